	.target	sm_80

	.elftype	@"ET_EXEC"


//--------------------- .note.nv.tkinfo           --------------------------
	.section	.note.nv.tkinfo,"",@"SHT_NOTE"
	.sectionflags	@"SHF_NOTE_NV_TKINFO"
	.tkinfo
        /*0018*/ 	.word	0x00000002
        /*0030*/ 	.string	""
        /*0030*/ 	.string	"ptxas"
        /*0030*/ 	.string	"Cuda compilation tools, release 13.0, V13.0.88"
        /*0030*/ 	.string	"Build cuda_13.0.r13.0/compiler.36424714_0"
        /*0030*/ 	.string	"-arch sm_80 -m 64 "



//--------------------- .note.nv.cuinfo           --------------------------
	.section	.note.nv.cuinfo,"",@"SHT_NOTE"
	.sectionflags	@"SHF_NOTE_NV_CUINFO"
        /*0018*/ 	.short	0x0002
        /*001a*/ 	.short	0x0050
        /*001c*/ 	.short	0x0082
	.zero		2


//--------------------- .nv.info                  --------------------------
	.section	.nv.info,"",@"SHT_CUDA_INFO"
	.align	4


	//----- nvinfo : EIATTR_REGCOUNT
	.align		4
        /*0000*/ 	.byte	0x04, 0x2f
        /*0002*/ 	.short	(.L_12 - .L_11)
	.align		4
.L_11:
        /*0004*/ 	.word	index@(_ZN7cutlass13device_kernelIN5flash19enable_sm80_to_sm89INS1_16FlashAttnFwdSm80INS1_25CollectiveMainloopFwdSm80ILi4ELi1ELb0EN4cute5tupleIJNS5_1CILi128EEENS7_ILi64EEES8_EEELi128ENS_10bfloat16_tEfNS_4arch4Sm80ELb1ELb0ELb1ELb1ELb1ELb1ELb1ELb0EEENS1_21CollectiveEpilogueFwdINS6_IJS8_S8_S9_EEENS6_IJNS7_ILi1EEESH_SH_EEESB_SD_Li128ELb1ELb1ELb0ELb0EEENS1_19SingleTileSchedulerILb1ELb0ELb1ELi128EEEEEEEEEvNT_6ParamsE)
        /*0008*/ 	.word	0x000000ff


	//----- nvinfo : EIATTR_FRAME_SIZE
	.align		4
.L_12:
        /*000c*/ 	.byte	0x04, 0x11
        /*000e*/ 	.short	(.L_14 - .L_13)
	.align		4
.L_13:
        /*0010*/ 	.word	index@($__internal_7_$__cuda_sm70_shflsync_idx_p)
        /*0014*/ 	.word	0x00000000


	//----- nvinfo : EIATTR_FRAME_SIZE
	.align		4
.L_14:
        /*0018*/ 	.byte	0x04, 0x11
        /*001a*/ 	.short	(.L_16 - .L_15)
	.align		4
.L_15:
        /*001c*/ 	.word	index@($__internal_6_$__cuda_sm70_shflsync_bfly_p)
        /*0020*/ 	.word	0x00000000


	//----- nvinfo : EIATTR_FRAME_SIZE
	.align		4
.L_16:
        /*0024*/ 	.byte	0x04, 0x11
        /*0026*/ 	.short	(.L_18 - .L_17)
	.align		4
.L_17:
        /*0028*/ 	.word	index@($_ZN7cutlass13device_kernelIN5flash19enable_sm80_to_sm89INS1_16FlashAttnFwdSm80INS1_25CollectiveMainloopFwdSm80ILi4ELi1ELb0EN4cute5tupleIJNS5_1CILi128EEENS7_ILi64EEES8_EEELi128ENS_10bfloat16_tEfNS_4arch4Sm80ELb1ELb0ELb1ELb1ELb1ELb1ELb1ELb0EEENS1_21CollectiveEpilogueFwdINS6_IJS8_S8_S9_EEENS6_IJNS7_ILi1EEESH_SH_EEESB_SD_Li128ELb1ELb1ELb0ELb0EEENS1_19SingleTileSchedulerILb1ELb0ELb1ELi128EEEEEEEEEvNT_6ParamsE$_ZZN5flash25CollectiveMainloopFwdSm80ILi4ELi1ELb0EN4cute5tupleIJNS1_1CILi128EEENS3_ILi64EEES4_EEELi128EN7cutlass10bfloat16_tEfNS7_4arch4Sm80ELb1ELb0ELb1ELb1ELb1ELb1ELb1ELb0EE3mmaINS_16FlashAttnFwdSm80ISB_NS_21CollectiveEpilogueFwdINS2_IJS4_S4_S5_EEENS2_IJNS3_ILi1EEESG_SG_EEES8_SA_Li128ELb1ELb1ELb0ELb0EEENS_19SingleTileSchedulerILb1ELb0ELb1ELi128EEEE13SharedStorageENS1_6TensorINS1_11ArrayEngineIfLm128EEENS1_6LayoutINS2_IJNS2_IJNS3_ILi2EEESR_EEESR_NS3_ILi16EEEEEENS2_IJNS2_IJSG_SR_EEENS3_ILi4EEENS3_ILi8EEEEEEEEEENS_7SoftmaxILi4ELi0EEEEEbRKNSB_6ParamsERT0_RT1_iRKNS_16SeqlenInfoQKNewKILb1ELb1EEENS2_IJiiiiEEERT_ENKUlvE_clEv)
        /*002c*/ 	.word	0x00000000


	//----- nvinfo : EIATTR_FRAME_SIZE
	.align		4
.L_18:
        /*0030*/ 	.byte	0x04, 0x11
        /*0032*/ 	.short	(.L_20 - .L_19)
	.align		4
.L_19:
        /*0034*/ 	.word	index@(_ZN7cutlass13device_kernelIN5flash19enable_sm80_to_sm89INS1_16FlashAttnFwdSm80INS1_25CollectiveMainloopFwdSm80ILi4ELi1ELb0EN4cute5tupleIJNS5_1CILi128EEENS7_ILi64EEES8_EEELi128ENS_10bfloat16_tEfNS_4arch4Sm80ELb1ELb0ELb1ELb1ELb1ELb1ELb1ELb0EEENS1_21CollectiveEpilogueFwdINS6_IJS8_S8_S9_EEENS6_IJNS7_ILi1EEESH_SH_EEESB_SD_Li128ELb1ELb1ELb0ELb0EEENS1_19SingleTileSchedulerILb1ELb0ELb1ELi128EEEEEEEEEvNT_6ParamsE)
        /*0038*/ 	.word	0x00000118


	//----- nvinfo : EIATTR_REGCOUNT
	.align		4
.L_20:
        /*003c*/ 	.byte	0x04, 0x2f
        /*003e*/ 	.short	(.L_22 - .L_21)
	.align		4
.L_21:
        /*0040*/ 	.word	index@(_ZN7cutlass13device_kernelIN5flash19enable_sm80_to_sm89INS1_16FlashAttnFwdSm80INS1_25CollectiveMainloopFwdSm80ILi4ELi1ELb0EN4cute5tupleIJNS5_1CILi128EEENS7_ILi64EEES8_EEELi128ENS_10bfloat16_tEfNS_4arch4Sm80ELb1ELb0ELb1ELb1ELb1ELb0ELb1ELb0EEENS1_21CollectiveEpilogueFwdINS6_IJS8_S8_S9_EEENS6_IJNS7_ILi1EEESH_SH_EEESB_SD_Li128ELb1ELb1ELb0ELb0EEENS1_19SingleTileSchedulerILb1ELb0ELb1ELi128EEEEEEEEEvNT_6ParamsE)
        /*0044*/ 	.word	0x000000ff


	//----- nvinfo : EIATTR_FRAME_SIZE
	.align		4
.L_22:
        /*0048*/ 	.byte	0x04, 0x11
        /*004a*/ 	.short	(.L_24 - .L_23)
	.align		4
.L_23:
        /*004c*/ 	.word	index@(_ZN7cutlass13device_kernelIN5flash19enable_sm80_to_sm89INS1_16FlashAttnFwdSm80INS1_25CollectiveMainloopFwdSm80ILi4ELi1ELb0EN4cute5tupleIJNS5_1CILi128EEENS7_ILi64EEES8_EEELi128ENS_10bfloat16_tEfNS_4arch4Sm80ELb1ELb0ELb1ELb1ELb1ELb0ELb1ELb0EEENS1_21CollectiveEpilogueFwdINS6_IJS8_S8_S9_EEENS6_IJNS7_ILi1EEESH_SH_EEESB_SD_Li128ELb1ELb1ELb0ELb0EEENS1_19SingleTileSchedulerILb1ELb0ELb1ELi128EEEEEEEEEvNT_6ParamsE)
        /*0050*/ 	.word	0x000000c0


	//----- nvinfo : EIATTR_REGCOUNT
	.align		4
.L_24:
        /*0054*/ 	.byte	0x04, 0x2f
        /*0056*/ 	.short	(.L_26 - .L_25)
	.align		4
.L_25:
        /*0058*/ 	.word	index@(_ZN7cutlass13device_kernelIN5flash19enable_sm80_to_sm89INS1_16FlashAttnFwdSm80INS1_25CollectiveMainloopFwdSm80ILi4ELi1ELb0EN4cute5tupleIJNS5_1CILi128EEENS7_ILi64EEES8_EEELi128ENS_10bfloat16_tEfNS_4arch4Sm80ELb1ELb0ELb1ELb0ELb1ELb0ELb1ELb0EEENS1_21CollectiveEpilogueFwdINS6_IJS8_S8_S9_EEENS6_IJNS7_ILi1EEESH_SH_EEESB_SD_Li128ELb0ELb1ELb0ELb0EEENS1_30DynamicPersistentTileSchedulerILi128ELi128ELb0ELb1ELb0EEEEEEEEEvNT_6ParamsE)
        /*005c*/ 	.word	0x000000ff


	//----- nvinfo : EIATTR_FRAME_SIZE
	.align		4
.L_26:
        /*0060*/ 	.byte	0x04, 0x11
        /*0062*/ 	.short	(.L_28 - .L_27)
	.align		4
.L_27:
        /*0064*/ 	.word	index@($__internal_5_$__cuda_sm70_shflsync_idx_p)
        /*0068*/ 	.word	0x00000000


	//----- nvinfo : EIATTR_FRAME_SIZE
	.align		4
.L_28:
        /*006c*/ 	.byte	0x04, 0x11
        /*006e*/ 	.short	(.L_30 - .L_29)
	.align		4
.L_29:
        /*0070*/ 	.word	index@($__internal_4_$__cuda_sm70_shflsync_bfly_p)
        /*0074*/ 	.word	0x00000000


	//----- nvinfo : EIATTR_FRAME_SIZE
	.align		4
.L_30:
        /*0078*/ 	.byte	0x04, 0x11
        /*007a*/ 	.short	(.L_32 - .L_31)
	.align		4
.L_31:
        /*007c*/ 	.word	index@(_ZN7cutlass13device_kernelIN5flash19enable_sm80_to_sm89INS1_16FlashAttnFwdSm80INS1_25CollectiveMainloopFwdSm80ILi4ELi1ELb0EN4cute5tupleIJNS5_1CILi128EEENS7_ILi64EEES8_EEELi128ENS_10bfloat16_tEfNS_4arch4Sm80ELb1ELb0ELb1ELb0ELb1ELb0ELb1ELb0EEENS1_21CollectiveEpilogueFwdINS6_IJS8_S8_S9_EEENS6_IJNS7_ILi1EEESH_SH_EEESB_SD_Li128ELb0ELb1ELb0ELb0EEENS1_30DynamicPersistentTileSchedulerILi128ELi128ELb0ELb1ELb0EEEEEEEEEvNT_6ParamsE)
        /*0080*/ 	.word	0x00000080


	//----- nvinfo : EIATTR_REGCOUNT
	.align		4
.L_32:
        /*0084*/ 	.byte	0x04, 0x2f
        /*0086*/ 	.short	(.L_34 - .L_33)
	.align		4
.L_33:
        /*0088*/ 	.word	index@(_ZN7cutlass13device_kernelIN5flash19enable_sm80_to_sm89INS1_16FlashAttnFwdSm80INS1_25CollectiveMainloopFwdSm80ILi4ELi1ELb0EN4cute5tupleIJNS5_1CILi128EEENS7_ILi48EEES8_EEELi128ENS_10bfloat16_tEfNS_4arch4Sm80ELb0ELb1ELb1ELb1ELb1ELb1ELb1ELb0EEENS1_21CollectiveEpilogueFwdINS6_IJS8_S8_S9_EEENS6_IJNS7_ILi1EEESH_SH_EEESB_SD_Li128ELb1ELb1ELb0ELb0EEENS1_19SingleTileSchedulerILb1ELb0ELb1ELi128EEEEEEEEEvNT_6ParamsE)
        /*008c*/ 	.word	0x000000ff


	//----- nvinfo : EIATTR_FRAME_SIZE
	.align		4
.L_34:
        /*0090*/ 	.byte	0x04, 0x11
        /*0092*/ 	.short	(.L_36 - .L_35)
	.align		4
.L_35:
        /*0094*/ 	.word	index@($__internal_3_$__cuda_sm70_shflsync_idx_p)
        /*0098*/ 	.word	0x00000000


	//----- nvinfo : EIATTR_FRAME_SIZE
	.align		4
.L_36:
        /*009c*/ 	.byte	0x04, 0x11
        /*009e*/ 	.short	(.L_38 - .L_37)
	.align		4
.L_37:
        /*00a0*/ 	.word	index@($__internal_2_$__cuda_sm70_shflsync_bfly_p)
        /*00a4*/ 	.word	0x00000000


	//----- nvinfo : EIATTR_FRAME_SIZE
	.align		4
.L_38:
        /*00a8*/ 	.byte	0x04, 0x11
        /*00aa*/ 	.short	(.L_40 - .L_39)
	.align		4
.L_39:
        /*00ac*/ 	.word	index@($_ZN7cutlass13device_kernelIN5flash19enable_sm80_to_sm89INS1_16FlashAttnFwdSm80INS1_25CollectiveMainloopFwdSm80ILi4ELi1ELb0EN4cute5tupleIJNS5_1CILi128EEENS7_ILi48EEES8_EEELi128ENS_10bfloat16_tEfNS_4arch4Sm80ELb0ELb1ELb1ELb1ELb1ELb1ELb1ELb0EEENS1_21CollectiveEpilogueFwdINS6_IJS8_S8_S9_EEENS6_IJNS7_ILi1EEESH_SH_EEESB_SD_Li128ELb1ELb1ELb0ELb0EEENS1_19SingleTileSchedulerILb1ELb0ELb1ELi128EEEEEEEEEvNT_6ParamsE$_ZZN5flash25CollectiveMainloopFwdSm80ILi4ELi1ELb0EN4cute5tupleIJNS1_1CILi128EEENS3_ILi48EEES4_EEELi128EN7cutlass10bfloat16_tEfNS7_4arch4Sm80ELb0ELb1ELb1ELb1ELb1ELb1ELb1ELb0EE3mmaINS_16FlashAttnFwdSm80ISB_NS_21CollectiveEpilogueFwdINS2_IJS4_S4_S5_EEENS2_IJNS3_ILi1EEESG_SG_EEES8_SA_Li128ELb1ELb1ELb0ELb0EEENS_19SingleTileSchedulerILb1ELb0ELb1ELi128EEEE13SharedStorageENS1_6TensorINS1_11ArrayEngineIfLm128EEENS1_6LayoutINS2_IJNS2_IJNS3_ILi2EEESR_EEESR_NS3_ILi16EEEEEENS2_IJNS2_IJSG_SR_EEENS3_ILi4EEENS3_ILi8EEEEEEEEEENS_7SoftmaxILi4ELi0EEEEEbRKNSB_6ParamsERT0_RT1_iRKNS_16SeqlenInfoQKNewKILb1ELb1EEENS2_IJiiiiEEERT_ENKUlvE_clEv)
        /*00b0*/ 	.word	0x00000000


	//----- nvinfo : EIATTR_FRAME_SIZE
	.align		4
.L_40:
        /*00b4*/ 	.byte	0x04, 0x11
        /*00b6*/ 	.short	(.L_42 - .L_41)
	.align		4
.L_41:
        /*00b8*/ 	.word	index@(_ZN7cutlass13device_kernelIN5flash19enable_sm80_to_sm89INS1_16FlashAttnFwdSm80INS1_25CollectiveMainloopFwdSm80ILi4ELi1ELb0EN4cute5tupleIJNS5_1CILi128EEENS7_ILi48EEES8_EEELi128ENS_10bfloat16_tEfNS_4arch4Sm80ELb0ELb1ELb1ELb1ELb1ELb1ELb1ELb0EEENS1_21CollectiveEpilogueFwdINS6_IJS8_S8_S9_EEENS6_IJNS7_ILi1EEESH_SH_EEESB_SD_Li128ELb1ELb1ELb0ELb0EEENS1_19SingleTileSchedulerILb1ELb0ELb1ELi128EEEEEEEEEvNT_6ParamsE)
        /*00bc*/ 	.word	0x00000108


	//----- nvinfo : EIATTR_REGCOUNT
	.align		4
.L_42:
        /*00c0*/ 	.byte	0x04, 0x2f
        /*00c2*/ 	.short	(.L_44 - .L_43)
	.align		4
.L_43:
        /*00c4*/ 	.word	index@(_ZN7cutlass13device_kernelIN5flash19enable_sm80_to_sm89INS1_16FlashAttnFwdSm80INS1_25CollectiveMainloopFwdSm80ILi4ELi1ELb0EN4cute5tupleIJNS5_1CILi128EEENS7_ILi48EEES8_EEELi128ENS_10bfloat16_tEfNS_4arch4Sm80ELb0ELb1ELb1ELb1ELb1ELb0ELb1ELb0EEENS1_21CollectiveEpilogueFwdINS6_IJS8_S8_S9_EEENS6_IJNS7_ILi1EEESH_SH_EEESB_SD_Li128ELb1ELb1ELb0ELb0EEENS1_19SingleTileSchedulerILb1ELb0ELb1ELi128EEEEEEEEEvNT_6ParamsE)
        /*00c8*/ 	.word	0x000000ff


	//----- nvinfo : EIATTR_FRAME_SIZE
	.align		4
.L_44:
        /*00cc*/ 	.byte	0x04, 0x11
        /*00ce*/ 	.short	(.L_46 - .L_45)
	.align		4
.L_45:
        /*00d0*/ 	.word	index@(_ZN7cutlass13device_kernelIN5flash19enable_sm80_to_sm89INS1_16FlashAttnFwdSm80INS1_25CollectiveMainloopFwdSm80ILi4ELi1ELb0EN4cute5tupleIJNS5_1CILi128EEENS7_ILi48EEES8_EEELi128ENS_10bfloat16_tEfNS_4arch4Sm80ELb0ELb1ELb1ELb1ELb1ELb0ELb1ELb0EEENS1_21CollectiveEpilogueFwdINS6_IJS8_S8_S9_EEENS6_IJNS7_ILi1EEESH_SH_EEESB_SD_Li128ELb1ELb1ELb0ELb0EEENS1_19SingleTileSchedulerILb1ELb0ELb1ELi128EEEEEEEEEvNT_6ParamsE)
        /*00d4*/ 	.word	0x00000078


	//----- nvinfo : EIATTR_REGCOUNT
	.align		4
.L_46:
        /*00d8*/ 	.byte	0x04, 0x2f
        /*00da*/ 	.short	(.L_48 - .L_47)
	.align		4
.L_47:
        /*00dc*/ 	.word	index@(_ZN7cutlass13device_kernelIN5flash19enable_sm80_to_sm89INS1_16FlashAttnFwdSm80INS1_25CollectiveMainloopFwdSm80ILi4ELi1ELb0EN4cute5tupleIJNS5_1CILi128EEENS7_ILi48EEES8_EEELi128ENS_10bfloat16_tEfNS_4arch4Sm80ELb0ELb1ELb1ELb0ELb1ELb0ELb1ELb0EEENS1_21CollectiveEpilogueFwdINS6_IJS8_S8_S9_EEENS6_IJNS7_ILi1EEESH_SH_EEESB_SD_Li128ELb0ELb1ELb0ELb0EEENS1_19SingleTileSchedulerILb0ELb0ELb1ELi128EEEEEEEEEvNT_6ParamsE)
        /*00e0*/ 	.word	0x000000ff


	//----- nvinfo : EIATTR_FRAME_SIZE
	.align		4
.L_48:
        /*00e4*/ 	.byte	0x04, 0x11
        /*00e6*/ 	.short	(.L_50 - .L_49)
	.align		4
.L_49:
        /*00e8*/ 	.word	index@(_ZN7cutlass13device_kernelIN5flash19enable_sm80_to_sm89INS1_16FlashAttnFwdSm80INS1_25CollectiveMainloopFwdSm80ILi4ELi1ELb0EN4cute5tupleIJNS5_1CILi128EEENS7_ILi48EEES8_EEELi128ENS_10bfloat16_tEfNS_4arch4Sm80ELb0ELb1ELb1ELb0ELb1ELb0ELb1ELb0EEENS1_21CollectiveEpilogueFwdINS6_IJS8_S8_S9_EEENS6_IJNS7_ILi1EEESH_SH_EEESB_SD_Li128ELb0ELb1ELb0ELb0EEENS1_19SingleTileSchedulerILb0ELb0ELb1ELi128EEEEEEEEEvNT_6ParamsE)
        /*00ec*/ 	.word	0x00000068


	//----- nvinfo : EIATTR_REGCOUNT
	.align		4
.L_50:
        /*00f0*/ 	.byte	0x04, 0x2f
        /*00f2*/ 	.short	(.L_52 - .L_51)
	.align		4
.L_51:
        /*00f4*/ 	.word	index@(_ZN7cutlass13device_kernelIN5flash19enable_sm80_to_sm89INS1_16FlashAttnFwdSm80INS1_25CollectiveMainloopFwdSm80ILi4ELi1ELb0EN4cute5tupleIJNS5_1CILi128EEENS7_ILi64EEES8_EEELi128ENS_10bfloat16_tEfNS_4arch4Sm80ELb0ELb0ELb1ELb1ELb1ELb1ELb1ELb0EEENS1_21CollectiveEpilogueFwdINS6_IJS8_S8_S9_EEENS6_IJNS7_ILi1EEESH_SH_EEESB_SD_Li128ELb1ELb1ELb0ELb0EEENS1_19SingleTileSchedulerILb1ELb0ELb1ELi128EEEEEEEEEvNT_6ParamsE)
        /*00f8*/ 	.word	0x000000ff


	//----- nvinfo : EIATTR_FRAME_SIZE
	.align		4
.L_52:
        /*00fc*/ 	.byte	0x04, 0x11
        /*00fe*/ 	.short	(.L_54 - .L_53)
	.align		4
.L_53:
        /*0100*/ 	.word	index@(_ZN7cutlass13device_kernelIN5flash19enable_sm80_to_sm89INS1_16FlashAttnFwdSm80INS1_25CollectiveMainloopFwdSm80ILi4ELi1ELb0EN4cute5tupleIJNS5_1CILi128EEENS7_ILi64EEES8_EEELi128ENS_10bfloat16_tEfNS_4arch4Sm80ELb0ELb0ELb1ELb1ELb1ELb1ELb1ELb0EEENS1_21CollectiveEpilogueFwdINS6_IJS8_S8_S9_EEENS6_IJNS7_ILi1EEESH_SH_EEESB_SD_Li128ELb1ELb1ELb0ELb0EEENS1_19SingleTileSchedulerILb1ELb0ELb1ELi128EEEEEEEEEvNT_6ParamsE)
        /*0104*/ 	.word	0x000000a8


	//----- nvinfo : EIATTR_REGCOUNT
	.align		4
.L_54:
        /*0108*/ 	.byte	0x04, 0x2f
        /*010a*/ 	.short	(.L_56 - .L_55)
	.align		4
.L_55:
        /*010c*/ 	.word	index@(_ZN7cutlass13device_kernelIN5flash19enable_sm80_to_sm89INS1_16FlashAttnFwdSm80INS1_25CollectiveMainloopFwdSm80ILi4ELi1ELb0EN4cute5tupleIJNS5_1CILi128EEENS7_ILi64EEES8_EEELi128ENS_10bfloat16_tEfNS_4arch4Sm80ELb0ELb0ELb1ELb1ELb1ELb0ELb1ELb0EEENS1_21CollectiveEpilogueFwdINS6_IJS8_S8_S9_EEENS6_IJNS7_ILi1EEESH_SH_EEESB_SD_Li128ELb1ELb1ELb0ELb0EEENS1_19SingleTileSchedulerILb1ELb0ELb1ELi128EEEEEEEEEvNT_6ParamsE)
        /*0110*/ 	.word	0x000000ff


	//----- nvinfo : EIATTR_FRAME_SIZE
	.align		4
.L_56:
        /*0114*/ 	.byte	0x04, 0x11
        /*0116*/ 	.short	(.L_58 - .L_57)
	.align		4
.L_57:
        /*0118*/ 	.word	index@(_ZN7cutlass13device_kernelIN5flash19enable_sm80_to_sm89INS1_16FlashAttnFwdSm80INS1_25CollectiveMainloopFwdSm80ILi4ELi1ELb0EN4cute5tupleIJNS5_1CILi128EEENS7_ILi64EEES8_EEELi128ENS_10bfloat16_tEfNS_4arch4Sm80ELb0ELb0ELb1ELb1ELb1ELb0ELb1ELb0EEENS1_21CollectiveEpilogueFwdINS6_IJS8_S8_S9_EEENS6_IJNS7_ILi1EEESH_SH_EEESB_SD_Li128ELb1ELb1ELb0ELb0EEENS1_19SingleTileSchedulerILb1ELb0ELb1ELi128EEEEEEEEEvNT_6ParamsE)
        /*011c*/ 	.word	0x00000090


	//----- nvinfo : EIATTR_REGCOUNT
	.align		4
.L_58:
        /*0120*/ 	.byte	0x04, 0x2f
        /*0122*/ 	.short	(.L_60 - .L_59)
	.align		4
.L_59:
        /*0124*/ 	.word	index@(_ZN7cutlass13device_kernelIN5flash19enable_sm80_to_sm89INS1_16FlashAttnFwdSm80INS1_25CollectiveMainloopFwdSm80ILi4ELi1ELb0EN4cute5tupleIJNS5_1CILi128EEENS7_ILi64EEES8_EEELi128ENS_10bfloat16_tEfNS_4arch4Sm80ELb0ELb0ELb1ELb0ELb1ELb0ELb1ELb0EEENS1_21CollectiveEpilogueFwdINS6_IJS8_S8_S9_EEENS6_IJNS7_ILi1EEESH_SH_EEESB_SD_Li128ELb0ELb1ELb0ELb0EEENS1_19SingleTileSchedulerILb0ELb0ELb1ELi128EEEEEEEEEvNT_6ParamsE)
        /*0128*/ 	.word	0x000000ff


	//----- nvinfo : EIATTR_FRAME_SIZE
	.align		4
.L_60:
        /*012c*/ 	.byte	0x04, 0x11
        /*012e*/ 	.short	(.L_62 - .L_61)
	.align		4
.L_61:
        /*0130*/ 	.word	index@(_ZN7cutlass13device_kernelIN5flash19enable_sm80_to_sm89INS1_16FlashAttnFwdSm80INS1_25CollectiveMainloopFwdSm80ILi4ELi1ELb0EN4cute5tupleIJNS5_1CILi128EEENS7_ILi64EEES8_EEELi128ENS_10bfloat16_tEfNS_4arch4Sm80ELb0ELb0ELb1ELb0ELb1ELb0ELb1ELb0EEENS1_21CollectiveEpilogueFwdINS6_IJS8_S8_S9_EEENS6_IJNS7_ILi1EEESH_SH_EEESB_SD_Li128ELb0ELb1ELb0ELb0EEENS1_19SingleTileSchedulerILb0ELb0ELb1ELi128EEEEEEEEEvNT_6ParamsE)
        /*0134*/ 	.word	0x00000048


	//----- nvinfo : EIATTR_REGCOUNT
	.align		4
.L_62:
        /*0138*/ 	.byte	0x04, 0x2f
        /*013a*/ 	.short	(.L_64 - .L_63)
	.align		4
.L_63:
        /*013c*/ 	.word	index@(_ZN7cutlass13device_kernelIN5flash19enable_sm80_to_sm89INS1_16FlashAttnFwdSm80INS1_25CollectiveMainloopFwdSm80ILi8ELi1ELb1EN4cute5tupleIJNS5_1CILi128EEES8_S8_EEELi128ENS_10bfloat16_tEfNS_4arch4Sm80ELb1ELb0ELb1ELb1ELb1ELb1ELb1ELb0EEENS1_21CollectiveEpilogueFwdIS9_NS6_IJNS7_ILi1EEESF_SF_EEESA_SC_Li256ELb1ELb1ELb0ELb0EEENS1_19SingleTileSchedulerILb1ELb0ELb1ELi128EEEEEEEEEvNT_6ParamsE)
        /*0140*/ 	.word	0x000000ff


	//----- nvinfo : EIATTR_FRAME_SIZE
	.align		4
.L_64:
        /*0144*/ 	.byte	0x04, 0x11
        /*0146*/ 	.short	(.L_66 - .L_65)
	.align		4
.L_65:
        /*0148*/ 	.word	index@(_ZN7cutlass13device_kernelIN5flash19enable_sm80_to_sm89INS1_16FlashAttnFwdSm80INS1_25CollectiveMainloopFwdSm80ILi8ELi1ELb1EN4cute5tupleIJNS5_1CILi128EEES8_S8_EEELi128ENS_10bfloat16_tEfNS_4arch4Sm80ELb1ELb0ELb1ELb1ELb1ELb1ELb1ELb0EEENS1_21CollectiveEpilogueFwdIS9_NS6_IJNS7_ILi1EEESF_SF_EEESA_SC_Li256ELb1ELb1ELb0ELb0EEENS1_19SingleTileSchedulerILb1ELb0ELb1ELi128EEEEEEEEEvNT_6ParamsE)
        /*014c*/ 	.word	0x00000038


	//----- nvinfo : EIATTR_REGCOUNT
	.align		4
.L_66:
        /*0150*/ 	.byte	0x04, 0x2f
        /*0152*/ 	.short	(.L_68 - .L_67)
	.align		4
.L_67:
        /*0154*/ 	.word	index@(_ZN7cutlass13device_kernelIN5flash19enable_sm80_to_sm89INS1_16FlashAttnFwdSm80INS1_25CollectiveMainloopFwdSm80ILi8ELi1ELb1EN4cute5tupleIJNS5_1CILi128EEES8_S8_EEELi128ENS_10bfloat16_tEfNS_4arch4Sm80ELb1ELb0ELb1ELb1ELb1ELb0ELb1ELb0EEENS1_21CollectiveEpilogueFwdIS9_NS6_IJNS7_ILi1EEESF_SF_EEESA_SC_Li256ELb1ELb1ELb0ELb0EEENS1_19SingleTileSchedulerILb1ELb0ELb1ELi128EEEEEEEEEvNT_6ParamsE)
        /*0158*/ 	.word	0x000000ff


	//----- nvinfo : EIATTR_FRAME_SIZE
	.align		4
.L_68:
        /*015c*/ 	.byte	0x04, 0x11
        /*015e*/ 	.short	(.L_70 - .L_69)
	.align		4
.L_69:
        /*0160*/ 	.word	index@(_ZN7cutlass13device_kernelIN5flash19enable_sm80_to_sm89INS1_16FlashAttnFwdSm80INS1_25CollectiveMainloopFwdSm80ILi8ELi1ELb1EN4cute5tupleIJNS5_1CILi128EEES8_S8_EEELi128ENS_10bfloat16_tEfNS_4arch4Sm80ELb1ELb0ELb1ELb1ELb1ELb0ELb1ELb0EEENS1_21CollectiveEpilogueFwdIS9_NS6_IJNS7_ILi1EEESF_SF_EEESA_SC_Li256ELb1ELb1ELb0ELb0EEENS1_19SingleTileSchedulerILb1ELb0ELb1ELi128EEEEEEEEEvNT_6ParamsE)
        /*0164*/ 	.word	0x00000058


	//----- nvinfo : EIATTR_REGCOUNT
	.align		4
.L_70:
        /*0168*/ 	.byte	0x04, 0x2f
        /*016a*/ 	.short	(.L_72 - .L_71)
	.align		4
.L_71:
        /*016c*/ 	.word	index@(_ZN7cutlass13device_kernelIN5flash19enable_sm80_to_sm89INS1_16FlashAttnFwdSm80INS1_25CollectiveMainloopFwdSm80ILi8ELi1ELb1EN4cute5tupleIJNS5_1CILi128EEES8_S8_EEELi128ENS_10bfloat16_tEfNS_4arch4Sm80ELb1ELb0ELb1ELb0ELb1ELb0ELb1ELb0EEENS1_21CollectiveEpilogueFwdIS9_NS6_IJNS7_ILi1EEESF_SF_EEESA_SC_Li256ELb0ELb1ELb0ELb0EEENS1_30DynamicPersistentTileSchedulerILi256ELi256ELb0ELb1ELb0EEEEEEEEEvNT_6ParamsE)
        /*0170*/ 	.word	0x000000ff


	//----- nvinfo : EIATTR_FRAME_SIZE
	.align		4
.L_72:
        /*0174*/ 	.byte	0x04, 0x11
        /*0176*/ 	.short	(.L_74 - .L_73)
	.align		4
.L_73:
        /*0178*/ 	.word	index@($__internal_1_$__cuda_sm70_shflsync_idx_p)
        /*017c*/ 	.word	0x00000000


	//----- nvinfo : EIATTR_FRAME_SIZE
	.align		4
.L_74:
        /*0180*/ 	.byte	0x04, 0x11
        /*0182*/ 	.short	(.L_76 - .L_75)
	.align		4
.L_75:
        /*0184*/ 	.word	index@($__internal_0_$__cuda_sm70_shflsync_bfly_p)
        /*0188*/ 	.word	0x00000000


	//----- nvinfo : EIATTR_FRAME_SIZE
	.align		4
.L_76:
        /*018c*/ 	.byte	0x04, 0x11
        /*018e*/ 	.short	(.L_78 - .L_77)
	.align		4
.L_77:
        /*0190*/ 	.word	index@(_ZN7cutlass13device_kernelIN5flash19enable_sm80_to_sm89INS1_16FlashAttnFwdSm80INS1_25CollectiveMainloopFwdSm80ILi8ELi1ELb1EN4cute5tupleIJNS5_1CILi128EEES8_S8_EEELi128ENS_10bfloat16_tEfNS_4arch4Sm80ELb1ELb0ELb1ELb0ELb1ELb0ELb1ELb0EEENS1_21CollectiveEpilogueFwdIS9_NS6_IJNS7_ILi1EEESF_SF_EEESA_SC_Li256ELb0ELb1ELb0ELb0EEENS1_30DynamicPersistentTileSchedulerILi256ELi256ELb0ELb1ELb0EEEEEEEEEvNT_6ParamsE)
        /*0194*/ 	.word	0x00000080


	//----- nvinfo : EIATTR_REGCOUNT
	.align		4
.L_78:
        /*0198*/ 	.byte	0x04, 0x2f
        /*019a*/ 	.short	(.L_80 - .L_79)
	.align		4
.L_79:
        /*019c*/ 	.word	index@(_ZN7cutlass13device_kernelIN5flash19enable_sm80_to_sm89INS1_16FlashAttnFwdSm80INS1_25CollectiveMainloopFwdSm80ILi8ELi1ELb1EN4cute5tupleIJNS5_1CILi128EEENS7_ILi96EEES8_EEELi128ENS_10bfloat16_tEfNS_4arch4Sm80ELb0ELb1ELb1ELb1ELb1ELb1ELb1ELb0EEENS1_21CollectiveEpilogueFwdINS6_IJS8_S8_S9_EEENS6_IJNS7_ILi1EEESH_SH_EEESB_SD_Li256ELb1ELb1ELb0ELb0EEENS1_19SingleTileSchedulerILb1ELb0ELb1ELi128EEEEEEEEEvNT_6ParamsE)
        /*01a0*/ 	.word	0x000000ff


	//----- nvinfo : EIATTR_FRAME_SIZE
	.align		4
.L_80:
        /*01a4*/ 	.byte	0x04, 0x11
        /*01a6*/ 	.short	(.L_82 - .L_81)
	.align		4
.L_81:
        /*01a8*/ 	.word	index@(_ZN7cutlass13device_kernelIN5flash19enable_sm80_to_sm89INS1_16FlashAttnFwdSm80INS1_25CollectiveMainloopFwdSm80ILi8ELi1ELb1EN4cute5tupleIJNS5_1CILi128EEENS7_ILi96EEES8_EEELi128ENS_10bfloat16_tEfNS_4arch4Sm80ELb0ELb1ELb1ELb1ELb1ELb1ELb1ELb0EEENS1_21CollectiveEpilogueFwdINS6_IJS8_S8_S9_EEENS6_IJNS7_ILi1EEESH_SH_EEESB_SD_Li256ELb1ELb1ELb0ELb0EEENS1_19SingleTileSchedulerILb1ELb0ELb1ELi128EEEEEEEEEvNT_6ParamsE)
        /*01ac*/ 	.word	0x00000030


	//----- nvinfo : EIATTR_REGCOUNT
	.align		4
.L_82:
        /*01b0*/ 	.byte	0x04, 0x2f
        /*01b2*/ 	.short	(.L_84 - .L_83)
	.align		4
.L_83:
        /*01b4*/ 	.word	index@(_ZN7cutlass13device_kernelIN5flash19enable_sm80_to_sm89INS1_16FlashAttnFwdSm80INS1_25CollectiveMainloopFwdSm80ILi8ELi1ELb1EN4cute5tupleIJNS5_1CILi128EEENS7_ILi96EEES8_EEELi128ENS_10bfloat16_tEfNS_4arch4Sm80ELb0ELb1ELb1ELb1ELb1ELb0ELb1ELb0EEENS1_21CollectiveEpilogueFwdINS6_IJS8_S8_S9_EEENS6_IJNS7_ILi1EEESH_SH_EEESB_SD_Li256ELb1ELb1ELb0ELb0EEENS1_19SingleTileSchedulerILb1ELb0ELb1ELi128EEEEEEEEEvNT_6ParamsE)
        /*01b8*/ 	.word	0x000000ff


	//----- nvinfo : EIATTR_FRAME_SIZE
	.align		4
.L_84:
        /*01bc*/ 	.byte	0x04, 0x11
        /*01be*/ 	.short	(.L_86 - .L_85)
	.align		4
.L_85:
        /*01c0*/ 	.word	index@(_ZN7cutlass13device_kernelIN5flash19enable_sm80_to_sm89INS1_16FlashAttnFwdSm80INS1_25CollectiveMainloopFwdSm80ILi8ELi1ELb1EN4cute5tupleIJNS5_1CILi128EEENS7_ILi96EEES8_EEELi128ENS_10bfloat16_tEfNS_4arch4Sm80ELb0ELb1ELb1ELb1ELb1ELb0ELb1ELb0EEENS1_21CollectiveEpilogueFwdINS6_IJS8_S8_S9_EEENS6_IJNS7_ILi1EEESH_SH_EEESB_SD_Li256ELb1ELb1ELb0ELb0EEENS1_19SingleTileSchedulerILb1ELb0ELb1ELi128EEEEEEEEEvNT_6ParamsE)
        /*01c4*/ 	.word	0x00000030


	//----- nvinfo : EIATTR_REGCOUNT
	.align		4
.L_86:
        /*01c8*/ 	.byte	0x04, 0x2f
        /*01ca*/ 	.short	(.L_88 - .L_87)
	.align		4
.L_87:
        /*01cc*/ 	.word	index@(_ZN7cutlass13device_kernelIN5flash19enable_sm80_to_sm89INS1_16FlashAttnFwdSm80INS1_25CollectiveMainloopFwdSm80ILi8ELi1ELb1EN4cute5tupleIJNS5_1CILi128EEENS7_ILi96EEES8_EEELi128ENS_10bfloat16_tEfNS_4arch4Sm80ELb0ELb1ELb1ELb0ELb1ELb0ELb1ELb0EEENS1_21CollectiveEpilogueFwdINS6_IJS8_S8_S9_EEENS6_IJNS7_ILi1EEESH_SH_EEESB_SD_Li256ELb0ELb1ELb0ELb0EEENS1_19SingleTileSchedulerILb0ELb0ELb1ELi128EEEEEEEEEvNT_6ParamsE)
        /*01d0*/ 	.word	0x000000ff


	//----- nvinfo : EIATTR_FRAME_SIZE
	.align		4
.L_88:
        /*01d4*/ 	.byte	0x04, 0x11
        /*01d6*/ 	.short	(.L_90 - .L_89)
	.align		4
.L_89:
        /*01d8*/ 	.word	index@(_ZN7cutlass13device_kernelIN5flash19enable_sm80_to_sm89INS1_16FlashAttnFwdSm80INS1_25CollectiveMainloopFwdSm80ILi8ELi1ELb1EN4cute5tupleIJNS5_1CILi128EEENS7_ILi96EEES8_EEELi128ENS_10bfloat16_tEfNS_4arch4Sm80ELb0ELb1ELb1ELb0ELb1ELb0ELb1ELb0EEENS1_21CollectiveEpilogueFwdINS6_IJS8_S8_S9_EEENS6_IJNS7_ILi1EEESH_SH_EEESB_SD_Li256ELb0ELb1ELb0ELb0EEENS1_19SingleTileSchedulerILb0ELb0ELb1ELi128EEEEEEEEEvNT_6ParamsE)
        /*01dc*/ 	.word	0x00000000


	//----- nvinfo : EIATTR_REGCOUNT
	.align		4
.L_90:
        /*01e0*/ 	.byte	0x04, 0x2f
        /*01e2*/ 	.short	(.L_92 - .L_91)
	.align		4
.L_91:
        /*01e4*/ 	.word	index@(_ZN7cutlass13device_kernelIN5flash19enable_sm80_to_sm89INS1_16FlashAttnFwdSm80INS1_25CollectiveMainloopFwdSm80ILi8ELi1ELb1EN4cute5tupleIJNS5_1CILi128EEES8_S8_EEELi128ENS_10bfloat16_tEfNS_4arch4Sm80ELb0ELb0ELb1ELb1ELb1ELb1ELb1ELb0EEENS1_21CollectiveEpilogueFwdIS9_NS6_IJNS7_ILi1EEESF_SF_EEESA_SC_Li256ELb1ELb1ELb0ELb0EEENS1_19SingleTileSchedulerILb1ELb0ELb1ELi128EEEEEEEEEvNT_6ParamsE)
        /*01e8*/ 	.word	0x000000ff


	//----- nvinfo : EIATTR_FRAME_SIZE
	.align		4
.L_92:
        /*01ec*/ 	.byte	0x04, 0x11
        /*01ee*/ 	.short	(.L_94 - .L_93)
	.align		4
.L_93:
        /*01f0*/ 	.word	index@(_ZN7cutlass13device_kernelIN5flash19enable_sm80_to_sm89INS1_16FlashAttnFwdSm80INS1_25CollectiveMainloopFwdSm80ILi8ELi1ELb1EN4cute5tupleIJNS5_1CILi128EEES8_S8_EEELi128ENS_10bfloat16_tEfNS_4arch4Sm80ELb0ELb0ELb1ELb1ELb1ELb1ELb1ELb0EEENS1_21CollectiveEpilogueFwdIS9_NS6_IJNS7_ILi1EEESF_SF_EEESA_SC_Li256ELb1ELb1ELb0ELb0EEENS1_19SingleTileSchedulerILb1ELb0ELb1ELi128EEEEEEEEEvNT_6ParamsE)
        /*01f4*/ 	.word	0x00000018


	//----- nvinfo : EIATTR_REGCOUNT
	.align		4
.L_94:
        /*01f8*/ 	.byte	0x04, 0x2f
        /*01fa*/ 	.short	(.L_96 - .L_95)
	.align		4
.L_95:
        /*01fc*/ 	.word	index@(_ZN7cutlass13device_kernelIN5flash19enable_sm80_to_sm89INS1_16FlashAttnFwdSm80INS1_25CollectiveMainloopFwdSm80ILi8ELi1ELb1EN4cute5tupleIJNS5_1CILi128EEES8_S8_EEELi128ENS_10bfloat16_tEfNS_4arch4Sm80ELb0ELb0ELb1ELb1ELb1ELb0ELb1ELb0EEENS1_21CollectiveEpilogueFwdIS9_NS6_IJNS7_ILi1EEESF_SF_EEESA_SC_Li256ELb1ELb1ELb0ELb0EEENS1_19SingleTileSchedulerILb1ELb0ELb1ELi128EEEEEEEEEvNT_6ParamsE)
        /*0200*/ 	.word	0x000000ff


	//----- nvinfo : EIATTR_FRAME_SIZE
	.align		4
.L_96:
        /*0204*/ 	.byte	0x04, 0x11
        /*0206*/ 	.short	(.L_98 - .L_97)
	.align		4
.L_97:
        /*0208*/ 	.word	index@(_ZN7cutlass13device_kernelIN5flash19enable_sm80_to_sm89INS1_16FlashAttnFwdSm80INS1_25CollectiveMainloopFwdSm80ILi8ELi1ELb1EN4cute5tupleIJNS5_1CILi128EEES8_S8_EEELi128ENS_10bfloat16_tEfNS_4arch4Sm80ELb0ELb0ELb1ELb1ELb1ELb0ELb1ELb0EEENS1_21CollectiveEpilogueFwdIS9_NS6_IJNS7_ILi1EEESF_SF_EEESA_SC_Li256ELb1ELb1ELb0ELb0EEENS1_19SingleTileSchedulerILb1ELb0ELb1ELi128EEEEEEEEEvNT_6ParamsE)
        /*020c*/ 	.word	0x00000018


	//----- nvinfo : EIATTR_REGCOUNT
	.align		4
.L_98:
        /*0210*/ 	.byte	0x04, 0x2f
        /*0212*/ 	.short	(.L_100 - .L_99)
	.align		4
.L_99:
        /*0214*/ 	.word	index@(_ZN7cutlass13device_kernelIN5flash19enable_sm80_to_sm89INS1_16FlashAttnFwdSm80INS1_25CollectiveMainloopFwdSm80ILi8ELi1ELb1EN4cute5tupleIJNS5_1CILi128EEES8_S8_EEELi128ENS_10bfloat16_tEfNS_4arch4Sm80ELb0ELb0ELb1ELb0ELb1ELb0ELb1ELb0EEENS1_21CollectiveEpilogueFwdIS9_NS6_IJNS7_ILi1EEESF_SF_EEESA_SC_Li256ELb0ELb1ELb0ELb0EEENS1_19SingleTileSchedulerILb0ELb0ELb1ELi128EEEEEEEEEvNT_6ParamsE)
        /*0218*/ 	.word	0x000000ff


	//----- nvinfo : EIATTR_FRAME_SIZE
	.align		4
.L_100:
        /*021c*/ 	.byte	0x04, 0x11
        /*021e*/ 	.short	(.L_102 - .L_101)
	.align		4
.L_101:
        /*0220*/ 	.word	index@(_ZN7cutlass13device_kernelIN5flash19enable_sm80_to_sm89INS1_16FlashAttnFwdSm80INS1_25CollectiveMainloopFwdSm80ILi8ELi1ELb1EN4cute5tupleIJNS5_1CILi128EEES8_S8_EEELi128ENS_10bfloat16_tEfNS_4arch4Sm80ELb0ELb0ELb1ELb0ELb1ELb0ELb1ELb0EEENS1_21CollectiveEpilogueFwdIS9_NS6_IJNS7_ILi1EEESF_SF_EEESA_SC_Li256ELb0ELb1ELb0ELb0EEENS1_19SingleTileSchedulerILb0ELb0ELb1ELi128EEEEEEEEEvNT_6ParamsE)
        /*0224*/ 	.word	0x00000020


	//----- nvinfo : EIATTR_MIN_STACK_SIZE
	.align		4
.L_102:
        /*0228*/ 	.byte	0x04, 0x12
        /*022a*/ 	.short	(.L_104 - .L_103)
	.align		4
.L_103:
        /*022c*/ 	.word	index@(_ZN7cutlass13device_kernelIN5flash19enable_sm80_to_sm89INS1_16FlashAttnFwdSm80INS1_25CollectiveMainloopFwdSm80ILi8ELi1ELb1EN4cute5tupleIJNS5_1CILi128EEES8_S8_EEELi128ENS_10bfloat16_tEfNS_4arch4Sm80ELb0ELb0ELb1ELb0ELb1ELb0ELb1ELb0EEENS1_21CollectiveEpilogueFwdIS9_NS6_IJNS7_ILi1EEESF_SF_EEESA_SC_Li256ELb0ELb1ELb0ELb0EEENS1_19SingleTileSchedulerILb0ELb0ELb1ELi128EEEEEEEEEvNT_6ParamsE)
        /*0230*/ 	.word	0x00000020


	//----- nvinfo : EIATTR_MIN_STACK_SIZE
	.align		4
.L_104:
        /*0234*/ 	.byte	0x04, 0x12
        /*0236*/ 	.short	(.L_106 - .L_105)
	.align		4
.L_105:
        /*0238*/ 	.word	index@(_ZN7cutlass13device_kernelIN5flash19enable_sm80_to_sm89INS1_16FlashAttnFwdSm80INS1_25CollectiveMainloopFwdSm80ILi8ELi1ELb1EN4cute5tupleIJNS5_1CILi128EEES8_S8_EEELi128ENS_10bfloat16_tEfNS_4arch4Sm80ELb0ELb0ELb1ELb1ELb1ELb0ELb1ELb0EEENS1_21CollectiveEpilogueFwdIS9_NS6_IJNS7_ILi1EEESF_SF_EEESA_SC_Li256ELb1ELb1ELb0ELb0EEENS1_19SingleTileSchedulerILb1ELb0ELb1ELi128EEEEEEEEEvNT_6ParamsE)
        /*023c*/ 	.word	0x00000018


	//----- nvinfo : EIATTR_MIN_STACK_SIZE
	.align		4
.L_106:
        /*0240*/ 	.byte	0x04, 0x12
        /*0242*/ 	.short	(.L_108 - .L_107)
	.align		4
.L_107:
        /*0244*/ 	.word	index@(_ZN7cutlass13device_kernelIN5flash19enable_sm80_to_sm89INS1_16FlashAttnFwdSm80INS1_25CollectiveMainloopFwdSm80ILi8ELi1ELb1EN4cute5tupleIJNS5_1CILi128EEES8_S8_EEELi128ENS_10bfloat16_tEfNS_4arch4Sm80ELb0ELb0ELb1ELb1ELb1ELb1ELb1ELb0EEENS1_21CollectiveEpilogueFwdIS9_NS6_IJNS7_ILi1EEESF_SF_EEESA_SC_Li256ELb1ELb1ELb0ELb0EEENS1_19SingleTileSchedulerILb1ELb0ELb1ELi128EEEEEEEEEvNT_6ParamsE)
        /*0248*/ 	.word	0x00000018


	//----- nvinfo : EIATTR_MIN_STACK_SIZE
	.align		4
.L_108:
        /*024c*/ 	.byte	0x04, 0x12
        /*024e*/ 	.short	(.L_110 - .L_109)
	.align		4
.L_109:
        /*0250*/ 	.word	index@(_ZN7cutlass13device_kernelIN5flash19enable_sm80_to_sm89INS1_16FlashAttnFwdSm80INS1_25CollectiveMainloopFwdSm80ILi8ELi1ELb1EN4cute5tupleIJNS5_1CILi128EEENS7_ILi96EEES8_EEELi128ENS_10bfloat16_tEfNS_4arch4Sm80ELb0ELb1ELb1ELb0ELb1ELb0ELb1ELb0EEENS1_21CollectiveEpilogueFwdINS6_IJS8_S8_S9_EEENS6_IJNS7_ILi1EEESH_SH_EEESB_SD_Li256ELb0ELb1ELb0ELb0EEENS1_19SingleTileSchedulerILb0ELb0ELb1ELi128EEEEEEEEEvNT_6ParamsE)
        /*0254*/ 	.word	0x00000000


	//----- nvinfo : EIATTR_MIN_STACK_SIZE
	.align		4
.L_110:
        /*0258*/ 	.byte	0x04, 0x12
        /*025a*/ 	.short	(.L_112 - .L_111)
	.align		4
.L_111:
        /*025c*/ 	.word	index@(_ZN7cutlass13device_kernelIN5flash19enable_sm80_to_sm89INS1_16FlashAttnFwdSm80INS1_25CollectiveMainloopFwdSm80ILi8ELi1ELb1EN4cute5tupleIJNS5_1CILi128EEENS7_ILi96EEES8_EEELi128ENS_10bfloat16_tEfNS_4arch4Sm80ELb0ELb1ELb1ELb1ELb1ELb0ELb1ELb0EEENS1_21CollectiveEpilogueFwdINS6_IJS8_S8_S9_EEENS6_IJNS7_ILi1EEESH_SH_EEESB_SD_Li256ELb1ELb1ELb0ELb0EEENS1_19SingleTileSchedulerILb1ELb0ELb1ELi128EEEEEEEEEvNT_6ParamsE)
        /*0260*/ 	.word	0x00000030


	//----- nvinfo : EIATTR_MIN_STACK_SIZE
	.align		4
.L_112:
        /*0264*/ 	.byte	0x04, 0x12
        /*0266*/ 	.short	(.L_114 - .L_113)
	.align		4
.L_113:
        /*0268*/ 	.word	index@(_ZN7cutlass13device_kernelIN5flash19enable_sm80_to_sm89INS1_16FlashAttnFwdSm80INS1_25CollectiveMainloopFwdSm80ILi8ELi1ELb1EN4cute5tupleIJNS5_1CILi128EEENS7_ILi96EEES8_EEELi128ENS_10bfloat16_tEfNS_4arch4Sm80ELb0ELb1ELb1ELb1ELb1ELb1ELb1ELb0EEENS1_21CollectiveEpilogueFwdINS6_IJS8_S8_S9_EEENS6_IJNS7_ILi1EEESH_SH_EEESB_SD_Li256ELb1ELb1ELb0ELb0EEENS1_19SingleTileSchedulerILb1ELb0ELb1ELi128EEEEEEEEEvNT_6ParamsE)
        /*026c*/ 	.word	0x00000030


	//----- nvinfo : EIATTR_MIN_STACK_SIZE
	.align		4
.L_114:
        /*0270*/ 	.byte	0x04, 0x12
        /*0272*/ 	.short	(.L_116 - .L_115)
	.align		4
.L_115:
        /*0274*/ 	.word	index@(_ZN7cutlass13device_kernelIN5flash19enable_sm80_to_sm89INS1_16FlashAttnFwdSm80INS1_25CollectiveMainloopFwdSm80ILi8ELi1ELb1EN4cute5tupleIJNS5_1CILi128EEES8_S8_EEELi128ENS_10bfloat16_tEfNS_4arch4Sm80ELb1ELb0ELb1ELb0ELb1ELb0ELb1ELb0EEENS1_21CollectiveEpilogueFwdIS9_NS6_IJNS7_ILi1EEESF_SF_EEESA_SC_Li256ELb0ELb1ELb0ELb0EEENS1_30DynamicPersistentTileSchedulerILi256ELi256ELb0ELb1ELb0EEEEEEEEEvNT_6ParamsE)
        /*0278*/ 	.word	0x00000080


	//----- nvinfo : EIATTR_MIN_STACK_SIZE
	.align		4
.L_116:
        /*027c*/ 	.byte	0x04, 0x12
        /*027e*/ 	.short	(.L_118 - .L_117)
	.align		4
.L_117:
        /*0280*/ 	.word	index@(_ZN7cutlass13device_kernelIN5flash19enable_sm80_to_sm89INS1_16FlashAttnFwdSm80INS1_25CollectiveMainloopFwdSm80ILi8ELi1ELb1EN4cute5tupleIJNS5_1CILi128EEES8_S8_EEELi128ENS_10bfloat16_tEfNS_4arch4Sm80ELb1ELb0ELb1ELb1ELb1ELb0ELb1ELb0EEENS1_21CollectiveEpilogueFwdIS9_NS6_IJNS7_ILi1EEESF_SF_EEESA_SC_Li256ELb1ELb1ELb0ELb0EEENS1_19SingleTileSchedulerILb1ELb0ELb1ELi128EEEEEEEEEvNT_6ParamsE)
        /*0284*/ 	.word	0x00000058


	//----- nvinfo : EIATTR_MIN_STACK_SIZE
	.align		4
.L_118:
        /*0288*/ 	.byte	0x04, 0x12
        /*028a*/ 	.short	(.L_120 - .L_119)
	.align		4
.L_119:
        /*028c*/ 	.word	index@(_ZN7cutlass13device_kernelIN5flash19enable_sm80_to_sm89INS1_16FlashAttnFwdSm80INS1_25CollectiveMainloopFwdSm80ILi8ELi1ELb1EN4cute5tupleIJNS5_1CILi128EEES8_S8_EEELi128ENS_10bfloat16_tEfNS_4arch4Sm80ELb1ELb0ELb1ELb1ELb1ELb1ELb1ELb0EEENS1_21CollectiveEpilogueFwdIS9_NS6_IJNS7_ILi1EEESF_SF_EEESA_SC_Li256ELb1ELb1ELb0ELb0EEENS1_19SingleTileSchedulerILb1ELb0ELb1ELi128EEEEEEEEEvNT_6ParamsE)
        /*0290*/ 	.word	0x00000038


	//----- nvinfo : EIATTR_MIN_STACK_SIZE
	.align		4
.L_120:
        /*0294*/ 	.byte	0x04, 0x12
        /*0296*/ 	.short	(.L_122 - .L_121)
	.align		4
.L_121:
        /*0298*/ 	.word	index@(_ZN7cutlass13device_kernelIN5flash19enable_sm80_to_sm89INS1_16FlashAttnFwdSm80INS1_25CollectiveMainloopFwdSm80ILi4ELi1ELb0EN4cute5tupleIJNS5_1CILi128EEENS7_ILi64EEES8_EEELi128ENS_10bfloat16_tEfNS_4arch4Sm80ELb0ELb0ELb1ELb0ELb1ELb0ELb1ELb0EEENS1_21CollectiveEpilogueFwdINS6_IJS8_S8_S9_EEENS6_IJNS7_ILi1EEESH_SH_EEESB_SD_Li128ELb0ELb1ELb0ELb0EEENS1_19SingleTileSchedulerILb0ELb0ELb1ELi128EEEEEEEEEvNT_6ParamsE)
        /*029c*/ 	.word	0x00000048


	//----- nvinfo : EIATTR_MIN_STACK_SIZE
	.align		4
.L_122:
        /*02a0*/ 	.byte	0x04, 0x12
        /*02a2*/ 	.short	(.L_124 - .L_123)
	.align		4
.L_123:
        /*02a4*/ 	.word	index@(_ZN7cutlass13device_kernelIN5flash19enable_sm80_to_sm89INS1_16FlashAttnFwdSm80INS1_25CollectiveMainloopFwdSm80ILi4ELi1ELb0EN4cute5tupleIJNS5_1CILi128EEENS7_ILi64EEES8_EEELi128ENS_10bfloat16_tEfNS_4arch4Sm80ELb0ELb0ELb1ELb1ELb1ELb0ELb1ELb0EEENS1_21CollectiveEpilogueFwdINS6_IJS8_S8_S9_EEENS6_IJNS7_ILi1EEESH_SH_EEESB_SD_Li128ELb1ELb1ELb0ELb0EEENS1_19SingleTileSchedulerILb1ELb0ELb1ELi128EEEEEEEEEvNT_6ParamsE)
        /*02a8*/ 	.word	0x00000090


	//----- nvinfo : EIATTR_MIN_STACK_SIZE
	.align		4
.L_124:
        /*02ac*/ 	.byte	0x04, 0x12
        /*02ae*/ 	.short	(.L_126 - .L_125)
	.align		4
.L_125:
        /*02b0*/ 	.word	index@(_ZN7cutlass13device_kernelIN5flash19enable_sm80_to_sm89INS1_16FlashAttnFwdSm80INS1_25CollectiveMainloopFwdSm80ILi4ELi1ELb0EN4cute5tupleIJNS5_1CILi128EEENS7_ILi64EEES8_EEELi128ENS_10bfloat16_tEfNS_4arch4Sm80ELb0ELb0ELb1ELb1ELb1ELb1ELb1ELb0EEENS1_21CollectiveEpilogueFwdINS6_IJS8_S8_S9_EEENS6_IJNS7_ILi1EEESH_SH_EEESB_SD_Li128ELb1ELb1ELb0ELb0EEENS1_19SingleTileSchedulerILb1ELb0ELb1ELi128EEEEEEEEEvNT_6ParamsE)
        /*02b4*/ 	.word	0x000000a8


	//----- nvinfo : EIATTR_MIN_STACK_SIZE
	.align		4
.L_126:
        /*02b8*/ 	.byte	0x04, 0x12
        /*02ba*/ 	.short	(.L_128 - .L_127)
	.align		4
.L_127:
        /*02bc*/ 	.word	index@(_ZN7cutlass13device_kernelIN5flash19enable_sm80_to_sm89INS1_16FlashAttnFwdSm80INS1_25CollectiveMainloopFwdSm80ILi4ELi1ELb0EN4cute5tupleIJNS5_1CILi128EEENS7_ILi48EEES8_EEELi128ENS_10bfloat16_tEfNS_4arch4Sm80ELb0ELb1ELb1ELb0ELb1ELb0ELb1ELb0EEENS1_21CollectiveEpilogueFwdINS6_IJS8_S8_S9_EEENS6_IJNS7_ILi1EEESH_SH_EEESB_SD_Li128ELb0ELb1ELb0ELb0EEENS1_19SingleTileSchedulerILb0ELb0ELb1ELi128EEEEEEEEEvNT_6ParamsE)
        /*02c0*/ 	.word	0x00000068


	//----- nvinfo : EIATTR_MIN_STACK_SIZE
	.align		4
.L_128:
        /*02c4*/ 	.byte	0x04, 0x12
        /*02c6*/ 	.short	(.L_130 - .L_129)
	.align		4
.L_129:
        /*02c8*/ 	.word	index@(_ZN7cutlass13device_kernelIN5flash19enable_sm80_to_sm89INS1_16FlashAttnFwdSm80INS1_25CollectiveMainloopFwdSm80ILi4ELi1ELb0EN4cute5tupleIJNS5_1CILi128EEENS7_ILi48EEES8_EEELi128ENS_10bfloat16_tEfNS_4arch4Sm80ELb0ELb1ELb1ELb1ELb1ELb0ELb1ELb0EEENS1_21CollectiveEpilogueFwdINS6_IJS8_S8_S9_EEENS6_IJNS7_ILi1EEESH_SH_EEESB_SD_Li128ELb1ELb1ELb0ELb0EEENS1_19SingleTileSchedulerILb1ELb0ELb1ELi128EEEEEEEEEvNT_6ParamsE)
        /*02cc*/ 	.word	0x00000078


	//----- nvinfo : EIATTR_MIN_STACK_SIZE
	.align		4
.L_130:
        /*02d0*/ 	.byte	0x04, 0x12
        /*02d2*/ 	.short	(.L_132 - .L_131)
	.align		4
.L_131:
        /*02d4*/ 	.word	index@(_ZN7cutlass13device_kernelIN5flash19enable_sm80_to_sm89INS1_16FlashAttnFwdSm80INS1_25CollectiveMainloopFwdSm80ILi4ELi1ELb0EN4cute5tupleIJNS5_1CILi128EEENS7_ILi48EEES8_EEELi128ENS_10bfloat16_tEfNS_4arch4Sm80ELb0ELb1ELb1ELb1ELb1ELb1ELb1ELb0EEENS1_21CollectiveEpilogueFwdINS6_IJS8_S8_S9_EEENS6_IJNS7_ILi1EEESH_SH_EEESB_SD_Li128ELb1ELb1ELb0ELb0EEENS1_19SingleTileSchedulerILb1ELb0ELb1ELi128EEEEEEEEEvNT_6ParamsE)
        /*02d8*/ 	.word	0x00000108


	//----- nvinfo : EIATTR_MIN_STACK_SIZE
	.align		4
.L_132:
        /*02dc*/ 	.byte	0x04, 0x12
        /*02de*/ 	.short	(.L_134 - .L_133)
	.align		4
.L_133:
        /*02e0*/ 	.word	index@(_ZN7cutlass13device_kernelIN5flash19enable_sm80_to_sm89INS1_16FlashAttnFwdSm80INS1_25CollectiveMainloopFwdSm80ILi4ELi1ELb0EN4cute5tupleIJNS5_1CILi128EEENS7_ILi64EEES8_EEELi128ENS_10bfloat16_tEfNS_4arch4Sm80ELb1ELb0ELb1ELb0ELb1ELb0ELb1ELb0EEENS1_21CollectiveEpilogueFwdINS6_IJS8_S8_S9_EEENS6_IJNS7_ILi1EEESH_SH_EEESB_SD_Li128ELb0ELb1ELb0ELb0EEENS1_30DynamicPersistentTileSchedulerILi128ELi128ELb0ELb1ELb0EEEEEEEEEvNT_6ParamsE)
        /*02e4*/ 	.word	0x00000080


	//----- nvinfo : EIATTR_MIN_STACK_SIZE
	.align		4
.L_134:
        /*02e8*/ 	.byte	0x04, 0x12
        /*02ea*/ 	.short	(.L_136 - .L_135)
	.align		4
.L_135:
        /*02ec*/ 	.word	index@(_ZN7cutlass13device_kernelIN5flash19enable_sm80_to_sm89INS1_16FlashAttnFwdSm80INS1_25CollectiveMainloopFwdSm80ILi4ELi1ELb0EN4cute5tupleIJNS5_1CILi128EEENS7_ILi64EEES8_EEELi128ENS_10bfloat16_tEfNS_4arch4Sm80ELb1ELb0ELb1ELb1ELb1ELb0ELb1ELb0EEENS1_21CollectiveEpilogueFwdINS6_IJS8_S8_S9_EEENS6_IJNS7_ILi1EEESH_SH_EEESB_SD_Li128ELb1ELb1ELb0ELb0EEENS1_19SingleTileSchedulerILb1ELb0ELb1ELi128EEEEEEEEEvNT_6ParamsE)
        /*02f0*/ 	.word	0x000000c0


	//----- nvinfo : EIATTR_MIN_STACK_SIZE
	.align		4
.L_136:
        /*02f4*/ 	.byte	0x04, 0x12
        /*02f6*/ 	.short	(.L_138 - .L_137)
	.align		4
.L_137:
        /*02f8*/ 	.word	index@(_ZN7cutlass13device_kernelIN5flash19enable_sm80_to_sm89INS1_16FlashAttnFwdSm80INS1_25CollectiveMainloopFwdSm80ILi4ELi1ELb0EN4cute5tupleIJNS5_1CILi128EEENS7_ILi64EEES8_EEELi128ENS_10bfloat16_tEfNS_4arch4Sm80ELb1ELb0ELb1ELb1ELb1ELb1ELb1ELb0EEENS1_21CollectiveEpilogueFwdINS6_IJS8_S8_S9_EEENS6_IJNS7_ILi1EEESH_SH_EEESB_SD_Li128ELb1ELb1ELb0ELb0EEENS1_19SingleTileSchedulerILb1ELb0ELb1ELi128EEEEEEEEEvNT_6ParamsE)
        /*02fc*/ 	.word	0x00000118
.L_138:


//--------------------- .nv.info._ZN7cutlass13device_kernelIN5flash19enable_sm80_to_sm89INS1_16FlashAttnFwdSm80INS1_25CollectiveMainloopFwdSm80ILi8ELi1ELb1EN4cute5tupleIJNS5_1CILi128EEES8_S8_EEELi128ENS_10bfloat16_tEfNS_4arch4Sm80ELb0ELb0ELb1ELb0ELb1ELb0ELb1ELb0EEENS1_21CollectiveEpilogueFwdIS9_NS6_IJNS7_ILi1EEESF_SF_EEESA_SC_Li256ELb0ELb1ELb0ELb0EEENS1_19SingleTileSchedulerILb0ELb0ELb1ELi128EEEEEEEEEvNT_6ParamsE --------------------------
	.section	.nv.info._ZN7cutlass13device_kernelIN5flash19enable_sm80_to_sm89INS1_16FlashAttnFwdSm80INS1_25CollectiveMainloopFwdSm80ILi8ELi1ELb1EN4cute5tupleIJNS5_1CILi128EEES8_S8_EEELi128ENS_10bfloat16_tEfNS_4arch4Sm80ELb0ELb0ELb1ELb0ELb1ELb0ELb1ELb0EEENS1_21CollectiveEpilogueFwdIS9_NS6_IJNS7_ILi1EEESF_SF_EEESA_SC_Li256ELb0ELb1ELb0ELb0EEENS1_19SingleTileSchedulerILb0ELb0ELb1ELi128EEEEEEEEEvNT_6ParamsE,"",@"SHT_CUDA_INFO"
	.sectionflags	@""
	.align	4


	//----- nvinfo : EIATTR_CUDA_API_VERSION
	.align		4
        /*0000*/ 	.byte	0x04, 0x37
        /*0002*/ 	.short	(.L_140 - .L_139)
.L_139:
        /*0004*/ 	.word	0x00000082


	//----- nvinfo : EIATTR_SW2861232_WAR
	.align		4
.L_140:
        /*0008*/ 	.byte	0x01, 0x35
	.zero		2


	//----- nvinfo : EIATTR_PARAM_CBANK
	.align		4
        /*000c*/ 	.byte	0x04, 0x0a
        /*000e*/ 	.short	(.L_142 - .L_141)
	.align		4
.L_141:
        /*0010*/ 	.word	index@(.nv.constant0._ZN7cutlass13device_kernelIN5flash19enable_sm80_to_sm89INS1_16FlashAttnFwdSm80INS1_25CollectiveMainloopFwdSm80ILi8ELi1ELb1EN4cute5tupleIJNS5_1CILi128EEES8_S8_EEELi128ENS_10bfloat16_tEfNS_4arch4Sm80ELb0ELb0ELb1ELb0ELb1ELb0ELb1ELb0EEENS1_21CollectiveEpilogueFwdIS9_NS6_IJNS7_ILi1EEESF_SF_EEESA_SC_Li256ELb0ELb1ELb0ELb0EEENS1_19SingleTileSchedulerILb0ELb0ELb1ELi128EEEEEEEEEvNT_6ParamsE)
        /*0014*/ 	.short	0x0160
        /*0016*/ 	.short	0x0418


	//----- nvinfo : EIATTR_CBANK_PARAM_SIZE
	.align		4
.L_142:
        /*0018*/ 	.byte	0x03, 0x19
        /*001a*/ 	.short	0x0418


	//----- nvinfo : EIATTR_KPARAM_INFO
	.align		4
        /*001c*/ 	.byte	0x04, 0x17
        /*001e*/ 	.short	(.L_144 - .L_143)
.L_143:
        /*0020*/ 	.word	0x00000000
        /*0024*/ 	.short	0x0000
        /*0026*/ 	.short	0x0000
        /*0028*/ 	.byte	0x00, 0xf0, 0x61, 0x10


	//----- nvinfo : EIATTR_MAXREG_COUNT
	.align		4
.L_144:
        /*002c*/ 	.byte	0x03, 0x1b
        /*002e*/ 	.short	0x00ff


	//----- nvinfo : EIATTR_NUM_BARRIERS
	.align		4
        /*0030*/ 	.byte	0x02, 0x4c
        /*0032*/ 	.byte	0x02
	.zero		1


	//----- nvinfo : EIATTR_ANNOTATIONS
	.align		4
        /*0034*/ 	.byte	0x04, 0x55
        /*0036*/ 	.short	(.L_146 - .L_145)


	//   ....[0]....
.L_145:
        /*0038*/ 	.word	0x00000001
        /* <DEDUP_REMOVED lines=10> */
        /*00dc*/ 	.byte	0x40, 0xa6, 0x00, 0x00


	//----- nvinfo : EIATTR_MERCURY_ISA_VERSION
	.align		4
.L_146:
        /*00e0*/ 	.byte	0x03, 0x5f
        /*00e2*/ 	.short	0x0000


	//----- nvinfo : EIATTR_COOP_GROUP_MASK_REGIDS
	.align		4
        /*00e4*/ 	.byte	0x04, 0x29
        /*00e6*/ 	.short	(.L_148 - .L_147)


	//   ....[0]....
.L_147:
        /*00e8*/ 	.word	0xffffffff


	//   ....[1]....
        /*00ec*/ 	.word	0xffffffff


	//   ....[2]....
        /*00f0*/ 	.word	0xffffffff


	//   ....[3]....
        /*00f4*/ 	.word	0xffffffff


	//   ....[4]....
        /*00f8*/ 	.word	0xffffffff


	//   ....[5]....
        /*00fc*/ 	.word	0xffffffff


	//   ....[6]....
        /*0100*/ 	.word	0xffffffff


	//   ....[7]....
        /*0104*/ 	.word	0xffffffff


	//   ....[8]....
        /*0108*/ 	.word	0xffffffff


	//   ....[9]....
        /*010c*/ 	.word	0xffffffff


	//   ....[10]....
        /*0110*/ 	.word	0xffffffff


	//   ....[11]....
        /*0114*/ 	.word	0xffffffff


	//   ....[12]....
        /*0118*/ 	.word	0xffffffff


	//   ....[13]....
        /*011c*/ 	.word	0xffffffff


	//   ....[14]....
        /*0120*/ 	.word	0xffffffff


	//   ....[15]....
        /*0124*/ 	.word	0xffffffff


	//   ....[16]....
        /*0128*/ 	.word	0xffffffff


	//   ....[17]....
        /*012c*/ 	.word	0xffffffff


	//   ....[18]....
        /*0130*/ 	.word	0xffffffff


	//   ....[19]....
        /*0134*/ 	.word	0xffffffff


	//   ....[20]....
        /*0138*/ 	.word	0xffffffff


	//   ....[21]....
        /*013c*/ 	.word	0xffffffff


	//   ....[22]....
        /*0140*/ 	.word	0xffffffff


	//   ....[23]....
        /*0144*/ 	.word	0xffffffff


	//   ....[24]....
        /*0148*/ 	.word	0xffffffff


	//   ....[25]....
        /*014c*/ 	.word	0xffffffff


	//   ....[26]....
        /*0150*/ 	.word	0xffffffff


	//   ....[27]....
        /*0154*/ 	.word	0xffffffff


	//   ....[28]....
        /*0158*/ 	.word	0xffffffff


	//   ....[29]....
        /*015c*/ 	.word	0xffffffff


	//   ....[30]....
        /*0160*/ 	.word	0xffffffff


	//   ....[31]....
        /*0164*/ 	.word	0xffffffff


	//   ....[32]....
        /*0168*/ 	.word	0xffffffff


	//   ....[33]....
        /*016c*/ 	.word	0xffffffff


	//   ....[34]....
        /*0170*/ 	.word	0xffffffff


	//   ....[35]....
        /*0174*/ 	.word	0xffffffff


	//   ....[36]....
        /*0178*/ 	.word	0xffffffff


	//   ....[37]....
        /*017c*/ 	.word	0xffffffff


	//   ....[38]....
        /*0180*/ 	.word	0xffffffff


	//   ....[39]....
        /*0184*/ 	.word	0xffffffff


	//   ....[40]....
        /*0188*/ 	.word	0xffffffff


	//   ....[41]....
        /*018c*/ 	.word	0xffffffff


	//   ....[42]....
        /*0190*/ 	.word	0xffffffff


	//   ....[43]....
        /*0194*/ 	.word	0xffffffff


	//   ....[44]....
        /*0198*/ 	.word	0xffffffff


	//   ....[45]....
        /*019c*/ 	.word	0xffffffff


	//   ....[46]....
        /*01a0*/ 	.word	0xffffffff


	//   ....[47]....
        /*01a4*/ 	.word	0xffffffff


	//   ....[48]....
        /*01a8*/ 	.word	0xffffffff


	//   ....[49]....
        /*01ac*/ 	.word	0xffffffff


	//   ....[50]....
        /*01b0*/ 	.word	0xffffffff


	//   ....[51]....
        /*01b4*/ 	.word	0xffffffff


	//   ....[52]....
        /*01b8*/ 	.word	0xffffffff


	//   ....[53]....
        /*01bc*/ 	.word	0xffffffff


	//   ....[54]....
        /*01c0*/ 	.word	0xffffffff


	//   ....[55]....
        /*01c4*/ 	.word	0xffffffff


	//   ....[56]....
        /*01c8*/ 	.word	0xffffffff


	//   ....[57]....
        /*01cc*/ 	.word	0xffffffff


	//   ....[58]....
        /*01d0*/ 	.word	0xffffffff


	//   ....[59]....
        /*01d4*/ 	.word	0xffffffff


	//   ....[60]....
        /*01d8*/ 	.word	0xffffffff


	//   ....[61]....
        /*01dc*/ 	.word	0xffffffff


	//   ....[62]....
        /*01e0*/ 	.word	0xffffffff


	//   ....[63]....
        /*01e4*/ 	.word	0xffffffff


	//   ....[64]....
        /*01e8*/ 	.word	0xffffffff


	//   ....[65]....
        /*01ec*/ 	.word	0xffffffff


	//   ....[66]....
        /*01f0*/ 	.word	0xffffffff


	//   ....[67]....
        /*01f4*/ 	.word	0xffffffff


	//   ....[68]....
        /*01f8*/ 	.word	0xffffffff


	//   ....[69]....
        /*01fc*/ 	.word	0xffffffff


	//   ....[70]....
        /*0200*/ 	.word	0xffffffff


	//   ....[71]....
        /*0204*/ 	.word	0xffffffff


	//----- nvinfo : EIATTR_COOP_GROUP_INSTR_OFFSETS
	.align		4
.L_148:
        /*0208*/ 	.byte	0x04, 0x28
        /*020a*/ 	.short	(.L_150 - .L_149)


	//   ....[0]....
.L_149:
        /*020c*/ 	.word	0x00000860


	//   ....[1]....
        /*0210*/ 	.word	0x00000890


	//   ....[2]....
        /*0214*/ 	.word	0x000008c0


	//   ....[3]....
        /*0218*/ 	.word	0x000008f0


	//   ....[4]....
        /*021c*/ 	.word	0x00000a00


	//   ....[5]....
        /*0220*/ 	.word	0x00000a30


	//   ....[6]....
        /*0224*/ 	.word	0x00000b80


	//   ....[7]....
        /*0228*/ 	.word	0x00000b90


	//   ....[8]....
        /*022c*/ 	.word	0x00000d20


	//   ....[9]....
        /*0230*/ 	.word	0x00000d40


	//   ....[10]....
        /*0234*/ 	.word	0x00000e40


	//   ....[11]....
        /*0238*/ 	.word	0x00000e70


	//   ....[12]....
        /*023c*/ 	.word	0x00000e90


	//   ....[13]....
        /*0240*/ 	.word	0x00000eb0


	//   ....[14]....
        /*0244*/ 	.word	0x00000ed0


	//   ....[15]....
        /*0248*/ 	.word	0x00000ee0


	//   ....[16]....
        /*024c*/ 	.word	0x00001630


	//   ....[17]....
        /*0250*/ 	.word	0x00001650


	//   ....[18]....
        /*0254*/ 	.word	0x00001670


	//   ....[19]....
        /*0258*/ 	.word	0x000016a0


	//   ....[20]....
        /*025c*/ 	.word	0x000016c0


	//   ....[21]....
        /*0260*/ 	.word	0x00001720


	//   ....[22]....
        /*0264*/ 	.word	0x00001750


	//   ....[23]....
        /*0268*/ 	.word	0x000017c0


	//   ....[24]....
        /*026c*/ 	.word	0x00002f30


	//   ....[25]....
        /*0270*/ 	.word	0x00002f40


	//   ....[26]....
        /*0274*/ 	.word	0x00002f50


	//   ....[27]....
        /*0278*/ 	.word	0x00002f60


	//   ....[28]....
        /*027c*/ 	.word	0x00002f70


	//   ....[29]....
        /*0280*/ 	.word	0x00002f80


	//   ....[30]....
        /*0284*/ 	.word	0x00002f90


	//   ....[31]....
        /*0288*/ 	.word	0x00002fb0


	//   ....[32]....
        /*028c*/ 	.word	0x00003bf0


	//   ....[33]....
        /*0290*/ 	.word	0x00003cc0


	//   ....[34]....
        /*0294*/ 	.word	0x00003cd0


	//   ....[35]....
        /*0298*/ 	.word	0x00003d00


	//   ....[36]....
        /*029c*/ 	.word	0x00005ea0


	//   ....[37]....
        /*02a0*/ 	.word	0x00005eb0


	//   ....[38]....
        /*02a4*/ 	.word	0x00005ec0


	//   ....[39]....
        /*02a8*/ 	.word	0x00005ed0


	//   ....[40]....
        /*02ac*/ 	.word	0x00005ee0


	//   ....[41]....
        /*02b0*/ 	.word	0x00005ef0


	//   ....[42]....
        /*02b4*/ 	.word	0x00005f00


	//   ....[43]....
        /*02b8*/ 	.word	0x00005f10


	//   ....[44]....
        /*02bc*/ 	.word	0x00006380


	//   ....[45]....
        /*02c0*/ 	.word	0x000063a0


	//   ....[46]....
        /*02c4*/ 	.word	0x000063c0


	//   ....[47]....
        /*02c8*/ 	.word	0x000063e0


	//   ....[48]....
        /*02cc*/ 	.word	0x00006400


	//   ....[49]....
        /*02d0*/ 	.word	0x00006420


	//   ....[50]....
        /*02d4*/ 	.word	0x00006440


	//   ....[51]....
        /*02d8*/ 	.word	0x00006460


	//   ....[52]....
        /*02dc*/ 	.word	0x00007d20


	//   ....[53]....
        /*02e0*/ 	.word	0x00007d70


	//   ....[54]....
        /*02e4*/ 	.word	0x00007da0


	//   ....[55]....
        /*02e8*/ 	.word	0x00007db0


	//   ....[56]....
        /*02ec*/ 	.word	0x0000a240


	//   ....[57]....
        /*02f0*/ 	.word	0x0000a250


	//   ....[58]....
        /*02f4*/ 	.word	0x0000a280


	//   ....[59]....
        /*02f8*/ 	.word	0x0000a2a0


	//   ....[60]....
        /*02fc*/ 	.word	0x0000b1c0


	//   ....[61]....
        /*0300*/ 	.word	0x0000b1d0


	//   ....[62]....
        /*0304*/ 	.word	0x0000b1f0


	//   ....[63]....
        /*0308*/ 	.word	0x0000b200


	//   ....[64]....
        /*030c*/ 	.word	0x0000b320


	//   ....[65]....
        /*0310*/ 	.word	0x0000b350


	//   ....[66]....
        /*0314*/ 	.word	0x0000b450


	//   ....[67]....
        /*0318*/ 	.word	0x0000b480


	//   ....[68]....
        /*031c*/ 	.word	0x0000b550


	//   ....[69]....
        /*0320*/ 	.word	0x0000b580


	//   ....[70]....
        /*0324*/ 	.word	0x0000b650


	//   ....[71]....
        /*0328*/ 	.word	0x0000b670


	//----- nvinfo : EIATTR_EXIT_INSTR_OFFSETS
	.align		4
.L_150:
        /*032c*/ 	.byte	0x04, 0x1c
        /*032e*/ 	.short	(.L_152 - .L_151)


	//   ....[0]....
.L_151:
        /*0330*/ 	.word	0x00000040


	//   ....[1]....
        /*0334*/ 	.word	0x0000b680


	//   ....[2]....
        /*0338*/ 	.word	0x0000b6d0


	//   ....[3]....
        /*033c*/ 	.word	0x0000b730


	//----- nvinfo : EIATTR_CTAIDZ_USED
	.align		4
.L_152:
        /*0340*/ 	.byte	0x01, 0x04
	.zero		2


	//----- nvinfo : EIATTR_MAX_THREADS
	.align		4
        /*0344*/ 	.byte	0x04, 0x05
        /*0346*/ 	.short	(.L_154 - .L_153)
.L_153:
        /*0348*/ 	.word	0x00000100
        /*034c*/ 	.word	0x00000001
        /*0350*/ 	.word	0x00000001


	//----- nvinfo : EIATTR_CRS_STACK_SIZE
	.align		4
.L_154:
        /*0354*/ 	.byte	0x04, 0x1e
        /*0356*/ 	.short	(.L_156 - .L_155)
.L_155:
        /*0358*/ 	.word	0x00000000
.L_156:


//--------------------- .nv.info._ZN7cutlass13device_kernelIN5flash19enable_sm80_to_sm89INS1_16FlashAttnFwdSm80INS1_25CollectiveMainloopFwdSm80ILi8ELi1ELb1EN4cute5tupleIJNS5_1CILi128EEES8_S8_EEELi128ENS_10bfloat16_tEfNS_4arch4Sm80ELb0ELb0ELb1ELb1ELb1ELb0ELb1ELb0EEENS1_21CollectiveEpilogueFwdIS9_NS6_IJNS7_ILi1EEESF_SF_EEESA_SC_Li256ELb1ELb1ELb0ELb0EEENS1_19SingleTileSchedulerILb1ELb0ELb1ELi128EEEEEEEEEvNT_6ParamsE --------------------------
	.section	.nv.info._ZN7cutlass13device_kernelIN5flash19enable_sm80_to_sm89INS1_16FlashAttnFwdSm80INS1_25CollectiveMainloopFwdSm80ILi8ELi1ELb1EN4cute5tupleIJNS5_1CILi128EEES8_S8_EEELi128ENS_10bfloat16_tEfNS_4arch4Sm80ELb0ELb0ELb1ELb1ELb1ELb0ELb1ELb0EEENS1_21CollectiveEpilogueFwdIS9_NS6_IJNS7_ILi1EEESF_SF_EEESA_SC_Li256ELb1ELb1ELb0ELb0EEENS1_19SingleTileSchedulerILb1ELb0ELb1ELi128EEEEEEEEEvNT_6ParamsE,"",@"SHT_CUDA_INFO"
	.sectionflags	@""
	.align	4


	//----- nvinfo : EIATTR_CUDA_API_VERSION
	.align		4
        /*0000*/ 	.byte	0x04, 0x37
        /*0002*/ 	.short	(.L_158 - .L_157)
.L_157:
        /*0004*/ 	.word	0x00000082


	//----- nvinfo : EIATTR_SW2861232_WAR
	.align		4
.L_158:
        /*0008*/ 	.byte	0x01, 0x35
	.zero		2


	//----- nvinfo : EIATTR_PARAM_CBANK
	.align		4
        /*000c*/ 	.byte	0x04, 0x0a
        /*000e*/ 	.short	(.L_160 - .L_159)
	.align		4
.L_159:
        /*0010*/ 	.word	index@(.nv.constant0._ZN7cutlass13device_kernelIN5flash19enable_sm80_to_sm89INS1_16FlashAttnFwdSm80INS1_25CollectiveMainloopFwdSm80ILi8ELi1ELb1EN4cute5tupleIJNS5_1CILi128EEES8_S8_EEELi128ENS_10bfloat16_tEfNS_4arch4Sm80ELb0ELb0ELb1ELb1ELb1ELb0ELb1ELb0EEENS1_21CollectiveEpilogueFwdIS9_NS6_IJNS7_ILi1EEESF_SF_EEESA_SC_Li256ELb1ELb1ELb0ELb0EEENS1_19SingleTileSchedulerILb1ELb0ELb1ELi128EEEEEEEEEvNT_6ParamsE)
        /*0014*/ 	.short	0x0160
        /*0016*/ 	.short	0x0418


	//----- nvinfo : EIATTR_CBANK_PARAM_SIZE
	.align		4
.L_160:
        /*0018*/ 	.byte	0x03, 0x19
        /*001a*/ 	.short	0x0418


	//----- nvinfo : EIATTR_KPARAM_INFO
	.align		4
        /*001c*/ 	.byte	0x04, 0x17
        /*001e*/ 	.short	(.L_162 - .L_161)
.L_161:
        /*0020*/ 	.word	0x00000000
        /*0024*/ 	.short	0x0000
        /*0026*/ 	.short	0x0000
        /*0028*/ 	.byte	0x00, 0xf0, 0x61, 0x10


	//----- nvinfo : EIATTR_MAXREG_COUNT
	.align		4
.L_162:
        /*002c*/ 	.byte	0x03, 0x1b
        /*002e*/ 	.short	0x00ff


	//----- nvinfo : EIATTR_NUM_BARRIERS
	.align		4
        /*0030*/ 	.byte	0x02, 0x4c
        /*0032*/ 	.byte	0x02
	.zero		1


	//----- nvinfo : EIATTR_ANNOTATIONS
	.align		4
        /*0034*/ 	.byte	0x04, 0x55
        /*0036*/ 	.short	(.L_164 - .L_163)


	//   ....[0]....
.L_163:
        /*0038*/ 	.word	0x00000001
        /*003c*/ 	.byte	0x20, 0x72, 0x00, 0x00, 0x01, 0x00, 0x00, 0x00, 0x40, 0x72, 0x00, 0x00, 0x01, 0x00, 0x00, 0x00
        /*004c*/ 	.byte	0xa0, 0x72, 0x00, 0x00, 0x01, 0x00, 0x00, 0x00, 0xd0, 0x72, 0x00, 0x00, 0x01, 0x00, 0x00, 0x00
        /*005c*/ 	.byte	0x70, 0x73, 0x00, 0x00, 0x01, 0x00, 0x00, 0x00, 0x00, 0x74, 0x00, 0x00, 0x01, 0x00, 0x00, 0x00
        /*006c*/ 	.byte	0x70, 0x7a, 0x00, 0x00, 0x01, 0x00, 0x00, 0x00, 0xa0, 0x7a, 0x00, 0x00, 0x01, 0x00, 0x00, 0x00
        /*007c*/ 	.byte	0xd0, 0x7a, 0x00, 0x00, 0x01, 0x00, 0x00, 0x00, 0x00, 0x7b, 0x00, 0x00, 0x01, 0x00, 0x00, 0x00
        /*008c*/ 	.byte	0x30, 0x7b, 0x00, 0x00, 0x01, 0x00, 0x00, 0x00, 0x60, 0x7b, 0x00, 0x00


	//----- nvinfo : EIATTR_MERCURY_ISA_VERSION
	.align		4
.L_164:
        /*0098*/ 	.byte	0x03, 0x5f
        /*009a*/ 	.short	0x0000


	//----- nvinfo : EIATTR_COOP_GROUP_MASK_REGIDS
	.align		4
        /*009c*/ 	.byte	0x04, 0x29
        /*009e*/ 	.short	(.L_166 - .L_165)


	//   ....[0]....
.L_165:
        /*00a0*/ 	.word	0xffffffff


	//   ....[1]....
        /*00a4*/ 	.word	0xffffffff


	//   ....[2]....
        /*00a8*/ 	.word	0xffffffff


	//   ....[3]....
        /*00ac*/ 	.word	0xffffffff


	//   ....[4]....
        /*00b0*/ 	.word	0xffffffff


	//   ....[5]....
        /*00b4*/ 	.word	0xffffffff


	//   ....[6]....
        /*00b8*/ 	.word	0xffffffff


	//   ....[7]....
        /*00bc*/ 	.word	0xffffffff


	//   ....[8]....
        /*00c0*/ 	.word	0xffffffff


	//   ....[9]....
        /*00c4*/ 	.word	0xffffffff


	//   ....[10]....
        /*00c8*/ 	.word	0xffffffff


	//   ....[11]....
        /*00cc*/ 	.word	0xffffffff


	//   ....[12]....
        /*00d0*/ 	.word	0xffffffff


	//   ....[13]....
        /*00d4*/ 	.word	0xffffffff


	//   ....[14]....
        /*00d8*/ 	.word	0xffffffff


	//   ....[15]....
        /*00dc*/ 	.word	0xffffffff


	//   ....[16]....
        /*00e0*/ 	.word	0xffffffff


	//   ....[17]....
        /*00e4*/ 	.word	0xffffffff


	//   ....[18]....
        /*00e8*/ 	.word	0xffffffff


	//   ....[19]....
        /*00ec*/ 	.word	0xffffffff


	//   ....[20]....
        /*00f0*/ 	.word	0xffffffff


	//   ....[21]....
        /*00f4*/ 	.word	0xffffffff


	//   ....[22]....
        /*00f8*/ 	.word	0xffffffff


	//   ....[23]....
        /*00fc*/ 	.word	0xffffffff


	//   ....[24]....
        /*0100*/ 	.word	0xffffffff


	//   ....[25]....
        /*0104*/ 	.word	0xffffffff


	//   ....[26]....
        /*0108*/ 	.word	0xffffffff


	//   ....[27]....
        /*010c*/ 	.word	0xffffffff


	//   ....[28]....
        /*0110*/ 	.word	0xffffffff


	//   ....[29]....
        /*0114*/ 	.word	0xffffffff


	//   ....[30]....
        /*0118*/ 	.word	0xffffffff


	//   ....[31]....
        /*011c*/ 	.word	0xffffffff


	//   ....[32]....
        /*0120*/ 	.word	0xffffffff


	//   ....[33]....
        /*0124*/ 	.word	0xffffffff


	//   ....[34]....
        /*0128*/ 	.word	0xffffffff


	//   ....[35]....
        /*012c*/ 	.word	0xffffffff


	//   ....[36]....
        /*0130*/ 	.word	0xffffffff


	//   ....[37]....
        /*0134*/ 	.word	0xffffffff


	//   ....[38]....
        /*0138*/ 	.word	0xffffffff


	//   ....[39]....
        /*013c*/ 	.word	0xffffffff


	//   ....[40]....
        /*0140*/ 	.word	0xffffffff


	//   ....[41]....
        /*0144*/ 	.word	0xffffffff


	//   ....[42]....
        /*0148*/ 	.word	0xffffffff


	//   ....[43]....
        /*014c*/ 	.word	0xffffffff


	//   ....[44]....
        /*0150*/ 	.word	0xffffffff


	//   ....[45]....
        /*0154*/ 	.word	0xffffffff


	//   ....[46]....
        /*0158*/ 	.word	0xffffffff


	//   ....[47]....
        /*015c*/ 	.word	0xffffffff


	//   ....[48]....
        /*0160*/ 	.word	0xffffffff


	//   ....[49]....
        /*0164*/ 	.word	0xffffffff


	//   ....[50]....
        /*0168*/ 	.word	0xffffffff


	//   ....[51]....
        /*016c*/ 	.word	0xffffffff


	//   ....[52]....
        /*0170*/ 	.word	0xffffffff


	//   ....[53]....
        /*0174*/ 	.word	0xffffffff


	//   ....[54]....
        /*0178*/ 	.word	0xffffffff


	//   ....[55]....
        /*017c*/ 	.word	0xffffffff


	//   ....[56]....
        /*0180*/ 	.word	0xffffffff


	//   ....[57]....
        /*0184*/ 	.word	0xffffffff


	//   ....[58]....
        /*0188*/ 	.word	0xffffffff


	//   ....[59]....
        /*018c*/ 	.word	0xffffffff


	//   ....[60]....
        /*0190*/ 	.word	0xffffffff


	//   ....[61]....
        /*0194*/ 	.word	0xffffffff


	//   ....[62]....
        /*0198*/ 	.word	0xffffffff


	//   ....[63]....
        /*019c*/ 	.word	0xffffffff


	//   ....[64]....
        /*01a0*/ 	.word	0xffffffff


	//   ....[65]....
        /*01a4*/ 	.word	0xffffffff


	//   ....[66]....
        /*01a8*/ 	.word	0xffffffff


	//   ....[67]....
        /*01ac*/ 	.word	0xffffffff


	//   ....[68]....
        /*01b0*/ 	.word	0xffffffff


	//   ....[69]....
        /*01b4*/ 	.word	0xffffffff


	//   ....[70]....
        /*01b8*/ 	.word	0xffffffff


	//   ....[71]....
        /*01bc*/ 	.word	0xffffffff


	//   ....[72]....
        /*01c0*/ 	.word	0xffffffff


	//   ....[73]....
        /*01c4*/ 	.word	0xffffffff


	//   ....[74]....
        /*01c8*/ 	.word	0xffffffff


	//   ....[75]....
        /*01cc*/ 	.word	0xffffffff


	//   ....[76]....
        /*01d0*/ 	.word	0xffffffff


	//   ....[77]....
        /*01d4*/ 	.word	0xffffffff


	//   ....[78]....
        /*01d8*/ 	.word	0xffffffff


	//   ....[79]....
        /*01dc*/ 	.word	0xffffffff


	//   ....[80]....
        /*01e0*/ 	.word	0xffffffff


	//----- nvinfo : EIATTR_COOP_GROUP_INSTR_OFFSETS
	.align		4
.L_166:
        /*01e4*/ 	.byte	0x04, 0x28
        /*01e6*/ 	.short	(.L_168 - .L_167)


	//   ....[0]....
.L_167:
        /*01e8*/ 	.word	0x000000a0


	//   ....[1]....
        /*01ec*/ 	.word	0x00001200


	//   ....[2]....
        /*01f0*/ 	.word	0x00001240


	//   ....[3]....
        /*01f4*/ 	.word	0x00001280


	//   ....[4]....
        /*01f8*/ 	.word	0x000012c0


	//   ....[5]....
        /*01fc*/ 	.word	0x00001300


	//   ....[6]....
        /*0200*/ 	.word	0x000014e0


	//   ....[7]....
        /*0204*/ 	.word	0x00001500


	//   ....[8]....
        /*0208*/ 	.word	0x00001530


	//   ....[9]....
        /*020c*/ 	.word	0x000016d0


	//   ....[10]....
        /*0210*/ 	.word	0x00001700


	//   ....[11]....
        /*0214*/ 	.word	0x00001730


	//   ....[12]....
        /*0218*/ 	.word	0x00001760


	//   ....[13]....
        /*021c*/ 	.word	0x00001790


	//   ....[14]....
        /*0220*/ 	.word	0x000017c0


	//   ....[15]....
        /*0224*/ 	.word	0x000017d0


	//   ....[16]....
        /*0228*/ 	.word	0x000017e0


	//   ....[17]....
        /*022c*/ 	.word	0x00001cd0


	//   ....[18]....
        /*0230*/ 	.word	0x00001ce0


	//   ....[19]....
        /*0234*/ 	.word	0x00001cf0


	//   ....[20]....
        /*0238*/ 	.word	0x00001d00


	//   ....[21]....
        /*023c*/ 	.word	0x00001d10


	//   ....[22]....
        /*0240*/ 	.word	0x00001d50


	//   ....[23]....
        /*0244*/ 	.word	0x00001d70


	//   ....[24]....
        /*0248*/ 	.word	0x00001d90


	//   ....[25]....
        /*024c*/ 	.word	0x00003690


	//   ....[26]....
        /*0250*/ 	.word	0x000036b0


	//   ....[27]....
        /*0254*/ 	.word	0x000036c0


	//   ....[28]....
        /*0258*/ 	.word	0x000036d0


	//   ....[29]....
        /*025c*/ 	.word	0x000036e0


	//   ....[30]....
        /*0260*/ 	.word	0x000036f0


	//   ....[31]....
        /*0264*/ 	.word	0x00003700


	//   ....[32]....
        /*0268*/ 	.word	0x00003720


	//   ....[33]....
        /*026c*/ 	.word	0x000043a0


	//   ....[34]....
        /*0270*/ 	.word	0x00004410


	//   ....[35]....
        /*0274*/ 	.word	0x00004430


	//   ....[36]....
        /*0278*/ 	.word	0x00004450


	//   ....[37]....
        /*027c*/ 	.word	0x00006080


	//   ....[38]....
        /*0280*/ 	.word	0x00006090


	//   ....[39]....
        /*0284*/ 	.word	0x000060a0


	//   ....[40]....
        /*0288*/ 	.word	0x000060b0


	//   ....[41]....
        /*028c*/ 	.word	0x000060c0


	//   ....[42]....
        /*0290*/ 	.word	0x000060d0


	//   ....[43]....
        /*0294*/ 	.word	0x000060e0


	//   ....[44]....
        /*0298*/ 	.word	0x00006110


	//   ....[45]....
        /*029c*/ 	.word	0x00006510


	//   ....[46]....
        /*02a0*/ 	.word	0x00006530


	//   ....[47]....
        /*02a4*/ 	.word	0x00006550


	//   ....[48]....
        /*02a8*/ 	.word	0x00006570


	//   ....[49]....
        /*02ac*/ 	.word	0x000066c0


	//   ....[50]....
        /*02b0*/ 	.word	0x000066e0


	//   ....[51]....
        /*02b4*/ 	.word	0x00006720


	//   ....[52]....
        /*02b8*/ 	.word	0x00006750


	//   ....[53]....
        /*02bc*/ 	.word	0x00007fe0


	//   ....[54]....
        /*02c0*/ 	.word	0x00008000


	//   ....[55]....
        /*02c4*/ 	.word	0x00008020


	//   ....[56]....
        /*02c8*/ 	.word	0x00008040


	//   ....[57]....
        /*02cc*/ 	.word	0x00009fb0


	//   ....[58]....
        /*02d0*/ 	.word	0x00009fe0


	//   ....[59]....
        /*02d4*/ 	.word	0x0000a030


	//   ....[60]....
        /*02d8*/ 	.word	0x0000a040


	//   ....[61]....
        /*02dc*/ 	.word	0x0000b2f0


	//   ....[62]....
        /*02e0*/ 	.word	0x0000b330


	//   ....[63]....
        /*02e4*/ 	.word	0x0000b370


	//   ....[64]....
        /*02e8*/ 	.word	0x0000b3b0


	//   ....[65]....
        /*02ec*/ 	.word	0x0000b570


	//   ....[66]....
        /*02f0*/ 	.word	0x0000b580


	//   ....[67]....
        /*02f4*/ 	.word	0x0000b670


	//   ....[68]....
        /*02f8*/ 	.word	0x0000b6a0


	//   ....[69]....
        /*02fc*/ 	.word	0x0000b770


	//   ....[70]....
        /*0300*/ 	.word	0x0000b7a0


	//   ....[71]....
        /*0304*/ 	.word	0x0000b870


	//   ....[72]....
        /*0308*/ 	.word	0x0000b890


	//   ....[73]....
        /*030c*/ 	.word	0x0000c140


	//   ....[74]....
        /*0310*/ 	.word	0x0000c150


	//   ....[75]....
        /*0314*/ 	.word	0x0000c220


	//   ....[76]....
        /*0318*/ 	.word	0x0000c250


	//   ....[77]....
        /*031c*/ 	.word	0x0000c320


	//   ....[78]....
        /*0320*/ 	.word	0x0000c350


	//   ....[79]....
        /*0324*/ 	.word	0x0000c420


	//   ....[80]....
        /*0328*/ 	.word	0x0000c440


	//----- nvinfo : EIATTR_EXIT_INSTR_OFFSETS
	.align		4
.L_168:
        /*032c*/ 	.byte	0x04, 0x1c
        /*032e*/ 	.short	(.L_170 - .L_169)


	//   ....[0]....
.L_169:
        /*0330*/ 	.word	0x00000450


	//   ....[1]....
        /*0334*/ 	.word	0x0000b8a0


	//   ....[2]....
        /*0338*/ 	.word	0x0000b8f0


	//   ....[3]....
        /*033c*/ 	.word	0x0000b950


	//   ....[4]....
        /*0340*/ 	.word	0x0000c450


	//   ....[5]....
        /*0344*/ 	.word	0x0000c4a0


	//   ....[6]....
        /*0348*/ 	.word	0x0000c500


	//----- nvinfo : EIATTR_CTAIDZ_USED
	.align		4
.L_170:
        /*034c*/ 	.byte	0x01, 0x04
	.zero		2


	//----- nvinfo : EIATTR_MAX_THREADS
	.align		4
        /*0350*/ 	.byte	0x04, 0x05
        /*0352*/ 	.short	(.L_172 - .L_171)
.L_171:
        /*0354*/ 	.word	0x00000100
        /*0358*/ 	.word	0x00000001
        /*035c*/ 	.word	0x00000001


	//----- nvinfo : EIATTR_CRS_STACK_SIZE
	.align		4
.L_172:
        /*0360*/ 	.byte	0x04, 0x1e
        /*0362*/ 	.short	(.L_174 - .L_173)
.L_173:
        /*0364*/ 	.word	0x00000000
.L_174:


//--------------------- .nv.info._ZN7cutlass13device_kernelIN5flash19enable_sm80_to_sm89INS1_16FlashAttnFwdSm80INS1_25CollectiveMainloopFwdSm80ILi8ELi1ELb1EN4cute5tupleIJNS5_1CILi128EEES8_S8_EEELi128ENS_10bfloat16_tEfNS_4arch4Sm80ELb0ELb0ELb1ELb1ELb1ELb1ELb1ELb0EEENS1_21CollectiveEpilogueFwdIS9_NS6_IJNS7_ILi1EEESF_SF_EEESA_SC_Li256ELb1ELb1ELb0ELb0EEENS1_19SingleTileSchedulerILb1ELb0ELb1ELi128EEEEEEEEEvNT_6ParamsE --------------------------
	.section	.nv.info._ZN7cutlass13device_kernelIN5flash19enable_sm80_to_sm89INS1_16FlashAttnFwdSm80INS1_25CollectiveMainloopFwdSm80ILi8ELi1ELb1EN4cute5tupleIJNS5_1CILi128EEES8_S8_EEELi128ENS_10bfloat16_tEfNS_4arch4Sm80ELb0ELb0ELb1ELb1ELb1ELb1ELb1ELb0EEENS1_21CollectiveEpilogueFwdIS9_NS6_IJNS7_ILi1EEESF_SF_EEESA_SC_Li256ELb1ELb1ELb0ELb0EEENS1_19SingleTileSchedulerILb1ELb0ELb1ELi128EEEEEEEEEvNT_6ParamsE,"",@"SHT_CUDA_INFO"
	.sectionflags	@""
	.align	4


	//----- nvinfo : EIATTR_CUDA_API_VERSION
	.align		4
        /*0000*/ 	.byte	0x04, 0x37
        /*0002*/ 	.short	(.L_176 - .L_175)
.L_175:
        /*0004*/ 	.word	0x00000082


	//----- nvinfo : EIATTR_SW2861232_WAR
	.align		4
.L_176:
        /*0008*/ 	.byte	0x01, 0x35
	.zero		2


	//----- nvinfo : EIATTR_PARAM_CBANK
	.align		4
        /*000c*/ 	.byte	0x04, 0x0a
        /*000e*/ 	.short	(.L_178 - .L_177)
	.align		4
.L_177:
        /*0010*/ 	.word	index@(.nv.constant0._ZN7cutlass13device_kernelIN5flash19enable_sm80_to_sm89INS1_16FlashAttnFwdSm80INS1_25CollectiveMainloopFwdSm80ILi8ELi1ELb1EN4cute5tupleIJNS5_1CILi128EEES8_S8_EEELi128ENS_10bfloat16_tEfNS_4arch4Sm80ELb0ELb0ELb1ELb1ELb1ELb1ELb1ELb0EEENS1_21CollectiveEpilogueFwdIS9_NS6_IJNS7_ILi1EEESF_SF_EEESA_SC_Li256ELb1ELb1ELb0ELb0EEENS1_19SingleTileSchedulerILb1ELb0ELb1ELi128EEEEEEEEEvNT_6ParamsE)
        /*0014*/ 	.short	0x0160
        /*0016*/ 	.short	0x0418


	//----- nvinfo : EIATTR_CBANK_PARAM_SIZE
	.align		4
.L_178:
        /*0018*/ 	.byte	0x03, 0x19
        /*001a*/ 	.short	0x0418


	//----- nvinfo : EIATTR_KPARAM_INFO
	.align		4
        /*001c*/ 	.byte	0x04, 0x17
        /*001e*/ 	.short	(.L_180 - .L_179)
.L_179:
        /*0020*/ 	.word	0x00000000
        /*0024*/ 	.short	0x0000
        /*0026*/ 	.short	0x0000
        /*0028*/ 	.byte	0x00, 0xf0, 0x61, 0x10


	//----- nvinfo : EIATTR_MAXREG_COUNT
	.align		4
.L_180:
        /*002c*/ 	.byte	0x03, 0x1b
        /*002e*/ 	.short	0x00ff


	//----- nvinfo : EIATTR_NUM_BARRIERS
	.align		4
        /*0030*/ 	.byte	0x02, 0x4c
        /*0032*/ 	.byte	0x02
	.zero		1


	//----- nvinfo : EIATTR_ANNOTATIONS
	.align		4
        /*0034*/ 	.byte	0x04, 0x55
        /*0036*/ 	.short	(.L_182 - .L_181)


	//   ....[0]....
.L_181:
        /*0038*/ 	.word	0x00000001
        /*003c*/ 	.byte	0xd0, 0x1f, 0x01, 0x00, 0x01, 0x00, 0x00, 0x00, 0xf0, 0x1f, 0x01, 0x00, 0x01, 0x00, 0x00, 0x00
        /*004c*/ 	.byte	0x50, 0x20, 0x01, 0x00, 0x01, 0x00, 0x00, 0x00, 0x80, 0x20, 0x01, 0x00, 0x01, 0x00, 0x00, 0x00
        /*005c*/ 	.byte	0x20, 0x21, 0x01, 0x00, 0x01, 0x00, 0x00, 0x00, 0xb0, 0x21, 0x01, 0x00, 0x01, 0x00, 0x00, 0x00
        /*006c*/ 	.byte	0x20, 0x28, 0x01, 0x00, 0x01, 0x00, 0x00, 0x00, 0x50, 0x28, 0x01, 0x00, 0x01, 0x00, 0x00, 0x00
        /*007c*/ 	.byte	0x80, 0x28, 0x01, 0x00, 0x01, 0x00, 0x00, 0x00, 0xb0, 0x28, 0x01, 0x00, 0x01, 0x00, 0x00, 0x00
        /*008c*/ 	.byte	0xe0, 0x28, 0x01, 0x00, 0x01, 0x00, 0x00, 0x00, 0x10, 0x29, 0x01, 0x00


	//----- nvinfo : EIATTR_MERCURY_ISA_VERSION
	.align		4
.L_182:
        /*0098*/ 	.byte	0x03, 0x5f
        /*009a*/ 	.short	0x0000


	//----- nvinfo : EIATTR_COOP_GROUP_MASK_REGIDS
	.align		4
        /*009c*/ 	.byte	0x04, 0x29
        /*009e*/ 	.short	(.L_184 - .L_183)


	//   ....[0]....
.L_183:
        /*00a0*/ 	.word	0xffffffff


	//   ....[1]....
        /*00a4*/ 	.word	0xffffffff


	//   ....[2]....
        /*00a8*/ 	.word	0xffffffff


	//   ....[3]....
        /*00ac*/ 	.word	0xffffffff


	//   ....[4]....
        /*00b0*/ 	.word	0xffffffff


	//   ....[5]....
        /*00b4*/ 	.word	0xffffffff


	//   ....[6]....
        /*00b8*/ 	.word	0xffffffff


	//   ....[7]....
        /*00bc*/ 	.word	0xffffffff


	//   ....[8]....
        /*00c0*/ 	.word	0xffffffff


	//   ....[9]....
        /*00c4*/ 	.word	0xffffffff


	//   ....[10]....
        /*00c8*/ 	.word	0xffffffff


	//   ....[11]....
        /*00cc*/ 	.word	0xffffffff


	//   ....[12]....
        /*00d0*/ 	.word	0xffffffff


	//   ....[13]....
        /*00d4*/ 	.word	0xffffffff


	//   ....[14]....
        /*00d8*/ 	.word	0xffffffff


	//   ....[15]....
        /*00dc*/ 	.word	0xffffffff


	//   ....[16]....
        /*00e0*/ 	.word	0xffffffff


	//   ....[17]....
        /*00e4*/ 	.word	0xffffffff


	//   ....[18]....
        /*00e8*/ 	.word	0xffffffff


	//   ....[19]....
        /*00ec*/ 	.word	0xffffffff


	//   ....[20]....
        /*00f0*/ 	.word	0xffffffff


	//   ....[21]....
        /*00f4*/ 	.word	0xffffffff


	//   ....[22]....
        /*00f8*/ 	.word	0xffffffff


	//   ....[23]....
        /*00fc*/ 	.word	0xffffffff


	//   ....[24]....
        /*0100*/ 	.word	0xffffffff


	//   ....[25]....
        /*0104*/ 	.word	0xffffffff


	//   ....[26]....
        /*0108*/ 	.word	0xffffffff


	//   ....[27]....
        /*010c*/ 	.word	0xffffffff


	//   ....[28]....
        /*0110*/ 	.word	0xffffffff


	//   ....[29]....
        /*0114*/ 	.word	0xffffffff


	//   ....[30]....
        /*0118*/ 	.word	0xffffffff


	//   ....[31]....
        /*011c*/ 	.word	0xffffffff


	//   ....[32]....
        /*0120*/ 	.word	0xffffffff


	//   ....[33]....
        /*0124*/ 	.word	0xffffffff


	//   ....[34]....
        /*0128*/ 	.word	0xffffffff


	//   ....[35]....
        /*012c*/ 	.word	0xffffffff


	//   ....[36]....
        /*0130*/ 	.word	0xffffffff


	//   ....[37]....
        /*0134*/ 	.word	0xffffffff


	//   ....[38]....
        /*0138*/ 	.word	0xffffffff


	//   ....[39]....
        /*013c*/ 	.word	0xffffffff


	//   ....[40]....
        /*0140*/ 	.word	0xffffffff


	//   ....[41]....
        /*0144*/ 	.word	0xffffffff


	//   ....[42]....
        /*0148*/ 	.word	0xffffffff


	//   ....[43]....
        /*014c*/ 	.word	0xffffffff


	//   ....[44]....
        /*0150*/ 	.word	0xffffffff


	//   ....[45]....
        /*0154*/ 	.word	0xffffffff


	//   ....[46]....
        /*0158*/ 	.word	0xffffffff


	//   ....[47]....
        /*015c*/ 	.word	0xffffffff


	//   ....[48]....
        /*0160*/ 	.word	0xffffffff


	//   ....[49]....
        /*0164*/ 	.word	0xffffffff


	//   ....[50]....
        /*0168*/ 	.word	0xffffffff


	//   ....[51]....
        /*016c*/ 	.word	0xffffffff


	//   ....[52]....
        /*0170*/ 	.word	0xffffffff


	//   ....[53]....
        /*0174*/ 	.word	0xffffffff


	//   ....[54]....
        /*0178*/ 	.word	0xffffffff


	//   ....[55]....
        /*017c*/ 	.word	0xffffffff


	//   ....[56]....
        /*0180*/ 	.word	0xffffffff


	//   ....[57]....
        /*0184*/ 	.word	0xffffffff


	//   ....[58]....
        /*0188*/ 	.word	0xffffffff


	//   ....[59]....
        /*018c*/ 	.word	0xffffffff


	//   ....[60]....
        /*0190*/ 	.word	0xffffffff


	//   ....[61]....
        /*0194*/ 	.word	0xffffffff


	//   ....[62]....
        /*0198*/ 	.word	0xffffffff


	//   ....[63]....
        /*019c*/ 	.word	0xffffffff


	//   ....[64]....
        /*01a0*/ 	.word	0xffffffff


	//   ....[65]....
        /*01a4*/ 	.word	0xffffffff


	//   ....[66]....
        /*01a8*/ 	.word	0xffffffff


	//   ....[67]....
        /*01ac*/ 	.word	0xffffffff


	//   ....[68]....
        /*01b0*/ 	.word	0xffffffff


	//   ....[69]....
        /*01b4*/ 	.word	0xffffffff


	//   ....[70]....
        /*01b8*/ 	.word	0xffffffff


	//   ....[71]....
        /*01bc*/ 	.word	0xffffffff


	//   ....[72]....
        /*01c0*/ 	.word	0xffffffff


	//   ....[73]....
        /*01c4*/ 	.word	0xffffffff


	//   ....[74]....
        /*01c8*/ 	.word	0xffffffff


	//   ....[75]....
        /*01cc*/ 	.word	0xffffffff


	//   ....[76]....
        /*01d0*/ 	.word	0xffffffff


	//   ....[77]....
        /*01d4*/ 	.word	0xffffffff


	//   ....[78]....
        /*01d8*/ 	.word	0xffffffff


	//   ....[79]....
        /*01dc*/ 	.word	0xffffffff


	//   ....[80]....
        /*01e0*/ 	.word	0xffffffff


	//   ....[81]....
        /*01e4*/ 	.word	0xffffffff


	//   ....[82]....
        /*01e8*/ 	.word	0xffffffff


	//   ....[83]....
        /*01ec*/ 	.word	0xffffffff


	//   ....[84]....
        /*01f0*/ 	.word	0xffffffff


	//   ....[85]....
        /*01f4*/ 	.word	0xffffffff


	//   ....[86]....
        /*01f8*/ 	.word	0xffffffff


	//   ....[87]....
        /*01fc*/ 	.word	0xffffffff


	//   ....[88]....
        /*0200*/ 	.word	0xffffffff


	//   ....[89]....
        /*0204*/ 	.word	0xffffffff


	//   ....[90]....
        /*0208*/ 	.word	0xffffffff


	//   ....[91]....
        /*020c*/ 	.word	0xffffffff


	//   ....[92]....
        /*0210*/ 	.word	0xffffffff


	//   ....[93]....
        /*0214*/ 	.word	0xffffffff


	//   ....[94]....
        /*0218*/ 	.word	0xffffffff


	//   ....[95]....
        /*021c*/ 	.word	0xffffffff


	//   ....[96]....
        /*0220*/ 	.word	0xffffffff


	//   ....[97]....
        /*0224*/ 	.word	0xffffffff


	//   ....[98]....
        /*0228*/ 	.word	0xffffffff


	//   ....[99]....
        /*022c*/ 	.word	0xffffffff


	//   ....[100]....
        /*0230*/ 	.word	0xffffffff


	//   ....[101]....
        /*0234*/ 	.word	0xffffffff


	//   ....[102]....
        /*0238*/ 	.word	0xffffffff


	//   ....[103]....
        /*023c*/ 	.word	0xffffffff


	//   ....[104]....
        /*0240*/ 	.word	0xffffffff


	//   ....[105]....
        /*0244*/ 	.word	0xffffffff


	//   ....[106]....
        /*0248*/ 	.word	0xffffffff


	//   ....[107]....
        /*024c*/ 	.word	0xffffffff


	//   ....[108]....
        /*0250*/ 	.word	0xffffffff


	//   ....[109]....
        /*0254*/ 	.word	0xffffffff


	//   ....[110]....
        /*0258*/ 	.word	0xffffffff


	//   ....[111]....
        /*025c*/ 	.word	0xffffffff


	//   ....[112]....
        /*0260*/ 	.word	0xffffffff


	//----- nvinfo : EIATTR_COOP_GROUP_INSTR_OFFSETS
	.align		4
.L_184:
        /*0264*/ 	.byte	0x04, 0x28
        /*0266*/ 	.short	(.L_186 - .L_185)


	//   ....[0]....
.L_185:
        /*0268*/ 	.word	0x000000a0


	//   ....[1]....
        /*026c*/ 	.word	0x000028e0


	//   ....[2]....
        /*0270*/ 	.word	0x00002940


	//   ....[3]....
        /*0274*/ 	.word	0x00003100


	//   ....[4]....
        /*0278*/ 	.word	0x00003120


	//   ....[5]....
        /*027c*/ 	.word	0x00003870


	//   ....[6]....
        /*0280*/ 	.word	0x00003890


	//   ....[7]....
        /*0284*/ 	.word	0x00003fe0


	//   ....[8]....
        /*0288*/ 	.word	0x00003ff0


	//   ....[9]....
        /*028c*/ 	.word	0x00004810


	//   ....[10]....
        /*0290*/ 	.word	0x00004850


	//   ....[11]....
        /*0294*/ 	.word	0x00005600


	//   ....[12]....
        /*0298*/ 	.word	0x00005630


	//   ....[13]....
        /*029c*/ 	.word	0x00005dc0


	//   ....[14]....
        /*02a0*/ 	.word	0x00005df0


	//   ....[15]....
        /*02a4*/ 	.word	0x00006580


	//   ....[16]....
        /*02a8*/ 	.word	0x000065a0


	//   ....[17]....
        /*02ac*/ 	.word	0x00006d50


	//   ....[18]....
        /*02b0*/ 	.word	0x00006d80


	//   ....[19]....
        /*02b4*/ 	.word	0x00006e90


	//   ....[20]....
        /*02b8*/ 	.word	0x00006ec0


	//   ....[21]....
        /*02bc*/ 	.word	0x00006f90


	//   ....[22]....
        /*02c0*/ 	.word	0x00006fc0


	//   ....[23]....
        /*02c4*/ 	.word	0x00007090


	//   ....[24]....
        /*02c8*/ 	.word	0x000070b0


	//   ....[25]....
        /*02cc*/ 	.word	0x00007630


	//   ....[26]....
        /*02d0*/ 	.word	0x00007650


	//   ....[27]....
        /*02d4*/ 	.word	0x00007720


	//   ....[28]....
        /*02d8*/ 	.word	0x00007750


	//   ....[29]....
        /*02dc*/ 	.word	0x00007820


	//   ....[30]....
        /*02e0*/ 	.word	0x00007850


	//   ....[31]....
        /*02e4*/ 	.word	0x00007920


	//   ....[32]....
        /*02e8*/ 	.word	0x00007950


	//   ....[33]....
        /*02ec*/ 	.word	0x00008650


	//   ....[34]....
        /*02f0*/ 	.word	0x00008690


	//   ....[35]....
        /*02f4*/ 	.word	0x000086d0


	//   ....[36]....
        /*02f8*/ 	.word	0x00008710


	//   ....[37]....
        /*02fc*/ 	.word	0x00008770


	//   ....[38]....
        /*0300*/ 	.word	0x000087b0


	//   ....[39]....
        /*0304*/ 	.word	0x000087e0


	//   ....[40]....
        /*0308*/ 	.word	0x00008810


	//   ....[41]....
        /*030c*/ 	.word	0x00008a10


	//   ....[42]....
        /*0310*/ 	.word	0x00008a50


	//   ....[43]....
        /*0314*/ 	.word	0x00008a60


	//   ....[44]....
        /*0318*/ 	.word	0x00008af0


	//   ....[45]....
        /*031c*/ 	.word	0x00008b00


	//   ....[46]....
        /*0320*/ 	.word	0x00008c70


	//   ....[47]....
        /*0324*/ 	.word	0x00008ca0


	//   ....[48]....
        /*0328*/ 	.word	0x00008cc0


	//   ....[49]....
        /*032c*/ 	.word	0x0000c7f0


	//   ....[50]....
        /*0330*/ 	.word	0x0000c930


	//   ....[51]....
        /*0334*/ 	.word	0x0000c960


	//   ....[52]....
        /*0338*/ 	.word	0x0000c990


	//   ....[53]....
        /*033c*/ 	.word	0x0000c9c0


	//   ....[54]....
        /*0340*/ 	.word	0x0000c9f0


	//   ....[55]....
        /*0344*/ 	.word	0x0000ca20


	//   ....[56]....
        /*0348*/ 	.word	0x0000ca80


	//   ....[57]....
        /*034c*/ 	.word	0x0000e3c0


	//   ....[58]....
        /*0350*/ 	.word	0x0000e3e0


	//   ....[59]....
        /*0354*/ 	.word	0x0000e3f0


	//   ....[60]....
        /*0358*/ 	.word	0x0000e400


	//   ....[61]....
        /*035c*/ 	.word	0x0000e410


	//   ....[62]....
        /*0360*/ 	.word	0x0000e420


	//   ....[63]....
        /*0364*/ 	.word	0x0000e430


	//   ....[64]....
        /*0368*/ 	.word	0x0000e450


	//   ....[65]....
        /*036c*/ 	.word	0x0000f0e0


	//   ....[66]....
        /*0370*/ 	.word	0x0000f150


	//   ....[67]....
        /*0374*/ 	.word	0x0000f170


	//   ....[68]....
        /*0378*/ 	.word	0x0000f190


	//   ....[69]....
        /*037c*/ 	.word	0x00010e30


	//   ....[70]....
        /*0380*/ 	.word	0x00010e40


	//   ....[71]....
        /*0384*/ 	.word	0x00010e50


	//   ....[72]....
        /*0388*/ 	.word	0x00010e60


	//   ....[73]....
        /*038c*/ 	.word	0x00010e70


	//   ....[74]....
        /*0390*/ 	.word	0x00010e80


	//   ....[75]....
        /*0394*/ 	.word	0x00010e90


	//   ....[76]....
        /*0398*/ 	.word	0x00010ec0


	//   ....[77]....
        /*039c*/ 	.word	0x000112c0


	//   ....[78]....
        /*03a0*/ 	.word	0x000112e0


	//   ....[79]....
        /*03a4*/ 	.word	0x00011300


	//   ....[80]....
        /*03a8*/ 	.word	0x00011320


	//   ....[81]....
        /*03ac*/ 	.word	0x00011470


	//   ....[82]....
        /*03b0*/ 	.word	0x00011490


	//   ....[83]....
        /*03b4*/ 	.word	0x000114d0


	//   ....[84]....
        /*03b8*/ 	.word	0x00011500


	//   ....[85]....
        /*03bc*/ 	.word	0x00012da0


	//   ....[86]....
        /*03c0*/ 	.word	0x00012dc0


	//   ....[87]....
        /*03c4*/ 	.word	0x00012de0


	//   ....[88]....
        /*03c8*/ 	.word	0x00012e00


	//   ....[89]....
        /*03cc*/ 	.word	0x00014d90


	//   ....[90]....
        /*03d0*/ 	.word	0x00014dc0


	//   ....[91]....
        /*03d4*/ 	.word	0x00014e10


	//   ....[92]....
        /*03d8*/ 	.word	0x00014e20


	//   ....[93]....
        /*03dc*/ 	.word	0x000160d0


	//   ....[94]....
        /*03e0*/ 	.word	0x00016110


	//   ....[95]....
        /*03e4*/ 	.word	0x00016150


	//   ....[96]....
        /*03e8*/ 	.word	0x00016190


	//   ....[97]....
        /*03ec*/ 	.word	0x00016340


	//   ....[98]....
        /*03f0*/ 	.word	0x00016350


	//   ....[99]....
        /*03f4*/ 	.word	0x00016440


	//   ....[100]....
        /*03f8*/ 	.word	0x00016470


	//   ....[101]....
        /*03fc*/ 	.word	0x00016540


	//   ....[102]....
        /*0400*/ 	.word	0x00016570


	//   ....[103]....
        /*0404*/ 	.word	0x00016640


	//   ....[104]....
        /*0408*/ 	.word	0x00016660


	//   ....[105]....
        /*040c*/ 	.word	0x00016f10


	//   ....[106]....
        /*0410*/ 	.word	0x00016f20


	//   ....[107]....
        /*0414*/ 	.word	0x00016ff0


	//   ....[108]....
        /*0418*/ 	.word	0x00017020


	//   ....[109]....
        /*041c*/ 	.word	0x000170f0


	//   ....[110]....
        /*0420*/ 	.word	0x00017120


	//   ....[111]....
        /*0424*/ 	.word	0x000171f0


	//   ....[112]....
        /*0428*/ 	.word	0x00017210


	//----- nvinfo : EIATTR_EXIT_INSTR_OFFSETS
	.align		4
.L_186:
        /*042c*/ 	.byte	0x04, 0x1c
        /*042e*/ 	.short	(.L_188 - .L_187)


	//   ....[0]....
.L_187:
        /*0430*/ 	.word	0x00000450


	//   ....[1]....
        /*0434*/ 	.word	0x00016670


	//   ....[2]....
        /*0438*/ 	.word	0x000166c0


	//   ....[3]....
        /*043c*/ 	.word	0x00016720


	//   ....[4]....
        /*0440*/ 	.word	0x00017220


	//   ....[5]....
        /*0444*/ 	.word	0x00017270


	//   ....[6]....
        /*0448*/ 	.word	0x000172d0


	//----- nvinfo : EIATTR_CTAIDZ_USED
	.align		4
.L_188:
        /*044c*/ 	.byte	0x01, 0x04
	.zero		2


	//----- nvinfo : EIATTR_MAX_THREADS
	.align		4
        /*0450*/ 	.byte	0x04, 0x05
        /*0452*/ 	.short	(.L_190 - .L_189)
.L_189:
        /*0454*/ 	.word	0x00000100
        /*0458*/ 	.word	0x00000001
        /*045c*/ 	.word	0x00000001


	//----- nvinfo : EIATTR_CRS_STACK_SIZE
	.align		4
.L_190:
        /*0460*/ 	.byte	0x04, 0x1e
        /*0462*/ 	.short	(.L_192 - .L_191)
.L_191:
        /*0464*/ 	.word	0x00000000
.L_192:


//--------------------- .nv.info._ZN7cutlass13device_kernelIN5flash19enable_sm80_to_sm89INS1_16FlashAttnFwdSm80INS1_25CollectiveMainloopFwdSm80ILi8ELi1ELb1EN4cute5tupleIJNS5_1CILi128EEENS7_ILi96EEES8_EEELi128ENS_10bfloat16_tEfNS_4arch4Sm80ELb0ELb1ELb1ELb0ELb1ELb0ELb1ELb0EEENS1_21CollectiveEpilogueFwdINS6_IJS8_S8_S9_EEENS6_IJNS7_ILi1EEESH_SH_EEESB_SD_Li256ELb0ELb1ELb0ELb0EEENS1_19SingleTileSchedulerILb0ELb0ELb1ELi128EEEEEEEEEvNT_6ParamsE --------------------------
	.section	.nv.info._ZN7cutlass13device_kernelIN5flash19enable_sm80_to_sm89INS1_16FlashAttnFwdSm80INS1_25CollectiveMainloopFwdSm80ILi8ELi1ELb1EN4cute5tupleIJNS5_1CILi128EEENS7_ILi96EEES8_EEELi128ENS_10bfloat16_tEfNS_4arch4Sm80ELb0ELb1ELb1ELb0ELb1ELb0ELb1ELb0EEENS1_21CollectiveEpilogueFwdINS6_IJS8_S8_S9_EEENS6_IJNS7_ILi1EEESH_SH_EEESB_SD_Li256ELb0ELb1ELb0ELb0EEENS1_19SingleTileSchedulerILb0ELb0ELb1ELi128EEEEEEEEEvNT_6ParamsE,"",@"SHT_CUDA_INFO"
	.sectionflags	@""
	.align	4


	//----- nvinfo : EIATTR_CUDA_API_VERSION
	.align		4
        /*0000*/ 	.byte	0x04, 0x37
        /*0002*/ 	.short	(.L_194 - .L_193)
.L_193:
        /*0004*/ 	.word	0x00000082


	//----- nvinfo : EIATTR_SW2861232_WAR
	.align		4
.L_194:
        /*0008*/ 	.byte	0x01, 0x35
	.zero		2


	//----- nvinfo : EIATTR_PARAM_CBANK
	.align		4
        /*000c*/ 	.byte	0x04, 0x0a
        /*000e*/ 	.short	(.L_196 - .L_195)
	.align		4
.L_195:
        /*0010*/ 	.word	index@(.nv.constant0._ZN7cutlass13device_kernelIN5flash19enable_sm80_to_sm89INS1_16FlashAttnFwdSm80INS1_25CollectiveMainloopFwdSm80ILi8ELi1ELb1EN4cute5tupleIJNS5_1CILi128EEENS7_ILi96EEES8_EEELi128ENS_10bfloat16_tEfNS_4arch4Sm80ELb0ELb1ELb1ELb0ELb1ELb0ELb1ELb0EEENS1_21CollectiveEpilogueFwdINS6_IJS8_S8_S9_EEENS6_IJNS7_ILi1EEESH_SH_EEESB_SD_Li256ELb0ELb1ELb0ELb0EEENS1_19SingleTileSchedulerILb0ELb0ELb1ELi128EEEEEEEEEvNT_6ParamsE)
        /*0014*/ 	.short	0x0160
        /*0016*/ 	.short	0x0418


	//----- nvinfo : EIATTR_CBANK_PARAM_SIZE
	.align		4
.L_196:
        /*0018*/ 	.byte	0x03, 0x19
        /*001a*/ 	.short	0x0418


	//----- nvinfo : EIATTR_KPARAM_INFO
	.align		4
        /*001c*/ 	.byte	0x04, 0x17
        /*001e*/ 	.short	(.L_198 - .L_197)
.L_197:
        /*0020*/ 	.word	0x00000000
        /*0024*/ 	.short	0x0000
        /*0026*/ 	.short	0x0000
        /*0028*/ 	.byte	0x00, 0xf0, 0x61, 0x10


	//----- nvinfo : EIATTR_MAXREG_COUNT
	.align		4
.L_198:
        /*002c*/ 	.byte	0x03, 0x1b
        /*002e*/ 	.short	0x00ff


	//----- nvinfo : EIATTR_NUM_BARRIERS
	.align		4
        /*0030*/ 	.byte	0x02, 0x4c
        /*0032*/ 	.byte	0x02
	.zero		1


	//----- nvinfo : EIATTR_MERCURY_ISA_VERSION
	.align		4
        /*0034*/ 	.byte	0x03, 0x5f
        /*0036*/ 	.short	0x0000


	//----- nvinfo : EIATTR_COOP_GROUP_MASK_REGIDS
	.align		4
        /*0038*/ 	.byte	0x04, 0x29
        /*003a*/ 	.short	(.L_200 - .L_199)


	//   ....[0]....
.L_199:
        /*003c*/ 	.word	0xffffffff


	//   ....[1]....
        /*0040*/ 	.word	0xffffffff


	//   ....[2]....
        /*0044*/ 	.word	0xffffffff


	//   ....[3]....
        /*0048*/ 	.word	0xffffffff


	//   ....[4]....
        /*004c*/ 	.word	0xffffffff


	//   ....[5]....
        /*0050*/ 	.word	0xffffffff


	//   ....[6]....
        /*0054*/ 	.word	0xffffffff


	//   ....[7]....
        /*0058*/ 	.word	0xffffffff


	//   ....[8]....
        /*005c*/ 	.word	0xffffffff


	//   ....[9]....
        /*0060*/ 	.word	0xffffffff


	//   ....[10]....
        /*0064*/ 	.word	0xffffffff


	//   ....[11]....
        /*0068*/ 	.word	0xffffffff


	//   ....[12]....
        /*006c*/ 	.word	0xffffffff


	//   ....[13]....
        /*0070*/ 	.word	0xffffffff


	//   ....[14]....
        /*0074*/ 	.word	0xffffffff


	//   ....[15]....
        /*0078*/ 	.word	0xffffffff


	//   ....[16]....
        /*007c*/ 	.word	0xffffffff


	//   ....[17]....
        /*0080*/ 	.word	0xffffffff


	//   ....[18]....
        /*0084*/ 	.word	0xffffffff


	//   ....[19]....
        /*0088*/ 	.word	0xffffffff


	//   ....[20]....
        /*008c*/ 	.word	0xffffffff


	//   ....[21]....
        /*0090*/ 	.word	0xffffffff


	//   ....[22]....
        /*0094*/ 	.word	0xffffffff


	//   ....[23]....
        /*0098*/ 	.word	0xffffffff


	//   ....[24]....
        /*009c*/ 	.word	0xffffffff


	//   ....[25]....
        /*00a0*/ 	.word	0xffffffff


	//   ....[26]....
        /*00a4*/ 	.word	0xffffffff


	//   ....[27]....
        /*00a8*/ 	.word	0xffffffff


	//   ....[28]....
        /*00ac*/ 	.word	0xffffffff


	//   ....[29]....
        /*00b0*/ 	.word	0xffffffff


	//   ....[30]....
        /*00b4*/ 	.word	0xffffffff


	//   ....[31]....
        /*00b8*/ 	.word	0xffffffff


	//   ....[32]....
        /*00bc*/ 	.word	0xffffffff


	//   ....[33]....
        /*00c0*/ 	.word	0xffffffff


	//   ....[34]....
        /*00c4*/ 	.word	0xffffffff


	//   ....[35]....
        /*00c8*/ 	.word	0xffffffff


	//   ....[36]....
        /*00cc*/ 	.word	0xffffffff


	//   ....[37]....
        /*00d0*/ 	.word	0xffffffff


	//   ....[38]....
        /*00d4*/ 	.word	0xffffffff


	//   ....[39]....
        /*00d8*/ 	.word	0xffffffff


	//   ....[40]....
        /*00dc*/ 	.word	0xffffffff


	//   ....[41]....
        /*00e0*/ 	.word	0xffffffff


	//   ....[42]....
        /*00e4*/ 	.word	0xffffffff


	//   ....[43]....
        /*00e8*/ 	.word	0xffffffff


	//   ....[44]....
        /*00ec*/ 	.word	0xffffffff


	//   ....[45]....
        /*00f0*/ 	.word	0xffffffff


	//   ....[46]....
        /*00f4*/ 	.word	0xffffffff


	//   ....[47]....
        /*00f8*/ 	.word	0xffffffff


	//   ....[48]....
        /*00fc*/ 	.word	0xffffffff


	//   ....[49]....
        /*0100*/ 	.word	0xffffffff


	//   ....[50]....
        /*0104*/ 	.word	0xffffffff


	//   ....[51]....
        /*0108*/ 	.word	0xffffffff


	//   ....[52]....
        /*010c*/ 	.word	0xffffffff


	//   ....[53]....
        /*0110*/ 	.word	0xffffffff


	//   ....[54]....
        /*0114*/ 	.word	0xffffffff


	//   ....[55]....
        /*0118*/ 	.word	0xffffffff


	//   ....[56]....
        /*011c*/ 	.word	0xffffffff


	//   ....[57]....
        /*0120*/ 	.word	0xffffffff


	//   ....[58]....
        /*0124*/ 	.word	0xffffffff


	//   ....[59]....
        /*0128*/ 	.word	0xffffffff


	//   ....[60]....
        /*012c*/ 	.word	0xffffffff


	//   ....[61]....
        /*0130*/ 	.word	0xffffffff


	//   ....[62]....
        /*0134*/ 	.word	0xffffffff


	//   ....[63]....
        /*0138*/ 	.word	0xffffffff


	//   ....[64]....
        /*013c*/ 	.word	0xffffffff


	//   ....[65]....
        /*0140*/ 	.word	0xffffffff


	//   ....[66]....
        /*0144*/ 	.word	0xffffffff


	//   ....[67]....
        /*0148*/ 	.word	0xffffffff


	//   ....[68]....
        /*014c*/ 	.word	0xffffffff


	//   ....[69]....
        /*0150*/ 	.word	0xffffffff


	//   ....[70]....
        /*0154*/ 	.word	0xffffffff


	//   ....[71]....
        /*0158*/ 	.word	0xffffffff


	//   ....[72]....
        /*015c*/ 	.word	0xffffffff


	//   ....[73]....
        /*0160*/ 	.word	0xffffffff


	//   ....[74]....
        /*0164*/ 	.word	0xffffffff


	//   ....[75]....
        /*0168*/ 	.word	0xffffffff


	//   ....[76]....
        /*016c*/ 	.word	0xffffffff


	//   ....[77]....
        /*0170*/ 	.word	0xffffffff


	//   ....[78]....
        /*0174*/ 	.word	0xffffffff


	//   ....[79]....
        /*0178*/ 	.word	0xffffffff


	//   ....[80]....
        /*017c*/ 	.word	0xffffffff


	//   ....[81]....
        /*0180*/ 	.word	0xffffffff


	//   ....[82]....
        /*0184*/ 	.word	0xffffffff


	//   ....[83]....
        /*0188*/ 	.word	0xffffffff


	//   ....[84]....
        /*018c*/ 	.word	0xffffffff


	//   ....[85]....
        /*0190*/ 	.word	0xffffffff


	//   ....[86]....
        /*0194*/ 	.word	0xffffffff


	//   ....[87]....
        /*0198*/ 	.word	0xffffffff


	//   ....[88]....
        /*019c*/ 	.word	0xffffffff


	//   ....[89]....
        /*01a0*/ 	.word	0xffffffff


	//   ....[90]....
        /*01a4*/ 	.word	0xffffffff


	//   ....[91]....
        /*01a8*/ 	.word	0xffffffff


	//   ....[92]....
        /*01ac*/ 	.word	0xffffffff


	//   ....[93]....
        /*01b0*/ 	.word	0xffffffff


	//   ....[94]....
        /*01b4*/ 	.word	0xffffffff


	//   ....[95]....
        /*01b8*/ 	.word	0xffffffff


	//   ....[96]....
        /*01bc*/ 	.word	0xffffffff


	//   ....[97]....
        /*01c0*/ 	.word	0xffffffff


	//   ....[98]....
        /*01c4*/ 	.word	0xffffffff


	//   ....[99]....
        /*01c8*/ 	.word	0xffffffff


	//   ....[100]....
        /*01cc*/ 	.word	0xffffffff


	//   ....[101]....
        /*01d0*/ 	.word	0xffffffff


	//   ....[102]....
        /*01d4*/ 	.word	0xffffffff


	//   ....[103]....
        /*01d8*/ 	.word	0xffffffff


	//   ....[104]....
        /*01dc*/ 	.word	0xffffffff


	//   ....[105]....
        /*01e0*/ 	.word	0xffffffff


	//   ....[106]....
        /*01e4*/ 	.word	0xffffffff


	//   ....[107]....
        /*01e8*/ 	.word	0xffffffff


	//----- nvinfo : EIATTR_COOP_GROUP_INSTR_OFFSETS
	.align		4
.L_200:
        /*01ec*/ 	.byte	0x04, 0x28
        /*01ee*/ 	.short	(.L_202 - .L_201)


	//   ....[0]....
.L_201:
        /*01f0*/ 	.word	0x00000fd0


	//   ....[1]....
        /*01f4*/ 	.word	0x00001010


	//   ....[2]....
        /*01f8*/ 	.word	0x00001050


	//   ....[3]....
        /*01fc*/ 	.word	0x00001090


	//   ....[4]....
        /*0200*/ 	.word	0x000010c0


	//   ....[5]....
        /*0204*/ 	.word	0x00001140


	//   ....[6]....
        /*0208*/ 	.word	0x000012d0


	//   ....[7]....
        /*020c*/ 	.word	0x00001300


	//   ....[8]....
        /*0210*/ 	.word	0x00001520


	//   ....[9]....
        /*0214*/ 	.word	0x00001550


	//   ....[10]....
        /*0218*/ 	.word	0x00001570


	//   ....[11]....
        /*021c*/ 	.word	0x00001590


	//   ....[12]....
        /*0220*/ 	.word	0x000015a0


	//   ....[13]....
        /*0224*/ 	.word	0x000015b0


	//   ....[14]....
        /*0228*/ 	.word	0x00001b40


	//   ....[15]....
        /*022c*/ 	.word	0x00001b60


	//   ....[16]....
        /*0230*/ 	.word	0x00001b80


	//   ....[17]....
        /*0234*/ 	.word	0x00001b90


	//   ....[18]....
        /*0238*/ 	.word	0x00001bb0


	//   ....[19]....
        /*023c*/ 	.word	0x00001bc0


	//   ....[20]....
        /*0240*/ 	.word	0x00002860


	//   ....[21]....
        /*0244*/ 	.word	0x00002880


	//   ....[22]....
        /*0248*/ 	.word	0x00002890


	//   ....[23]....
        /*024c*/ 	.word	0x000028a0


	//   ....[24]....
        /*0250*/ 	.word	0x000028b0


	//   ....[25]....
        /*0254*/ 	.word	0x000028c0


	//   ....[26]....
        /*0258*/ 	.word	0x00002d30


	//   ....[27]....
        /*025c*/ 	.word	0x00003130


	//   ....[28]....
        /*0260*/ 	.word	0x00004920


	//   ....[29]....
        /*0264*/ 	.word	0x00004a80


	//   ....[30]....
        /*0268*/ 	.word	0x00004a90


	//   ....[31]....
        /*026c*/ 	.word	0x00004ae0


	//   ....[32]....
        /*0270*/ 	.word	0x00006260


	//   ....[33]....
        /*0274*/ 	.word	0x00006280


	//   ....[34]....
        /*0278*/ 	.word	0x000062a0


	//   ....[35]....
        /*027c*/ 	.word	0x000062b0


	//   ....[36]....
        /*0280*/ 	.word	0x000062c0


	//   ....[37]....
        /*0284*/ 	.word	0x000062d0


	//   ....[38]....
        /*0288*/ 	.word	0x00007440


	//   ....[39]....
        /*028c*/ 	.word	0x00007460


	//   ....[40]....
        /*0290*/ 	.word	0x00007480


	//   ....[41]....
        /*0294*/ 	.word	0x00007490


	//   ....[42]....
        /*0298*/ 	.word	0x000074a0


	//   ....[43]....
        /*029c*/ 	.word	0x000074b0


	//   ....[44]....
        /*02a0*/ 	.word	0x00007690


	//   ....[45]....
        /*02a4*/ 	.word	0x000078c0


	//   ....[46]....
        /*02a8*/ 	.word	0x000088d0


	//   ....[47]....
        /*02ac*/ 	.word	0x00008a50


	//   ....[48]....
        /*02b0*/ 	.word	0x00008cd0


	//   ....[49]....
        /*02b4*/ 	.word	0x00008dc0


	//   ....[50]....
        /*02b8*/ 	.word	0x0000aa90


	//   ....[51]....
        /*02bc*/ 	.word	0x0000aab0


	//   ....[52]....
        /*02c0*/ 	.word	0x0000aad0


	//   ....[53]....
        /*02c4*/ 	.word	0x0000aae0


	//   ....[54]....
        /*02c8*/ 	.word	0x0000aaf0


	//   ....[55]....
        /*02cc*/ 	.word	0x0000ab00


	//   ....[56]....
        /*02d0*/ 	.word	0x0000bc70


	//   ....[57]....
        /*02d4*/ 	.word	0x0000bc90


	//   ....[58]....
        /*02d8*/ 	.word	0x0000bcb0


	//   ....[59]....
        /*02dc*/ 	.word	0x0000bcc0


	//   ....[60]....
        /*02e0*/ 	.word	0x0000bcd0


	//   ....[61]....
        /*02e4*/ 	.word	0x0000bce0


	//   ....[62]....
        /*02e8*/ 	.word	0x0000c190


	//   ....[63]....
        /*02ec*/ 	.word	0x0000c1a0


	//   ....[64]....
        /*02f0*/ 	.word	0x0000c1d0


	//   ....[65]....
        /*02f4*/ 	.word	0x0000c1e0


	//   ....[66]....
        /*02f8*/ 	.word	0x0000dcb0


	//   ....[67]....
        /*02fc*/ 	.word	0x0000dcd0


	//   ....[68]....
        /*0300*/ 	.word	0x0000dcf0


	//   ....[69]....
        /*0304*/ 	.word	0x0000dd10


	//   ....[70]....
        /*0308*/ 	.word	0x0000dd50


	//   ....[71]....
        /*030c*/ 	.word	0x0000ddf0


	//   ....[72]....
        /*0310*/ 	.word	0x0000ee30


	//   ....[73]....
        /*0314*/ 	.word	0x0000ee40


	//   ....[74]....
        /*0318*/ 	.word	0x0000ee50


	//   ....[75]....
        /*031c*/ 	.word	0x0000ee60


	//   ....[76]....
        /*0320*/ 	.word	0x0000ee70


	//   ....[77]....
        /*0324*/ 	.word	0x0000ee80


	//   ....[78]....
        /*0328*/ 	.word	0x0000f090


	//   ....[79]....
        /*032c*/ 	.word	0x0000f540


	//   ....[80]....
        /*0330*/ 	.word	0x00010310


	//   ....[81]....
        /*0334*/ 	.word	0x00010610


	//   ....[82]....
        /*0338*/ 	.word	0x00010660


	//   ....[83]....
        /*033c*/ 	.word	0x00010720


	//   ....[84]....
        /*0340*/ 	.word	0x00011f30


	//   ....[85]....
        /*0344*/ 	.word	0x00011f60


	//   ....[86]....
        /*0348*/ 	.word	0x00011fa0


	//   ....[87]....
        /*034c*/ 	.word	0x00011fb0


	//   ....[88]....
        /*0350*/ 	.word	0x00013130


	//   ....[89]....
        /*0354*/ 	.word	0x00013140


	//   ....[90]....
        /*0358*/ 	.word	0x00013160


	//   ....[91]....
        /*035c*/ 	.word	0x00013180


	//   ....[92]....
        /*0360*/ 	.word	0x000131a0


	//   ....[93]....
        /*0364*/ 	.word	0x000131c0


	//   ....[94]....
        /*0368*/ 	.word	0x00013340


	//   ....[95]....
        /*036c*/ 	.word	0x00013370


	//   ....[96]....
        /*0370*/ 	.word	0x00013440


	//   ....[97]....
        /*0374*/ 	.word	0x00013470


	//   ....[98]....
        /*0378*/ 	.word	0x00013540


	//   ....[99]....
        /*037c*/ 	.word	0x00013560


	//   ....[100]....
        /*0380*/ 	.word	0x00013b90


	//   ....[101]....
        /*0384*/ 	.word	0x00013bc0


	//   ....[102]....
        /*0388*/ 	.word	0x00013c90


	//   ....[103]....
        /*038c*/ 	.word	0x00013cc0


	//   ....[104]....
        /*0390*/ 	.word	0x00013d90


	//   ....[105]....
        /*0394*/ 	.word	0x00013dc0


	//   ....[106]....
        /*0398*/ 	.word	0x00013e90


	//   ....[107]....
        /*039c*/ 	.word	0x00013eb0


	//----- nvinfo : EIATTR_EXIT_INSTR_OFFSETS
	.align		4
.L_202:
        /*03a0*/ 	.byte	0x04, 0x1c
        /*03a2*/ 	.short	(.L_204 - .L_203)


	//   ....[0]....
.L_203:
        /*03a4*/ 	.word	0x00000030


	//   ....[1]....
        /*03a8*/ 	.word	0x00013570


	//   ....[2]....
        /*03ac*/ 	.word	0x000135c0


	//   ....[3]....
        /*03b0*/ 	.word	0x00013620


	//   ....[4]....
        /*03b4*/ 	.word	0x00013ec0


	//   ....[5]....
        /*03b8*/ 	.word	0x00013f10


	//   ....[6]....
        /*03bc*/ 	.word	0x00013f70


	//----- nvinfo : EIATTR_CTAIDZ_USED
	.align		4
.L_204:
        /*03c0*/ 	.byte	0x01, 0x04
	.zero		2


	//----- nvinfo : EIATTR_MAX_THREADS
	.align		4
        /*03c4*/ 	.byte	0x04, 0x05
        /*03c6*/ 	.short	(.L_206 - .L_205)
.L_205:
        /*03c8*/ 	.word	0x00000100
        /*03cc*/ 	.word	0x00000001
        /*03d0*/ 	.word	0x00000001


	//----- nvinfo : EIATTR_CRS_STACK_SIZE
	.align		4
.L_206:
        /*03d4*/ 	.byte	0x04, 0x1e
        /*03d6*/ 	.short	(.L_208 - .L_207)
.L_207:
        /*03d8*/ 	.word	0x00000000
.L_208:


//--------------------- .nv.info._ZN7cutlass13device_kernelIN5flash19enable_sm80_to_sm89INS1_16FlashAttnFwdSm80INS1_25CollectiveMainloopFwdSm80ILi8ELi1ELb1EN4cute5tupleIJNS5_1CILi128EEENS7_ILi96EEES8_EEELi128ENS_10bfloat16_tEfNS_4arch4Sm80ELb0ELb1ELb1ELb1ELb1ELb0ELb1ELb0EEENS1_21CollectiveEpilogueFwdINS6_IJS8_S8_S9_EEENS6_IJNS7_ILi1EEESH_SH_EEESB_SD_Li256ELb1ELb1ELb0ELb0EEENS1_19SingleTileSchedulerILb1ELb0ELb1ELi128EEEEEEEEEvNT_6ParamsE --------------------------
	.section	.nv.info._ZN7cutlass13device_kernelIN5flash19enable_sm80_to_sm89INS1_16FlashAttnFwdSm80INS1_25CollectiveMainloopFwdSm80ILi8ELi1ELb1EN4cute5tupleIJNS5_1CILi128EEENS7_ILi96EEES8_EEELi128ENS_10bfloat16_tEfNS_4arch4Sm80ELb0ELb1ELb1ELb1ELb1ELb0ELb1ELb0EEENS1_21CollectiveEpilogueFwdINS6_IJS8_S8_S9_EEENS6_IJNS7_ILi1EEESH_SH_EEESB_SD_Li256ELb1ELb1ELb0ELb0EEENS1_19SingleTileSchedulerILb1ELb0ELb1ELi128EEEEEEEEEvNT_6ParamsE,"",@"SHT_CUDA_INFO"
	.sectionflags	@""
	.align	4


	//----- nvinfo : EIATTR_CUDA_API_VERSION
	.align		4
        /*0000*/ 	.byte	0x04, 0x37
        /*0002*/ 	.short	(.L_210 - .L_209)
.L_209:
        /*0004*/ 	.word	0x00000082


	//----- nvinfo : EIATTR_SW2861232_WAR
	.align		4
.L_210:
        /*0008*/ 	.byte	0x01, 0x35
	.zero		2


	//----- nvinfo : EIATTR_PARAM_CBANK
	.align		4
        /*000c*/ 	.byte	0x04, 0x0a
        /*000e*/ 	.short	(.L_212 - .L_211)
	.align		4
.L_211:
        /*0010*/ 	.word	index@(.nv.constant0._ZN7cutlass13device_kernelIN5flash19enable_sm80_to_sm89INS1_16FlashAttnFwdSm80INS1_25CollectiveMainloopFwdSm80ILi8ELi1ELb1EN4cute5tupleIJNS5_1CILi128EEENS7_ILi96EEES8_EEELi128ENS_10bfloat16_tEfNS_4arch4Sm80ELb0ELb1ELb1ELb1ELb1ELb0ELb1ELb0EEENS1_21CollectiveEpilogueFwdINS6_IJS8_S8_S9_EEENS6_IJNS7_ILi1EEESH_SH_EEESB_SD_Li256ELb1ELb1ELb0ELb0EEENS1_19SingleTileSchedulerILb1ELb0ELb1ELi128EEEEEEEEEvNT_6ParamsE)
        /*0014*/ 	.short	0x0160
        /*0016*/ 	.short	0x0418


	//----- nvinfo : EIATTR_CBANK_PARAM_SIZE
	.align		4
.L_212:
        /*0018*/ 	.byte	0x03, 0x19
        /*001a*/ 	.short	0x0418


	//----- nvinfo : EIATTR_KPARAM_INFO
	.align		4
        /*001c*/ 	.byte	0x04, 0x17
        /*001e*/ 	.short	(.L_214 - .L_213)
.L_213:
        /*0020*/ 	.word	0x00000000
        /*0024*/ 	.short	0x0000
        /*0026*/ 	.short	0x0000
        /*0028*/ 	.byte	0x00, 0xf0, 0x61, 0x10


	//----- nvinfo : EIATTR_MAXREG_COUNT
	.align		4
.L_214:
        /*002c*/ 	.byte	0x03, 0x1b
        /*002e*/ 	.short	0x00ff


	//----- nvinfo : EIATTR_NUM_BARRIERS
	.align		4
        /*0030*/ 	.byte	0x02, 0x4c
        /*0032*/ 	.byte	0x02
	.zero		1


	//----- nvinfo : EIATTR_ANNOTATIONS
	.align		4
        /*0034*/ 	.byte	0x04, 0x55
        /*0036*/ 	.short	(.L_216 - .L_215)


	//   ....[0]....
.L_215:
        /* <DEDUP_REMOVED lines=17> */
        /*013c*/ 	.byte	0xe0, 0x24, 0x01, 0x00, 0x01, 0x00, 0x00, 0x00, 0x70, 0x37, 0x01, 0x00


	//----- nvinfo : EIATTR_MERCURY_ISA_VERSION
	.align		4
.L_216:
        /*0148*/ 	.byte	0x03, 0x5f
        /*014a*/ 	.short	0x0000


	//----- nvinfo : EIATTR_COOP_GROUP_MASK_REGIDS
	.align		4
        /*014c*/ 	.byte	0x04, 0x29
        /*014e*/ 	.short	(.L_218 - .L_217)


	//   ....[0]....
.L_217:
        /*0150*/ 	.word	0xffffffff


	//   ....[1]....
        /*0154*/ 	.word	0xffffffff


	//   ....[2]....
        /*0158*/ 	.word	0xffffffff


	//   ....[3]....
        /*015c*/ 	.word	0xffffffff


	//   ....[4]....
        /*0160*/ 	.word	0xffffffff


	//   ....[5]....
        /*0164*/ 	.word	0xffffffff


	//   ....[6]....
        /*0168*/ 	.word	0xffffffff


	//   ....[7]....
        /*016c*/ 	.word	0xffffffff


	//   ....[8]....
        /*0170*/ 	.word	0xffffffff


	//   ....[9]....
        /*0174*/ 	.word	0xffffffff


	//   ....[10]....
        /*0178*/ 	.word	0xffffffff


	//   ....[11]....
        /*017c*/ 	.word	0xffffffff


	//   ....[12]....
        /*0180*/ 	.word	0xffffffff


	//   ....[13]....
        /*0184*/ 	.word	0xffffffff


	//   ....[14]....
        /*0188*/ 	.word	0xffffffff


	//   ....[15]....
        /*018c*/ 	.word	0xffffffff


	//   ....[16]....
        /*0190*/ 	.word	0xffffffff


	//   ....[17]....
        /*0194*/ 	.word	0xffffffff


	//   ....[18]....
        /*0198*/ 	.word	0xffffffff


	//   ....[19]....
        /*019c*/ 	.word	0xffffffff


	//   ....[20]....
        /*01a0*/ 	.word	0xffffffff


	//   ....[21]....
        /*01a4*/ 	.word	0xffffffff


	//   ....[22]....
        /*01a8*/ 	.word	0xffffffff


	//   ....[23]....
        /*01ac*/ 	.word	0xffffffff


	//   ....[24]....
        /*01b0*/ 	.word	0xffffffff


	//   ....[25]....
        /*01b4*/ 	.word	0xffffffff


	//   ....[26]....
        /*01b8*/ 	.word	0xffffffff


	//   ....[27]....
        /*01bc*/ 	.word	0xffffffff


	//   ....[28]....
        /*01c0*/ 	.word	0xffffffff


	//   ....[29]....
        /*01c4*/ 	.word	0xffffffff


	//   ....[30]....
        /*01c8*/ 	.word	0xffffffff


	//   ....[31]....
        /*01cc*/ 	.word	0xffffffff


	//   ....[32]....
        /*01d0*/ 	.word	0xffffffff


	//   ....[33]....
        /*01d4*/ 	.word	0xffffffff


	//   ....[34]....
        /*01d8*/ 	.word	0xffffffff


	//   ....[35]....
        /*01dc*/ 	.word	0xffffffff


	//   ....[36]....
        /*01e0*/ 	.word	0xffffffff


	//   ....[37]....
        /*01e4*/ 	.word	0xffffffff


	//   ....[38]....
        /*01e8*/ 	.word	0xffffffff


	//   ....[39]....
        /*01ec*/ 	.word	0xffffffff


	//   ....[40]....
        /*01f0*/ 	.word	0xffffffff


	//   ....[41]....
        /*01f4*/ 	.word	0xffffffff


	//   ....[42]....
        /*01f8*/ 	.word	0xffffffff


	//   ....[43]....
        /*01fc*/ 	.word	0xffffffff


	//   ....[44]....
        /*0200*/ 	.word	0xffffffff


	//   ....[45]....
        /*0204*/ 	.word	0xffffffff


	//   ....[46]....
        /*0208*/ 	.word	0xffffffff


	//   ....[47]....
        /*020c*/ 	.word	0xffffffff


	//   ....[48]....
        /*0210*/ 	.word	0xffffffff


	//   ....[49]....
        /*0214*/ 	.word	0xffffffff


	//   ....[50]....
        /*0218*/ 	.word	0xffffffff


	//   ....[51]....
        /*021c*/ 	.word	0xffffffff


	//   ....[52]....
        /*0220*/ 	.word	0xffffffff


	//   ....[53]....
        /*0224*/ 	.word	0xffffffff


	//   ....[54]....
        /*0228*/ 	.word	0xffffffff


	//   ....[55]....
        /*022c*/ 	.word	0xffffffff


	//   ....[56]....
        /*0230*/ 	.word	0xffffffff


	//   ....[57]....
        /*0234*/ 	.word	0xffffffff


	//   ....[58]....
        /*0238*/ 	.word	0xffffffff


	//   ....[59]....
        /*023c*/ 	.word	0xffffffff


	//   ....[60]....
        /*0240*/ 	.word	0xffffffff


	//   ....[61]....
        /*0244*/ 	.word	0xffffffff


	//   ....[62]....
        /*0248*/ 	.word	0xffffffff


	//   ....[63]....
        /*024c*/ 	.word	0xffffffff


	//   ....[64]....
        /*0250*/ 	.word	0xffffffff


	//   ....[65]....
        /*0254*/ 	.word	0xffffffff


	//   ....[66]....
        /*0258*/ 	.word	0xffffffff


	//   ....[67]....
        /*025c*/ 	.word	0xffffffff


	//   ....[68]....
        /*0260*/ 	.word	0xffffffff


	//   ....[69]....
        /*0264*/ 	.word	0xffffffff


	//   ....[70]....
        /*0268*/ 	.word	0xffffffff


	//   ....[71]....
        /*026c*/ 	.word	0xffffffff


	//   ....[72]....
        /*0270*/ 	.word	0xffffffff


	//   ....[73]....
        /*0274*/ 	.word	0xffffffff


	//   ....[74]....
        /*0278*/ 	.word	0xffffffff


	//   ....[75]....
        /*027c*/ 	.word	0xffffffff


	//   ....[76]....
        /*0280*/ 	.word	0xffffffff


	//   ....[77]....
        /*0284*/ 	.word	0xffffffff


	//   ....[78]....
        /*0288*/ 	.word	0xffffffff


	//   ....[79]....
        /*028c*/ 	.word	0xffffffff


	//   ....[80]....
        /*0290*/ 	.word	0xffffffff


	//   ....[81]....
        /*0294*/ 	.word	0xffffffff


	//   ....[82]....
        /*0298*/ 	.word	0xffffffff


	//   ....[83]....
        /*029c*/ 	.word	0xffffffff


	//   ....[84]....
        /*02a0*/ 	.word	0xffffffff


	//   ....[85]....
        /*02a4*/ 	.word	0xffffffff


	//   ....[86]....
        /*02a8*/ 	.word	0xffffffff


	//   ....[87]....
        /*02ac*/ 	.word	0xffffffff


	//   ....[88]....
        /*02b0*/ 	.word	0xffffffff


	//   ....[89]....
        /*02b4*/ 	.word	0xffffffff


	//   ....[90]....
        /*02b8*/ 	.word	0xffffffff


	//   ....[91]....
        /*02bc*/ 	.word	0xffffffff


	//   ....[92]....
        /*02c0*/ 	.word	0xffffffff


	//   ....[93]....
        /*02c4*/ 	.word	0xffffffff


	//   ....[94]....
        /*02c8*/ 	.word	0xffffffff


	//   ....[95]....
        /*02cc*/ 	.word	0xffffffff


	//   ....[96]....
        /*02d0*/ 	.word	0xffffffff


	//   ....[97]....
        /*02d4*/ 	.word	0xffffffff


	//   ....[98]....
        /*02d8*/ 	.word	0xffffffff


	//   ....[99]....
        /*02dc*/ 	.word	0xffffffff


	//   ....[100]....
        /*02e0*/ 	.word	0xffffffff


	//   ....[101]....
        /*02e4*/ 	.word	0xffffffff


	//   ....[102]....
        /*02e8*/ 	.word	0xffffffff


	//   ....[103]....
        /*02ec*/ 	.word	0xffffffff


	//   ....[104]....
        /*02f0*/ 	.word	0xffffffff


	//   ....[105]....
        /*02f4*/ 	.word	0xffffffff


	//   ....[106]....
        /*02f8*/ 	.word	0xffffffff


	//   ....[107]....
        /*02fc*/ 	.word	0xffffffff


	//   ....[108]....
        /*0300*/ 	.word	0xffffffff


	//----- nvinfo : EIATTR_COOP_GROUP_INSTR_OFFSETS
	.align		4
.L_218:
        /*0304*/ 	.byte	0x04, 0x28
        /*0306*/ 	.short	(.L_220 - .L_219)


	//   ....[0]....
.L_219:
        /*0308*/ 	.word	0x00000090


	//   ....[1]....
        /*030c*/ 	.word	0x00001260


	//   ....[2]....
        /*0310*/ 	.word	0x00001290


	//   ....[3]....
        /*0314*/ 	.word	0x000012c0


	//   ....[4]....
        /*0318*/ 	.word	0x00001340


	//   ....[5]....
        /*031c*/ 	.word	0x00001470


	//   ....[6]....
        /*0320*/ 	.word	0x00001490


	//   ....[7]....
        /*0324*/ 	.word	0x00001510


	//   ....[8]....
        /*0328*/ 	.word	0x00001540


	//   ....[9]....
        /*032c*/ 	.word	0x00001660


	//   ....[10]....
        /*0330*/ 	.word	0x00001670


	//   ....[11]....
        /*0334*/ 	.word	0x000016d0


	//   ....[12]....
        /*0338*/ 	.word	0x00001700


	//   ....[13]....
        /*033c*/ 	.word	0x00001840


	//   ....[14]....
        /*0340*/ 	.word	0x00001860


	//   ....[15]....
        /*0344*/ 	.word	0x000018b0


	//   ....[16]....
        /*0348*/ 	.word	0x000018d0


	//   ....[17]....
        /*034c*/ 	.word	0x000018f0


	//   ....[18]....
        /*0350*/ 	.word	0x00001910


	//   ....[19]....
        /*0354*/ 	.word	0x00001920


	//   ....[20]....
        /*0358*/ 	.word	0x00001930


	//   ....[21]....
        /*035c*/ 	.word	0x00002b20


	//   ....[22]....
        /*0360*/ 	.word	0x00002b50


	//   ....[23]....
        /*0364*/ 	.word	0x00002b80


	//   ....[24]....
        /*0368*/ 	.word	0x00002be0


	//   ....[25]....
        /*036c*/ 	.word	0x00002c00


	//   ....[26]....
        /*0370*/ 	.word	0x00002c20


	//   ....[27]....
        /*0374*/ 	.word	0x00003180


	//   ....[28]....
        /*0378*/ 	.word	0x000033f0


	//   ....[29]....
        /*037c*/ 	.word	0x00004380


	//   ....[30]....
        /*0380*/ 	.word	0x00004800


	//   ....[31]....
        /*0384*/ 	.word	0x00004990


	//   ....[32]....
        /*0388*/ 	.word	0x000049c0


	//   ....[33]....
        /*038c*/ 	.word	0x00006260


	//   ....[34]....
        /*0390*/ 	.word	0x00006270


	//   ....[35]....
        /*0394*/ 	.word	0x00006280


	//   ....[36]....
        /*0398*/ 	.word	0x00006290


	//   ....[37]....
        /*039c*/ 	.word	0x000062a0


	//   ....[38]....
        /*03a0*/ 	.word	0x000062b0


	//   ....[39]....
        /*03a4*/ 	.word	0x000074e0


	//   ....[40]....
        /*03a8*/ 	.word	0x000074f0


	//   ....[41]....
        /*03ac*/ 	.word	0x00007500


	//   ....[42]....
        /*03b0*/ 	.word	0x00007510


	//   ....[43]....
        /*03b4*/ 	.word	0x00007520


	//   ....[44]....
        /*03b8*/ 	.word	0x00007530


	//   ....[45]....
        /*03bc*/ 	.word	0x00007700


	//   ....[46]....
        /*03c0*/ 	.word	0x00007910


	//   ....[47]....
        /*03c4*/ 	.word	0x000088c0


	//   ....[48]....
        /*03c8*/ 	.word	0x00008b40


	//   ....[49]....
        /*03cc*/ 	.word	0x00008b90


	//   ....[50]....
        /*03d0*/ 	.word	0x00008c20


	//   ....[51]....
        /*03d4*/ 	.word	0x0000a9e0


	//   ....[52]....
        /*03d8*/ 	.word	0x0000a9f0


	//   ....[53]....
        /*03dc*/ 	.word	0x0000aa00


	//   ....[54]....
        /*03e0*/ 	.word	0x0000aa10


	//   ....[55]....
        /*03e4*/ 	.word	0x0000aa20


	//   ....[56]....
        /*03e8*/ 	.word	0x0000aa30


	//   ....[57]....
        /*03ec*/ 	.word	0x0000bc60


	//   ....[58]....
        /*03f0*/ 	.word	0x0000bc70


	//   ....[59]....
        /*03f4*/ 	.word	0x0000bc80


	//   ....[60]....
        /*03f8*/ 	.word	0x0000bc90


	//   ....[61]....
        /*03fc*/ 	.word	0x0000bca0


	//   ....[62]....
        /*0400*/ 	.word	0x0000bcb0


	//   ....[63]....
        /*0404*/ 	.word	0x0000c150


	//   ....[64]....
        /*0408*/ 	.word	0x0000c170


	//   ....[65]....
        /*040c*/ 	.word	0x0000c1a0


	//   ....[66]....
        /*0410*/ 	.word	0x0000c1b0


	//   ....[67]....
        /*0414*/ 	.word	0x0000dd60


	//   ....[68]....
        /*0418*/ 	.word	0x0000dd80


	//   ....[69]....
        /*041c*/ 	.word	0x0000dda0


	//   ....[70]....
        /*0420*/ 	.word	0x0000ddc0


	//   ....[71]....
        /*0424*/ 	.word	0x0000df10


	//   ....[72]....
        /*0428*/ 	.word	0x0000df30


	//   ....[73]....
        /*042c*/ 	.word	0x0000efb0


	//   ....[74]....
        /*0430*/ 	.word	0x0000efc0


	//   ....[75]....
        /*0434*/ 	.word	0x0000efd0


	//   ....[76]....
        /*0438*/ 	.word	0x0000efe0


	//   ....[77]....
        /*043c*/ 	.word	0x0000eff0


	//   ....[78]....
        /*0440*/ 	.word	0x0000f000


	//   ....[79]....
        /*0444*/ 	.word	0x0000f1b0


	//   ....[80]....
        /*0448*/ 	.word	0x0000fb10


	//   ....[81]....
        /*044c*/ 	.word	0x00010200


	//   ....[82]....
        /*0450*/ 	.word	0x00010380


	//   ....[83]....
        /*0454*/ 	.word	0x00010670


	//   ....[84]....
        /*0458*/ 	.word	0x00010700


	//   ....[85]....
        /*045c*/ 	.word	0x00011f00


	//   ....[86]....
        /*0460*/ 	.word	0x00011f30


	//   ....[87]....
        /*0464*/ 	.word	0x00011f80


	//   ....[88]....
        /*0468*/ 	.word	0x00011f90


	//   ....[89]....
        /*046c*/ 	.word	0x00013130


	//   ....[90]....
        /*0470*/ 	.word	0x00013160


	//   ....[91]....
        /*0474*/ 	.word	0x00013190


	//   ....[92]....
        /*0478*/ 	.word	0x000131c0


	//   ....[93]....
        /*047c*/ 	.word	0x00013380


	//   ....[94]....
        /*0480*/ 	.word	0x00013390


	//   ....[95]....
        /*0484*/ 	.word	0x00013480


	//   ....[96]....
        /*0488*/ 	.word	0x000134b0


	//   ....[97]....
        /*048c*/ 	.word	0x00013580


	//   ....[98]....
        /*0490*/ 	.word	0x000135b0


	//   ....[99]....
        /*0494*/ 	.word	0x00013680


	//   ....[100]....
        /*0498*/ 	.word	0x000136a0


	//   ....[101]....
        /*049c*/ 	.word	0x00013de0


	//   ....[102]....
        /*04a0*/ 	.word	0x00013e00


	//   ....[103]....
        /*04a4*/ 	.word	0x00013ee0


	//   ....[104]....
        /*04a8*/ 	.word	0x00013f10


	//   ....[105]....
        /*04ac*/ 	.word	0x00013fe0


	//   ....[106]....
        /*04b0*/ 	.word	0x00014010


	//   ....[107]....
        /*04b4*/ 	.word	0x000140e0


	//   ....[108]....
        /*04b8*/ 	.word	0x00014100


	//----- nvinfo : EIATTR_EXIT_INSTR_OFFSETS
	.align		4
.L_220:
        /*04bc*/ 	.byte	0x04, 0x1c
        /*04be*/ 	.short	(.L_222 - .L_221)


	//   ....[0]....
.L_221:
        /*04c0*/ 	.word	0x00000370


	//   ....[1]....
        /*04c4*/ 	.word	0x000136b0


	//   ....[2]....
        /*04c8*/ 	.word	0x00013700


	//   ....[3]....
        /*04cc*/ 	.word	0x00013760


	//   ....[4]....
        /*04d0*/ 	.word	0x00014110


	//   ....[5]....
        /*04d4*/ 	.word	0x00014160


	//   ....[6]....
        /*04d8*/ 	.word	0x000141c0


	//----- nvinfo : EIATTR_CTAIDZ_USED
	.align		4
.L_222:
        /*04dc*/ 	.byte	0x01, 0x04
	.zero		2


	//----- nvinfo : EIATTR_MAX_THREADS
	.align		4
        /*04e0*/ 	.byte	0x04, 0x05
        /*04e2*/ 	.short	(.L_224 - .L_223)
.L_223:
        /*04e4*/ 	.word	0x00000100
        /*04e8*/ 	.word	0x00000001
        /*04ec*/ 	.word	0x00000001


	//----- nvinfo : EIATTR_CRS_STACK_SIZE
	.align		4
.L_224:
        /*04f0*/ 	.byte	0x04, 0x1e
        /*04f2*/ 	.short	(.L_226 - .L_225)
.L_225:
        /*04f4*/ 	.word	0x00000000
.L_226:


//--------------------- .nv.info._ZN7cutlass13device_kernelIN5flash19enable_sm80_to_sm89INS1_16FlashAttnFwdSm80INS1_25CollectiveMainloopFwdSm80ILi8ELi1ELb1EN4cute5tupleIJNS5_1CILi128EEENS7_ILi96EEES8_EEELi128ENS_10bfloat16_tEfNS_4arch4Sm80ELb0ELb1ELb1ELb1ELb1ELb1ELb1ELb0EEENS1_21CollectiveEpilogueFwdINS6_IJS8_S8_S9_EEENS6_IJNS7_ILi1EEESH_SH_EEESB_SD_Li256ELb1ELb1ELb0ELb0EEENS1_19SingleTileSchedulerILb1ELb0ELb1ELi128EEEEEEEEEvNT_6ParamsE --------------------------
	.section	.nv.info._ZN7cutlass13device_kernelIN5flash19enable_sm80_to_sm89INS1_16FlashAttnFwdSm80INS1_25CollectiveMainloopFwdSm80ILi8ELi1ELb1EN4cute5tupleIJNS5_1CILi128EEENS7_ILi96EEES8_EEELi128ENS_10bfloat16_tEfNS_4arch4Sm80ELb0ELb1ELb1ELb1ELb1ELb1ELb1ELb0EEENS1_21CollectiveEpilogueFwdINS6_IJS8_S8_S9_EEENS6_IJNS7_ILi1EEESH_SH_EEESB_SD_Li256ELb1ELb1ELb0ELb0EEENS1_19SingleTileSchedulerILb1ELb0ELb1ELi128EEEEEEEEEvNT_6ParamsE,"",@"SHT_CUDA_INFO"
	.sectionflags	@""
	.align	4


	//----- nvinfo : EIATTR_CUDA_API_VERSION
	.align		4
        /*0000*/ 	.byte	0x04, 0x37
        /*0002*/ 	.short	(.L_228 - .L_227)
.L_227:
        /*0004*/ 	.word	0x00000082


	//----- nvinfo : EIATTR_SW2861232_WAR
	.align		4
.L_228:
        /*0008*/ 	.byte	0x01, 0x35
	.zero		2


	//----- nvinfo : EIATTR_PARAM_CBANK
	.align		4
        /*000c*/ 	.byte	0x04, 0x0a
        /*000e*/ 	.short	(.L_230 - .L_229)
	.align		4
.L_229:
        /*0010*/ 	.word	index@(.nv.constant0._ZN7cutlass13device_kernelIN5flash19enable_sm80_to_sm89INS1_16FlashAttnFwdSm80INS1_25CollectiveMainloopFwdSm80ILi8ELi1ELb1EN4cute5tupleIJNS5_1CILi128EEENS7_ILi96EEES8_EEELi128ENS_10bfloat16_tEfNS_4arch4Sm80ELb0ELb1ELb1ELb1ELb1ELb1ELb1ELb0EEENS1_21CollectiveEpilogueFwdINS6_IJS8_S8_S9_EEENS6_IJNS7_ILi1EEESH_SH_EEESB_SD_Li256ELb1ELb1ELb0ELb0EEENS1_19SingleTileSchedulerILb1ELb0ELb1ELi128EEEEEEEEEvNT_6ParamsE)
        /*0014*/ 	.short	0x0160
        /*0016*/ 	.short	0x0418


	//----- nvinfo : EIATTR_CBANK_PARAM_SIZE
	.align		4
.L_230:
        /*0018*/ 	.byte	0x03, 0x19
        /*001a*/ 	.short	0x0418


	//----- nvinfo : EIATTR_KPARAM_INFO
	.align		4
        /*001c*/ 	.byte	0x04, 0x17
        /*001e*/ 	.short	(.L_232 - .L_231)
.L_231:
        /*0020*/ 	.word	0x00000000
        /*0024*/ 	.short	0x0000
        /*0026*/ 	.short	0x0000
        /*0028*/ 	.byte	0x00, 0xf0, 0x61, 0x10


	//----- nvinfo : EIATTR_MAXREG_COUNT
	.align		4
.L_232:
        /*002c*/ 	.byte	0x03, 0x1b
        /*002e*/ 	.short	0x00ff


	//----- nvinfo : EIATTR_NUM_BARRIERS
	.align		4
        /*0030*/ 	.byte	0x02, 0x4c
        /*0032*/ 	.byte	0x02
	.zero		1


	//----- nvinfo : EIATTR_ANNOTATIONS
	.align		4
        /*0034*/ 	.byte	0x04, 0x55
        /*0036*/ 	.short	(.L_234 - .L_233)


	//   ....[0]....
.L_233:
        /* <DEDUP_REMOVED lines=22> */


	//----- nvinfo : EIATTR_MERCURY_ISA_VERSION
	.align		4
.L_234:
        /*0180*/ 	.byte	0x03, 0x5f
        /*0182*/ 	.short	0x0000


	//----- nvinfo : EIATTR_COOP_GROUP_MASK_REGIDS
	.align		4
        /*0184*/ 	.byte	0x04, 0x29
        /*0186*/ 	.short	(.L_236 - .L_235)


	//   ....[0]....
.L_235:
        /*0188*/ 	.word	0xffffffff


	//   ....[1]....
        /*018c*/ 	.word	0xffffffff


	//   ....[2]....
        /*0190*/ 	.word	0xffffffff


	//   ....[3]....
        /*0194*/ 	.word	0xffffffff


	//   ....[4]....
        /*0198*/ 	.word	0xffffffff


	//   ....[5]....
        /*019c*/ 	.word	0xffffffff


	//   ....[6]....
        /*01a0*/ 	.word	0xffffffff


	//   ....[7]....
        /*01a4*/ 	.word	0xffffffff


	//   ....[8]....
        /*01a8*/ 	.word	0xffffffff


	//   ....[9]....
        /*01ac*/ 	.word	0xffffffff


	//   ....[10]....
        /*01b0*/ 	.word	0xffffffff


	//   ....[11]....
        /*01b4*/ 	.word	0xffffffff


	//   ....[12]....
        /*01b8*/ 	.word	0xffffffff


	//   ....[13]....
        /*01bc*/ 	.word	0xffffffff


	//   ....[14]....
        /*01c0*/ 	.word	0xffffffff


	//   ....[15]....
        /*01c4*/ 	.word	0xffffffff


	//   ....[16]....
        /*01c8*/ 	.word	0xffffffff


	//   ....[17]....
        /*01cc*/ 	.word	0xffffffff


	//   ....[18]....
        /*01d0*/ 	.word	0xffffffff


	//   ....[19]....
        /*01d4*/ 	.word	0xffffffff


	//   ....[20]....
        /*01d8*/ 	.word	0xffffffff


	//   ....[21]....
        /*01dc*/ 	.word	0xffffffff


	//   ....[22]....
        /*01e0*/ 	.word	0xffffffff


	//   ....[23]....
        /*01e4*/ 	.word	0xffffffff


	//   ....[24]....
        /*01e8*/ 	.word	0xffffffff


	//   ....[25]....
        /*01ec*/ 	.word	0xffffffff


	//   ....[26]....
        /*01f0*/ 	.word	0xffffffff


	//   ....[27]....
        /*01f4*/ 	.word	0xffffffff


	//   ....[28]....
        /*01f8*/ 	.word	0xffffffff


	//   ....[29]....
        /*01fc*/ 	.word	0xffffffff


	//   ....[30]....
        /*0200*/ 	.word	0xffffffff


	//   ....[31]....
        /*0204*/ 	.word	0xffffffff


	//   ....[32]....
        /*0208*/ 	.word	0xffffffff


	//   ....[33]....
        /*020c*/ 	.word	0xffffffff


	//   ....[34]....
        /*0210*/ 	.word	0xffffffff


	//   ....[35]....
        /*0214*/ 	.word	0xffffffff


	//   ....[36]....
        /*0218*/ 	.word	0xffffffff


	//   ....[37]....
        /*021c*/ 	.word	0xffffffff


	//   ....[38]....
        /*0220*/ 	.word	0xffffffff


	//   ....[39]....
        /*0224*/ 	.word	0xffffffff


	//   ....[40]....
        /*0228*/ 	.word	0xffffffff


	//   ....[41]....
        /*022c*/ 	.word	0xffffffff


	//   ....[42]....
        /*0230*/ 	.word	0xffffffff


	//   ....[43]....
        /*0234*/ 	.word	0xffffffff


	//   ....[44]....
        /*0238*/ 	.word	0xffffffff


	//   ....[45]....
        /*023c*/ 	.word	0xffffffff


	//   ....[46]....
        /*0240*/ 	.word	0xffffffff


	//   ....[47]....
        /*0244*/ 	.word	0xffffffff


	//   ....[48]....
        /*0248*/ 	.word	0xffffffff


	//   ....[49]....
        /*024c*/ 	.word	0xffffffff


	//   ....[50]....
        /*0250*/ 	.word	0xffffffff


	//   ....[51]....
        /*0254*/ 	.word	0xffffffff


	//   ....[52]....
        /*0258*/ 	.word	0xffffffff


	//   ....[53]....
        /*025c*/ 	.word	0xffffffff


	//   ....[54]....
        /*0260*/ 	.word	0xffffffff


	//   ....[55]....
        /*0264*/ 	.word	0xffffffff


	//   ....[56]....
        /*0268*/ 	.word	0xffffffff


	//   ....[57]....
        /*026c*/ 	.word	0xffffffff


	//   ....[58]....
        /*0270*/ 	.word	0xffffffff


	//   ....[59]....
        /*0274*/ 	.word	0xffffffff


	//   ....[60]....
        /*0278*/ 	.word	0xffffffff


	//   ....[61]....
        /*027c*/ 	.word	0xffffffff


	//   ....[62]....
        /*0280*/ 	.word	0xffffffff


	//   ....[63]....
        /*0284*/ 	.word	0xffffffff


	//   ....[64]....
        /*0288*/ 	.word	0xffffffff


	//   ....[65]....
        /*028c*/ 	.word	0xffffffff


	//   ....[66]....
        /*0290*/ 	.word	0xffffffff


	//   ....[67]....
        /*0294*/ 	.word	0xffffffff


	//   ....[68]....
        /*0298*/ 	.word	0xffffffff


	//   ....[69]....
        /*029c*/ 	.word	0xffffffff


	//   ....[70]....
        /*02a0*/ 	.word	0xffffffff


	//   ....[71]....
        /*02a4*/ 	.word	0xffffffff


	//   ....[72]....
        /*02a8*/ 	.word	0xffffffff


	//   ....[73]....
        /*02ac*/ 	.word	0xffffffff


	//   ....[74]....
        /*02b0*/ 	.word	0xffffffff


	//   ....[75]....
        /*02b4*/ 	.word	0xffffffff


	//   ....[76]....
        /*02b8*/ 	.word	0xffffffff


	//   ....[77]....
        /*02bc*/ 	.word	0xffffffff


	//   ....[78]....
        /*02c0*/ 	.word	0xffffffff


	//   ....[79]....
        /*02c4*/ 	.word	0xffffffff


	//   ....[80]....
        /*02c8*/ 	.word	0xffffffff


	//   ....[81]....
        /*02cc*/ 	.word	0xffffffff


	//   ....[82]....
        /*02d0*/ 	.word	0xffffffff


	//   ....[83]....
        /*02d4*/ 	.word	0xffffffff


	//   ....[84]....
        /*02d8*/ 	.word	0xffffffff


	//   ....[85]....
        /*02dc*/ 	.word	0xffffffff


	//   ....[86]....
        /*02e0*/ 	.word	0xffffffff


	//   ....[87]....
        /*02e4*/ 	.word	0xffffffff


	//   ....[88]....
        /*02e8*/ 	.word	0xffffffff


	//   ....[89]....
        /*02ec*/ 	.word	0xffffffff


	//   ....[90]....
        /*02f0*/ 	.word	0xffffffff


	//   ....[91]....
        /*02f4*/ 	.word	0xffffffff


	//   ....[92]....
        /*02f8*/ 	.word	0xffffffff


	//   ....[93]....
        /*02fc*/ 	.word	0xffffffff


	//   ....[94]....
        /*0300*/ 	.word	0xffffffff


	//   ....[95]....
        /*0304*/ 	.word	0xffffffff


	//   ....[96]....
        /*0308*/ 	.word	0xffffffff


	//   ....[97]....
        /*030c*/ 	.word	0xffffffff


	//   ....[98]....
        /*0310*/ 	.word	0xffffffff


	//   ....[99]....
        /*0314*/ 	.word	0xffffffff


	//   ....[100]....
        /*0318*/ 	.word	0xffffffff


	//   ....[101]....
        /*031c*/ 	.word	0xffffffff


	//   ....[102]....
        /*0320*/ 	.word	0xffffffff


	//   ....[103]....
        /*0324*/ 	.word	0xffffffff


	//   ....[104]....
        /*0328*/ 	.word	0xffffffff


	//   ....[105]....
        /*032c*/ 	.word	0xffffffff


	//   ....[106]....
        /*0330*/ 	.word	0xffffffff


	//   ....[107]....
        /*0334*/ 	.word	0xffffffff


	//   ....[108]....
        /*0338*/ 	.word	0xffffffff


	//   ....[109]....
        /*033c*/ 	.word	0xffffffff


	//   ....[110]....
        /*0340*/ 	.word	0xffffffff


	//   ....[111]....
        /*0344*/ 	.word	0xffffffff


	//   ....[112]....
        /*0348*/ 	.word	0xffffffff


	//   ....[113]....
        /*034c*/ 	.word	0xffffffff


	//   ....[114]....
        /*0350*/ 	.word	0xffffffff


	//   ....[115]....
        /*0354*/ 	.word	0xffffffff


	//   ....[116]....
        /*0358*/ 	.word	0xffffffff


	//   ....[117]....
        /*035c*/ 	.word	0xffffffff


	//   ....[118]....
        /*0360*/ 	.word	0xffffffff


	//   ....[119]....
        /*0364*/ 	.word	0xffffffff


	//   ....[120]....
        /*0368*/ 	.word	0xffffffff


	//   ....[121]....
        /*036c*/ 	.word	0xffffffff


	//   ....[122]....
        /*0370*/ 	.word	0xffffffff


	//   ....[123]....
        /*0374*/ 	.word	0xffffffff


	//   ....[124]....
        /*0378*/ 	.word	0xffffffff


	//   ....[125]....
        /*037c*/ 	.word	0xffffffff


	//   ....[126]....
        /*0380*/ 	.word	0xffffffff


	//   ....[127]....
        /*0384*/ 	.word	0xffffffff


	//   ....[128]....
        /*0388*/ 	.word	0xffffffff


	//   ....[129]....
        /*038c*/ 	.word	0xffffffff


	//   ....[130]....
        /*0390*/ 	.word	0xffffffff


	//   ....[131]....
        /*0394*/ 	.word	0xffffffff


	//   ....[132]....
        /*0398*/ 	.word	0xffffffff


	//   ....[133]....
        /*039c*/ 	.word	0xffffffff


	//   ....[134]....
        /*03a0*/ 	.word	0xffffffff


	//   ....[135]....
        /*03a4*/ 	.word	0xffffffff


	//   ....[136]....
        /*03a8*/ 	.word	0xffffffff


	//   ....[137]....
        /*03ac*/ 	.word	0xffffffff


	//   ....[138]....
        /*03b0*/ 	.word	0xffffffff


	//   ....[139]....
        /*03b4*/ 	.word	0xffffffff


	//   ....[140]....
        /*03b8*/ 	.word	0xffffffff


	//   ....[141]....
        /*03bc*/ 	.word	0xffffffff


	//   ....[142]....
        /*03c0*/ 	.word	0xffffffff


	//   ....[143]....
        /*03c4*/ 	.word	0xffffffff


	//   ....[144]....
        /*03c8*/ 	.word	0xffffffff


	//   ....[145]....
        /*03cc*/ 	.word	0xffffffff


	//   ....[146]....
        /*03d0*/ 	.word	0xffffffff


	//   ....[147]....
        /*03d4*/ 	.word	0xffffffff


	//   ....[148]....
        /*03d8*/ 	.word	0xffffffff


	//   ....[149]....
        /*03dc*/ 	.word	0xffffffff


	//   ....[150]....
        /*03e0*/ 	.word	0xffffffff


	//   ....[151]....
        /*03e4*/ 	.word	0xffffffff


	//   ....[152]....
        /*03e8*/ 	.word	0xffffffff


	//   ....[153]....
        /*03ec*/ 	.word	0xffffffff


	//   ....[154]....
        /*03f0*/ 	.word	0xffffffff


	//   ....[155]....
        /*03f4*/ 	.word	0xffffffff


	//   ....[156]....
        /*03f8*/ 	.word	0xffffffff


	//   ....[157]....
        /*03fc*/ 	.word	0xffffffff


	//   ....[158]....
        /*0400*/ 	.word	0xffffffff


	//   ....[159]....
        /*0404*/ 	.word	0xffffffff


	//   ....[160]....
        /*0408*/ 	.word	0xffffffff


	//   ....[161]....
        /*040c*/ 	.word	0xffffffff


	//   ....[162]....
        /*0410*/ 	.word	0xffffffff


	//   ....[163]....
        /*0414*/ 	.word	0xffffffff


	//   ....[164]....
        /*0418*/ 	.word	0xffffffff


	//----- nvinfo : EIATTR_COOP_GROUP_INSTR_OFFSETS
	.align		4
.L_236:
        /*041c*/ 	.byte	0x04, 0x28
        /*041e*/ 	.short	(.L_238 - .L_237)


	//   ....[0]....
.L_237:
        /*0420*/ 	.word	0x00000090


	//   ....[1]....
        /*0424*/ 	.word	0x00002370


	//   ....[2]....
        /*0428*/ 	.word	0x000023c0


	//   ....[3]....
        /*042c*/ 	.word	0x00002b90


	//   ....[4]....
        /*0430*/ 	.word	0x00002bb0


	//   ....[5]....
        /*0434*/ 	.word	0x00003300


	//   ....[6]....
        /*0438*/ 	.word	0x00003310


	//   ....[7]....
        /*043c*/ 	.word	0x00003b20


	//   ....[8]....
        /*0440*/ 	.word	0x00003b50


	//   ....[9]....
        /*0444*/ 	.word	0x00004750


	//   ....[10]....
        /*0448*/ 	.word	0x00004780


	//   ....[11]....
        /*044c*/ 	.word	0x00004f00


	//   ....[12]....
        /*0450*/ 	.word	0x00004f20


	//   ....[13]....
        /*0454*/ 	.word	0x000056c0


	//   ....[14]....
        /*0458*/ 	.word	0x000056f0


	//   ....[15]....
        /*045c*/ 	.word	0x00005800


	//   ....[16]....
        /*0460*/ 	.word	0x00005830


	//   ....[17]....
        /*0464*/ 	.word	0x00005900


	//   ....[18]....
        /*0468*/ 	.word	0x00005920


	//   ....[19]....
        /*046c*/ 	.word	0x00005d10


	//   ....[20]....
        /*0470*/ 	.word	0x00005d40


	//   ....[21]....
        /*0474*/ 	.word	0x00005ed0


	//   ....[22]....
        /*0478*/ 	.word	0x00005f00


	//   ....[23]....
        /*047c*/ 	.word	0x00005fd0


	//   ....[24]....
        /*0480*/ 	.word	0x00006000


	//   ....[25]....
        /*0484*/ 	.word	0x00006fe0


	//   ....[26]....
        /*0488*/ 	.word	0x00006ff0


	//   ....[27]....
        /*048c*/ 	.word	0x000070a0


	//   ....[28]....
        /*0490*/ 	.word	0x000070d0


	//   ....[29]....
        /*0494*/ 	.word	0x00007260


	//   ....[30]....
        /*0498*/ 	.word	0x00007290


	//   ....[31]....
        /*049c*/ 	.word	0x000072b0


	//   ....[32]....
        /*04a0*/ 	.word	0x000072d0


	//   ....[33]....
        /*04a4*/ 	.word	0x00007460


	//   ....[34]....
        /*04a8*/ 	.word	0x00007470


	//   ....[35]....
        /*04ac*/ 	.word	0x00007540


	//   ....[36]....
        /*04b0*/ 	.word	0x00007550


	//   ....[37]....
        /*04b4*/ 	.word	0x00007630


	//   ....[38]....
        /*04b8*/ 	.word	0x00007640


	//   ....[39]....
        /*04bc*/ 	.word	0x00007ae0


	//   ....[40]....
        /*04c0*/ 	.word	0x00007b00


	//   ....[41]....
        /*04c4*/ 	.word	0x00007b50


	//   ....[42]....
        /*04c8*/ 	.word	0x00007b60


	//   ....[43]....
        /*04cc*/ 	.word	0x00007ce0


	//   ....[44]....
        /*04d0*/ 	.word	0x00007d70


	//   ....[45]....
        /*04d4*/ 	.word	0x00007db0


	//   ....[46]....
        /*04d8*/ 	.word	0x00007de0


	//   ....[47]....
        /*04dc*/ 	.word	0x00007f60


	//   ....[48]....
        /*04e0*/ 	.word	0x00007ff0


	//   ....[49]....
        /*04e4*/ 	.word	0x00008030


	//   ....[50]....
        /*04e8*/ 	.word	0x00008070


	//   ....[51]....
        /*04ec*/ 	.word	0x00008200


	//   ....[52]....
        /*04f0*/ 	.word	0x00008290


	//   ....[53]....
        /*04f4*/ 	.word	0x000082d0


	//   ....[54]....
        /*04f8*/ 	.word	0x000082f0


	//   ....[55]....
        /*04fc*/ 	.word	0x0000a020


	//   ....[56]....
        /*0500*/ 	.word	0x0000a060


	//   ....[57]....
        /*0504*/ 	.word	0x0000a080


	//   ....[58]....
        /*0508*/ 	.word	0x0000a0f0


	//   ....[59]....
        /*050c*/ 	.word	0x0000a170


	//   ....[60]....
        /*0510*/ 	.word	0x0000a190


	//   ....[61]....
        /*0514*/ 	.word	0x0000a1b0


	//   ....[62]....
        /*0518*/ 	.word	0x0000a1d0


	//   ....[63]....
        /*051c*/ 	.word	0x0000a3c0


	//   ....[64]....
        /*0520*/ 	.word	0x0000a400


	//   ....[65]....
        /*0524*/ 	.word	0x0000a410


	//   ....[66]....
        /*0528*/ 	.word	0x0000a450


	//   ....[67]....
        /*052c*/ 	.word	0x0000a590


	//   ....[68]....
        /*0530*/ 	.word	0x0000a5b0


	//   ....[69]....
        /*0534*/ 	.word	0x0000a5d0


	//   ....[70]....
        /*0538*/ 	.word	0x0000a5f0


	//   ....[71]....
        /*053c*/ 	.word	0x0000c6f0


	//   ....[72]....
        /*0540*/ 	.word	0x0000c720


	//   ....[73]....
        /*0544*/ 	.word	0x0000c760


	//   ....[74]....
        /*0548*/ 	.word	0x0000c7b0


	//   ....[75]....
        /*054c*/ 	.word	0x0000c7e0


	//   ....[76]....
        /*0550*/ 	.word	0x0000c800


	//   ....[77]....
        /*0554*/ 	.word	0x0000d790


	//   ....[78]....
        /*0558*/ 	.word	0x0000d7c0


	//   ....[79]....
        /*055c*/ 	.word	0x0000d7f0


	//   ....[80]....
        /*0560*/ 	.word	0x0000d850


	//   ....[81]....
        /*0564*/ 	.word	0x0000d870


	//   ....[82]....
        /*0568*/ 	.word	0x0000d880


	//   ....[83]....
        /*056c*/ 	.word	0x0000ddf0


	//   ....[84]....
        /*0570*/ 	.word	0x0000e050


	//   ....[85]....
        /*0574*/ 	.word	0x0000f460


	//   ....[86]....
        /*0578*/ 	.word	0x0000f4e0


	//   ....[87]....
        /*057c*/ 	.word	0x0000f4f0


	//   ....[88]....
        /*0580*/ 	.word	0x0000f520


	//   ....[89]....
        /*0584*/ 	.word	0x00010e60


	//   ....[90]....
        /*0588*/ 	.word	0x00010e80


	//   ....[91]....
        /*058c*/ 	.word	0x00010eb0


	//   ....[92]....
        /*0590*/ 	.word	0x00010ec0


	//   ....[93]....
        /*0594*/ 	.word	0x00010ed0


	//   ....[94]....
        /*0598*/ 	.word	0x00010ee0


	//   ....[95]....
        /*059c*/ 	.word	0x00012150


	//   ....[96]....
        /*05a0*/ 	.word	0x00012180


	//   ....[97]....
        /*05a4*/ 	.word	0x000121a0


	//   ....[98]....
        /*05a8*/ 	.word	0x000121b0


	//   ....[99]....
        /*05ac*/ 	.word	0x000121c0


	//   ....[100]....
        /*05b0*/ 	.word	0x000121d0


	//   ....[101]....
        /*05b4*/ 	.word	0x000123e0


	//   ....[102]....
        /*05b8*/ 	.word	0x000125f0


	//   ....[103]....
        /*05bc*/ 	.word	0x00013540


	//   ....[104]....
        /*05c0*/ 	.word	0x000138f0


	//   ....[105]....
        /*05c4*/ 	.word	0x00013920


	//   ....[106]....
        /*05c8*/ 	.word	0x00013990


	//   ....[107]....
        /*05cc*/ 	.word	0x00015740


	//   ....[108]....
        /*05d0*/ 	.word	0x00015770


	//   ....[109]....
        /*05d4*/ 	.word	0x00015790


	//   ....[110]....
        /*05d8*/ 	.word	0x000157a0


	//   ....[111]....
        /*05dc*/ 	.word	0x000157b0


	//   ....[112]....
        /*05e0*/ 	.word	0x000157c0


	//   ....[113]....
        /*05e4*/ 	.word	0x00016a30


	//   ....[114]....
        /*05e8*/ 	.word	0x00016a60


	//   ....[115]....
        /*05ec*/ 	.word	0x00016a80


	//   ....[116]....
        /*05f0*/ 	.word	0x00016a90


	//   ....[117]....
        /*05f4*/ 	.word	0x00016aa0


	//   ....[118]....
        /*05f8*/ 	.word	0x00016ab0


	//   ....[119]....
        /*05fc*/ 	.word	0x00016f50


	//   ....[120]....
        /*0600*/ 	.word	0x00016f70


	//   ....[121]....
        /*0604*/ 	.word	0x00016fa0


	//   ....[122]....
        /*0608*/ 	.word	0x00016fb0


	//   ....[123]....
        /*060c*/ 	.word	0x00018b40


	//   ....[124]....
        /*0610*/ 	.word	0x00018b60


	//   ....[125]....
        /*0614*/ 	.word	0x00018b80


	//   ....[126]....
        /*0618*/ 	.word	0x00018ba0


	//   ....[127]....
        /*061c*/ 	.word	0x00018cf0


	//   ....[128]....
        /*0620*/ 	.word	0x00018d10


	//   ....[129]....
        /*0624*/ 	.word	0x00019dd0


	//   ....[130]....
        /*0628*/ 	.word	0x00019de0


	//   ....[131]....
        /*062c*/ 	.word	0x00019df0


	//   ....[132]....
        /*0630*/ 	.word	0x00019e00


	//   ....[133]....
        /*0634*/ 	.word	0x00019e10


	//   ....[134]....
        /*0638*/ 	.word	0x00019e20


	//   ....[135]....
        /*063c*/ 	.word	0x0001a020


	//   ....[136]....
        /*0640*/ 	.word	0x0001aa60


	//   ....[137]....
        /*0644*/ 	.word	0x0001b200


	//   ....[138]....
        /*0648*/ 	.word	0x0001b520


	//   ....[139]....
        /*064c*/ 	.word	0x0001b550


	//   ....[140]....
        /*0650*/ 	.word	0x0001b570


	//   ....[141]....
        /*0654*/ 	.word	0x0001ce10


	//   ....[142]....
        /*0658*/ 	.word	0x0001ce40


	//   ....[143]....
        /*065c*/ 	.word	0x0001ce90


	//   ....[144]....
        /*0660*/ 	.word	0x0001cea0


	//   ....[145]....
        /*0664*/ 	.word	0x0001e040


	//   ....[146]....
        /*0668*/ 	.word	0x0001e070


	//   ....[147]....
        /*066c*/ 	.word	0x0001e0a0


	//   ....[148]....
        /*0670*/ 	.word	0x0001e0d0


	//   ....[149]....
        /*0674*/ 	.word	0x0001e290


	//   ....[150]....
        /*0678*/ 	.word	0x0001e2a0


	//   ....[151]....
        /*067c*/ 	.word	0x0001e390


	//   ....[152]....
        /*0680*/ 	.word	0x0001e3c0


	//   ....[153]....
        /*0684*/ 	.word	0x0001e490


	//   ....[154]....
        /*0688*/ 	.word	0x0001e4c0


	//   ....[155]....
        /*068c*/ 	.word	0x0001e590


	//   ....[156]....
        /*0690*/ 	.word	0x0001e5b0


	//   ....[157]....
        /*0694*/ 	.word	0x0001ecf0


	//   ....[158]....
        /*0698*/ 	.word	0x0001ed10


	//   ....[159]....
        /*069c*/ 	.word	0x0001edf0


	//   ....[160]....
        /*06a0*/ 	.word	0x0001ee20


	//   ....[161]....
        /*06a4*/ 	.word	0x0001eef0


	//   ....[162]....
        /*06a8*/ 	.word	0x0001ef20


	//   ....[163]....
        /*06ac*/ 	.word	0x0001eff0


	//   ....[164]....
        /*06b0*/ 	.word	0x0001f010


	//----- nvinfo : EIATTR_EXIT_INSTR_OFFSETS
	.align		4
.L_238:
        /*06b4*/ 	.byte	0x04, 0x1c
        /*06b6*/ 	.short	(.L_240 - .L_239)


	//   ....[0]....
.L_239:
        /*06b8*/ 	.word	0x00000370


	//   ....[1]....
        /*06bc*/ 	.word	0x0001e5c0


	//   ....[2]....
        /*06c0*/ 	.word	0x0001e610


	//   ....[3]....
        /*06c4*/ 	.word	0x0001e670


	//   ....[4]....
        /*06c8*/ 	.word	0x0001f020


	//   ....[5]....
        /*06cc*/ 	.word	0x0001f070


	//   ....[6]....
        /*06d0*/ 	.word	0x0001f0d0


	//----- nvinfo : EIATTR_CTAIDZ_USED
	.align		4
.L_240:
        /*06d4*/ 	.byte	0x01, 0x04
	.zero		2


	//----- nvinfo : EIATTR_MAX_THREADS
	.align		4
        /*06d8*/ 	.byte	0x04, 0x05
        /*06da*/ 	.short	(.L_242 - .L_241)
.L_241:
        /*06dc*/ 	.word	0x00000100
        /*06e0*/ 	.word	0x00000001
        /*06e4*/ 	.word	0x00000001


	//----- nvinfo : EIATTR_CRS_STACK_SIZE
	.align		4
.L_242:
        /*06e8*/ 	.byte	0x04, 0x1e
        /*06ea*/ 	.short	(.L_244 - .L_243)
.L_243:
        /*06ec*/ 	.word	0x00000000
.L_244:


//--------------------- .nv.info._ZN7cutlass13device_kernelIN5flash19enable_sm80_to_sm89INS1_16FlashAttnFwdSm80INS1_25CollectiveMainloopFwdSm80ILi8ELi1ELb1EN4cute5tupleIJNS5_1CILi128EEES8_S8_EEELi128ENS_10bfloat16_tEfNS_4arch4Sm80ELb1ELb0ELb1ELb0ELb1ELb0ELb1ELb0EEENS1_21CollectiveEpilogueFwdIS9_NS6_IJNS7_ILi1EEESF_SF_EEESA_SC_Li256ELb0ELb1ELb0ELb0EEENS1_30DynamicPersistentTileSchedulerILi256ELi256ELb0ELb1ELb0EEEEEEEEEvNT_6ParamsE --------------------------
	.section	.nv.info._ZN7cutlass13device_kernelIN5flash19enable_sm80_to_sm89INS1_16FlashAttnFwdSm80INS1_25CollectiveMainloopFwdSm80ILi8ELi1ELb1EN4cute5tupleIJNS5_1CILi128EEES8_S8_EEELi128ENS_10bfloat16_tEfNS_4arch4Sm80ELb1ELb0ELb1ELb0ELb1ELb0ELb1ELb0EEENS1_21CollectiveEpilogueFwdIS9_NS6_IJNS7_ILi1EEESF_SF_EEESA_SC_Li256ELb0ELb1ELb0ELb0EEENS1_30DynamicPersistentTileSchedulerILi256ELi256ELb0ELb1ELb0EEEEEEEEEvNT_6ParamsE,"",@"SHT_CUDA_INFO"
	.sectionflags	@""
	.align	4


	//----- nvinfo : EIATTR_CUDA_API_VERSION
	.align		4
        /*0000*/ 	.byte	0x04, 0x37
        /*0002*/ 	.short	(.L_246 - .L_245)
.L_245:
        /*0004*/ 	.word	0x00000082


	//----- nvinfo : EIATTR_SW2861232_WAR
	.align		4
.L_246:
        /*0008*/ 	.byte	0x01, 0x35
	.zero		2


	//----- nvinfo : EIATTR_PARAM_CBANK
	.align		4
        /*000c*/ 	.byte	0x04, 0x0a
        /*000e*/ 	.short	(.L_248 - .L_247)
	.align		4
.L_247:
        /*0010*/ 	.word	index@(.nv.constant0._ZN7cutlass13device_kernelIN5flash19enable_sm80_to_sm89INS1_16FlashAttnFwdSm80INS1_25CollectiveMainloopFwdSm80ILi8ELi1ELb1EN4cute5tupleIJNS5_1CILi128EEES8_S8_EEELi128ENS_10bfloat16_tEfNS_4arch4Sm80ELb1ELb0ELb1ELb0ELb1ELb0ELb1ELb0EEENS1_21CollectiveEpilogueFwdIS9_NS6_IJNS7_ILi1EEESF_SF_EEESA_SC_Li256ELb0ELb1ELb0ELb0EEENS1_30DynamicPersistentTileSchedulerILi256ELi256ELb0ELb1ELb0EEEEEEEEEvNT_6ParamsE)
        /*0014*/ 	.short	0x0160
        /*0016*/ 	.short	0x0428


	//----- nvinfo : EIATTR_CBANK_PARAM_SIZE
	.align		4
.L_248:
        /*0018*/ 	.byte	0x03, 0x19
        /*001a*/ 	.short	0x0428


	//----- nvinfo : EIATTR_KPARAM_INFO
	.align		4
        /*001c*/ 	.byte	0x04, 0x17
        /*001e*/ 	.short	(.L_250 - .L_249)
.L_249:
        /*0020*/ 	.word	0x00000000
        /*0024*/ 	.short	0x0000
        /*0026*/ 	.short	0x0000
        /*0028*/ 	.byte	0x00, 0xf0, 0xa1, 0x10


	//----- nvinfo : EIATTR_MAXREG_COUNT
	.align		4
.L_250:
        /*002c*/ 	.byte	0x03, 0x1b
        /*002e*/ 	.short	0x00ff


	//----- nvinfo : EIATTR_NUM_BARRIERS
	.align		4
        /*0030*/ 	.byte	0x02, 0x4c
        /*0032*/ 	.byte	0x06
	.zero		1


	//----- nvinfo : EIATTR_ANNOTATIONS
	.align		4
        /*0034*/ 	.byte	0x04, 0x55
        /*0036*/ 	.short	(.L_252 - .L_251)


	//   ....[0]....
.L_251:
        /* <DEDUP_REMOVED lines=49> */


	//----- nvinfo : EIATTR_MERCURY_ISA_VERSION
	.align		4
.L_252:
        /*0330*/ 	.byte	0x03, 0x5f
        /*0332*/ 	.short	0x0000


	//----- nvinfo : EIATTR_INT_WARP_WIDE_INSTR_OFFSETS
	.align		4
        /*0334*/ 	.byte	0x04, 0x31
        /*0336*/ 	.short	(.L_254 - .L_253)


	//   ....[0]....
.L_253:
        /*0338*/ 	.word	0x0000fab0


	//   ....[1]....
        /*033c*/ 	.word	0x0000fb30


	//----- nvinfo : EIATTR_COOP_GROUP_MASK_REGIDS
	.align		4
.L_254:
        /*0340*/ 	.byte	0x04, 0x29
        /*0342*/ 	.short	(.L_256 - .L_255)


	//   ....[0]....
.L_255:
        /*0344*/ 	.word	0xffffffff


	//   ....[1]....
        /*0348*/ 	.word	0xffffffff


	//   ....[2]....
        /*034c*/ 	.word	0xffffffff


	//   ....[3]....
        /*0350*/ 	.word	0xffffffff


	//   ....[4]....
        /*0354*/ 	.word	0xffffffff


	//   ....[5]....
        /*0358*/ 	.word	0xffffffff


	//   ....[6]....
        /*035c*/ 	.word	0xffffffff


	//   ....[7]....
        /*0360*/ 	.word	0xffffffff


	//   ....[8]....
        /*0364*/ 	.word	0xffffffff


	//   ....[9]....
        /*0368*/ 	.word	0xffffffff


	//   ....[10]....
        /*036c*/ 	.word	0xffffffff


	//   ....[11]....
        /*0370*/ 	.word	0xffffffff


	//   ....[12]....
        /*0374*/ 	.word	0xffffffff


	//   ....[13]....
        /*0378*/ 	.word	0xffffffff


	//   ....[14]....
        /*037c*/ 	.word	0xffffffff


	//   ....[15]....
        /*0380*/ 	.word	0xffffffff


	//   ....[16]....
        /*0384*/ 	.word	0xffffffff


	//   ....[17]....
        /*0388*/ 	.word	0xffffffff


	//   ....[18]....
        /*038c*/ 	.word	0xffffffff


	//   ....[19]....
        /*0390*/ 	.word	0xffffffff


	//   ....[20]....
        /*0394*/ 	.word	0xffffffff


	//   ....[21]....
        /*0398*/ 	.word	0xffffffff


	//   ....[22]....
        /*039c*/ 	.word	0xffffffff


	//   ....[23]....
        /*03a0*/ 	.word	0xffffffff


	//   ....[24]....
        /*03a4*/ 	.word	0xffffffff


	//   ....[25]....
        /*03a8*/ 	.word	0xffffffff


	//   ....[26]....
        /*03ac*/ 	.word	0xffffffff


	//   ....[27]....
        /*03b0*/ 	.word	0xffffffff


	//   ....[28]....
        /*03b4*/ 	.word	0xffffffff


	//   ....[29]....
        /*03b8*/ 	.word	0xffffffff


	//   ....[30]....
        /*03bc*/ 	.word	0xffffffff


	//   ....[31]....
        /*03c0*/ 	.word	0xffffffff


	//   ....[32]....
        /*03c4*/ 	.word	0xffffffff


	//   ....[33]....
        /*03c8*/ 	.word	0xffffffff


	//   ....[34]....
        /*03cc*/ 	.word	0xffffffff


	//   ....[35]....
        /*03d0*/ 	.word	0xffffffff


	//   ....[36]....
        /*03d4*/ 	.word	0xffffffff


	//   ....[37]....
        /*03d8*/ 	.word	0xffffffff


	//   ....[38]....
        /*03dc*/ 	.word	0xffffffff


	//   ....[39]....
        /*03e0*/ 	.word	0xffffffff


	//   ....[40]....
        /*03e4*/ 	.word	0xffffffff


	//   ....[41]....
        /*03e8*/ 	.word	0xffffffff


	//   ....[42]....
        /*03ec*/ 	.word	0xffffffff


	//   ....[43]....
        /*03f0*/ 	.word	0xffffffff


	//   ....[44]....
        /*03f4*/ 	.word	0xffffffff


	//   ....[45]....
        /*03f8*/ 	.word	0xffffffff


	//   ....[46]....
        /*03fc*/ 	.word	0xffffffff


	//   ....[47]....
        /*0400*/ 	.word	0xffffffff


	//   ....[48]....
        /*0404*/ 	.word	0xffffffff


	//   ....[49]....
        /*0408*/ 	.word	0xffffffff


	//   ....[50]....
        /*040c*/ 	.word	0xffffffff


	//   ....[51]....
        /*0410*/ 	.word	0xffffffff


	//   ....[52]....
        /*0414*/ 	.word	0xffffffff


	//   ....[53]....
        /*0418*/ 	.word	0xffffffff


	//   ....[54]....
        /*041c*/ 	.word	0xffffffff


	//   ....[55]....
        /*0420*/ 	.word	0xffffffff


	//   ....[56]....
        /*0424*/ 	.word	0xffffffff


	//   ....[57]....
        /*0428*/ 	.word	0xffffffff


	//   ....[58]....
        /*042c*/ 	.word	0xffffffff


	//   ....[59]....
        /*0430*/ 	.word	0xffffffff


	//   ....[60]....
        /*0434*/ 	.word	0xffffffff


	//   ....[61]....
        /*0438*/ 	.word	0xffffffff


	//   ....[62]....
        /*043c*/ 	.word	0xffffffff


	//   ....[63]....
        /*0440*/ 	.word	0xffffffff


	//   ....[64]....
        /*0444*/ 	.word	0xffffffff


	//   ....[65]....
        /*0448*/ 	.word	0xffffffff


	//   ....[66]....
        /*044c*/ 	.word	0xffffffff


	//   ....[67]....
        /*0450*/ 	.word	0xffffffff


	//   ....[68]....
        /*0454*/ 	.word	0xffffffff


	//   ....[69]....
        /*0458*/ 	.word	0xffffffff


	//   ....[70]....
        /*045c*/ 	.word	0xffffffff


	//   ....[71]....
        /*0460*/ 	.word	0xffffffff


	//   ....[72]....
        /*0464*/ 	.word	0xffffffff


	//   ....[73]....
        /*0468*/ 	.word	0xffffffff


	//   ....[74]....
        /*046c*/ 	.word	0xffffffff


	//   ....[75]....
        /*0470*/ 	.word	0xffffffff


	//   ....[76]....
        /*0474*/ 	.word	0xffffffff


	//   ....[77]....
        /*0478*/ 	.word	0xffffffff


	//   ....[78]....
        /*047c*/ 	.word	0xffffffff


	//   ....[79]....
        /*0480*/ 	.word	0xffffffff


	//   ....[80]....
        /*0484*/ 	.word	0xffffffff


	//   ....[81]....
        /*0488*/ 	.word	0xffffffff


	//   ....[82]....
        /*048c*/ 	.word	0xffffffff


	//   ....[83]....
        /*0490*/ 	.word	0xffffffff


	//   ....[84]....
        /*0494*/ 	.word	0xffffffff


	//   ....[85]....
        /*0498*/ 	.word	0xffffffff


	//   ....[86]....
        /*049c*/ 	.word	0xffffffff


	//   ....[87]....
        /*04a0*/ 	.word	0xffffffff


	//   ....[88]....
        /*04a4*/ 	.word	0xffffffff


	//   ....[89]....
        /*04a8*/ 	.word	0xffffffff


	//   ....[90]....
        /*04ac*/ 	.word	0xffffffff


	//   ....[91]....
        /*04b0*/ 	.word	0xffffffff


	//   ....[92]....
        /*04b4*/ 	.word	0xffffffff


	//   ....[93]....
        /*04b8*/ 	.word	0xffffffff


	//   ....[94]....
        /*04bc*/ 	.word	0xffffffff


	//   ....[95]....
        /*04c0*/ 	.word	0xffffffff


	//   ....[96]....
        /*04c4*/ 	.word	0xffffffff


	//   ....[97]....
        /*04c8*/ 	.word	0xffffffff


	//   ....[98]....
        /*04cc*/ 	.word	0xffffffff


	//   ....[99]....
        /*04d0*/ 	.word	0xffffffff


	//   ....[100]....
        /*04d4*/ 	.word	0xffffffff


	//   ....[101]....
        /*04d8*/ 	.word	0xffffffff


	//   ....[102]....
        /*04dc*/ 	.word	0xffffffff


	//   ....[103]....
        /*04e0*/ 	.word	0xffffffff


	//   ....[104]....
        /*04e4*/ 	.word	0xffffffff


	//   ....[105]....
        /*04e8*/ 	.word	0xffffffff


	//   ....[106]....
        /*04ec*/ 	.word	0xffffffff


	//   ....[107]....
        /*04f0*/ 	.word	0xffffffff


	//   ....[108]....
        /*04f4*/ 	.word	0xffffffff


	//   ....[109]....
        /*04f8*/ 	.word	0xffffffff


	//   ....[110]....
        /*04fc*/ 	.word	0xffffffff


	//   ....[111]....
        /*0500*/ 	.word	0xffffffff


	//   ....[112]....
        /*0504*/ 	.word	0xffffffff


	//   ....[113]....
        /*0508*/ 	.word	0xffffffff


	//   ....[114]....
        /*050c*/ 	.word	0xffffffff


	//   ....[115]....
        /*0510*/ 	.word	0xffffffff


	//   ....[116]....
        /*0514*/ 	.word	0xffffffff


	//   ....[117]....
        /*0518*/ 	.word	0xffffffff


	//   ....[118]....
        /*051c*/ 	.word	0xffffffff


	//   ....[119]....
        /*0520*/ 	.word	0xffffffff


	//   ....[120]....
        /*0524*/ 	.word	0xffffffff


	//   ....[121]....
        /*0528*/ 	.word	0xffffffff


	//   ....[122]....
        /*052c*/ 	.word	0xffffffff


	//   ....[123]....
        /*0530*/ 	.word	0xffffffff


	//   ....[124]....
        /*0534*/ 	.word	0xffffffff


	//   ....[125]....
        /*0538*/ 	.word	0xffffffff


	//   ....[126]....
        /*053c*/ 	.word	0xffffffff


	//   ....[127]....
        /*0540*/ 	.word	0xffffffff


	//   ....[128]....
        /*0544*/ 	.word	0xffffffff


	//   ....[129]....
        /*0548*/ 	.word	0xffffffff


	//   ....[130]....
        /*054c*/ 	.word	0xffffffff


	//   ....[131]....
        /*0550*/ 	.word	0xffffffff


	//   ....[132]....
        /*0554*/ 	.word	0xffffffff


	//   ....[133]....
        /*0558*/ 	.word	0xffffffff


	//   ....[134]....
        /*055c*/ 	.word	0xffffffff


	//   ....[135]....
        /*0560*/ 	.word	0xffffffff


	//   ....[136]....
        /*0564*/ 	.word	0xffffffff


	//   ....[137]....
        /*0568*/ 	.word	0xffffffff


	//   ....[138]....
        /*056c*/ 	.word	0xffffffff


	//   ....[139]....
        /*0570*/ 	.word	0xffffffff


	//   ....[140]....
        /*0574*/ 	.word	0xffffffff


	//   ....[141]....
        /*0578*/ 	.word	0xffffffff


	//   ....[142]....
        /*057c*/ 	.word	0xffffffff


	//   ....[143]....
        /*0580*/ 	.word	0xffffffff


	//   ....[144]....
        /*0584*/ 	.word	0xffffffff


	//   ....[145]....
        /*0588*/ 	.word	0xffffffff


	//   ....[146]....
        /*058c*/ 	.word	0xffffffff


	//   ....[147]....
        /*0590*/ 	.word	0xffffffff


	//   ....[148]....
        /*0594*/ 	.word	0xffffffff


	//   ....[149]....
        /*0598*/ 	.word	0xffffffff


	//   ....[150]....
        /*059c*/ 	.word	0xffffffff


	//   ....[151]....
        /*05a0*/ 	.word	0xffffffff


	//   ....[152]....
        /*05a4*/ 	.word	0xffffffff


	//   ....[153]....
        /*05a8*/ 	.word	0xffffffff


	//   ....[154]....
        /*05ac*/ 	.word	0xffffffff


	//   ....[155]....
        /*05b0*/ 	.word	0xffffffff


	//   ....[156]....
        /*05b4*/ 	.word	0xffffffff


	//   ....[157]....
        /*05b8*/ 	.word	0xffffffff


	//   ....[158]....
        /*05bc*/ 	.word	0xffffffff


	//   ....[159]....
        /*05c0*/ 	.word	0xffffffff


	//   ....[160]....
        /*05c4*/ 	.word	0xffffffff


	//   ....[161]....
        /*05c8*/ 	.word	0xffffffff


	//   ....[162]....
        /*05cc*/ 	.word	0xffffffff


	//   ....[163]....
        /*05d0*/ 	.word	0xffffffff


	//   ....[164]....
        /*05d4*/ 	.word	0xffffffff


	//   ....[165]....
        /*05d8*/ 	.word	0xffffffff


	//   ....[166]....
        /*05dc*/ 	.word	0xffffffff


	//   ....[167]....
        /*05e0*/ 	.word	0xffffffff


	//   ....[168]....
        /*05e4*/ 	.word	0xffffffff


	//----- nvinfo : EIATTR_COOP_GROUP_INSTR_OFFSETS
	.align		4
.L_256:
        /*05e8*/ 	.byte	0x04, 0x28
        /*05ea*/ 	.short	(.L_258 - .L_257)


	//   ....[0]....
.L_257:
        /*05ec*/ 	.word	0x00000050


	//   ....[1]....
        /*05f0*/ 	.word	0x00001540


	//   ....[2]....
        /*05f4*/ 	.word	0x00001560


	//   ....[3]....
        /*05f8*/ 	.word	0x00001570


	//   ....[4]....
        /*05fc*/ 	.word	0x00001580


	//   ....[5]....
        /*0600*/ 	.word	0x00001590


	//   ....[6]....
        /*0604*/ 	.word	0x000015a0


	//   ....[7]....
        /*0608*/ 	.word	0x000015e0


	//   ....[8]....
        /*060c*/ 	.word	0x00001640


	//   ....[9]....
        /*0610*/ 	.word	0x00001840


	//   ....[10]....
        /*0614*/ 	.word	0x00001860


	//   ....[11]....
        /*0618*/ 	.word	0x00001870


	//   ....[12]....
        /*061c*/ 	.word	0x000018a0


	//   ....[13]....
        /*0620*/ 	.word	0x000018b0


	//   ....[14]....
        /*0624*/ 	.word	0x00001900


	//   ....[15]....
        /*0628*/ 	.word	0x00001960


	//   ....[16]....
        /*062c*/ 	.word	0x000019b0


	//   ....[17]....
        /*0630*/ 	.word	0x00001f30


	//   ....[18]....
        /*0634*/ 	.word	0x00001f50


	//   ....[19]....
        /*0638*/ 	.word	0x00001f60


	//   ....[20]....
        /*063c*/ 	.word	0x00001f80


	//   ....[21]....
        /*0640*/ 	.word	0x00001f90


	//   ....[22]....
        /*0644*/ 	.word	0x00001fb0


	//   ....[23]....
        /*0648*/ 	.word	0x00001fc0


	//   ....[24]....
        /*064c*/ 	.word	0x00001fe0


	//   ....[25]....
        /*0650*/ 	.word	0x00003720


	//   ....[26]....
        /*0654*/ 	.word	0x00003740


	//   ....[27]....
        /*0658*/ 	.word	0x00003770


	//   ....[28]....
        /*065c*/ 	.word	0x00003780


	//   ....[29]....
        /*0660*/ 	.word	0x00003790


	//   ....[30]....
        /*0664*/ 	.word	0x000037a0


	//   ....[31]....
        /*0668*/ 	.word	0x000037b0


	//   ....[32]....
        /*066c*/ 	.word	0x000037d0


	//   ....[33]....
        /*0670*/ 	.word	0x00003af0


	//   ....[34]....
        /*0674*/ 	.word	0x00003f30


	//   ....[35]....
        /*0678*/ 	.word	0x00004730


	//   ....[36]....
        /*067c*/ 	.word	0x00004750


	//   ....[37]....
        /*0680*/ 	.word	0x00004770


	//   ....[38]....
        /*0684*/ 	.word	0x00004790


	//   ....[39]....
        /*0688*/ 	.word	0x00006670


	//   ....[40]....
        /*068c*/ 	.word	0x00006690


	//   ....[41]....
        /*0690*/ 	.word	0x000066c0


	//   ....[42]....
        /*0694*/ 	.word	0x000066d0


	//   ....[43]....
        /*0698*/ 	.word	0x000066e0


	//   ....[44]....
        /*069c*/ 	.word	0x000066f0


	//   ....[45]....
        /*06a0*/ 	.word	0x00006820


	//   ....[46]....
        /*06a4*/ 	.word	0x00006830


	//   ....[47]....
        /*06a8*/ 	.word	0x00007f40


	//   ....[48]....
        /*06ac*/ 	.word	0x00007f60


	//   ....[49]....
        /*06b0*/ 	.word	0x00007f90


	//   ....[50]....
        /*06b4*/ 	.word	0x00007fa0


	//   ....[51]....
        /*06b8*/ 	.word	0x00007fb0


	//   ....[52]....
        /*06bc*/ 	.word	0x00007fc0


	//   ....[53]....
        /*06c0*/ 	.word	0x000080f0


	//   ....[54]....
        /*06c4*/ 	.word	0x00008100


	//   ....[55]....
        /*06c8*/ 	.word	0x00008310


	//   ....[56]....
        /*06cc*/ 	.word	0x00008750


	//   ....[57]....
        /*06d0*/ 	.word	0x00008f50


	//   ....[58]....
        /*06d4*/ 	.word	0x00008f70


	//   ....[59]....
        /*06d8*/ 	.word	0x00008f90


	//   ....[60]....
        /*06dc*/ 	.word	0x00008fb0


	//   ....[61]....
        /*06e0*/ 	.word	0x0000b360


	//   ....[62]....
        /*06e4*/ 	.word	0x0000b380


	//   ....[63]....
        /*06e8*/ 	.word	0x0000b3e0


	//   ....[64]....
        /*06ec*/ 	.word	0x0000b420


	//   ....[65]....
        /*06f0*/ 	.word	0x0000b440


	//   ....[66]....
        /*06f4*/ 	.word	0x0000b460


	//   ....[67]....
        /*06f8*/ 	.word	0x0000b480


	//   ....[68]....
        /*06fc*/ 	.word	0x0000b490


	//   ....[69]....
        /*0700*/ 	.word	0x0000cbe0


	//   ....[70]....
        /*0704*/ 	.word	0x0000cc00


	//   ....[71]....
        /*0708*/ 	.word	0x0000cc30


	//   ....[72]....
        /*070c*/ 	.word	0x0000cc50


	//   ....[73]....
        /*0710*/ 	.word	0x0000cc60


	//   ....[74]....
        /*0714*/ 	.word	0x0000cc70


	//   ....[75]....
        /*0718*/ 	.word	0x0000cc80


	//   ....[76]....
        /*071c*/ 	.word	0x0000cc90


	//   ....[77]....
        /*0720*/ 	.word	0x0000d2c0


	//   ....[78]....
        /*0724*/ 	.word	0x0000d2d0


	//   ....[79]....
        /*0728*/ 	.word	0x0000d300


	//   ....[80]....
        /*072c*/ 	.word	0x0000d310


	//   ....[81]....
        /*0730*/ 	.word	0x0000f460


	//   ....[82]....
        /*0734*/ 	.word	0x0000f4b0


	//   ....[83]....
        /*0738*/ 	.word	0x0000f4d0


	//   ....[84]....
        /*073c*/ 	.word	0x0000f4f0


	//   ....[85]....
        /*0740*/ 	.word	0x00010110


	//   ....[86]....
        /*0744*/ 	.word	0x00010480


	//   ....[87]....
        /*0748*/ 	.word	0x000104b0


	//   ....[88]....
        /*074c*/ 	.word	0x000104c0


	//   ....[89]....
        /*0750*/ 	.word	0x000104d0


	//   ....[90]....
        /*0754*/ 	.word	0x00010700


	//   ....[91]....
        /*0758*/ 	.word	0x00010710


	//   ....[92]....
        /*075c*/ 	.word	0x000107f0


	//   ....[93]....
        /*0760*/ 	.word	0x00010820


	//   ....[94]....
        /*0764*/ 	.word	0x000108e0


	//   ....[95]....
        /*0768*/ 	.word	0x00010910


	//   ....[96]....
        /*076c*/ 	.word	0x000109d0


	//   ....[97]....
        /*0770*/ 	.word	0x000109f0


	//   ....[98]....
        /*0774*/ 	.word	0x00010f40


	//   ....[99]....
        /*0778*/ 	.word	0x00010f60


	//   ....[100]....
        /*077c*/ 	.word	0x000110e0


	//   ....[101]....
        /*0780*/ 	.word	0x000110f0


	//   ....[102]....
        /*0784*/ 	.word	0x00011200


	//   ....[103]....
        /*0788*/ 	.word	0x00011220


	//   ....[104]....
        /*078c*/ 	.word	0x00011330


	//   ....[105]....
        /*0790*/ 	.word	0x00011340


	//   ....[106]....
        /*0794*/ 	.word	0x000114c0


	//   ....[107]....
        /*0798*/ 	.word	0x000115b0


	//   ....[108]....
        /*079c*/ 	.word	0x00011620


	//   ....[109]....
        /*07a0*/ 	.word	0x00011740


	//   ....[110]....
        /*07a4*/ 	.word	0x000117a0


	//   ....[111]....
        /*07a8*/ 	.word	0x000118e0


	//   ....[112]....
        /*07ac*/ 	.word	0x00011940


	//   ....[113]....
        /*07b0*/ 	.word	0x00011a80


	//   ....[114]....
        /*07b4*/ 	.word	0x00011ae0


	//   ....[115]....
        /*07b8*/ 	.word	0x00011b40


	//   ....[116]....
        /*07bc*/ 	.word	0x00011b90


	//   ....[117]....
        /*07c0*/ 	.word	0x000123d0


	//   ....[118]....
        /*07c4*/ 	.word	0x00012420


	//   ....[119]....
        /*07c8*/ 	.word	0x00012470


	//   ....[120]....
        /*07cc*/ 	.word	0x000124c0


	//   ....[121]....
        /*07d0*/ 	.word	0x00012530


	//   ....[122]....
        /*07d4*/ 	.word	0x000125a0


	//   ....[123]....
        /*07d8*/ 	.word	0x000126c0


	//   ....[124]....
        /*07dc*/ 	.word	0x00012720


	//   ....[125]....
        /*07e0*/ 	.word	0x00012860


	//   ....[126]....
        /*07e4*/ 	.word	0x000128c0


	//   ....[127]....
        /*07e8*/ 	.word	0x00012a00


	//   ....[128]....
        /*07ec*/ 	.word	0x00012a60


	//   ....[129]....
        /*07f0*/ 	.word	0x00012ad0


	//   ....[130]....
        /*07f4*/ 	.word	0x00012b40


	//   ....[131]....
        /*07f8*/ 	.word	0x00012c60


	//   ....[132]....
        /*07fc*/ 	.word	0x00012cc0


	//   ....[133]....
        /*0800*/ 	.word	0x00012e00


	//   ....[134]....
        /*0804*/ 	.word	0x00012e60


	//   ....[135]....
        /*0808*/ 	.word	0x00012fa0


	//   ....[136]....
        /*080c*/ 	.word	0x00013000


	//   ....[137]....
        /*0810*/ 	.word	0x00013070


	//   ....[138]....
        /*0814*/ 	.word	0x000130e0


	//   ....[139]....
        /*0818*/ 	.word	0x00013920


	//   ....[140]....
        /*081c*/ 	.word	0x00013960


	//   ....[141]....
        /*0820*/ 	.word	0x000139b0


	//   ....[142]....
        /*0824*/ 	.word	0x000139f0


	//   ....[143]....
        /*0828*/ 	.word	0x00013a40


	//   ....[144]....
        /*082c*/ 	.word	0x00013aa0


	//   ....[145]....
        /*0830*/ 	.word	0x00013b10


	//   ....[146]....
        /*0834*/ 	.word	0x00013c20


	//   ....[147]....
        /*0838*/ 	.word	0x00013c80


	//   ....[148]....
        /*083c*/ 	.word	0x00013d90


	//   ....[149]....
        /*0840*/ 	.word	0x00013df0


	//   ....[150]....
        /*0844*/ 	.word	0x00013f00


	//   ....[151]....
        /*0848*/ 	.word	0x00013f60


	//   ....[152]....
        /*084c*/ 	.word	0x00013fb0


	//   ....[153]....
        /*0850*/ 	.word	0x00013ff0


	//   ....[154]....
        /*0854*/ 	.word	0x00014040


	//   ....[155]....
        /*0858*/ 	.word	0x00014080


	//   ....[156]....
        /*085c*/ 	.word	0x000140d0


	//   ....[157]....
        /*0860*/ 	.word	0x00014130


	//   ....[158]....
        /*0864*/ 	.word	0x00014180


	//   ....[159]....
        /*0868*/ 	.word	0x000141d0


	//   ....[160]....
        /*086c*/ 	.word	0x00014240


	//   ....[161]....
        /*0870*/ 	.word	0x000142b0


	//   ....[162]....
        /*0874*/ 	.word	0x00014320


	//   ....[163]....
        /*0878*/ 	.word	0x00014380


	//   ....[164]....
        /*087c*/ 	.word	0x000143f0


	//   ....[165]....
        /*0880*/ 	.word	0x00014460


	//   ....[166]....
        /*0884*/ 	.word	0x000144d0


	//   ....[167]....
        /*0888*/ 	.word	0x00014530


	//   ....[168]....
        /*088c*/ 	.word	0x000145a0


	//----- nvinfo : EIATTR_EXIT_INSTR_OFFSETS
	.align		4
.L_258:
        /*0890*/ 	.byte	0x04, 0x1c
        /*0892*/ 	.short	(.L_260 - .L_259)


	//   ....[0]....
.L_259:
        /*0894*/ 	.word	0x000000a0


	//   ....[1]....
        /*0898*/ 	.word	0x00011560


	//----- nvinfo : EIATTR_MAX_THREADS
	.align		4
.L_260:
        /*089c*/ 	.byte	0x04, 0x05
        /*089e*/ 	.short	(.L_262 - .L_261)
.L_261:
        /*08a0*/ 	.word	0x00000100
        /*08a4*/ 	.word	0x00000001
        /*08a8*/ 	.word	0x00000001


	//----- nvinfo : EIATTR_CRS_STACK_SIZE
	.align		4
.L_262:
        /*08ac*/ 	.byte	0x04, 0x1e
        /*08ae*/ 	.short	(.L_264 - .L_263)
.L_263:
        /*08b0*/ 	.word	0x00000000
.L_264:


//--------------------- .nv.info._ZN7cutlass13device_kernelIN5flash19enable_sm80_to_sm89INS1_16FlashAttnFwdSm80INS1_25CollectiveMainloopFwdSm80ILi8ELi1ELb1EN4cute5tupleIJNS5_1CILi128EEES8_S8_EEELi128ENS_10bfloat16_tEfNS_4arch4Sm80ELb1ELb0ELb1ELb1ELb1ELb0ELb1ELb0EEENS1_21CollectiveEpilogueFwdIS9_NS6_IJNS7_ILi1EEESF_SF_EEESA_SC_Li256ELb1ELb1ELb0ELb0EEENS1_19SingleTileSchedulerILb1ELb0ELb1ELi128EEEEEEEEEvNT_6ParamsE --------------------------
	.section	.nv.info._ZN7cutlass13device_kernelIN5flash19enable_sm80_to_sm89INS1_16FlashAttnFwdSm80INS1_25CollectiveMainloopFwdSm80ILi8ELi1ELb1EN4cute5tupleIJNS5_1CILi128EEES8_S8_EEELi128ENS_10bfloat16_tEfNS_4arch4Sm80ELb1ELb0ELb1ELb1ELb1ELb0ELb1ELb0EEENS1_21CollectiveEpilogueFwdIS9_NS6_IJNS7_ILi1EEESF_SF_EEESA_SC_Li256ELb1ELb1ELb0ELb0EEENS1_19SingleTileSchedulerILb1ELb0ELb1ELi128EEEEEEEEEvNT_6ParamsE,"",@"SHT_CUDA_INFO"
	.sectionflags	@""
	.align	4


	//----- nvinfo : EIATTR_CUDA_API_VERSION
	.align		4
        /*0000*/ 	.byte	0x04, 0x37
        /*0002*/ 	.short	(.L_266 - .L_265)
.L_265:
        /*0004*/ 	.word	0x00000082


	//----- nvinfo : EIATTR_SW2861232_WAR
	.align		4
.L_266:
        /*0008*/ 	.byte	0x01, 0x35
	.zero		2


	//----- nvinfo : EIATTR_PARAM_CBANK
	.align		4
        /*000c*/ 	.byte	0x04, 0x0a
        /*000e*/ 	.short	(.L_268 - .L_267)
	.align		4
.L_267:
        /*0010*/ 	.word	index@(.nv.constant0._ZN7cutlass13device_kernelIN5flash19enable_sm80_to_sm89INS1_16FlashAttnFwdSm80INS1_25CollectiveMainloopFwdSm80ILi8ELi1ELb1EN4cute5tupleIJNS5_1CILi128EEES8_S8_EEELi128ENS_10bfloat16_tEfNS_4arch4Sm80ELb1ELb0ELb1ELb1ELb1ELb0ELb1ELb0EEENS1_21CollectiveEpilogueFwdIS9_NS6_IJNS7_ILi1EEESF_SF_EEESA_SC_Li256ELb1ELb1ELb0ELb0EEENS1_19SingleTileSchedulerILb1ELb0ELb1ELi128EEEEEEEEEvNT_6ParamsE)
        /*0014*/ 	.short	0x0160
        /*0016*/ 	.short	0x0418


	//----- nvinfo : EIATTR_CBANK_PARAM_SIZE
	.align		4
.L_268:
        /*0018*/ 	.byte	0x03, 0x19
        /*001a*/ 	.short	0x0418


	//----- nvinfo : EIATTR_KPARAM_INFO
	.align		4
        /*001c*/ 	.byte	0x04, 0x17
        /*001e*/ 	.short	(.L_270 - .L_269)
.L_269:
        /*0020*/ 	.word	0x00000000
        /*0024*/ 	.short	0x0000
        /*0026*/ 	.short	0x0000
        /*0028*/ 	.byte	0x00, 0xf0, 0x61, 0x10


	//----- nvinfo : EIATTR_MAXREG_COUNT
	.align		4
.L_270:
        /*002c*/ 	.byte	0x03, 0x1b
        /*002e*/ 	.short	0x00ff


	//----- nvinfo : EIATTR_NUM_BARRIERS
	.align		4
        /*0030*/ 	.byte	0x02, 0x4c
        /*0032*/ 	.byte	0x02
	.zero		1


	//----- nvinfo : EIATTR_ANNOTATIONS
	.align		4
        /*0034*/ 	.byte	0x04, 0x55
        /*0036*/ 	.short	(.L_272 - .L_271)


	//   ....[0]....
.L_271:
        /* <DEDUP_REMOVED lines=36> */


	//----- nvinfo : EIATTR_MERCURY_ISA_VERSION
	.align		4
.L_272:
        /*0268*/ 	.byte	0x03, 0x5f
        /*026a*/ 	.short	0x0000


	//----- nvinfo : EIATTR_COOP_GROUP_MASK_REGIDS
	.align		4
        /*026c*/ 	.byte	0x04, 0x29
        /*026e*/ 	.short	(.L_274 - .L_273)


	//   ....[0]....
.L_273:
        /*0270*/ 	.word	0xffffffff


	//   ....[1]....
        /*0274*/ 	.word	0xffffffff


	//   ....[2]....
        /*0278*/ 	.word	0xffffffff


	//   ....[3]....
        /*027c*/ 	.word	0xffffffff


	//   ....[4]....
        /*0280*/ 	.word	0xffffffff


	//   ....[5]....
        /*0284*/ 	.word	0xffffffff


	//   ....[6]....
        /*0288*/ 	.word	0xffffffff


	//   ....[7]....
        /*028c*/ 	.word	0xffffffff


	//   ....[8]....
        /*0290*/ 	.word	0xffffffff


	//   ....[9]....
        /*0294*/ 	.word	0xffffffff


	//   ....[10]....
        /*0298*/ 	.word	0xffffffff


	//   ....[11]....
        /*029c*/ 	.word	0xffffffff


	//   ....[12]....
        /*02a0*/ 	.word	0xffffffff


	//   ....[13]....
        /*02a4*/ 	.word	0xffffffff


	//   ....[14]....
        /*02a8*/ 	.word	0xffffffff


	//   ....[15]....
        /*02ac*/ 	.word	0xffffffff


	//   ....[16]....
        /*02b0*/ 	.word	0xffffffff


	//   ....[17]....
        /*02b4*/ 	.word	0xffffffff


	//   ....[18]....
        /*02b8*/ 	.word	0xffffffff


	//   ....[19]....
        /*02bc*/ 	.word	0xffffffff


	//   ....[20]....
        /*02c0*/ 	.word	0xffffffff


	//   ....[21]....
        /*02c4*/ 	.word	0xffffffff


	//   ....[22]....
        /*02c8*/ 	.word	0xffffffff


	//   ....[23]....
        /*02cc*/ 	.word	0xffffffff


	//   ....[24]....
        /*02d0*/ 	.word	0xffffffff


	//   ....[25]....
        /*02d4*/ 	.word	0xffffffff


	//   ....[26]....
        /*02d8*/ 	.word	0xffffffff


	//   ....[27]....
        /*02dc*/ 	.word	0xffffffff


	//   ....[28]....
        /*02e0*/ 	.word	0xffffffff


	//   ....[29]....
        /*02e4*/ 	.word	0xffffffff


	//   ....[30]....
        /*02e8*/ 	.word	0xffffffff


	//   ....[31]....
        /*02ec*/ 	.word	0xffffffff


	//   ....[32]....
        /*02f0*/ 	.word	0xffffffff


	//   ....[33]....
        /*02f4*/ 	.word	0xffffffff


	//   ....[34]....
        /*02f8*/ 	.word	0xffffffff


	//   ....[35]....
        /*02fc*/ 	.word	0xffffffff


	//   ....[36]....
        /*0300*/ 	.word	0xffffffff


	//   ....[37]....
        /*0304*/ 	.word	0xffffffff


	//   ....[38]....
        /*0308*/ 	.word	0xffffffff


	//   ....[39]....
        /*030c*/ 	.word	0xffffffff


	//   ....[40]....
        /*0310*/ 	.word	0xffffffff


	//   ....[41]....
        /*0314*/ 	.word	0xffffffff


	//   ....[42]....
        /*0318*/ 	.word	0xffffffff


	//   ....[43]....
        /*031c*/ 	.word	0xffffffff


	//   ....[44]....
        /*0320*/ 	.word	0xffffffff


	//   ....[45]....
        /*0324*/ 	.word	0xffffffff


	//   ....[46]....
        /*0328*/ 	.word	0xffffffff


	//   ....[47]....
        /*032c*/ 	.word	0xffffffff


	//   ....[48]....
        /*0330*/ 	.word	0xffffffff


	//   ....[49]....
        /*0334*/ 	.word	0xffffffff


	//   ....[50]....
        /*0338*/ 	.word	0xffffffff


	//   ....[51]....
        /*033c*/ 	.word	0xffffffff


	//   ....[52]....
        /*0340*/ 	.word	0xffffffff


	//   ....[53]....
        /*0344*/ 	.word	0xffffffff


	//   ....[54]....
        /*0348*/ 	.word	0xffffffff


	//   ....[55]....
        /*034c*/ 	.word	0xffffffff


	//   ....[56]....
        /*0350*/ 	.word	0xffffffff


	//   ....[57]....
        /*0354*/ 	.word	0xffffffff


	//   ....[58]....
        /*0358*/ 	.word	0xffffffff


	//   ....[59]....
        /*035c*/ 	.word	0xffffffff


	//   ....[60]....
        /*0360*/ 	.word	0xffffffff


	//   ....[61]....
        /*0364*/ 	.word	0xffffffff


	//   ....[62]....
        /*0368*/ 	.word	0xffffffff


	//   ....[63]....
        /*036c*/ 	.word	0xffffffff


	//   ....[64]....
        /*0370*/ 	.word	0xffffffff


	//   ....[65]....
        /*0374*/ 	.word	0xffffffff


	//   ....[66]....
        /*0378*/ 	.word	0xffffffff


	//   ....[67]....
        /*037c*/ 	.word	0xffffffff


	//   ....[68]....
        /*0380*/ 	.word	0xffffffff


	//   ....[69]....
        /*0384*/ 	.word	0xffffffff


	//   ....[70]....
        /*0388*/ 	.word	0xffffffff


	//   ....[71]....
        /*038c*/ 	.word	0xffffffff


	//   ....[72]....
        /*0390*/ 	.word	0xffffffff


	//   ....[73]....
        /*0394*/ 	.word	0xffffffff


	//   ....[74]....
        /*0398*/ 	.word	0xffffffff


	//   ....[75]....
        /*039c*/ 	.word	0xffffffff


	//   ....[76]....
        /*03a0*/ 	.word	0xffffffff


	//   ....[77]....
        /*03a4*/ 	.word	0xffffffff


	//   ....[78]....
        /*03a8*/ 	.word	0xffffffff


	//   ....[79]....
        /*03ac*/ 	.word	0xffffffff


	//   ....[80]....
        /*03b0*/ 	.word	0xffffffff


	//   ....[81]....
        /*03b4*/ 	.word	0xffffffff


	//   ....[82]....
        /*03b8*/ 	.word	0xffffffff


	//   ....[83]....
        /*03bc*/ 	.word	0xffffffff


	//   ....[84]....
        /*03c0*/ 	.word	0xffffffff


	//   ....[85]....
        /*03c4*/ 	.word	0xffffffff


	//   ....[86]....
        /*03c8*/ 	.word	0xffffffff


	//   ....[87]....
        /*03cc*/ 	.word	0xffffffff


	//   ....[88]....
        /*03d0*/ 	.word	0xffffffff


	//   ....[89]....
        /*03d4*/ 	.word	0xffffffff


	//   ....[90]....
        /*03d8*/ 	.word	0xffffffff


	//   ....[91]....
        /*03dc*/ 	.word	0xffffffff


	//   ....[92]....
        /*03e0*/ 	.word	0xffffffff


	//   ....[93]....
        /*03e4*/ 	.word	0xffffffff


	//   ....[94]....
        /*03e8*/ 	.word	0xffffffff


	//   ....[95]....
        /*03ec*/ 	.word	0xffffffff


	//   ....[96]....
        /*03f0*/ 	.word	0xffffffff


	//   ....[97]....
        /*03f4*/ 	.word	0xffffffff


	//   ....[98]....
        /*03f8*/ 	.word	0xffffffff


	//   ....[99]....
        /*03fc*/ 	.word	0xffffffff


	//   ....[100]....
        /*0400*/ 	.word	0xffffffff


	//   ....[101]....
        /*0404*/ 	.word	0xffffffff


	//   ....[102]....
        /*0408*/ 	.word	0xffffffff


	//   ....[103]....
        /*040c*/ 	.word	0xffffffff


	//   ....[104]....
        /*0410*/ 	.word	0xffffffff


	//----- nvinfo : EIATTR_COOP_GROUP_INSTR_OFFSETS
	.align		4
.L_274:
        /*0414*/ 	.byte	0x04, 0x28
        /*0416*/ 	.short	(.L_276 - .L_275)


	//   ....[0]....
.L_275:
        /*0418*/ 	.word	0x000000a0


	//   ....[1]....
        /*041c*/ 	.word	0x000012b0


	//   ....[2]....
        /*0420*/ 	.word	0x000012f0


	//   ....[3]....
        /*0424*/ 	.word	0x00001330


	//   ....[4]....
        /*0428*/ 	.word	0x000013f0


	//   ....[5]....
        /*042c*/ 	.word	0x00001480


	//   ....[6]....
        /*0430*/ 	.word	0x00001530


	//   ....[7]....
        /*0434*/ 	.word	0x00001570


	//   ....[8]....
        /*0438*/ 	.word	0x000015a0


	//   ....[9]....
        /*043c*/ 	.word	0x00001810


	//   ....[10]....
        /*0440*/ 	.word	0x00001830


	//   ....[11]....
        /*0444*/ 	.word	0x00001840


	//   ....[12]....
        /*0448*/ 	.word	0x00001850


	//   ....[13]....
        /*044c*/ 	.word	0x00001860


	//   ....[14]....
        /*0450*/ 	.word	0x00001870


	//   ....[15]....
        /*0454*/ 	.word	0x00001880


	//   ....[16]....
        /*0458*/ 	.word	0x00001890


	//   ....[17]....
        /*045c*/ 	.word	0x00001f70


	//   ....[18]....
        /*0460*/ 	.word	0x00001f90


	//   ....[19]....
        /*0464*/ 	.word	0x00001fb0


	//   ....[20]....
        /*0468*/ 	.word	0x00001fc0


	//   ....[21]....
        /*046c*/ 	.word	0x00001fe0


	//   ....[22]....
        /*0470*/ 	.word	0x00001ff0


	//   ....[23]....
        /*0474*/ 	.word	0x00002020


	//   ....[24]....
        /*0478*/ 	.word	0x00002040


	//   ....[25]....
        /*047c*/ 	.word	0x000030b0


	//   ....[26]....
        /*0480*/ 	.word	0x000030d0


	//   ....[27]....
        /*0484*/ 	.word	0x000030e0


	//   ....[28]....
        /*0488*/ 	.word	0x000030f0


	//   ....[29]....
        /*048c*/ 	.word	0x00003100


	//   ....[30]....
        /*0490*/ 	.word	0x00003110


	//   ....[31]....
        /*0494*/ 	.word	0x00003120


	//   ....[32]....
        /*0498*/ 	.word	0x00003150


	//   ....[33]....
        /*049c*/ 	.word	0x000036b0


	//   ....[34]....
        /*04a0*/ 	.word	0x000036e0


	//   ....[35]....
        /*04a4*/ 	.word	0x00004500


	//   ....[36]....
        /*04a8*/ 	.word	0x00004af0


	//   ....[37]....
        /*04ac*/ 	.word	0x00004b00


	//   ....[38]....
        /*04b0*/ 	.word	0x00004b30


	//   ....[39]....
        /*04b4*/ 	.word	0x00006920


	//   ....[40]....
        /*04b8*/ 	.word	0x00006940


	//   ....[41]....
        /*04bc*/ 	.word	0x00006950


	//   ....[42]....
        /*04c0*/ 	.word	0x00006960


	//   ....[43]....
        /*04c4*/ 	.word	0x00006970


	//   ....[44]....
        /*04c8*/ 	.word	0x00006980


	//   ....[45]....
        /*04cc*/ 	.word	0x00006990


	//   ....[46]....
        /*04d0*/ 	.word	0x000069a0


	//   ....[47]....
        /*04d4*/ 	.word	0x000080d0


	//   ....[48]....
        /*04d8*/ 	.word	0x000080f0


	//   ....[49]....
        /*04dc*/ 	.word	0x00008110


	//   ....[50]....
        /*04e0*/ 	.word	0x00008120


	//   ....[51]....
        /*04e4*/ 	.word	0x00008130


	//   ....[52]....
        /*04e8*/ 	.word	0x00008140


	//   ....[53]....
        /*04ec*/ 	.word	0x00008150


	//   ....[54]....
        /*04f0*/ 	.word	0x00008180


	//   ....[55]....
        /*04f4*/ 	.word	0x000083d0


	//   ....[56]....
        /*04f8*/ 	.word	0x00008400


	//   ....[57]....
        /*04fc*/ 	.word	0x00009040


	//   ....[58]....
        /*0500*/ 	.word	0x00009050


	//   ....[59]....
        /*0504*/ 	.word	0x00009070


	//   ....[60]....
        /*0508*/ 	.word	0x00009090


	//   ....[61]....
        /*050c*/ 	.word	0x0000b2a0


	//   ....[62]....
        /*0510*/ 	.word	0x0000b2b0


	//   ....[63]....
        /*0514*/ 	.word	0x0000b2c0


	//   ....[64]....
        /*0518*/ 	.word	0x0000b2d0


	//   ....[65]....
        /*051c*/ 	.word	0x0000b2e0


	//   ....[66]....
        /*0520*/ 	.word	0x0000b2f0


	//   ....[67]....
        /*0524*/ 	.word	0x0000b300


	//   ....[68]....
        /*0528*/ 	.word	0x0000b330


	//   ....[69]....
        /*052c*/ 	.word	0x0000b730


	//   ....[70]....
        /*0530*/ 	.word	0x0000b750


	//   ....[71]....
        /*0534*/ 	.word	0x0000b770


	//   ....[72]....
        /*0538*/ 	.word	0x0000b880


	//   ....[73]....
        /*053c*/ 	.word	0x0000b890


	//   ....[74]....
        /*0540*/ 	.word	0x0000b8a0


	//   ....[75]....
        /*0544*/ 	.word	0x0000b8c0


	//   ....[76]....
        /*0548*/ 	.word	0x0000b8f0


	//   ....[77]....
        /*054c*/ 	.word	0x0000d1d0


	//   ....[78]....
        /*0550*/ 	.word	0x0000d1f0


	//   ....[79]....
        /*0554*/ 	.word	0x0000d210


	//   ....[80]....
        /*0558*/ 	.word	0x0000d230


	//   ....[81]....
        /*055c*/ 	.word	0x0000f1a0


	//   ....[82]....
        /*0560*/ 	.word	0x0000f1b0


	//   ....[83]....
        /*0564*/ 	.word	0x0000f1f0


	//   ....[84]....
        /*0568*/ 	.word	0x0000f200


	//   ....[85]....
        /*056c*/ 	.word	0x00010480


	//   ....[86]....
        /*0570*/ 	.word	0x000104c0


	//   ....[87]....
        /*0574*/ 	.word	0x00010500


	//   ....[88]....
        /*0578*/ 	.word	0x00010540


	//   ....[89]....
        /*057c*/ 	.word	0x00010730


	//   ....[90]....
        /*0580*/ 	.word	0x00010740


	//   ....[91]....
        /*0584*/ 	.word	0x00010830


	//   ....[92]....
        /*0588*/ 	.word	0x00010860


	//   ....[93]....
        /*058c*/ 	.word	0x00010930


	//   ....[94]....
        /*0590*/ 	.word	0x00010960


	//   ....[95]....
        /*0594*/ 	.word	0x00010a30


	//   ....[96]....
        /*0598*/ 	.word	0x00010a50


	//   ....[97]....
        /*059c*/ 	.word	0x00011300


	//   ....[98]....
        /*05a0*/ 	.word	0x00011310


	//   ....[99]....
        /*05a4*/ 	.word	0x000113e0


	//   ....[100]....
        /*05a8*/ 	.word	0x00011410


	//   ....[101]....
        /*05ac*/ 	.word	0x000114e0


	//   ....[102]....
        /*05b0*/ 	.word	0x00011510


	//   ....[103]....
        /*05b4*/ 	.word	0x000115e0


	//   ....[104]....
        /*05b8*/ 	.word	0x00011600


	//----- nvinfo : EIATTR_EXIT_INSTR_OFFSETS
	.align		4
.L_276:
        /*05bc*/ 	.byte	0x04, 0x1c
        /*05be*/ 	.short	(.L_278 - .L_277)


	//   ....[0]....
.L_277:
        /*05c0*/ 	.word	0x00000450


	//   ....[1]....
        /*05c4*/ 	.word	0x00010a60


	//   ....[2]....
        /*05c8*/ 	.word	0x00010ab0


	//   ....[3]....
        /*05cc*/ 	.word	0x00010b10


	//   ....[4]....
        /*05d0*/ 	.word	0x00011610


	//   ....[5]....
        /*05d4*/ 	.word	0x00011660


	//   ....[6]....
        /*05d8*/ 	.word	0x000116c0


	//----- nvinfo : EIATTR_CTAIDZ_USED
	.align		4
.L_278:
        /*05dc*/ 	.byte	0x01, 0x04
	.zero		2


	//----- nvinfo : EIATTR_MAX_THREADS
	.align		4
        /*05e0*/ 	.byte	0x04, 0x05
        /*05e2*/ 	.short	(.L_280 - .L_279)
.L_279:
        /*05e4*/ 	.word	0x00000100
        /*05e8*/ 	.word	0x00000001
        /*05ec*/ 	.word	0x00000001


	//----- nvinfo : EIATTR_CRS_STACK_SIZE
	.align		4
.L_280:
        /*05f0*/ 	.byte	0x04, 0x1e
        /*05f2*/ 	.short	(.L_282 - .L_281)
.L_281:
        /*05f4*/ 	.word	0x00000000
.L_282:


//--------------------- .nv.info._ZN7cutlass13device_kernelIN5flash19enable_sm80_to_sm89INS1_16FlashAttnFwdSm80INS1_25CollectiveMainloopFwdSm80ILi8ELi1ELb1EN4cute5tupleIJNS5_1CILi128EEES8_S8_EEELi128ENS_10bfloat16_tEfNS_4arch4Sm80ELb1ELb0ELb1ELb1ELb1ELb1ELb1ELb0EEENS1_21CollectiveEpilogueFwdIS9_NS6_IJNS7_ILi1EEESF_SF_EEESA_SC_Li256ELb1ELb1ELb0ELb0EEENS1_19SingleTileSchedulerILb1ELb0ELb1ELi128EEEEEEEEEvNT_6ParamsE --------------------------
	.section	.nv.info._ZN7cutlass13device_kernelIN5flash19enable_sm80_to_sm89INS1_16FlashAttnFwdSm80INS1_25CollectiveMainloopFwdSm80ILi8ELi1ELb1EN4cute5tupleIJNS5_1CILi128EEES8_S8_EEELi128ENS_10bfloat16_tEfNS_4arch4Sm80ELb1ELb0ELb1ELb1ELb1ELb1ELb1ELb0EEENS1_21CollectiveEpilogueFwdIS9_NS6_IJNS7_ILi1EEESF_SF_EEESA_SC_Li256ELb1ELb1ELb0ELb0EEENS1_19SingleTileSchedulerILb1ELb0ELb1ELi128EEEEEEEEEvNT_6ParamsE,"",@"SHT_CUDA_INFO"
	.sectionflags	@""
	.align	4


	//----- nvinfo : EIATTR_CUDA_API_VERSION
	.align		4
        /*0000*/ 	.byte	0x04, 0x37
        /*0002*/ 	.short	(.L_284 - .L_283)
.L_283:
        /*0004*/ 	.word	0x00000082


	//----- nvinfo : EIATTR_SW2861232_WAR
	.align		4
.L_284:
        /*0008*/ 	.byte	0x01, 0x35
	.zero		2


	//----- nvinfo : EIATTR_PARAM_CBANK
	.align		4
        /*000c*/ 	.byte	0x04, 0x0a
        /*000e*/ 	.short	(.L_286 - .L_285)
	.align		4
.L_285:
        /*0010*/ 	.word	index@(.nv.constant0._ZN7cutlass13device_kernelIN5flash19enable_sm80_to_sm89INS1_16FlashAttnFwdSm80INS1_25CollectiveMainloopFwdSm80ILi8ELi1ELb1EN4cute5tupleIJNS5_1CILi128EEES8_S8_EEELi128ENS_10bfloat16_tEfNS_4arch4Sm80ELb1ELb0ELb1ELb1ELb1ELb1ELb1ELb0EEENS1_21CollectiveEpilogueFwdIS9_NS6_IJNS7_ILi1EEESF_SF_EEESA_SC_Li256ELb1ELb1ELb0ELb0EEENS1_19SingleTileSchedulerILb1ELb0ELb1ELi128EEEEEEEEEvNT_6ParamsE)
        /*0014*/ 	.short	0x0160
        /*0016*/ 	.short	0x0418


	//----- nvinfo : EIATTR_CBANK_PARAM_SIZE
	.align		4
.L_286:
        /*0018*/ 	.byte	0x03, 0x19
        /*001a*/ 	.short	0x0418


	//----- nvinfo : EIATTR_KPARAM_INFO
	.align		4
        /*001c*/ 	.byte	0x04, 0x17
        /*001e*/ 	.short	(.L_288 - .L_287)
.L_287:
        /*0020*/ 	.word	0x00000000
        /*0024*/ 	.short	0x0000
        /*0026*/ 	.short	0x0000
        /*0028*/ 	.byte	0x00, 0xf0, 0x61, 0x10


	//----- nvinfo : EIATTR_MAXREG_COUNT
	.align		4
.L_288:
        /*002c*/ 	.byte	0x03, 0x1b
        /*002e*/ 	.short	0x00ff


	//----- nvinfo : EIATTR_NUM_BARRIERS
	.align		4
        /*0030*/ 	.byte	0x02, 0x4c
        /*0032*/ 	.byte	0x02
	.zero		1


	//----- nvinfo : EIATTR_ANNOTATIONS
	.align		4
        /*0034*/ 	.byte	0x04, 0x55
        /*0036*/ 	.short	(.L_290 - .L_289)


	//   ....[0]....
.L_289:
        /* <DEDUP_REMOVED lines=26> */


	//----- nvinfo : EIATTR_MERCURY_ISA_VERSION
	.align		4
.L_290:
        /*01c0*/ 	.byte	0x03, 0x5f
        /*01c2*/ 	.short	0x0000


	//----- nvinfo : EIATTR_COOP_GROUP_MASK_REGIDS
	.align		4
        /*01c4*/ 	.byte	0x04, 0x29
        /*01c6*/ 	.short	(.L_292 - .L_291)


	//   ....[0]....
.L_291:
        /*01c8*/ 	.word	0xffffffff


	//   ....[1]....
        /*01cc*/ 	.word	0xffffffff


	//   ....[2]....
        /*01d0*/ 	.word	0xffffffff


	//   ....[3]....
        /*01d4*/ 	.word	0xffffffff


	//   ....[4]....
        /*01d8*/ 	.word	0xffffffff


	//   ....[5]....
        /*01dc*/ 	.word	0xffffffff


	//   ....[6]....
        /*01e0*/ 	.word	0xffffffff


	//   ....[7]....
        /*01e4*/ 	.word	0xffffffff


	//   ....[8]....
        /*01e8*/ 	.word	0xffffffff


	//   ....[9]....
        /*01ec*/ 	.word	0xffffffff


	//   ....[10]....
        /*01f0*/ 	.word	0xffffffff


	//   ....[11]....
        /*01f4*/ 	.word	0xffffffff


	//   ....[12]....
        /*01f8*/ 	.word	0xffffffff


	//   ....[13]....
        /*01fc*/ 	.word	0xffffffff


	//   ....[14]....
        /*0200*/ 	.word	0xffffffff


	//   ....[15]....
        /*0204*/ 	.word	0xffffffff


	//   ....[16]....
        /*0208*/ 	.word	0xffffffff


	//   ....[17]....
        /*020c*/ 	.word	0xffffffff


	//   ....[18]....
        /*0210*/ 	.word	0xffffffff


	//   ....[19]....
        /*0214*/ 	.word	0xffffffff


	//   ....[20]....
        /*0218*/ 	.word	0xffffffff


	//   ....[21]....
        /*021c*/ 	.word	0xffffffff


	//   ....[22]....
        /*0220*/ 	.word	0xffffffff


	//   ....[23]....
        /*0224*/ 	.word	0xffffffff


	//   ....[24]....
        /*0228*/ 	.word	0xffffffff


	//   ....[25]....
        /*022c*/ 	.word	0xffffffff


	//   ....[26]....
        /*0230*/ 	.word	0xffffffff


	//   ....[27]....
        /*0234*/ 	.word	0xffffffff


	//   ....[28]....
        /*0238*/ 	.word	0xffffffff


	//   ....[29]....
        /*023c*/ 	.word	0xffffffff


	//   ....[30]....
        /*0240*/ 	.word	0xffffffff


	//   ....[31]....
        /*0244*/ 	.word	0xffffffff


	//   ....[32]....
        /*0248*/ 	.word	0xffffffff


	//   ....[33]....
        /*024c*/ 	.word	0xffffffff


	//   ....[34]....
        /*0250*/ 	.word	0xffffffff


	//   ....[35]....
        /*0254*/ 	.word	0xffffffff


	//   ....[36]....
        /*0258*/ 	.word	0xffffffff


	//   ....[37]....
        /*025c*/ 	.word	0xffffffff


	//   ....[38]....
        /*0260*/ 	.word	0xffffffff


	//   ....[39]....
        /*0264*/ 	.word	0xffffffff


	//   ....[40]....
        /*0268*/ 	.word	0xffffffff


	//   ....[41]....
        /*026c*/ 	.word	0xffffffff


	//   ....[42]....
        /*0270*/ 	.word	0xffffffff


	//   ....[43]....
        /*0274*/ 	.word	0xffffffff


	//   ....[44]....
        /*0278*/ 	.word	0xffffffff


	//   ....[45]....
        /*027c*/ 	.word	0xffffffff


	//   ....[46]....
        /*0280*/ 	.word	0xffffffff


	//   ....[47]....
        /*0284*/ 	.word	0xffffffff


	//   ....[48]....
        /*0288*/ 	.word	0xffffffff


	//   ....[49]....
        /*028c*/ 	.word	0xffffffff


	//   ....[50]....
        /*0290*/ 	.word	0xffffffff


	//   ....[51]....
        /*0294*/ 	.word	0xffffffff


	//   ....[52]....
        /*0298*/ 	.word	0xffffffff


	//   ....[53]....
        /*029c*/ 	.word	0xffffffff


	//   ....[54]....
        /*02a0*/ 	.word	0xffffffff


	//   ....[55]....
        /*02a4*/ 	.word	0xffffffff


	//   ....[56]....
        /*02a8*/ 	.word	0xffffffff


	//   ....[57]....
        /*02ac*/ 	.word	0xffffffff


	//   ....[58]....
        /*02b0*/ 	.word	0xffffffff


	//   ....[59]....
        /*02b4*/ 	.word	0xffffffff


	//   ....[60]....
        /*02b8*/ 	.word	0xffffffff


	//   ....[61]....
        /*02bc*/ 	.word	0xffffffff


	//   ....[62]....
        /*02c0*/ 	.word	0xffffffff


	//   ....[63]....
        /*02c4*/ 	.word	0xffffffff


	//   ....[64]....
        /*02c8*/ 	.word	0xffffffff


	//   ....[65]....
        /*02cc*/ 	.word	0xffffffff


	//   ....[66]....
        /*02d0*/ 	.word	0xffffffff


	//   ....[67]....
        /*02d4*/ 	.word	0xffffffff


	//   ....[68]....
        /*02d8*/ 	.word	0xffffffff


	//   ....[69]....
        /*02dc*/ 	.word	0xffffffff


	//   ....[70]....
        /*02e0*/ 	.word	0xffffffff


	//   ....[71]....
        /*02e4*/ 	.word	0xffffffff


	//   ....[72]....
        /*02e8*/ 	.word	0xffffffff


	//   ....[73]....
        /*02ec*/ 	.word	0xffffffff


	//   ....[74]....
        /*02f0*/ 	.word	0xffffffff


	//   ....[75]....
        /*02f4*/ 	.word	0xffffffff


	//   ....[76]....
        /*02f8*/ 	.word	0xffffffff


	//   ....[77]....
        /*02fc*/ 	.word	0xffffffff


	//   ....[78]....
        /*0300*/ 	.word	0xffffffff


	//   ....[79]....
        /*0304*/ 	.word	0xffffffff


	//   ....[80]....
        /*0308*/ 	.word	0xffffffff


	//   ....[81]....
        /*030c*/ 	.word	0xffffffff


	//   ....[82]....
        /*0310*/ 	.word	0xffffffff


	//   ....[83]....
        /*0314*/ 	.word	0xffffffff


	//   ....[84]....
        /*0318*/ 	.word	0xffffffff


	//   ....[85]....
        /*031c*/ 	.word	0xffffffff


	//   ....[86]....
        /*0320*/ 	.word	0xffffffff


	//   ....[87]....
        /*0324*/ 	.word	0xffffffff


	//   ....[88]....
        /*0328*/ 	.word	0xffffffff


	//   ....[89]....
        /*032c*/ 	.word	0xffffffff


	//   ....[90]....
        /*0330*/ 	.word	0xffffffff


	//   ....[91]....
        /*0334*/ 	.word	0xffffffff


	//   ....[92]....
        /*0338*/ 	.word	0xffffffff


	//   ....[93]....
        /*033c*/ 	.word	0xffffffff


	//   ....[94]....
        /*0340*/ 	.word	0xffffffff


	//   ....[95]....
        /*0344*/ 	.word	0xffffffff


	//   ....[96]....
        /*0348*/ 	.word	0xffffffff


	//   ....[97]....
        /*034c*/ 	.word	0xffffffff


	//   ....[98]....
        /*0350*/ 	.word	0xffffffff


	//   ....[99]....
        /*0354*/ 	.word	0xffffffff


	//   ....[100]....
        /*0358*/ 	.word	0xffffffff


	//   ....[101]....
        /*035c*/ 	.word	0xffffffff


	//   ....[102]....
        /*0360*/ 	.word	0xffffffff


	//   ....[103]....
        /*0364*/ 	.word	0xffffffff


	//   ....[104]....
        /*0368*/ 	.word	0xffffffff


	//   ....[105]....
        /*036c*/ 	.word	0xffffffff


	//   ....[106]....
        /*0370*/ 	.word	0xffffffff


	//   ....[107]....
        /*0374*/ 	.word	0xffffffff


	//   ....[108]....
        /*0378*/ 	.word	0xffffffff


	//   ....[109]....
        /*037c*/ 	.word	0xffffffff


	//   ....[110]....
        /*0380*/ 	.word	0xffffffff


	//   ....[111]....
        /*0384*/ 	.word	0xffffffff


	//   ....[112]....
        /*0388*/ 	.word	0xffffffff


	//   ....[113]....
        /*038c*/ 	.word	0xffffffff


	//   ....[114]....
        /*0390*/ 	.word	0xffffffff


	//   ....[115]....
        /*0394*/ 	.word	0xffffffff


	//   ....[116]....
        /*0398*/ 	.word	0xffffffff


	//   ....[117]....
        /*039c*/ 	.word	0xffffffff


	//   ....[118]....
        /*03a0*/ 	.word	0xffffffff


	//   ....[119]....
        /*03a4*/ 	.word	0xffffffff


	//   ....[120]....
        /*03a8*/ 	.word	0xffffffff


	//   ....[121]....
        /*03ac*/ 	.word	0xffffffff


	//   ....[122]....
        /*03b0*/ 	.word	0xffffffff


	//   ....[123]....
        /*03b4*/ 	.word	0xffffffff


	//   ....[124]....
        /*03b8*/ 	.word	0xffffffff


	//   ....[125]....
        /*03bc*/ 	.word	0xffffffff


	//   ....[126]....
        /*03c0*/ 	.word	0xffffffff


	//   ....[127]....
        /*03c4*/ 	.word	0xffffffff


	//   ....[128]....
        /*03c8*/ 	.word	0xffffffff


	//   ....[129]....
        /*03cc*/ 	.word	0xffffffff


	//   ....[130]....
        /*03d0*/ 	.word	0xffffffff


	//   ....[131]....
        /*03d4*/ 	.word	0xffffffff


	//   ....[132]....
        /*03d8*/ 	.word	0xffffffff


	//   ....[133]....
        /*03dc*/ 	.word	0xffffffff


	//   ....[134]....
        /*03e0*/ 	.word	0xffffffff


	//   ....[135]....
        /*03e4*/ 	.word	0xffffffff


	//   ....[136]....
        /*03e8*/ 	.word	0xffffffff


	//   ....[137]....
        /*03ec*/ 	.word	0xffffffff


	//   ....[138]....
        /*03f0*/ 	.word	0xffffffff


	//   ....[139]....
        /*03f4*/ 	.word	0xffffffff


	//   ....[140]....
        /*03f8*/ 	.word	0xffffffff


	//   ....[141]....
        /*03fc*/ 	.word	0xffffffff


	//   ....[142]....
        /*0400*/ 	.word	0xffffffff


	//   ....[143]....
        /*0404*/ 	.word	0xffffffff


	//   ....[144]....
        /*0408*/ 	.word	0xffffffff


	//   ....[145]....
        /*040c*/ 	.word	0xffffffff


	//   ....[146]....
        /*0410*/ 	.word	0xffffffff


	//   ....[147]....
        /*0414*/ 	.word	0xffffffff


	//   ....[148]....
        /*0418*/ 	.word	0xffffffff


	//   ....[149]....
        /*041c*/ 	.word	0xffffffff


	//   ....[150]....
        /*0420*/ 	.word	0xffffffff


	//   ....[151]....
        /*0424*/ 	.word	0xffffffff


	//   ....[152]....
        /*0428*/ 	.word	0xffffffff


	//   ....[153]....
        /*042c*/ 	.word	0xffffffff


	//   ....[154]....
        /*0430*/ 	.word	0xffffffff


	//   ....[155]....
        /*0434*/ 	.word	0xffffffff


	//   ....[156]....
        /*0438*/ 	.word	0xffffffff


	//   ....[157]....
        /*043c*/ 	.word	0xffffffff


	//   ....[158]....
        /*0440*/ 	.word	0xffffffff


	//   ....[159]....
        /*0444*/ 	.word	0xffffffff


	//   ....[160]....
        /*0448*/ 	.word	0xffffffff


	//   ....[161]....
        /*044c*/ 	.word	0xffffffff


	//   ....[162]....
        /*0450*/ 	.word	0xffffffff


	//   ....[163]....
        /*0454*/ 	.word	0xffffffff


	//   ....[164]....
        /*0458*/ 	.word	0xffffffff


	//   ....[165]....
        /*045c*/ 	.word	0xffffffff


	//   ....[166]....
        /*0460*/ 	.word	0xffffffff


	//   ....[167]....
        /*0464*/ 	.word	0xffffffff


	//   ....[168]....
        /*0468*/ 	.word	0xffffffff


	//----- nvinfo : EIATTR_COOP_GROUP_INSTR_OFFSETS
	.align		4
.L_292:
        /*046c*/ 	.byte	0x04, 0x28
        /*046e*/ 	.short	(.L_294 - .L_293)


	//   ....[0]....
.L_293:
        /*0470*/ 	.word	0x000000a0


	//   ....[1]....
        /*0474*/ 	.word	0x00002970


	//   ....[2]....
        /*0478*/ 	.word	0x000029c0


	//   ....[3]....
        /*047c*/ 	.word	0x00003190


	//   ....[4]....
        /*0480*/ 	.word	0x000031b0


	//   ....[5]....
        /*0484*/ 	.word	0x00003900


	//   ....[6]....
        /*0488*/ 	.word	0x00003920


	//   ....[7]....
        /*048c*/ 	.word	0x00004070


	//   ....[8]....
        /*0490*/ 	.word	0x00004080


	//   ....[9]....
        /*0494*/ 	.word	0x000048d0


	//   ....[10]....
        /*0498*/ 	.word	0x00004920


	//   ....[11]....
        /*049c*/ 	.word	0x00005690


	//   ....[12]....
        /*04a0*/ 	.word	0x000056c0


	//   ....[13]....
        /*04a4*/ 	.word	0x00005e40


	//   ....[14]....
        /*04a8*/ 	.word	0x00005e70


	//   ....[15]....
        /*04ac*/ 	.word	0x000065f0


	//   ....[16]....
        /*04b0*/ 	.word	0x00006610


	//   ....[17]....
        /*04b4*/ 	.word	0x00006db0


	//   ....[18]....
        /*04b8*/ 	.word	0x00006de0


	//   ....[19]....
        /*04bc*/ 	.word	0x00006ef0


	//   ....[20]....
        /*04c0*/ 	.word	0x00006f20


	//   ....[21]....
        /*04c4*/ 	.word	0x00006ff0


	//   ....[22]....
        /*04c8*/ 	.word	0x00007020


	//   ....[23]....
        /*04cc*/ 	.word	0x000070f0


	//   ....[24]....
        /*04d0*/ 	.word	0x00007110


	//   ....[25]....
        /*04d4*/ 	.word	0x000076a0


	//   ....[26]....
        /*04d8*/ 	.word	0x000076c0


	//   ....[27]....
        /*04dc*/ 	.word	0x00007790


	//   ....[28]....
        /*04e0*/ 	.word	0x000077c0


	//   ....[29]....
        /*04e4*/ 	.word	0x00007890


	//   ....[30]....
        /*04e8*/ 	.word	0x000078c0


	//   ....[31]....
        /*04ec*/ 	.word	0x00007990


	//   ....[32]....
        /*04f0*/ 	.word	0x000079c0


	//   ....[33]....
        /*04f4*/ 	.word	0x00008730


	//   ....[34]....
        /*04f8*/ 	.word	0x000087b0


	//   ....[35]....
        /*04fc*/ 	.word	0x00008800


	//   ....[36]....
        /*0500*/ 	.word	0x00008840


	//   ....[37]....
        /*0504*/ 	.word	0x00008880


	//   ....[38]....
        /*0508*/ 	.word	0x00008920


	//   ....[39]....
        /*050c*/ 	.word	0x00008a40


	//   ....[40]....
        /*0510*/ 	.word	0x00008a60


	//   ....[41]....
        /*0514*/ 	.word	0x00008c80


	//   ....[42]....
        /*0518*/ 	.word	0x00008cb0


	//   ....[43]....
        /*051c*/ 	.word	0x00008dd0


	//   ....[44]....
        /*0520*/ 	.word	0x00008df0


	//   ....[45]....
        /*0524*/ 	.word	0x00008e80


	//   ....[46]....
        /*0528*/ 	.word	0x00008ea0


	//   ....[47]....
        /*052c*/ 	.word	0x00008f30


	//   ....[48]....
        /*0530*/ 	.word	0x00008f50


	//   ....[49]....
        /*0534*/ 	.word	0x000093a0


	//   ....[50]....
        /*0538*/ 	.word	0x000093c0


	//   ....[51]....
        /*053c*/ 	.word	0x00009410


	//   ....[52]....
        /*0540*/ 	.word	0x00009420


	//   ....[53]....
        /*0544*/ 	.word	0x000095a0


	//   ....[54]....
        /*0548*/ 	.word	0x00009630


	//   ....[55]....
        /*054c*/ 	.word	0x00009670


	//   ....[56]....
        /*0550*/ 	.word	0x000096a0


	//   ....[57]....
        /*0554*/ 	.word	0x00009830


	//   ....[58]....
        /*0558*/ 	.word	0x000098c0


	//   ....[59]....
        /*055c*/ 	.word	0x00009900


	//   ....[60]....
        /*0560*/ 	.word	0x00009940


	//   ....[61]....
        /*0564*/ 	.word	0x00009ae0


	//   ....[62]....
        /*0568*/ 	.word	0x00009b70


	//   ....[63]....
        /*056c*/ 	.word	0x00009bb0


	//   ....[64]....
        /*0570*/ 	.word	0x00009bd0


	//   ....[65]....
        /*0574*/ 	.word	0x0000b9a0


	//   ....[66]....
        /*0578*/ 	.word	0x0000b9e0


	//   ....[67]....
        /*057c*/ 	.word	0x0000ba00


	//   ....[68]....
        /*0580*/ 	.word	0x0000ba80


	//   ....[69]....
        /*0584*/ 	.word	0x0000baf0


	//   ....[70]....
        /*0588*/ 	.word	0x0000bb10


	//   ....[71]....
        /*058c*/ 	.word	0x0000bb30


	//   ....[72]....
        /*0590*/ 	.word	0x0000bb50


	//   ....[73]....
        /*0594*/ 	.word	0x0000bd40


	//   ....[74]....
        /*0598*/ 	.word	0x0000bd80


	//   ....[75]....
        /*059c*/ 	.word	0x0000bde0


	//   ....[76]....
        /*05a0*/ 	.word	0x0000be00


	//   ....[77]....
        /*05a4*/ 	.word	0x0000bf30


	//   ....[78]....
        /*05a8*/ 	.word	0x0000bf50


	//   ....[79]....
        /*05ac*/ 	.word	0x0000bf70


	//   ....[80]....
        /*05b0*/ 	.word	0x0000bf90


	//   ....[81]....
        /*05b4*/ 	.word	0x0000e230


	//   ....[82]....
        /*05b8*/ 	.word	0x0000e260


	//   ....[83]....
        /*05bc*/ 	.word	0x0000e290


	//   ....[84]....
        /*05c0*/ 	.word	0x0000e2c0


	//   ....[85]....
        /*05c4*/ 	.word	0x0000e2f0


	//   ....[86]....
        /*05c8*/ 	.word	0x0000e360


	//   ....[87]....
        /*05cc*/ 	.word	0x0000e390


	//   ....[88]....
        /*05d0*/ 	.word	0x0000e3b0


	//   ....[89]....
        /*05d4*/ 	.word	0x0000f510


	//   ....[90]....
        /*05d8*/ 	.word	0x0000f530


	//   ....[91]....
        /*05dc*/ 	.word	0x0000f540


	//   ....[92]....
        /*05e0*/ 	.word	0x0000f550


	//   ....[93]....
        /*05e4*/ 	.word	0x0000f560


	//   ....[94]....
        /*05e8*/ 	.word	0x0000f570


	//   ....[95]....
        /*05ec*/ 	.word	0x0000f580


	//   ....[96]....
        /*05f0*/ 	.word	0x0000f590


	//   ....[97]....
        /*05f4*/ 	.word	0x00010120


	//   ....[98]....
        /*05f8*/ 	.word	0x00010130


	//   ....[99]....
        /*05fc*/ 	.word	0x00010eb0


	//   ....[100]....
        /*0600*/ 	.word	0x00010f50


	//   ....[101]....
        /*0604*/ 	.word	0x00010f70


	//   ....[102]....
        /*0608*/ 	.word	0x00010f90


	//   ....[103]....
        /*060c*/ 	.word	0x00013300


	//   ....[104]....
        /*0610*/ 	.word	0x00013310


	//   ....[105]....
        /*0614*/ 	.word	0x00013320


	//   ....[106]....
        /*0618*/ 	.word	0x00013330


	//   ....[107]....
        /*061c*/ 	.word	0x00013340


	//   ....[108]....
        /*0620*/ 	.word	0x00013350


	//   ....[109]....
        /*0624*/ 	.word	0x00013360


	//   ....[110]....
        /*0628*/ 	.word	0x00013390


	//   ....[111]....
        /*062c*/ 	.word	0x00014b40


	//   ....[112]....
        /*0630*/ 	.word	0x00014b50


	//   ....[113]....
        /*0634*/ 	.word	0x00014b60


	//   ....[114]....
        /*0638*/ 	.word	0x00014b70


	//   ....[115]....
        /*063c*/ 	.word	0x00014b80


	//   ....[116]....
        /*0640*/ 	.word	0x00014b90


	//   ....[117]....
        /*0644*/ 	.word	0x00014ba0


	//   ....[118]....
        /*0648*/ 	.word	0x00014bd0


	//   ....[119]....
        /*064c*/ 	.word	0x00014df0


	//   ....[120]....
        /*0650*/ 	.word	0x00014e00


	//   ....[121]....
        /*0654*/ 	.word	0x000159c0


	//   ....[122]....
        /*0658*/ 	.word	0x00015ad0


	//   ....[123]....
        /*065c*/ 	.word	0x00015af0


	//   ....[124]....
        /*0660*/ 	.word	0x00015b50


	//   ....[125]....
        /*0664*/ 	.word	0x00017f60


	//   ....[126]....
        /*0668*/ 	.word	0x00017f70


	//   ....[127]....
        /*066c*/ 	.word	0x00017f80


	//   ....[128]....
        /*0670*/ 	.word	0x00017f90


	//   ....[129]....
        /*0674*/ 	.word	0x00017fa0


	//   ....[130]....
        /*0678*/ 	.word	0x00017fb0


	//   ....[131]....
        /*067c*/ 	.word	0x00017fc0


	//   ....[132]....
        /*0680*/ 	.word	0x00017fe0


	//   ....[133]....
        /*0684*/ 	.word	0x000184e0


	//   ....[134]....
        /*0688*/ 	.word	0x00018510


	//   ....[135]....
        /*068c*/ 	.word	0x00018530


	//   ....[136]....
        /*0690*/ 	.word	0x00018570


	//   ....[137]....
        /*0694*/ 	.word	0x000185a0


	//   ....[138]....
        /*0698*/ 	.word	0x000185e0


	//   ....[139]....
        /*069c*/ 	.word	0x00018640


	//   ....[140]....
        /*06a0*/ 	.word	0x00018660


	//   ....[141]....
        /*06a4*/ 	.word	0x00019e00


	//   ....[142]....
        /*06a8*/ 	.word	0x00019e40


	//   ....[143]....
        /*06ac*/ 	.word	0x00019e70


	//   ....[144]....
        /*06b0*/ 	.word	0x00019e80


	//   ....[145]....
        /*06b4*/ 	.word	0x0001c0d0


	//   ....[146]....
        /*06b8*/ 	.word	0x0001c0e0


	//   ....[147]....
        /*06bc*/ 	.word	0x0001c110


	//   ....[148]....
        /*06c0*/ 	.word	0x0001c130


	//   ....[149]....
        /*06c4*/ 	.word	0x0001d340


	//   ....[150]....
        /*06c8*/ 	.word	0x0001d390


	//   ....[151]....
        /*06cc*/ 	.word	0x0001d410


	//   ....[152]....
        /*06d0*/ 	.word	0x0001d440


	//   ....[153]....
        /*06d4*/ 	.word	0x0001d650


	//   ....[154]....
        /*06d8*/ 	.word	0x0001d660


	//   ....[155]....
        /*06dc*/ 	.word	0x0001d750


	//   ....[156]....
        /*06e0*/ 	.word	0x0001d780


	//   ....[157]....
        /*06e4*/ 	.word	0x0001d850


	//   ....[158]....
        /*06e8*/ 	.word	0x0001d880


	//   ....[159]....
        /*06ec*/ 	.word	0x0001d950


	//   ....[160]....
        /*06f0*/ 	.word	0x0001d970


	//   ....[161]....
        /*06f4*/ 	.word	0x0001e200


	//   ....[162]....
        /*06f8*/ 	.word	0x0001e220


	//   ....[163]....
        /*06fc*/ 	.word	0x0001e300


	//   ....[164]....
        /*0700*/ 	.word	0x0001e330


	//   ....[165]....
        /*0704*/ 	.word	0x0001e400


	//   ....[166]....
        /*0708*/ 	.word	0x0001e430


	//   ....[167]....
        /*070c*/ 	.word	0x0001e500


	//   ....[168]....
        /*0710*/ 	.word	0x0001e520


	//----- nvinfo : EIATTR_EXIT_INSTR_OFFSETS
	.align		4
.L_294:
        /*0714*/ 	.byte	0x04, 0x1c
        /*0716*/ 	.short	(.L_296 - .L_295)


	//   ....[0]....
.L_295:
        /*0718*/ 	.word	0x00000450


	//   ....[1]....
        /*071c*/ 	.word	0x0001d980


	//   ....[2]....
        /*0720*/ 	.word	0x0001d9d0


	//   ....[3]....
        /*0724*/ 	.word	0x0001da30


	//   ....[4]....
        /*0728*/ 	.word	0x0001e530


	//   ....[5]....
        /*072c*/ 	.word	0x0001e580


	//   ....[6]....
        /*0730*/ 	.word	0x0001e5e0


	//----- nvinfo : EIATTR_CTAIDZ_USED
	.align		4
.L_296:
        /*0734*/ 	.byte	0x01, 0x04
	.zero		2


	//----- nvinfo : EIATTR_MAX_THREADS
	.align		4
        /*0738*/ 	.byte	0x04, 0x05
        /*073a*/ 	.short	(.L_298 - .L_297)
.L_297:
        /*073c*/ 	.word	0x00000100
        /*0740*/ 	.word	0x00000001
        /*0744*/ 	.word	0x00000001


	//----- nvinfo : EIATTR_CRS_STACK_SIZE
	.align		4
.L_298:
        /*0748*/ 	.byte	0x04, 0x1e
        /*074a*/ 	.short	(.L_300 - .L_299)
.L_299:
        /*074c*/ 	.word	0x00000000
.L_300:


//--------------------- .nv.info._ZN7cutlass13device_kernelIN5flash19enable_sm80_to_sm89INS1_16FlashAttnFwdSm80INS1_25CollectiveMainloopFwdSm80ILi4ELi1ELb0EN4cute5tupleIJNS5_1CILi128EEENS7_ILi64EEES8_EEELi128ENS_10bfloat16_tEfNS_4arch4Sm80ELb0ELb0ELb1ELb0ELb1ELb0ELb1ELb0EEENS1_21CollectiveEpilogueFwdINS6_IJS8_S8_S9_EEENS6_IJNS7_ILi1EEESH_SH_EEESB_SD_Li128ELb0ELb1ELb0ELb0EEENS1_19SingleTileSchedulerILb0ELb0ELb1ELi128EEEEEEEEEvNT_6ParamsE --------------------------
	.section	.nv.info._ZN7cutlass13device_kernelIN5flash19enable_sm80_to_sm89INS1_16FlashAttnFwdSm80INS1_25CollectiveMainloopFwdSm80ILi4ELi1ELb0EN4cute5tupleIJNS5_1CILi128EEENS7_ILi64EEES8_EEELi128ENS_10bfloat16_tEfNS_4arch4Sm80ELb0ELb0ELb1ELb0ELb1ELb0ELb1ELb0EEENS1_21CollectiveEpilogueFwdINS6_IJS8_S8_S9_EEENS6_IJNS7_ILi1EEESH_SH_EEESB_SD_Li128ELb0ELb1ELb0ELb0EEENS1_19SingleTileSchedulerILb0ELb0ELb1ELi128EEEEEEEEEvNT_6ParamsE,"",@"SHT_CUDA_INFO"
	.sectionflags	@""
	.align	4


	//----- nvinfo : EIATTR_CUDA_API_VERSION
	.align		4
        /*0000*/ 	.byte	0x04, 0x37
        /*0002*/ 	.short	(.L_302 - .L_301)
.L_301:
        /*0004*/ 	.word	0x00000082


	//----- nvinfo : EIATTR_SW2861232_WAR
	.align		4
.L_302:
        /*0008*/ 	.byte	0x01, 0x35
	.zero		2


	//----- nvinfo : EIATTR_PARAM_CBANK
	.align		4
        /*000c*/ 	.byte	0x04, 0x0a
        /*000e*/ 	.short	(.L_304 - .L_303)
	.align		4
.L_303:
        /*0010*/ 	.word	index@(.nv.constant0._ZN7cutlass13device_kernelIN5flash19enable_sm80_to_sm89INS1_16FlashAttnFwdSm80INS1_25CollectiveMainloopFwdSm80ILi4ELi1ELb0EN4cute5tupleIJNS5_1CILi128EEENS7_ILi64EEES8_EEELi128ENS_10bfloat16_tEfNS_4arch4Sm80ELb0ELb0ELb1ELb0ELb1ELb0ELb1ELb0EEENS1_21CollectiveEpilogueFwdINS6_IJS8_S8_S9_EEENS6_IJNS7_ILi1EEESH_SH_EEESB_SD_Li128ELb0ELb1ELb0ELb0EEENS1_19SingleTileSchedulerILb0ELb0ELb1ELi128EEEEEEEEEvNT_6ParamsE)
        /*0014*/ 	.short	0x0160
        /*0016*/ 	.short	0x0418


	//----- nvinfo : EIATTR_CBANK_PARAM_SIZE
	.align		4
.L_304:
        /*0018*/ 	.byte	0x03, 0x19
        /*001a*/ 	.short	0x0418


	//----- nvinfo : EIATTR_KPARAM_INFO
	.align		4
        /*001c*/ 	.byte	0x04, 0x17
        /*001e*/ 	.short	(.L_306 - .L_305)
.L_305:
        /*0020*/ 	.word	0x00000000
        /*0024*/ 	.short	0x0000
        /*0026*/ 	.short	0x0000
        /*0028*/ 	.byte	0x00, 0xf0, 0x61, 0x10


	//----- nvinfo : EIATTR_MAXREG_COUNT
	.align		4
.L_306:
        /*002c*/ 	.byte	0x03, 0x1b
        /*002e*/ 	.short	0x00ff


	//----- nvinfo : EIATTR_NUM_BARRIERS
	.align		4
        /*0030*/ 	.byte	0x02, 0x4c
        /*0032*/ 	.byte	0x02
	.zero		1


	//----- nvinfo : EIATTR_ANNOTATIONS
	.align		4
        /*0034*/ 	.byte	0x04, 0x55
        /*0036*/ 	.short	(.L_308 - .L_307)


	//   ....[0]....
.L_307:
        /* <DEDUP_REMOVED lines=27> */


	//----- nvinfo : EIATTR_MERCURY_ISA_VERSION
	.align		4
.L_308:
        /*01d0*/ 	.byte	0x03, 0x5f
        /*01d2*/ 	.short	0x0000


	//----- nvinfo : EIATTR_COOP_GROUP_MASK_REGIDS
	.align		4
        /*01d4*/ 	.byte	0x04, 0x29
        /*01d6*/ 	.short	(.L_310 - .L_309)


	//   ....[0]....
.L_309:
        /*01d8*/ 	.word	0xffffffff


	//   ....[1]....
        /*01dc*/ 	.word	0xffffffff


	//   ....[2]....
        /*01e0*/ 	.word	0xffffffff


	//   ....[3]....
        /*01e4*/ 	.word	0xffffffff


	//   ....[4]....
        /*01e8*/ 	.word	0xffffffff


	//   ....[5]....
        /*01ec*/ 	.word	0xffffffff


	//   ....[6]....
        /*01f0*/ 	.word	0xffffffff


	//   ....[7]....
        /*01f4*/ 	.word	0xffffffff


	//   ....[8]....
        /*01f8*/ 	.word	0xffffffff


	//   ....[9]....
        /*01fc*/ 	.word	0xffffffff


	//   ....[10]....
        /*0200*/ 	.word	0xffffffff


	//   ....[11]....
        /*0204*/ 	.word	0xffffffff


	//   ....[12]....
        /*0208*/ 	.word	0xffffffff


	//   ....[13]....
        /*020c*/ 	.word	0xffffffff


	//   ....[14]....
        /*0210*/ 	.word	0xffffffff


	//   ....[15]....
        /*0214*/ 	.word	0xffffffff


	//   ....[16]....
        /*0218*/ 	.word	0xffffffff


	//   ....[17]....
        /*021c*/ 	.word	0xffffffff


	//   ....[18]....
        /*0220*/ 	.word	0xffffffff


	//   ....[19]....
        /*0224*/ 	.word	0xffffffff


	//   ....[20]....
        /*0228*/ 	.word	0xffffffff


	//   ....[21]....
        /*022c*/ 	.word	0xffffffff


	//   ....[22]....
        /*0230*/ 	.word	0xffffffff


	//   ....[23]....
        /*0234*/ 	.word	0xffffffff


	//   ....[24]....
        /*0238*/ 	.word	0xffffffff


	//   ....[25]....
        /*023c*/ 	.word	0xffffffff


	//   ....[26]....
        /*0240*/ 	.word	0xffffffff


	//   ....[27]....
        /*0244*/ 	.word	0xffffffff


	//   ....[28]....
        /*0248*/ 	.word	0xffffffff


	//   ....[29]....
        /*024c*/ 	.word	0xffffffff


	//   ....[30]....
        /*0250*/ 	.word	0xffffffff


	//   ....[31]....
        /*0254*/ 	.word	0xffffffff


	//   ....[32]....
        /*0258*/ 	.word	0xffffffff


	//   ....[33]....
        /*025c*/ 	.word	0xffffffff


	//   ....[34]....
        /*0260*/ 	.word	0xffffffff


	//   ....[35]....
        /*0264*/ 	.word	0xffffffff


	//   ....[36]....
        /*0268*/ 	.word	0xffffffff


	//   ....[37]....
        /*026c*/ 	.word	0xffffffff


	//   ....[38]....
        /*0270*/ 	.word	0xffffffff


	//   ....[39]....
        /*0274*/ 	.word	0xffffffff


	//   ....[40]....
        /*0278*/ 	.word	0xffffffff


	//   ....[41]....
        /*027c*/ 	.word	0xffffffff


	//   ....[42]....
        /*0280*/ 	.word	0xffffffff


	//   ....[43]....
        /*0284*/ 	.word	0xffffffff


	//   ....[44]....
        /*0288*/ 	.word	0xffffffff


	//   ....[45]....
        /*028c*/ 	.word	0xffffffff


	//   ....[46]....
        /*0290*/ 	.word	0xffffffff


	//   ....[47]....
        /*0294*/ 	.word	0xffffffff


	//   ....[48]....
        /*0298*/ 	.word	0xffffffff


	//   ....[49]....
        /*029c*/ 	.word	0xffffffff


	//   ....[50]....
        /*02a0*/ 	.word	0xffffffff


	//   ....[51]....
        /*02a4*/ 	.word	0xffffffff


	//   ....[52]....
        /*02a8*/ 	.word	0xffffffff


	//   ....[53]....
        /*02ac*/ 	.word	0xffffffff


	//   ....[54]....
        /*02b0*/ 	.word	0xffffffff


	//   ....[55]....
        /*02b4*/ 	.word	0xffffffff


	//   ....[56]....
        /*02b8*/ 	.word	0xffffffff


	//   ....[57]....
        /*02bc*/ 	.word	0xffffffff


	//   ....[58]....
        /*02c0*/ 	.word	0xffffffff


	//   ....[59]....
        /*02c4*/ 	.word	0xffffffff


	//   ....[60]....
        /*02c8*/ 	.word	0xffffffff


	//   ....[61]....
        /*02cc*/ 	.word	0xffffffff


	//   ....[62]....
        /*02d0*/ 	.word	0xffffffff


	//   ....[63]....
        /*02d4*/ 	.word	0xffffffff


	//   ....[64]....
        /*02d8*/ 	.word	0xffffffff


	//   ....[65]....
        /*02dc*/ 	.word	0xffffffff


	//   ....[66]....
        /*02e0*/ 	.word	0xffffffff


	//   ....[67]....
        /*02e4*/ 	.word	0xffffffff


	//   ....[68]....
        /*02e8*/ 	.word	0xffffffff


	//   ....[69]....
        /*02ec*/ 	.word	0xffffffff


	//   ....[70]....
        /*02f0*/ 	.word	0xffffffff


	//   ....[71]....
        /*02f4*/ 	.word	0xffffffff


	//   ....[72]....
        /*02f8*/ 	.word	0xffffffff


	//   ....[73]....
        /*02fc*/ 	.word	0xffffffff


	//   ....[74]....
        /*0300*/ 	.word	0xffffffff


	//   ....[75]....
        /*0304*/ 	.word	0xffffffff


	//   ....[76]....
        /*0308*/ 	.word	0xffffffff


	//   ....[77]....
        /*030c*/ 	.word	0xffffffff


	//   ....[78]....
        /*0310*/ 	.word	0xffffffff


	//   ....[79]....
        /*0314*/ 	.word	0xffffffff


	//   ....[80]....
        /*0318*/ 	.word	0xffffffff


	//   ....[81]....
        /*031c*/ 	.word	0xffffffff


	//   ....[82]....
        /*0320*/ 	.word	0xffffffff


	//   ....[83]....
        /*0324*/ 	.word	0xffffffff


	//   ....[84]....
        /*0328*/ 	.word	0xffffffff


	//   ....[85]....
        /*032c*/ 	.word	0xffffffff


	//   ....[86]....
        /*0330*/ 	.word	0xffffffff


	//   ....[87]....
        /*0334*/ 	.word	0xffffffff


	//   ....[88]....
        /*0338*/ 	.word	0xffffffff


	//   ....[89]....
        /*033c*/ 	.word	0xffffffff


	//   ....[90]....
        /*0340*/ 	.word	0xffffffff


	//   ....[91]....
        /*0344*/ 	.word	0xffffffff


	//   ....[92]....
        /*0348*/ 	.word	0xffffffff


	//   ....[93]....
        /*034c*/ 	.word	0xffffffff


	//   ....[94]....
        /*0350*/ 	.word	0xffffffff


	//   ....[95]....
        /*0354*/ 	.word	0xffffffff


	//   ....[96]....
        /*0358*/ 	.word	0xffffffff


	//   ....[97]....
        /*035c*/ 	.word	0xffffffff


	//   ....[98]....
        /*0360*/ 	.word	0xffffffff


	//   ....[99]....
        /*0364*/ 	.word	0xffffffff


	//   ....[100]....
        /*0368*/ 	.word	0xffffffff


	//   ....[101]....
        /*036c*/ 	.word	0xffffffff


	//   ....[102]....
        /*0370*/ 	.word	0xffffffff


	//   ....[103]....
        /*0374*/ 	.word	0xffffffff


	//----- nvinfo : EIATTR_COOP_GROUP_INSTR_OFFSETS
	.align		4
.L_310:
        /*0378*/ 	.byte	0x04, 0x28
        /*037a*/ 	.short	(.L_312 - .L_311)


	//   ....[0]....
.L_311:
        /*037c*/ 	.word	0x00000520


	//   ....[1]....
        /*0380*/ 	.word	0x00000530


	//   ....[2]....
        /*0384*/ 	.word	0x00000550


	//   ....[3]....
        /*0388*/ 	.word	0x00000560


	//   ....[4]....
        /*038c*/ 	.word	0x00000640


	//   ....[5]....
        /*0390*/ 	.word	0x00000660


	//   ....[6]....
        /*0394*/ 	.word	0x00000730


	//   ....[7]....
        /*0398*/ 	.word	0x00000810


	//   ....[8]....
        /*039c*/ 	.word	0x00000820


	//   ....[9]....
        /*03a0*/ 	.word	0x00000900


	//   ....[10]....
        /*03a4*/ 	.word	0x00000920


	//   ....[11]....
        /*03a8*/ 	.word	0x000009f0


	//   ....[12]....
        /*03ac*/ 	.word	0x00000a10


	//   ....[13]....
        /*03b0*/ 	.word	0x00000b60


	//   ....[14]....
        /*03b4*/ 	.word	0x00000b70


	//   ....[15]....
        /*03b8*/ 	.word	0x00000b80


	//   ....[16]....
        /*03bc*/ 	.word	0x000010a0


	//   ....[17]....
        /*03c0*/ 	.word	0x000010c0


	//   ....[18]....
        /*03c4*/ 	.word	0x000010f0


	//   ....[19]....
        /*03c8*/ 	.word	0x00001120


	//   ....[20]....
        /*03cc*/ 	.word	0x00001150


	//   ....[21]....
        /*03d0*/ 	.word	0x00001170


	//   ....[22]....
        /*03d4*/ 	.word	0x00001190


	//   ....[23]....
        /*03d8*/ 	.word	0x000011b0


	//   ....[24]....
        /*03dc*/ 	.word	0x00001840


	//   ....[25]....
        /*03e0*/ 	.word	0x00001870


	//   ....[26]....
        /*03e4*/ 	.word	0x00001880


	//   ....[27]....
        /*03e8*/ 	.word	0x000018c0


	//   ....[28]....
        /*03ec*/ 	.word	0x00001900


	//   ....[29]....
        /*03f0*/ 	.word	0x00001920


	//   ....[30]....
        /*03f4*/ 	.word	0x00001940


	//   ....[31]....
        /*03f8*/ 	.word	0x00001950


	//   ....[32]....
        /*03fc*/ 	.word	0x00003070


	//   ....[33]....
        /*0400*/ 	.word	0x00003090


	//   ....[34]....
        /*0404*/ 	.word	0x000030b0


	//   ....[35]....
        /*0408*/ 	.word	0x000030d0


	//   ....[36]....
        /*040c*/ 	.word	0x000030f0


	//   ....[37]....
        /*0410*/ 	.word	0x00003100


	//   ....[38]....
        /*0414*/ 	.word	0x00003110


	//   ....[39]....
        /*0418*/ 	.word	0x00003130


	//   ....[40]....
        /*041c*/ 	.word	0x000039c0


	//   ....[41]....
        /*0420*/ 	.word	0x00003ac0


	//   ....[42]....
        /*0424*/ 	.word	0x00003ba0


	//   ....[43]....
        /*0428*/ 	.word	0x00003d00


	//   ....[44]....
        /*042c*/ 	.word	0x00003db0


	//   ....[45]....
        /*0430*/ 	.word	0x00003dd0


	//   ....[46]....
        /*0434*/ 	.word	0x00003ee0


	//   ....[47]....
        /*0438*/ 	.word	0x00003f10


	//   ....[48]....
        /*043c*/ 	.word	0x00005b10


	//   ....[49]....
        /*0440*/ 	.word	0x00005b20


	//   ....[50]....
        /*0444*/ 	.word	0x00005b30


	//   ....[51]....
        /*0448*/ 	.word	0x00005b40


	//   ....[52]....
        /*044c*/ 	.word	0x00005b50


	//   ....[53]....
        /*0450*/ 	.word	0x00005b60


	//   ....[54]....
        /*0454*/ 	.word	0x00005b70


	//   ....[55]....
        /*0458*/ 	.word	0x00005b90


	//   ....[56]....
        /*045c*/ 	.word	0x00005fa0


	//   ....[57]....
        /*0460*/ 	.word	0x00005fb0


	//   ....[58]....
        /*0464*/ 	.word	0x00005fc0


	//   ....[59]....
        /*0468*/ 	.word	0x00005fd0


	//   ....[60]....
        /*046c*/ 	.word	0x00005ff0


	//   ....[61]....
        /*0470*/ 	.word	0x00006010


	//   ....[62]....
        /*0474*/ 	.word	0x00006060


	//   ....[63]....
        /*0478*/ 	.word	0x000060a0


	//   ....[64]....
        /*047c*/ 	.word	0x000076c0


	//   ....[65]....
        /*0480*/ 	.word	0x00007790


	//   ....[66]....
        /*0484*/ 	.word	0x00007880


	//   ....[67]....
        /*0488*/ 	.word	0x000078c0


	//   ....[68]....
        /*048c*/ 	.word	0x000078d0


	//   ....[69]....
        /*0490*/ 	.word	0x00007900


	//   ....[70]....
        /*0494*/ 	.word	0x00007990


	//   ....[71]....
        /*0498*/ 	.word	0x00007ad0


	//   ....[72]....
        /*049c*/ 	.word	0x0000a130


	//   ....[73]....
        /*04a0*/ 	.word	0x0000a2d0


	//   ....[74]....
        /*04a4*/ 	.word	0x0000a2e0


	//   ....[75]....
        /*04a8*/ 	.word	0x0000a310


	//   ....[76]....
        /*04ac*/ 	.word	0x0000a320


	//   ....[77]....
        /*04b0*/ 	.word	0x0000a340


	//   ....[78]....
        /*04b4*/ 	.word	0x0000a390


	//   ....[79]....
        /*04b8*/ 	.word	0x0000a3c0


	//   ....[80]....
        /*04bc*/ 	.word	0x0000bc60


	//   ....[81]....
        /*04c0*/ 	.word	0x0000bc70


	//   ....[82]....
        /*04c4*/ 	.word	0x0000bc90


	//   ....[83]....
        /*04c8*/ 	.word	0x0000bca0


	//   ....[84]....
        /*04cc*/ 	.word	0x0000bcb0


	//   ....[85]....
        /*04d0*/ 	.word	0x0000bcc0


	//   ....[86]....
        /*04d4*/ 	.word	0x0000bcd0


	//   ....[87]....
        /*04d8*/ 	.word	0x0000bce0


	//   ....[88]....
        /*04dc*/ 	.word	0x0000be80


	//   ....[89]....
        /*04e0*/ 	.word	0x0000bea0


	//   ....[90]....
        /*04e4*/ 	.word	0x0000bf90


	//   ....[91]....
        /*04e8*/ 	.word	0x0000bfc0


	//   ....[92]....
        /*04ec*/ 	.word	0x0000c090


	//   ....[93]....
        /*04f0*/ 	.word	0x0000c0c0


	//   ....[94]....
        /*04f4*/ 	.word	0x0000c190


	//   ....[95]....
        /*04f8*/ 	.word	0x0000c1c0


	//   ....[96]....
        /*04fc*/ 	.word	0x0000c290


	//   ....[97]....
        /*0500*/ 	.word	0x0000c2c0


	//   ....[98]....
        /*0504*/ 	.word	0x0000c390


	//   ....[99]....
        /*0508*/ 	.word	0x0000c3c0


	//   ....[100]....
        /*050c*/ 	.word	0x0000c490


	//   ....[101]....
        /*0510*/ 	.word	0x0000c4c0


	//   ....[102]....
        /*0514*/ 	.word	0x0000c580


	//   ....[103]....
        /*0518*/ 	.word	0x0000c590


	//----- nvinfo : EIATTR_EXIT_INSTR_OFFSETS
	.align		4
.L_312:
        /*051c*/ 	.byte	0x04, 0x1c
        /*051e*/ 	.short	(.L_314 - .L_313)


	//   ....[0]....
.L_313:
        /*0520*/ 	.word	0x00000040


	//   ....[1]....
        /*0524*/ 	.word	0x0000c5c0


	//   ....[2]....
        /*0528*/ 	.word	0x0000c610


	//   ....[3]....
        /*052c*/ 	.word	0x0000c670


	//----- nvinfo : EIATTR_CTAIDZ_USED
	.align		4
.L_314:
        /*0530*/ 	.byte	0x01, 0x04
	.zero		2


	//----- nvinfo : EIATTR_MAX_THREADS
	.align		4
        /*0534*/ 	.byte	0x04, 0x05
        /*0536*/ 	.short	(.L_316 - .L_315)
.L_315:
        /*0538*/ 	.word	0x00000080
        /*053c*/ 	.word	0x00000001
        /*0540*/ 	.word	0x00000001


	//----- nvinfo : EIATTR_CRS_STACK_SIZE
	.align		4
.L_316:
        /*0544*/ 	.byte	0x04, 0x1e
        /*0546*/ 	.short	(.L_318 - .L_317)
.L_317:
        /*0548*/ 	.word	0x00000000
.L_318:


//--------------------- .nv.info._ZN7cutlass13device_kernelIN5flash19enable_sm80_to_sm89INS1_16FlashAttnFwdSm80INS1_25CollectiveMainloopFwdSm80ILi4ELi1ELb0EN4cute5tupleIJNS5_1CILi128EEENS7_ILi64EEES8_EEELi128ENS_10bfloat16_tEfNS_4arch4Sm80ELb0ELb0ELb1ELb1ELb1ELb0ELb1ELb0EEENS1_21CollectiveEpilogueFwdINS6_IJS8_S8_S9_EEENS6_IJNS7_ILi1EEESH_SH_EEESB_SD_Li128ELb1ELb1ELb0ELb0EEENS1_19SingleTileSchedulerILb1ELb0ELb1ELi128EEEEEEEEEvNT_6ParamsE --------------------------
	.section	.nv.info._ZN7cutlass13device_kernelIN5flash19enable_sm80_to_sm89INS1_16FlashAttnFwdSm80INS1_25CollectiveMainloopFwdSm80ILi4ELi1ELb0EN4cute5tupleIJNS5_1CILi128EEENS7_ILi64EEES8_EEELi128ENS_10bfloat16_tEfNS_4arch4Sm80ELb0ELb0ELb1ELb1ELb1ELb0ELb1ELb0EEENS1_21CollectiveEpilogueFwdINS6_IJS8_S8_S9_EEENS6_IJNS7_ILi1EEESH_SH_EEESB_SD_Li128ELb1ELb1ELb0ELb0EEENS1_19SingleTileSchedulerILb1ELb0ELb1ELi128EEEEEEEEEvNT_6ParamsE,"",@"SHT_CUDA_INFO"
	.sectionflags	@""
	.align	4


	//----- nvinfo : EIATTR_CUDA_API_VERSION
	.align		4
        /*0000*/ 	.byte	0x04, 0x37
        /*0002*/ 	.short	(.L_320 - .L_319)
.L_319:
        /*0004*/ 	.word	0x00000082


	//----- nvinfo : EIATTR_SW2861232_WAR
	.align		4
.L_320:
        /*0008*/ 	.byte	0x01, 0x35
	.zero		2


	//----- nvinfo : EIATTR_PARAM_CBANK
	.align		4
        /*000c*/ 	.byte	0x04, 0x0a
        /*000e*/ 	.short	(.L_322 - .L_321)
	.align		4
.L_321:
        /*0010*/ 	.word	index@(.nv.constant0._ZN7cutlass13device_kernelIN5flash19enable_sm80_to_sm89INS1_16FlashAttnFwdSm80INS1_25CollectiveMainloopFwdSm80ILi4ELi1ELb0EN4cute5tupleIJNS5_1CILi128EEENS7_ILi64EEES8_EEELi128ENS_10bfloat16_tEfNS_4arch4Sm80ELb0ELb0ELb1ELb1ELb1ELb0ELb1ELb0EEENS1_21CollectiveEpilogueFwdINS6_IJS8_S8_S9_EEENS6_IJNS7_ILi1EEESH_SH_EEESB_SD_Li128ELb1ELb1ELb0ELb0EEENS1_19SingleTileSchedulerILb1ELb0ELb1ELi128EEEEEEEEEvNT_6ParamsE)
        /*0014*/ 	.short	0x0160
        /*0016*/ 	.short	0x0418


	//----- nvinfo : EIATTR_CBANK_PARAM_SIZE
	.align		4
.L_322:
        /*0018*/ 	.byte	0x03, 0x19
        /*001a*/ 	.short	0x0418


	//----- nvinfo : EIATTR_KPARAM_INFO
	.align		4
        /*001c*/ 	.byte	0x04, 0x17
        /*001e*/ 	.short	(.L_324 - .L_323)
.L_323:
        /*0020*/ 	.word	0x00000000
        /*0024*/ 	.short	0x0000
        /*0026*/ 	.short	0x0000
        /*0028*/ 	.byte	0x00, 0xf0, 0x61, 0x10


	//----- nvinfo : EIATTR_MAXREG_COUNT
	.align		4
.L_324:
        /*002c*/ 	.byte	0x03, 0x1b
        /*002e*/ 	.short	0x00ff


	//----- nvinfo : EIATTR_NUM_BARRIERS
	.align		4
        /*0030*/ 	.byte	0x02, 0x4c
        /*0032*/ 	.byte	0x02
	.zero		1


	//----- nvinfo : EIATTR_ANNOTATIONS
	.align		4
        /*0034*/ 	.byte	0x04, 0x55
        /*0036*/ 	.short	(.L_326 - .L_325)


	//   ....[0]....
.L_325:
        /* <DEDUP_REMOVED lines=58> */


	//----- nvinfo : EIATTR_MERCURY_ISA_VERSION
	.align		4
.L_326:
        /*03c8*/ 	.byte	0x03, 0x5f
        /*03ca*/ 	.short	0x0000


	//----- nvinfo : EIATTR_COOP_GROUP_MASK_REGIDS
	.align		4
        /*03cc*/ 	.byte	0x04, 0x29
        /*03ce*/ 	.short	(.L_328 - .L_327)


	//   ....[0]....
.L_327:
        /*03d0*/ 	.word	0xffffffff


	//   ....[1]....
        /*03d4*/ 	.word	0xffffffff


	//   ....[2]....
        /*03d8*/ 	.word	0xffffffff


	//   ....[3]....
        /*03dc*/ 	.word	0xffffffff


	//   ....[4]....
        /*03e0*/ 	.word	0xffffffff


	//   ....[5]....
        /*03e4*/ 	.word	0xffffffff


	//   ....[6]....
        /*03e8*/ 	.word	0xffffffff


	//   ....[7]....
        /*03ec*/ 	.word	0xffffffff


	//   ....[8]....
        /*03f0*/ 	.word	0xffffffff


	//   ....[9]....
        /*03f4*/ 	.word	0xffffffff


	//   ....[10]....
        /*03f8*/ 	.word	0xffffffff


	//   ....[11]....
        /*03fc*/ 	.word	0xffffffff


	//   ....[12]....
        /*0400*/ 	.word	0xffffffff


	//   ....[13]....
        /*0404*/ 	.word	0xffffffff


	//   ....[14]....
        /*0408*/ 	.word	0xffffffff


	//   ....[15]....
        /*040c*/ 	.word	0xffffffff


	//   ....[16]....
        /*0410*/ 	.word	0xffffffff


	//   ....[17]....
        /*0414*/ 	.word	0xffffffff


	//   ....[18]....
        /*0418*/ 	.word	0xffffffff


	//   ....[19]....
        /*041c*/ 	.word	0xffffffff


	//   ....[20]....
        /*0420*/ 	.word	0xffffffff


	//   ....[21]....
        /*0424*/ 	.word	0xffffffff


	//   ....[22]....
        /*0428*/ 	.word	0xffffffff


	//   ....[23]....
        /*042c*/ 	.word	0xffffffff


	//   ....[24]....
        /*0430*/ 	.word	0xffffffff


	//   ....[25]....
        /*0434*/ 	.word	0xffffffff


	//   ....[26]....
        /*0438*/ 	.word	0xffffffff


	//   ....[27]....
        /*043c*/ 	.word	0xffffffff


	//   ....[28]....
        /*0440*/ 	.word	0xffffffff


	//   ....[29]....
        /*0444*/ 	.word	0xffffffff


	//   ....[30]....
        /*0448*/ 	.word	0xffffffff


	//   ....[31]....
        /*044c*/ 	.word	0xffffffff


	//   ....[32]....
        /*0450*/ 	.word	0xffffffff


	//   ....[33]....
        /*0454*/ 	.word	0xffffffff


	//   ....[34]....
        /*0458*/ 	.word	0xffffffff


	//   ....[35]....
        /*045c*/ 	.word	0xffffffff


	//   ....[36]....
        /*0460*/ 	.word	0xffffffff


	//   ....[37]....
        /*0464*/ 	.word	0xffffffff


	//   ....[38]....
        /*0468*/ 	.word	0xffffffff


	//   ....[39]....
        /*046c*/ 	.word	0xffffffff


	//   ....[40]....
        /*0470*/ 	.word	0xffffffff


	//   ....[41]....
        /*0474*/ 	.word	0xffffffff


	//   ....[42]....
        /*0478*/ 	.word	0xffffffff


	//   ....[43]....
        /*047c*/ 	.word	0xffffffff


	//   ....[44]....
        /*0480*/ 	.word	0xffffffff


	//   ....[45]....
        /*0484*/ 	.word	0xffffffff


	//   ....[46]....
        /*0488*/ 	.word	0xffffffff


	//   ....[47]....
        /*048c*/ 	.word	0xffffffff


	//   ....[48]....
        /*0490*/ 	.word	0xffffffff


	//   ....[49]....
        /*0494*/ 	.word	0xffffffff


	//   ....[50]....
        /*0498*/ 	.word	0xffffffff


	//   ....[51]....
        /*049c*/ 	.word	0xffffffff


	//   ....[52]....
        /*04a0*/ 	.word	0xffffffff


	//   ....[53]....
        /*04a4*/ 	.word	0xffffffff


	//   ....[54]....
        /*04a8*/ 	.word	0xffffffff


	//   ....[55]....
        /*04ac*/ 	.word	0xffffffff


	//   ....[56]....
        /*04b0*/ 	.word	0xffffffff


	//   ....[57]....
        /*04b4*/ 	.word	0xffffffff


	//   ....[58]....
        /*04b8*/ 	.word	0xffffffff


	//   ....[59]....
        /*04bc*/ 	.word	0xffffffff


	//   ....[60]....
        /*04c0*/ 	.word	0xffffffff


	//   ....[61]....
        /*04c4*/ 	.word	0xffffffff


	//   ....[62]....
        /*04c8*/ 	.word	0xffffffff


	//   ....[63]....
        /*04cc*/ 	.word	0xffffffff


	//   ....[64]....
        /*04d0*/ 	.word	0xffffffff


	//   ....[65]....
        /*04d4*/ 	.word	0xffffffff


	//   ....[66]....
        /*04d8*/ 	.word	0xffffffff


	//   ....[67]....
        /*04dc*/ 	.word	0xffffffff


	//   ....[68]....
        /*04e0*/ 	.word	0xffffffff


	//   ....[69]....
        /*04e4*/ 	.word	0xffffffff


	//   ....[70]....
        /*04e8*/ 	.word	0xffffffff


	//   ....[71]....
        /*04ec*/ 	.word	0xffffffff


	//   ....[72]....
        /*04f0*/ 	.word	0xffffffff


	//   ....[73]....
        /*04f4*/ 	.word	0xffffffff


	//   ....[74]....
        /*04f8*/ 	.word	0xffffffff


	//   ....[75]....
        /*04fc*/ 	.word	0xffffffff


	//   ....[76]....
        /*0500*/ 	.word	0xffffffff


	//   ....[77]....
        /*0504*/ 	.word	0xffffffff


	//   ....[78]....
        /*0508*/ 	.word	0xffffffff


	//   ....[79]....
        /*050c*/ 	.word	0xffffffff


	//   ....[80]....
        /*0510*/ 	.word	0xffffffff


	//   ....[81]....
        /*0514*/ 	.word	0xffffffff


	//   ....[82]....
        /*0518*/ 	.word	0xffffffff


	//   ....[83]....
        /*051c*/ 	.word	0xffffffff


	//   ....[84]....
        /*0520*/ 	.word	0xffffffff


	//   ....[85]....
        /*0524*/ 	.word	0xffffffff


	//   ....[86]....
        /*0528*/ 	.word	0xffffffff


	//   ....[87]....
        /*052c*/ 	.word	0xffffffff


	//   ....[88]....
        /*0530*/ 	.word	0xffffffff


	//   ....[89]....
        /*0534*/ 	.word	0xffffffff


	//   ....[90]....
        /*0538*/ 	.word	0xffffffff


	//   ....[91]....
        /*053c*/ 	.word	0xffffffff


	//   ....[92]....
        /*0540*/ 	.word	0xffffffff


	//   ....[93]....
        /*0544*/ 	.word	0xffffffff


	//   ....[94]....
        /*0548*/ 	.word	0xffffffff


	//   ....[95]....
        /*054c*/ 	.word	0xffffffff


	//   ....[96]....
        /*0550*/ 	.word	0xffffffff


	//   ....[97]....
        /*0554*/ 	.word	0xffffffff


	//   ....[98]....
        /*0558*/ 	.word	0xffffffff


	//   ....[99]....
        /*055c*/ 	.word	0xffffffff


	//   ....[100]....
        /*0560*/ 	.word	0xffffffff


	//   ....[101]....
        /*0564*/ 	.word	0xffffffff


	//   ....[102]....
        /*0568*/ 	.word	0xffffffff


	//   ....[103]....
        /*056c*/ 	.word	0xffffffff


	//   ....[104]....
        /*0570*/ 	.word	0xffffffff


	//   ....[105]....
        /*0574*/ 	.word	0xffffffff


	//   ....[106]....
        /*0578*/ 	.word	0xffffffff


	//   ....[107]....
        /*057c*/ 	.word	0xffffffff


	//   ....[108]....
        /*0580*/ 	.word	0xffffffff


	//   ....[109]....
        /*0584*/ 	.word	0xffffffff


	//   ....[110]....
        /*0588*/ 	.word	0xffffffff


	//   ....[111]....
        /*058c*/ 	.word	0xffffffff


	//   ....[112]....
        /*0590*/ 	.word	0xffffffff


	//   ....[113]....
        /*0594*/ 	.word	0xffffffff


	//   ....[114]....
        /*0598*/ 	.word	0xffffffff


	//   ....[115]....
        /*059c*/ 	.word	0xffffffff


	//   ....[116]....
        /*05a0*/ 	.word	0xffffffff


	//   ....[117]....
        /*05a4*/ 	.word	0xffffffff


	//   ....[118]....
        /*05a8*/ 	.word	0xffffffff


	//   ....[119]....
        /*05ac*/ 	.word	0xffffffff


	//   ....[120]....
        /*05b0*/ 	.word	0xffffffff


	//----- nvinfo : EIATTR_COOP_GROUP_INSTR_OFFSETS
	.align		4
.L_328:
        /*05b4*/ 	.byte	0x04, 0x28
        /*05b6*/ 	.short	(.L_330 - .L_329)


	//   ....[0]....
.L_329:
        /*05b8*/ 	.word	0x000000a0


	//   ....[1]....
        /*05bc*/ 	.word	0x00001300


	//   ....[2]....
        /*05c0*/ 	.word	0x00001330


	//   ....[3]....
        /*05c4*/ 	.word	0x00001500


	//   ....[4]....
        /*05c8*/ 	.word	0x00001530


	//   ....[5]....
        /*05cc*/ 	.word	0x00001600


	//   ....[6]....
        /*05d0*/ 	.word	0x00001630


	//   ....[7]....
        /*05d4*/ 	.word	0x00001700


	//   ....[8]....
        /*05d8*/ 	.word	0x00001730


	//   ....[9]....
        /*05dc*/ 	.word	0x00001800


	//   ....[10]....
        /*05e0*/ 	.word	0x00001830


	//   ....[11]....
        /*05e4*/ 	.word	0x00001900


	//   ....[12]....
        /*05e8*/ 	.word	0x00001930


	//   ....[13]....
        /*05ec*/ 	.word	0x00001a00


	//   ....[14]....
        /*05f0*/ 	.word	0x00001a30


	//   ....[15]....
        /*05f4*/ 	.word	0x00001b10


	//   ....[16]....
        /*05f8*/ 	.word	0x00001b80


	//   ....[17]....
        /*05fc*/ 	.word	0x00001fd0


	//   ....[18]....
        /*0600*/ 	.word	0x00001ff0


	//   ....[19]....
        /*0604*/ 	.word	0x00002000


	//   ....[20]....
        /*0608*/ 	.word	0x00002010


	//   ....[21]....
        /*060c*/ 	.word	0x00002020


	//   ....[22]....
        /*0610*/ 	.word	0x00002030


	//   ....[23]....
        /*0614*/ 	.word	0x00002040


	//   ....[24]....
        /*0618*/ 	.word	0x00002050


	//   ....[25]....
        /*061c*/ 	.word	0x00002490


	//   ....[26]....
        /*0620*/ 	.word	0x000024a0


	//   ....[27]....
        /*0624*/ 	.word	0x000024b0


	//   ....[28]....
        /*0628*/ 	.word	0x000024c0


	//   ....[29]....
        /*062c*/ 	.word	0x000024d0


	//   ....[30]....
        /*0630*/ 	.word	0x000024e0


	//   ....[31]....
        /*0634*/ 	.word	0x000025a0


	//   ....[32]....
        /*0638*/ 	.word	0x000025b0


	//   ....[33]....
        /*063c*/ 	.word	0x00003e40


	//   ....[34]....
        /*0640*/ 	.word	0x00003e60


	//   ....[35]....
        /*0644*/ 	.word	0x00003e70


	//   ....[36]....
        /*0648*/ 	.word	0x00003e80


	//   ....[37]....
        /*064c*/ 	.word	0x00003e90


	//   ....[38]....
        /*0650*/ 	.word	0x00003ea0


	//   ....[39]....
        /*0654*/ 	.word	0x00003eb0


	//   ....[40]....
        /*0658*/ 	.word	0x00003ed0


	//   ....[41]....
        /*065c*/ 	.word	0x000048c0


	//   ....[42]....
        /*0660*/ 	.word	0x000049a0


	//   ....[43]....
        /*0664*/ 	.word	0x00004b60


	//   ....[44]....
        /*0668*/ 	.word	0x00004b80


	//   ....[45]....
        /*066c*/ 	.word	0x00004d10


	//   ....[46]....
        /*0670*/ 	.word	0x00004da0


	//   ....[47]....
        /*0674*/ 	.word	0x00005090


	//   ....[48]....
        /*0678*/ 	.word	0x000051e0


	//   ....[49]....
        /*067c*/ 	.word	0x00007c90


	//   ....[50]....
        /*0680*/ 	.word	0x00007ca0


	//   ....[51]....
        /*0684*/ 	.word	0x00007cb0


	//   ....[52]....
        /*0688*/ 	.word	0x00007cc0


	//   ....[53]....
        /*068c*/ 	.word	0x00007cd0


	//   ....[54]....
        /*0690*/ 	.word	0x00007ce0


	//   ....[55]....
        /*0694*/ 	.word	0x00007cf0


	//   ....[56]....
        /*0698*/ 	.word	0x00007d20


	//   ....[57]....
        /*069c*/ 	.word	0x00008100


	//   ....[58]....
        /*06a0*/ 	.word	0x00008120


	//   ....[59]....
        /*06a4*/ 	.word	0x00008140


	//   ....[60]....
        /*06a8*/ 	.word	0x00008160


	//   ....[61]....
        /*06ac*/ 	.word	0x000081b0


	//   ....[62]....
        /*06b0*/ 	.word	0x00008220


	//   ....[63]....
        /*06b4*/ 	.word	0x000082d0


	//   ....[64]....
        /*06b8*/ 	.word	0x000082f0


	//   ....[65]....
        /*06bc*/ 	.word	0x00009ac0


	//   ....[66]....
        /*06c0*/ 	.word	0x00009af0


	//   ....[67]....
        /*06c4*/ 	.word	0x00009b60


	//   ....[68]....
        /*06c8*/ 	.word	0x00009bb0


	//   ....[69]....
        /*06cc*/ 	.word	0x00009bf0


	//   ....[70]....
        /*06d0*/ 	.word	0x00009ce0


	//   ....[71]....
        /*06d4*/ 	.word	0x00009cf0


	//   ....[72]....
        /*06d8*/ 	.word	0x0000a2c0


	//   ....[73]....
        /*06dc*/ 	.word	0x0000cc80


	//   ....[74]....
        /*06e0*/ 	.word	0x0000cc90


	//   ....[75]....
        /*06e4*/ 	.word	0x0000cca0


	//   ....[76]....
        /*06e8*/ 	.word	0x0000ccb0


	//   ....[77]....
        /*06ec*/ 	.word	0x0000cce0


	//   ....[78]....
        /*06f0*/ 	.word	0x0000cd00


	//   ....[79]....
        /*06f4*/ 	.word	0x0000cd20


	//   ....[80]....
        /*06f8*/ 	.word	0x0000cd30


	//   ....[81]....
        /*06fc*/ 	.word	0x0000e9a0


	//   ....[82]....
        /*0700*/ 	.word	0x0000e9e0


	//   ....[83]....
        /*0704*/ 	.word	0x0000ea10


	//   ....[84]....
        /*0708*/ 	.word	0x0000ea40


	//   ....[85]....
        /*070c*/ 	.word	0x0000ea80


	//   ....[86]....
        /*0710*/ 	.word	0x0000eac0


	//   ....[87]....
        /*0714*/ 	.word	0x0000eae0


	//   ....[88]....
        /*0718*/ 	.word	0x0000eaf0


	//   ....[89]....
        /*071c*/ 	.word	0x0000ecb0


	//   ....[90]....
        /*0720*/ 	.word	0x0000ecc0


	//   ....[91]....
        /*0724*/ 	.word	0x0000edc0


	//   ....[92]....
        /*0728*/ 	.word	0x0000edf0


	//   ....[93]....
        /*072c*/ 	.word	0x0000eed0


	//   ....[94]....
        /*0730*/ 	.word	0x0000ef00


	//   ....[95]....
        /*0734*/ 	.word	0x0000efe0


	//   ....[96]....
        /*0738*/ 	.word	0x0000f010


	//   ....[97]....
        /*073c*/ 	.word	0x0000f0f0


	//   ....[98]....
        /*0740*/ 	.word	0x0000f120


	//   ....[99]....
        /*0744*/ 	.word	0x0000f200


	//   ....[100]....
        /*0748*/ 	.word	0x0000f230


	//   ....[101]....
        /*074c*/ 	.word	0x0000f310


	//   ....[102]....
        /*0750*/ 	.word	0x0000f340


	//   ....[103]....
        /*0754*/ 	.word	0x0000f420


	//   ....[104]....
        /*0758*/ 	.word	0x0000f440


	//   ....[105]....
        /*075c*/ 	.word	0x0000fd00


	//   ....[106]....
        /*0760*/ 	.word	0x0000fd10


	//   ....[107]....
        /*0764*/ 	.word	0x0000fde0


	//   ....[108]....
        /*0768*/ 	.word	0x0000fe10


	//   ....[109]....
        /*076c*/ 	.word	0x0000fee0


	//   ....[110]....
        /*0770*/ 	.word	0x0000ff10


	//   ....[111]....
        /*0774*/ 	.word	0x0000ffe0


	//   ....[112]....
        /*0778*/ 	.word	0x00010010


	//   ....[113]....
        /*077c*/ 	.word	0x000100e0


	//   ....[114]....
        /*0780*/ 	.word	0x00010110


	//   ....[115]....
        /*0784*/ 	.word	0x000101e0


	//   ....[116]....
        /*0788*/ 	.word	0x00010210


	//   ....[117]....
        /*078c*/ 	.word	0x000102e0


	//   ....[118]....
        /*0790*/ 	.word	0x00010310


	//   ....[119]....
        /*0794*/ 	.word	0x000103e0


	//   ....[120]....
        /*0798*/ 	.word	0x00010400


	//----- nvinfo : EIATTR_EXIT_INSTR_OFFSETS
	.align		4
.L_330:
        /*079c*/ 	.byte	0x04, 0x1c
        /*079e*/ 	.short	(.L_332 - .L_331)


	//   ....[0]....
.L_331:
        /*07a0*/ 	.word	0x00000450


	//   ....[1]....
        /*07a4*/ 	.word	0x0000f450


	//   ....[2]....
        /*07a8*/ 	.word	0x0000f4b0


	//   ....[3]....
        /*07ac*/ 	.word	0x0000f510


	//   ....[4]....
        /*07b0*/ 	.word	0x00010410


	//   ....[5]....
        /*07b4*/ 	.word	0x00010460


	//   ....[6]....
        /*07b8*/ 	.word	0x000104c0


	//----- nvinfo : EIATTR_CTAIDZ_USED
	.align		4
.L_332:
        /*07bc*/ 	.byte	0x01, 0x04
	.zero		2


	//----- nvinfo : EIATTR_MAX_THREADS
	.align		4
        /*07c0*/ 	.byte	0x04, 0x05
        /*07c2*/ 	.short	(.L_334 - .L_333)
.L_333:
        /*07c4*/ 	.word	0x00000080
        /*07c8*/ 	.word	0x00000001
        /*07cc*/ 	.word	0x00000001


	//----- nvinfo : EIATTR_CRS_STACK_SIZE
	.align		4
.L_334:
        /*07d0*/ 	.byte	0x04, 0x1e
        /*07d2*/ 	.short	(.L_336 - .L_335)
.L_335:
        /*07d4*/ 	.word	0x00000000
.L_336:


//--------------------- .nv.info._ZN7cutlass13device_kernelIN5flash19enable_sm80_to_sm89INS1_16FlashAttnFwdSm80INS1_25CollectiveMainloopFwdSm80ILi4ELi1ELb0EN4cute5tupleIJNS5_1CILi128EEENS7_ILi64EEES8_EEELi128ENS_10bfloat16_tEfNS_4arch4Sm80ELb0ELb0ELb1ELb1ELb1ELb1ELb1ELb0EEENS1_21CollectiveEpilogueFwdINS6_IJS8_S8_S9_EEENS6_IJNS7_ILi1EEESH_SH_EEESB_SD_Li128ELb1ELb1ELb0ELb0EEENS1_19SingleTileSchedulerILb1ELb0ELb1ELi128EEEEEEEEEvNT_6ParamsE --------------------------
	.section	.nv.info._ZN7cutlass13device_kernelIN5flash19enable_sm80_to_sm89INS1_16FlashAttnFwdSm80INS1_25CollectiveMainloopFwdSm80ILi4ELi1ELb0EN4cute5tupleIJNS5_1CILi128EEENS7_ILi64EEES8_EEELi128ENS_10bfloat16_tEfNS_4arch4Sm80ELb0ELb0ELb1ELb1ELb1ELb1ELb1ELb0EEENS1_21CollectiveEpilogueFwdINS6_IJS8_S8_S9_EEENS6_IJNS7_ILi1EEESH_SH_EEESB_SD_Li128ELb1ELb1ELb0ELb0EEENS1_19SingleTileSchedulerILb1ELb0ELb1ELi128EEEEEEEEEvNT_6ParamsE,"",@"SHT_CUDA_INFO"
	.sectionflags	@""
	.align	4


	//----- nvinfo : EIATTR_CUDA_API_VERSION
	.align		4
        /*0000*/ 	.byte	0x04, 0x37
        /*0002*/ 	.short	(.L_338 - .L_337)
.L_337:
        /*0004*/ 	.word	0x00000082


	//----- nvinfo : EIATTR_SW2861232_WAR
	.align		4
.L_338:
        /*0008*/ 	.byte	0x01, 0x35
	.zero		2


	//----- nvinfo : EIATTR_PARAM_CBANK
	.align		4
        /*000c*/ 	.byte	0x04, 0x0a
        /*000e*/ 	.short	(.L_340 - .L_339)
	.align		4
.L_339:
        /*0010*/ 	.word	index@(.nv.constant0._ZN7cutlass13device_kernelIN5flash19enable_sm80_to_sm89INS1_16FlashAttnFwdSm80INS1_25CollectiveMainloopFwdSm80ILi4ELi1ELb0EN4cute5tupleIJNS5_1CILi128EEENS7_ILi64EEES8_EEELi128ENS_10bfloat16_tEfNS_4arch4Sm80ELb0ELb0ELb1ELb1ELb1ELb1ELb1ELb0EEENS1_21CollectiveEpilogueFwdINS6_IJS8_S8_S9_EEENS6_IJNS7_ILi1EEESH_SH_EEESB_SD_Li128ELb1ELb1ELb0ELb0EEENS1_19SingleTileSchedulerILb1ELb0ELb1ELi128EEEEEEEEEvNT_6ParamsE)
        /*0014*/ 	.short	0x0160
        /*0016*/ 	.short	0x0418


	//----- nvinfo : EIATTR_CBANK_PARAM_SIZE
	.align		4
.L_340:
        /*0018*/ 	.byte	0x03, 0x19
        /*001a*/ 	.short	0x0418


	//----- nvinfo : EIATTR_KPARAM_INFO
	.align		4
        /*001c*/ 	.byte	0x04, 0x17
        /*001e*/ 	.short	(.L_342 - .L_341)
.L_341:
        /*0020*/ 	.word	0x00000000
        /*0024*/ 	.short	0x0000
        /*0026*/ 	.short	0x0000
        /*0028*/ 	.byte	0x00, 0xf0, 0x61, 0x10


	//----- nvinfo : EIATTR_MAXREG_COUNT
	.align		4
.L_342:
        /*002c*/ 	.byte	0x03, 0x1b
        /*002e*/ 	.short	0x00ff


	//----- nvinfo : EIATTR_NUM_BARRIERS
	.align		4
        /*0030*/ 	.byte	0x02, 0x4c
        /*0032*/ 	.byte	0x02
	.zero		1


	//----- nvinfo : EIATTR_ANNOTATIONS
	.align		4
        /*0034*/ 	.byte	0x04, 0x55
        /*0036*/ 	.short	(.L_344 - .L_343)


	//   ....[0]....
.L_343:
        /* <DEDUP_REMOVED lines=67> */


	//----- nvinfo : EIATTR_MERCURY_ISA_VERSION
	.align		4
.L_344:
        /*0450*/ 	.byte	0x03, 0x5f
        /*0452*/ 	.short	0x0000


	//----- nvinfo : EIATTR_INT_WARP_WIDE_INSTR_OFFSETS
	.align		4
        /*0454*/ 	.byte	0x04, 0x31
        /*0456*/ 	.short	(.L_346 - .L_345)


	//   ....[0]....
.L_345:
        /*0458*/ 	.word	0x00001250


	//----- nvinfo : EIATTR_COOP_GROUP_MASK_REGIDS
	.align		4
.L_346:
        /*045c*/ 	.byte	0x04, 0x29
        /*045e*/ 	.short	(.L_348 - .L_347)


	//   ....[0]....
.L_347:
        /*0460*/ 	.word	0xffffffff


	//   ....[1]....
        /*0464*/ 	.word	0xffffffff


	//   ....[2]....
        /*0468*/ 	.word	0xffffffff


	//   ....[3]....
        /*046c*/ 	.word	0xffffffff


	//   ....[4]....
        /*0470*/ 	.word	0xffffffff


	//   ....[5]....
        /*0474*/ 	.word	0xffffffff


	//   ....[6]....
        /*0478*/ 	.word	0xffffffff


	//   ....[7]....
        /*047c*/ 	.word	0xffffffff


	//   ....[8]....
        /*0480*/ 	.word	0xffffffff


	//   ....[9]....
        /*0484*/ 	.word	0xffffffff


	//   ....[10]....
        /*0488*/ 	.word	0xffffffff


	//   ....[11]....
        /*048c*/ 	.word	0xffffffff


	//   ....[12]....
        /*0490*/ 	.word	0xffffffff


	//   ....[13]....
        /*0494*/ 	.word	0xffffffff


	//   ....[14]....
        /*0498*/ 	.word	0xffffffff


	//   ....[15]....
        /*049c*/ 	.word	0xffffffff


	//   ....[16]....
        /*04a0*/ 	.word	0xffffffff


	//   ....[17]....
        /*04a4*/ 	.word	0xffffffff


	//   ....[18]....
        /*04a8*/ 	.word	0xffffffff


	//   ....[19]....
        /*04ac*/ 	.word	0xffffffff


	//   ....[20]....
        /*04b0*/ 	.word	0xffffffff


	//   ....[21]....
        /*04b4*/ 	.word	0xffffffff


	//   ....[22]....
        /*04b8*/ 	.word	0xffffffff


	//   ....[23]....
        /*04bc*/ 	.word	0xffffffff


	//   ....[24]....
        /*04c0*/ 	.word	0xffffffff


	//   ....[25]....
        /*04c4*/ 	.word	0xffffffff


	//   ....[26]....
        /*04c8*/ 	.word	0xffffffff


	//   ....[27]....
        /*04cc*/ 	.word	0xffffffff


	//   ....[28]....
        /*04d0*/ 	.word	0xffffffff


	//   ....[29]....
        /*04d4*/ 	.word	0xffffffff


	//   ....[30]....
        /*04d8*/ 	.word	0xffffffff


	//   ....[31]....
        /*04dc*/ 	.word	0xffffffff


	//   ....[32]....
        /*04e0*/ 	.word	0xffffffff


	//   ....[33]....
        /*04e4*/ 	.word	0xffffffff


	//   ....[34]....
        /*04e8*/ 	.word	0xffffffff


	//   ....[35]....
        /*04ec*/ 	.word	0xffffffff


	//   ....[36]....
        /*04f0*/ 	.word	0xffffffff


	//   ....[37]....
        /*04f4*/ 	.word	0xffffffff


	//   ....[38]....
        /*04f8*/ 	.word	0xffffffff


	//   ....[39]....
        /*04fc*/ 	.word	0xffffffff


	//   ....[40]....
        /*0500*/ 	.word	0xffffffff


	//   ....[41]....
        /*0504*/ 	.word	0xffffffff


	//   ....[42]....
        /*0508*/ 	.word	0xffffffff


	//   ....[43]....
        /*050c*/ 	.word	0xffffffff


	//   ....[44]....
        /*0510*/ 	.word	0xffffffff


	//   ....[45]....
        /*0514*/ 	.word	0xffffffff


	//   ....[46]....
        /*0518*/ 	.word	0xffffffff


	//   ....[47]....
        /*051c*/ 	.word	0xffffffff


	//   ....[48]....
        /*0520*/ 	.word	0xffffffff


	//   ....[49]....
        /*0524*/ 	.word	0xffffffff


	//   ....[50]....
        /*0528*/ 	.word	0xffffffff


	//   ....[51]....
        /*052c*/ 	.word	0xffffffff


	//   ....[52]....
        /*0530*/ 	.word	0xffffffff


	//   ....[53]....
        /*0534*/ 	.word	0xffffffff


	//   ....[54]....
        /*0538*/ 	.word	0xffffffff


	//   ....[55]....
        /*053c*/ 	.word	0xffffffff


	//   ....[56]....
        /*0540*/ 	.word	0xffffffff


	//   ....[57]....
        /*0544*/ 	.word	0xffffffff


	//   ....[58]....
        /*0548*/ 	.word	0xffffffff


	//   ....[59]....
        /*054c*/ 	.word	0xffffffff


	//   ....[60]....
        /*0550*/ 	.word	0xffffffff


	//   ....[61]....
        /*0554*/ 	.word	0xffffffff


	//   ....[62]....
        /*0558*/ 	.word	0xffffffff


	//   ....[63]....
        /*055c*/ 	.word	0xffffffff


	//   ....[64]....
        /*0560*/ 	.word	0xffffffff


	//   ....[65]....
        /*0564*/ 	.word	0xffffffff


	//   ....[66]....
        /*0568*/ 	.word	0xffffffff


	//   ....[67]....
        /*056c*/ 	.word	0xffffffff


	//   ....[68]....
        /*0570*/ 	.word	0xffffffff


	//   ....[69]....
        /*0574*/ 	.word	0xffffffff


	//   ....[70]....
        /*0578*/ 	.word	0xffffffff


	//   ....[71]....
        /*057c*/ 	.word	0xffffffff


	//   ....[72]....
        /*0580*/ 	.word	0xffffffff


	//   ....[73]....
        /*0584*/ 	.word	0xffffffff


	//   ....[74]....
        /*0588*/ 	.word	0xffffffff


	//   ....[75]....
        /*058c*/ 	.word	0xffffffff


	//   ....[76]....
        /*0590*/ 	.word	0xffffffff


	//   ....[77]....
        /*0594*/ 	.word	0xffffffff


	//   ....[78]....
        /*0598*/ 	.word	0xffffffff


	//   ....[79]....
        /*059c*/ 	.word	0xffffffff


	//   ....[80]....
        /*05a0*/ 	.word	0xffffffff


	//   ....[81]....
        /*05a4*/ 	.word	0xffffffff


	//   ....[82]....
        /*05a8*/ 	.word	0xffffffff


	//   ....[83]....
        /*05ac*/ 	.word	0xffffffff


	//   ....[84]....
        /*05b0*/ 	.word	0xffffffff


	//   ....[85]....
        /*05b4*/ 	.word	0xffffffff


	//   ....[86]....
        /*05b8*/ 	.word	0xffffffff


	//   ....[87]....
        /*05bc*/ 	.word	0xffffffff


	//   ....[88]....
        /*05c0*/ 	.word	0xffffffff


	//   ....[89]....
        /*05c4*/ 	.word	0xffffffff


	//   ....[90]....
        /*05c8*/ 	.word	0xffffffff


	//   ....[91]....
        /*05cc*/ 	.word	0xffffffff


	//   ....[92]....
        /*05d0*/ 	.word	0xffffffff


	//   ....[93]....
        /*05d4*/ 	.word	0xffffffff


	//   ....[94]....
        /*05d8*/ 	.word	0xffffffff


	//   ....[95]....
        /*05dc*/ 	.word	0xffffffff


	//   ....[96]....
        /*05e0*/ 	.word	0xffffffff


	//   ....[97]....
        /*05e4*/ 	.word	0xffffffff


	//   ....[98]....
        /*05e8*/ 	.word	0xffffffff


	//   ....[99]....
        /*05ec*/ 	.word	0xffffffff


	//   ....[100]....
        /*05f0*/ 	.word	0xffffffff


	//   ....[101]....
        /*05f4*/ 	.word	0xffffffff


	//   ....[102]....
        /*05f8*/ 	.word	0xffffffff


	//   ....[103]....
        /*05fc*/ 	.word	0xffffffff


	//   ....[104]....
        /*0600*/ 	.word	0xffffffff


	//   ....[105]....
        /*0604*/ 	.word	0xffffffff


	//   ....[106]....
        /*0608*/ 	.word	0xffffffff


	//   ....[107]....
        /*060c*/ 	.word	0xffffffff


	//   ....[108]....
        /*0610*/ 	.word	0xffffffff


	//   ....[109]....
        /*0614*/ 	.word	0xffffffff


	//   ....[110]....
        /*0618*/ 	.word	0xffffffff


	//   ....[111]....
        /*061c*/ 	.word	0xffffffff


	//   ....[112]....
        /*0620*/ 	.word	0xffffffff


	//   ....[113]....
        /*0624*/ 	.word	0xffffffff


	//   ....[114]....
        /*0628*/ 	.word	0xffffffff


	//   ....[115]....
        /*062c*/ 	.word	0xffffffff


	//   ....[116]....
        /*0630*/ 	.word	0xffffffff


	//   ....[117]....
        /*0634*/ 	.word	0xffffffff


	//   ....[118]....
        /*0638*/ 	.word	0xffffffff


	//   ....[119]....
        /*063c*/ 	.word	0xffffffff


	//   ....[120]....
        /*0640*/ 	.word	0xffffffff


	//   ....[121]....
        /*0644*/ 	.word	0xffffffff


	//   ....[122]....
        /*0648*/ 	.word	0xffffffff


	//   ....[123]....
        /*064c*/ 	.word	0xffffffff


	//   ....[124]....
        /*0650*/ 	.word	0xffffffff


	//   ....[125]....
        /*0654*/ 	.word	0xffffffff


	//   ....[126]....
        /*0658*/ 	.word	0xffffffff


	//   ....[127]....
        /*065c*/ 	.word	0xffffffff


	//   ....[128]....
        /*0660*/ 	.word	0xffffffff


	//   ....[129]....
        /*0664*/ 	.word	0xffffffff


	//   ....[130]....
        /*0668*/ 	.word	0xffffffff


	//   ....[131]....
        /*066c*/ 	.word	0xffffffff


	//   ....[132]....
        /*0670*/ 	.word	0xffffffff


	//   ....[133]....
        /*0674*/ 	.word	0xffffffff


	//   ....[134]....
        /*0678*/ 	.word	0xffffffff


	//   ....[135]....
        /*067c*/ 	.word	0xffffffff


	//   ....[136]....
        /*0680*/ 	.word	0xffffffff


	//   ....[137]....
        /*0684*/ 	.word	0xffffffff


	//   ....[138]....
        /*0688*/ 	.word	0xffffffff


	//   ....[139]....
        /*068c*/ 	.word	0xffffffff


	//   ....[140]....
        /*0690*/ 	.word	0xffffffff


	//   ....[141]....
        /*0694*/ 	.word	0xffffffff


	//   ....[142]....
        /*0698*/ 	.word	0xffffffff


	//   ....[143]....
        /*069c*/ 	.word	0xffffffff


	//   ....[144]....
        /*06a0*/ 	.word	0xffffffff


	//   ....[145]....
        /*06a4*/ 	.word	0xffffffff


	//   ....[146]....
        /*06a8*/ 	.word	0xffffffff


	//   ....[147]....
        /*06ac*/ 	.word	0xffffffff


	//   ....[148]....
        /*06b0*/ 	.word	0xffffffff


	//   ....[149]....
        /*06b4*/ 	.word	0xffffffff


	//   ....[150]....
        /*06b8*/ 	.word	0xffffffff


	//   ....[151]....
        /*06bc*/ 	.word	0xffffffff


	//   ....[152]....
        /*06c0*/ 	.word	0xffffffff


	//----- nvinfo : EIATTR_COOP_GROUP_INSTR_OFFSETS
	.align		4
.L_348:
        /*06c4*/ 	.byte	0x04, 0x28
        /*06c6*/ 	.short	(.L_350 - .L_349)


	//   ....[0]....
.L_349:
        /*06c8*/ 	.word	0x000000a0


	//   ....[1]....
        /*06cc*/ 	.word	0x00002880


	//   ....[2]....
        /*06d0*/ 	.word	0x000028d0


	//   ....[3]....
        /*06d4*/ 	.word	0x000030a0


	//   ....[4]....
        /*06d8*/ 	.word	0x000030c0


	//   ....[5]....
        /*06dc*/ 	.word	0x00003810


	//   ....[6]....
        /*06e0*/ 	.word	0x00003830


	//   ....[7]....
        /*06e4*/ 	.word	0x00003f80


	//   ....[8]....
        /*06e8*/ 	.word	0x00003f90


	//   ....[9]....
        /*06ec*/ 	.word	0x000047e0


	//   ....[10]....
        /*06f0*/ 	.word	0x00004830


	//   ....[11]....
        /*06f4*/ 	.word	0x000055a0


	//   ....[12]....
        /*06f8*/ 	.word	0x000055d0


	//   ....[13]....
        /*06fc*/ 	.word	0x00005d50


	//   ....[14]....
        /*0700*/ 	.word	0x00005d80


	//   ....[15]....
        /*0704*/ 	.word	0x00006500


	//   ....[16]....
        /*0708*/ 	.word	0x00006520


	//   ....[17]....
        /*070c*/ 	.word	0x00006cc0


	//   ....[18]....
        /*0710*/ 	.word	0x00006cf0


	//   ....[19]....
        /*0714*/ 	.word	0x00006e00


	//   ....[20]....
        /*0718*/ 	.word	0x00006e30


	//   ....[21]....
        /*071c*/ 	.word	0x00006f00


	//   ....[22]....
        /*0720*/ 	.word	0x00006f30


	//   ....[23]....
        /*0724*/ 	.word	0x00007000


	//   ....[24]....
        /*0728*/ 	.word	0x00007020


	//   ....[25]....
        /*072c*/ 	.word	0x000075b0


	//   ....[26]....
        /*0730*/ 	.word	0x000075d0


	//   ....[27]....
        /*0734*/ 	.word	0x000076a0


	//   ....[28]....
        /*0738*/ 	.word	0x000076d0


	//   ....[29]....
        /*073c*/ 	.word	0x000077a0


	//   ....[30]....
        /*0740*/ 	.word	0x000077d0


	//   ....[31]....
        /*0744*/ 	.word	0x000078a0


	//   ....[32]....
        /*0748*/ 	.word	0x000078d0


	//   ....[33]....
        /*074c*/ 	.word	0x000086d0


	//   ....[34]....
        /*0750*/ 	.word	0x00008720


	//   ....[35]....
        /*0754*/ 	.word	0x00008750


	//   ....[36]....
        /*0758*/ 	.word	0x00008780


	//   ....[37]....
        /*075c*/ 	.word	0x000087b0


	//   ....[38]....
        /*0760*/ 	.word	0x000087e0


	//   ....[39]....
        /*0764*/ 	.word	0x00008830


	//   ....[40]....
        /*0768*/ 	.word	0x00008960


	//   ....[41]....
        /*076c*/ 	.word	0x00008a30


	//   ....[42]....
        /*0770*/ 	.word	0x00008a70


	//   ....[43]....
        /*0774*/ 	.word	0x00008aa0


	//   ....[44]....
        /*0778*/ 	.word	0x00008ac0


	//   ....[45]....
        /*077c*/ 	.word	0x00008bb0


	//   ....[46]....
        /*0780*/ 	.word	0x00008bf0


	//   ....[47]....
        /*0784*/ 	.word	0x00008d00


	//   ....[48]....
        /*0788*/ 	.word	0x00008d30


	//   ....[49]....
        /*078c*/ 	.word	0x000090a0


	//   ....[50]....
        /*0790*/ 	.word	0x000090e0


	//   ....[51]....
        /*0794*/ 	.word	0x000090f0


	//   ....[52]....
        /*0798*/ 	.word	0x00009100


	//   ....[53]....
        /*079c*/ 	.word	0x000091e0


	//   ....[54]....
        /*07a0*/ 	.word	0x000091f0


	//   ....[55]....
        /*07a4*/ 	.word	0x00009210


	//   ....[56]....
        /*07a8*/ 	.word	0x00009230


	//   ....[57]....
        /*07ac*/ 	.word	0x0000fb90


	//   ....[58]....
        /*07b0*/ 	.word	0x0000fbc0


	//   ....[59]....
        /*07b4*/ 	.word	0x0000fbf0


	//   ....[60]....
        /*07b8*/ 	.word	0x0000fc00


	//   ....[61]....
        /*07bc*/ 	.word	0x0000fc10


	//   ....[62]....
        /*07c0*/ 	.word	0x0000fc20


	//   ....[63]....
        /*07c4*/ 	.word	0x0000fc30


	//   ....[64]....
        /*07c8*/ 	.word	0x0000fc70


	//   ....[65]....
        /*07cc*/ 	.word	0x00011710


	//   ....[66]....
        /*07d0*/ 	.word	0x00011730


	//   ....[67]....
        /*07d4*/ 	.word	0x00011740


	//   ....[68]....
        /*07d8*/ 	.word	0x00011750


	//   ....[69]....
        /*07dc*/ 	.word	0x00011760


	//   ....[70]....
        /*07e0*/ 	.word	0x00011770


	//   ....[71]....
        /*07e4*/ 	.word	0x00011780


	//   ....[72]....
        /*07e8*/ 	.word	0x000117a0


	//   ....[73]....
        /*07ec*/ 	.word	0x000121b0


	//   ....[74]....
        /*07f0*/ 	.word	0x00012280


	//   ....[75]....
        /*07f4*/ 	.word	0x00012430


	//   ....[76]....
        /*07f8*/ 	.word	0x00012450


	//   ....[77]....
        /*07fc*/ 	.word	0x00012860


	//   ....[78]....
        /*0800*/ 	.word	0x00012900


	//   ....[79]....
        /*0804*/ 	.word	0x00012950


	//   ....[80]....
        /*0808*/ 	.word	0x00012a60


	//   ....[81]....
        /*080c*/ 	.word	0x00015830


	//   ....[82]....
        /*0810*/ 	.word	0x00015840


	//   ....[83]....
        /*0814*/ 	.word	0x00015850


	//   ....[84]....
        /*0818*/ 	.word	0x00015860


	//   ....[85]....
        /*081c*/ 	.word	0x00015870


	//   ....[86]....
        /*0820*/ 	.word	0x00015880


	//   ....[87]....
        /*0824*/ 	.word	0x00015890


	//   ....[88]....
        /*0828*/ 	.word	0x000158c0


	//   ....[89]....
        /*082c*/ 	.word	0x00015ca0


	//   ....[90]....
        /*0830*/ 	.word	0x00015cc0


	//   ....[91]....
        /*0834*/ 	.word	0x00015ce0


	//   ....[92]....
        /*0838*/ 	.word	0x00015d00


	//   ....[93]....
        /*083c*/ 	.word	0x00015d50


	//   ....[94]....
        /*0840*/ 	.word	0x00015dc0


	//   ....[95]....
        /*0844*/ 	.word	0x00015e70


	//   ....[96]....
        /*0848*/ 	.word	0x00015e90


	//   ....[97]....
        /*084c*/ 	.word	0x00017660


	//   ....[98]....
        /*0850*/ 	.word	0x00017690


	//   ....[99]....
        /*0854*/ 	.word	0x00017700


	//   ....[100]....
        /*0858*/ 	.word	0x00017750


	//   ....[101]....
        /*085c*/ 	.word	0x00017790


	//   ....[102]....
        /*0860*/ 	.word	0x00017880


	//   ....[103]....
        /*0864*/ 	.word	0x00017890


	//   ....[104]....
        /*0868*/ 	.word	0x00017e60


	//   ....[105]....
        /*086c*/ 	.word	0x0001a820


	//   ....[106]....
        /*0870*/ 	.word	0x0001a830


	//   ....[107]....
        /*0874*/ 	.word	0x0001a840


	//   ....[108]....
        /*0878*/ 	.word	0x0001a850


	//   ....[109]....
        /*087c*/ 	.word	0x0001a880


	//   ....[110]....
        /*0880*/ 	.word	0x0001a8a0


	//   ....[111]....
        /*0884*/ 	.word	0x0001a8c0


	//   ....[112]....
        /*0888*/ 	.word	0x0001a8d0


	//   ....[113]....
        /*088c*/ 	.word	0x0001c550


	//   ....[114]....
        /*0890*/ 	.word	0x0001c590


	//   ....[115]....
        /*0894*/ 	.word	0x0001c5c0


	//   ....[116]....
        /*0898*/ 	.word	0x0001c5f0


	//   ....[117]....
        /*089c*/ 	.word	0x0001c630


	//   ....[118]....
        /*08a0*/ 	.word	0x0001c670


	//   ....[119]....
        /*08a4*/ 	.word	0x0001c690


	//   ....[120]....
        /*08a8*/ 	.word	0x0001c6a0


	//   ....[121]....
        /*08ac*/ 	.word	0x0001c860


	//   ....[122]....
        /*08b0*/ 	.word	0x0001c870


	//   ....[123]....
        /*08b4*/ 	.word	0x0001c970


	//   ....[124]....
        /*08b8*/ 	.word	0x0001c9a0


	//   ....[125]....
        /*08bc*/ 	.word	0x0001ca80


	//   ....[126]....
        /*08c0*/ 	.word	0x0001cab0


	//   ....[127]....
        /*08c4*/ 	.word	0x0001cb90


	//   ....[128]....
        /*08c8*/ 	.word	0x0001cbc0


	//   ....[129]....
        /*08cc*/ 	.word	0x0001cca0


	//   ....[130]....
        /*08d0*/ 	.word	0x0001ccd0


	//   ....[131]....
        /*08d4*/ 	.word	0x0001cdb0


	//   ....[132]....
        /*08d8*/ 	.word	0x0001cde0


	//   ....[133]....
        /*08dc*/ 	.word	0x0001cec0


	//   ....[134]....
        /*08e0*/ 	.word	0x0001cef0


	//   ....[135]....
        /*08e4*/ 	.word	0x0001cfd0


	//   ....[136]....
        /*08e8*/ 	.word	0x0001cff0


	//   ....[137]....
        /*08ec*/ 	.word	0x0001d8b0


	//   ....[138]....
        /*08f0*/ 	.word	0x0001d8c0


	//   ....[139]....
        /*08f4*/ 	.word	0x0001d990


	//   ....[140]....
        /*08f8*/ 	.word	0x0001d9c0


	//   ....[141]....
        /*08fc*/ 	.word	0x0001da90


	//   ....[142]....
        /*0900*/ 	.word	0x0001dac0


	//   ....[143]....
        /*0904*/ 	.word	0x0001db90


	//   ....[144]....
        /*0908*/ 	.word	0x0001dbc0


	//   ....[145]....
        /*090c*/ 	.word	0x0001dc90


	//   ....[146]....
        /*0910*/ 	.word	0x0001dcc0


	//   ....[147]....
        /*0914*/ 	.word	0x0001dd90


	//   ....[148]....
        /*0918*/ 	.word	0x0001ddc0


	//   ....[149]....
        /*091c*/ 	.word	0x0001de90


	//   ....[150]....
        /*0920*/ 	.word	0x0001dec0


	//   ....[151]....
        /*0924*/ 	.word	0x0001df90


	//   ....[152]....
        /*0928*/ 	.word	0x0001dfb0


	//----- nvinfo : EIATTR_EXIT_INSTR_OFFSETS
	.align		4
.L_350:
        /*092c*/ 	.byte	0x04, 0x1c
        /*092e*/ 	.short	(.L_352 - .L_351)


	//   ....[0]....
.L_351:
        /*0930*/ 	.word	0x00000450


	//   ....[1]....
        /*0934*/ 	.word	0x0001d000


	//   ....[2]....
        /*0938*/ 	.word	0x0001d060


	//   ....[3]....
        /*093c*/ 	.word	0x0001d0c0


	//   ....[4]....
        /*0940*/ 	.word	0x0001dfc0


	//   ....[5]....
        /*0944*/ 	.word	0x0001e010


	//   ....[6]....
        /*0948*/ 	.word	0x0001e070


	//----- nvinfo : EIATTR_CTAIDZ_USED
	.align		4
.L_352:
        /*094c*/ 	.byte	0x01, 0x04
	.zero		2


	//----- nvinfo : EIATTR_MAX_THREADS
	.align		4
        /*0950*/ 	.byte	0x04, 0x05
        /*0952*/ 	.short	(.L_354 - .L_353)
.L_353:
        /*0954*/ 	.word	0x00000080
        /*0958*/ 	.word	0x00000001
        /*095c*/ 	.word	0x00000001


	//----- nvinfo : EIATTR_CRS_STACK_SIZE
	.align		4
.L_354:
        /*0960*/ 	.byte	0x04, 0x1e
        /*0962*/ 	.short	(.L_356 - .L_355)
.L_355:
        /*0964*/ 	.word	0x00000000
.L_356:


//--------------------- .nv.info._ZN7cutlass13device_kernelIN5flash19enable_sm80_to_sm89INS1_16FlashAttnFwdSm80INS1_25CollectiveMainloopFwdSm80ILi4ELi1ELb0EN4cute5tupleIJNS5_1CILi128EEENS7_ILi48EEES8_EEELi128ENS_10bfloat16_tEfNS_4arch4Sm80ELb0ELb1ELb1ELb0ELb1ELb0ELb1ELb0EEENS1_21CollectiveEpilogueFwdINS6_IJS8_S8_S9_EEENS6_IJNS7_ILi1EEESH_SH_EEESB_SD_Li128ELb0ELb1ELb0ELb0EEENS1_19SingleTileSchedulerILb0ELb0ELb1ELi128EEEEEEEEEvNT_6ParamsE --------------------------
	.section	.nv.info._ZN7cutlass13device_kernelIN5flash19enable_sm80_to_sm89INS1_16FlashAttnFwdSm80INS1_25CollectiveMainloopFwdSm80ILi4ELi1ELb0EN4cute5tupleIJNS5_1CILi128EEENS7_ILi48EEES8_EEELi128ENS_10bfloat16_tEfNS_4arch4Sm80ELb0ELb1ELb1ELb0ELb1ELb0ELb1ELb0EEENS1_21CollectiveEpilogueFwdINS6_IJS8_S8_S9_EEENS6_IJNS7_ILi1EEESH_SH_EEESB_SD_Li128ELb0ELb1ELb0ELb0EEENS1_19SingleTileSchedulerILb0ELb0ELb1ELi128EEEEEEEEEvNT_6ParamsE,"",@"SHT_CUDA_INFO"
	.sectionflags	@""
	.align	4


	//----- nvinfo : EIATTR_CUDA_API_VERSION
	.align		4
        /*0000*/ 	.byte	0x04, 0x37
        /*0002*/ 	.short	(.L_358 - .L_357)
.L_357:
        /*0004*/ 	.word	0x00000082


	//----- nvinfo : EIATTR_SW2861232_WAR
	.align		4
.L_358:
        /*0008*/ 	.byte	0x01, 0x35
	.zero		2


	//----- nvinfo : EIATTR_PARAM_CBANK
	.align		4
        /*000c*/ 	.byte	0x04, 0x0a
        /*000e*/ 	.short	(.L_360 - .L_359)
	.align		4
.L_359:
        /*0010*/ 	.word	index@(.nv.constant0._ZN7cutlass13device_kernelIN5flash19enable_sm80_to_sm89INS1_16FlashAttnFwdSm80INS1_25CollectiveMainloopFwdSm80ILi4ELi1ELb0EN4cute5tupleIJNS5_1CILi128EEENS7_ILi48EEES8_EEELi128ENS_10bfloat16_tEfNS_4arch4Sm80ELb0ELb1ELb1ELb0ELb1ELb0ELb1ELb0EEENS1_21CollectiveEpilogueFwdINS6_IJS8_S8_S9_EEENS6_IJNS7_ILi1EEESH_SH_EEESB_SD_Li128ELb0ELb1ELb0ELb0EEENS1_19SingleTileSchedulerILb0ELb0ELb1ELi128EEEEEEEEEvNT_6ParamsE)
        /*0014*/ 	.short	0x0160
        /*0016*/ 	.short	0x0418


	//----- nvinfo : EIATTR_CBANK_PARAM_SIZE
	.align		4
.L_360:
        /*0018*/ 	.byte	0x03, 0x19
        /*001a*/ 	.short	0x0418


	//----- nvinfo : EIATTR_KPARAM_INFO
	.align		4
        /*001c*/ 	.byte	0x04, 0x17
        /*001e*/ 	.short	(.L_362 - .L_361)
.L_361:
        /*0020*/ 	.word	0x00000000
        /*0024*/ 	.short	0x0000
        /*0026*/ 	.short	0x0000
        /*0028*/ 	.byte	0x00, 0xf0, 0x61, 0x10


	//----- nvinfo : EIATTR_MAXREG_COUNT
	.align		4
.L_362:
        /*002c*/ 	.byte	0x03, 0x1b
        /*002e*/ 	.short	0x00ff


	//----- nvinfo : EIATTR_NUM_BARRIERS
	.align		4
        /*0030*/ 	.byte	0x02, 0x4c
        /*0032*/ 	.byte	0x02
	.zero		1


	//----- nvinfo : EIATTR_ANNOTATIONS
	.align		4
        /*0034*/ 	.byte	0x04, 0x55
        /*0036*/ 	.short	(.L_364 - .L_363)


	//   ....[0]....
.L_363:
        /* <DEDUP_REMOVED lines=47> */


	//----- nvinfo : EIATTR_MERCURY_ISA_VERSION
	.align		4
.L_364:
        /*0318*/ 	.byte	0x03, 0x5f
        /*031a*/ 	.short	0x0000


	//----- nvinfo : EIATTR_COOP_GROUP_MASK_REGIDS
	.align		4
        /*031c*/ 	.byte	0x04, 0x29
        /*031e*/ 	.short	(.L_366 - .L_365)


	//   ....[0]....
.L_365:
        /*0320*/ 	.word	0xffffffff


	//   ....[1]....
        /*0324*/ 	.word	0xffffffff


	//   ....[2]....
        /*0328*/ 	.word	0xffffffff


	//   ....[3]....
        /*032c*/ 	.word	0xffffffff


	//   ....[4]....
        /*0330*/ 	.word	0xffffffff


	//   ....[5]....
        /*0334*/ 	.word	0xffffffff


	//   ....[6]....
        /*0338*/ 	.word	0xffffffff


	//   ....[7]....
        /*033c*/ 	.word	0xffffffff


	//   ....[8]....
        /*0340*/ 	.word	0xffffffff


	//   ....[9]....
        /*0344*/ 	.word	0xffffffff


	//   ....[10]....
        /*0348*/ 	.word	0xffffffff


	//   ....[11]....
        /*034c*/ 	.word	0xffffffff


	//   ....[12]....
        /*0350*/ 	.word	0xffffffff


	//   ....[13]....
        /*0354*/ 	.word	0xffffffff


	//   ....[14]....
        /*0358*/ 	.word	0xffffffff


	//   ....[15]....
        /*035c*/ 	.word	0xffffffff


	//   ....[16]....
        /*0360*/ 	.word	0xffffffff


	//   ....[17]....
        /*0364*/ 	.word	0xffffffff


	//   ....[18]....
        /*0368*/ 	.word	0xffffffff


	//   ....[19]....
        /*036c*/ 	.word	0xffffffff


	//   ....[20]....
        /*0370*/ 	.word	0xffffffff


	//   ....[21]....
        /*0374*/ 	.word	0xffffffff


	//   ....[22]....
        /*0378*/ 	.word	0xffffffff


	//   ....[23]....
        /*037c*/ 	.word	0xffffffff


	//   ....[24]....
        /*0380*/ 	.word	0xffffffff


	//   ....[25]....
        /*0384*/ 	.word	0xffffffff


	//   ....[26]....
        /*0388*/ 	.word	0xffffffff


	//   ....[27]....
        /*038c*/ 	.word	0xffffffff


	//   ....[28]....
        /*0390*/ 	.word	0xffffffff


	//   ....[29]....
        /*0394*/ 	.word	0xffffffff


	//   ....[30]....
        /*0398*/ 	.word	0xffffffff


	//   ....[31]....
        /*039c*/ 	.word	0xffffffff


	//   ....[32]....
        /*03a0*/ 	.word	0xffffffff


	//   ....[33]....
        /*03a4*/ 	.word	0xffffffff


	//   ....[34]....
        /*03a8*/ 	.word	0xffffffff


	//   ....[35]....
        /*03ac*/ 	.word	0xffffffff


	//   ....[36]....
        /*03b0*/ 	.word	0xffffffff


	//   ....[37]....
        /*03b4*/ 	.word	0xffffffff


	//   ....[38]....
        /*03b8*/ 	.word	0xffffffff


	//   ....[39]....
        /*03bc*/ 	.word	0xffffffff


	//   ....[40]....
        /*03c0*/ 	.word	0xffffffff


	//   ....[41]....
        /*03c4*/ 	.word	0xffffffff


	//   ....[42]....
        /*03c8*/ 	.word	0xffffffff


	//   ....[43]....
        /*03cc*/ 	.word	0xffffffff


	//   ....[44]....
        /*03d0*/ 	.word	0xffffffff


	//   ....[45]....
        /*03d4*/ 	.word	0xffffffff


	//   ....[46]....
        /*03d8*/ 	.word	0xffffffff


	//   ....[47]....
        /*03dc*/ 	.word	0xffffffff


	//   ....[48]....
        /*03e0*/ 	.word	0xffffffff


	//   ....[49]....
        /*03e4*/ 	.word	0xffffffff


	//   ....[50]....
        /*03e8*/ 	.word	0xffffffff


	//   ....[51]....
        /*03ec*/ 	.word	0xffffffff


	//   ....[52]....
        /*03f0*/ 	.word	0xffffffff


	//   ....[53]....
        /*03f4*/ 	.word	0xffffffff


	//   ....[54]....
        /*03f8*/ 	.word	0xffffffff


	//   ....[55]....
        /*03fc*/ 	.word	0xffffffff


	//   ....[56]....
        /*0400*/ 	.word	0xffffffff


	//   ....[57]....
        /*0404*/ 	.word	0xffffffff


	//   ....[58]....
        /*0408*/ 	.word	0xffffffff


	//   ....[59]....
        /*040c*/ 	.word	0xffffffff


	//   ....[60]....
        /*0410*/ 	.word	0xffffffff


	//   ....[61]....
        /*0414*/ 	.word	0xffffffff


	//   ....[62]....
        /*0418*/ 	.word	0xffffffff


	//   ....[63]....
        /*041c*/ 	.word	0xffffffff


	//   ....[64]....
        /*0420*/ 	.word	0xffffffff


	//   ....[65]....
        /*0424*/ 	.word	0xffffffff


	//   ....[66]....
        /*0428*/ 	.word	0xffffffff


	//   ....[67]....
        /*042c*/ 	.word	0xffffffff


	//   ....[68]....
        /*0430*/ 	.word	0xffffffff


	//   ....[69]....
        /*0434*/ 	.word	0xffffffff


	//   ....[70]....
        /*0438*/ 	.word	0xffffffff


	//   ....[71]....
        /*043c*/ 	.word	0xffffffff


	//   ....[72]....
        /*0440*/ 	.word	0xffffffff


	//   ....[73]....
        /*0444*/ 	.word	0xffffffff


	//   ....[74]....
        /*0448*/ 	.word	0xffffffff


	//   ....[75]....
        /*044c*/ 	.word	0xffffffff


	//   ....[76]....
        /*0450*/ 	.word	0xffffffff


	//   ....[77]....
        /*0454*/ 	.word	0xffffffff


	//   ....[78]....
        /*0458*/ 	.word	0xffffffff


	//   ....[79]....
        /*045c*/ 	.word	0xffffffff


	//   ....[80]....
        /*0460*/ 	.word	0xffffffff


	//   ....[81]....
        /*0464*/ 	.word	0xffffffff


	//   ....[82]....
        /*0468*/ 	.word	0xffffffff


	//   ....[83]....
        /*046c*/ 	.word	0xffffffff


	//   ....[84]....
        /*0470*/ 	.word	0xffffffff


	//   ....[85]....
        /*0474*/ 	.word	0xffffffff


	//   ....[86]....
        /*0478*/ 	.word	0xffffffff


	//   ....[87]....
        /*047c*/ 	.word	0xffffffff


	//   ....[88]....
        /*0480*/ 	.word	0xffffffff


	//   ....[89]....
        /*0484*/ 	.word	0xffffffff


	//   ....[90]....
        /*0488*/ 	.word	0xffffffff


	//   ....[91]....
        /*048c*/ 	.word	0xffffffff


	//   ....[92]....
        /*0490*/ 	.word	0xffffffff


	//   ....[93]....
        /*0494*/ 	.word	0xffffffff


	//   ....[94]....
        /*0498*/ 	.word	0xffffffff


	//   ....[95]....
        /*049c*/ 	.word	0xffffffff


	//   ....[96]....
        /*04a0*/ 	.word	0xffffffff


	//   ....[97]....
        /*04a4*/ 	.word	0xffffffff


	//   ....[98]....
        /*04a8*/ 	.word	0xffffffff


	//   ....[99]....
        /*04ac*/ 	.word	0xffffffff


	//   ....[100]....
        /*04b0*/ 	.word	0xffffffff


	//   ....[101]....
        /*04b4*/ 	.word	0xffffffff


	//   ....[102]....
        /*04b8*/ 	.word	0xffffffff


	//   ....[103]....
        /*04bc*/ 	.word	0xffffffff


	//   ....[104]....
        /*04c0*/ 	.word	0xffffffff


	//   ....[105]....
        /*04c4*/ 	.word	0xffffffff


	//   ....[106]....
        /*04c8*/ 	.word	0xffffffff


	//   ....[107]....
        /*04cc*/ 	.word	0xffffffff


	//   ....[108]....
        /*04d0*/ 	.word	0xffffffff


	//   ....[109]....
        /*04d4*/ 	.word	0xffffffff


	//   ....[110]....
        /*04d8*/ 	.word	0xffffffff


	//   ....[111]....
        /*04dc*/ 	.word	0xffffffff


	//   ....[112]....
        /*04e0*/ 	.word	0xffffffff


	//   ....[113]....
        /*04e4*/ 	.word	0xffffffff


	//   ....[114]....
        /*04e8*/ 	.word	0xffffffff


	//   ....[115]....
        /*04ec*/ 	.word	0xffffffff


	//   ....[116]....
        /*04f0*/ 	.word	0xffffffff


	//   ....[117]....
        /*04f4*/ 	.word	0xffffffff


	//   ....[118]....
        /*04f8*/ 	.word	0xffffffff


	//   ....[119]....
        /*04fc*/ 	.word	0xffffffff


	//   ....[120]....
        /*0500*/ 	.word	0xffffffff


	//   ....[121]....
        /*0504*/ 	.word	0xffffffff


	//   ....[122]....
        /*0508*/ 	.word	0xffffffff


	//   ....[123]....
        /*050c*/ 	.word	0xffffffff


	//   ....[124]....
        /*0510*/ 	.word	0xffffffff


	//   ....[125]....
        /*0514*/ 	.word	0xffffffff


	//   ....[126]....
        /*0518*/ 	.word	0xffffffff


	//   ....[127]....
        /*051c*/ 	.word	0xffffffff


	//   ....[128]....
        /*0520*/ 	.word	0xffffffff


	//   ....[129]....
        /*0524*/ 	.word	0xffffffff


	//   ....[130]....
        /*0528*/ 	.word	0xffffffff


	//   ....[131]....
        /*052c*/ 	.word	0xffffffff


	//   ....[132]....
        /*0530*/ 	.word	0xffffffff


	//   ....[133]....
        /*0534*/ 	.word	0xffffffff


	//   ....[134]....
        /*0538*/ 	.word	0xffffffff


	//   ....[135]....
        /*053c*/ 	.word	0xffffffff


	//   ....[136]....
        /*0540*/ 	.word	0xffffffff


	//   ....[137]....
        /*0544*/ 	.word	0xffffffff


	//   ....[138]....
        /*0548*/ 	.word	0xffffffff


	//   ....[139]....
        /*054c*/ 	.word	0xffffffff


	//   ....[140]....
        /*0550*/ 	.word	0xffffffff


	//   ....[141]....
        /*0554*/ 	.word	0xffffffff


	//   ....[142]....
        /*0558*/ 	.word	0xffffffff


	//   ....[143]....
        /*055c*/ 	.word	0xffffffff


	//   ....[144]....
        /*0560*/ 	.word	0xffffffff


	//   ....[145]....
        /*0564*/ 	.word	0xffffffff


	//   ....[146]....
        /*0568*/ 	.word	0xffffffff


	//   ....[147]....
        /*056c*/ 	.word	0xffffffff


	//   ....[148]....
        /*0570*/ 	.word	0xffffffff


	//   ....[149]....
        /*0574*/ 	.word	0xffffffff


	//   ....[150]....
        /*0578*/ 	.word	0xffffffff


	//   ....[151]....
        /*057c*/ 	.word	0xffffffff


	//   ....[152]....
        /*0580*/ 	.word	0xffffffff


	//   ....[153]....
        /*0584*/ 	.word	0xffffffff


	//   ....[154]....
        /*0588*/ 	.word	0xffffffff


	//   ....[155]....
        /*058c*/ 	.word	0xffffffff


	//   ....[156]....
        /*0590*/ 	.word	0xffffffff


	//   ....[157]....
        /*0594*/ 	.word	0xffffffff


	//   ....[158]....
        /*0598*/ 	.word	0xffffffff


	//   ....[159]....
        /*059c*/ 	.word	0xffffffff


	//   ....[160]....
        /*05a0*/ 	.word	0xffffffff


	//   ....[161]....
        /*05a4*/ 	.word	0xffffffff


	//----- nvinfo : EIATTR_COOP_GROUP_INSTR_OFFSETS
	.align		4
.L_366:
        /*05a8*/ 	.byte	0x04, 0x28
        /*05aa*/ 	.short	(.L_368 - .L_367)


	//   ....[0]....
.L_367:
        /*05ac*/ 	.word	0x000011e0


	//   ....[1]....
        /*05b0*/ 	.word	0x00001220


	//   ....[2]....
        /*05b4*/ 	.word	0x00001250


	//   ....[3]....
        /*05b8*/ 	.word	0x00001280


	//   ....[4]....
        /*05bc*/ 	.word	0x000012c0


	//   ....[5]....
        /*05c0*/ 	.word	0x000012e0


	//   ....[6]....
        /*05c4*/ 	.word	0x00001300


	//   ....[7]....
        /*05c8*/ 	.word	0x00001320


	//   ....[8]....
        /*05cc*/ 	.word	0x00001330


	//   ....[9]....
        /*05d0*/ 	.word	0x00001350


	//   ....[10]....
        /*05d4*/ 	.word	0x000014c0


	//   ....[11]....
        /*05d8*/ 	.word	0x000014e0


	//   ....[12]....
        /*05dc*/ 	.word	0x000015c0


	//   ....[13]....
        /*05e0*/ 	.word	0x000015d0


	//   ....[14]....
        /*05e4*/ 	.word	0x000015f0


	//   ....[15]....
        /*05e8*/ 	.word	0x00001610


	//   ....[16]....
        /*05ec*/ 	.word	0x00001a40


	//   ....[17]....
        /*05f0*/ 	.word	0x00001a60


	//   ....[18]....
        /*05f4*/ 	.word	0x00001a80


	//   ....[19]....
        /*05f8*/ 	.word	0x00001a90


	//   ....[20]....
        /*05fc*/ 	.word	0x00001aa0


	//   ....[21]....
        /*0600*/ 	.word	0x00001ab0


	//   ....[22]....
        /*0604*/ 	.word	0x00001db0


	//   ....[23]....
        /*0608*/ 	.word	0x00001de0


	//   ....[24]....
        /*060c*/ 	.word	0x00001e10


	//   ....[25]....
        /*0610*/ 	.word	0x00001e30


	//   ....[26]....
        /*0614*/ 	.word	0x00001e60


	//   ....[27]....
        /*0618*/ 	.word	0x00001e90


	//   ....[28]....
        /*061c*/ 	.word	0x00002c40


	//   ....[29]....
        /*0620*/ 	.word	0x00002c60


	//   ....[30]....
        /*0624*/ 	.word	0x00002c70


	//   ....[31]....
        /*0628*/ 	.word	0x00002c80


	//   ....[32]....
        /*062c*/ 	.word	0x00002c90


	//   ....[33]....
        /*0630*/ 	.word	0x00002ca0


	//   ....[34]....
        /*0634*/ 	.word	0x00003220


	//   ....[35]....
        /*0638*/ 	.word	0x000039f0


	//   ....[36]....
        /*063c*/ 	.word	0x00004120


	//   ....[37]....
        /*0640*/ 	.word	0x00004850


	//   ....[38]....
        /*0644*/ 	.word	0x00004c90


	//   ....[39]....
        /*0648*/ 	.word	0x00004cd0


	//   ....[40]....
        /*064c*/ 	.word	0x00004e10


	//   ....[41]....
        /*0650*/ 	.word	0x00004e40


	//   ....[42]....
        /*0654*/ 	.word	0x00005250


	//   ....[43]....
        /*0658*/ 	.word	0x000053d0


	//   ....[44]....
        /*065c*/ 	.word	0x000053e0


	//   ....[45]....
        /*0660*/ 	.word	0x00005480


	//   ....[46]....
        /*0664*/ 	.word	0x000076c0


	//   ....[47]....
        /*0668*/ 	.word	0x000076d0


	//   ....[48]....
        /*066c*/ 	.word	0x000076e0


	//   ....[49]....
        /*0670*/ 	.word	0x000076f0


	//   ....[50]....
        /*0674*/ 	.word	0x00007700


	//   ....[51]....
        /*0678*/ 	.word	0x00007710


	//   ....[52]....
        /*067c*/ 	.word	0x00008870


	//   ....[53]....
        /*0680*/ 	.word	0x00008880


	//   ....[54]....
        /*0684*/ 	.word	0x00008890


	//   ....[55]....
        /*0688*/ 	.word	0x000088a0


	//   ....[56]....
        /*068c*/ 	.word	0x000088b0


	//   ....[57]....
        /*0690*/ 	.word	0x000088c0


	//   ....[58]....
        /*0694*/ 	.word	0x00008ae0


	//   ....[59]....
        /*0698*/ 	.word	0x00008d20


	//   ....[60]....
        /*069c*/ 	.word	0x00009350


	//   ....[61]....
        /*06a0*/ 	.word	0x00009960


	//   ....[62]....
        /*06a4*/ 	.word	0x0000a1a0


	//   ....[63]....
        /*06a8*/ 	.word	0x0000a2b0


	//   ....[64]....
        /*06ac*/ 	.word	0x0000a310


	//   ....[65]....
        /*06b0*/ 	.word	0x0000a360


	//   ....[66]....
        /*06b4*/ 	.word	0x0000a4b0


	//   ....[67]....
        /*06b8*/ 	.word	0x0000a5b0


	//   ....[68]....
        /*06bc*/ 	.word	0x0000a7e0


	//   ....[69]....
        /*06c0*/ 	.word	0x0000a900


	//   ....[70]....
        /*06c4*/ 	.word	0x0000ccd0


	//   ....[71]....
        /*06c8*/ 	.word	0x0000cce0


	//   ....[72]....
        /*06cc*/ 	.word	0x0000ccf0


	//   ....[73]....
        /*06d0*/ 	.word	0x0000cd00


	//   ....[74]....
        /*06d4*/ 	.word	0x0000cd10


	//   ....[75]....
        /*06d8*/ 	.word	0x0000cd20


	//   ....[76]....
        /*06dc*/ 	.word	0x0000de80


	//   ....[77]....
        /*06e0*/ 	.word	0x0000de90


	//   ....[78]....
        /*06e4*/ 	.word	0x0000dea0


	//   ....[79]....
        /*06e8*/ 	.word	0x0000deb0


	//   ....[80]....
        /*06ec*/ 	.word	0x0000dec0


	//   ....[81]....
        /*06f0*/ 	.word	0x0000ded0


	//   ....[82]....
        /*06f4*/ 	.word	0x0000e1f0


	//   ....[83]....
        /*06f8*/ 	.word	0x0000e230


	//   ....[84]....
        /*06fc*/ 	.word	0x0000e2d0


	//   ....[85]....
        /*0700*/ 	.word	0x0000e320


	//   ....[86]....
        /*0704*/ 	.word	0x0000e360


	//   ....[87]....
        /*0708*/ 	.word	0x0000e460


	//   ....[88]....
        /*070c*/ 	.word	0x0000e4f0


	//   ....[89]....
        /*0710*/ 	.word	0x0000e8d0


	//   ....[90]....
        /*0714*/ 	.word	0x00010750


	//   ....[91]....
        /*0718*/ 	.word	0x00010760


	//   ....[92]....
        /*071c*/ 	.word	0x00010780


	//   ....[93]....
        /*0720*/ 	.word	0x000107a0


	//   ....[94]....
        /*0724*/ 	.word	0x00010850


	//   ....[95]....
        /*0728*/ 	.word	0x00010860


	//   ....[96]....
        /*072c*/ 	.word	0x00011950


	//   ....[97]....
        /*0730*/ 	.word	0x00011960


	//   ....[98]....
        /*0734*/ 	.word	0x00011970


	//   ....[99]....
        /*0738*/ 	.word	0x00011980


	//   ....[100]....
        /*073c*/ 	.word	0x00011990


	//   ....[101]....
        /*0740*/ 	.word	0x000119a0


	//   ....[102]....
        /*0744*/ 	.word	0x00011bc0


	//   ....[103]....
        /*0748*/ 	.word	0x00011de0


	//   ....[104]....
        /*074c*/ 	.word	0x00012400


	//   ....[105]....
        /*0750*/ 	.word	0x00012a00


	//   ....[106]....
        /*0754*/ 	.word	0x00013240


	//   ....[107]....
        /*0758*/ 	.word	0x00013360


	//   ....[108]....
        /*075c*/ 	.word	0x000135f0


	//   ....[109]....
        /*0760*/ 	.word	0x00013790


	//   ....[110]....
        /*0764*/ 	.word	0x000137c0


	//   ....[111]....
        /*0768*/ 	.word	0x00013810


	//   ....[112]....
        /*076c*/ 	.word	0x00013870


	//   ....[113]....
        /*0770*/ 	.word	0x000138e0


	//   ....[114]....
        /*0774*/ 	.word	0x00015810


	//   ....[115]....
        /*0778*/ 	.word	0x00015820


	//   ....[116]....
        /*077c*/ 	.word	0x00015830


	//   ....[117]....
        /*0780*/ 	.word	0x00015840


	//   ....[118]....
        /*0784*/ 	.word	0x00015870


	//   ....[119]....
        /*0788*/ 	.word	0x00015890


	//   ....[120]....
        /*078c*/ 	.word	0x000158b0


	//   ....[121]....
        /*0790*/ 	.word	0x000158c0


	//   ....[122]....
        /*0794*/ 	.word	0x00017420


	//   ....[123]....
        /*0798*/ 	.word	0x00017430


	//   ....[124]....
        /*079c*/ 	.word	0x00017450


	//   ....[125]....
        /*07a0*/ 	.word	0x00017460


	//   ....[126]....
        /*07a4*/ 	.word	0x00017470


	//   ....[127]....
        /*07a8*/ 	.word	0x00017480


	//   ....[128]....
        /*07ac*/ 	.word	0x00017490


	//   ....[129]....
        /*07b0*/ 	.word	0x000174a0


	//   ....[130]....
        /*07b4*/ 	.word	0x00017600


	//   ....[131]....
        /*07b8*/ 	.word	0x00017610


	//   ....[132]....
        /*07bc*/ 	.word	0x00017710


	//   ....[133]....
        /*07c0*/ 	.word	0x00017740


	//   ....[134]....
        /*07c4*/ 	.word	0x00017820


	//   ....[135]....
        /*07c8*/ 	.word	0x00017850


	//   ....[136]....
        /*07cc*/ 	.word	0x00017930


	//   ....[137]....
        /*07d0*/ 	.word	0x00017960


	//   ....[138]....
        /*07d4*/ 	.word	0x00017a40


	//   ....[139]....
        /*07d8*/ 	.word	0x00017a70


	//   ....[140]....
        /*07dc*/ 	.word	0x00017b50


	//   ....[141]....
        /*07e0*/ 	.word	0x00017b80


	//   ....[142]....
        /*07e4*/ 	.word	0x00017c60


	//   ....[143]....
        /*07e8*/ 	.word	0x00017c90


	//   ....[144]....
        /*07ec*/ 	.word	0x00017d70


	//   ....[145]....
        /*07f0*/ 	.word	0x00017d90


	//   ....[146]....
        /*07f4*/ 	.word	0x000183e0


	//   ....[147]....
        /*07f8*/ 	.word	0x000183f0


	//   ....[148]....
        /*07fc*/ 	.word	0x000184c0


	//   ....[149]....
        /*0800*/ 	.word	0x000184f0


	//   ....[150]....
        /*0804*/ 	.word	0x000185c0


	//   ....[151]....
        /*0808*/ 	.word	0x000185f0


	//   ....[152]....
        /*080c*/ 	.word	0x000186c0


	//   ....[153]....
        /*0810*/ 	.word	0x000186f0


	//   ....[154]....
        /*0814*/ 	.word	0x000187c0


	//   ....[155]....
        /*0818*/ 	.word	0x000187f0


	//   ....[156]....
        /*081c*/ 	.word	0x000188c0


	//   ....[157]....
        /*0820*/ 	.word	0x000188f0


	//   ....[158]....
        /*0824*/ 	.word	0x000189c0


	//   ....[159]....
        /*0828*/ 	.word	0x000189f0


	//   ....[160]....
        /*082c*/ 	.word	0x00018ac0


	//   ....[161]....
        /*0830*/ 	.word	0x00018ae0


	//----- nvinfo : EIATTR_EXIT_INSTR_OFFSETS
	.align		4
.L_368:
        /*0834*/ 	.byte	0x04, 0x1c
        /*0836*/ 	.short	(.L_370 - .L_369)


	//   ....[0]....
.L_369:
        /*0838*/ 	.word	0x00000040


	//   ....[1]....
        /*083c*/ 	.word	0x00017da0


	//   ....[2]....
        /*0840*/ 	.word	0x00017e00


	//   ....[3]....
        /*0844*/ 	.word	0x00017e60


	//   ....[4]....
        /*0848*/ 	.word	0x00018af0


	//   ....[5]....
        /*084c*/ 	.word	0x00018b40


	//   ....[6]....
        /*0850*/ 	.word	0x00018ba0


	//----- nvinfo : EIATTR_CTAIDZ_USED
	.align		4
.L_370:
        /*0854*/ 	.byte	0x01, 0x04
	.zero		2


	//----- nvinfo : EIATTR_MAX_THREADS
	.align		4
        /*0858*/ 	.byte	0x04, 0x05
        /*085a*/ 	.short	(.L_372 - .L_371)
.L_371:
        /*085c*/ 	.word	0x00000080
        /*0860*/ 	.word	0x00000001
        /*0864*/ 	.word	0x00000001


	//----- nvinfo : EIATTR_CRS_STACK_SIZE
	.align		4
.L_372:
        /*0868*/ 	.byte	0x04, 0x1e
        /*086a*/ 	.short	(.L_374 - .L_373)
.L_373:
        /*086c*/ 	.word	0x00000000
.L_374:


//--------------------- .nv.info._ZN7cutlass13device_kernelIN5flash19enable_sm80_to_sm89INS1_16FlashAttnFwdSm80INS1_25CollectiveMainloopFwdSm80ILi4ELi1ELb0EN4cute5tupleIJNS5_1CILi128EEENS7_ILi48EEES8_EEELi128ENS_10bfloat16_tEfNS_4arch4Sm80ELb0ELb1ELb1ELb1ELb1ELb0ELb1ELb0EEENS1_21CollectiveEpilogueFwdINS6_IJS8_S8_S9_EEENS6_IJNS7_ILi1EEESH_SH_EEESB_SD_Li128ELb1ELb1ELb0ELb0EEENS1_19SingleTileSchedulerILb1ELb0ELb1ELi128EEEEEEEEEvNT_6ParamsE --------------------------
	.section	.nv.info._ZN7cutlass13device_kernelIN5flash19enable_sm80_to_sm89INS1_16FlashAttnFwdSm80INS1_25CollectiveMainloopFwdSm80ILi4ELi1ELb0EN4cute5tupleIJNS5_1CILi128EEENS7_ILi48EEES8_EEELi128ENS_10bfloat16_tEfNS_4arch4Sm80ELb0ELb1ELb1ELb1ELb1ELb0ELb1ELb0EEENS1_21CollectiveEpilogueFwdINS6_IJS8_S8_S9_EEENS6_IJNS7_ILi1EEESH_SH_EEESB_SD_Li128ELb1ELb1ELb0ELb0EEENS1_19SingleTileSchedulerILb1ELb0ELb1ELi128EEEEEEEEEvNT_6ParamsE,"",@"SHT_CUDA_INFO"
	.sectionflags	@""
	.align	4


	//----- nvinfo : EIATTR_CUDA_API_VERSION
	.align		4
        /*0000*/ 	.byte	0x04, 0x37
        /*0002*/ 	.short	(.L_376 - .L_375)
.L_375:
        /*0004*/ 	.word	0x00000082


	//----- nvinfo : EIATTR_SW2861232_WAR
	.align		4
.L_376:
        /*0008*/ 	.byte	0x01, 0x35
	.zero		2


	//----- nvinfo : EIATTR_PARAM_CBANK
	.align		4
        /*000c*/ 	.byte	0x04, 0x0a
        /*000e*/ 	.short	(.L_378 - .L_377)
	.align		4
.L_377:
        /*0010*/ 	.word	index@(.nv.constant0._ZN7cutlass13device_kernelIN5flash19enable_sm80_to_sm89INS1_16FlashAttnFwdSm80INS1_25CollectiveMainloopFwdSm80ILi4ELi1ELb0EN4cute5tupleIJNS5_1CILi128EEENS7_ILi48EEES8_EEELi128ENS_10bfloat16_tEfNS_4arch4Sm80ELb0ELb1ELb1ELb1ELb1ELb0ELb1ELb0EEENS1_21CollectiveEpilogueFwdINS6_IJS8_S8_S9_EEENS6_IJNS7_ILi1EEESH_SH_EEESB_SD_Li128ELb1ELb1ELb0ELb0EEENS1_19SingleTileSchedulerILb1ELb0ELb1ELi128EEEEEEEEEvNT_6ParamsE)
        /*0014*/ 	.short	0x0160
        /*0016*/ 	.short	0x0418


	//----- nvinfo : EIATTR_CBANK_PARAM_SIZE
	.align		4
.L_378:
        /*0018*/ 	.byte	0x03, 0x19
        /*001a*/ 	.short	0x0418


	//----- nvinfo : EIATTR_KPARAM_INFO
	.align		4
        /*001c*/ 	.byte	0x04, 0x17
        /*001e*/ 	.short	(.L_380 - .L_379)
.L_379:
        /*0020*/ 	.word	0x00000000
        /*0024*/ 	.short	0x0000
        /*0026*/ 	.short	0x0000
        /*0028*/ 	.byte	0x00, 0xf0, 0x61, 0x10


	//----- nvinfo : EIATTR_MAXREG_COUNT
	.align		4
.L_380:
        /*002c*/ 	.byte	0x03, 0x1b
        /*002e*/ 	.short	0x00ff


	//----- nvinfo : EIATTR_NUM_BARRIERS
	.align		4
        /*0030*/ 	.byte	0x02, 0x4c
        /*0032*/ 	.byte	0x02
	.zero		1


	//----- nvinfo : EIATTR_ANNOTATIONS
	.align		4
        /*0034*/ 	.byte	0x04, 0x55
        /*0036*/ 	.short	(.L_382 - .L_381)


	//   ....[0]....
.L_381:
        /* <DEDUP_REMOVED lines=53> */


	//----- nvinfo : EIATTR_MERCURY_ISA_VERSION
	.align		4
.L_382:
        /*0378*/ 	.byte	0x03, 0x5f
        /*037a*/ 	.short	0x0000


	//----- nvinfo : EIATTR_COOP_GROUP_MASK_REGIDS
	.align		4
        /*037c*/ 	.byte	0x04, 0x29
        /*037e*/ 	.short	(.L_384 - .L_383)


	//   ....[0]....
.L_383:
        /*0380*/ 	.word	0xffffffff


	//   ....[1]....
        /*0384*/ 	.word	0xffffffff


	//   ....[2]....
        /*0388*/ 	.word	0xffffffff


	//   ....[3]....
        /*038c*/ 	.word	0xffffffff


	//   ....[4]....
        /*0390*/ 	.word	0xffffffff


	//   ....[5]....
        /*0394*/ 	.word	0xffffffff


	//   ....[6]....
        /*0398*/ 	.word	0xffffffff


	//   ....[7]....
        /*039c*/ 	.word	0xffffffff


	//   ....[8]....
        /*03a0*/ 	.word	0xffffffff


	//   ....[9]....
        /*03a4*/ 	.word	0xffffffff


	//   ....[10]....
        /*03a8*/ 	.word	0xffffffff


	//   ....[11]....
        /*03ac*/ 	.word	0xffffffff


	//   ....[12]....
        /*03b0*/ 	.word	0xffffffff


	//   ....[13]....
        /*03b4*/ 	.word	0xffffffff


	//   ....[14]....
        /*03b8*/ 	.word	0xffffffff


	//   ....[15]....
        /*03bc*/ 	.word	0xffffffff


	//   ....[16]....
        /*03c0*/ 	.word	0xffffffff


	//   ....[17]....
        /*03c4*/ 	.word	0xffffffff


	//   ....[18]....
        /*03c8*/ 	.word	0xffffffff


	//   ....[19]....
        /*03cc*/ 	.word	0xffffffff


	//   ....[20]....
        /*03d0*/ 	.word	0xffffffff


	//   ....[21]....
        /*03d4*/ 	.word	0xffffffff


	//   ....[22]....
        /*03d8*/ 	.word	0xffffffff


	//   ....[23]....
        /*03dc*/ 	.word	0xffffffff


	//   ....[24]....
        /*03e0*/ 	.word	0xffffffff


	//   ....[25]....
        /*03e4*/ 	.word	0xffffffff


	//   ....[26]....
        /*03e8*/ 	.word	0xffffffff


	//   ....[27]....
        /*03ec*/ 	.word	0xffffffff


	//   ....[28]....
        /*03f0*/ 	.word	0xffffffff


	//   ....[29]....
        /*03f4*/ 	.word	0xffffffff


	//   ....[30]....
        /*03f8*/ 	.word	0xffffffff


	//   ....[31]....
        /*03fc*/ 	.word	0xffffffff


	//   ....[32]....
        /*0400*/ 	.word	0xffffffff


	//   ....[33]....
        /*0404*/ 	.word	0xffffffff


	//   ....[34]....
        /*0408*/ 	.word	0xffffffff


	//   ....[35]....
        /*040c*/ 	.word	0xffffffff


	//   ....[36]....
        /*0410*/ 	.word	0xffffffff


	//   ....[37]....
        /*0414*/ 	.word	0xffffffff


	//   ....[38]....
        /*0418*/ 	.word	0xffffffff


	//   ....[39]....
        /*041c*/ 	.word	0xffffffff


	//   ....[40]....
        /*0420*/ 	.word	0xffffffff


	//   ....[41]....
        /*0424*/ 	.word	0xffffffff


	//   ....[42]....
        /*0428*/ 	.word	0xffffffff


	//   ....[43]....
        /*042c*/ 	.word	0xffffffff


	//   ....[44]....
        /*0430*/ 	.word	0xffffffff


	//   ....[45]....
        /*0434*/ 	.word	0xffffffff


	//   ....[46]....
        /*0438*/ 	.word	0xffffffff


	//   ....[47]....
        /*043c*/ 	.word	0xffffffff


	//   ....[48]....
        /*0440*/ 	.word	0xffffffff


	//   ....[49]....
        /*0444*/ 	.word	0xffffffff


	//   ....[50]....
        /*0448*/ 	.word	0xffffffff


	//   ....[51]....
        /*044c*/ 	.word	0xffffffff


	//   ....[52]....
        /*0450*/ 	.word	0xffffffff


	//   ....[53]....
        /*0454*/ 	.word	0xffffffff


	//   ....[54]....
        /*0458*/ 	.word	0xffffffff


	//   ....[55]....
        /*045c*/ 	.word	0xffffffff


	//   ....[56]....
        /*0460*/ 	.word	0xffffffff


	//   ....[57]....
        /*0464*/ 	.word	0xffffffff


	//   ....[58]....
        /*0468*/ 	.word	0xffffffff


	//   ....[59]....
        /*046c*/ 	.word	0xffffffff


	//   ....[60]....
        /*0470*/ 	.word	0xffffffff


	//   ....[61]....
        /*0474*/ 	.word	0xffffffff


	//   ....[62]....
        /*0478*/ 	.word	0xffffffff


	//   ....[63]....
        /*047c*/ 	.word	0xffffffff


	//   ....[64]....
        /*0480*/ 	.word	0xffffffff


	//   ....[65]....
        /*0484*/ 	.word	0xffffffff


	//   ....[66]....
        /*0488*/ 	.word	0xffffffff


	//   ....[67]....
        /*048c*/ 	.word	0xffffffff


	//   ....[68]....
        /*0490*/ 	.word	0xffffffff


	//   ....[69]....
        /*0494*/ 	.word	0xffffffff


	//   ....[70]....
        /*0498*/ 	.word	0xffffffff


	//   ....[71]....
        /*049c*/ 	.word	0xffffffff


	//   ....[72]....
        /*04a0*/ 	.word	0xffffffff


	//   ....[73]....
        /*04a4*/ 	.word	0xffffffff


	//   ....[74]....
        /*04a8*/ 	.word	0xffffffff


	//   ....[75]....
        /*04ac*/ 	.word	0xffffffff


	//   ....[76]....
        /*04b0*/ 	.word	0xffffffff


	//   ....[77]....
        /*04b4*/ 	.word	0xffffffff


	//   ....[78]....
        /*04b8*/ 	.word	0xffffffff


	//   ....[79]....
        /*04bc*/ 	.word	0xffffffff


	//   ....[80]....
        /*04c0*/ 	.word	0xffffffff


	//   ....[81]....
        /*04c4*/ 	.word	0xffffffff


	//   ....[82]....
        /*04c8*/ 	.word	0xffffffff


	//   ....[83]....
        /*04cc*/ 	.word	0xffffffff


	//   ....[84]....
        /*04d0*/ 	.word	0xffffffff


	//   ....[85]....
        /*04d4*/ 	.word	0xffffffff


	//   ....[86]....
        /*04d8*/ 	.word	0xffffffff


	//   ....[87]....
        /*04dc*/ 	.word	0xffffffff


	//   ....[88]....
        /*04e0*/ 	.word	0xffffffff


	//   ....[89]....
        /*04e4*/ 	.word	0xffffffff


	//   ....[90]....
        /*04e8*/ 	.word	0xffffffff


	//   ....[91]....
        /*04ec*/ 	.word	0xffffffff


	//   ....[92]....
        /*04f0*/ 	.word	0xffffffff


	//   ....[93]....
        /*04f4*/ 	.word	0xffffffff


	//   ....[94]....
        /*04f8*/ 	.word	0xffffffff


	//   ....[95]....
        /*04fc*/ 	.word	0xffffffff


	//   ....[96]....
        /*0500*/ 	.word	0xffffffff


	//   ....[97]....
        /*0504*/ 	.word	0xffffffff


	//   ....[98]....
        /*0508*/ 	.word	0xffffffff


	//   ....[99]....
        /*050c*/ 	.word	0xffffffff


	//   ....[100]....
        /*0510*/ 	.word	0xffffffff


	//   ....[101]....
        /*0514*/ 	.word	0xffffffff


	//   ....[102]....
        /*0518*/ 	.word	0xffffffff


	//   ....[103]....
        /*051c*/ 	.word	0xffffffff


	//   ....[104]....
        /*0520*/ 	.word	0xffffffff


	//   ....[105]....
        /*0524*/ 	.word	0xffffffff


	//   ....[106]....
        /*0528*/ 	.word	0xffffffff


	//   ....[107]....
        /*052c*/ 	.word	0xffffffff


	//   ....[108]....
        /*0530*/ 	.word	0xffffffff


	//   ....[109]....
        /*0534*/ 	.word	0xffffffff


	//   ....[110]....
        /*0538*/ 	.word	0xffffffff


	//   ....[111]....
        /*053c*/ 	.word	0xffffffff


	//   ....[112]....
        /*0540*/ 	.word	0xffffffff


	//   ....[113]....
        /*0544*/ 	.word	0xffffffff


	//   ....[114]....
        /*0548*/ 	.word	0xffffffff


	//   ....[115]....
        /*054c*/ 	.word	0xffffffff


	//   ....[116]....
        /*0550*/ 	.word	0xffffffff


	//   ....[117]....
        /*0554*/ 	.word	0xffffffff


	//   ....[118]....
        /*0558*/ 	.word	0xffffffff


	//   ....[119]....
        /*055c*/ 	.word	0xffffffff


	//   ....[120]....
        /*0560*/ 	.word	0xffffffff


	//   ....[121]....
        /*0564*/ 	.word	0xffffffff


	//   ....[122]....
        /*0568*/ 	.word	0xffffffff


	//   ....[123]....
        /*056c*/ 	.word	0xffffffff


	//   ....[124]....
        /*0570*/ 	.word	0xffffffff


	//   ....[125]....
        /*0574*/ 	.word	0xffffffff


	//   ....[126]....
        /*0578*/ 	.word	0xffffffff


	//   ....[127]....
        /*057c*/ 	.word	0xffffffff


	//   ....[128]....
        /*0580*/ 	.word	0xffffffff


	//   ....[129]....
        /*0584*/ 	.word	0xffffffff


	//   ....[130]....
        /*0588*/ 	.word	0xffffffff


	//   ....[131]....
        /*058c*/ 	.word	0xffffffff


	//   ....[132]....
        /*0590*/ 	.word	0xffffffff


	//   ....[133]....
        /*0594*/ 	.word	0xffffffff


	//   ....[134]....
        /*0598*/ 	.word	0xffffffff


	//   ....[135]....
        /*059c*/ 	.word	0xffffffff


	//   ....[136]....
        /*05a0*/ 	.word	0xffffffff


	//   ....[137]....
        /*05a4*/ 	.word	0xffffffff


	//   ....[138]....
        /*05a8*/ 	.word	0xffffffff


	//   ....[139]....
        /*05ac*/ 	.word	0xffffffff


	//   ....[140]....
        /*05b0*/ 	.word	0xffffffff


	//   ....[141]....
        /*05b4*/ 	.word	0xffffffff


	//   ....[142]....
        /*05b8*/ 	.word	0xffffffff


	//   ....[143]....
        /*05bc*/ 	.word	0xffffffff


	//   ....[144]....
        /*05c0*/ 	.word	0xffffffff


	//   ....[145]....
        /*05c4*/ 	.word	0xffffffff


	//   ....[146]....
        /*05c8*/ 	.word	0xffffffff


	//   ....[147]....
        /*05cc*/ 	.word	0xffffffff


	//   ....[148]....
        /*05d0*/ 	.word	0xffffffff


	//   ....[149]....
        /*05d4*/ 	.word	0xffffffff


	//   ....[150]....
        /*05d8*/ 	.word	0xffffffff


	//   ....[151]....
        /*05dc*/ 	.word	0xffffffff


	//   ....[152]....
        /*05e0*/ 	.word	0xffffffff


	//   ....[153]....
        /*05e4*/ 	.word	0xffffffff


	//   ....[154]....
        /*05e8*/ 	.word	0xffffffff


	//   ....[155]....
        /*05ec*/ 	.word	0xffffffff


	//   ....[156]....
        /*05f0*/ 	.word	0xffffffff


	//   ....[157]....
        /*05f4*/ 	.word	0xffffffff


	//   ....[158]....
        /*05f8*/ 	.word	0xffffffff


	//   ....[159]....
        /*05fc*/ 	.word	0xffffffff


	//   ....[160]....
        /*0600*/ 	.word	0xffffffff


	//   ....[161]....
        /*0604*/ 	.word	0xffffffff


	//   ....[162]....
        /*0608*/ 	.word	0xffffffff


	//----- nvinfo : EIATTR_COOP_GROUP_INSTR_OFFSETS
	.align		4
.L_384:
        /*060c*/ 	.byte	0x04, 0x28
        /*060e*/ 	.short	(.L_386 - .L_385)


	//   ....[0]....
.L_385:
        /*0610*/ 	.word	0x000000a0


	//   ....[1]....
        /*0614*/ 	.word	0x000017e0


	//   ....[2]....
        /*0618*/ 	.word	0x00001810


	//   ....[3]....
        /*061c*/ 	.word	0x000019d0


	//   ....[4]....
        /*0620*/ 	.word	0x00001a00


	//   ....[5]....
        /*0624*/ 	.word	0x00001ad0


	//   ....[6]....
        /*0628*/ 	.word	0x00001b00


	//   ....[7]....
        /*062c*/ 	.word	0x00001bd0


	//   ....[8]....
        /*0630*/ 	.word	0x00001c00


	//   ....[9]....
        /*0634*/ 	.word	0x00001cd0


	//   ....[10]....
        /*0638*/ 	.word	0x00001d00


	//   ....[11]....
        /*063c*/ 	.word	0x00001dd0


	//   ....[12]....
        /*0640*/ 	.word	0x00001e00


	//   ....[13]....
        /*0644*/ 	.word	0x00001ed0


	//   ....[14]....
        /*0648*/ 	.word	0x00001f00


	//   ....[15]....
        /*064c*/ 	.word	0x00001fe0


	//   ....[16]....
        /*0650*/ 	.word	0x00002030


	//   ....[17]....
        /*0654*/ 	.word	0x00002500


	//   ....[18]....
        /*0658*/ 	.word	0x00002520


	//   ....[19]....
        /*065c*/ 	.word	0x00002540


	//   ....[20]....
        /*0660*/ 	.word	0x00002550


	//   ....[21]....
        /*0664*/ 	.word	0x00002560


	//   ....[22]....
        /*0668*/ 	.word	0x00002570


	//   ....[23]....
        /*066c*/ 	.word	0x000029e0


	//   ....[24]....
        /*0670*/ 	.word	0x00002a10


	//   ....[25]....
        /*0674*/ 	.word	0x00002a50


	//   ....[26]....
        /*0678*/ 	.word	0x00002a80


	//   ....[27]....
        /*067c*/ 	.word	0x00002aa0


	//   ....[28]....
        /*0680*/ 	.word	0x00002ab0


	//   ....[29]....
        /*0684*/ 	.word	0x00003710


	//   ....[30]....
        /*0688*/ 	.word	0x00003730


	//   ....[31]....
        /*068c*/ 	.word	0x00003740


	//   ....[32]....
        /*0690*/ 	.word	0x00003750


	//   ....[33]....
        /*0694*/ 	.word	0x00003760


	//   ....[34]....
        /*0698*/ 	.word	0x00003770


	//   ....[35]....
        /*069c*/ 	.word	0x00003ce0


	//   ....[36]....
        /*06a0*/ 	.word	0x00004420


	//   ....[37]....
        /*06a4*/ 	.word	0x00004be0


	//   ....[38]....
        /*06a8*/ 	.word	0x00005310


	//   ....[39]....
        /*06ac*/ 	.word	0x00005750


	//   ....[40]....
        /*06b0*/ 	.word	0x00005790


	//   ....[41]....
        /*06b4*/ 	.word	0x000058f0


	//   ....[42]....
        /*06b8*/ 	.word	0x00005920


	//   ....[43]....
        /*06bc*/ 	.word	0x00005d40


	//   ....[44]....
        /*06c0*/ 	.word	0x00005eb0


	//   ....[45]....
        /*06c4*/ 	.word	0x00005ec0


	//   ....[46]....
        /*06c8*/ 	.word	0x00005f60


	//   ....[47]....
        /*06cc*/ 	.word	0x00008060


	//   ....[48]....
        /*06d0*/ 	.word	0x00008070


	//   ....[49]....
        /*06d4*/ 	.word	0x00008080


	//   ....[50]....
        /*06d8*/ 	.word	0x00008090


	//   ....[51]....
        /*06dc*/ 	.word	0x000080a0


	//   ....[52]....
        /*06e0*/ 	.word	0x000080b0


	//   ....[53]....
        /*06e4*/ 	.word	0x00009220


	//   ....[54]....
        /*06e8*/ 	.word	0x00009230


	//   ....[55]....
        /*06ec*/ 	.word	0x00009240


	//   ....[56]....
        /*06f0*/ 	.word	0x00009250


	//   ....[57]....
        /*06f4*/ 	.word	0x00009260


	//   ....[58]....
        /*06f8*/ 	.word	0x00009270


	//   ....[59]....
        /*06fc*/ 	.word	0x00009490


	//   ....[60]....
        /*0700*/ 	.word	0x000096b0


	//   ....[61]....
        /*0704*/ 	.word	0x00009cd0


	//   ....[62]....
        /*0708*/ 	.word	0x0000a2d0


	//   ....[63]....
        /*070c*/ 	.word	0x0000ab00


	//   ....[64]....
        /*0710*/ 	.word	0x0000ab60


	//   ....[65]....
        /*0714*/ 	.word	0x0000ac90


	//   ....[66]....
        /*0718*/ 	.word	0x0000ace0


	//   ....[67]....
        /*071c*/ 	.word	0x0000ae60


	//   ....[68]....
        /*0720*/ 	.word	0x0000b0b0


	//   ....[69]....
        /*0724*/ 	.word	0x0000b140


	//   ....[70]....
        /*0728*/ 	.word	0x0000b220


	//   ....[71]....
        /*072c*/ 	.word	0x0000d5c0


	//   ....[72]....
        /*0730*/ 	.word	0x0000d5d0


	//   ....[73]....
        /*0734*/ 	.word	0x0000d5e0


	//   ....[74]....
        /*0738*/ 	.word	0x0000d5f0


	//   ....[75]....
        /*073c*/ 	.word	0x0000d600


	//   ....[76]....
        /*0740*/ 	.word	0x0000d610


	//   ....[77]....
        /*0744*/ 	.word	0x0000e780


	//   ....[78]....
        /*0748*/ 	.word	0x0000e790


	//   ....[79]....
        /*074c*/ 	.word	0x0000e7a0


	//   ....[80]....
        /*0750*/ 	.word	0x0000e7b0


	//   ....[81]....
        /*0754*/ 	.word	0x0000e7c0


	//   ....[82]....
        /*0758*/ 	.word	0x0000e7d0


	//   ....[83]....
        /*075c*/ 	.word	0x0000eaf0


	//   ....[84]....
        /*0760*/ 	.word	0x0000ebb0


	//   ....[85]....
        /*0764*/ 	.word	0x0000ebd0


	//   ....[86]....
        /*0768*/ 	.word	0x0000ec10


	//   ....[87]....
        /*076c*/ 	.word	0x0000ec50


	//   ....[88]....
        /*0770*/ 	.word	0x0000ec80


	//   ....[89]....
        /*0774*/ 	.word	0x0000ed90


	//   ....[90]....
        /*0778*/ 	.word	0x0000f1f0


	//   ....[91]....
        /*077c*/ 	.word	0x00011020


	//   ....[92]....
        /*0780*/ 	.word	0x00011030


	//   ....[93]....
        /*0784*/ 	.word	0x00011050


	//   ....[94]....
        /*0788*/ 	.word	0x00011070


	//   ....[95]....
        /*078c*/ 	.word	0x00011120


	//   ....[96]....
        /*0790*/ 	.word	0x00011130


	//   ....[97]....
        /*0794*/ 	.word	0x00012230


	//   ....[98]....
        /*0798*/ 	.word	0x00012240


	//   ....[99]....
        /*079c*/ 	.word	0x00012250


	//   ....[100]....
        /*07a0*/ 	.word	0x00012260


	//   ....[101]....
        /*07a4*/ 	.word	0x00012270


	//   ....[102]....
        /*07a8*/ 	.word	0x00012280


	//   ....[103]....
        /*07ac*/ 	.word	0x000124a0


	//   ....[104]....
        /*07b0*/ 	.word	0x000126b0


	//   ....[105]....
        /*07b4*/ 	.word	0x00012cc0


	//   ....[106]....
        /*07b8*/ 	.word	0x000132b0


	//   ....[107]....
        /*07bc*/ 	.word	0x00013b10


	//   ....[108]....
        /*07c0*/ 	.word	0x00013b70


	//   ....[109]....
        /*07c4*/ 	.word	0x00013ca0


	//   ....[110]....
        /*07c8*/ 	.word	0x00013cf0


	//   ....[111]....
        /*07cc*/ 	.word	0x00013e60


	//   ....[112]....
        /*07d0*/ 	.word	0x00014050


	//   ....[113]....
        /*07d4*/ 	.word	0x00014110


	//   ....[114]....
        /*07d8*/ 	.word	0x00014230


	//   ....[115]....
        /*07dc*/ 	.word	0x000160c0


	//   ....[116]....
        /*07e0*/ 	.word	0x000160d0


	//   ....[117]....
        /*07e4*/ 	.word	0x000160e0


	//   ....[118]....
        /*07e8*/ 	.word	0x000160f0


	//   ....[119]....
        /*07ec*/ 	.word	0x00016120


	//   ....[120]....
        /*07f0*/ 	.word	0x00016140


	//   ....[121]....
        /*07f4*/ 	.word	0x00016160


	//   ....[122]....
        /*07f8*/ 	.word	0x00016170


	//   ....[123]....
        /*07fc*/ 	.word	0x00017e30


	//   ....[124]....
        /*0800*/ 	.word	0x00017e70


	//   ....[125]....
        /*0804*/ 	.word	0x00017ea0


	//   ....[126]....
        /*0808*/ 	.word	0x00017ed0


	//   ....[127]....
        /*080c*/ 	.word	0x00017f10


	//   ....[128]....
        /*0810*/ 	.word	0x00017f50


	//   ....[129]....
        /*0814*/ 	.word	0x00017f70


	//   ....[130]....
        /*0818*/ 	.word	0x00017f80


	//   ....[131]....
        /*081c*/ 	.word	0x00018140


	//   ....[132]....
        /*0820*/ 	.word	0x00018150


	//   ....[133]....
        /*0824*/ 	.word	0x00018250


	//   ....[134]....
        /*0828*/ 	.word	0x00018280


	//   ....[135]....
        /*082c*/ 	.word	0x00018360


	//   ....[136]....
        /*0830*/ 	.word	0x00018390


	//   ....[137]....
        /*0834*/ 	.word	0x00018470


	//   ....[138]....
        /*0838*/ 	.word	0x000184a0


	//   ....[139]....
        /*083c*/ 	.word	0x00018580


	//   ....[140]....
        /*0840*/ 	.word	0x000185b0


	//   ....[141]....
        /*0844*/ 	.word	0x00018690


	//   ....[142]....
        /*0848*/ 	.word	0x000186c0


	//   ....[143]....
        /*084c*/ 	.word	0x000187a0


	//   ....[144]....
        /*0850*/ 	.word	0x000187d0


	//   ....[145]....
        /*0854*/ 	.word	0x000188b0


	//   ....[146]....
        /*0858*/ 	.word	0x000188d0


	//   ....[147]....
        /*085c*/ 	.word	0x00019190


	//   ....[148]....
        /*0860*/ 	.word	0x000191a0


	//   ....[149]....
        /*0864*/ 	.word	0x00019270


	//   ....[150]....
        /*0868*/ 	.word	0x000192a0


	//   ....[151]....
        /*086c*/ 	.word	0x00019370


	//   ....[152]....
        /*0870*/ 	.word	0x000193a0


	//   ....[153]....
        /*0874*/ 	.word	0x00019470


	//   ....[154]....
        /*0878*/ 	.word	0x000194a0


	//   ....[155]....
        /*087c*/ 	.word	0x00019570


	//   ....[156]....
        /*0880*/ 	.word	0x000195a0


	//   ....[157]....
        /*0884*/ 	.word	0x00019670


	//   ....[158]....
        /*0888*/ 	.word	0x000196a0


	//   ....[159]....
        /*088c*/ 	.word	0x00019770


	//   ....[160]....
        /*0890*/ 	.word	0x000197a0


	//   ....[161]....
        /*0894*/ 	.word	0x00019870


	//   ....[162]....
        /*0898*/ 	.word	0x00019890


	//----- nvinfo : EIATTR_EXIT_INSTR_OFFSETS
	.align		4
.L_386:
        /*089c*/ 	.byte	0x04, 0x1c
        /*089e*/ 	.short	(.L_388 - .L_387)


	//   ....[0]....
.L_387:
        /*08a0*/ 	.word	0x00000450


	//   ....[1]....
        /*08a4*/ 	.word	0x000188e0


	//   ....[2]....
        /*08a8*/ 	.word	0x00018940


	//   ....[3]....
        /*08ac*/ 	.word	0x000189a0


	//   ....[4]....
        /*08b0*/ 	.word	0x000198a0


	//   ....[5]....
        /*08b4*/ 	.word	0x000198f0


	//   ....[6]....
        /*08b8*/ 	.word	0x00019950


	//----- nvinfo : EIATTR_CTAIDZ_USED
	.align		4
.L_388:
        /*08bc*/ 	.byte	0x01, 0x04
	.zero		2


	//----- nvinfo : EIATTR_MAX_THREADS
	.align		4
        /*08c0*/ 	.byte	0x04, 0x05
        /*08c2*/ 	.short	(.L_390 - .L_389)
.L_389:
        /*08c4*/ 	.word	0x00000080
        /*08c8*/ 	.word	0x00000001
        /*08cc*/ 	.word	0x00000001


	//----- nvinfo : EIATTR_CRS_STACK_SIZE
	.align		4
.L_390:
        /*08d0*/ 	.byte	0x04, 0x1e
        /*08d2*/ 	.short	(.L_392 - .L_391)
.L_391:
        /*08d4*/ 	.word	0x00000000
.L_392:


//--------------------- .nv.info._ZN7cutlass13device_kernelIN5flash19enable_sm80_to_sm89INS1_16FlashAttnFwdSm80INS1_25CollectiveMainloopFwdSm80ILi4ELi1ELb0EN4cute5tupleIJNS5_1CILi128EEENS7_ILi48EEES8_EEELi128ENS_10bfloat16_tEfNS_4arch4Sm80ELb0ELb1ELb1ELb1ELb1ELb1ELb1ELb0EEENS1_21CollectiveEpilogueFwdINS6_IJS8_S8_S9_EEENS6_IJNS7_ILi1EEESH_SH_EEESB_SD_Li128ELb1ELb1ELb0ELb0EEENS1_19SingleTileSchedulerILb1ELb0ELb1ELi128EEEEEEEEEvNT_6ParamsE --------------------------
	.section	.nv.info._ZN7cutlass13device_kernelIN5flash19enable_sm80_to_sm89INS1_16FlashAttnFwdSm80INS1_25CollectiveMainloopFwdSm80ILi4ELi1ELb0EN4cute5tupleIJNS5_1CILi128EEENS7_ILi48EEES8_EEELi128ENS_10bfloat16_tEfNS_4arch4Sm80ELb0ELb1ELb1ELb1ELb1ELb1ELb1ELb0EEENS1_21CollectiveEpilogueFwdINS6_IJS8_S8_S9_EEENS6_IJNS7_ILi1EEESH_SH_EEESB_SD_Li128ELb1ELb1ELb0ELb0EEENS1_19SingleTileSchedulerILb1ELb0ELb1ELi128EEEEEEEEEvNT_6ParamsE,"",@"SHT_CUDA_INFO"
	.sectionflags	@""
	.align	4


	//----- nvinfo : EIATTR_CUDA_API_VERSION
	.align		4
        /*0000*/ 	.byte	0x04, 0x37
        /*0002*/ 	.short	(.L_394 - .L_393)
.L_393:
        /*0004*/ 	.word	0x00000082


	//----- nvinfo : EIATTR_SW2861232_WAR
	.align		4
.L_394:
        /*0008*/ 	.byte	0x01, 0x35
	.zero		2


	//----- nvinfo : EIATTR_PARAM_CBANK
	.align		4
        /*000c*/ 	.byte	0x04, 0x0a
        /*000e*/ 	.short	(.L_396 - .L_395)
	.align		4
.L_395:
        /*0010*/ 	.word	index@(.nv.constant0._ZN7cutlass13device_kernelIN5flash19enable_sm80_to_sm89INS1_16FlashAttnFwdSm80INS1_25CollectiveMainloopFwdSm80ILi4ELi1ELb0EN4cute5tupleIJNS5_1CILi128EEENS7_ILi48EEES8_EEELi128ENS_10bfloat16_tEfNS_4arch4Sm80ELb0ELb1ELb1ELb1ELb1ELb1ELb1ELb0EEENS1_21CollectiveEpilogueFwdINS6_IJS8_S8_S9_EEENS6_IJNS7_ILi1EEESH_SH_EEESB_SD_Li128ELb1ELb1ELb0ELb0EEENS1_19SingleTileSchedulerILb1ELb0ELb1ELi128EEEEEEEEEvNT_6ParamsE)
        /*0014*/ 	.short	0x0160
        /*0016*/ 	.short	0x0418


	//----- nvinfo : EIATTR_CBANK_PARAM_SIZE
	.align		4
.L_396:
        /*0018*/ 	.byte	0x03, 0x19
        /*001a*/ 	.short	0x0418


	//----- nvinfo : EIATTR_KPARAM_INFO
	.align		4
        /*001c*/ 	.byte	0x04, 0x17
        /*001e*/ 	.short	(.L_398 - .L_397)
.L_397:
        /*0020*/ 	.word	0x00000000
        /*0024*/ 	.short	0x0000
        /*0026*/ 	.short	0x0000
        /*0028*/ 	.byte	0x00, 0xf0, 0x61, 0x10


	//----- nvinfo : EIATTR_MAXREG_COUNT
	.align		4
.L_398:
        /*002c*/ 	.byte	0x03, 0x1b
        /*002e*/ 	.short	0x00ff


	//----- nvinfo : EIATTR_NUM_BARRIERS
	.align		4
        /*0030*/ 	.byte	0x02, 0x4c
        /*0032*/ 	.byte	0x02
	.zero		1


	//----- nvinfo : EIATTR_ANNOTATIONS
	.align		4
        /*0034*/ 	.byte	0x04, 0x55
        /*0036*/ 	.short	(.L_400 - .L_399)


	//   ....[0]....
.L_399:
        /* <DEDUP_REMOVED lines=350> */


	//----- nvinfo : EIATTR_MERCURY_ISA_VERSION
	.align		4
.L_400:
        /*1600*/ 	.byte	0x03, 0x5f
        /*1602*/ 	.short	0x0000


	//----- nvinfo : EIATTR_COOP_GROUP_MASK_REGIDS
	.align		4
        /*1604*/ 	.byte	0x04, 0x29
        /*1606*/ 	.short	(.L_402 - .L_401)


	//   ....[0]....
.L_401:
        /*1608*/ 	.word	0xffffffff


	//   ....[1]....
        /*160c*/ 	.word	0xffffffff


	//   ....[2]....
        /*1610*/ 	.word	0xffffffff


	//   ....[3]....
        /*1614*/ 	.word	0xffffffff


	//   ....[4]....
        /*1618*/ 	.word	0xffffffff


	//   ....[5]....
        /*161c*/ 	.word	0xffffffff


	//   ....[6]....
        /*1620*/ 	.word	0xffffffff


	//   ....[7]....
        /*1624*/ 	.word	0xffffffff


	//   ....[8]....
        /*1628*/ 	.word	0xffffffff


	//   ....[9]....
        /*162c*/ 	.word	0xffffffff


	//   ....[10]....
        /*1630*/ 	.word	0xffffffff


	//   ....[11]....
        /*1634*/ 	.word	0xffffffff


	//   ....[12]....
        /*1638*/ 	.word	0xffffffff


	//   ....[13]....
        /*163c*/ 	.word	0xffffffff


	//   ....[14]....
        /*1640*/ 	.word	0xffffffff


	//   ....[15]....
        /*1644*/ 	.word	0xffffffff


	//   ....[16]....
        /*1648*/ 	.word	0xffffffff


	//   ....[17]....
        /*164c*/ 	.word	0xffffffff


	//   ....[18]....
        /*1650*/ 	.word	0xffffffff


	//   ....[19]....
        /*1654*/ 	.word	0xffffffff


	//   ....[20]....
        /*1658*/ 	.word	0xffffffff


	//   ....[21]....
        /*165c*/ 	.word	0xffffffff


	//   ....[22]....
        /*1660*/ 	.word	0xffffffff


	//   ....[23]....
        /*1664*/ 	.word	0xffffffff


	//   ....[24]....
        /*1668*/ 	.word	0xffffffff


	//   ....[25]....
        /*166c*/ 	.word	0xffffffff


	//   ....[26]....
        /*1670*/ 	.word	0xffffffff


	//   ....[27]....
        /*1674*/ 	.word	0xffffffff


	//   ....[28]....
        /*1678*/ 	.word	0xffffffff


	//   ....[29]....
        /*167c*/ 	.word	0xffffffff


	//   ....[30]....
        /*1680*/ 	.word	0xffffffff


	//   ....[31]....
        /*1684*/ 	.word	0xffffffff


	//   ....[32]....
        /*1688*/ 	.word	0xffffffff


	//   ....[33]....
        /*168c*/ 	.word	0xffffffff


	//   ....[34]....
        /*1690*/ 	.word	0xffffffff


	//   ....[35]....
        /*1694*/ 	.word	0xffffffff


	//   ....[36]....
        /*1698*/ 	.word	0xffffffff


	//   ....[37]....
        /*169c*/ 	.word	0xffffffff


	//   ....[38]....
        /*16a0*/ 	.word	0xffffffff


	//   ....[39]....
        /*16a4*/ 	.word	0xffffffff


	//   ....[40]....
        /*16a8*/ 	.word	0xffffffff


	//   ....[41]....
        /*16ac*/ 	.word	0xffffffff


	//   ....[42]....
        /*16b0*/ 	.word	0xffffffff


	//   ....[43]....
        /*16b4*/ 	.word	0xffffffff


	//   ....[44]....
        /*16b8*/ 	.word	0xffffffff


	//   ....[45]....
        /*16bc*/ 	.word	0xffffffff


	//   ....[46]....
        /*16c0*/ 	.word	0xffffffff


	//   ....[47]....
        /*16c4*/ 	.word	0xffffffff


	//   ....[48]....
        /*16c8*/ 	.word	0xffffffff


	//   ....[49]....
        /*16cc*/ 	.word	0xffffffff


	//   ....[50]....
        /*16d0*/ 	.word	0xffffffff


	//   ....[51]....
        /*16d4*/ 	.word	0xffffffff


	//   ....[52]....
        /*16d8*/ 	.word	0xffffffff


	//   ....[53]....
        /*16dc*/ 	.word	0xffffffff


	//   ....[54]....
        /*16e0*/ 	.word	0xffffffff


	//   ....[55]....
        /*16e4*/ 	.word	0xffffffff


	//   ....[56]....
        /*16e8*/ 	.word	0xffffffff


	//   ....[57]....
        /*16ec*/ 	.word	0xffffffff


	//   ....[58]....
        /*16f0*/ 	.word	0xffffffff


	//   ....[59]....
        /*16f4*/ 	.word	0xffffffff


	//   ....[60]....
        /*16f8*/ 	.word	0xffffffff


	//   ....[61]....
        /*16fc*/ 	.word	0xffffffff


	//   ....[62]....
        /*1700*/ 	.word	0xffffffff


	//   ....[63]....
        /*1704*/ 	.word	0xffffffff


	//   ....[64]....
        /*1708*/ 	.word	0xffffffff


	//   ....[65]....
        /*170c*/ 	.word	0xffffffff


	//   ....[66]....
        /*1710*/ 	.word	0xffffffff


	//   ....[67]....
        /*1714*/ 	.word	0xffffffff


	//   ....[68]....
        /*1718*/ 	.word	0xffffffff


	//   ....[69]....
        /*171c*/ 	.word	0xffffffff


	//   ....[70]....
        /*1720*/ 	.word	0xffffffff


	//   ....[71]....
        /*1724*/ 	.word	0xffffffff


	//   ....[72]....
        /*1728*/ 	.word	0xffffffff


	//   ....[73]....
        /*172c*/ 	.word	0xffffffff


	//   ....[74]....
        /*1730*/ 	.word	0xffffffff


	//   ....[75]....
        /*1734*/ 	.word	0xffffffff


	//   ....[76]....
        /*1738*/ 	.word	0xffffffff


	//   ....[77]....
        /*173c*/ 	.word	0xffffffff


	//   ....[78]....
        /*1740*/ 	.word	0xffffffff


	//   ....[79]....
        /*1744*/ 	.word	0xffffffff


	//   ....[80]....
        /*1748*/ 	.word	0xffffffff


	//   ....[81]....
        /*174c*/ 	.word	0xffffffff


	//   ....[82]....
        /*1750*/ 	.word	0xffffffff


	//   ....[83]....
        /*1754*/ 	.word	0xffffffff


	//   ....[84]....
        /*1758*/ 	.word	0xffffffff


	//   ....[85]....
        /*175c*/ 	.word	0xffffffff


	//   ....[86]....
        /*1760*/ 	.word	0xffffffff


	//   ....[87]....
        /*1764*/ 	.word	0xffffffff


	//   ....[88]....
        /*1768*/ 	.word	0xffffffff


	//   ....[89]....
        /*176c*/ 	.word	0xffffffff


	//   ....[90]....
        /*1770*/ 	.word	0xffffffff


	//   ....[91]....
        /*1774*/ 	.word	0xffffffff


	//   ....[92]....
        /*1778*/ 	.word	0xffffffff


	//   ....[93]....
        /*177c*/ 	.word	0xffffffff


	//   ....[94]....
        /*1780*/ 	.word	0xffffffff


	//   ....[95]....
        /*1784*/ 	.word	0xffffffff


	//   ....[96]....
        /*1788*/ 	.word	0xffffffff


	//   ....[97]....
        /*178c*/ 	.word	0xffffffff


	//   ....[98]....
        /*1790*/ 	.word	0xffffffff


	//   ....[99]....
        /*1794*/ 	.word	0xffffffff


	//   ....[100]....
        /*1798*/ 	.word	0xffffffff


	//   ....[101]....
        /*179c*/ 	.word	0xffffffff


	//   ....[102]....
        /*17a0*/ 	.word	0xffffffff


	//   ....[103]....
        /*17a4*/ 	.word	0xffffffff


	//   ....[104]....
        /*17a8*/ 	.word	0xffffffff


	//   ....[105]....
        /*17ac*/ 	.word	0xffffffff


	//   ....[106]....
        /*17b0*/ 	.word	0xffffffff


	//   ....[107]....
        /*17b4*/ 	.word	0xffffffff


	//   ....[108]....
        /*17b8*/ 	.word	0xffffffff


	//   ....[109]....
        /*17bc*/ 	.word	0xffffffff


	//   ....[110]....
        /*17c0*/ 	.word	0xffffffff


	//   ....[111]....
        /*17c4*/ 	.word	0xffffffff


	//   ....[112]....
        /*17c8*/ 	.word	0xffffffff


	//   ....[113]....
        /*17cc*/ 	.word	0xffffffff


	//   ....[114]....
        /*17d0*/ 	.word	0xffffffff


	//   ....[115]....
        /*17d4*/ 	.word	0xffffffff


	//   ....[116]....
        /*17d8*/ 	.word	0xffffffff


	//   ....[117]....
        /*17dc*/ 	.word	0xffffffff


	//   ....[118]....
        /*17e0*/ 	.word	0xffffffff


	//   ....[119]....
        /*17e4*/ 	.word	0xffffffff


	//   ....[120]....
        /*17e8*/ 	.word	0xffffffff


	//   ....[121]....
        /*17ec*/ 	.word	0xffffffff


	//   ....[122]....
        /*17f0*/ 	.word	0xffffffff


	//   ....[123]....
        /*17f4*/ 	.word	0xffffffff


	//   ....[124]....
        /*17f8*/ 	.word	0xffffffff


	//   ....[125]....
        /*17fc*/ 	.word	0xffffffff


	//   ....[126]....
        /*1800*/ 	.word	0xffffffff


	//   ....[127]....
        /*1804*/ 	.word	0xffffffff


	//   ....[128]....
        /*1808*/ 	.word	0xffffffff


	//   ....[129]....
        /*180c*/ 	.word	0xffffffff


	//   ....[130]....
        /*1810*/ 	.word	0xffffffff


	//   ....[131]....
        /*1814*/ 	.word	0xffffffff


	//   ....[132]....
        /*1818*/ 	.word	0xffffffff


	//   ....[133]....
        /*181c*/ 	.word	0xffffffff


	//   ....[134]....
        /*1820*/ 	.word	0xffffffff


	//   ....[135]....
        /*1824*/ 	.word	0xffffffff


	//   ....[136]....
        /*1828*/ 	.word	0xffffffff


	//   ....[137]....
        /*182c*/ 	.word	0xffffffff


	//   ....[138]....
        /*1830*/ 	.word	0xffffffff


	//   ....[139]....
        /*1834*/ 	.word	0xffffffff


	//   ....[140]....
        /*1838*/ 	.word	0xffffffff


	//   ....[141]....
        /*183c*/ 	.word	0xffffffff


	//   ....[142]....
        /*1840*/ 	.word	0xffffffff


	//   ....[143]....
        /*1844*/ 	.word	0xffffffff


	//   ....[144]....
        /*1848*/ 	.word	0xffffffff


	//   ....[145]....
        /*184c*/ 	.word	0xffffffff


	//   ....[146]....
        /*1850*/ 	.word	0xffffffff


	//   ....[147]....
        /*1854*/ 	.word	0xffffffff


	//   ....[148]....
        /*1858*/ 	.word	0xffffffff


	//   ....[149]....
        /*185c*/ 	.word	0xffffffff


	//   ....[150]....
        /*1860*/ 	.word	0xffffffff


	//   ....[151]....
        /*1864*/ 	.word	0xffffffff


	//   ....[152]....
        /*1868*/ 	.word	0xffffffff


	//   ....[153]....
        /*186c*/ 	.word	0xffffffff


	//   ....[154]....
        /*1870*/ 	.word	0xffffffff


	//   ....[155]....
        /*1874*/ 	.word	0xffffffff


	//   ....[156]....
        /*1878*/ 	.word	0xffffffff


	//   ....[157]....
        /*187c*/ 	.word	0xffffffff


	//   ....[158]....
        /*1880*/ 	.word	0xffffffff


	//   ....[159]....
        /*1884*/ 	.word	0xffffffff


	//   ....[160]....
        /*1888*/ 	.word	0xffffffff


	//   ....[161]....
        /*188c*/ 	.word	0xffffffff


	//   ....[162]....
        /*1890*/ 	.word	0xffffffff


	//   ....[163]....
        /*1894*/ 	.word	0xffffffff


	//   ....[164]....
        /*1898*/ 	.word	0xffffffff


	//   ....[165]....
        /*189c*/ 	.word	0xffffffff


	//   ....[166]....
        /*18a0*/ 	.word	0xffffffff


	//   ....[167]....
        /*18a4*/ 	.word	0xffffffff


	//   ....[168]....
        /*18a8*/ 	.word	0xffffffff


	//   ....[169]....
        /*18ac*/ 	.word	0xffffffff


	//   ....[170]....
        /*18b0*/ 	.word	0xffffffff


	//   ....[171]....
        /*18b4*/ 	.word	0xffffffff


	//   ....[172]....
        /*18b8*/ 	.word	0xffffffff


	//   ....[173]....
        /*18bc*/ 	.word	0xffffffff


	//   ....[174]....
        /*18c0*/ 	.word	0xffffffff


	//   ....[175]....
        /*18c4*/ 	.word	0xffffffff


	//   ....[176]....
        /*18c8*/ 	.word	0xffffffff


	//   ....[177]....
        /*18cc*/ 	.word	0xffffffff


	//   ....[178]....
        /*18d0*/ 	.word	0xffffffff


	//   ....[179]....
        /*18d4*/ 	.word	0xffffffff


	//   ....[180]....
        /*18d8*/ 	.word	0xffffffff


	//   ....[181]....
        /*18dc*/ 	.word	0xffffffff


	//   ....[182]....
        /*18e0*/ 	.word	0xffffffff


	//   ....[183]....
        /*18e4*/ 	.word	0xffffffff


	//   ....[184]....
        /*18e8*/ 	.word	0xffffffff


	//   ....[185]....
        /*18ec*/ 	.word	0xffffffff


	//   ....[186]....
        /*18f0*/ 	.word	0xffffffff


	//   ....[187]....
        /*18f4*/ 	.word	0xffffffff


	//   ....[188]....
        /*18f8*/ 	.word	0xffffffff


	//   ....[189]....
        /*18fc*/ 	.word	0xffffffff


	//   ....[190]....
        /*1900*/ 	.word	0xffffffff


	//   ....[191]....
        /*1904*/ 	.word	0xffffffff


	//   ....[192]....
        /*1908*/ 	.word	0xffffffff


	//   ....[193]....
        /*190c*/ 	.word	0xffffffff


	//   ....[194]....
        /*1910*/ 	.word	0xffffffff


	//   ....[195]....
        /*1914*/ 	.word	0xffffffff


	//   ....[196]....
        /*1918*/ 	.word	0xffffffff


	//   ....[197]....
        /*191c*/ 	.word	0xffffffff


	//   ....[198]....
        /*1920*/ 	.word	0xffffffff


	//   ....[199]....
        /*1924*/ 	.word	0xffffffff


	//   ....[200]....
        /*1928*/ 	.word	0xffffffff


	//   ....[201]....
        /*192c*/ 	.word	0xffffffff


	//   ....[202]....
        /*1930*/ 	.word	0xffffffff


	//   ....[203]....
        /*1934*/ 	.word	0xffffffff


	//   ....[204]....
        /*1938*/ 	.word	0xffffffff


	//   ....[205]....
        /*193c*/ 	.word	0xffffffff


	//   ....[206]....
        /*1940*/ 	.word	0xffffffff


	//   ....[207]....
        /*1944*/ 	.word	0xffffffff


	//   ....[208]....
        /*1948*/ 	.word	0xffffffff


	//   ....[209]....
        /*194c*/ 	.word	0xffffffff


	//   ....[210]....
        /*1950*/ 	.word	0xffffffff


	//   ....[211]....
        /*1954*/ 	.word	0xffffffff


	//   ....[212]....
        /*1958*/ 	.word	0xffffffff


	//   ....[213]....
        /*195c*/ 	.word	0xffffffff


	//   ....[214]....
        /*1960*/ 	.word	0xffffffff


	//   ....[215]....
        /*1964*/ 	.word	0xffffffff


	//   ....[216]....
        /*1968*/ 	.word	0xffffffff


	//   ....[217]....
        /*196c*/ 	.word	0xffffffff


	//   ....[218]....
        /*1970*/ 	.word	0xffffffff


	//   ....[219]....
        /*1974*/ 	.word	0xffffffff


	//   ....[220]....
        /*1978*/ 	.word	0xffffffff


	//   ....[221]....
        /*197c*/ 	.word	0xffffffff


	//   ....[222]....
        /*1980*/ 	.word	0xffffffff


	//   ....[223]....
        /*1984*/ 	.word	0xffffffff


	//   ....[224]....
        /*1988*/ 	.word	0xffffffff


	//   ....[225]....
        /*198c*/ 	.word	0xffffffff


	//   ....[226]....
        /*1990*/ 	.word	0xffffffff


	//   ....[227]....
        /*1994*/ 	.word	0xffffffff


	//   ....[228]....
        /*1998*/ 	.word	0xffffffff


	//   ....[229]....
        /*199c*/ 	.word	0xffffffff


	//   ....[230]....
        /*19a0*/ 	.word	0xffffffff


	//   ....[231]....
        /*19a4*/ 	.word	0xffffffff


	//   ....[232]....
        /*19a8*/ 	.word	0xffffffff


	//   ....[233]....
        /*19ac*/ 	.word	0xffffffff


	//   ....[234]....
        /*19b0*/ 	.word	0xffffffff


	//   ....[235]....
        /*19b4*/ 	.word	0xffffffff


	//   ....[236]....
        /*19b8*/ 	.word	0xffffffff


	//   ....[237]....
        /*19bc*/ 	.word	0xffffffff


	//   ....[238]....
        /*19c0*/ 	.word	0xffffffff


	//   ....[239]....
        /*19c4*/ 	.word	0xffffffff


	//   ....[240]....
        /*19c8*/ 	.word	0xffffffff


	//   ....[241]....
        /*19cc*/ 	.word	0xffffffff


	//   ....[242]....
        /*19d0*/ 	.word	0xffffffff


	//   ....[243]....
        /*19d4*/ 	.word	0xffffffff


	//   ....[244]....
        /*19d8*/ 	.word	0xffffffff


	//   ....[245]....
        /*19dc*/ 	.word	0xffffffff


	//   ....[246]....
        /*19e0*/ 	.word	0xffffffff


	//   ....[247]....
        /*19e4*/ 	.word	0xffffffff


	//   ....[248]....
        /*19e8*/ 	.word	0xffffffff


	//   ....[249]....
        /*19ec*/ 	.word	0xffffffff


	//   ....[250]....
        /*19f0*/ 	.word	0xffffffff


	//   ....[251]....
        /*19f4*/ 	.word	0xffffffff


	//   ....[252]....
        /*19f8*/ 	.word	0xffffffff


	//   ....[253]....
        /*19fc*/ 	.word	0xffffffff


	//   ....[254]....
        /*1a00*/ 	.word	0xffffffff


	//   ....[255]....
        /*1a04*/ 	.word	0xffffffff


	//   ....[0]....
        /*1a08*/ 	.word	0xffffffff


	//   ....[1]....
        /*1a0c*/ 	.word	0xffffffff


	//   ....[2]....
        /*1a10*/ 	.word	0xffffffff


	//   ....[3]....
        /*1a14*/ 	.word	0xffffffff


	//   ....[4]....
        /*1a18*/ 	.word	0xffffffff


	//   ....[5]....
        /*1a1c*/ 	.word	0xffffffff


	//   ....[6]....
        /*1a20*/ 	.word	0xffffffff


	//   ....[7]....
        /*1a24*/ 	.word	0xffffffff


	//   ....[8]....
        /*1a28*/ 	.word	0xffffffff


	//   ....[9]....
        /*1a2c*/ 	.word	0xffffffff


	//   ....[10]....
        /*1a30*/ 	.word	0xffffffff


	//   ....[11]....
        /*1a34*/ 	.word	0xffffffff


	//   ....[12]....
        /*1a38*/ 	.word	0xffffffff


	//   ....[13]....
        /*1a3c*/ 	.word	0xffffffff


	//   ....[14]....
        /*1a40*/ 	.word	0xffffffff


	//   ....[15]....
        /*1a44*/ 	.word	0xffffffff


	//   ....[16]....
        /*1a48*/ 	.word	0xffffffff


	//   ....[17]....
        /*1a4c*/ 	.word	0xffffffff


	//   ....[18]....
        /*1a50*/ 	.word	0xffffffff


	//   ....[19]....
        /*1a54*/ 	.word	0xffffffff


	//   ....[20]....
        /*1a58*/ 	.word	0xffffffff


	//   ....[21]....
        /*1a5c*/ 	.word	0xffffffff


	//   ....[22]....
        /*1a60*/ 	.word	0xffffffff


	//   ....[23]....
        /*1a64*/ 	.word	0xffffffff


	//   ....[24]....
        /*1a68*/ 	.word	0xffffffff


	//   ....[25]....
        /*1a6c*/ 	.word	0xffffffff


	//   ....[26]....
        /*1a70*/ 	.word	0xffffffff


	//   ....[27]....
        /*1a74*/ 	.word	0xffffffff


	//   ....[28]....
        /*1a78*/ 	.word	0xffffffff


	//   ....[29]....
        /*1a7c*/ 	.word	0xffffffff


	//   ....[30]....
        /*1a80*/ 	.word	0xffffffff


	//   ....[31]....
        /*1a84*/ 	.word	0xffffffff


	//   ....[32]....
        /*1a88*/ 	.word	0xffffffff


	//   ....[33]....
        /*1a8c*/ 	.word	0xffffffff


	//   ....[34]....
        /*1a90*/ 	.word	0xffffffff


	//   ....[35]....
        /*1a94*/ 	.word	0xffffffff


	//   ....[36]....
        /*1a98*/ 	.word	0xffffffff


	//   ....[37]....
        /*1a9c*/ 	.word	0xffffffff


	//   ....[38]....
        /*1aa0*/ 	.word	0xffffffff


	//   ....[39]....
        /*1aa4*/ 	.word	0xffffffff


	//   ....[40]....
        /*1aa8*/ 	.word	0xffffffff


	//   ....[41]....
        /*1aac*/ 	.word	0xffffffff


	//   ....[42]....
        /*1ab0*/ 	.word	0xffffffff


	//   ....[43]....
        /*1ab4*/ 	.word	0xffffffff


	//   ....[44]....
        /*1ab8*/ 	.word	0xffffffff


	//   ....[45]....
        /*1abc*/ 	.word	0xffffffff


	//   ....[46]....
        /*1ac0*/ 	.word	0xffffffff


	//   ....[47]....
        /*1ac4*/ 	.word	0xffffffff


	//   ....[48]....
        /*1ac8*/ 	.word	0xffffffff


	//   ....[49]....
        /*1acc*/ 	.word	0xffffffff


	//   ....[50]....
        /*1ad0*/ 	.word	0xffffffff


	//   ....[51]....
        /*1ad4*/ 	.word	0xffffffff


	//   ....[52]....
        /*1ad8*/ 	.word	0xffffffff


	//   ....[53]....
        /*1adc*/ 	.word	0xffffffff


	//   ....[54]....
        /*1ae0*/ 	.word	0xffffffff


	//   ....[55]....
        /*1ae4*/ 	.word	0xffffffff


	//   ....[56]....
        /*1ae8*/ 	.word	0xffffffff


	//   ....[57]....
        /*1aec*/ 	.word	0xffffffff


	//   ....[58]....
        /*1af0*/ 	.word	0xffffffff


	//   ....[59]....
        /*1af4*/ 	.word	0xffffffff


	//   ....[60]....
        /*1af8*/ 	.word	0xffffffff


	//   ....[61]....
        /*1afc*/ 	.word	0xffffffff


	//   ....[62]....
        /*1b00*/ 	.word	0xffffffff


	//   ....[63]....
        /*1b04*/ 	.word	0xffffffff


	//   ....[64]....
        /*1b08*/ 	.word	0xffffffff


	//   ....[65]....
        /*1b0c*/ 	.word	0xffffffff


	//   ....[66]....
        /*1b10*/ 	.word	0xffffffff


	//   ....[67]....
        /*1b14*/ 	.word	0xffffffff


	//   ....[68]....
        /*1b18*/ 	.word	0xffffffff


	//   ....[69]....
        /*1b1c*/ 	.word	0xffffffff


	//   ....[70]....
        /*1b20*/ 	.word	0xffffffff


	//   ....[71]....
        /*1b24*/ 	.word	0xffffffff


	//   ....[72]....
        /*1b28*/ 	.word	0xffffffff


	//   ....[73]....
        /*1b2c*/ 	.word	0xffffffff


	//   ....[74]....
        /*1b30*/ 	.word	0xffffffff


	//   ....[75]....
        /*1b34*/ 	.word	0xffffffff


	//   ....[76]....
        /*1b38*/ 	.word	0xffffffff


	//   ....[77]....
        /*1b3c*/ 	.word	0xffffffff


	//   ....[78]....
        /*1b40*/ 	.word	0xffffffff


	//   ....[79]....
        /*1b44*/ 	.word	0xffffffff


	//   ....[80]....
        /*1b48*/ 	.word	0xffffffff


	//   ....[81]....
        /*1b4c*/ 	.word	0xffffffff


	//   ....[82]....
        /*1b50*/ 	.word	0xffffffff


	//   ....[83]....
        /*1b54*/ 	.word	0xffffffff


	//   ....[84]....
        /*1b58*/ 	.word	0xffffffff


	//   ....[85]....
        /*1b5c*/ 	.word	0xffffffff


	//   ....[86]....
        /*1b60*/ 	.word	0xffffffff


	//   ....[87]....
        /*1b64*/ 	.word	0xffffffff


	//   ....[88]....
        /*1b68*/ 	.word	0xffffffff


	//   ....[89]....
        /*1b6c*/ 	.word	0xffffffff


	//   ....[90]....
        /*1b70*/ 	.word	0xffffffff


	//   ....[91]....
        /*1b74*/ 	.word	0xffffffff


	//   ....[92]....
        /*1b78*/ 	.word	0xffffffff


	//   ....[93]....
        /*1b7c*/ 	.word	0xffffffff


	//   ....[94]....
        /*1b80*/ 	.word	0xffffffff


	//   ....[95]....
        /*1b84*/ 	.word	0xffffffff


	//   ....[96]....
        /*1b88*/ 	.word	0xffffffff


	//   ....[97]....
        /*1b8c*/ 	.word	0xffffffff


	//   ....[98]....
        /*1b90*/ 	.word	0xffffffff


	//   ....[99]....
        /*1b94*/ 	.word	0xffffffff


	//   ....[100]....
        /*1b98*/ 	.word	0xffffffff


	//   ....[101]....
        /*1b9c*/ 	.word	0xffffffff


	//   ....[102]....
        /*1ba0*/ 	.word	0xffffffff


	//   ....[103]....
        /*1ba4*/ 	.word	0xffffffff


	//   ....[104]....
        /*1ba8*/ 	.word	0xffffffff


	//   ....[105]....
        /*1bac*/ 	.word	0xffffffff


	//   ....[106]....
        /*1bb0*/ 	.word	0xffffffff


	//   ....[107]....
        /*1bb4*/ 	.word	0xffffffff


	//   ....[108]....
        /*1bb8*/ 	.word	0xffffffff


	//   ....[109]....
        /*1bbc*/ 	.word	0xffffffff


	//   ....[110]....
        /*1bc0*/ 	.word	0xffffffff


	//   ....[111]....
        /*1bc4*/ 	.word	0xffffffff


	//   ....[112]....
        /*1bc8*/ 	.word	0xffffffff


	//   ....[113]....
        /*1bcc*/ 	.word	0xffffffff


	//   ....[114]....
        /*1bd0*/ 	.word	0xffffffff


	//   ....[115]....
        /*1bd4*/ 	.word	0xffffffff


	//   ....[116]....
        /*1bd8*/ 	.word	0xffffffff


	//   ....[117]....
        /*1bdc*/ 	.word	0xffffffff


	//   ....[118]....
        /*1be0*/ 	.word	0xffffffff


	//   ....[119]....
        /*1be4*/ 	.word	0xffffffff


	//   ....[120]....
        /*1be8*/ 	.word	0xffffffff


	//   ....[121]....
        /*1bec*/ 	.word	0xffffffff


	//   ....[122]....
        /*1bf0*/ 	.word	0xffffffff


	//   ....[123]....
        /*1bf4*/ 	.word	0xffffffff


	//   ....[124]....
        /*1bf8*/ 	.word	0xffffffff


	//   ....[125]....
        /*1bfc*/ 	.word	0xffffffff


	//   ....[126]....
        /*1c00*/ 	.word	0xffffffff


	//   ....[127]....
        /*1c04*/ 	.word	0xffffffff


	//   ....[128]....
        /*1c08*/ 	.word	0xffffffff


	//   ....[129]....
        /*1c0c*/ 	.word	0xffffffff


	//   ....[130]....
        /*1c10*/ 	.word	0xffffffff


	//   ....[131]....
        /*1c14*/ 	.word	0xffffffff


	//   ....[132]....
        /*1c18*/ 	.word	0xffffffff


	//   ....[133]....
        /*1c1c*/ 	.word	0xffffffff


	//   ....[134]....
        /*1c20*/ 	.word	0xffffffff


	//   ....[135]....
        /*1c24*/ 	.word	0xffffffff


	//   ....[136]....
        /*1c28*/ 	.word	0xffffffff


	//   ....[137]....
        /*1c2c*/ 	.word	0xffffffff


	//   ....[138]....
        /*1c30*/ 	.word	0xffffffff


	//   ....[139]....
        /*1c34*/ 	.word	0xffffffff


	//   ....[140]....
        /*1c38*/ 	.word	0xffffffff


	//   ....[141]....
        /*1c3c*/ 	.word	0xffffffff


	//   ....[142]....
        /*1c40*/ 	.word	0xffffffff


	//   ....[143]....
        /*1c44*/ 	.word	0xffffffff


	//   ....[144]....
        /*1c48*/ 	.word	0xffffffff


	//   ....[145]....
        /*1c4c*/ 	.word	0xffffffff


	//   ....[146]....
        /*1c50*/ 	.word	0xffffffff


	//   ....[147]....
        /*1c54*/ 	.word	0xffffffff


	//   ....[148]....
        /*1c58*/ 	.word	0xffffffff


	//   ....[149]....
        /*1c5c*/ 	.word	0xffffffff


	//   ....[150]....
        /*1c60*/ 	.word	0xffffffff


	//   ....[151]....
        /*1c64*/ 	.word	0xffffffff


	//   ....[152]....
        /*1c68*/ 	.word	0xffffffff


	//   ....[153]....
        /*1c6c*/ 	.word	0xffffffff


	//   ....[154]....
        /*1c70*/ 	.word	0xffffffff


	//   ....[155]....
        /*1c74*/ 	.word	0xffffffff


	//   ....[156]....
        /*1c78*/ 	.word	0xffffffff


	//   ....[157]....
        /*1c7c*/ 	.word	0xffffffff


	//   ....[158]....
        /*1c80*/ 	.word	0xffffffff


	//   ....[159]....
        /*1c84*/ 	.word	0xffffffff


	//   ....[160]....
        /*1c88*/ 	.word	0xffffffff


	//   ....[161]....
        /*1c8c*/ 	.word	0xffffffff


	//   ....[162]....
        /*1c90*/ 	.word	0xffffffff


	//   ....[163]....
        /*1c94*/ 	.word	0xffffffff


	//   ....[164]....
        /*1c98*/ 	.word	0xffffffff


	//   ....[165]....
        /*1c9c*/ 	.word	0xffffffff


	//   ....[166]....
        /*1ca0*/ 	.word	0xffffffff


	//   ....[167]....
        /*1ca4*/ 	.word	0xffffffff


	//   ....[168]....
        /*1ca8*/ 	.word	0xffffffff


	//   ....[169]....
        /*1cac*/ 	.word	0xffffffff


	//   ....[170]....
        /*1cb0*/ 	.word	0xffffffff


	//   ....[171]....
        /*1cb4*/ 	.word	0xffffffff


	//   ....[172]....
        /*1cb8*/ 	.word	0xffffffff


	//   ....[173]....
        /*1cbc*/ 	.word	0xffffffff


	//   ....[174]....
        /*1cc0*/ 	.word	0xffffffff


	//   ....[175]....
        /*1cc4*/ 	.word	0xffffffff


	//   ....[176]....
        /*1cc8*/ 	.word	0xffffffff


	//   ....[177]....
        /*1ccc*/ 	.word	0xffffffff


	//   ....[178]....
        /*1cd0*/ 	.word	0xffffffff


	//   ....[179]....
        /*1cd4*/ 	.word	0xffffffff


	//   ....[180]....
        /*1cd8*/ 	.word	0xffffffff


	//   ....[181]....
        /*1cdc*/ 	.word	0xffffffff


	//   ....[182]....
        /*1ce0*/ 	.word	0xffffffff


	//   ....[183]....
        /*1ce4*/ 	.word	0xffffffff


	//   ....[184]....
        /*1ce8*/ 	.word	0xffffffff


	//   ....[185]....
        /*1cec*/ 	.word	0xffffffff


	//----- nvinfo : EIATTR_COOP_GROUP_INSTR_OFFSETS
	.align		4
.L_402:
        /*1cf0*/ 	.byte	0x04, 0x28
        /*1cf2*/ 	.short	(.L_404 - .L_403)


	//   ....[0]....
.L_403:
        /*1cf4*/ 	.word	0x00000090


	//   ....[1]....
        /*1cf8*/ 	.word	0x00002300


	//   ....[2]....
        /*1cfc*/ 	.word	0x00002350


	//   ....[3]....
        /*1d00*/ 	.word	0x00002b20


	//   ....[4]....
        /*1d04*/ 	.word	0x00002b40


	//   ....[5]....
        /*1d08*/ 	.word	0x00003290


	//   ....[6]....
        /*1d0c*/ 	.word	0x000032a0


	//   ....[7]....
        /*1d10*/ 	.word	0x00003ab0


	//   ....[8]....
        /*1d14*/ 	.word	0x00003ae0


	//   ....[9]....
        /*1d18*/ 	.word	0x000046e0


	//   ....[10]....
        /*1d1c*/ 	.word	0x00004710


	//   ....[11]....
        /*1d20*/ 	.word	0x00004e90


	//   ....[12]....
        /*1d24*/ 	.word	0x00004eb0


	//   ....[13]....
        /*1d28*/ 	.word	0x00005650


	//   ....[14]....
        /*1d2c*/ 	.word	0x00005680


	//   ....[15]....
        /*1d30*/ 	.word	0x00005790


	//   ....[16]....
        /*1d34*/ 	.word	0x000057c0


	//   ....[17]....
        /*1d38*/ 	.word	0x00005890


	//   ....[18]....
        /*1d3c*/ 	.word	0x000058b0


	//   ....[19]....
        /*1d40*/ 	.word	0x00005db0


	//   ....[20]....
        /*1d44*/ 	.word	0x00005dc0


	//   ....[21]....
        /*1d48*/ 	.word	0x00005e90


	//   ....[22]....
        /*1d4c*/ 	.word	0x00005ec0


	//   ....[23]....
        /*1d50*/ 	.word	0x00005f90


	//   ....[24]....
        /*1d54*/ 	.word	0x00005fc0


	//   ....[25]....
        /*1d58*/ 	.word	0x00007190


	//   ....[26]....
        /*1d5c*/ 	.word	0x000071b0


	//   ....[27]....
        /*1d60*/ 	.word	0x000072f0


	//   ....[28]....
        /*1d64*/ 	.word	0x00007300


	//   ....[29]....
        /*1d68*/ 	.word	0x00007430


	//   ....[30]....
        /*1d6c*/ 	.word	0x00007450


	//   ....[31]....
        /*1d70*/ 	.word	0x00007580


	//   ....[32]....
        /*1d74*/ 	.word	0x00007590


	//   ....[33]....
        /*1d78*/ 	.word	0x000076c0


	//   ....[34]....
        /*1d7c*/ 	.word	0x000076e0


	//   ....[35]....
        /*1d80*/ 	.word	0x00007810


	//   ....[36]....
        /*1d84*/ 	.word	0x00007820


	//   ....[37]....
        /*1d88*/ 	.word	0x00007950


	//   ....[38]....
        /*1d8c*/ 	.word	0x00007970


	//   ....[39]....
        /*1d90*/ 	.word	0x00007aa0


	//   ....[40]....
        /*1d94*/ 	.word	0x00007ab0


	//   ....[41]....
        /*1d98*/ 	.word	0x000083a0


	//   ....[42]....
        /*1d9c*/ 	.word	0x000083d0


	//   ....[43]....
        /*1da0*/ 	.word	0x00008400


	//   ....[44]....
        /*1da4*/ 	.word	0x00008420


	//   ....[45]....
        /*1da8*/ 	.word	0x00008440


	//   ....[46]....
        /*1dac*/ 	.word	0x00008460


	//   ....[47]....
        /*1db0*/ 	.word	0x000089b0


	//   ....[48]....
        /*1db4*/ 	.word	0x000089c0


	//   ....[49]....
        /*1db8*/ 	.word	0x000089d0


	//   ....[50]....
        /*1dbc*/ 	.word	0x000089e0


	//   ....[51]....
        /*1dc0*/ 	.word	0x00008b50


	//   ....[52]....
        /*1dc4*/ 	.word	0x00008b60


	//   ....[53]....
        /*1dc8*/ 	.word	0x00009830


	//   ....[54]....
        /*1dcc*/ 	.word	0x000098b0


	//   ....[55]....
        /*1dd0*/ 	.word	0x000098c0


	//   ....[56]....
        /*1dd4*/ 	.word	0x000098d0


	//   ....[57]....
        /*1dd8*/ 	.word	0x000099f0


	//   ....[58]....
        /*1ddc*/ 	.word	0x00009a00


	//   ....[59]....
        /*1de0*/ 	.word	0x00009ea0


	//   ....[60]....
        /*1de4*/ 	.word	0x0000a5b0


	//   ....[61]....
        /*1de8*/ 	.word	0x0000ab90


	//   ....[62]....
        /*1dec*/ 	.word	0x0000b170


	//   ....[63]....
        /*1df0*/ 	.word	0x0000ba10


	//   ....[64]....
        /*1df4*/ 	.word	0x0000ba40


	//   ....[65]....
        /*1df8*/ 	.word	0x0000ba50


	//   ....[66]....
        /*1dfc*/ 	.word	0x0000ba60


	//   ....[67]....
        /*1e00*/ 	.word	0x0000ba80


	//   ....[68]....
        /*1e04*/ 	.word	0x0000baa0


	//   ....[69]....
        /*1e08*/ 	.word	0x0000bac0


	//   ....[70]....
        /*1e0c*/ 	.word	0x0000bad0


	//   ....[71]....
        /*1e10*/ 	.word	0x0000d3e0


	//   ....[72]....
        /*1e14*/ 	.word	0x0000d430


	//   ....[73]....
        /*1e18*/ 	.word	0x0000d440


	//   ....[74]....
        /*1e1c*/ 	.word	0x0000d450


	//   ....[75]....
        /*1e20*/ 	.word	0x0000d460


	//   ....[76]....
        /*1e24*/ 	.word	0x0000d560


	//   ....[77]....
        /*1e28*/ 	.word	0x0000e7b0


	//   ....[78]....
        /*1e2c*/ 	.word	0x0000e800


	//   ....[79]....
        /*1e30*/ 	.word	0x0000e810


	//   ....[80]....
        /*1e34*/ 	.word	0x0000e820


	//   ....[81]....
        /*1e38*/ 	.word	0x0000e830


	//   ....[82]....
        /*1e3c*/ 	.word	0x0000e840


	//   ....[83]....
        /*1e40*/ 	.word	0x0000eb70


	//   ....[84]....
        /*1e44*/ 	.word	0x0000f180


	//   ....[85]....
        /*1e48*/ 	.word	0x0000f640


	//   ....[86]....
        /*1e4c*/ 	.word	0x0000fb00


	//   ....[87]....
        /*1e50*/ 	.word	0x000102c0


	//   ....[88]....
        /*1e54*/ 	.word	0x000102f0


	//   ....[89]....
        /*1e58*/ 	.word	0x00010300


	//   ....[90]....
        /*1e5c*/ 	.word	0x00010310


	//   ....[91]....
        /*1e60*/ 	.word	0x00010320


	//   ....[92]....
        /*1e64*/ 	.word	0x00010370


	//   ....[93]....
        /*1e68*/ 	.word	0x00010380


	//   ....[94]....
        /*1e6c*/ 	.word	0x00010390


	//   ....[95]....
        /*1e70*/ 	.word	0x00012810


	//   ....[96]....
        /*1e74*/ 	.word	0x00012850


	//   ....[97]....
        /*1e78*/ 	.word	0x00012860


	//   ....[98]....
        /*1e7c*/ 	.word	0x00012870


	//   ....[99]....
        /*1e80*/ 	.word	0x00012880


	//   ....[100]....
        /*1e84*/ 	.word	0x00012980


	//   ....[101]....
        /*1e88*/ 	.word	0x00013ba0


	//   ....[102]....
        /*1e8c*/ 	.word	0x00013be0


	//   ....[103]....
        /*1e90*/ 	.word	0x00013bf0


	//   ....[104]....
        /*1e94*/ 	.word	0x00013c00


	//   ....[105]....
        /*1e98*/ 	.word	0x00013c10


	//   ....[106]....
        /*1e9c*/ 	.word	0x00013c20


	//   ....[107]....
        /*1ea0*/ 	.word	0x00014120


	//   ....[108]....
        /*1ea4*/ 	.word	0x00014150


	//   ....[109]....
        /*1ea8*/ 	.word	0x00014160


	//   ....[110]....
        /*1eac*/ 	.word	0x00014170


	//   ....[111]....
        /*1eb0*/ 	.word	0x000141b0


	//   ....[112]....
        /*1eb4*/ 	.word	0x000141c0


	//   ....[113]....
        /*1eb8*/ 	.word	0x000141d0


	//   ....[114]....
        /*1ebc*/ 	.word	0x000141e0


	//   ....[115]....
        /*1ec0*/ 	.word	0x00016270


	//   ....[116]....
        /*1ec4*/ 	.word	0x00016330


	//   ....[117]....
        /*1ec8*/ 	.word	0x00016340


	//   ....[118]....
        /*1ecc*/ 	.word	0x00016350


	//   ....[119]....
        /*1ed0*/ 	.word	0x00016360


	//   ....[120]....
        /*1ed4*/ 	.word	0x00016370


	//   ....[121]....
        /*1ed8*/ 	.word	0x000175d0


	//   ....[122]....
        /*1edc*/ 	.word	0x00017620


	//   ....[123]....
        /*1ee0*/ 	.word	0x00017630


	//   ....[124]....
        /*1ee4*/ 	.word	0x00017640


	//   ....[125]....
        /*1ee8*/ 	.word	0x00017650


	//   ....[126]....
        /*1eec*/ 	.word	0x00017660


	//   ....[127]....
        /*1ef0*/ 	.word	0x000179b0


	//   ....[128]....
        /*1ef4*/ 	.word	0x00017f80


	//   ....[129]....
        /*1ef8*/ 	.word	0x00018420


	//   ....[130]....
        /*1efc*/ 	.word	0x000188c0


	//   ....[131]....
        /*1f00*/ 	.word	0x00019060


	//   ....[132]....
        /*1f04*/ 	.word	0x00019090


	//   ....[133]....
        /*1f08*/ 	.word	0x000190a0


	//   ....[134]....
        /*1f0c*/ 	.word	0x000190b0


	//   ....[135]....
        /*1f10*/ 	.word	0x000190e0


	//   ....[136]....
        /*1f14*/ 	.word	0x00019100


	//   ....[137]....
        /*1f18*/ 	.word	0x00019110


	//   ....[138]....
        /*1f1c*/ 	.word	0x00019120


	//   ....[139]....
        /*1f20*/ 	.word	0x0001b0f0


	//   ....[140]....
        /*1f24*/ 	.word	0x0001b160


	//   ....[141]....
        /*1f28*/ 	.word	0x0001b170


	//   ....[142]....
        /*1f2c*/ 	.word	0x0001b180


	//   ....[143]....
        /*1f30*/ 	.word	0x0001b1b0


	//   ....[144]....
        /*1f34*/ 	.word	0x0001b1d0


	//   ....[145]....
        /*1f38*/ 	.word	0x0001b1e0


	//   ....[146]....
        /*1f3c*/ 	.word	0x0001b1f0


	//   ....[147]....
        /*1f40*/ 	.word	0x0001cd50


	//   ....[148]....
        /*1f44*/ 	.word	0x0001cd90


	//   ....[149]....
        /*1f48*/ 	.word	0x0001cdc0


	//   ....[150]....
        /*1f4c*/ 	.word	0x0001cde0


	//   ....[151]....
        /*1f50*/ 	.word	0x0001ce00


	//   ....[152]....
        /*1f54*/ 	.word	0x0001ce20


	//   ....[153]....
        /*1f58*/ 	.word	0x0001ce30


	//   ....[154]....
        /*1f5c*/ 	.word	0x0001ce40


	//   ....[155]....
        /*1f60*/ 	.word	0x0001d080


	//   ....[156]....
        /*1f64*/ 	.word	0x0001d090


	//   ....[157]....
        /*1f68*/ 	.word	0x0001d190


	//   ....[158]....
        /*1f6c*/ 	.word	0x0001d1c0


	//   ....[159]....
        /*1f70*/ 	.word	0x0001d2a0


	//   ....[160]....
        /*1f74*/ 	.word	0x0001d2d0


	//   ....[161]....
        /*1f78*/ 	.word	0x0001d3b0


	//   ....[162]....
        /*1f7c*/ 	.word	0x0001d3e0


	//   ....[163]....
        /*1f80*/ 	.word	0x0001d4c0


	//   ....[164]....
        /*1f84*/ 	.word	0x0001d4f0


	//   ....[165]....
        /*1f88*/ 	.word	0x0001d5d0


	//   ....[166]....
        /*1f8c*/ 	.word	0x0001d600


	//   ....[167]....
        /*1f90*/ 	.word	0x0001d6e0


	//   ....[168]....
        /*1f94*/ 	.word	0x0001d710


	//   ....[169]....
        /*1f98*/ 	.word	0x0001d7f0


	//   ....[170]....
        /*1f9c*/ 	.word	0x0001d810


	//   ....[171]....
        /*1fa0*/ 	.word	0x0001df90


	//   ....[172]....
        /*1fa4*/ 	.word	0x0001dfb0


	//   ....[173]....
        /*1fa8*/ 	.word	0x0001e0c0


	//   ....[174]....
        /*1fac*/ 	.word	0x0001e0d0


	//   ....[175]....
        /*1fb0*/ 	.word	0x0001e1e0


	//   ....[176]....
        /*1fb4*/ 	.word	0x0001e200


	//   ....[177]....
        /*1fb8*/ 	.word	0x0001e310


	//   ....[178]....
        /*1fbc*/ 	.word	0x0001e320


	//   ....[179]....
        /*1fc0*/ 	.word	0x0001e430


	//   ....[180]....
        /*1fc4*/ 	.word	0x0001e450


	//   ....[181]....
        /*1fc8*/ 	.word	0x0001e560


	//   ....[182]....
        /*1fcc*/ 	.word	0x0001e570


	//   ....[183]....
        /*1fd0*/ 	.word	0x0001e680


	//   ....[184]....
        /*1fd4*/ 	.word	0x0001e6a0


	//   ....[185]....
        /*1fd8*/ 	.word	0x0001e7b0


	//   ....[186]....
        /*1fdc*/ 	.word	0x0001e7c0


	//   ....[187]....
        /*1fe0*/ 	.word	0x0001e910


	//   ....[188]....
        /*1fe4*/ 	.word	0x0001e990


	//   ....[189]....
        /*1fe8*/ 	.word	0x0001ea20


	//   ....[190]....
        /*1fec*/ 	.word	0x0001eaa0


	//   ....[191]....
        /*1ff0*/ 	.word	0x0001eb30


	//   ....[192]....
        /*1ff4*/ 	.word	0x0001ebc0


	//   ....[193]....
        /*1ff8*/ 	.word	0x0001ec50


	//   ....[194]....
        /*1ffc*/ 	.word	0x0001ecd0


	//   ....[195]....
        /*2000*/ 	.word	0x0001ed60


	//   ....[196]....
        /*2004*/ 	.word	0x0001edf0


	//   ....[197]....
        /*2008*/ 	.word	0x0001ee80


	//   ....[198]....
        /*200c*/ 	.word	0x0001ef00


	//   ....[199]....
        /*2010*/ 	.word	0x0001ef90


	//   ....[200]....
        /*2014*/ 	.word	0x0001f020


	//   ....[201]....
        /*2018*/ 	.word	0x0001f0b0


	//   ....[202]....
        /*201c*/ 	.word	0x0001f130


	//   ....[203]....
        /*2020*/ 	.word	0x0001f1b0


	//   ....[204]....
        /*2024*/ 	.word	0x0001f220


	//   ....[205]....
        /*2028*/ 	.word	0x0001f470


	//   ....[206]....
        /*202c*/ 	.word	0x0001f4f0


	//   ....[207]....
        /*2030*/ 	.word	0x0001f630


	//   ....[208]....
        /*2034*/ 	.word	0x0001f6b0


	//   ....[209]....
        /*2038*/ 	.word	0x0001f730


	//   ....[210]....
        /*203c*/ 	.word	0x0001f7b0


	//   ....[211]....
        /*2040*/ 	.word	0x0001f9a0


	//   ....[212]....
        /*2044*/ 	.word	0x0001fa20


	//   ....[213]....
        /*2048*/ 	.word	0x0001fba0


	//   ....[214]....
        /*204c*/ 	.word	0x0001fc20


	//   ....[215]....
        /*2050*/ 	.word	0x0001fca0


	//   ....[216]....
        /*2054*/ 	.word	0x0001fd30


	//   ....[217]....
        /*2058*/ 	.word	0x0001fdc0


	//   ....[218]....
        /*205c*/ 	.word	0x0001fe50


	//   ....[219]....
        /*2060*/ 	.word	0x0001feb0


	//   ....[220]....
        /*2064*/ 	.word	0x0001ff10


	//   ....[221]....
        /*2068*/ 	.word	0x0001ff60


	//   ....[222]....
        /*206c*/ 	.word	0x0001ffb0


	//   ....[223]....
        /*2070*/ 	.word	0x00020000


	//   ....[224]....
        /*2074*/ 	.word	0x00020050


	//   ....[225]....
        /*2078*/ 	.word	0x000200a0


	//   ....[226]....
        /*207c*/ 	.word	0x000200f0


	//   ....[227]....
        /*2080*/ 	.word	0x00020170


	//   ....[228]....
        /*2084*/ 	.word	0x000201f0


	//   ....[229]....
        /*2088*/ 	.word	0x00020360


	//   ....[230]....
        /*208c*/ 	.word	0x000203e0


	//   ....[231]....
        /*2090*/ 	.word	0x00020550


	//   ....[232]....
        /*2094*/ 	.word	0x000205d0


	//   ....[233]....
        /*2098*/ 	.word	0x00020650


	//   ....[234]....
        /*209c*/ 	.word	0x000206d0


	//   ....[235]....
        /*20a0*/ 	.word	0x00020840


	//   ....[236]....
        /*20a4*/ 	.word	0x000208c0


	//   ....[237]....
        /*20a8*/ 	.word	0x00020a30


	//   ....[238]....
        /*20ac*/ 	.word	0x00020ab0


	//   ....[239]....
        /*20b0*/ 	.word	0x00020b30


	//   ....[240]....
        /*20b4*/ 	.word	0x00020bc0


	//   ....[241]....
        /*20b8*/ 	.word	0x00020c50


	//   ....[242]....
        /*20bc*/ 	.word	0x00020ce0


	//   ....[243]....
        /*20c0*/ 	.word	0x00020d30


	//   ....[244]....
        /*20c4*/ 	.word	0x00020d80


	//   ....[245]....
        /*20c8*/ 	.word	0x00020dd0


	//   ....[246]....
        /*20cc*/ 	.word	0x00020e10


	//   ....[247]....
        /*20d0*/ 	.word	0x00020e60


	//   ....[248]....
        /*20d4*/ 	.word	0x00020ea0


	//   ....[249]....
        /*20d8*/ 	.word	0x00020ef0


	//   ....[250]....
        /*20dc*/ 	.word	0x00020f40


	//   ....[251]....
        /*20e0*/ 	.word	0x00020fc0


	//   ....[252]....
        /*20e4*/ 	.word	0x00021040


	//   ....[253]....
        /*20e8*/ 	.word	0x00021190


	//   ....[254]....
        /*20ec*/ 	.word	0x00021210


	//   ....[255]....
        /*20f0*/ 	.word	0x00021360


	//   ....[0]....
        /*20f4*/ 	.word	0x000213e0


	//   ....[1]....
        /*20f8*/ 	.word	0x00021460


	//   ....[2]....
        /*20fc*/ 	.word	0x000214e0


	//   ....[3]....
        /*2100*/ 	.word	0x00021630


	//   ....[4]....
        /*2104*/ 	.word	0x000216b0


	//   ....[5]....
        /*2108*/ 	.word	0x00021800


	//   ....[6]....
        /*210c*/ 	.word	0x00021880


	//   ....[7]....
        /*2110*/ 	.word	0x000218d0


	//   ....[8]....
        /*2114*/ 	.word	0x00021930


	//   ....[9]....
        /*2118*/ 	.word	0x00021980


	//   ....[10]....
        /*211c*/ 	.word	0x000219c0


	//   ....[11]....
        /*2120*/ 	.word	0x00021a10


	//   ....[12]....
        /*2124*/ 	.word	0x00021a50


	//   ....[13]....
        /*2128*/ 	.word	0x00021aa0


	//   ....[14]....
        /*212c*/ 	.word	0x00021ae0


	//   ....[15]....
        /*2130*/ 	.word	0x00021b60


	//   ....[16]....
        /*2134*/ 	.word	0x00021be0


	//   ....[17]....
        /*2138*/ 	.word	0x00021c60


	//   ....[18]....
        /*213c*/ 	.word	0x00021dc0


	//   ....[19]....
        /*2140*/ 	.word	0x00021e40


	//   ....[20]....
        /*2144*/ 	.word	0x00021fa0


	//   ....[21]....
        /*2148*/ 	.word	0x00022020


	//   ....[22]....
        /*214c*/ 	.word	0x000220a0


	//   ....[23]....
        /*2150*/ 	.word	0x00022130


	//   ....[24]....
        /*2154*/ 	.word	0x000221c0


	//   ....[25]....
        /*2158*/ 	.word	0x00022250


	//   ....[26]....
        /*215c*/ 	.word	0x000222a0


	//   ....[27]....
        /*2160*/ 	.word	0x00022300


	//   ....[28]....
        /*2164*/ 	.word	0x00022350


	//   ....[29]....
        /*2168*/ 	.word	0x00022390


	//   ....[30]....
        /*216c*/ 	.word	0x000223e0


	//   ....[31]....
        /*2170*/ 	.word	0x00022420


	//   ....[32]....
        /*2174*/ 	.word	0x00022470


	//   ....[33]....
        /*2178*/ 	.word	0x000224b0


	//   ....[34]....
        /*217c*/ 	.word	0x00022510


	//   ....[35]....
        /*2180*/ 	.word	0x00022570


	//   ....[36]....
        /*2184*/ 	.word	0x000225c0


	//   ....[37]....
        /*2188*/ 	.word	0x00022620


	//   ....[38]....
        /*218c*/ 	.word	0x00022670


	//   ....[39]....
        /*2190*/ 	.word	0x000226d0


	//   ....[40]....
        /*2194*/ 	.word	0x00022720


	//   ....[41]....
        /*2198*/ 	.word	0x00022780


	//   ....[42]....
        /*219c*/ 	.word	0x000227f0


	//   ....[43]....
        /*21a0*/ 	.word	0x00022870


	//   ....[44]....
        /*21a4*/ 	.word	0x00022900


	//   ....[45]....
        /*21a8*/ 	.word	0x00022980


	//   ....[46]....
        /*21ac*/ 	.word	0x00022a10


	//   ....[47]....
        /*21b0*/ 	.word	0x00022aa0


	//   ....[48]....
        /*21b4*/ 	.word	0x00022b30


	//   ....[49]....
        /*21b8*/ 	.word	0x00022bb0


	//   ....[50]....
        /*21bc*/ 	.word	0x00022c40


	//   ....[51]....
        /*21c0*/ 	.word	0x00022cd0


	//   ....[52]....
        /*21c4*/ 	.word	0x00022d60


	//   ....[53]....
        /*21c8*/ 	.word	0x00022de0


	//   ....[54]....
        /*21cc*/ 	.word	0x00022e70


	//   ....[55]....
        /*21d0*/ 	.word	0x00022f00


	//   ....[56]....
        /*21d4*/ 	.word	0x00022f90


	//   ....[57]....
        /*21d8*/ 	.word	0x00023010


	//   ....[58]....
        /*21dc*/ 	.word	0x000234e0


	//   ....[59]....
        /*21e0*/ 	.word	0x00023500


	//   ....[60]....
        /*21e4*/ 	.word	0x00023520


	//   ....[61]....
        /*21e8*/ 	.word	0x00023530


	//   ....[62]....
        /*21ec*/ 	.word	0x000237e0


	//   ....[63]....
        /*21f0*/ 	.word	0x000237f0


	//   ....[64]....
        /*21f4*/ 	.word	0x00023800


	//   ....[65]....
        /*21f8*/ 	.word	0x00023810


	//   ....[66]....
        /*21fc*/ 	.word	0x00023aa0


	//   ....[67]....
        /*2200*/ 	.word	0x00023ac0


	//   ....[68]....
        /*2204*/ 	.word	0x00023ae0


	//   ....[69]....
        /*2208*/ 	.word	0x00023af0


	//   ....[70]....
        /*220c*/ 	.word	0x00023da0


	//   ....[71]....
        /*2210*/ 	.word	0x00023db0


	//   ....[72]....
        /*2214*/ 	.word	0x00023dc0


	//   ....[73]....
        /*2218*/ 	.word	0x00023dd0


	//   ....[74]....
        /*221c*/ 	.word	0x00024060


	//   ....[75]....
        /*2220*/ 	.word	0x00024080


	//   ....[76]....
        /*2224*/ 	.word	0x000240a0


	//   ....[77]....
        /*2228*/ 	.word	0x000240b0


	//   ....[78]....
        /*222c*/ 	.word	0x00024370


	//   ....[79]....
        /*2230*/ 	.word	0x00024390


	//   ....[80]....
        /*2234*/ 	.word	0x000243b0


	//   ....[81]....
        /*2238*/ 	.word	0x000243c0


	//   ....[82]....
        /*223c*/ 	.word	0x00024660


	//   ....[83]....
        /*2240*/ 	.word	0x000246c0


	//   ....[84]....
        /*2244*/ 	.word	0x000246d0


	//   ....[85]....
        /*2248*/ 	.word	0x000246e0


	//   ....[86]....
        /*224c*/ 	.word	0x000249a0


	//   ....[87]....
        /*2250*/ 	.word	0x00024a00


	//   ....[88]....
        /*2254*/ 	.word	0x00024a10


	//   ....[89]....
        /*2258*/ 	.word	0x00024a20


	//   ....[90]....
        /*225c*/ 	.word	0x00028420


	//   ....[91]....
        /*2260*/ 	.word	0x00028440


	//   ....[92]....
        /*2264*/ 	.word	0x00028460


	//   ....[93]....
        /*2268*/ 	.word	0x00028470


	//   ....[94]....
        /*226c*/ 	.word	0x00028670


	//   ....[95]....
        /*2270*/ 	.word	0x00028680


	//   ....[96]....
        /*2274*/ 	.word	0x00028690


	//   ....[97]....
        /*2278*/ 	.word	0x000286a0


	//   ....[98]....
        /*227c*/ 	.word	0x000288d0


	//   ....[99]....
        /*2280*/ 	.word	0x000288f0


	//   ....[100]....
        /*2284*/ 	.word	0x00028910


	//   ....[101]....
        /*2288*/ 	.word	0x00028920


	//   ....[102]....
        /*228c*/ 	.word	0x00028b00


	//   ....[103]....
        /*2290*/ 	.word	0x00028b10


	//   ....[104]....
        /*2294*/ 	.word	0x00028b20


	//   ....[105]....
        /*2298*/ 	.word	0x00028b30


	//   ....[106]....
        /*229c*/ 	.word	0x00028d60


	//   ....[107]....
        /*22a0*/ 	.word	0x00028d80


	//   ....[108]....
        /*22a4*/ 	.word	0x00028da0


	//   ....[109]....
        /*22a8*/ 	.word	0x00028db0


	//   ....[110]....
        /*22ac*/ 	.word	0x00028f90


	//   ....[111]....
        /*22b0*/ 	.word	0x00028fa0


	//   ....[112]....
        /*22b4*/ 	.word	0x00028fb0


	//   ....[113]....
        /*22b8*/ 	.word	0x00028fc0


	//   ....[114]....
        /*22bc*/ 	.word	0x000291f0


	//   ....[115]....
        /*22c0*/ 	.word	0x00029210


	//   ....[116]....
        /*22c4*/ 	.word	0x00029230


	//   ....[117]....
        /*22c8*/ 	.word	0x00029240


	//   ....[118]....
        /*22cc*/ 	.word	0x00029480


	//   ....[119]....
        /*22d0*/ 	.word	0x00029490


	//   ....[120]....
        /*22d4*/ 	.word	0x000294a0


	//   ....[121]....
        /*22d8*/ 	.word	0x000294b0


	//   ....[122]....
        /*22dc*/ 	.word	0x0002d260


	//   ....[123]....
        /*22e0*/ 	.word	0x0002d2e0


	//   ....[124]....
        /*22e4*/ 	.word	0x0002d370


	//   ....[125]....
        /*22e8*/ 	.word	0x0002d3e0


	//   ....[126]....
        /*22ec*/ 	.word	0x0002d470


	//   ....[127]....
        /*22f0*/ 	.word	0x0002d4f0


	//   ....[128]....
        /*22f4*/ 	.word	0x0002d590


	//   ....[129]....
        /*22f8*/ 	.word	0x0002d610


	//   ....[130]....
        /*22fc*/ 	.word	0x0002d6a0


	//   ....[131]....
        /*2300*/ 	.word	0x0002d730


	//   ....[132]....
        /*2304*/ 	.word	0x0002d7d0


	//   ....[133]....
        /*2308*/ 	.word	0x0002d850


	//   ....[134]....
        /*230c*/ 	.word	0x0002d8e0


	//   ....[135]....
        /*2310*/ 	.word	0x0002d960


	//   ....[136]....
        /*2314*/ 	.word	0x0002da00


	//   ....[137]....
        /*2318*/ 	.word	0x0002da80


	//   ....[138]....
        /*231c*/ 	.word	0x0002db10


	//   ....[139]....
        /*2320*/ 	.word	0x0002dba0


	//   ....[140]....
        /*2324*/ 	.word	0x0002dc40


	//   ....[141]....
        /*2328*/ 	.word	0x0002dcc0


	//   ....[142]....
        /*232c*/ 	.word	0x0002dd50


	//   ....[143]....
        /*2330*/ 	.word	0x0002dde0


	//   ....[144]....
        /*2334*/ 	.word	0x0002de80


	//   ....[145]....
        /*2338*/ 	.word	0x0002df00


	//   ....[146]....
        /*233c*/ 	.word	0x0002df90


	//   ....[147]....
        /*2340*/ 	.word	0x0002e020


	//   ....[148]....
        /*2344*/ 	.word	0x0002e0b0


	//   ....[149]....
        /*2348*/ 	.word	0x0002e130


	//   ....[150]....
        /*234c*/ 	.word	0x0002e1c0


	//   ....[151]....
        /*2350*/ 	.word	0x0002e250


	//   ....[152]....
        /*2354*/ 	.word	0x0002e2e0


	//   ....[153]....
        /*2358*/ 	.word	0x0002e360


	//   ....[154]....
        /*235c*/ 	.word	0x0002e3e0


	//   ....[155]....
        /*2360*/ 	.word	0x0002e460


	//   ....[156]....
        /*2364*/ 	.word	0x0002e4f0


	//   ....[157]....
        /*2368*/ 	.word	0x0002e560


	//   ....[158]....
        /*236c*/ 	.word	0x0002e5f0


	//   ....[159]....
        /*2370*/ 	.word	0x0002e670


	//   ....[160]....
        /*2374*/ 	.word	0x0002e710


	//   ....[161]....
        /*2378*/ 	.word	0x0002e790


	//   ....[162]....
        /*237c*/ 	.word	0x0002e820


	//   ....[163]....
        /*2380*/ 	.word	0x0002e8b0


	//   ....[164]....
        /*2384*/ 	.word	0x0002e950


	//   ....[165]....
        /*2388*/ 	.word	0x0002e9d0


	//   ....[166]....
        /*238c*/ 	.word	0x0002ea60


	//   ....[167]....
        /*2390*/ 	.word	0x0002eae0


	//   ....[168]....
        /*2394*/ 	.word	0x0002eb80


	//   ....[169]....
        /*2398*/ 	.word	0x0002ec00


	//   ....[170]....
        /*239c*/ 	.word	0x0002ec90


	//   ....[171]....
        /*23a0*/ 	.word	0x0002ed20


	//   ....[172]....
        /*23a4*/ 	.word	0x0002edc0


	//   ....[173]....
        /*23a8*/ 	.word	0x0002ee40


	//   ....[174]....
        /*23ac*/ 	.word	0x0002eed0


	//   ....[175]....
        /*23b0*/ 	.word	0x0002ef50


	//   ....[176]....
        /*23b4*/ 	.word	0x0002eff0


	//   ....[177]....
        /*23b8*/ 	.word	0x0002f070


	//   ....[178]....
        /*23bc*/ 	.word	0x0002f100


	//   ....[179]....
        /*23c0*/ 	.word	0x0002f190


	//   ....[180]....
        /*23c4*/ 	.word	0x0002f230


	//   ....[181]....
        /*23c8*/ 	.word	0x0002f2b0


	//   ....[182]....
        /*23cc*/ 	.word	0x0002f340


	//   ....[183]....
        /*23d0*/ 	.word	0x0002f3c0


	//   ....[184]....
        /*23d4*/ 	.word	0x0002f450


	//   ....[185]....
        /*23d8*/ 	.word	0x0002f4d0


	//----- nvinfo : EIATTR_EXIT_INSTR_OFFSETS
	.align		4
.L_404:
        /*23dc*/ 	.byte	0x04, 0x1c
        /*23de*/ 	.short	(.L_406 - .L_405)


	//   ....[0]....
.L_405:
        /*23e0*/ 	.word	0x00000350


	//   ....[1]....
        /*23e4*/ 	.word	0x0001d820


	//   ....[2]....
        /*23e8*/ 	.word	0x0001d880


	//   ....[3]....
        /*23ec*/ 	.word	0x0001d8e0


	//   ....[4]....
        /*23f0*/ 	.word	0x0001e800


	//   ....[5]....
        /*23f4*/ 	.word	0x0001e850


	//   ....[6]....
        /*23f8*/ 	.word	0x0001e8b0


	//----- nvinfo : EIATTR_CTAIDZ_USED
	.align		4
.L_406:
        /*23fc*/ 	.byte	0x01, 0x04
	.zero		2


	//----- nvinfo : EIATTR_MAX_THREADS
	.align		4
        /*2400*/ 	.byte	0x04, 0x05
        /*2402*/ 	.short	(.L_408 - .L_407)
.L_407:
        /*2404*/ 	.word	0x00000080
        /*2408*/ 	.word	0x00000001
        /*240c*/ 	.word	0x00000001


	//----- nvinfo : EIATTR_CRS_STACK_SIZE
	.align		4
.L_408:
        /*2410*/ 	.byte	0x04, 0x1e
        /*2412*/ 	.short	(.L_410 - .L_409)
.L_409:
        /*2414*/ 	.word	0x00000000
.L_410:


//--------------------- .nv.info._ZN7cutlass13device_kernelIN5flash19enable_sm80_to_sm89INS1_16FlashAttnFwdSm80INS1_25CollectiveMainloopFwdSm80ILi4ELi1ELb0EN4cute5tupleIJNS5_1CILi128EEENS7_ILi64EEES8_EEELi128ENS_10bfloat16_tEfNS_4arch4Sm80ELb1ELb0ELb1ELb0ELb1ELb0ELb1ELb0EEENS1_21CollectiveEpilogueFwdINS6_IJS8_S8_S9_EEENS6_IJNS7_ILi1EEESH_SH_EEESB_SD_Li128ELb0ELb1ELb0ELb0EEENS1_30DynamicPersistentTileSchedulerILi128ELi128ELb0ELb1ELb0EEEEEEEEEvNT_6ParamsE --------------------------
	.section	.nv.info._ZN7cutlass13device_kernelIN5flash19enable_sm80_to_sm89INS1_16FlashAttnFwdSm80INS1_25CollectiveMainloopFwdSm80ILi4ELi1ELb0EN4cute5tupleIJNS5_1CILi128EEENS7_ILi64EEES8_EEELi128ENS_10bfloat16_tEfNS_4arch4Sm80ELb1ELb0ELb1ELb0ELb1ELb0ELb1ELb0EEENS1_21CollectiveEpilogueFwdINS6_IJS8_S8_S9_EEENS6_IJNS7_ILi1EEESH_SH_EEESB_SD_Li128ELb0ELb1ELb0ELb0EEENS1_30DynamicPersistentTileSchedulerILi128ELi128ELb0ELb1ELb0EEEEEEEEEvNT_6ParamsE,"",@"SHT_CUDA_INFO"
	.sectionflags	@""
	.align	4


	//----- nvinfo : EIATTR_CUDA_API_VERSION
	.align		4
        /*0000*/ 	.byte	0x04, 0x37
        /*0002*/ 	.short	(.L_412 - .L_411)
.L_411:
        /*0004*/ 	.word	0x00000082


	//----- nvinfo : EIATTR_SW2861232_WAR
	.align		4
.L_412:
        /*0008*/ 	.byte	0x01, 0x35
	.zero		2


	//----- nvinfo : EIATTR_PARAM_CBANK
	.align		4
        /*000c*/ 	.byte	0x04, 0x0a
        /*000e*/ 	.short	(.L_414 - .L_413)
	.align		4
.L_413:
        /*0010*/ 	.word	index@(.nv.constant0._ZN7cutlass13device_kernelIN5flash19enable_sm80_to_sm89INS1_16FlashAttnFwdSm80INS1_25CollectiveMainloopFwdSm80ILi4ELi1ELb0EN4cute5tupleIJNS5_1CILi128EEENS7_ILi64EEES8_EEELi128ENS_10bfloat16_tEfNS_4arch4Sm80ELb1ELb0ELb1ELb0ELb1ELb0ELb1ELb0EEENS1_21CollectiveEpilogueFwdINS6_IJS8_S8_S9_EEENS6_IJNS7_ILi1EEESH_SH_EEESB_SD_Li128ELb0ELb1ELb0ELb0EEENS1_30DynamicPersistentTileSchedulerILi128ELi128ELb0ELb1ELb0EEEEEEEEEvNT_6ParamsE)
        /*0014*/ 	.short	0x0160
        /*0016*/ 	.short	0x0428


	//----- nvinfo : EIATTR_CBANK_PARAM_SIZE
	.align		4
.L_414:
        /*0018*/ 	.byte	0x03, 0x19
        /*001a*/ 	.short	0x0428


	//----- nvinfo : EIATTR_KPARAM_INFO
	.align		4
        /*001c*/ 	.byte	0x04, 0x17
        /*001e*/ 	.short	(.L_416 - .L_415)
.L_415:
        /*0020*/ 	.word	0x00000000
        /*0024*/ 	.short	0x0000
        /*0026*/ 	.short	0x0000
        /*0028*/ 	.byte	0x00, 0xf0, 0xa1, 0x10


	//----- nvinfo : EIATTR_MAXREG_COUNT
	.align		4
.L_416:
        /*002c*/ 	.byte	0x03, 0x1b
        /*002e*/ 	.short	0x00ff


	//----- nvinfo : EIATTR_NUM_BARRIERS
	.align		4
        /*0030*/ 	.byte	0x02, 0x4c
        /*0032*/ 	.byte	0x06
	.zero		1


	//----- nvinfo : EIATTR_ANNOTATIONS
	.align		4
        /*0034*/ 	.byte	0x04, 0x55
        /*0036*/ 	.short	(.L_418 - .L_417)


	//   ....[0]....
.L_417:
        /* <DEDUP_REMOVED lines=72> */


	//----- nvinfo : EIATTR_MERCURY_ISA_VERSION
	.align		4
.L_418:
        /*04a0*/ 	.byte	0x03, 0x5f
        /*04a2*/ 	.short	0x0000


	//----- nvinfo : EIATTR_INT_WARP_WIDE_INSTR_OFFSETS
	.align		4
        /*04a4*/ 	.byte	0x04, 0x31
        /*04a6*/ 	.short	(.L_420 - .L_419)


	//   ....[0]....
.L_419:
        /*04a8*/ 	.word	0x00010da0


	//   ....[1]....
        /*04ac*/ 	.word	0x00010e40


	//----- nvinfo : EIATTR_COOP_GROUP_MASK_REGIDS
	.align		4
.L_420:
        /*04b0*/ 	.byte	0x04, 0x29
        /*04b2*/ 	.short	(.L_422 - .L_421)


	//   ....[0]....
.L_421:
        /*04b4*/ 	.word	0xffffffff


	//   ....[1]....
        /*04b8*/ 	.word	0xffffffff


	//   ....[2]....
        /*04bc*/ 	.word	0xffffffff


	//   ....[3]....
        /*04c0*/ 	.word	0xffffffff


	//   ....[4]....
        /*04c4*/ 	.word	0xffffffff


	//   ....[5]....
        /*04c8*/ 	.word	0xffffffff


	//   ....[6]....
        /*04cc*/ 	.word	0xffffffff


	//   ....[7]....
        /*04d0*/ 	.word	0xffffffff


	//   ....[8]....
        /*04d4*/ 	.word	0xffffffff


	//   ....[9]....
        /*04d8*/ 	.word	0xffffffff


	//   ....[10]....
        /*04dc*/ 	.word	0xffffffff


	//   ....[11]....
        /*04e0*/ 	.word	0xffffffff


	//   ....[12]....
        /*04e4*/ 	.word	0xffffffff


	//   ....[13]....
        /*04e8*/ 	.word	0xffffffff


	//   ....[14]....
        /*04ec*/ 	.word	0xffffffff


	//   ....[15]....
        /*04f0*/ 	.word	0xffffffff


	//   ....[16]....
        /*04f4*/ 	.word	0xffffffff


	//   ....[17]....
        /*04f8*/ 	.word	0xffffffff


	//   ....[18]....
        /*04fc*/ 	.word	0xffffffff


	//   ....[19]....
        /*0500*/ 	.word	0xffffffff


	//   ....[20]....
        /*0504*/ 	.word	0xffffffff


	//   ....[21]....
        /*0508*/ 	.word	0xffffffff


	//   ....[22]....
        /*050c*/ 	.word	0xffffffff


	//   ....[23]....
        /*0510*/ 	.word	0xffffffff


	//   ....[24]....
        /*0514*/ 	.word	0xffffffff


	//   ....[25]....
        /*0518*/ 	.word	0xffffffff


	//   ....[26]....
        /*051c*/ 	.word	0xffffffff


	//   ....[27]....
        /*0520*/ 	.word	0xffffffff


	//   ....[28]....
        /*0524*/ 	.word	0xffffffff


	//   ....[29]....
        /*0528*/ 	.word	0xffffffff


	//   ....[30]....
        /*052c*/ 	.word	0xffffffff


	//   ....[31]....
        /*0530*/ 	.word	0xffffffff


	//   ....[32]....
        /*0534*/ 	.word	0xffffffff


	//   ....[33]....
        /*0538*/ 	.word	0xffffffff


	//   ....[34]....
        /*053c*/ 	.word	0xffffffff


	//   ....[35]....
        /*0540*/ 	.word	0xffffffff


	//   ....[36]....
        /*0544*/ 	.word	0xffffffff


	//   ....[37]....
        /*0548*/ 	.word	0xffffffff


	//   ....[38]....
        /*054c*/ 	.word	0xffffffff


	//   ....[39]....
        /*0550*/ 	.word	0xffffffff


	//   ....[40]....
        /*0554*/ 	.word	0xffffffff


	//   ....[41]....
        /*0558*/ 	.word	0xffffffff


	//   ....[42]....
        /*055c*/ 	.word	0xffffffff


	//   ....[43]....
        /*0560*/ 	.word	0xffffffff


	//   ....[44]....
        /*0564*/ 	.word	0xffffffff


	//   ....[45]....
        /*0568*/ 	.word	0xffffffff


	//   ....[46]....
        /*056c*/ 	.word	0xffffffff


	//   ....[47]....
        /*0570*/ 	.word	0xffffffff


	//   ....[48]....
        /*0574*/ 	.word	0xffffffff


	//   ....[49]....
        /*0578*/ 	.word	0xffffffff


	//   ....[50]....
        /*057c*/ 	.word	0xffffffff


	//   ....[51]....
        /*0580*/ 	.word	0xffffffff


	//   ....[52]....
        /*0584*/ 	.word	0xffffffff


	//   ....[53]....
        /*0588*/ 	.word	0xffffffff


	//   ....[54]....
        /*058c*/ 	.word	0xffffffff


	//   ....[55]....
        /*0590*/ 	.word	0xffffffff


	//   ....[56]....
        /*0594*/ 	.word	0xffffffff


	//   ....[57]....
        /*0598*/ 	.word	0xffffffff


	//   ....[58]....
        /*059c*/ 	.word	0xffffffff


	//   ....[59]....
        /*05a0*/ 	.word	0xffffffff


	//   ....[60]....
        /*05a4*/ 	.word	0xffffffff


	//   ....[61]....
        /*05a8*/ 	.word	0xffffffff


	//   ....[62]....
        /*05ac*/ 	.word	0xffffffff


	//   ....[63]....
        /*05b0*/ 	.word	0xffffffff


	//   ....[64]....
        /*05b4*/ 	.word	0xffffffff


	//   ....[65]....
        /*05b8*/ 	.word	0xffffffff


	//   ....[66]....
        /*05bc*/ 	.word	0xffffffff


	//   ....[67]....
        /*05c0*/ 	.word	0xffffffff


	//   ....[68]....
        /*05c4*/ 	.word	0xffffffff


	//   ....[69]....
        /*05c8*/ 	.word	0xffffffff


	//   ....[70]....
        /*05cc*/ 	.word	0xffffffff


	//   ....[71]....
        /*05d0*/ 	.word	0xffffffff


	//   ....[72]....
        /*05d4*/ 	.word	0xffffffff


	//   ....[73]....
        /*05d8*/ 	.word	0xffffffff


	//   ....[74]....
        /*05dc*/ 	.word	0xffffffff


	//   ....[75]....
        /*05e0*/ 	.word	0xffffffff


	//   ....[76]....
        /*05e4*/ 	.word	0xffffffff


	//   ....[77]....
        /*05e8*/ 	.word	0xffffffff


	//   ....[78]....
        /*05ec*/ 	.word	0xffffffff


	//   ....[79]....
        /*05f0*/ 	.word	0xffffffff


	//   ....[80]....
        /*05f4*/ 	.word	0xffffffff


	//   ....[81]....
        /*05f8*/ 	.word	0xffffffff


	//   ....[82]....
        /*05fc*/ 	.word	0xffffffff


	//   ....[83]....
        /*0600*/ 	.word	0xffffffff


	//   ....[84]....
        /*0604*/ 	.word	0xffffffff


	//   ....[85]....
        /*0608*/ 	.word	0xffffffff


	//   ....[86]....
        /*060c*/ 	.word	0xffffffff


	//   ....[87]....
        /*0610*/ 	.word	0xffffffff


	//   ....[88]....
        /*0614*/ 	.word	0xffffffff


	//   ....[89]....
        /*0618*/ 	.word	0xffffffff


	//   ....[90]....
        /*061c*/ 	.word	0xffffffff


	//   ....[91]....
        /*0620*/ 	.word	0xffffffff


	//   ....[92]....
        /*0624*/ 	.word	0xffffffff


	//   ....[93]....
        /*0628*/ 	.word	0xffffffff


	//   ....[94]....
        /*062c*/ 	.word	0xffffffff


	//   ....[95]....
        /*0630*/ 	.word	0xffffffff


	//   ....[96]....
        /*0634*/ 	.word	0xffffffff


	//   ....[97]....
        /*0638*/ 	.word	0xffffffff


	//   ....[98]....
        /*063c*/ 	.word	0xffffffff


	//   ....[99]....
        /*0640*/ 	.word	0xffffffff


	//   ....[100]....
        /*0644*/ 	.word	0xffffffff


	//   ....[101]....
        /*0648*/ 	.word	0xffffffff


	//   ....[102]....
        /*064c*/ 	.word	0xffffffff


	//   ....[103]....
        /*0650*/ 	.word	0xffffffff


	//   ....[104]....
        /*0654*/ 	.word	0xffffffff


	//   ....[105]....
        /*0658*/ 	.word	0xffffffff


	//   ....[106]....
        /*065c*/ 	.word	0xffffffff


	//   ....[107]....
        /*0660*/ 	.word	0xffffffff


	//   ....[108]....
        /*0664*/ 	.word	0xffffffff


	//   ....[109]....
        /*0668*/ 	.word	0xffffffff


	//   ....[110]....
        /*066c*/ 	.word	0xffffffff


	//   ....[111]....
        /*0670*/ 	.word	0xffffffff


	//   ....[112]....
        /*0674*/ 	.word	0xffffffff


	//   ....[113]....
        /*0678*/ 	.word	0xffffffff


	//   ....[114]....
        /*067c*/ 	.word	0xffffffff


	//   ....[115]....
        /*0680*/ 	.word	0xffffffff


	//   ....[116]....
        /*0684*/ 	.word	0xffffffff


	//   ....[117]....
        /*0688*/ 	.word	0xffffffff


	//   ....[118]....
        /*068c*/ 	.word	0xffffffff


	//   ....[119]....
        /*0690*/ 	.word	0xffffffff


	//   ....[120]....
        /*0694*/ 	.word	0xffffffff


	//   ....[121]....
        /*0698*/ 	.word	0xffffffff


	//   ....[122]....
        /*069c*/ 	.word	0xffffffff


	//   ....[123]....
        /*06a0*/ 	.word	0xffffffff


	//   ....[124]....
        /*06a4*/ 	.word	0xffffffff


	//   ....[125]....
        /*06a8*/ 	.word	0xffffffff


	//   ....[126]....
        /*06ac*/ 	.word	0xffffffff


	//   ....[127]....
        /*06b0*/ 	.word	0xffffffff


	//   ....[128]....
        /*06b4*/ 	.word	0xffffffff


	//   ....[129]....
        /*06b8*/ 	.word	0xffffffff


	//   ....[130]....
        /*06bc*/ 	.word	0xffffffff


	//   ....[131]....
        /*06c0*/ 	.word	0xffffffff


	//   ....[132]....
        /*06c4*/ 	.word	0xffffffff


	//   ....[133]....
        /*06c8*/ 	.word	0xffffffff


	//   ....[134]....
        /*06cc*/ 	.word	0xffffffff


	//   ....[135]....
        /*06d0*/ 	.word	0xffffffff


	//   ....[136]....
        /*06d4*/ 	.word	0xffffffff


	//   ....[137]....
        /*06d8*/ 	.word	0xffffffff


	//   ....[138]....
        /*06dc*/ 	.word	0xffffffff


	//   ....[139]....
        /*06e0*/ 	.word	0xffffffff


	//   ....[140]....
        /*06e4*/ 	.word	0xffffffff


	//   ....[141]....
        /*06e8*/ 	.word	0xffffffff


	//   ....[142]....
        /*06ec*/ 	.word	0xffffffff


	//   ....[143]....
        /*06f0*/ 	.word	0xffffffff


	//   ....[144]....
        /*06f4*/ 	.word	0xffffffff


	//   ....[145]....
        /*06f8*/ 	.word	0xffffffff


	//   ....[146]....
        /*06fc*/ 	.word	0xffffffff


	//   ....[147]....
        /*0700*/ 	.word	0xffffffff


	//   ....[148]....
        /*0704*/ 	.word	0xffffffff


	//   ....[149]....
        /*0708*/ 	.word	0xffffffff


	//   ....[150]....
        /*070c*/ 	.word	0xffffffff


	//   ....[151]....
        /*0710*/ 	.word	0xffffffff


	//   ....[152]....
        /*0714*/ 	.word	0xffffffff


	//   ....[153]....
        /*0718*/ 	.word	0xffffffff


	//   ....[154]....
        /*071c*/ 	.word	0xffffffff


	//   ....[155]....
        /*0720*/ 	.word	0xffffffff


	//   ....[156]....
        /*0724*/ 	.word	0xffffffff


	//   ....[157]....
        /*0728*/ 	.word	0xffffffff


	//   ....[158]....
        /*072c*/ 	.word	0xffffffff


	//   ....[159]....
        /*0730*/ 	.word	0xffffffff


	//   ....[160]....
        /*0734*/ 	.word	0xffffffff


	//   ....[161]....
        /*0738*/ 	.word	0xffffffff


	//   ....[162]....
        /*073c*/ 	.word	0xffffffff


	//   ....[163]....
        /*0740*/ 	.word	0xffffffff


	//   ....[164]....
        /*0744*/ 	.word	0xffffffff


	//   ....[165]....
        /*0748*/ 	.word	0xffffffff


	//   ....[166]....
        /*074c*/ 	.word	0xffffffff


	//   ....[167]....
        /*0750*/ 	.word	0xffffffff


	//   ....[168]....
        /*0754*/ 	.word	0xffffffff


	//   ....[169]....
        /*0758*/ 	.word	0xffffffff


	//   ....[170]....
        /*075c*/ 	.word	0xffffffff


	//   ....[171]....
        /*0760*/ 	.word	0xffffffff


	//   ....[172]....
        /*0764*/ 	.word	0xffffffff


	//   ....[173]....
        /*0768*/ 	.word	0xffffffff


	//   ....[174]....
        /*076c*/ 	.word	0xffffffff


	//   ....[175]....
        /*0770*/ 	.word	0xffffffff


	//   ....[176]....
        /*0774*/ 	.word	0xffffffff


	//   ....[177]....
        /*0778*/ 	.word	0xffffffff


	//   ....[178]....
        /*077c*/ 	.word	0xffffffff


	//   ....[179]....
        /*0780*/ 	.word	0xffffffff


	//   ....[180]....
        /*0784*/ 	.word	0xffffffff


	//   ....[181]....
        /*0788*/ 	.word	0xffffffff


	//   ....[182]....
        /*078c*/ 	.word	0xffffffff


	//   ....[183]....
        /*0790*/ 	.word	0xffffffff


	//   ....[184]....
        /*0794*/ 	.word	0xffffffff


	//   ....[185]....
        /*0798*/ 	.word	0xffffffff


	//   ....[186]....
        /*079c*/ 	.word	0xffffffff


	//   ....[187]....
        /*07a0*/ 	.word	0xffffffff


	//   ....[188]....
        /*07a4*/ 	.word	0xffffffff


	//   ....[189]....
        /*07a8*/ 	.word	0xffffffff


	//   ....[190]....
        /*07ac*/ 	.word	0xffffffff


	//   ....[191]....
        /*07b0*/ 	.word	0xffffffff


	//   ....[192]....
        /*07b4*/ 	.word	0xffffffff


	//   ....[193]....
        /*07b8*/ 	.word	0xffffffff


	//   ....[194]....
        /*07bc*/ 	.word	0xffffffff


	//   ....[195]....
        /*07c0*/ 	.word	0xffffffff


	//   ....[196]....
        /*07c4*/ 	.word	0xffffffff


	//   ....[197]....
        /*07c8*/ 	.word	0xffffffff


	//   ....[198]....
        /*07cc*/ 	.word	0xffffffff


	//   ....[199]....
        /*07d0*/ 	.word	0xffffffff


	//   ....[200]....
        /*07d4*/ 	.word	0xffffffff


	//   ....[201]....
        /*07d8*/ 	.word	0xffffffff


	//   ....[202]....
        /*07dc*/ 	.word	0xffffffff


	//   ....[203]....
        /*07e0*/ 	.word	0xffffffff


	//   ....[204]....
        /*07e4*/ 	.word	0xffffffff


	//   ....[205]....
        /*07e8*/ 	.word	0xffffffff


	//   ....[206]....
        /*07ec*/ 	.word	0xffffffff


	//   ....[207]....
        /*07f0*/ 	.word	0xffffffff


	//   ....[208]....
        /*07f4*/ 	.word	0xffffffff


	//   ....[209]....
        /*07f8*/ 	.word	0xffffffff


	//   ....[210]....
        /*07fc*/ 	.word	0xffffffff


	//   ....[211]....
        /*0800*/ 	.word	0xffffffff


	//   ....[212]....
        /*0804*/ 	.word	0xffffffff


	//   ....[213]....
        /*0808*/ 	.word	0xffffffff


	//   ....[214]....
        /*080c*/ 	.word	0xffffffff


	//   ....[215]....
        /*0810*/ 	.word	0xffffffff


	//   ....[216]....
        /*0814*/ 	.word	0xffffffff


	//   ....[217]....
        /*0818*/ 	.word	0xffffffff


	//   ....[218]....
        /*081c*/ 	.word	0xffffffff


	//   ....[219]....
        /*0820*/ 	.word	0xffffffff


	//   ....[220]....
        /*0824*/ 	.word	0xffffffff


	//   ....[221]....
        /*0828*/ 	.word	0xffffffff


	//   ....[222]....
        /*082c*/ 	.word	0xffffffff


	//   ....[223]....
        /*0830*/ 	.word	0xffffffff


	//   ....[224]....
        /*0834*/ 	.word	0xffffffff


	//   ....[225]....
        /*0838*/ 	.word	0xffffffff


	//   ....[226]....
        /*083c*/ 	.word	0xffffffff


	//   ....[227]....
        /*0840*/ 	.word	0xffffffff


	//   ....[228]....
        /*0844*/ 	.word	0xffffffff


	//   ....[229]....
        /*0848*/ 	.word	0xffffffff


	//   ....[230]....
        /*084c*/ 	.word	0xffffffff


	//   ....[231]....
        /*0850*/ 	.word	0xffffffff


	//   ....[232]....
        /*0854*/ 	.word	0xffffffff


	//   ....[233]....
        /*0858*/ 	.word	0xffffffff


	//   ....[234]....
        /*085c*/ 	.word	0xffffffff


	//   ....[235]....
        /*0860*/ 	.word	0xffffffff


	//   ....[236]....
        /*0864*/ 	.word	0xffffffff


	//   ....[237]....
        /*0868*/ 	.word	0xffffffff


	//   ....[238]....
        /*086c*/ 	.word	0xffffffff


	//   ....[239]....
        /*0870*/ 	.word	0xffffffff


	//   ....[240]....
        /*0874*/ 	.word	0xffffffff


	//   ....[241]....
        /*0878*/ 	.word	0xffffffff


	//   ....[242]....
        /*087c*/ 	.word	0xffffffff


	//   ....[243]....
        /*0880*/ 	.word	0xffffffff


	//   ....[244]....
        /*0884*/ 	.word	0xffffffff


	//   ....[245]....
        /*0888*/ 	.word	0xffffffff


	//   ....[246]....
        /*088c*/ 	.word	0xffffffff


	//   ....[247]....
        /*0890*/ 	.word	0xffffffff


	//   ....[248]....
        /*0894*/ 	.word	0xffffffff


	//   ....[249]....
        /*0898*/ 	.word	0xffffffff


	//   ....[250]....
        /*089c*/ 	.word	0xffffffff


	//   ....[251]....
        /*08a0*/ 	.word	0xffffffff


	//   ....[252]....
        /*08a4*/ 	.word	0xffffffff


	//   ....[253]....
        /*08a8*/ 	.word	0xffffffff


	//   ....[254]....
        /*08ac*/ 	.word	0xffffffff


	//   ....[255]....
        /*08b0*/ 	.word	0xffffffff


	//   ....[0]....
        /*08b4*/ 	.word	0xffffffff


	//   ....[1]....
        /*08b8*/ 	.word	0xffffffff


	//   ....[2]....
        /*08bc*/ 	.word	0xffffffff


	//   ....[3]....
        /*08c0*/ 	.word	0xffffffff


	//   ....[4]....
        /*08c4*/ 	.word	0xffffffff


	//----- nvinfo : EIATTR_COOP_GROUP_INSTR_OFFSETS
	.align		4
.L_422:
        /*08c8*/ 	.byte	0x04, 0x28
        /*08ca*/ 	.short	(.L_424 - .L_423)


	//   ....[0]....
.L_423:
        /*08cc*/ 	.word	0x00000050


	//   ....[1]....
        /*08d0*/ 	.word	0x000013d0


	//   ....[2]....
        /*08d4*/ 	.word	0x000013f0


	//   ....[3]....
        /*08d8*/ 	.word	0x00001560


	//   ....[4]....
        /*08dc*/ 	.word	0x00001570


	//   ....[5]....
        /*08e0*/ 	.word	0x00001680


	//   ....[6]....
        /*08e4*/ 	.word	0x000016a0


	//   ....[7]....
        /*08e8*/ 	.word	0x000017b0


	//   ....[8]....
        /*08ec*/ 	.word	0x000017c0


	//   ....[9]....
        /*08f0*/ 	.word	0x000018d0


	//   ....[10]....
        /*08f4*/ 	.word	0x000018f0


	//   ....[11]....
        /*08f8*/ 	.word	0x00001a00


	//   ....[12]....
        /*08fc*/ 	.word	0x00001a10


	//   ....[13]....
        /*0900*/ 	.word	0x00001b20


	//   ....[14]....
        /*0904*/ 	.word	0x00001b40


	//   ....[15]....
        /*0908*/ 	.word	0x00001c50


	//   ....[16]....
        /*090c*/ 	.word	0x00001c60


	//   ....[17]....
        /*0910*/ 	.word	0x00002130


	//   ....[18]....
        /*0914*/ 	.word	0x00002150


	//   ....[19]....
        /*0918*/ 	.word	0x00002170


	//   ....[20]....
        /*091c*/ 	.word	0x00002180


	//   ....[21]....
        /*0920*/ 	.word	0x000021b0


	//   ....[22]....
        /*0924*/ 	.word	0x000021e0


	//   ....[23]....
        /*0928*/ 	.word	0x00002240


	//   ....[24]....
        /*092c*/ 	.word	0x00002250


	//   ....[25]....
        /*0930*/ 	.word	0x00002600


	//   ....[26]....
        /*0934*/ 	.word	0x00002610


	//   ....[27]....
        /*0938*/ 	.word	0x00002620


	//   ....[28]....
        /*093c*/ 	.word	0x00002630


	//   ....[29]....
        /*0940*/ 	.word	0x00002640


	//   ....[30]....
        /*0944*/ 	.word	0x00002660


	//   ....[31]....
        /*0948*/ 	.word	0x00002680


	//   ....[32]....
        /*094c*/ 	.word	0x00002690


	//   ....[33]....
        /*0950*/ 	.word	0x00003e00


	//   ....[34]....
        /*0954*/ 	.word	0x00003e40


	//   ....[35]....
        /*0958*/ 	.word	0x00003e50


	//   ....[36]....
        /*095c*/ 	.word	0x00003e60


	//   ....[37]....
        /*0960*/ 	.word	0x00003e70


	//   ....[38]....
        /*0964*/ 	.word	0x00003e80


	//   ....[39]....
        /*0968*/ 	.word	0x00003e90


	//   ....[40]....
        /*096c*/ 	.word	0x00003eb0


	//   ....[41]....
        /*0970*/ 	.word	0x000041c0


	//   ....[42]....
        /*0974*/ 	.word	0x00004400


	//   ....[43]....
        /*0978*/ 	.word	0x00004410


	//   ....[44]....
        /*097c*/ 	.word	0x00004420


	//   ....[45]....
        /*0980*/ 	.word	0x00004e20


	//   ....[46]....
        /*0984*/ 	.word	0x00004e50


	//   ....[47]....
        /*0988*/ 	.word	0x00004e70


	//   ....[48]....
        /*098c*/ 	.word	0x00004e80


	//   ....[49]....
        /*0990*/ 	.word	0x00004eb0


	//   ....[50]....
        /*0994*/ 	.word	0x00004ed0


	//   ....[51]....
        /*0998*/ 	.word	0x00004ef0


	//   ....[52]....
        /*099c*/ 	.word	0x00004f00


	//   ....[53]....
        /*09a0*/ 	.word	0x00006c00


	//   ....[54]....
        /*09a4*/ 	.word	0x00006c30


	//   ....[55]....
        /*09a8*/ 	.word	0x00006ce0


	//   ....[56]....
        /*09ac*/ 	.word	0x00006cf0


	//   ....[57]....
        /*09b0*/ 	.word	0x00006d20


	//   ....[58]....
        /*09b4*/ 	.word	0x00006d50


	//   ....[59]....
        /*09b8*/ 	.word	0x00006d80


	//   ....[60]....
        /*09bc*/ 	.word	0x00006e00


	//   ....[61]....
        /*09c0*/ 	.word	0x00008460


	//   ....[62]....
        /*09c4*/ 	.word	0x00008490


	//   ....[63]....
        /*09c8*/ 	.word	0x00008540


	//   ....[64]....
        /*09cc*/ 	.word	0x00008550


	//   ....[65]....
        /*09d0*/ 	.word	0x00008580


	//   ....[66]....
        /*09d4*/ 	.word	0x000085b0


	//   ....[67]....
        /*09d8*/ 	.word	0x000085e0


	//   ....[68]....
        /*09dc*/ 	.word	0x00008660


	//   ....[69]....
        /*09e0*/ 	.word	0x00008850


	//   ....[70]....
        /*09e4*/ 	.word	0x00008a80


	//   ....[71]....
        /*09e8*/ 	.word	0x00008a90


	//   ....[72]....
        /*09ec*/ 	.word	0x00008aa0


	//   ....[73]....
        /*09f0*/ 	.word	0x000090b0


	//   ....[74]....
        /*09f4*/ 	.word	0x000091b0


	//   ....[75]....
        /*09f8*/ 	.word	0x00009320


	//   ....[76]....
        /*09fc*/ 	.word	0x00009340


	//   ....[77]....
        /*0a00*/ 	.word	0x00009460


	//   ....[78]....
        /*0a04*/ 	.word	0x00009480


	//   ....[79]....
        /*0a08*/ 	.word	0x000095a0


	//   ....[80]....
        /*0a0c*/ 	.word	0x000095c0


	//   ....[81]....
        /*0a10*/ 	.word	0x0000bdc0


	//   ....[82]....
        /*0a14*/ 	.word	0x0000be10


	//   ....[83]....
        /*0a18*/ 	.word	0x0000be40


	//   ....[84]....
        /*0a1c*/ 	.word	0x0000be60


	//   ....[85]....
        /*0a20*/ 	.word	0x0000be80


	//   ....[86]....
        /*0a24*/ 	.word	0x0000be90


	//   ....[87]....
        /*0a28*/ 	.word	0x0000bea0


	//   ....[88]....
        /*0a2c*/ 	.word	0x0000beb0


	//   ....[89]....
        /*0a30*/ 	.word	0x0000d5a0


	//   ....[90]....
        /*0a34*/ 	.word	0x0000d5c0


	//   ....[91]....
        /*0a38*/ 	.word	0x0000d660


	//   ....[92]....
        /*0a3c*/ 	.word	0x0000d6a0


	//   ....[93]....
        /*0a40*/ 	.word	0x0000d6d0


	//   ....[94]....
        /*0a44*/ 	.word	0x0000d700


	//   ....[95]....
        /*0a48*/ 	.word	0x0000d720


	//   ....[96]....
        /*0a4c*/ 	.word	0x0000d770


	//   ....[97]....
        /*0a50*/ 	.word	0x0000dc90


	//   ....[98]....
        /*0a54*/ 	.word	0x0000dcb0


	//   ....[99]....
        /*0a58*/ 	.word	0x0000dcd0


	//   ....[100]....
        /*0a5c*/ 	.word	0x0000dcf0


	//   ....[101]....
        /*0a60*/ 	.word	0x0000dd10


	//   ....[102]....
        /*0a64*/ 	.word	0x0000dd30


	//   ....[103]....
        /*0a68*/ 	.word	0x0000dd50


	//   ....[104]....
        /*0a6c*/ 	.word	0x0000dd70


	//   ....[105]....
        /*0a70*/ 	.word	0x000101e0


	//   ....[106]....
        /*0a74*/ 	.word	0x00010230


	//   ....[107]....
        /*0a78*/ 	.word	0x00010240


	//   ....[108]....
        /*0a7c*/ 	.word	0x00010270


	//   ....[109]....
        /*0a80*/ 	.word	0x00010280


	//   ....[110]....
        /*0a84*/ 	.word	0x000102a0


	//   ....[111]....
        /*0a88*/ 	.word	0x000102c0


	//   ....[112]....
        /*0a8c*/ 	.word	0x000102d0


	//   ....[113]....
        /*0a90*/ 	.word	0x000117f0


	//   ....[114]....
        /*0a94*/ 	.word	0x00011ba0


	//   ....[115]....
        /*0a98*/ 	.word	0x00011bc0


	//   ....[116]....
        /*0a9c*/ 	.word	0x00011be0


	//   ....[117]....
        /*0aa0*/ 	.word	0x00011c00


	//   ....[118]....
        /*0aa4*/ 	.word	0x00011c10


	//   ....[119]....
        /*0aa8*/ 	.word	0x00011c20


	//   ....[120]....
        /*0aac*/ 	.word	0x00011c30


	//   ....[121]....
        /*0ab0*/ 	.word	0x00011c40


	//   ....[122]....
        /*0ab4*/ 	.word	0x00011ed0


	//   ....[123]....
        /*0ab8*/ 	.word	0x00011ee0


	//   ....[124]....
        /*0abc*/ 	.word	0x00011fc0


	//   ....[125]....
        /*0ac0*/ 	.word	0x00011ff0


	//   ....[126]....
        /*0ac4*/ 	.word	0x000120b0


	//   ....[127]....
        /*0ac8*/ 	.word	0x000120e0


	//   ....[128]....
        /*0acc*/ 	.word	0x000121a0


	//   ....[129]....
        /*0ad0*/ 	.word	0x000121d0


	//   ....[130]....
        /*0ad4*/ 	.word	0x00012290


	//   ....[131]....
        /*0ad8*/ 	.word	0x000122c0


	//   ....[132]....
        /*0adc*/ 	.word	0x00012380


	//   ....[133]....
        /*0ae0*/ 	.word	0x000123b0


	//   ....[134]....
        /*0ae4*/ 	.word	0x00012470


	//   ....[135]....
        /*0ae8*/ 	.word	0x000124a0


	//   ....[136]....
        /*0aec*/ 	.word	0x00012560


	//   ....[137]....
        /*0af0*/ 	.word	0x00012580


	//   ....[138]....
        /*0af4*/ 	.word	0x00012a90


	//   ....[139]....
        /*0af8*/ 	.word	0x00012ab0


	//   ....[140]....
        /*0afc*/ 	.word	0x00012c10


	//   ....[141]....
        /*0b00*/ 	.word	0x00012c20


	//   ....[142]....
        /*0b04*/ 	.word	0x00012d20


	//   ....[143]....
        /*0b08*/ 	.word	0x00012d40


	//   ....[144]....
        /*0b0c*/ 	.word	0x00012e40


	//   ....[145]....
        /*0b10*/ 	.word	0x00012e50


	//   ....[146]....
        /*0b14*/ 	.word	0x00012f50


	//   ....[147]....
        /*0b18*/ 	.word	0x00012f70


	//   ....[148]....
        /*0b1c*/ 	.word	0x00013070


	//   ....[149]....
        /*0b20*/ 	.word	0x00013080


	//   ....[150]....
        /*0b24*/ 	.word	0x00013180


	//   ....[151]....
        /*0b28*/ 	.word	0x000131a0


	//   ....[152]....
        /*0b2c*/ 	.word	0x000132a0


	//   ....[153]....
        /*0b30*/ 	.word	0x000132b0


	//   ....[154]....
        /*0b34*/ 	.word	0x00013420


	//   ....[155]....
        /*0b38*/ 	.word	0x00013510


	//   ....[156]....
        /*0b3c*/ 	.word	0x00013580


	//   ....[157]....
        /*0b40*/ 	.word	0x000135f0


	//   ....[158]....
        /*0b44*/ 	.word	0x00013650


	//   ....[159]....
        /*0b48*/ 	.word	0x000136c0


	//   ....[160]....
        /*0b4c*/ 	.word	0x00013730


	//   ....[161]....
        /*0b50*/ 	.word	0x000137a0


	//   ....[162]....
        /*0b54*/ 	.word	0x00013800


	//   ....[163]....
        /*0b58*/ 	.word	0x00013870


	//   ....[164]....
        /*0b5c*/ 	.word	0x000138e0


	//   ....[165]....
        /*0b60*/ 	.word	0x00013950


	//   ....[166]....
        /*0b64*/ 	.word	0x000139b0


	//   ....[167]....
        /*0b68*/ 	.word	0x00013a20


	//   ....[168]....
        /*0b6c*/ 	.word	0x00013a90


	//   ....[169]....
        /*0b70*/ 	.word	0x00013b00


	//   ....[170]....
        /*0b74*/ 	.word	0x00013b60


	//   ....[171]....
        /*0b78*/ 	.word	0x00013bd0


	//   ....[172]....
        /*0b7c*/ 	.word	0x00013c40


	//   ....[173]....
        /*0b80*/ 	.word	0x00013d70


	//   ....[174]....
        /*0b84*/ 	.word	0x00013dd0


	//   ....[175]....
        /*0b88*/ 	.word	0x00013f10


	//   ....[176]....
        /*0b8c*/ 	.word	0x00013f70


	//   ....[177]....
        /*0b90*/ 	.word	0x000140b0


	//   ....[178]....
        /*0b94*/ 	.word	0x00014110


	//   ....[179]....
        /*0b98*/ 	.word	0x00014170


	//   ....[180]....
        /*0b9c*/ 	.word	0x000141d0


	//   ....[181]....
        /*0ba0*/ 	.word	0x00014430


	//   ....[182]....
        /*0ba4*/ 	.word	0x00014690


	//   ....[183]....
        /*0ba8*/ 	.word	0x00014cb0


	//   ....[184]....
        /*0bac*/ 	.word	0x00014d00


	//   ....[185]....
        /*0bb0*/ 	.word	0x00014d50


	//   ....[186]....
        /*0bb4*/ 	.word	0x00014da0


	//   ....[187]....
        /*0bb8*/ 	.word	0x00014df0


	//   ....[188]....
        /*0bbc*/ 	.word	0x00014e40


	//   ....[189]....
        /*0bc0*/ 	.word	0x00014e90


	//   ....[190]....
        /*0bc4*/ 	.word	0x00014ee0


	//   ....[191]....
        /*0bc8*/ 	.word	0x00014f40


	//   ....[192]....
        /*0bcc*/ 	.word	0x00014fb0


	//   ....[193]....
        /*0bd0*/ 	.word	0x000150e0


	//   ....[194]....
        /*0bd4*/ 	.word	0x00015140


	//   ....[195]....
        /*0bd8*/ 	.word	0x00015280


	//   ....[196]....
        /*0bdc*/ 	.word	0x000152e0


	//   ....[197]....
        /*0be0*/ 	.word	0x00015420


	//   ....[198]....
        /*0be4*/ 	.word	0x00015480


	//   ....[199]....
        /*0be8*/ 	.word	0x000154e0


	//   ....[200]....
        /*0bec*/ 	.word	0x00015550


	//   ....[201]....
        /*0bf0*/ 	.word	0x00015680


	//   ....[202]....
        /*0bf4*/ 	.word	0x000156e0


	//   ....[203]....
        /*0bf8*/ 	.word	0x00015820


	//   ....[204]....
        /*0bfc*/ 	.word	0x00015880


	//   ....[205]....
        /*0c00*/ 	.word	0x000159c0


	//   ....[206]....
        /*0c04*/ 	.word	0x00015a20


	//   ....[207]....
        /*0c08*/ 	.word	0x00015a70


	//   ....[208]....
        /*0c0c*/ 	.word	0x00015ac0


	//   ....[209]....
        /*0c10*/ 	.word	0x00015d10


	//   ....[210]....
        /*0c14*/ 	.word	0x00015f60


	//   ....[211]....
        /*0c18*/ 	.word	0x000165a0


	//   ....[212]....
        /*0c1c*/ 	.word	0x000165e0


	//   ....[213]....
        /*0c20*/ 	.word	0x00016630


	//   ....[214]....
        /*0c24*/ 	.word	0x00016670


	//   ....[215]....
        /*0c28*/ 	.word	0x000166c0


	//   ....[216]....
        /*0c2c*/ 	.word	0x00016700


	//   ....[217]....
        /*0c30*/ 	.word	0x00016750


	//   ....[218]....
        /*0c34*/ 	.word	0x00016790


	//   ....[219]....
        /*0c38*/ 	.word	0x00016800


	//   ....[220]....
        /*0c3c*/ 	.word	0x00016870


	//   ....[221]....
        /*0c40*/ 	.word	0x000168e0


	//   ....[222]....
        /*0c44*/ 	.word	0x000169f0


	//   ....[223]....
        /*0c48*/ 	.word	0x00016a50


	//   ....[224]....
        /*0c4c*/ 	.word	0x00016b60


	//   ....[225]....
        /*0c50*/ 	.word	0x00016bc0


	//   ....[226]....
        /*0c54*/ 	.word	0x00016cd0


	//   ....[227]....
        /*0c58*/ 	.word	0x00016d30


	//   ....[228]....
        /*0c5c*/ 	.word	0x00016d70


	//   ....[229]....
        /*0c60*/ 	.word	0x00016db0


	//   ....[230]....
        /*0c64*/ 	.word	0x00016e00


	//   ....[231]....
        /*0c68*/ 	.word	0x00016e40


	//   ....[232]....
        /*0c6c*/ 	.word	0x00016e90


	//   ....[233]....
        /*0c70*/ 	.word	0x00016ed0


	//   ....[234]....
        /*0c74*/ 	.word	0x00016f20


	//   ....[235]....
        /*0c78*/ 	.word	0x00016f60


	//   ....[236]....
        /*0c7c*/ 	.word	0x00016fc0


	//   ....[237]....
        /*0c80*/ 	.word	0x00017020


	//   ....[238]....
        /*0c84*/ 	.word	0x00017070


	//   ....[239]....
        /*0c88*/ 	.word	0x000170d0


	//   ....[240]....
        /*0c8c*/ 	.word	0x00017120


	//   ....[241]....
        /*0c90*/ 	.word	0x00017170


	//   ....[242]....
        /*0c94*/ 	.word	0x000171c0


	//   ....[243]....
        /*0c98*/ 	.word	0x00017210


	//   ....[244]....
        /*0c9c*/ 	.word	0x00017270


	//   ....[245]....
        /*0ca0*/ 	.word	0x000172e0


	//   ....[246]....
        /*0ca4*/ 	.word	0x00017350


	//   ....[247]....
        /*0ca8*/ 	.word	0x000173b0


	//   ....[248]....
        /*0cac*/ 	.word	0x00017420


	//   ....[249]....
        /*0cb0*/ 	.word	0x00017490


	//   ....[250]....
        /*0cb4*/ 	.word	0x00017500


	//   ....[251]....
        /*0cb8*/ 	.word	0x00017560


	//   ....[252]....
        /*0cbc*/ 	.word	0x000175d0


	//   ....[253]....
        /*0cc0*/ 	.word	0x00017640


	//   ....[254]....
        /*0cc4*/ 	.word	0x000176b0


	//   ....[255]....
        /*0cc8*/ 	.word	0x00017710


	//   ....[0]....
        /*0ccc*/ 	.word	0x00017780


	//   ....[1]....
        /*0cd0*/ 	.word	0x000177f0


	//   ....[2]....
        /*0cd4*/ 	.word	0x00017860


	//   ....[3]....
        /*0cd8*/ 	.word	0x000178c0


	//   ....[4]....
        /*0cdc*/ 	.word	0x00017930


	//----- nvinfo : EIATTR_EXIT_INSTR_OFFSETS
	.align		4
.L_424:
        /*0ce0*/ 	.byte	0x04, 0x1c
        /*0ce2*/ 	.short	(.L_426 - .L_425)


	//   ....[0]....
.L_425:
        /*0ce4*/ 	.word	0x000000a0


	//   ....[1]....
        /*0ce8*/ 	.word	0x000134c0


	//----- nvinfo : EIATTR_MAX_THREADS
	.align		4
.L_426:
        /*0cec*/ 	.byte	0x04, 0x05
        /*0cee*/ 	.short	(.L_428 - .L_427)
.L_427:
        /*0cf0*/ 	.word	0x00000080
        /*0cf4*/ 	.word	0x00000001
        /*0cf8*/ 	.word	0x00000001


	//----- nvinfo : EIATTR_CRS_STACK_SIZE
	.align		4
.L_428:
        /*0cfc*/ 	.byte	0x04, 0x1e
        /*0cfe*/ 	.short	(.L_430 - .L_429)
.L_429:
        /*0d00*/ 	.word	0x00000000
.L_430:


//--------------------- .nv.info._ZN7cutlass13device_kernelIN5flash19enable_sm80_to_sm89INS1_16FlashAttnFwdSm80INS1_25CollectiveMainloopFwdSm80ILi4ELi1ELb0EN4cute5tupleIJNS5_1CILi128EEENS7_ILi64EEES8_EEELi128ENS_10bfloat16_tEfNS_4arch4Sm80ELb1ELb0ELb1ELb1ELb1ELb0ELb1ELb0EEENS1_21CollectiveEpilogueFwdINS6_IJS8_S8_S9_EEENS6_IJNS7_ILi1EEESH_SH_EEESB_SD_Li128ELb1ELb1ELb0ELb0EEENS1_19SingleTileSchedulerILb1ELb0ELb1ELi128EEEEEEEEEvNT_6ParamsE --------------------------
	.section	.nv.info._ZN7cutlass13device_kernelIN5flash19enable_sm80_to_sm89INS1_16FlashAttnFwdSm80INS1_25CollectiveMainloopFwdSm80ILi4ELi1ELb0EN4cute5tupleIJNS5_1CILi128EEENS7_ILi64EEES8_EEELi128ENS_10bfloat16_tEfNS_4arch4Sm80ELb1ELb0ELb1ELb1ELb1ELb0ELb1ELb0EEENS1_21CollectiveEpilogueFwdINS6_IJS8_S8_S9_EEENS6_IJNS7_ILi1EEESH_SH_EEESB_SD_Li128ELb1ELb1ELb0ELb0EEENS1_19SingleTileSchedulerILb1ELb0ELb1ELi128EEEEEEEEEvNT_6ParamsE,"",@"SHT_CUDA_INFO"
	.sectionflags	@""
	.align	4


	//----- nvinfo : EIATTR_CUDA_API_VERSION
	.align		4
        /*0000*/ 	.byte	0x04, 0x37
        /*0002*/ 	.short	(.L_432 - .L_431)
.L_431:
        /*0004*/ 	.word	0x00000082


	//----- nvinfo : EIATTR_SW2861232_WAR
	.align		4
.L_432:
        /*0008*/ 	.byte	0x01, 0x35
	.zero		2


	//----- nvinfo : EIATTR_PARAM_CBANK
	.align		4
        /*000c*/ 	.byte	0x04, 0x0a
        /*000e*/ 	.short	(.L_434 - .L_433)
	.align		4
.L_433:
        /*0010*/ 	.word	index@(.nv.constant0._ZN7cutlass13device_kernelIN5flash19enable_sm80_to_sm89INS1_16FlashAttnFwdSm80INS1_25CollectiveMainloopFwdSm80ILi4ELi1ELb0EN4cute5tupleIJNS5_1CILi128EEENS7_ILi64EEES8_EEELi128ENS_10bfloat16_tEfNS_4arch4Sm80ELb1ELb0ELb1ELb1ELb1ELb0ELb1ELb0EEENS1_21CollectiveEpilogueFwdINS6_IJS8_S8_S9_EEENS6_IJNS7_ILi1EEESH_SH_EEESB_SD_Li128ELb1ELb1ELb0ELb0EEENS1_19SingleTileSchedulerILb1ELb0ELb1ELi128EEEEEEEEEvNT_6ParamsE)
        /*0014*/ 	.short	0x0160
        /*0016*/ 	.short	0x0418


	//----- nvinfo : EIATTR_CBANK_PARAM_SIZE
	.align		4
.L_434:
        /*0018*/ 	.byte	0x03, 0x19
        /*001a*/ 	.short	0x0418


	//----- nvinfo : EIATTR_KPARAM_INFO
	.align		4
        /*001c*/ 	.byte	0x04, 0x17
        /*001e*/ 	.short	(.L_436 - .L_435)
.L_435:
        /*0020*/ 	.word	0x00000000
        /*0024*/ 	.short	0x0000
        /*0026*/ 	.short	0x0000
        /*0028*/ 	.byte	0x00, 0xf0, 0x61, 0x10


	//----- nvinfo : EIATTR_MAXREG_COUNT
	.align		4
.L_436:
        /*002c*/ 	.byte	0x03, 0x1b
        /*002e*/ 	.short	0x00ff


	//----- nvinfo : EIATTR_NUM_BARRIERS
	.align		4
        /*0030*/ 	.byte	0x02, 0x4c
        /*0032*/ 	.byte	0x02
	.zero		1


	//----- nvinfo : EIATTR_ANNOTATIONS
	.align		4
        /*0034*/ 	.byte	0x04, 0x55
        /*0036*/ 	.short	(.L_438 - .L_437)


	//   ....[0]....
.L_437:
        /* <DEDUP_REMOVED lines=85> */


	//----- nvinfo : EIATTR_MERCURY_ISA_VERSION
	.align		4
.L_438:
        /*0578*/ 	.byte	0x03, 0x5f
        /*057a*/ 	.short	0x0000


	//----- nvinfo : EIATTR_COOP_GROUP_MASK_REGIDS
	.align		4
        /*057c*/ 	.byte	0x04, 0x29
        /*057e*/ 	.short	(.L_440 - .L_439)


	//   ....[0]....
.L_439:
        /*0580*/ 	.word	0xffffffff


	//   ....[1]....
        /*0584*/ 	.word	0xffffffff


	//   ....[2]....
        /*0588*/ 	.word	0xffffffff


	//   ....[3]....
        /*058c*/ 	.word	0xffffffff


	//   ....[4]....
        /*0590*/ 	.word	0xffffffff


	//   ....[5]....
        /*0594*/ 	.word	0xffffffff


	//   ....[6]....
        /*0598*/ 	.word	0xffffffff


	//   ....[7]....
        /*059c*/ 	.word	0xffffffff


	//   ....[8]....
        /*05a0*/ 	.word	0xffffffff


	//   ....[9]....
        /*05a4*/ 	.word	0xffffffff


	//   ....[10]....
        /*05a8*/ 	.word	0xffffffff


	//   ....[11]....
        /*05ac*/ 	.word	0xffffffff


	//   ....[12]....
        /*05b0*/ 	.word	0xffffffff


	//   ....[13]....
        /*05b4*/ 	.word	0xffffffff


	//   ....[14]....
        /*05b8*/ 	.word	0xffffffff


	//   ....[15]....
        /*05bc*/ 	.word	0xffffffff


	//   ....[16]....
        /*05c0*/ 	.word	0xffffffff


	//   ....[17]....
        /*05c4*/ 	.word	0xffffffff


	//   ....[18]....
        /*05c8*/ 	.word	0xffffffff


	//   ....[19]....
        /*05cc*/ 	.word	0xffffffff


	//   ....[20]....
        /*05d0*/ 	.word	0xffffffff


	//   ....[21]....
        /*05d4*/ 	.word	0xffffffff


	//   ....[22]....
        /*05d8*/ 	.word	0xffffffff


	//   ....[23]....
        /*05dc*/ 	.word	0xffffffff


	//   ....[24]....
        /*05e0*/ 	.word	0xffffffff


	//   ....[25]....
        /*05e4*/ 	.word	0xffffffff


	//   ....[26]....
        /*05e8*/ 	.word	0xffffffff


	//   ....[27]....
        /*05ec*/ 	.word	0xffffffff


	//   ....[28]....
        /*05f0*/ 	.word	0xffffffff


	//   ....[29]....
        /*05f4*/ 	.word	0xffffffff


	//   ....[30]....
        /*05f8*/ 	.word	0xffffffff


	//   ....[31]....
        /*05fc*/ 	.word	0xffffffff


	//   ....[32]....
        /*0600*/ 	.word	0xffffffff


	//   ....[33]....
        /*0604*/ 	.word	0xffffffff


	//   ....[34]....
        /*0608*/ 	.word	0xffffffff


	//   ....[35]....
        /*060c*/ 	.word	0xffffffff


	//   ....[36]....
        /*0610*/ 	.word	0xffffffff


	//   ....[37]....
        /*0614*/ 	.word	0xffffffff


	//   ....[38]....
        /*0618*/ 	.word	0xffffffff


	//   ....[39]....
        /*061c*/ 	.word	0xffffffff


	//   ....[40]....
        /*0620*/ 	.word	0xffffffff


	//   ....[41]....
        /*0624*/ 	.word	0xffffffff


	//   ....[42]....
        /*0628*/ 	.word	0xffffffff


	//   ....[43]....
        /*062c*/ 	.word	0xffffffff


	//   ....[44]....
        /*0630*/ 	.word	0xffffffff


	//   ....[45]....
        /*0634*/ 	.word	0xffffffff


	//   ....[46]....
        /*0638*/ 	.word	0xffffffff


	//   ....[47]....
        /*063c*/ 	.word	0xffffffff


	//   ....[48]....
        /*0640*/ 	.word	0xffffffff


	//   ....[49]....
        /*0644*/ 	.word	0xffffffff


	//   ....[50]....
        /*0648*/ 	.word	0xffffffff


	//   ....[51]....
        /*064c*/ 	.word	0xffffffff


	//   ....[52]....
        /*0650*/ 	.word	0xffffffff


	//   ....[53]....
        /*0654*/ 	.word	0xffffffff


	//   ....[54]....
        /*0658*/ 	.word	0xffffffff


	//   ....[55]....
        /*065c*/ 	.word	0xffffffff


	//   ....[56]....
        /*0660*/ 	.word	0xffffffff


	//   ....[57]....
        /*0664*/ 	.word	0xffffffff


	//   ....[58]....
        /*0668*/ 	.word	0xffffffff


	//   ....[59]....
        /*066c*/ 	.word	0xffffffff


	//   ....[60]....
        /*0670*/ 	.word	0xffffffff


	//   ....[61]....
        /*0674*/ 	.word	0xffffffff


	//   ....[62]....
        /*0678*/ 	.word	0xffffffff


	//   ....[63]....
        /*067c*/ 	.word	0xffffffff


	//   ....[64]....
        /*0680*/ 	.word	0xffffffff


	//   ....[65]....
        /*0684*/ 	.word	0xffffffff


	//   ....[66]....
        /*0688*/ 	.word	0xffffffff


	//   ....[67]....
        /*068c*/ 	.word	0xffffffff


	//   ....[68]....
        /*0690*/ 	.word	0xffffffff


	//   ....[69]....
        /*0694*/ 	.word	0xffffffff


	//   ....[70]....
        /*0698*/ 	.word	0xffffffff


	//   ....[71]....
        /*069c*/ 	.word	0xffffffff


	//   ....[72]....
        /*06a0*/ 	.word	0xffffffff


	//   ....[73]....
        /*06a4*/ 	.word	0xffffffff


	//   ....[74]....
        /*06a8*/ 	.word	0xffffffff


	//   ....[75]....
        /*06ac*/ 	.word	0xffffffff


	//   ....[76]....
        /*06b0*/ 	.word	0xffffffff


	//   ....[77]....
        /*06b4*/ 	.word	0xffffffff


	//   ....[78]....
        /*06b8*/ 	.word	0xffffffff


	//   ....[79]....
        /*06bc*/ 	.word	0xffffffff


	//   ....[80]....
        /*06c0*/ 	.word	0xffffffff


	//   ....[81]....
        /*06c4*/ 	.word	0xffffffff


	//   ....[82]....
        /*06c8*/ 	.word	0xffffffff


	//   ....[83]....
        /*06cc*/ 	.word	0xffffffff


	//   ....[84]....
        /*06d0*/ 	.word	0xffffffff


	//   ....[85]....
        /*06d4*/ 	.word	0xffffffff


	//   ....[86]....
        /*06d8*/ 	.word	0xffffffff


	//   ....[87]....
        /*06dc*/ 	.word	0xffffffff


	//   ....[88]....
        /*06e0*/ 	.word	0xffffffff


	//   ....[89]....
        /*06e4*/ 	.word	0xffffffff


	//   ....[90]....
        /*06e8*/ 	.word	0xffffffff


	//   ....[91]....
        /*06ec*/ 	.word	0xffffffff


	//   ....[92]....
        /*06f0*/ 	.word	0xffffffff


	//   ....[93]....
        /*06f4*/ 	.word	0xffffffff


	//   ....[94]....
        /*06f8*/ 	.word	0xffffffff


	//   ....[95]....
        /*06fc*/ 	.word	0xffffffff


	//   ....[96]....
        /*0700*/ 	.word	0xffffffff


	//   ....[97]....
        /*0704*/ 	.word	0xffffffff


	//   ....[98]....
        /*0708*/ 	.word	0xffffffff


	//   ....[99]....
        /*070c*/ 	.word	0xffffffff


	//   ....[100]....
        /*0710*/ 	.word	0xffffffff


	//   ....[101]....
        /*0714*/ 	.word	0xffffffff


	//   ....[102]....
        /*0718*/ 	.word	0xffffffff


	//   ....[103]....
        /*071c*/ 	.word	0xffffffff


	//   ....[104]....
        /*0720*/ 	.word	0xffffffff


	//   ....[105]....
        /*0724*/ 	.word	0xffffffff


	//   ....[106]....
        /*0728*/ 	.word	0xffffffff


	//   ....[107]....
        /*072c*/ 	.word	0xffffffff


	//   ....[108]....
        /*0730*/ 	.word	0xffffffff


	//   ....[109]....
        /*0734*/ 	.word	0xffffffff


	//   ....[110]....
        /*0738*/ 	.word	0xffffffff


	//   ....[111]....
        /*073c*/ 	.word	0xffffffff


	//   ....[112]....
        /*0740*/ 	.word	0xffffffff


	//   ....[113]....
        /*0744*/ 	.word	0xffffffff


	//   ....[114]....
        /*0748*/ 	.word	0xffffffff


	//   ....[115]....
        /*074c*/ 	.word	0xffffffff


	//   ....[116]....
        /*0750*/ 	.word	0xffffffff


	//   ....[117]....
        /*0754*/ 	.word	0xffffffff


	//   ....[118]....
        /*0758*/ 	.word	0xffffffff


	//   ....[119]....
        /*075c*/ 	.word	0xffffffff


	//   ....[120]....
        /*0760*/ 	.word	0xffffffff


	//   ....[121]....
        /*0764*/ 	.word	0xffffffff


	//   ....[122]....
        /*0768*/ 	.word	0xffffffff


	//   ....[123]....
        /*076c*/ 	.word	0xffffffff


	//   ....[124]....
        /*0770*/ 	.word	0xffffffff


	//   ....[125]....
        /*0774*/ 	.word	0xffffffff


	//   ....[126]....
        /*0778*/ 	.word	0xffffffff


	//   ....[127]....
        /*077c*/ 	.word	0xffffffff


	//   ....[128]....
        /*0780*/ 	.word	0xffffffff


	//   ....[129]....
        /*0784*/ 	.word	0xffffffff


	//   ....[130]....
        /*0788*/ 	.word	0xffffffff


	//   ....[131]....
        /*078c*/ 	.word	0xffffffff


	//   ....[132]....
        /*0790*/ 	.word	0xffffffff


	//   ....[133]....
        /*0794*/ 	.word	0xffffffff


	//   ....[134]....
        /*0798*/ 	.word	0xffffffff


	//   ....[135]....
        /*079c*/ 	.word	0xffffffff


	//   ....[136]....
        /*07a0*/ 	.word	0xffffffff


	//   ....[137]....
        /*07a4*/ 	.word	0xffffffff


	//   ....[138]....
        /*07a8*/ 	.word	0xffffffff


	//   ....[139]....
        /*07ac*/ 	.word	0xffffffff


	//   ....[140]....
        /*07b0*/ 	.word	0xffffffff


	//   ....[141]....
        /*07b4*/ 	.word	0xffffffff


	//   ....[142]....
        /*07b8*/ 	.word	0xffffffff


	//   ....[143]....
        /*07bc*/ 	.word	0xffffffff


	//   ....[144]....
        /*07c0*/ 	.word	0xffffffff


	//   ....[145]....
        /*07c4*/ 	.word	0xffffffff


	//   ....[146]....
        /*07c8*/ 	.word	0xffffffff


	//   ....[147]....
        /*07cc*/ 	.word	0xffffffff


	//   ....[148]....
        /*07d0*/ 	.word	0xffffffff


	//   ....[149]....
        /*07d4*/ 	.word	0xffffffff


	//   ....[150]....
        /*07d8*/ 	.word	0xffffffff


	//   ....[151]....
        /*07dc*/ 	.word	0xffffffff


	//   ....[152]....
        /*07e0*/ 	.word	0xffffffff


	//----- nvinfo : EIATTR_COOP_GROUP_INSTR_OFFSETS
	.align		4
.L_440:
        /*07e4*/ 	.byte	0x04, 0x28
        /*07e6*/ 	.short	(.L_442 - .L_441)


	//   ....[0]....
.L_441:
        /*07e8*/ 	.word	0x000000a0


	//   ....[1]....
        /*07ec*/ 	.word	0x00001410


	//   ....[2]....
        /*07f0*/ 	.word	0x00001570


	//   ....[3]....
        /*07f4*/ 	.word	0x00001640


	//   ....[4]....
        /*07f8*/ 	.word	0x00001670


	//   ....[5]....
        /*07fc*/ 	.word	0x00001740


	//   ....[6]....
        /*0800*/ 	.word	0x00001770


	//   ....[7]....
        /*0804*/ 	.word	0x00001840


	//   ....[8]....
        /*0808*/ 	.word	0x00001870


	//   ....[9]....
        /*080c*/ 	.word	0x00001940


	//   ....[10]....
        /*0810*/ 	.word	0x00001970


	//   ....[11]....
        /*0814*/ 	.word	0x00001a40


	//   ....[12]....
        /*0818*/ 	.word	0x00001a70


	//   ....[13]....
        /*081c*/ 	.word	0x00001b40


	//   ....[14]....
        /*0820*/ 	.word	0x00001b70


	//   ....[15]....
        /*0824*/ 	.word	0x00001c40


	//   ....[16]....
        /*0828*/ 	.word	0x00001c80


	//   ....[17]....
        /*082c*/ 	.word	0x00002180


	//   ....[18]....
        /*0830*/ 	.word	0x000021b0


	//   ....[19]....
        /*0834*/ 	.word	0x000021c0


	//   ....[20]....
        /*0838*/ 	.word	0x000021d0


	//   ....[21]....
        /*083c*/ 	.word	0x000021e0


	//   ....[22]....
        /*0840*/ 	.word	0x000021f0


	//   ....[23]....
        /*0844*/ 	.word	0x00002200


	//   ....[24]....
        /*0848*/ 	.word	0x00002210


	//   ....[25]....
        /*084c*/ 	.word	0x00002610


	//   ....[26]....
        /*0850*/ 	.word	0x00002620


	//   ....[27]....
        /*0854*/ 	.word	0x00002630


	//   ....[28]....
        /*0858*/ 	.word	0x00002640


	//   ....[29]....
        /*085c*/ 	.word	0x00002650


	//   ....[30]....
        /*0860*/ 	.word	0x00002660


	//   ....[31]....
        /*0864*/ 	.word	0x00002680


	//   ....[32]....
        /*0868*/ 	.word	0x00002690


	//   ....[33]....
        /*086c*/ 	.word	0x00003760


	//   ....[34]....
        /*0870*/ 	.word	0x00003780


	//   ....[35]....
        /*0874*/ 	.word	0x00003790


	//   ....[36]....
        /*0878*/ 	.word	0x000037a0


	//   ....[37]....
        /*087c*/ 	.word	0x000037b0


	//   ....[38]....
        /*0880*/ 	.word	0x000037c0


	//   ....[39]....
        /*0884*/ 	.word	0x000037d0


	//   ....[40]....
        /*0888*/ 	.word	0x000037f0


	//   ....[41]....
        /*088c*/ 	.word	0x000043d0


	//   ....[42]....
        /*0890*/ 	.word	0x000043f0


	//   ....[43]....
        /*0894*/ 	.word	0x00004500


	//   ....[44]....
        /*0898*/ 	.word	0x00004780


	//   ....[45]....
        /*089c*/ 	.word	0x00004a50


	//   ....[46]....
        /*08a0*/ 	.word	0x00004c60


	//   ....[47]....
        /*08a4*/ 	.word	0x00004dc0


	//   ....[48]....
        /*08a8*/ 	.word	0x00004fc0


	//   ....[49]....
        /*08ac*/ 	.word	0x00005200


	//   ....[50]....
        /*08b0*/ 	.word	0x00005360


	//   ....[51]....
        /*08b4*/ 	.word	0x00005430


	//   ....[52]....
        /*08b8*/ 	.word	0x000054b0


	//   ....[53]....
        /*08bc*/ 	.word	0x00007f50


	//   ....[54]....
        /*08c0*/ 	.word	0x00007f60


	//   ....[55]....
        /*08c4*/ 	.word	0x00007f70


	//   ....[56]....
        /*08c8*/ 	.word	0x00007f80


	//   ....[57]....
        /*08cc*/ 	.word	0x00007f90


	//   ....[58]....
        /*08d0*/ 	.word	0x00007fa0


	//   ....[59]....
        /*08d4*/ 	.word	0x00007fb0


	//   ....[60]....
        /*08d8*/ 	.word	0x00007fd0


	//   ....[61]....
        /*08dc*/ 	.word	0x000096b0


	//   ....[62]....
        /*08e0*/ 	.word	0x000096c0


	//   ....[63]....
        /*08e4*/ 	.word	0x000096d0


	//   ....[64]....
        /*08e8*/ 	.word	0x000096e0


	//   ....[65]....
        /*08ec*/ 	.word	0x000096f0


	//   ....[66]....
        /*08f0*/ 	.word	0x00009700


	//   ....[67]....
        /*08f4*/ 	.word	0x00009710


	//   ....[68]....
        /*08f8*/ 	.word	0x00009720


	//   ....[69]....
        /*08fc*/ 	.word	0x00009aa0


	//   ....[70]....
        /*0900*/ 	.word	0x00009ad0


	//   ....[71]....
        /*0904*/ 	.word	0x00009ae0


	//   ....[72]....
        /*0908*/ 	.word	0x00009b00


	//   ....[73]....
        /*090c*/ 	.word	0x00009eb0


	//   ....[74]....
        /*0910*/ 	.word	0x0000a130


	//   ....[75]....
        /*0914*/ 	.word	0x0000a280


	//   ....[76]....
        /*0918*/ 	.word	0x0000a580


	//   ....[77]....
        /*091c*/ 	.word	0x0000a820


	//   ....[78]....
        /*0920*/ 	.word	0x0000a960


	//   ....[79]....
        /*0924*/ 	.word	0x0000a990


	//   ....[80]....
        /*0928*/ 	.word	0x0000aad0


	//   ....[81]....
        /*092c*/ 	.word	0x0000d490


	//   ....[82]....
        /*0930*/ 	.word	0x0000d4a0


	//   ....[83]....
        /*0934*/ 	.word	0x0000d4b0


	//   ....[84]....
        /*0938*/ 	.word	0x0000d4c0


	//   ....[85]....
        /*093c*/ 	.word	0x0000d4d0


	//   ....[86]....
        /*0940*/ 	.word	0x0000d4e0


	//   ....[87]....
        /*0944*/ 	.word	0x0000d4f0


	//   ....[88]....
        /*0948*/ 	.word	0x0000d520


	//   ....[89]....
        /*094c*/ 	.word	0x0000d930


	//   ....[90]....
        /*0950*/ 	.word	0x0000d950


	//   ....[91]....
        /*0954*/ 	.word	0x0000d970


	//   ....[92]....
        /*0958*/ 	.word	0x0000d990


	//   ....[93]....
        /*095c*/ 	.word	0x0000d9f0


	//   ....[94]....
        /*0960*/ 	.word	0x0000da50


	//   ....[95]....
        /*0964*/ 	.word	0x0000dab0


	//   ....[96]....
        /*0968*/ 	.word	0x0000db10


	//   ....[97]....
        /*096c*/ 	.word	0x0000f2f0


	//   ....[98]....
        /*0970*/ 	.word	0x0000f3d0


	//   ....[99]....
        /*0974*/ 	.word	0x0000f400


	//   ....[100]....
        /*0978*/ 	.word	0x0000f460


	//   ....[101]....
        /*097c*/ 	.word	0x0000f4b0


	//   ....[102]....
        /*0980*/ 	.word	0x0000f4d0


	//   ....[103]....
        /*0984*/ 	.word	0x0000f5f0


	//   ....[104]....
        /*0988*/ 	.word	0x0000fa90


	//   ....[105]....
        /*098c*/ 	.word	0x00012060


	//   ....[106]....
        /*0990*/ 	.word	0x00012070


	//   ....[107]....
        /*0994*/ 	.word	0x00012080


	//   ....[108]....
        /*0998*/ 	.word	0x00012090


	//   ....[109]....
        /*099c*/ 	.word	0x000120c0


	//   ....[110]....
        /*09a0*/ 	.word	0x000120e0


	//   ....[111]....
        /*09a4*/ 	.word	0x00012100


	//   ....[112]....
        /*09a8*/ 	.word	0x00012110


	//   ....[113]....
        /*09ac*/ 	.word	0x00013d80


	//   ....[114]....
        /*09b0*/ 	.word	0x00013dc0


	//   ....[115]....
        /*09b4*/ 	.word	0x00013df0


	//   ....[116]....
        /*09b8*/ 	.word	0x00013e20


	//   ....[117]....
        /*09bc*/ 	.word	0x00013e60


	//   ....[118]....
        /*09c0*/ 	.word	0x00013ea0


	//   ....[119]....
        /*09c4*/ 	.word	0x00013ec0


	//   ....[120]....
        /*09c8*/ 	.word	0x00013ed0


	//   ....[121]....
        /*09cc*/ 	.word	0x00014090


	//   ....[122]....
        /*09d0*/ 	.word	0x000140a0


	//   ....[123]....
        /*09d4*/ 	.word	0x000141a0


	//   ....[124]....
        /*09d8*/ 	.word	0x000141d0


	//   ....[125]....
        /*09dc*/ 	.word	0x000142b0


	//   ....[126]....
        /*09e0*/ 	.word	0x000142e0


	//   ....[127]....
        /*09e4*/ 	.word	0x000143c0


	//   ....[128]....
        /*09e8*/ 	.word	0x000143f0


	//   ....[129]....
        /*09ec*/ 	.word	0x000144d0


	//   ....[130]....
        /*09f0*/ 	.word	0x00014500


	//   ....[131]....
        /*09f4*/ 	.word	0x000145e0


	//   ....[132]....
        /*09f8*/ 	.word	0x00014610


	//   ....[133]....
        /*09fc*/ 	.word	0x000146f0


	//   ....[134]....
        /*0a00*/ 	.word	0x00014720


	//   ....[135]....
        /*0a04*/ 	.word	0x00014800


	//   ....[136]....
        /*0a08*/ 	.word	0x00014820


	//   ....[137]....
        /*0a0c*/ 	.word	0x000150e0


	//   ....[138]....
        /*0a10*/ 	.word	0x000150f0


	//   ....[139]....
        /*0a14*/ 	.word	0x000151c0


	//   ....[140]....
        /*0a18*/ 	.word	0x000151f0


	//   ....[141]....
        /*0a1c*/ 	.word	0x000152c0


	//   ....[142]....
        /*0a20*/ 	.word	0x000152f0


	//   ....[143]....
        /*0a24*/ 	.word	0x000153c0


	//   ....[144]....
        /*0a28*/ 	.word	0x000153f0


	//   ....[145]....
        /*0a2c*/ 	.word	0x000154c0


	//   ....[146]....
        /*0a30*/ 	.word	0x000154f0


	//   ....[147]....
        /*0a34*/ 	.word	0x000155c0


	//   ....[148]....
        /*0a38*/ 	.word	0x000155f0


	//   ....[149]....
        /*0a3c*/ 	.word	0x000156c0


	//   ....[150]....
        /*0a40*/ 	.word	0x000156f0


	//   ....[151]....
        /*0a44*/ 	.word	0x000157c0


	//   ....[152]....
        /*0a48*/ 	.word	0x000157e0


	//----- nvinfo : EIATTR_EXIT_INSTR_OFFSETS
	.align		4
.L_442:
        /*0a4c*/ 	.byte	0x04, 0x1c
        /*0a4e*/ 	.short	(.L_444 - .L_443)


	//   ....[0]....
.L_443:
        /*0a50*/ 	.word	0x00000450


	//   ....[1]....
        /*0a54*/ 	.word	0x00014830


	//   ....[2]....
        /*0a58*/ 	.word	0x00014890


	//   ....[3]....
        /*0a5c*/ 	.word	0x000148f0


	//   ....[4]....
        /*0a60*/ 	.word	0x000157f0


	//   ....[5]....
        /*0a64*/ 	.word	0x00015840


	//   ....[6]....
        /*0a68*/ 	.word	0x000158a0


	//----- nvinfo : EIATTR_CTAIDZ_USED
	.align		4
.L_444:
        /*0a6c*/ 	.byte	0x01, 0x04
	.zero		2


	//----- nvinfo : EIATTR_MAX_THREADS
	.align		4
        /*0a70*/ 	.byte	0x04, 0x05
        /*0a72*/ 	.short	(.L_446 - .L_445)
.L_445:
        /*0a74*/ 	.word	0x00000080
        /*0a78*/ 	.word	0x00000001
        /*0a7c*/ 	.word	0x00000001


	//----- nvinfo : EIATTR_CRS_STACK_SIZE
	.align		4
.L_446:
        /*0a80*/ 	.byte	0x04, 0x1e
        /*0a82*/ 	.short	(.L_448 - .L_447)
.L_447:
        /*0a84*/ 	.word	0x00000000
.L_448:


//--------------------- .nv.info._ZN7cutlass13device_kernelIN5flash19enable_sm80_to_sm89INS1_16FlashAttnFwdSm80INS1_25CollectiveMainloopFwdSm80ILi4ELi1ELb0EN4cute5tupleIJNS5_1CILi128EEENS7_ILi64EEES8_EEELi128ENS_10bfloat16_tEfNS_4arch4Sm80ELb1ELb0ELb1ELb1ELb1ELb1ELb1ELb0EEENS1_21CollectiveEpilogueFwdINS6_IJS8_S8_S9_EEENS6_IJNS7_ILi1EEESH_SH_EEESB_SD_Li128ELb1ELb1ELb0ELb0EEENS1_19SingleTileSchedulerILb1ELb0ELb1ELi128EEEEEEEEEvNT_6ParamsE --------------------------
	.section	.nv.info._ZN7cutlass13device_kernelIN5flash19enable_sm80_to_sm89INS1_16FlashAttnFwdSm80INS1_25CollectiveMainloopFwdSm80ILi4ELi1ELb0EN4cute5tupleIJNS5_1CILi128EEENS7_ILi64EEES8_EEELi128ENS_10bfloat16_tEfNS_4arch4Sm80ELb1ELb0ELb1ELb1ELb1ELb1ELb1ELb0EEENS1_21CollectiveEpilogueFwdINS6_IJS8_S8_S9_EEENS6_IJNS7_ILi1EEESH_SH_EEESB_SD_Li128ELb1ELb1ELb0ELb0EEENS1_19SingleTileSchedulerILb1ELb0ELb1ELi128EEEEEEEEEvNT_6ParamsE,"",@"SHT_CUDA_INFO"
	.sectionflags	@""
	.align	4


	//----- nvinfo : EIATTR_CUDA_API_VERSION
	.align		4
        /*0000*/ 	.byte	0x04, 0x37
        /*0002*/ 	.short	(.L_450 - .L_449)
.L_449:
        /*0004*/ 	.word	0x00000082


	//----- nvinfo : EIATTR_SW2861232_WAR
	.align		4
.L_450:
        /*0008*/ 	.byte	0x01, 0x35
	.zero		2


	//----- nvinfo : EIATTR_PARAM_CBANK
	.align		4
        /*000c*/ 	.byte	0x04, 0x0a
        /*000e*/ 	.short	(.L_452 - .L_451)
	.align		4
.L_451:
        /*0010*/ 	.word	index@(.nv.constant0._ZN7cutlass13device_kernelIN5flash19enable_sm80_to_sm89INS1_16FlashAttnFwdSm80INS1_25CollectiveMainloopFwdSm80ILi4ELi1ELb0EN4cute5tupleIJNS5_1CILi128EEENS7_ILi64EEES8_EEELi128ENS_10bfloat16_tEfNS_4arch4Sm80ELb1ELb0ELb1ELb1ELb1ELb1ELb1ELb0EEENS1_21CollectiveEpilogueFwdINS6_IJS8_S8_S9_EEENS6_IJNS7_ILi1EEESH_SH_EEESB_SD_Li128ELb1ELb1ELb0ELb0EEENS1_19SingleTileSchedulerILb1ELb0ELb1ELi128EEEEEEEEEvNT_6ParamsE)
        /*0014*/ 	.short	0x0160
        /*0016*/ 	.short	0x0418


	//----- nvinfo : EIATTR_CBANK_PARAM_SIZE
	.align		4
.L_452:
        /*0018*/ 	.byte	0x03, 0x19
        /*001a*/ 	.short	0x0418


	//----- nvinfo : EIATTR_KPARAM_INFO
	.align		4
        /*001c*/ 	.byte	0x04, 0x17
        /*001e*/ 	.short	(.L_454 - .L_453)
.L_453:
        /*0020*/ 	.word	0x00000000
        /*0024*/ 	.short	0x0000
        /*0026*/ 	.short	0x0000
        /*0028*/ 	.byte	0x00, 0xf0, 0x61, 0x10


	//----- nvinfo : EIATTR_MAXREG_COUNT
	.align		4
.L_454:
        /*002c*/ 	.byte	0x03, 0x1b
        /*002e*/ 	.short	0x00ff


	//----- nvinfo : EIATTR_NUM_BARRIERS
	.align		4
        /*0030*/ 	.byte	0x02, 0x4c
        /*0032*/ 	.byte	0x02
	.zero		1


	//----- nvinfo : EIATTR_ANNOTATIONS
	.align		4
        /*0034*/ 	.byte	0x04, 0x55
        /*0036*/ 	.short	(.L_456 - .L_455)


	//   ....[0]....
.L_455:
        /* <DEDUP_REMOVED lines=185> */


	//----- nvinfo : EIATTR_MERCURY_ISA_VERSION
	.align		4
.L_456:
        /*0bb8*/ 	.byte	0x03, 0x5f
        /*0bba*/ 	.short	0x0000


	//----- nvinfo : EIATTR_COOP_GROUP_MASK_REGIDS
	.align		4
        /*0bbc*/ 	.byte	0x04, 0x29
        /*0bbe*/ 	.short	(.L_458 - .L_457)


	//   ....[0]....
.L_457:
        /*0bc0*/ 	.word	0xffffffff


	//   ....[1]....
        /*0bc4*/ 	.word	0xffffffff


	//   ....[2]....
        /*0bc8*/ 	.word	0xffffffff


	//   ....[3]....
        /*0bcc*/ 	.word	0xffffffff


	//   ....[4]....
        /*0bd0*/ 	.word	0xffffffff


	//   ....[5]....
        /*0bd4*/ 	.word	0xffffffff


	//   ....[6]....
        /*0bd8*/ 	.word	0xffffffff


	//   ....[7]....
        /*0bdc*/ 	.word	0xffffffff


	//   ....[8]....
        /*0be0*/ 	.word	0xffffffff


	//   ....[9]....
        /*0be4*/ 	.word	0xffffffff


	//   ....[10]....
        /*0be8*/ 	.word	0xffffffff


	//   ....[11]....
        /*0bec*/ 	.word	0xffffffff


	//   ....[12]....
        /*0bf0*/ 	.word	0xffffffff


	//   ....[13]....
        /*0bf4*/ 	.word	0xffffffff


	//   ....[14]....
        /*0bf8*/ 	.word	0xffffffff


	//   ....[15]....
        /*0bfc*/ 	.word	0xffffffff


	//   ....[16]....
        /*0c00*/ 	.word	0xffffffff


	//   ....[17]....
        /*0c04*/ 	.word	0xffffffff


	//   ....[18]....
        /*0c08*/ 	.word	0xffffffff


	//   ....[19]....
        /*0c0c*/ 	.word	0xffffffff


	//   ....[20]....
        /*0c10*/ 	.word	0xffffffff


	//   ....[21]....
        /*0c14*/ 	.word	0xffffffff


	//   ....[22]....
        /*0c18*/ 	.word	0xffffffff


	//   ....[23]....
        /*0c1c*/ 	.word	0xffffffff


	//   ....[24]....
        /*0c20*/ 	.word	0xffffffff


	//   ....[25]....
        /*0c24*/ 	.word	0xffffffff


	//   ....[26]....
        /*0c28*/ 	.word	0xffffffff


	//   ....[27]....
        /*0c2c*/ 	.word	0xffffffff


	//   ....[28]....
        /*0c30*/ 	.word	0xffffffff


	//   ....[29]....
        /*0c34*/ 	.word	0xffffffff


	//   ....[30]....
        /*0c38*/ 	.word	0xffffffff


	//   ....[31]....
        /*0c3c*/ 	.word	0xffffffff


	//   ....[32]....
        /*0c40*/ 	.word	0xffffffff


	//   ....[33]....
        /*0c44*/ 	.word	0xffffffff


	//   ....[34]....
        /*0c48*/ 	.word	0xffffffff


	//   ....[35]....
        /*0c4c*/ 	.word	0xffffffff


	//   ....[36]....
        /*0c50*/ 	.word	0xffffffff


	//   ....[37]....
        /*0c54*/ 	.word	0xffffffff


	//   ....[38]....
        /*0c58*/ 	.word	0xffffffff


	//   ....[39]....
        /*0c5c*/ 	.word	0xffffffff


	//   ....[40]....
        /*0c60*/ 	.word	0xffffffff


	//   ....[41]....
        /*0c64*/ 	.word	0xffffffff


	//   ....[42]....
        /*0c68*/ 	.word	0xffffffff


	//   ....[43]....
        /*0c6c*/ 	.word	0xffffffff


	//   ....[44]....
        /*0c70*/ 	.word	0xffffffff


	//   ....[45]....
        /*0c74*/ 	.word	0xffffffff


	//   ....[46]....
        /*0c78*/ 	.word	0xffffffff


	//   ....[47]....
        /*0c7c*/ 	.word	0xffffffff


	//   ....[48]....
        /*0c80*/ 	.word	0xffffffff


	//   ....[49]....
        /*0c84*/ 	.word	0xffffffff


	//   ....[50]....
        /*0c88*/ 	.word	0xffffffff


	//   ....[51]....
        /*0c8c*/ 	.word	0xffffffff


	//   ....[52]....
        /*0c90*/ 	.word	0xffffffff


	//   ....[53]....
        /*0c94*/ 	.word	0xffffffff


	//   ....[54]....
        /*0c98*/ 	.word	0xffffffff


	//   ....[55]....
        /*0c9c*/ 	.word	0xffffffff


	//   ....[56]....
        /*0ca0*/ 	.word	0xffffffff


	//   ....[57]....
        /*0ca4*/ 	.word	0xffffffff


	//   ....[58]....
        /*0ca8*/ 	.word	0xffffffff


	//   ....[59]....
        /*0cac*/ 	.word	0xffffffff


	//   ....[60]....
        /*0cb0*/ 	.word	0xffffffff


	//   ....[61]....
        /*0cb4*/ 	.word	0xffffffff


	//   ....[62]....
        /*0cb8*/ 	.word	0xffffffff


	//   ....[63]....
        /*0cbc*/ 	.word	0xffffffff


	//   ....[64]....
        /*0cc0*/ 	.word	0xffffffff


	//   ....[65]....
        /*0cc4*/ 	.word	0xffffffff


	//   ....[66]....
        /*0cc8*/ 	.word	0xffffffff


	//   ....[67]....
        /*0ccc*/ 	.word	0xffffffff


	//   ....[68]....
        /*0cd0*/ 	.word	0xffffffff


	//   ....[69]....
        /*0cd4*/ 	.word	0xffffffff


	//   ....[70]....
        /*0cd8*/ 	.word	0xffffffff


	//   ....[71]....
        /*0cdc*/ 	.word	0xffffffff


	//   ....[72]....
        /*0ce0*/ 	.word	0xffffffff


	//   ....[73]....
        /*0ce4*/ 	.word	0xffffffff


	//   ....[74]....
        /*0ce8*/ 	.word	0xffffffff


	//   ....[75]....
        /*0cec*/ 	.word	0xffffffff


	//   ....[76]....
        /*0cf0*/ 	.word	0xffffffff


	//   ....[77]....
        /*0cf4*/ 	.word	0xffffffff


	//   ....[78]....
        /*0cf8*/ 	.word	0xffffffff


	//   ....[79]....
        /*0cfc*/ 	.word	0xffffffff


	//   ....[80]....
        /*0d00*/ 	.word	0xffffffff


	//   ....[81]....
        /*0d04*/ 	.word	0xffffffff


	//   ....[82]....
        /*0d08*/ 	.word	0xffffffff


	//   ....[83]....
        /*0d0c*/ 	.word	0xffffffff


	//   ....[84]....
        /*0d10*/ 	.word	0xffffffff


	//   ....[85]....
        /*0d14*/ 	.word	0xffffffff


	//   ....[86]....
        /*0d18*/ 	.word	0xffffffff


	//   ....[87]....
        /*0d1c*/ 	.word	0xffffffff


	//   ....[88]....
        /*0d20*/ 	.word	0xffffffff


	//   ....[89]....
        /*0d24*/ 	.word	0xffffffff


	//   ....[90]....
        /*0d28*/ 	.word	0xffffffff


	//   ....[91]....
        /*0d2c*/ 	.word	0xffffffff


	//   ....[92]....
        /*0d30*/ 	.word	0xffffffff


	//   ....[93]....
        /*0d34*/ 	.word	0xffffffff


	//   ....[94]....
        /*0d38*/ 	.word	0xffffffff


	//   ....[95]....
        /*0d3c*/ 	.word	0xffffffff


	//   ....[96]....
        /*0d40*/ 	.word	0xffffffff


	//   ....[97]....
        /*0d44*/ 	.word	0xffffffff


	//   ....[98]....
        /*0d48*/ 	.word	0xffffffff


	//   ....[99]....
        /*0d4c*/ 	.word	0xffffffff


	//   ....[100]....
        /*0d50*/ 	.word	0xffffffff


	//   ....[101]....
        /*0d54*/ 	.word	0xffffffff


	//   ....[102]....
        /*0d58*/ 	.word	0xffffffff


	//   ....[103]....
        /*0d5c*/ 	.word	0xffffffff


	//   ....[104]....
        /*0d60*/ 	.word	0xffffffff


	//   ....[105]....
        /*0d64*/ 	.word	0xffffffff


	//   ....[106]....
        /*0d68*/ 	.word	0xffffffff


	//   ....[107]....
        /*0d6c*/ 	.word	0xffffffff


	//   ....[108]....
        /*0d70*/ 	.word	0xffffffff


	//   ....[109]....
        /*0d74*/ 	.word	0xffffffff


	//   ....[110]....
        /*0d78*/ 	.word	0xffffffff


	//   ....[111]....
        /*0d7c*/ 	.word	0xffffffff


	//   ....[112]....
        /*0d80*/ 	.word	0xffffffff


	//   ....[113]....
        /*0d84*/ 	.word	0xffffffff


	//   ....[114]....
        /*0d88*/ 	.word	0xffffffff


	//   ....[115]....
        /*0d8c*/ 	.word	0xffffffff


	//   ....[116]....
        /*0d90*/ 	.word	0xffffffff


	//   ....[117]....
        /*0d94*/ 	.word	0xffffffff


	//   ....[118]....
        /*0d98*/ 	.word	0xffffffff


	//   ....[119]....
        /*0d9c*/ 	.word	0xffffffff


	//   ....[120]....
        /*0da0*/ 	.word	0xffffffff


	//   ....[121]....
        /*0da4*/ 	.word	0xffffffff


	//   ....[122]....
        /*0da8*/ 	.word	0xffffffff


	//   ....[123]....
        /*0dac*/ 	.word	0xffffffff


	//   ....[124]....
        /*0db0*/ 	.word	0xffffffff


	//   ....[125]....
        /*0db4*/ 	.word	0xffffffff


	//   ....[126]....
        /*0db8*/ 	.word	0xffffffff


	//   ....[127]....
        /*0dbc*/ 	.word	0xffffffff


	//   ....[128]....
        /*0dc0*/ 	.word	0xffffffff


	//   ....[129]....
        /*0dc4*/ 	.word	0xffffffff


	//   ....[130]....
        /*0dc8*/ 	.word	0xffffffff


	//   ....[131]....
        /*0dcc*/ 	.word	0xffffffff


	//   ....[132]....
        /*0dd0*/ 	.word	0xffffffff


	//   ....[133]....
        /*0dd4*/ 	.word	0xffffffff


	//   ....[134]....
        /*0dd8*/ 	.word	0xffffffff


	//   ....[135]....
        /*0ddc*/ 	.word	0xffffffff


	//   ....[136]....
        /*0de0*/ 	.word	0xffffffff


	//   ....[137]....
        /*0de4*/ 	.word	0xffffffff


	//   ....[138]....
        /*0de8*/ 	.word	0xffffffff


	//   ....[139]....
        /*0dec*/ 	.word	0xffffffff


	//   ....[140]....
        /*0df0*/ 	.word	0xffffffff


	//   ....[141]....
        /*0df4*/ 	.word	0xffffffff


	//   ....[142]....
        /*0df8*/ 	.word	0xffffffff


	//   ....[143]....
        /*0dfc*/ 	.word	0xffffffff


	//   ....[144]....
        /*0e00*/ 	.word	0xffffffff


	//   ....[145]....
        /*0e04*/ 	.word	0xffffffff


	//   ....[146]....
        /*0e08*/ 	.word	0xffffffff


	//   ....[147]....
        /*0e0c*/ 	.word	0xffffffff


	//   ....[148]....
        /*0e10*/ 	.word	0xffffffff


	//   ....[149]....
        /*0e14*/ 	.word	0xffffffff


	//   ....[150]....
        /*0e18*/ 	.word	0xffffffff


	//   ....[151]....
        /*0e1c*/ 	.word	0xffffffff


	//   ....[152]....
        /*0e20*/ 	.word	0xffffffff


	//   ....[153]....
        /*0e24*/ 	.word	0xffffffff


	//   ....[154]....
        /*0e28*/ 	.word	0xffffffff


	//   ....[155]....
        /*0e2c*/ 	.word	0xffffffff


	//   ....[156]....
        /*0e30*/ 	.word	0xffffffff


	//   ....[157]....
        /*0e34*/ 	.word	0xffffffff


	//   ....[158]....
        /*0e38*/ 	.word	0xffffffff


	//   ....[159]....
        /*0e3c*/ 	.word	0xffffffff


	//   ....[160]....
        /*0e40*/ 	.word	0xffffffff


	//   ....[161]....
        /*0e44*/ 	.word	0xffffffff


	//   ....[162]....
        /*0e48*/ 	.word	0xffffffff


	//   ....[163]....
        /*0e4c*/ 	.word	0xffffffff


	//   ....[164]....
        /*0e50*/ 	.word	0xffffffff


	//   ....[165]....
        /*0e54*/ 	.word	0xffffffff


	//   ....[166]....
        /*0e58*/ 	.word	0xffffffff


	//   ....[167]....
        /*0e5c*/ 	.word	0xffffffff


	//   ....[168]....
        /*0e60*/ 	.word	0xffffffff


	//   ....[169]....
        /*0e64*/ 	.word	0xffffffff


	//   ....[170]....
        /*0e68*/ 	.word	0xffffffff


	//   ....[171]....
        /*0e6c*/ 	.word	0xffffffff


	//   ....[172]....
        /*0e70*/ 	.word	0xffffffff


	//   ....[173]....
        /*0e74*/ 	.word	0xffffffff


	//   ....[174]....
        /*0e78*/ 	.word	0xffffffff


	//   ....[175]....
        /*0e7c*/ 	.word	0xffffffff


	//   ....[176]....
        /*0e80*/ 	.word	0xffffffff


	//   ....[177]....
        /*0e84*/ 	.word	0xffffffff


	//   ....[178]....
        /*0e88*/ 	.word	0xffffffff


	//   ....[179]....
        /*0e8c*/ 	.word	0xffffffff


	//   ....[180]....
        /*0e90*/ 	.word	0xffffffff


	//   ....[181]....
        /*0e94*/ 	.word	0xffffffff


	//   ....[182]....
        /*0e98*/ 	.word	0xffffffff


	//   ....[183]....
        /*0e9c*/ 	.word	0xffffffff


	//   ....[184]....
        /*0ea0*/ 	.word	0xffffffff


	//   ....[185]....
        /*0ea4*/ 	.word	0xffffffff


	//   ....[186]....
        /*0ea8*/ 	.word	0xffffffff


	//   ....[187]....
        /*0eac*/ 	.word	0xffffffff


	//   ....[188]....
        /*0eb0*/ 	.word	0xffffffff


	//   ....[189]....
        /*0eb4*/ 	.word	0xffffffff


	//   ....[190]....
        /*0eb8*/ 	.word	0xffffffff


	//   ....[191]....
        /*0ebc*/ 	.word	0xffffffff


	//   ....[192]....
        /*0ec0*/ 	.word	0xffffffff


	//   ....[193]....
        /*0ec4*/ 	.word	0xffffffff


	//   ....[194]....
        /*0ec8*/ 	.word	0xffffffff


	//   ....[195]....
        /*0ecc*/ 	.word	0xffffffff


	//   ....[196]....
        /*0ed0*/ 	.word	0xffffffff


	//   ....[197]....
        /*0ed4*/ 	.word	0xffffffff


	//   ....[198]....
        /*0ed8*/ 	.word	0xffffffff


	//   ....[199]....
        /*0edc*/ 	.word	0xffffffff


	//   ....[200]....
        /*0ee0*/ 	.word	0xffffffff


	//   ....[201]....
        /*0ee4*/ 	.word	0xffffffff


	//   ....[202]....
        /*0ee8*/ 	.word	0xffffffff


	//   ....[203]....
        /*0eec*/ 	.word	0xffffffff


	//   ....[204]....
        /*0ef0*/ 	.word	0xffffffff


	//   ....[205]....
        /*0ef4*/ 	.word	0xffffffff


	//   ....[206]....
        /*0ef8*/ 	.word	0xffffffff


	//   ....[207]....
        /*0efc*/ 	.word	0xffffffff


	//   ....[208]....
        /*0f00*/ 	.word	0xffffffff


	//   ....[209]....
        /*0f04*/ 	.word	0xffffffff


	//   ....[210]....
        /*0f08*/ 	.word	0xffffffff


	//   ....[211]....
        /*0f0c*/ 	.word	0xffffffff


	//   ....[212]....
        /*0f10*/ 	.word	0xffffffff


	//   ....[213]....
        /*0f14*/ 	.word	0xffffffff


	//   ....[214]....
        /*0f18*/ 	.word	0xffffffff


	//   ....[215]....
        /*0f1c*/ 	.word	0xffffffff


	//   ....[216]....
        /*0f20*/ 	.word	0xffffffff


	//   ....[217]....
        /*0f24*/ 	.word	0xffffffff


	//   ....[218]....
        /*0f28*/ 	.word	0xffffffff


	//   ....[219]....
        /*0f2c*/ 	.word	0xffffffff


	//   ....[220]....
        /*0f30*/ 	.word	0xffffffff


	//   ....[221]....
        /*0f34*/ 	.word	0xffffffff


	//   ....[222]....
        /*0f38*/ 	.word	0xffffffff


	//   ....[223]....
        /*0f3c*/ 	.word	0xffffffff


	//   ....[224]....
        /*0f40*/ 	.word	0xffffffff


	//   ....[225]....
        /*0f44*/ 	.word	0xffffffff


	//   ....[226]....
        /*0f48*/ 	.word	0xffffffff


	//   ....[227]....
        /*0f4c*/ 	.word	0xffffffff


	//   ....[228]....
        /*0f50*/ 	.word	0xffffffff


	//   ....[229]....
        /*0f54*/ 	.word	0xffffffff


	//   ....[230]....
        /*0f58*/ 	.word	0xffffffff


	//   ....[231]....
        /*0f5c*/ 	.word	0xffffffff


	//   ....[232]....
        /*0f60*/ 	.word	0xffffffff


	//   ....[233]....
        /*0f64*/ 	.word	0xffffffff


	//   ....[234]....
        /*0f68*/ 	.word	0xffffffff


	//   ....[235]....
        /*0f6c*/ 	.word	0xffffffff


	//   ....[236]....
        /*0f70*/ 	.word	0xffffffff


	//   ....[237]....
        /*0f74*/ 	.word	0xffffffff


	//   ....[238]....
        /*0f78*/ 	.word	0xffffffff


	//   ....[239]....
        /*0f7c*/ 	.word	0xffffffff


	//   ....[240]....
        /*0f80*/ 	.word	0xffffffff


	//   ....[241]....
        /*0f84*/ 	.word	0xffffffff


	//   ....[242]....
        /*0f88*/ 	.word	0xffffffff


	//   ....[243]....
        /*0f8c*/ 	.word	0xffffffff


	//   ....[244]....
        /*0f90*/ 	.word	0xffffffff


	//   ....[245]....
        /*0f94*/ 	.word	0xffffffff


	//   ....[246]....
        /*0f98*/ 	.word	0xffffffff


	//   ....[247]....
        /*0f9c*/ 	.word	0xffffffff


	//   ....[248]....
        /*0fa0*/ 	.word	0xffffffff


	//   ....[249]....
        /*0fa4*/ 	.word	0xffffffff


	//   ....[250]....
        /*0fa8*/ 	.word	0xffffffff


	//   ....[251]....
        /*0fac*/ 	.word	0xffffffff


	//   ....[252]....
        /*0fb0*/ 	.word	0xffffffff


	//   ....[253]....
        /*0fb4*/ 	.word	0xffffffff


	//   ....[254]....
        /*0fb8*/ 	.word	0xffffffff


	//   ....[255]....
        /*0fbc*/ 	.word	0xffffffff


	//   ....[0]....
        /*0fc0*/ 	.word	0xffffffff


	//   ....[1]....
        /*0fc4*/ 	.word	0xffffffff


	//   ....[2]....
        /*0fc8*/ 	.word	0xffffffff


	//   ....[3]....
        /*0fcc*/ 	.word	0xffffffff


	//   ....[4]....
        /*0fd0*/ 	.word	0xffffffff


	//   ....[5]....
        /*0fd4*/ 	.word	0xffffffff


	//   ....[6]....
        /*0fd8*/ 	.word	0xffffffff


	//   ....[7]....
        /*0fdc*/ 	.word	0xffffffff


	//   ....[8]....
        /*0fe0*/ 	.word	0xffffffff


	//   ....[9]....
        /*0fe4*/ 	.word	0xffffffff


	//   ....[10]....
        /*0fe8*/ 	.word	0xffffffff


	//   ....[11]....
        /*0fec*/ 	.word	0xffffffff


	//   ....[12]....
        /*0ff0*/ 	.word	0xffffffff


	//   ....[13]....
        /*0ff4*/ 	.word	0xffffffff


	//   ....[14]....
        /*0ff8*/ 	.word	0xffffffff


	//   ....[15]....
        /*0ffc*/ 	.word	0xffffffff


	//   ....[16]....
        /*1000*/ 	.word	0xffffffff


	//   ....[17]....
        /*1004*/ 	.word	0xffffffff


	//   ....[18]....
        /*1008*/ 	.word	0xffffffff


	//   ....[19]....
        /*100c*/ 	.word	0xffffffff


	//   ....[20]....
        /*1010*/ 	.word	0xffffffff


	//   ....[21]....
        /*1014*/ 	.word	0xffffffff


	//   ....[22]....
        /*1018*/ 	.word	0xffffffff


	//   ....[23]....
        /*101c*/ 	.word	0xffffffff


	//   ....[24]....
        /*1020*/ 	.word	0xffffffff


	//   ....[25]....
        /*1024*/ 	.word	0xffffffff


	//   ....[26]....
        /*1028*/ 	.word	0xffffffff


	//   ....[27]....
        /*102c*/ 	.word	0xffffffff


	//   ....[28]....
        /*1030*/ 	.word	0xffffffff


	//   ....[29]....
        /*1034*/ 	.word	0xffffffff


	//   ....[30]....
        /*1038*/ 	.word	0xffffffff


	//   ....[31]....
        /*103c*/ 	.word	0xffffffff


	//   ....[32]....
        /*1040*/ 	.word	0xffffffff


	//   ....[33]....
        /*1044*/ 	.word	0xffffffff


	//   ....[34]....
        /*1048*/ 	.word	0xffffffff


	//   ....[35]....
        /*104c*/ 	.word	0xffffffff


	//   ....[36]....
        /*1050*/ 	.word	0xffffffff


	//   ....[37]....
        /*1054*/ 	.word	0xffffffff


	//   ....[38]....
        /*1058*/ 	.word	0xffffffff


	//   ....[39]....
        /*105c*/ 	.word	0xffffffff


	//   ....[40]....
        /*1060*/ 	.word	0xffffffff


	//   ....[41]....
        /*1064*/ 	.word	0xffffffff


	//   ....[42]....
        /*1068*/ 	.word	0xffffffff


	//   ....[43]....
        /*106c*/ 	.word	0xffffffff


	//   ....[44]....
        /*1070*/ 	.word	0xffffffff


	//   ....[45]....
        /*1074*/ 	.word	0xffffffff


	//   ....[46]....
        /*1078*/ 	.word	0xffffffff


	//   ....[47]....
        /*107c*/ 	.word	0xffffffff


	//   ....[48]....
        /*1080*/ 	.word	0xffffffff


	//   ....[49]....
        /*1084*/ 	.word	0xffffffff


	//   ....[50]....
        /*1088*/ 	.word	0xffffffff


	//   ....[51]....
        /*108c*/ 	.word	0xffffffff


	//   ....[52]....
        /*1090*/ 	.word	0xffffffff


	//   ....[53]....
        /*1094*/ 	.word	0xffffffff


	//   ....[54]....
        /*1098*/ 	.word	0xffffffff


	//   ....[55]....
        /*109c*/ 	.word	0xffffffff


	//   ....[56]....
        /*10a0*/ 	.word	0xffffffff


	//   ....[57]....
        /*10a4*/ 	.word	0xffffffff


	//   ....[58]....
        /*10a8*/ 	.word	0xffffffff


	//   ....[59]....
        /*10ac*/ 	.word	0xffffffff


	//   ....[60]....
        /*10b0*/ 	.word	0xffffffff


	//   ....[61]....
        /*10b4*/ 	.word	0xffffffff


	//   ....[62]....
        /*10b8*/ 	.word	0xffffffff


	//   ....[63]....
        /*10bc*/ 	.word	0xffffffff


	//   ....[64]....
        /*10c0*/ 	.word	0xffffffff


	//   ....[65]....
        /*10c4*/ 	.word	0xffffffff


	//   ....[66]....
        /*10c8*/ 	.word	0xffffffff


	//   ....[67]....
        /*10cc*/ 	.word	0xffffffff


	//   ....[68]....
        /*10d0*/ 	.word	0xffffffff


	//   ....[69]....
        /*10d4*/ 	.word	0xffffffff


	//   ....[70]....
        /*10d8*/ 	.word	0xffffffff


	//   ....[71]....
        /*10dc*/ 	.word	0xffffffff


	//   ....[72]....
        /*10e0*/ 	.word	0xffffffff


	//   ....[73]....
        /*10e4*/ 	.word	0xffffffff


	//   ....[74]....
        /*10e8*/ 	.word	0xffffffff


	//   ....[75]....
        /*10ec*/ 	.word	0xffffffff


	//   ....[76]....
        /*10f0*/ 	.word	0xffffffff


	//   ....[77]....
        /*10f4*/ 	.word	0xffffffff


	//   ....[78]....
        /*10f8*/ 	.word	0xffffffff


	//   ....[79]....
        /*10fc*/ 	.word	0xffffffff


	//   ....[80]....
        /*1100*/ 	.word	0xffffffff


	//   ....[81]....
        /*1104*/ 	.word	0xffffffff


	//   ....[82]....
        /*1108*/ 	.word	0xffffffff


	//   ....[83]....
        /*110c*/ 	.word	0xffffffff


	//   ....[84]....
        /*1110*/ 	.word	0xffffffff


	//   ....[85]....
        /*1114*/ 	.word	0xffffffff


	//   ....[86]....
        /*1118*/ 	.word	0xffffffff


	//   ....[87]....
        /*111c*/ 	.word	0xffffffff


	//   ....[88]....
        /*1120*/ 	.word	0xffffffff


	//   ....[89]....
        /*1124*/ 	.word	0xffffffff


	//   ....[90]....
        /*1128*/ 	.word	0xffffffff


	//   ....[91]....
        /*112c*/ 	.word	0xffffffff


	//   ....[92]....
        /*1130*/ 	.word	0xffffffff


	//   ....[93]....
        /*1134*/ 	.word	0xffffffff


	//   ....[94]....
        /*1138*/ 	.word	0xffffffff


	//   ....[95]....
        /*113c*/ 	.word	0xffffffff


	//   ....[96]....
        /*1140*/ 	.word	0xffffffff


	//   ....[97]....
        /*1144*/ 	.word	0xffffffff


	//   ....[98]....
        /*1148*/ 	.word	0xffffffff


	//   ....[99]....
        /*114c*/ 	.word	0xffffffff


	//   ....[100]....
        /*1150*/ 	.word	0xffffffff


	//   ....[101]....
        /*1154*/ 	.word	0xffffffff


	//   ....[102]....
        /*1158*/ 	.word	0xffffffff


	//   ....[103]....
        /*115c*/ 	.word	0xffffffff


	//   ....[104]....
        /*1160*/ 	.word	0xffffffff


	//   ....[105]....
        /*1164*/ 	.word	0xffffffff


	//   ....[106]....
        /*1168*/ 	.word	0xffffffff


	//   ....[107]....
        /*116c*/ 	.word	0xffffffff


	//   ....[108]....
        /*1170*/ 	.word	0xffffffff


	//   ....[109]....
        /*1174*/ 	.word	0xffffffff


	//   ....[110]....
        /*1178*/ 	.word	0xffffffff


	//   ....[111]....
        /*117c*/ 	.word	0xffffffff


	//   ....[112]....
        /*1180*/ 	.word	0xffffffff


	//   ....[113]....
        /*1184*/ 	.word	0xffffffff


	//   ....[114]....
        /*1188*/ 	.word	0xffffffff


	//   ....[115]....
        /*118c*/ 	.word	0xffffffff


	//   ....[116]....
        /*1190*/ 	.word	0xffffffff


	//   ....[117]....
        /*1194*/ 	.word	0xffffffff


	//   ....[118]....
        /*1198*/ 	.word	0xffffffff


	//   ....[119]....
        /*119c*/ 	.word	0xffffffff


	//   ....[120]....
        /*11a0*/ 	.word	0xffffffff


	//   ....[121]....
        /*11a4*/ 	.word	0xffffffff


	//   ....[122]....
        /*11a8*/ 	.word	0xffffffff


	//   ....[123]....
        /*11ac*/ 	.word	0xffffffff


	//   ....[124]....
        /*11b0*/ 	.word	0xffffffff


	//   ....[125]....
        /*11b4*/ 	.word	0xffffffff


	//   ....[126]....
        /*11b8*/ 	.word	0xffffffff


	//   ....[127]....
        /*11bc*/ 	.word	0xffffffff


	//   ....[128]....
        /*11c0*/ 	.word	0xffffffff


	//   ....[129]....
        /*11c4*/ 	.word	0xffffffff


	//   ....[130]....
        /*11c8*/ 	.word	0xffffffff


	//   ....[131]....
        /*11cc*/ 	.word	0xffffffff


	//   ....[132]....
        /*11d0*/ 	.word	0xffffffff


	//   ....[133]....
        /*11d4*/ 	.word	0xffffffff


	//   ....[134]....
        /*11d8*/ 	.word	0xffffffff


	//   ....[135]....
        /*11dc*/ 	.word	0xffffffff


	//   ....[136]....
        /*11e0*/ 	.word	0xffffffff


	//   ....[137]....
        /*11e4*/ 	.word	0xffffffff


	//   ....[138]....
        /*11e8*/ 	.word	0xffffffff


	//   ....[139]....
        /*11ec*/ 	.word	0xffffffff


	//   ....[140]....
        /*11f0*/ 	.word	0xffffffff


	//   ....[141]....
        /*11f4*/ 	.word	0xffffffff


	//   ....[142]....
        /*11f8*/ 	.word	0xffffffff


	//   ....[143]....
        /*11fc*/ 	.word	0xffffffff


	//   ....[144]....
        /*1200*/ 	.word	0xffffffff


	//   ....[145]....
        /*1204*/ 	.word	0xffffffff


	//   ....[146]....
        /*1208*/ 	.word	0xffffffff


	//   ....[147]....
        /*120c*/ 	.word	0xffffffff


	//   ....[148]....
        /*1210*/ 	.word	0xffffffff


	//   ....[149]....
        /*1214*/ 	.word	0xffffffff


	//   ....[150]....
        /*1218*/ 	.word	0xffffffff


	//   ....[151]....
        /*121c*/ 	.word	0xffffffff


	//   ....[152]....
        /*1220*/ 	.word	0xffffffff


	//   ....[153]....
        /*1224*/ 	.word	0xffffffff


	//   ....[154]....
        /*1228*/ 	.word	0xffffffff


	//   ....[155]....
        /*122c*/ 	.word	0xffffffff


	//   ....[156]....
        /*1230*/ 	.word	0xffffffff


	//   ....[157]....
        /*1234*/ 	.word	0xffffffff


	//   ....[158]....
        /*1238*/ 	.word	0xffffffff


	//   ....[159]....
        /*123c*/ 	.word	0xffffffff


	//   ....[160]....
        /*1240*/ 	.word	0xffffffff


	//   ....[161]....
        /*1244*/ 	.word	0xffffffff


	//   ....[162]....
        /*1248*/ 	.word	0xffffffff


	//----- nvinfo : EIATTR_COOP_GROUP_INSTR_OFFSETS
	.align		4
.L_458:
        /*124c*/ 	.byte	0x04, 0x28
        /*124e*/ 	.short	(.L_460 - .L_459)


	//   ....[0]....
.L_459:
        /*1250*/ 	.word	0x00000090


	//   ....[1]....
        /*1254*/ 	.word	0x00002550


	//   ....[2]....
        /*1258*/ 	.word	0x000025a0


	//   ....[3]....
        /*125c*/ 	.word	0x00002d70


	//   ....[4]....
        /*1260*/ 	.word	0x00002d90


	//   ....[5]....
        /*1264*/ 	.word	0x000034e0


	//   ....[6]....
        /*1268*/ 	.word	0x00003500


	//   ....[7]....
        /*126c*/ 	.word	0x00003c50


	//   ....[8]....
        /*1270*/ 	.word	0x00003c60


	//   ....[9]....
        /*1274*/ 	.word	0x000044b0


	//   ....[10]....
        /*1278*/ 	.word	0x00004500


	//   ....[11]....
        /*127c*/ 	.word	0x00005270


	//   ....[12]....
        /*1280*/ 	.word	0x000052a0


	//   ....[13]....
        /*1284*/ 	.word	0x00005a20


	//   ....[14]....
        /*1288*/ 	.word	0x00005a50


	//   ....[15]....
        /*128c*/ 	.word	0x000061d0


	//   ....[16]....
        /*1290*/ 	.word	0x000061f0


	//   ....[17]....
        /*1294*/ 	.word	0x00006990


	//   ....[18]....
        /*1298*/ 	.word	0x000069c0


	//   ....[19]....
        /*129c*/ 	.word	0x00006ad0


	//   ....[20]....
        /*12a0*/ 	.word	0x00006b00


	//   ....[21]....
        /*12a4*/ 	.word	0x00006bd0


	//   ....[22]....
        /*12a8*/ 	.word	0x00006c00


	//   ....[23]....
        /*12ac*/ 	.word	0x00006cd0


	//   ....[24]....
        /*12b0*/ 	.word	0x00006cf0


	//   ....[25]....
        /*12b4*/ 	.word	0x00007280


	//   ....[26]....
        /*12b8*/ 	.word	0x000072a0


	//   ....[27]....
        /*12bc*/ 	.word	0x00007370


	//   ....[28]....
        /*12c0*/ 	.word	0x000073a0


	//   ....[29]....
        /*12c4*/ 	.word	0x00007470


	//   ....[30]....
        /*12c8*/ 	.word	0x000074a0


	//   ....[31]....
        /*12cc*/ 	.word	0x00007570


	//   ....[32]....
        /*12d0*/ 	.word	0x000075a0


	//   ....[33]....
        /*12d4*/ 	.word	0x00008580


	//   ....[34]....
        /*12d8*/ 	.word	0x000085a0


	//   ....[35]....
        /*12dc*/ 	.word	0x000086f0


	//   ....[36]....
        /*12e0*/ 	.word	0x00008700


	//   ....[37]....
        /*12e4*/ 	.word	0x00008830


	//   ....[38]....
        /*12e8*/ 	.word	0x00008850


	//   ....[39]....
        /*12ec*/ 	.word	0x00008980


	//   ....[40]....
        /*12f0*/ 	.word	0x00008990


	//   ....[41]....
        /*12f4*/ 	.word	0x00008ac0


	//   ....[42]....
        /*12f8*/ 	.word	0x00008ae0


	//   ....[43]....
        /*12fc*/ 	.word	0x00008c10


	//   ....[44]....
        /*1300*/ 	.word	0x00008c20


	//   ....[45]....
        /*1304*/ 	.word	0x00008d50


	//   ....[46]....
        /*1308*/ 	.word	0x00008d70


	//   ....[47]....
        /*130c*/ 	.word	0x00008ea0


	//   ....[48]....
        /*1310*/ 	.word	0x00008eb0


	//   ....[49]....
        /*1314*/ 	.word	0x00009760


	//   ....[50]....
        /*1318*/ 	.word	0x00009790


	//   ....[51]....
        /*131c*/ 	.word	0x000097c0


	//   ....[52]....
        /*1320*/ 	.word	0x000097e0


	//   ....[53]....
        /*1324*/ 	.word	0x00009810


	//   ....[54]....
        /*1328*/ 	.word	0x00009830


	//   ....[55]....
        /*132c*/ 	.word	0x00009860


	//   ....[56]....
        /*1330*/ 	.word	0x00009870


	//   ....[57]....
        /*1334*/ 	.word	0x00009dd0


	//   ....[58]....
        /*1338*/ 	.word	0x00009e00


	//   ....[59]....
        /*133c*/ 	.word	0x00009e30


	//   ....[60]....
        /*1340*/ 	.word	0x00009ee0


	//   ....[61]....
        /*1344*/ 	.word	0x00009ef0


	//   ....[62]....
        /*1348*/ 	.word	0x00009f00


	//   ....[63]....
        /*134c*/ 	.word	0x0000a0b0


	//   ....[64]....
        /*1350*/ 	.word	0x0000a0e0


	//   ....[65]....
        /*1354*/ 	.word	0x0000aec0


	//   ....[66]....
        /*1358*/ 	.word	0x0000af30


	//   ....[67]....
        /*135c*/ 	.word	0x0000af40


	//   ....[68]....
        /*1360*/ 	.word	0x0000af50


	//   ....[69]....
        /*1364*/ 	.word	0x0000af60


	//   ....[70]....
        /*1368*/ 	.word	0x0000af70


	//   ....[71]....
        /*136c*/ 	.word	0x0000b070


	//   ....[72]....
        /*1370*/ 	.word	0x0000b120


	//   ....[73]....
        /*1374*/ 	.word	0x0000b790


	//   ....[74]....
        /*1378*/ 	.word	0x0000bfd0


	//   ....[75]....
        /*137c*/ 	.word	0x0000bfe0


	//   ....[76]....
        /*1380*/ 	.word	0x0000bff0


	//   ....[77]....
        /*1384*/ 	.word	0x0000c9f0


	//   ....[78]....
        /*1388*/ 	.word	0x0000ca20


	//   ....[79]....
        /*138c*/ 	.word	0x0000ca40


	//   ....[80]....
        /*1390*/ 	.word	0x0000ca50


	//   ....[81]....
        /*1394*/ 	.word	0x0000ca80


	//   ....[82]....
        /*1398*/ 	.word	0x0000caa0


	//   ....[83]....
        /*139c*/ 	.word	0x0000cac0


	//   ....[84]....
        /*13a0*/ 	.word	0x0000cad0


	//   ....[85]....
        /*13a4*/ 	.word	0x0000ed90


	//   ....[86]....
        /*13a8*/ 	.word	0x0000ede0


	//   ....[87]....
        /*13ac*/ 	.word	0x0000edf0


	//   ....[88]....
        /*13b0*/ 	.word	0x0000ee00


	//   ....[89]....
        /*13b4*/ 	.word	0x0000ee10


	//   ....[90]....
        /*13b8*/ 	.word	0x0000ee20


	//   ....[91]....
        /*13bc*/ 	.word	0x0000ef80


	//   ....[92]....
        /*13c0*/ 	.word	0x0000ef90


	//   ....[93]....
        /*13c4*/ 	.word	0x00010660


	//   ....[94]....
        /*13c8*/ 	.word	0x000106b0


	//   ....[95]....
        /*13cc*/ 	.word	0x00010750


	//   ....[96]....
        /*13d0*/ 	.word	0x00010760


	//   ....[97]....
        /*13d4*/ 	.word	0x000107d0


	//   ....[98]....
        /*13d8*/ 	.word	0x000107e0


	//   ....[99]....
        /*13dc*/ 	.word	0x00010870


	//   ....[100]....
        /*13e0*/ 	.word	0x00010880


	//   ....[101]....
        /*13e4*/ 	.word	0x00010b00


	//   ....[102]....
        /*13e8*/ 	.word	0x00010d60


	//   ....[103]....
        /*13ec*/ 	.word	0x00010d90


	//   ....[104]....
        /*13f0*/ 	.word	0x00010dc0


	//   ....[105]....
        /*13f4*/ 	.word	0x00011350


	//   ....[106]....
        /*13f8*/ 	.word	0x000113b0


	//   ....[107]....
        /*13fc*/ 	.word	0x00011720


	//   ....[108]....
        /*1400*/ 	.word	0x00011740


	//   ....[109]....
        /*1404*/ 	.word	0x00011760


	//   ....[110]....
        /*1408*/ 	.word	0x00011780


	//   ....[111]....
        /*140c*/ 	.word	0x000118a0


	//   ....[112]....
        /*1410*/ 	.word	0x000118c0


	//   ....[113]....
        /*1414*/ 	.word	0x00014290


	//   ....[114]....
        /*1418*/ 	.word	0x00014330


	//   ....[115]....
        /*141c*/ 	.word	0x00014350


	//   ....[116]....
        /*1420*/ 	.word	0x00014370


	//   ....[117]....
        /*1424*/ 	.word	0x00014390


	//   ....[118]....
        /*1428*/ 	.word	0x000143b0


	//   ....[119]....
        /*142c*/ 	.word	0x000143d0


	//   ....[120]....
        /*1430*/ 	.word	0x000143e0


	//   ....[121]....
        /*1434*/ 	.word	0x00015ad0


	//   ....[122]....
        /*1438*/ 	.word	0x00015b20


	//   ....[123]....
        /*143c*/ 	.word	0x00015b30


	//   ....[124]....
        /*1440*/ 	.word	0x00015b40


	//   ....[125]....
        /*1444*/ 	.word	0x00015b50


	//   ....[126]....
        /*1448*/ 	.word	0x00015b60


	//   ....[127]....
        /*144c*/ 	.word	0x00015bb0


	//   ....[128]....
        /*1450*/ 	.word	0x00015bd0


	//   ....[129]....
        /*1454*/ 	.word	0x00016240


	//   ....[130]....
        /*1458*/ 	.word	0x00016250


	//   ....[131]....
        /*145c*/ 	.word	0x00016260


	//   ....[132]....
        /*1460*/ 	.word	0x00016270


	//   ....[133]....
        /*1464*/ 	.word	0x000162b0


	//   ....[134]....
        /*1468*/ 	.word	0x000162d0


	//   ....[135]....
        /*146c*/ 	.word	0x000162e0


	//   ....[136]....
        /*1470*/ 	.word	0x000162f0


	//   ....[137]....
        /*1474*/ 	.word	0x00018a10


	//   ....[138]....
        /*1478*/ 	.word	0x00018a80


	//   ....[139]....
        /*147c*/ 	.word	0x00018a90


	//   ....[140]....
        /*1480*/ 	.word	0x00018aa0


	//   ....[141]....
        /*1484*/ 	.word	0x00018ad0


	//   ....[142]....
        /*1488*/ 	.word	0x00018af0


	//   ....[143]....
        /*148c*/ 	.word	0x00018b00


	//   ....[144]....
        /*1490*/ 	.word	0x00018b10


	//   ....[145]....
        /*1494*/ 	.word	0x0001a670


	//   ....[146]....
        /*1498*/ 	.word	0x0001a6b0


	//   ....[147]....
        /*149c*/ 	.word	0x0001a6e0


	//   ....[148]....
        /*14a0*/ 	.word	0x0001a700


	//   ....[149]....
        /*14a4*/ 	.word	0x0001a720


	//   ....[150]....
        /*14a8*/ 	.word	0x0001a740


	//   ....[151]....
        /*14ac*/ 	.word	0x0001a750


	//   ....[152]....
        /*14b0*/ 	.word	0x0001a760


	//   ....[153]....
        /*14b4*/ 	.word	0x0001a9a0


	//   ....[154]....
        /*14b8*/ 	.word	0x0001a9b0


	//   ....[155]....
        /*14bc*/ 	.word	0x0001aab0


	//   ....[156]....
        /*14c0*/ 	.word	0x0001aae0


	//   ....[157]....
        /*14c4*/ 	.word	0x0001abc0


	//   ....[158]....
        /*14c8*/ 	.word	0x0001abf0


	//   ....[159]....
        /*14cc*/ 	.word	0x0001acd0


	//   ....[160]....
        /*14d0*/ 	.word	0x0001ad00


	//   ....[161]....
        /*14d4*/ 	.word	0x0001ade0


	//   ....[162]....
        /*14d8*/ 	.word	0x0001ae10


	//   ....[163]....
        /*14dc*/ 	.word	0x0001aef0


	//   ....[164]....
        /*14e0*/ 	.word	0x0001af20


	//   ....[165]....
        /*14e4*/ 	.word	0x0001b000


	//   ....[166]....
        /*14e8*/ 	.word	0x0001b030


	//   ....[167]....
        /*14ec*/ 	.word	0x0001b110


	//   ....[168]....
        /*14f0*/ 	.word	0x0001b130


	//   ....[169]....
        /*14f4*/ 	.word	0x0001b8a0


	//   ....[170]....
        /*14f8*/ 	.word	0x0001b8c0


	//   ....[171]....
        /*14fc*/ 	.word	0x0001b9d0


	//   ....[172]....
        /*1500*/ 	.word	0x0001b9e0


	//   ....[173]....
        /*1504*/ 	.word	0x0001baf0


	//   ....[174]....
        /*1508*/ 	.word	0x0001bb10


	//   ....[175]....
        /*150c*/ 	.word	0x0001bc20


	//   ....[176]....
        /*1510*/ 	.word	0x0001bc30


	//   ....[177]....
        /*1514*/ 	.word	0x0001bd40


	//   ....[178]....
        /*1518*/ 	.word	0x0001bd60


	//   ....[179]....
        /*151c*/ 	.word	0x0001be70


	//   ....[180]....
        /*1520*/ 	.word	0x0001be80


	//   ....[181]....
        /*1524*/ 	.word	0x0001bf90


	//   ....[182]....
        /*1528*/ 	.word	0x0001bfb0


	//   ....[183]....
        /*152c*/ 	.word	0x0001c0c0


	//   ....[184]....
        /*1530*/ 	.word	0x0001c0d0


	//   ....[185]....
        /*1534*/ 	.word	0x0001c210


	//   ....[186]....
        /*1538*/ 	.word	0x0001c280


	//   ....[187]....
        /*153c*/ 	.word	0x0001c300


	//   ....[188]....
        /*1540*/ 	.word	0x0001c370


	//   ....[189]....
        /*1544*/ 	.word	0x0001c3f0


	//   ....[190]....
        /*1548*/ 	.word	0x0001c470


	//   ....[191]....
        /*154c*/ 	.word	0x0001c4f0


	//   ....[192]....
        /*1550*/ 	.word	0x0001c560


	//   ....[193]....
        /*1554*/ 	.word	0x0001c5e0


	//   ....[194]....
        /*1558*/ 	.word	0x0001c660


	//   ....[195]....
        /*155c*/ 	.word	0x0001c6e0


	//   ....[196]....
        /*1560*/ 	.word	0x0001c750


	//   ....[197]....
        /*1564*/ 	.word	0x0001c7d0


	//   ....[198]....
        /*1568*/ 	.word	0x0001c850


	//   ....[199]....
        /*156c*/ 	.word	0x0001c8d0


	//   ....[200]....
        /*1570*/ 	.word	0x0001c940


	//   ....[201]....
        /*1574*/ 	.word	0x0001c9b0


	//   ....[202]....
        /*1578*/ 	.word	0x0001ca20


	//   ....[203]....
        /*157c*/ 	.word	0x0001ca90


	//   ....[204]....
        /*1580*/ 	.word	0x0001cc50


	//   ....[205]....
        /*1584*/ 	.word	0x0001ccc0


	//   ....[206]....
        /*1588*/ 	.word	0x0001ce20


	//   ....[207]....
        /*158c*/ 	.word	0x0001ce90


	//   ....[208]....
        /*1590*/ 	.word	0x0001cff0


	//   ....[209]....
        /*1594*/ 	.word	0x0001d060


	//   ....[210]....
        /*1598*/ 	.word	0x0001d0d0


	//   ....[211]....
        /*159c*/ 	.word	0x0001d150


	//   ....[212]....
        /*15a0*/ 	.word	0x0001d3d0


	//   ....[213]....
        /*15a4*/ 	.word	0x0001d650


	//   ....[214]....
        /*15a8*/ 	.word	0x0001dc70


	//   ....[215]....
        /*15ac*/ 	.word	0x0001dcc0


	//   ....[216]....
        /*15b0*/ 	.word	0x0001dd10


	//   ....[217]....
        /*15b4*/ 	.word	0x0001dd60


	//   ....[218]....
        /*15b8*/ 	.word	0x0001ddb0


	//   ....[219]....
        /*15bc*/ 	.word	0x0001de00


	//   ....[220]....
        /*15c0*/ 	.word	0x0001de50


	//   ....[221]....
        /*15c4*/ 	.word	0x0001dea0


	//   ....[222]....
        /*15c8*/ 	.word	0x0001df10


	//   ....[223]....
        /*15cc*/ 	.word	0x0001df80


	//   ....[224]....
        /*15d0*/ 	.word	0x0001e0d0


	//   ....[225]....
        /*15d4*/ 	.word	0x0001e140


	//   ....[226]....
        /*15d8*/ 	.word	0x0001e2a0


	//   ....[227]....
        /*15dc*/ 	.word	0x0001e310


	//   ....[228]....
        /*15e0*/ 	.word	0x0001e470


	//   ....[229]....
        /*15e4*/ 	.word	0x0001e4e0


	//   ....[230]....
        /*15e8*/ 	.word	0x0001e550


	//   ....[231]....
        /*15ec*/ 	.word	0x0001e5c0


	//   ....[232]....
        /*15f0*/ 	.word	0x0001e710


	//   ....[233]....
        /*15f4*/ 	.word	0x0001e780


	//   ....[234]....
        /*15f8*/ 	.word	0x0001e8e0


	//   ....[235]....
        /*15fc*/ 	.word	0x0001e950


	//   ....[236]....
        /*1600*/ 	.word	0x0001eab0


	//   ....[237]....
        /*1604*/ 	.word	0x0001eb20


	//   ....[238]....
        /*1608*/ 	.word	0x0001eb90


	//   ....[239]....
        /*160c*/ 	.word	0x0001ec10


	//   ....[240]....
        /*1610*/ 	.word	0x0001ee80


	//   ....[241]....
        /*1614*/ 	.word	0x0001f100


	//   ....[242]....
        /*1618*/ 	.word	0x0001f780


	//   ....[243]....
        /*161c*/ 	.word	0x0001f7c0


	//   ....[244]....
        /*1620*/ 	.word	0x0001f810


	//   ....[245]....
        /*1624*/ 	.word	0x0001f850


	//   ....[246]....
        /*1628*/ 	.word	0x0001f8a0


	//   ....[247]....
        /*162c*/ 	.word	0x0001f8e0


	//   ....[248]....
        /*1630*/ 	.word	0x0001f930


	//   ....[249]....
        /*1634*/ 	.word	0x0001f970


	//   ....[250]....
        /*1638*/ 	.word	0x0001f9d0


	//   ....[251]....
        /*163c*/ 	.word	0x0001fa30


	//   ....[252]....
        /*1640*/ 	.word	0x0001faa0


	//   ....[253]....
        /*1644*/ 	.word	0x0001fbc0


	//   ....[254]....
        /*1648*/ 	.word	0x0001fc30


	//   ....[255]....
        /*164c*/ 	.word	0x0001fd50


	//   ....[0]....
        /*1650*/ 	.word	0x0001fdc0


	//   ....[1]....
        /*1654*/ 	.word	0x0001fee0


	//   ....[2]....
        /*1658*/ 	.word	0x0001ff50


	//   ....[3]....
        /*165c*/ 	.word	0x0001ffa0


	//   ....[4]....
        /*1660*/ 	.word	0x0001ffe0


	//   ....[5]....
        /*1664*/ 	.word	0x00020030


	//   ....[6]....
        /*1668*/ 	.word	0x00020070


	//   ....[7]....
        /*166c*/ 	.word	0x000200c0


	//   ....[8]....
        /*1670*/ 	.word	0x00020100


	//   ....[9]....
        /*1674*/ 	.word	0x00020150


	//   ....[10]....
        /*1678*/ 	.word	0x00020190


	//   ....[11]....
        /*167c*/ 	.word	0x000201e0


	//   ....[12]....
        /*1680*/ 	.word	0x00020240


	//   ....[13]....
        /*1684*/ 	.word	0x00020290


	//   ....[14]....
        /*1688*/ 	.word	0x000202f0


	//   ....[15]....
        /*168c*/ 	.word	0x00020340


	//   ....[16]....
        /*1690*/ 	.word	0x000203a0


	//   ....[17]....
        /*1694*/ 	.word	0x000203f0


	//   ....[18]....
        /*1698*/ 	.word	0x00020450


	//   ....[19]....
        /*169c*/ 	.word	0x000204c0


	//   ....[20]....
        /*16a0*/ 	.word	0x00020530


	//   ....[21]....
        /*16a4*/ 	.word	0x000205b0


	//   ....[22]....
        /*16a8*/ 	.word	0x00020620


	//   ....[23]....
        /*16ac*/ 	.word	0x000206a0


	//   ....[24]....
        /*16b0*/ 	.word	0x00020720


	//   ....[25]....
        /*16b4*/ 	.word	0x000207a0


	//   ....[26]....
        /*16b8*/ 	.word	0x00020810


	//   ....[27]....
        /*16bc*/ 	.word	0x00020890


	//   ....[28]....
        /*16c0*/ 	.word	0x00020910


	//   ....[29]....
        /*16c4*/ 	.word	0x00020990


	//   ....[30]....
        /*16c8*/ 	.word	0x00020a00


	//   ....[31]....
        /*16cc*/ 	.word	0x00020a80


	//   ....[32]....
        /*16d0*/ 	.word	0x00020b00


	//   ....[33]....
        /*16d4*/ 	.word	0x00020b80


	//   ....[34]....
        /*16d8*/ 	.word	0x00020bf0


	//   ....[35]....
        /*16dc*/ 	.word	0x000210c0


	//   ....[36]....
        /*16e0*/ 	.word	0x000210e0


	//   ....[37]....
        /*16e4*/ 	.word	0x000210f0


	//   ....[38]....
        /*16e8*/ 	.word	0x00021100


	//   ....[39]....
        /*16ec*/ 	.word	0x000213b0


	//   ....[40]....
        /*16f0*/ 	.word	0x000213c0


	//   ....[41]....
        /*16f4*/ 	.word	0x000213d0


	//   ....[42]....
        /*16f8*/ 	.word	0x000213e0


	//   ....[43]....
        /*16fc*/ 	.word	0x00021670


	//   ....[44]....
        /*1700*/ 	.word	0x00021690


	//   ....[45]....
        /*1704*/ 	.word	0x000216a0


	//   ....[46]....
        /*1708*/ 	.word	0x000216b0


	//   ....[47]....
        /*170c*/ 	.word	0x00021960


	//   ....[48]....
        /*1710*/ 	.word	0x00021970


	//   ....[49]....
        /*1714*/ 	.word	0x00021980


	//   ....[50]....
        /*1718*/ 	.word	0x00021990


	//   ....[51]....
        /*171c*/ 	.word	0x00021c20


	//   ....[52]....
        /*1720*/ 	.word	0x00021c40


	//   ....[53]....
        /*1724*/ 	.word	0x00021c50


	//   ....[54]....
        /*1728*/ 	.word	0x00021c60


	//   ....[55]....
        /*172c*/ 	.word	0x00021f20


	//   ....[56]....
        /*1730*/ 	.word	0x00021f40


	//   ....[57]....
        /*1734*/ 	.word	0x00021f50


	//   ....[58]....
        /*1738*/ 	.word	0x00021f60


	//   ....[59]....
        /*173c*/ 	.word	0x00022200


	//   ....[60]....
        /*1740*/ 	.word	0x00022260


	//   ....[61]....
        /*1744*/ 	.word	0x00022270


	//   ....[62]....
        /*1748*/ 	.word	0x00022280


	//   ....[63]....
        /*174c*/ 	.word	0x00022540


	//   ....[64]....
        /*1750*/ 	.word	0x000225a0


	//   ....[65]....
        /*1754*/ 	.word	0x000225b0


	//   ....[66]....
        /*1758*/ 	.word	0x000225c0


	//   ....[67]....
        /*175c*/ 	.word	0x00025fc0


	//   ....[68]....
        /*1760*/ 	.word	0x00025fe0


	//   ....[69]....
        /*1764*/ 	.word	0x00025ff0


	//   ....[70]....
        /*1768*/ 	.word	0x00026000


	//   ....[71]....
        /*176c*/ 	.word	0x00026210


	//   ....[72]....
        /*1770*/ 	.word	0x00026220


	//   ....[73]....
        /*1774*/ 	.word	0x00026230


	//   ....[74]....
        /*1778*/ 	.word	0x00026240


	//   ....[75]....
        /*177c*/ 	.word	0x00026470


	//   ....[76]....
        /*1780*/ 	.word	0x00026490


	//   ....[77]....
        /*1784*/ 	.word	0x000264a0


	//   ....[78]....
        /*1788*/ 	.word	0x000264b0


	//   ....[79]....
        /*178c*/ 	.word	0x00026690


	//   ....[80]....
        /*1790*/ 	.word	0x000266a0


	//   ....[81]....
        /*1794*/ 	.word	0x000266b0


	//   ....[82]....
        /*1798*/ 	.word	0x000266c0


	//   ....[83]....
        /*179c*/ 	.word	0x000268f0


	//   ....[84]....
        /*17a0*/ 	.word	0x00026910


	//   ....[85]....
        /*17a4*/ 	.word	0x00026920


	//   ....[86]....
        /*17a8*/ 	.word	0x00026930


	//   ....[87]....
        /*17ac*/ 	.word	0x00026b10


	//   ....[88]....
        /*17b0*/ 	.word	0x00026b20


	//   ....[89]....
        /*17b4*/ 	.word	0x00026b30


	//   ....[90]....
        /*17b8*/ 	.word	0x00026b40


	//   ....[91]....
        /*17bc*/ 	.word	0x00026d70


	//   ....[92]....
        /*17c0*/ 	.word	0x00026d90


	//   ....[93]....
        /*17c4*/ 	.word	0x00026da0


	//   ....[94]....
        /*17c8*/ 	.word	0x00026db0


	//   ....[95]....
        /*17cc*/ 	.word	0x00026ff0


	//   ....[96]....
        /*17d0*/ 	.word	0x00027000


	//   ....[97]....
        /*17d4*/ 	.word	0x00027010


	//   ....[98]....
        /*17d8*/ 	.word	0x00027020


	//   ....[99]....
        /*17dc*/ 	.word	0x0002adc0


	//   ....[100]....
        /*17e0*/ 	.word	0x0002ae30


	//   ....[101]....
        /*17e4*/ 	.word	0x0002ae90


	//   ....[102]....
        /*17e8*/ 	.word	0x0002aef0


	//   ....[103]....
        /*17ec*/ 	.word	0x0002af70


	//   ....[104]....
        /*17f0*/ 	.word	0x0002afe0


	//   ....[105]....
        /*17f4*/ 	.word	0x0002b060


	//   ....[106]....
        /*17f8*/ 	.word	0x0002b0d0


	//   ....[107]....
        /*17fc*/ 	.word	0x0002b150


	//   ....[108]....
        /*1800*/ 	.word	0x0002b1d0


	//   ....[109]....
        /*1804*/ 	.word	0x0002b240


	//   ....[110]....
        /*1808*/ 	.word	0x0002b2b0


	//   ....[111]....
        /*180c*/ 	.word	0x0002b330


	//   ....[112]....
        /*1810*/ 	.word	0x0002b3a0


	//   ....[113]....
        /*1814*/ 	.word	0x0002b420


	//   ....[114]....
        /*1818*/ 	.word	0x0002b490


	//   ....[115]....
        /*181c*/ 	.word	0x0002b510


	//   ....[116]....
        /*1820*/ 	.word	0x0002b590


	//   ....[117]....
        /*1824*/ 	.word	0x0002b600


	//   ....[118]....
        /*1828*/ 	.word	0x0002b670


	//   ....[119]....
        /*182c*/ 	.word	0x0002b6f0


	//   ....[120]....
        /*1830*/ 	.word	0x0002b770


	//   ....[121]....
        /*1834*/ 	.word	0x0002b7e0


	//   ....[122]....
        /*1838*/ 	.word	0x0002b850


	//   ....[123]....
        /*183c*/ 	.word	0x0002b8d0


	//   ....[124]....
        /*1840*/ 	.word	0x0002b950


	//   ....[125]....
        /*1844*/ 	.word	0x0002b9c0


	//   ....[126]....
        /*1848*/ 	.word	0x0002ba30


	//   ....[127]....
        /*184c*/ 	.word	0x0002bab0


	//   ....[128]....
        /*1850*/ 	.word	0x0002bb30


	//   ....[129]....
        /*1854*/ 	.word	0x0002bba0


	//   ....[130]....
        /*1858*/ 	.word	0x0002bc10


	//   ....[131]....
        /*185c*/ 	.word	0x0002bc80


	//   ....[132]....
        /*1860*/ 	.word	0x0002bcf0


	//   ....[133]....
        /*1864*/ 	.word	0x0002bd50


	//   ....[134]....
        /*1868*/ 	.word	0x0002bdb0


	//   ....[135]....
        /*186c*/ 	.word	0x0002be30


	//   ....[136]....
        /*1870*/ 	.word	0x0002bea0


	//   ....[137]....
        /*1874*/ 	.word	0x0002bf20


	//   ....[138]....
        /*1878*/ 	.word	0x0002bf90


	//   ....[139]....
        /*187c*/ 	.word	0x0002c010


	//   ....[140]....
        /*1880*/ 	.word	0x0002c090


	//   ....[141]....
        /*1884*/ 	.word	0x0002c100


	//   ....[142]....
        /*1888*/ 	.word	0x0002c170


	//   ....[143]....
        /*188c*/ 	.word	0x0002c1f0


	//   ....[144]....
        /*1890*/ 	.word	0x0002c260


	//   ....[145]....
        /*1894*/ 	.word	0x0002c2e0


	//   ....[146]....
        /*1898*/ 	.word	0x0002c350


	//   ....[147]....
        /*189c*/ 	.word	0x0002c3d0


	//   ....[148]....
        /*18a0*/ 	.word	0x0002c450


	//   ....[149]....
        /*18a4*/ 	.word	0x0002c4c0


	//   ....[150]....
        /*18a8*/ 	.word	0x0002c530


	//   ....[151]....
        /*18ac*/ 	.word	0x0002c5b0


	//   ....[152]....
        /*18b0*/ 	.word	0x0002c620


	//   ....[153]....
        /*18b4*/ 	.word	0x0002c6a0


	//   ....[154]....
        /*18b8*/ 	.word	0x0002c710


	//   ....[155]....
        /*18bc*/ 	.word	0x0002c790


	//   ....[156]....
        /*18c0*/ 	.word	0x0002c810


	//   ....[157]....
        /*18c4*/ 	.word	0x0002c880


	//   ....[158]....
        /*18c8*/ 	.word	0x0002c8f0


	//   ....[159]....
        /*18cc*/ 	.word	0x0002c970


	//   ....[160]....
        /*18d0*/ 	.word	0x0002c9e0


	//   ....[161]....
        /*18d4*/ 	.word	0x0002ca50


	//   ....[162]....
        /*18d8*/ 	.word	0x0002cac0


	//----- nvinfo : EIATTR_EXIT_INSTR_OFFSETS
	.align		4
.L_460:
        /*18dc*/ 	.byte	0x04, 0x1c
        /*18de*/ 	.short	(.L_462 - .L_461)


	//   ....[0]....
.L_461:
        /*18e0*/ 	.word	0x00000350


	//   ....[1]....
        /*18e4*/ 	.word	0x0001b140


	//   ....[2]....
        /*18e8*/ 	.word	0x0001b1a0


	//   ....[3]....
        /*18ec*/ 	.word	0x0001b200


	//   ....[4]....
        /*18f0*/ 	.word	0x0001c110


	//   ....[5]....
        /*18f4*/ 	.word	0x0001c160


	//   ....[6]....
        /*18f8*/ 	.word	0x0001c1c0


	//----- nvinfo : EIATTR_CTAIDZ_USED
	.align		4
.L_462:
        /*18fc*/ 	.byte	0x01, 0x04
	.zero		2


	//----- nvinfo : EIATTR_MAX_THREADS
	.align		4
        /*1900*/ 	.byte	0x04, 0x05
        /*1902*/ 	.short	(.L_464 - .L_463)
.L_463:
        /*1904*/ 	.word	0x00000080
        /*1908*/ 	.word	0x00000001
        /*190c*/ 	.word	0x00000001


	//----- nvinfo : EIATTR_CRS_STACK_SIZE
	.align		4
.L_464:
        /*1910*/ 	.byte	0x04, 0x1e
        /*1912*/ 	.short	(.L_466 - .L_465)
.L_465:
        /*1914*/ 	.word	0x00000000
.L_466:


//--------------------- .nv.callgraph             --------------------------
	.section	.nv.callgraph,"",@"SHT_CUDA_CALLGRAPH"
	.align	4
	.sectionentsize	8
	.align		4
        /*0000*/ 	.word	0x00000000
	.align		4
        /*0004*/ 	.word	0xffffffff
	.align		4
        /*0008*/ 	.word	0x00000000
	.align		4
        /*000c*/ 	.word	0xfffffffe
	.align		4
        /*0010*/ 	.word	0x00000000
	.align		4
        /*0014*/ 	.word	0xfffffffd
	.align		4
        /*0018*/ 	.word	0x00000000
	.align		4
        /*001c*/ 	.word	0xfffffffc


//--------------------- .nv.rel.action            --------------------------
	.section	.nv.rel.action,"",@"SHT_CUDA_RELOCINFO"
	.align	8
	.sectionentsize	8
        /*0000*/ 	.byte	0x73, 0x00, 0x00, 0x00, 0x00, 0x00, 0x00, 0x00, 0x00, 0x00, 0x00, 0x11, 0x25, 0x00, 0x05, 0x36


//--------------------- .nv.constant4             --------------------------
	.section	.nv.constant4,"a",@progbits
	.align	8
	.align		8
.nv.constant4:
        /*0000*/ 	.dword	_ZN80_INTERNAL_6eb2f92d_44_flash_fwd_hdim128_bf16_paged_softcap_sm80_cu_f3e6f9ee_29164cuda3std3__45__cpo5beginE
	.align		8
        /*0008*/ 	.dword	_ZN80_INTERNAL_6eb2f92d_44_flash_fwd_hdim128_bf16_paged_softcap_sm80_cu_f3e6f9ee_29164cuda3std3__45__cpo3endE
	.align		8
        /*0010*/ 	.dword	_ZN80_INTERNAL_6eb2f92d_44_flash_fwd_hdim128_bf16_paged_softcap_sm80_cu_f3e6f9ee_29164cuda3std3__45__cpo6cbeginE
	.align		8
        /*0018*/ 	.dword	_ZN80_INTERNAL_6eb2f92d_44_flash_fwd_hdim128_bf16_paged_softcap_sm80_cu_f3e6f9ee_29164cuda3std3__45__cpo4cendE
	.align		8
        /*0020*/ 	.dword	_ZN80_INTERNAL_6eb2f92d_44_flash_fwd_hdim128_bf16_paged_softcap_sm80_cu_f3e6f9ee_29164cuda3std3__482_GLOBAL__N__6eb2f92d_44_flash_fwd_hdim128_bf16_paged_softcap_sm80_cu_f3e6f9ee_29166ignoreE
	.align		8
        /*0028*/ 	.dword	_ZN80_INTERNAL_6eb2f92d_44_flash_fwd_hdim128_bf16_paged_softcap_sm80_cu_f3e6f9ee_29164cuda3std3__419piecewise_constructE
	.align		8
        /*0030*/ 	.dword	_ZN80_INTERNAL_6eb2f92d_44_flash_fwd_hdim128_bf16_paged_softcap_sm80_cu_f3e6f9ee_29164cuda3std3__48in_placeE
	.align		8
        /*0038*/ 	.dword	_ZN80_INTERNAL_6eb2f92d_44_flash_fwd_hdim128_bf16_paged_softcap_sm80_cu_f3e6f9ee_29164cuda3std6ranges3__45__cpo4swapE
	.align		8
        /*0040*/ 	.dword	_ZN80_INTERNAL_6eb2f92d_44_flash_fwd_hdim128_bf16_paged_softcap_sm80_cu_f3e6f9ee_29164cuda3std6ranges3__45__cpo9iter_moveE
	.align		8
        /*0048*/ 	.dword	_ZN80_INTERNAL_6eb2f92d_44_flash_fwd_hdim128_bf16_paged_softcap_sm80_cu_f3e6f9ee_29164cute7productE
	.align		8
        /*0050*/ 	.dword	_ZN80_INTERNAL_6eb2f92d_44_flash_fwd_hdim128_bf16_paged_softcap_sm80_cu_f3e6f9ee_29164cute1_E


//--------------------- .nv.constant0._ZN7cutlass13device_kernelIN5flash19enable_sm80_to_sm89INS1_16FlashAttnFwdSm80INS1_25CollectiveMainloopFwdSm80ILi8ELi1ELb1EN4cute5tupleIJNS5_1CILi128EEES8_S8_EEELi128ENS_10bfloat16_tEfNS_4arch4Sm80ELb0ELb0ELb1ELb0ELb1ELb0ELb1ELb0EEENS1_21CollectiveEpilogueFwdIS9_NS6_IJNS7_ILi1EEESF_SF_EEESA_SC_Li256ELb0ELb1ELb0ELb0EEENS1_19SingleTileSchedulerILb0ELb0ELb1ELi128EEEEEEEEEvNT_6ParamsE --------------------------
	.section	.nv.constant0._ZN7cutlass13device_kernelIN5flash19enable_sm80_to_sm89INS1_16FlashAttnFwdSm80INS1_25CollectiveMainloopFwdSm80ILi8ELi1ELb1EN4cute5tupleIJNS5_1CILi128EEES8_S8_EEELi128ENS_10bfloat16_tEfNS_4arch4Sm80ELb0ELb0ELb1ELb0ELb1ELb0ELb1ELb0EEENS1_21CollectiveEpilogueFwdIS9_NS6_IJNS7_ILi1EEESF_SF_EEESA_SC_Li256ELb0ELb1ELb0ELb0EEENS1_19SingleTileSchedulerILb0ELb0ELb1ELi128EEEEEEEEEvNT_6ParamsE,"a",@progbits
	.sectionflags	@""
	.align	4
.nv.constant0._ZN7cutlass13device_kernelIN5flash19enable_sm80_to_sm89INS1_16FlashAttnFwdSm80INS1_25CollectiveMainloopFwdSm80ILi8ELi1ELb1EN4cute5tupleIJNS5_1CILi128EEES8_S8_EEELi128ENS_10bfloat16_tEfNS_4arch4Sm80ELb0ELb0ELb1ELb0ELb1ELb0ELb1ELb0EEENS1_21CollectiveEpilogueFwdIS9_NS6_IJNS7_ILi1EEESF_SF_EEESA_SC_Li256ELb0ELb1ELb0ELb0EEENS1_19SingleTileSchedulerILb0ELb0ELb1ELi128EEEEEEEEEvNT_6ParamsE:
	.zero		1400


//--------------------- .nv.constant0._ZN7cutlass13device_kernelIN5flash19enable_sm80_to_sm89INS1_16FlashAttnFwdSm80INS1_25CollectiveMainloopFwdSm80ILi8ELi1ELb1EN4cute5tupleIJNS5_1CILi128EEES8_S8_EEELi128ENS_10bfloat16_tEfNS_4arch4Sm80ELb0ELb0ELb1ELb1ELb1ELb0ELb1ELb0EEENS1_21CollectiveEpilogueFwdIS9_NS6_IJNS7_ILi1EEESF_SF_EEESA_SC_Li256ELb1ELb1ELb0ELb0EEENS1_19SingleTileSchedulerILb1ELb0ELb1ELi128EEEEEEEEEvNT_6ParamsE --------------------------
	.section	.nv.constant0._ZN7cutlass13device_kernelIN5flash19enable_sm80_to_sm89INS1_16FlashAttnFwdSm80INS1_25CollectiveMainloopFwdSm80ILi8ELi1ELb1EN4cute5tupleIJNS5_1CILi128EEES8_S8_EEELi128ENS_10bfloat16_tEfNS_4arch4Sm80ELb0ELb0ELb1ELb1ELb1ELb0ELb1ELb0EEENS1_21CollectiveEpilogueFwdIS9_NS6_IJNS7_ILi1EEESF_SF_EEESA_SC_Li256ELb1ELb1ELb0ELb0EEENS1_19SingleTileSchedulerILb1ELb0ELb1ELi128EEEEEEEEEvNT_6ParamsE,"a",@progbits
	.sectionflags	@""
	.align	4
.nv.constant0._ZN7cutlass13device_kernelIN5flash19enable_sm80_to_sm89INS1_16FlashAttnFwdSm80INS1_25CollectiveMainloopFwdSm80ILi8ELi1ELb1EN4cute5tupleIJNS5_1CILi128EEES8_S8_EEELi128ENS_10bfloat16_tEfNS_4arch4Sm80ELb0ELb0ELb1ELb1ELb1ELb0ELb1ELb0EEENS1_21CollectiveEpilogueFwdIS9_NS6_IJNS7_ILi1EEESF_SF_EEESA_SC_Li256ELb1ELb1ELb0ELb0EEENS1_19SingleTileSchedulerILb1ELb0ELb1ELi128EEEEEEEEEvNT_6ParamsE:
	.zero		1400


//--------------------- .nv.constant0._ZN7cutlass13device_kernelIN5flash19enable_sm80_to_sm89INS1_16FlashAttnFwdSm80INS1_25CollectiveMainloopFwdSm80ILi8ELi1ELb1EN4cute5tupleIJNS5_1CILi128EEES8_S8_EEELi128ENS_10bfloat16_tEfNS_4arch4Sm80ELb0ELb0ELb1ELb1ELb1ELb1ELb1ELb0EEENS1_21CollectiveEpilogueFwdIS9_NS6_IJNS7_ILi1EEESF_SF_EEESA_SC_Li256ELb1ELb1ELb0ELb0EEENS1_19SingleTileSchedulerILb1ELb0ELb1ELi128EEEEEEEEEvNT_6ParamsE --------------------------
	.section	.nv.constant0._ZN7cutlass13device_kernelIN5flash19enable_sm80_to_sm89INS1_16FlashAttnFwdSm80INS1_25CollectiveMainloopFwdSm80ILi8ELi1ELb1EN4cute5tupleIJNS5_1CILi128EEES8_S8_EEELi128ENS_10bfloat16_tEfNS_4arch4Sm80ELb0ELb0ELb1ELb1ELb1ELb1ELb1ELb0EEENS1_21CollectiveEpilogueFwdIS9_NS6_IJNS7_ILi1EEESF_SF_EEESA_SC_Li256ELb1ELb1ELb0ELb0EEENS1_19SingleTileSchedulerILb1ELb0ELb1ELi128EEEEEEEEEvNT_6ParamsE,"a",@progbits
	.sectionflags	@""
	.align	4
.nv.constant0._ZN7cutlass13device_kernelIN5flash19enable_sm80_to_sm89INS1_16FlashAttnFwdSm80INS1_25CollectiveMainloopFwdSm80ILi8ELi1ELb1EN4cute5tupleIJNS5_1CILi128EEES8_S8_EEELi128ENS_10bfloat16_tEfNS_4arch4Sm80ELb0ELb0ELb1ELb1ELb1ELb1ELb1ELb0EEENS1_21CollectiveEpilogueFwdIS9_NS6_IJNS7_ILi1EEESF_SF_EEESA_SC_Li256ELb1ELb1ELb0ELb0EEENS1_19SingleTileSchedulerILb1ELb0ELb1ELi128EEEEEEEEEvNT_6ParamsE:
	.zero		1400


//--------------------- .nv.constant0._ZN7cutlass13device_kernelIN5flash19enable_sm80_to_sm89INS1_16FlashAttnFwdSm80INS1_25CollectiveMainloopFwdSm80ILi8ELi1ELb1EN4cute5tupleIJNS5_1CILi128EEENS7_ILi96EEES8_EEELi128ENS_10bfloat16_tEfNS_4arch4Sm80ELb0ELb1ELb1ELb0ELb1ELb0ELb1ELb0EEENS1_21CollectiveEpilogueFwdINS6_IJS8_S8_S9_EEENS6_IJNS7_ILi1EEESH_SH_EEESB_SD_Li256ELb0ELb1ELb0ELb0EEENS1_19SingleTileSchedulerILb0ELb0ELb1ELi128EEEEEEEEEvNT_6ParamsE --------------------------
	.section	.nv.constant0._ZN7cutlass13device_kernelIN5flash19enable_sm80_to_sm89INS1_16FlashAttnFwdSm80INS1_25CollectiveMainloopFwdSm80ILi8ELi1ELb1EN4cute5tupleIJNS5_1CILi128EEENS7_ILi96EEES8_EEELi128ENS_10bfloat16_tEfNS_4arch4Sm80ELb0ELb1ELb1ELb0ELb1ELb0ELb1ELb0EEENS1_21CollectiveEpilogueFwdINS6_IJS8_S8_S9_EEENS6_IJNS7_ILi1EEESH_SH_EEESB_SD_Li256ELb0ELb1ELb0ELb0EEENS1_19SingleTileSchedulerILb0ELb0ELb1ELi128EEEEEEEEEvNT_6ParamsE,"a",@progbits
	.sectionflags	@""
	.align	4
.nv.constant0._ZN7cutlass13device_kernelIN5flash19enable_sm80_to_sm89INS1_16FlashAttnFwdSm80INS1_25CollectiveMainloopFwdSm80ILi8ELi1ELb1EN4cute5tupleIJNS5_1CILi128EEENS7_ILi96EEES8_EEELi128ENS_10bfloat16_tEfNS_4arch4Sm80ELb0ELb1ELb1ELb0ELb1ELb0ELb1ELb0EEENS1_21CollectiveEpilogueFwdINS6_IJS8_S8_S9_EEENS6_IJNS7_ILi1EEESH_SH_EEESB_SD_Li256ELb0ELb1ELb0ELb0EEENS1_19SingleTileSchedulerILb0ELb0ELb1ELi128EEEEEEEEEvNT_6ParamsE:
	.zero		1400


//--------------------- .nv.constant0._ZN7cutlass13device_kernelIN5flash19enable_sm80_to_sm89INS1_16FlashAttnFwdSm80INS1_25CollectiveMainloopFwdSm80ILi8ELi1ELb1EN4cute5tupleIJNS5_1CILi128EEENS7_ILi96EEES8_EEELi128ENS_10bfloat16_tEfNS_4arch4Sm80ELb0ELb1ELb1ELb1ELb1ELb0ELb1ELb0EEENS1_21CollectiveEpilogueFwdINS6_IJS8_S8_S9_EEENS6_IJNS7_ILi1EEESH_SH_EEESB_SD_Li256ELb1ELb1ELb0ELb0EEENS1_19SingleTileSchedulerILb1ELb0ELb1ELi128EEEEEEEEEvNT_6ParamsE --------------------------
	.section	.nv.constant0._ZN7cutlass13device_kernelIN5flash19enable_sm80_to_sm89INS1_16FlashAttnFwdSm80INS1_25CollectiveMainloopFwdSm80ILi8ELi1ELb1EN4cute5tupleIJNS5_1CILi128EEENS7_ILi96EEES8_EEELi128ENS_10bfloat16_tEfNS_4arch4Sm80ELb0ELb1ELb1ELb1ELb1ELb0ELb1ELb0EEENS1_21CollectiveEpilogueFwdINS6_IJS8_S8_S9_EEENS6_IJNS7_ILi1EEESH_SH_EEESB_SD_Li256ELb1ELb1ELb0ELb0EEENS1_19SingleTileSchedulerILb1ELb0ELb1ELi128EEEEEEEEEvNT_6ParamsE,"a",@progbits
	.sectionflags	@""
	.align	4
.nv.constant0._ZN7cutlass13device_kernelIN5flash19enable_sm80_to_sm89INS1_16FlashAttnFwdSm80INS1_25CollectiveMainloopFwdSm80ILi8ELi1ELb1EN4cute5tupleIJNS5_1CILi128EEENS7_ILi96EEES8_EEELi128ENS_10bfloat16_tEfNS_4arch4Sm80ELb0ELb1ELb1ELb1ELb1ELb0ELb1ELb0EEENS1_21CollectiveEpilogueFwdINS6_IJS8_S8_S9_EEENS6_IJNS7_ILi1EEESH_SH_EEESB_SD_Li256ELb1ELb1ELb0ELb0EEENS1_19SingleTileSchedulerILb1ELb0ELb1ELi128EEEEEEEEEvNT_6ParamsE:
	.zero		1400


//--------------------- .nv.constant0._ZN7cutlass13device_kernelIN5flash19enable_sm80_to_sm89INS1_16FlashAttnFwdSm80INS1_25CollectiveMainloopFwdSm80ILi8ELi1ELb1EN4cute5tupleIJNS5_1CILi128EEENS7_ILi96EEES8_EEELi128ENS_10bfloat16_tEfNS_4arch4Sm80ELb0ELb1ELb1ELb1ELb1ELb1ELb1ELb0EEENS1_21CollectiveEpilogueFwdINS6_IJS8_S8_S9_EEENS6_IJNS7_ILi1EEESH_SH_EEESB_SD_Li256ELb1ELb1ELb0ELb0EEENS1_19SingleTileSchedulerILb1ELb0ELb1ELi128EEEEEEEEEvNT_6ParamsE --------------------------
	.section	.nv.constant0._ZN7cutlass13device_kernelIN5flash19enable_sm80_to_sm89INS1_16FlashAttnFwdSm80INS1_25CollectiveMainloopFwdSm80ILi8ELi1ELb1EN4cute5tupleIJNS5_1CILi128EEENS7_ILi96EEES8_EEELi128ENS_10bfloat16_tEfNS_4arch4Sm80ELb0ELb1ELb1ELb1ELb1ELb1ELb1ELb0EEENS1_21CollectiveEpilogueFwdINS6_IJS8_S8_S9_EEENS6_IJNS7_ILi1EEESH_SH_EEESB_SD_Li256ELb1ELb1ELb0ELb0EEENS1_19SingleTileSchedulerILb1ELb0ELb1ELi128EEEEEEEEEvNT_6ParamsE,"a",@progbits
	.sectionflags	@""
	.align	4
.nv.constant0._ZN7cutlass13device_kernelIN5flash19enable_sm80_to_sm89INS1_16FlashAttnFwdSm80INS1_25CollectiveMainloopFwdSm80ILi8ELi1ELb1EN4cute5tupleIJNS5_1CILi128EEENS7_ILi96EEES8_EEELi128ENS_10bfloat16_tEfNS_4arch4Sm80ELb0ELb1ELb1ELb1ELb1ELb1ELb1ELb0EEENS1_21CollectiveEpilogueFwdINS6_IJS8_S8_S9_EEENS6_IJNS7_ILi1EEESH_SH_EEESB_SD_Li256ELb1ELb1ELb0ELb0EEENS1_19SingleTileSchedulerILb1ELb0ELb1ELi128EEEEEEEEEvNT_6ParamsE:
	.zero		1400


//--------------------- .nv.constant0._ZN7cutlass13device_kernelIN5flash19enable_sm80_to_sm89INS1_16FlashAttnFwdSm80INS1_25CollectiveMainloopFwdSm80ILi8ELi1ELb1EN4cute5tupleIJNS5_1CILi128EEES8_S8_EEELi128ENS_10bfloat16_tEfNS_4arch4Sm80ELb1ELb0ELb1ELb0ELb1ELb0ELb1ELb0EEENS1_21CollectiveEpilogueFwdIS9_NS6_IJNS7_ILi1EEESF_SF_EEESA_SC_Li256ELb0ELb1ELb0ELb0EEENS1_30DynamicPersistentTileSchedulerILi256ELi256ELb0ELb1ELb0EEEEEEEEEvNT_6ParamsE --------------------------
	.section	.nv.constant0._ZN7cutlass13device_kernelIN5flash19enable_sm80_to_sm89INS1_16FlashAttnFwdSm80INS1_25CollectiveMainloopFwdSm80ILi8ELi1ELb1EN4cute5tupleIJNS5_1CILi128EEES8_S8_EEELi128ENS_10bfloat16_tEfNS_4arch4Sm80ELb1ELb0ELb1ELb0ELb1ELb0ELb1ELb0EEENS1_21CollectiveEpilogueFwdIS9_NS6_IJNS7_ILi1EEESF_SF_EEESA_SC_Li256ELb0ELb1ELb0ELb0EEENS1_30DynamicPersistentTileSchedulerILi256ELi256ELb0ELb1ELb0EEEEEEEEEvNT_6ParamsE,"a",@progbits
	.sectionflags	@""
	.align	4
.nv.constant0._ZN7cutlass13device_kernelIN5flash19enable_sm80_to_sm89INS1_16FlashAttnFwdSm80INS1_25CollectiveMainloopFwdSm80ILi8ELi1ELb1EN4cute5tupleIJNS5_1CILi128EEES8_S8_EEELi128ENS_10bfloat16_tEfNS_4arch4Sm80ELb1ELb0ELb1ELb0ELb1ELb0ELb1ELb0EEENS1_21CollectiveEpilogueFwdIS9_NS6_IJNS7_ILi1EEESF_SF_EEESA_SC_Li256ELb0ELb1ELb0ELb0EEENS1_30DynamicPersistentTileSchedulerILi256ELi256ELb0ELb1ELb0EEEEEEEEEvNT_6ParamsE:
	.zero		1416


//--------------------- .nv.constant0._ZN7cutlass13device_kernelIN5flash19enable_sm80_to_sm89INS1_16FlashAttnFwdSm80INS1_25CollectiveMainloopFwdSm80ILi8ELi1ELb1EN4cute5tupleIJNS5_1CILi128EEES8_S8_EEELi128ENS_10bfloat16_tEfNS_4arch4Sm80ELb1ELb0ELb1ELb1ELb1ELb0ELb1ELb0EEENS1_21CollectiveEpilogueFwdIS9_NS6_IJNS7_ILi1EEESF_SF_EEESA_SC_Li256ELb1ELb1ELb0ELb0EEENS1_19SingleTileSchedulerILb1ELb0ELb1ELi128EEEEEEEEEvNT_6ParamsE --------------------------
	.section	.nv.constant0._ZN7cutlass13device_kernelIN5flash19enable_sm80_to_sm89INS1_16FlashAttnFwdSm80INS1_25CollectiveMainloopFwdSm80ILi8ELi1ELb1EN4cute5tupleIJNS5_1CILi128EEES8_S8_EEELi128ENS_10bfloat16_tEfNS_4arch4Sm80ELb1ELb0ELb1ELb1ELb1ELb0ELb1ELb0EEENS1_21CollectiveEpilogueFwdIS9_NS6_IJNS7_ILi1EEESF_SF_EEESA_SC_Li256ELb1ELb1ELb0ELb0EEENS1_19SingleTileSchedulerILb1ELb0ELb1ELi128EEEEEEEEEvNT_6ParamsE,"a",@progbits
	.sectionflags	@""
	.align	4
.nv.constant0._ZN7cutlass13device_kernelIN5flash19enable_sm80_to_sm89INS1_16FlashAttnFwdSm80INS1_25CollectiveMainloopFwdSm80ILi8ELi1ELb1EN4cute5tupleIJNS5_1CILi128EEES8_S8_EEELi128ENS_10bfloat16_tEfNS_4arch4Sm80ELb1ELb0ELb1ELb1ELb1ELb0ELb1ELb0EEENS1_21CollectiveEpilogueFwdIS9_NS6_IJNS7_ILi1EEESF_SF_EEESA_SC_Li256ELb1ELb1ELb0ELb0EEENS1_19SingleTileSchedulerILb1ELb0ELb1ELi128EEEEEEEEEvNT_6ParamsE:
	.zero		1400


//--------------------- .nv.constant0._ZN7cutlass13device_kernelIN5flash19enable_sm80_to_sm89INS1_16FlashAttnFwdSm80INS1_25CollectiveMainloopFwdSm80ILi8ELi1ELb1EN4cute5tupleIJNS5_1CILi128EEES8_S8_EEELi128ENS_10bfloat16_tEfNS_4arch4Sm80ELb1ELb0ELb1ELb1ELb1ELb1ELb1ELb0EEENS1_21CollectiveEpilogueFwdIS9_NS6_IJNS7_ILi1EEESF_SF_EEESA_SC_Li256ELb1ELb1ELb0ELb0EEENS1_19SingleTileSchedulerILb1ELb0ELb1ELi128EEEEEEEEEvNT_6ParamsE --------------------------
	.section	.nv.constant0._ZN7cutlass13device_kernelIN5flash19enable_sm80_to_sm89INS1_16FlashAttnFwdSm80INS1_25CollectiveMainloopFwdSm80ILi8ELi1ELb1EN4cute5tupleIJNS5_1CILi128EEES8_S8_EEELi128ENS_10bfloat16_tEfNS_4arch4Sm80ELb1ELb0ELb1ELb1ELb1ELb1ELb1ELb0EEENS1_21CollectiveEpilogueFwdIS9_NS6_IJNS7_ILi1EEESF_SF_EEESA_SC_Li256ELb1ELb1ELb0ELb0EEENS1_19SingleTileSchedulerILb1ELb0ELb1ELi128EEEEEEEEEvNT_6ParamsE,"a",@progbits
	.sectionflags	@""
	.align	4
.nv.constant0._ZN7cutlass13device_kernelIN5flash19enable_sm80_to_sm89INS1_16FlashAttnFwdSm80INS1_25CollectiveMainloopFwdSm80ILi8ELi1ELb1EN4cute5tupleIJNS5_1CILi128EEES8_S8_EEELi128ENS_10bfloat16_tEfNS_4arch4Sm80ELb1ELb0ELb1ELb1ELb1ELb1ELb1ELb0EEENS1_21CollectiveEpilogueFwdIS9_NS6_IJNS7_ILi1EEESF_SF_EEESA_SC_Li256ELb1ELb1ELb0ELb0EEENS1_19SingleTileSchedulerILb1ELb0ELb1ELi128EEEEEEEEEvNT_6ParamsE:
	.zero		1400


//--------------------- .nv.constant0._ZN7cutlass13device_kernelIN5flash19enable_sm80_to_sm89INS1_16FlashAttnFwdSm80INS1_25CollectiveMainloopFwdSm80ILi4ELi1ELb0EN4cute5tupleIJNS5_1CILi128EEENS7_ILi64EEES8_EEELi128ENS_10bfloat16_tEfNS_4arch4Sm80ELb0ELb0ELb1ELb0ELb1ELb0ELb1ELb0EEENS1_21CollectiveEpilogueFwdINS6_IJS8_S8_S9_EEENS6_IJNS7_ILi1EEESH_SH_EEESB_SD_Li128ELb0ELb1ELb0ELb0EEENS1_19SingleTileSchedulerILb0ELb0ELb1ELi128EEEEEEEEEvNT_6ParamsE --------------------------
	.section	.nv.constant0._ZN7cutlass13device_kernelIN5flash19enable_sm80_to_sm89INS1_16FlashAttnFwdSm80INS1_25CollectiveMainloopFwdSm80ILi4ELi1ELb0EN4cute5tupleIJNS5_1CILi128EEENS7_ILi64EEES8_EEELi128ENS_10bfloat16_tEfNS_4arch4Sm80ELb0ELb0ELb1ELb0ELb1ELb0ELb1ELb0EEENS1_21CollectiveEpilogueFwdINS6_IJS8_S8_S9_EEENS6_IJNS7_ILi1EEESH_SH_EEESB_SD_Li128ELb0ELb1ELb0ELb0EEENS1_19SingleTileSchedulerILb0ELb0ELb1ELi128EEEEEEEEEvNT_6ParamsE,"a",@progbits
	.sectionflags	@""
	.align	4
.nv.constant0._ZN7cutlass13device_kernelIN5flash19enable_sm80_to_sm89INS1_16FlashAttnFwdSm80INS1_25CollectiveMainloopFwdSm80ILi4ELi1ELb0EN4cute5tupleIJNS5_1CILi128EEENS7_ILi64EEES8_EEELi128ENS_10bfloat16_tEfNS_4arch4Sm80ELb0ELb0ELb1ELb0ELb1ELb0ELb1ELb0EEENS1_21CollectiveEpilogueFwdINS6_IJS8_S8_S9_EEENS6_IJNS7_ILi1EEESH_SH_EEESB_SD_Li128ELb0ELb1ELb0ELb0EEENS1_19SingleTileSchedulerILb0ELb0ELb1ELi128EEEEEEEEEvNT_6ParamsE:
	.zero		1400


//--------------------- .nv.constant0._ZN7cutlass13device_kernelIN5flash19enable_sm80_to_sm89INS1_16FlashAttnFwdSm80INS1_25CollectiveMainloopFwdSm80ILi4ELi1ELb0EN4cute5tupleIJNS5_1CILi128EEENS7_ILi64EEES8_EEELi128ENS_10bfloat16_tEfNS_4arch4Sm80ELb0ELb0ELb1ELb1ELb1ELb0ELb1ELb0EEENS1_21CollectiveEpilogueFwdINS6_IJS8_S8_S9_EEENS6_IJNS7_ILi1EEESH_SH_EEESB_SD_Li128ELb1ELb1ELb0ELb0EEENS1_19SingleTileSchedulerILb1ELb0ELb1ELi128EEEEEEEEEvNT_6ParamsE --------------------------
	.section	.nv.constant0._ZN7cutlass13device_kernelIN5flash19enable_sm80_to_sm89INS1_16FlashAttnFwdSm80INS1_25CollectiveMainloopFwdSm80ILi4ELi1ELb0EN4cute5tupleIJNS5_1CILi128EEENS7_ILi64EEES8_EEELi128ENS_10bfloat16_tEfNS_4arch4Sm80ELb0ELb0ELb1ELb1ELb1ELb0ELb1ELb0EEENS1_21CollectiveEpilogueFwdINS6_IJS8_S8_S9_EEENS6_IJNS7_ILi1EEESH_SH_EEESB_SD_Li128ELb1ELb1ELb0ELb0EEENS1_19SingleTileSchedulerILb1ELb0ELb1ELi128EEEEEEEEEvNT_6ParamsE,"a",@progbits
	.sectionflags	@""
	.align	4
.nv.constant0._ZN7cutlass13device_kernelIN5flash19enable_sm80_to_sm89INS1_16FlashAttnFwdSm80INS1_25CollectiveMainloopFwdSm80ILi4ELi1ELb0EN4cute5tupleIJNS5_1CILi128EEENS7_ILi64EEES8_EEELi128ENS_10bfloat16_tEfNS_4arch4Sm80ELb0ELb0ELb1ELb1ELb1ELb0ELb1ELb0EEENS1_21CollectiveEpilogueFwdINS6_IJS8_S8_S9_EEENS6_IJNS7_ILi1EEESH_SH_EEESB_SD_Li128ELb1ELb1ELb0ELb0EEENS1_19SingleTileSchedulerILb1ELb0ELb1ELi128EEEEEEEEEvNT_6ParamsE:
	.zero		1400


//--------------------- .nv.constant0._ZN7cutlass13device_kernelIN5flash19enable_sm80_to_sm89INS1_16FlashAttnFwdSm80INS1_25CollectiveMainloopFwdSm80ILi4ELi1ELb0EN4cute5tupleIJNS5_1CILi128EEENS7_ILi64EEES8_EEELi128ENS_10bfloat16_tEfNS_4arch4Sm80ELb0ELb0ELb1ELb1ELb1ELb1ELb1ELb0EEENS1_21CollectiveEpilogueFwdINS6_IJS8_S8_S9_EEENS6_IJNS7_ILi1EEESH_SH_EEESB_SD_Li128ELb1ELb1ELb0ELb0EEENS1_19SingleTileSchedulerILb1ELb0ELb1ELi128EEEEEEEEEvNT_6ParamsE --------------------------
	.section	.nv.constant0._ZN7cutlass13device_kernelIN5flash19enable_sm80_to_sm89INS1_16FlashAttnFwdSm80INS1_25CollectiveMainloopFwdSm80ILi4ELi1ELb0EN4cute5tupleIJNS5_1CILi128EEENS7_ILi64EEES8_EEELi128ENS_10bfloat16_tEfNS_4arch4Sm80ELb0ELb0ELb1ELb1ELb1ELb1ELb1ELb0EEENS1_21CollectiveEpilogueFwdINS6_IJS8_S8_S9_EEENS6_IJNS7_ILi1EEESH_SH_EEESB_SD_Li128ELb1ELb1ELb0ELb0EEENS1_19SingleTileSchedulerILb1ELb0ELb1ELi128EEEEEEEEEvNT_6ParamsE,"a",@progbits
	.sectionflags	@""
	.align	4
.nv.constant0._ZN7cutlass13device_kernelIN5flash19enable_sm80_to_sm89INS1_16FlashAttnFwdSm80INS1_25CollectiveMainloopFwdSm80ILi4ELi1ELb0EN4cute5tupleIJNS5_1CILi128EEENS7_ILi64EEES8_EEELi128ENS_10bfloat16_tEfNS_4arch4Sm80ELb0ELb0ELb1ELb1ELb1ELb1ELb1ELb0EEENS1_21CollectiveEpilogueFwdINS6_IJS8_S8_S9_EEENS6_IJNS7_ILi1EEESH_SH_EEESB_SD_Li128ELb1ELb1ELb0ELb0EEENS1_19SingleTileSchedulerILb1ELb0ELb1ELi128EEEEEEEEEvNT_6ParamsE:
	.zero		1400


//--------------------- .nv.constant0._ZN7cutlass13device_kernelIN5flash19enable_sm80_to_sm89INS1_16FlashAttnFwdSm80INS1_25CollectiveMainloopFwdSm80ILi4ELi1ELb0EN4cute5tupleIJNS5_1CILi128EEENS7_ILi48EEES8_EEELi128ENS_10bfloat16_tEfNS_4arch4Sm80ELb0ELb1ELb1ELb0ELb1ELb0ELb1ELb0EEENS1_21CollectiveEpilogueFwdINS6_IJS8_S8_S9_EEENS6_IJNS7_ILi1EEESH_SH_EEESB_SD_Li128ELb0ELb1ELb0ELb0EEENS1_19SingleTileSchedulerILb0ELb0ELb1ELi128EEEEEEEEEvNT_6ParamsE --------------------------
	.section	.nv.constant0._ZN7cutlass13device_kernelIN5flash19enable_sm80_to_sm89INS1_16FlashAttnFwdSm80INS1_25CollectiveMainloopFwdSm80ILi4ELi1ELb0EN4cute5tupleIJNS5_1CILi128EEENS7_ILi48EEES8_EEELi128ENS_10bfloat16_tEfNS_4arch4Sm80ELb0ELb1ELb1ELb0ELb1ELb0ELb1ELb0EEENS1_21CollectiveEpilogueFwdINS6_IJS8_S8_S9_EEENS6_IJNS7_ILi1EEESH_SH_EEESB_SD_Li128ELb0ELb1ELb0ELb0EEENS1_19SingleTileSchedulerILb0ELb0ELb1ELi128EEEEEEEEEvNT_6ParamsE,"a",@progbits
	.sectionflags	@""
	.align	4
.nv.constant0._ZN7cutlass13device_kernelIN5flash19enable_sm80_to_sm89INS1_16FlashAttnFwdSm80INS1_25CollectiveMainloopFwdSm80ILi4ELi1ELb0EN4cute5tupleIJNS5_1CILi128EEENS7_ILi48EEES8_EEELi128ENS_10bfloat16_tEfNS_4arch4Sm80ELb0ELb1ELb1ELb0ELb1ELb0ELb1ELb0EEENS1_21CollectiveEpilogueFwdINS6_IJS8_S8_S9_EEENS6_IJNS7_ILi1EEESH_SH_EEESB_SD_Li128ELb0ELb1ELb0ELb0EEENS1_19SingleTileSchedulerILb0ELb0ELb1ELi128EEEEEEEEEvNT_6ParamsE:
	.zero		1400


//--------------------- .nv.constant0._ZN7cutlass13device_kernelIN5flash19enable_sm80_to_sm89INS1_16FlashAttnFwdSm80INS1_25CollectiveMainloopFwdSm80ILi4ELi1ELb0EN4cute5tupleIJNS5_1CILi128EEENS7_ILi48EEES8_EEELi128ENS_10bfloat16_tEfNS_4arch4Sm80ELb0ELb1ELb1ELb1ELb1ELb0ELb1ELb0EEENS1_21CollectiveEpilogueFwdINS6_IJS8_S8_S9_EEENS6_IJNS7_ILi1EEESH_SH_EEESB_SD_Li128ELb1ELb1ELb0ELb0EEENS1_19SingleTileSchedulerILb1ELb0ELb1ELi128EEEEEEEEEvNT_6ParamsE --------------------------
	.section	.nv.constant0._ZN7cutlass13device_kernelIN5flash19enable_sm80_to_sm89INS1_16FlashAttnFwdSm80INS1_25CollectiveMainloopFwdSm80ILi4ELi1ELb0EN4cute5tupleIJNS5_1CILi128EEENS7_ILi48EEES8_EEELi128ENS_10bfloat16_tEfNS_4arch4Sm80ELb0ELb1ELb1ELb1ELb1ELb0ELb1ELb0EEENS1_21CollectiveEpilogueFwdINS6_IJS8_S8_S9_EEENS6_IJNS7_ILi1EEESH_SH_EEESB_SD_Li128ELb1ELb1ELb0ELb0EEENS1_19SingleTileSchedulerILb1ELb0ELb1ELi128EEEEEEEEEvNT_6ParamsE,"a",@progbits
	.sectionflags	@""
	.align	4
.nv.constant0._ZN7cutlass13device_kernelIN5flash19enable_sm80_to_sm89INS1_16FlashAttnFwdSm80INS1_25CollectiveMainloopFwdSm80ILi4ELi1ELb0EN4cute5tupleIJNS5_1CILi128EEENS7_ILi48EEES8_EEELi128ENS_10bfloat16_tEfNS_4arch4Sm80ELb0ELb1ELb1ELb1ELb1ELb0ELb1ELb0EEENS1_21CollectiveEpilogueFwdINS6_IJS8_S8_S9_EEENS6_IJNS7_ILi1EEESH_SH_EEESB_SD_Li128ELb1ELb1ELb0ELb0EEENS1_19SingleTileSchedulerILb1ELb0ELb1ELi128EEEEEEEEEvNT_6ParamsE:
	.zero		1400


//--------------------- .nv.constant0._ZN7cutlass13device_kernelIN5flash19enable_sm80_to_sm89INS1_16FlashAttnFwdSm80INS1_25CollectiveMainloopFwdSm80ILi4ELi1ELb0EN4cute5tupleIJNS5_1CILi128EEENS7_ILi48EEES8_EEELi128ENS_10bfloat16_tEfNS_4arch4Sm80ELb0ELb1ELb1ELb1ELb1ELb1ELb1ELb0EEENS1_21CollectiveEpilogueFwdINS6_IJS8_S8_S9_EEENS6_IJNS7_ILi1EEESH_SH_EEESB_SD_Li128ELb1ELb1ELb0ELb0EEENS1_19SingleTileSchedulerILb1ELb0ELb1ELi128EEEEEEEEEvNT_6ParamsE --------------------------
	.section	.nv.constant0._ZN7cutlass13device_kernelIN5flash19enable_sm80_to_sm89INS1_16FlashAttnFwdSm80INS1_25CollectiveMainloopFwdSm80ILi4ELi1ELb0EN4cute5tupleIJNS5_1CILi128EEENS7_ILi48EEES8_EEELi128ENS_10bfloat16_tEfNS_4arch4Sm80ELb0ELb1ELb1ELb1ELb1ELb1ELb1ELb0EEENS1_21CollectiveEpilogueFwdINS6_IJS8_S8_S9_EEENS6_IJNS7_ILi1EEESH_SH_EEESB_SD_Li128ELb1ELb1ELb0ELb0EEENS1_19SingleTileSchedulerILb1ELb0ELb1ELi128EEEEEEEEEvNT_6ParamsE,"a",@progbits
	.sectionflags	@""
	.align	4
.nv.constant0._ZN7cutlass13device_kernelIN5flash19enable_sm80_to_sm89INS1_16FlashAttnFwdSm80INS1_25CollectiveMainloopFwdSm80ILi4ELi1ELb0EN4cute5tupleIJNS5_1CILi128EEENS7_ILi48EEES8_EEELi128ENS_10bfloat16_tEfNS_4arch4Sm80ELb0ELb1ELb1ELb1ELb1ELb1ELb1ELb0EEENS1_21CollectiveEpilogueFwdINS6_IJS8_S8_S9_EEENS6_IJNS7_ILi1EEESH_SH_EEESB_SD_Li128ELb1ELb1ELb0ELb0EEENS1_19SingleTileSchedulerILb1ELb0ELb1ELi128EEEEEEEEEvNT_6ParamsE:
	.zero		1400


//--------------------- .nv.constant0._ZN7cutlass13device_kernelIN5flash19enable_sm80_to_sm89INS1_16FlashAttnFwdSm80INS1_25CollectiveMainloopFwdSm80ILi4ELi1ELb0EN4cute5tupleIJNS5_1CILi128EEENS7_ILi64EEES8_EEELi128ENS_10bfloat16_tEfNS_4arch4Sm80ELb1ELb0ELb1ELb0ELb1ELb0ELb1ELb0EEENS1_21CollectiveEpilogueFwdINS6_IJS8_S8_S9_EEENS6_IJNS7_ILi1EEESH_SH_EEESB_SD_Li128ELb0ELb1ELb0ELb0EEENS1_30DynamicPersistentTileSchedulerILi128ELi128ELb0ELb1ELb0EEEEEEEEEvNT_6ParamsE --------------------------
	.section	.nv.constant0._ZN7cutlass13device_kernelIN5flash19enable_sm80_to_sm89INS1_16FlashAttnFwdSm80INS1_25CollectiveMainloopFwdSm80ILi4ELi1ELb0EN4cute5tupleIJNS5_1CILi128EEENS7_ILi64EEES8_EEELi128ENS_10bfloat16_tEfNS_4arch4Sm80ELb1ELb0ELb1ELb0ELb1ELb0ELb1ELb0EEENS1_21CollectiveEpilogueFwdINS6_IJS8_S8_S9_EEENS6_IJNS7_ILi1EEESH_SH_EEESB_SD_Li128ELb0ELb1ELb0ELb0EEENS1_30DynamicPersistentTileSchedulerILi128ELi128ELb0ELb1ELb0EEEEEEEEEvNT_6ParamsE,"a",@progbits
	.sectionflags	@""
	.align	4
.nv.constant0._ZN7cutlass13device_kernelIN5flash19enable_sm80_to_sm89INS1_16FlashAttnFwdSm80INS1_25CollectiveMainloopFwdSm80ILi4ELi1ELb0EN4cute5tupleIJNS5_1CILi128EEENS7_ILi64EEES8_EEELi128ENS_10bfloat16_tEfNS_4arch4Sm80ELb1ELb0ELb1ELb0ELb1ELb0ELb1ELb0EEENS1_21CollectiveEpilogueFwdINS6_IJS8_S8_S9_EEENS6_IJNS7_ILi1EEESH_SH_EEESB_SD_Li128ELb0ELb1ELb0ELb0EEENS1_30DynamicPersistentTileSchedulerILi128ELi128ELb0ELb1ELb0EEEEEEEEEvNT_6ParamsE:
	.zero		1416


//--------------------- .nv.constant0._ZN7cutlass13device_kernelIN5flash19enable_sm80_to_sm89INS1_16FlashAttnFwdSm80INS1_25CollectiveMainloopFwdSm80ILi4ELi1ELb0EN4cute5tupleIJNS5_1CILi128EEENS7_ILi64EEES8_EEELi128ENS_10bfloat16_tEfNS_4arch4Sm80ELb1ELb0ELb1ELb1ELb1ELb0ELb1ELb0EEENS1_21CollectiveEpilogueFwdINS6_IJS8_S8_S9_EEENS6_IJNS7_ILi1EEESH_SH_EEESB_SD_Li128ELb1ELb1ELb0ELb0EEENS1_19SingleTileSchedulerILb1ELb0ELb1ELi128EEEEEEEEEvNT_6ParamsE --------------------------
	.section	.nv.constant0._ZN7cutlass13device_kernelIN5flash19enable_sm80_to_sm89INS1_16FlashAttnFwdSm80INS1_25CollectiveMainloopFwdSm80ILi4ELi1ELb0EN4cute5tupleIJNS5_1CILi128EEENS7_ILi64EEES8_EEELi128ENS_10bfloat16_tEfNS_4arch4Sm80ELb1ELb0ELb1ELb1ELb1ELb0ELb1ELb0EEENS1_21CollectiveEpilogueFwdINS6_IJS8_S8_S9_EEENS6_IJNS7_ILi1EEESH_SH_EEESB_SD_Li128ELb1ELb1ELb0ELb0EEENS1_19SingleTileSchedulerILb1ELb0ELb1ELi128EEEEEEEEEvNT_6ParamsE,"a",@progbits
	.sectionflags	@""
	.align	4
.nv.constant0._ZN7cutlass13device_kernelIN5flash19enable_sm80_to_sm89INS1_16FlashAttnFwdSm80INS1_25CollectiveMainloopFwdSm80ILi4ELi1ELb0EN4cute5tupleIJNS5_1CILi128EEENS7_ILi64EEES8_EEELi128ENS_10bfloat16_tEfNS_4arch4Sm80ELb1ELb0ELb1ELb1ELb1ELb0ELb1ELb0EEENS1_21CollectiveEpilogueFwdINS6_IJS8_S8_S9_EEENS6_IJNS7_ILi1EEESH_SH_EEESB_SD_Li128ELb1ELb1ELb0ELb0EEENS1_19SingleTileSchedulerILb1ELb0ELb1ELi128EEEEEEEEEvNT_6ParamsE:
	.zero		1400


//--------------------- .nv.constant0._ZN7cutlass13device_kernelIN5flash19enable_sm80_to_sm89INS1_16FlashAttnFwdSm80INS1_25CollectiveMainloopFwdSm80ILi4ELi1ELb0EN4cute5tupleIJNS5_1CILi128EEENS7_ILi64EEES8_EEELi128ENS_10bfloat16_tEfNS_4arch4Sm80ELb1ELb0ELb1ELb1ELb1ELb1ELb1ELb0EEENS1_21CollectiveEpilogueFwdINS6_IJS8_S8_S9_EEENS6_IJNS7_ILi1EEESH_SH_EEESB_SD_Li128ELb1ELb1ELb0ELb0EEENS1_19SingleTileSchedulerILb1ELb0ELb1ELi128EEEEEEEEEvNT_6ParamsE --------------------------
	.section	.nv.constant0._ZN7cutlass13device_kernelIN5flash19enable_sm80_to_sm89INS1_16FlashAttnFwdSm80INS1_25CollectiveMainloopFwdSm80ILi4ELi1ELb0EN4cute5tupleIJNS5_1CILi128EEENS7_ILi64EEES8_EEELi128ENS_10bfloat16_tEfNS_4arch4Sm80ELb1ELb0ELb1ELb1ELb1ELb1ELb1ELb0EEENS1_21CollectiveEpilogueFwdINS6_IJS8_S8_S9_EEENS6_IJNS7_ILi1EEESH_SH_EEESB_SD_Li128ELb1ELb1ELb0ELb0EEENS1_19SingleTileSchedulerILb1ELb0ELb1ELi128EEEEEEEEEvNT_6ParamsE,"a",@progbits
	.sectionflags	@""
	.align	4
.nv.constant0._ZN7cutlass13device_kernelIN5flash19enable_sm80_to_sm89INS1_16FlashAttnFwdSm80INS1_25CollectiveMainloopFwdSm80ILi4ELi1ELb0EN4cute5tupleIJNS5_1CILi128EEENS7_ILi64EEES8_EEELi128ENS_10bfloat16_tEfNS_4arch4Sm80ELb1ELb0ELb1ELb1ELb1ELb1ELb1ELb0EEENS1_21CollectiveEpilogueFwdINS6_IJS8_S8_S9_EEENS6_IJNS7_ILi1EEESH_SH_EEESB_SD_Li128ELb1ELb1ELb0ELb0EEENS1_19SingleTileSchedulerILb1ELb0ELb1ELi128EEEEEEEEEvNT_6ParamsE:
	.zero		1400


//--------------------- .text._ZN7cutlass13device_kernelIN5flash19enable_sm80_to_sm89INS1_16FlashAttnFwdSm80INS1_25CollectiveMainloopFwdSm80ILi8ELi1ELb1EN4cute5tupleIJNS5_1CILi128EEES8_S8_EEELi128ENS_10bfloat16_tEfNS_4arch4Sm80ELb0ELb0ELb1ELb0ELb1ELb0ELb1ELb0EEENS1_21CollectiveEpilogueFwdIS9_NS6_IJNS7_ILi1EEESF_SF_EEESA_SC_Li256ELb0ELb1ELb0ELb0EEENS1_19SingleTileSchedulerILb0ELb0ELb1ELi128EEEEEEEEEvNT_6ParamsE --------------------------
	.section	.text._ZN7cutlass13device_kernelIN5flash19enable_sm80_to_sm89INS1_16FlashAttnFwdSm80INS1_25CollectiveMainloopFwdSm80ILi8ELi1ELb1EN4cute5tupleIJNS5_1CILi128EEES8_S8_EEELi128ENS_10bfloat16_tEfNS_4arch4Sm80ELb0ELb0ELb1ELb0ELb1ELb0ELb1ELb0EEENS1_21CollectiveEpilogueFwdIS9_NS6_IJNS7_ILi1EEESF_SF_EEESA_SC_Li256ELb0ELb1ELb0ELb0EEENS1_19SingleTileSchedulerILb0ELb0ELb1ELi128EEEEEEEEEvNT_6ParamsE,"ax",@progbits
	.sectioninfo	@"SHI_REGISTERS=255"
	.align	128
.text._ZN7cutlass13device_kernelIN5flash19enable_sm80_to_sm89INS1_16FlashAttnFwdSm80INS1_25CollectiveMainloopFwdSm80ILi8ELi1ELb1EN4cute5tupleIJNS5_1CILi128EEES8_S8_EEELi128ENS_10bfloat16_tEfNS_4arch4Sm80ELb0ELb0ELb1ELb0ELb1ELb0ELb1ELb0EEENS1_21CollectiveEpilogueFwdIS9_NS6_IJNS7_ILi1EEESF_SF_EEESA_SC_Li256ELb0ELb1ELb0ELb0EEENS1_19SingleTileSchedulerILb0ELb0ELb1ELi128EEEEEEEEEvNT_6ParamsE:
        .type           _ZN7cutlass13device_kernelIN5flash19enable_sm80_to_sm89INS1_16FlashAttnFwdSm80INS1_25CollectiveMainloopFwdSm80ILi8ELi1ELb1EN4cute5tupleIJNS5_1CILi128EEES8_S8_EEELi128ENS_10bfloat16_tEfNS_4arch4Sm80ELb0ELb0ELb1ELb0ELb1ELb0ELb1ELb0EEENS1_21CollectiveEpilogueFwdIS9_NS6_IJNS7_ILi1EEESF_SF_EEESA_SC_Li256ELb0ELb1ELb0ELb0EEENS1_19SingleTileSchedulerILb0ELb0ELb1ELi128EEEEEEEEEvNT_6ParamsE,@function
        .size           _ZN7cutlass13device_kernelIN5flash19enable_sm80_to_sm89INS1_16FlashAttnFwdSm80INS1_25CollectiveMainloopFwdSm80ILi8ELi1ELb1EN4cute5tupleIJNS5_1CILi128EEES8_S8_EEELi128ENS_10bfloat16_tEfNS_4arch4Sm80ELb0ELb0ELb1ELb0ELb1ELb0ELb1ELb0EEENS1_21CollectiveEpilogueFwdIS9_NS6_IJNS7_ILi1EEESF_SF_EEESA_SC_Li256ELb0ELb1ELb0ELb0EEENS1_19SingleTileSchedulerILb0ELb0ELb1ELi128EEEEEEEEEvNT_6ParamsE,(.L_x_2165 - _ZN7cutlass13device_kernelIN5flash19enable_sm80_to_sm89INS1_16FlashAttnFwdSm80INS1_25CollectiveMainloopFwdSm80ILi8ELi1ELb1EN4cute5tupleIJNS5_1CILi128EEES8_S8_EEELi128ENS_10bfloat16_tEfNS_4arch4Sm80ELb0ELb0ELb1ELb0ELb1ELb0ELb1ELb0EEENS1_21CollectiveEpilogueFwdIS9_NS6_IJNS7_ILi1EEESF_SF_EEESA_SC_Li256ELb0ELb1ELb0ELb0EEENS1_19SingleTileSchedulerILb0ELb0ELb1ELi128EEEEEEEEEvNT_6ParamsE)
        .other          _ZN7cutlass13device_kernelIN5flash19enable_sm80_to_sm89INS1_16FlashAttnFwdSm80INS1_25CollectiveMainloopFwdSm80ILi8ELi1ELb1EN4cute5tupleIJNS5_1CILi128EEES8_S8_EEELi128ENS_10bfloat16_tEfNS_4arch4Sm80ELb0ELb0ELb1ELb0ELb1ELb0ELb1ELb0EEENS1_21CollectiveEpilogueFwdIS9_NS6_IJNS7_ILi1EEESF_SF_EEESA_SC_Li256ELb0ELb1ELb0ELb0EEENS1_19SingleTileSchedulerILb0ELb0ELb1ELi128EEEEEEEEEvNT_6ParamsE,@"STO_CUDA_ENTRY STV_DEFAULT"
_ZN7cutlass13device_kernelIN5flash19enable_sm80_to_sm89INS1_16FlashAttnFwdSm80INS1_25CollectiveMainloopFwdSm80ILi8ELi1ELb1EN4cute5tupleIJNS5_1CILi128EEES8_S8_EEELi128ENS_10bfloat16_tEfNS_4arch4Sm80ELb0ELb0ELb1ELb0ELb1ELb0ELb1ELb0EEENS1_21CollectiveEpilogueFwdIS9_NS6_IJNS7_ILi1EEESF_SF_EEESA_SC_Li256ELb0ELb1ELb0ELb0EEENS1_19SingleTileSchedulerILb0ELb0ELb1ELi128EEEEEEEEEvNT_6ParamsE:
[----:B------:R-:W-:-:S03]  /*0000*/  MOV R1, c[0x0][0x28] ;  /* 0x00000a0000017a02 */ /* 0x000fc60000000f00 */
[----:B------:R-:W1:Y:S01]  /*0010*/  S2UR UR16, SR_CTAID.Z ;  /* 0x00000000001079c3 */ /* 0x000e620000002700 */
[----:B------:R-:W-:Y:S02]  /*0020*/  IADD3 R1, R1, -0x20, RZ ;  /* 0xffffffe001017810 */ /* 0x000fe40007ffe0ff */
[----:B-1----:R-:W-:-:S13]  /*0030*/  ISETP.LE.AND P0, PT, RZ, UR16, PT ;  /* 0x00000010ff007c0c */ /* 0x002fda000bf03270 */
[----:B------:R-:W-:Y:S05]  /*0040*/  @!P0 EXIT ;  /* 0x000000000000894d */ /* 0x000fea0003800000 */
[----:B------:R-:W-:Y:S02]  /*0050*/  ULDC.64 UR6, c[0x0][0x370] ;  /* 0x0000dc0000067ab9 */ /* 0x000fe40000000a00 */
[----:B------:R-:W-:Y:S02]  /*0060*/  UISETP.NE.U32.AND UP1, UPT, URZ, UR6, UPT ;  /* 0x000000063f00728c */ /* 0x000fe4000bf25070 */
[----:B------:R-:W-:Y:S02]  /*0070*/  ULDC.64 UR4, c[0x0][0x340] ;  /* 0x0000d00000047ab9 */ /* 0x000fe40000000a00 */
[----:B------:R-:W-:Y:S02]  /*0080*/  UISETP.NE.AND.EX UP1, UPT, URZ, UR7, UPT, UP1 ;  /* 0x000000073f00728c */ /* 0x000fe4000bf25310 */
[----:B------:R-:W-:Y:S02]  /*0090*/  UISETP.NE.U32.AND UP0, UPT, URZ, UR4, UPT ;  /* 0x000000043f00728c */ /* 0x000fe4000bf05070 */
[----:B------:R-:W-:-:S02]  /*00a0*/  ULDC.64 UR8, c[0x0][0x370] ;  /* 0x0000dc0000087ab9 */ /* 0x000fc40000000a00 */
[----:B------:R-:W-:Y:S01]  /*00b0*/  UISETP.NE.AND.EX UP0, UPT, URZ, UR5, UPT, UP0 ;  /* 0x000000053f00728c */ /* 0x000fe2000bf05300 */
[----:B------:R-:W-:Y:S01]  /*00c0*/  PLOP3.LUT P1, PT, PT, PT, UP1, 0x80, 0x0 ;  /* 0x000000000000781c */ /* 0x000fe20003f2f018 */
[----:B------:R-:W-:Y:S02]  /*00d0*/  ULDC.64 UR14, c[0x0][0x118] ;  /* 0x00004600000e7ab9 */ /* 0x000fe40000000a00 */
[----:B------:R-:W-:Y:S02]  /*00e0*/  ULDC.64 UR6, c[0x0][0x340] ;  /* 0x0000d00000067ab9 */ /* 0x000fe40000000a00 */
[----:B------:R-:W-:Y:S01]  /*00f0*/  @UP1 UMOV UR5, 0x4 ;  /* 0x0000000400051882 */ /* 0x000fe20000000000 */
[----:B------:R-:W-:Y:S01]  /*0100*/  PLOP3.LUT P0, PT, PT, PT, UP0, 0x80, 0x0 ;  /* 0x000000000000781c */ /* 0x000fe20003f0f008 */
[----:B------:R-:W-:-:S03]  /*0110*/  @UP1 UIMAD.WIDE UR8, UR16, UR5, UR8 ;  /* 0x00000005100812a5 */ /* 0x000fc6000f8e0208 */
[----:B------:R-:W-:Y:S02]  /*0120*/  @UP0 UMOV UR4, 0x4 ;  /* 0x0000000400040882 */ /* 0x000fe40000000000 */
[----:B------:R-:W-:Y:S01]  /*0130*/  @UP0 UIMAD.WIDE UR4, UR16, UR4, UR6 ;  /* 0x00000004100402a5 */ /* 0x000fe2000f8e0206 */
[----:B------:R-:W-:Y:S02]  /*0140*/  IMAD.U32 R4, RZ, RZ, UR8 ;  /* 0x00000008ff047e24 */ /* 0x000fe4000f8e00ff */
[----:B------:R-:W-:-:S03]  /*0150*/  IMAD.U32 R5, RZ, RZ, UR9 ;  /* 0x00000009ff057e24 */ /* 0x000fc6000f8e00ff */
[----:B------:R-:W-:Y:S01]  /*0160*/  IMAD.U32 R2, RZ, RZ, UR4 ;  /* 0x00000004ff027e24 */ /* 0x000fe2000f8e00ff */
[----:B------:R-:W-:Y:S01]  /*0170*/  ULDC UR4, c[0x0][0x2ac] ;  /* 0x0000ab0000047ab9 */ /* 0x000fe20000000800 */
[----:B------:R-:W2:Y:S01]  /*0180*/  @P1 LDG.E R4, [R4.64] ;  /* 0x0000000e04041981 */ /* 0x000ea2000c1e1900 */
[----:B------:R-:W-:-:S05]  /*0190*/  IMAD.U32 R3, RZ, RZ, UR5 ;  /* 0x00000005ff037e24 */ /* 0x000fca000f8e00ff */
[----:B------:R1:W3:Y:S04]  /*01a0*/  @P0 LDG.E R2, [R2.64] ;  /* 0x0000000e02020981 */ /* 0x0002e8000c1e1900 */
[----:B------:R-:W4:Y:S01]  /*01b0*/  S2R R30, SR_TID.X ;  /* 0x00000000001e7919 */ /* 0x000f220000002100 */
[----:B------:R-:W-:Y:S02]  /*01c0*/  ULDC UR6, c[0x0][0x1d0] ;  /* 0x0000740000067ab9 */ /* 0x000fe40000000800 */
[----:B------:R-:W-:Y:S02]  /*01d0*/  UIMAD UR6, UR4, UR6, 0x7f ;  /* 0x0000007f040674a4 */ /* 0x000fe4000f8e0206 */
[----:B------:R-:W-:Y:S02]  /*01e0*/  UMOV UR11, URZ ;  /* 0x0000003f000b7c82 */ /* 0x000fe40008000000 */
[----:B------:R-:W-:-:S04]  /*01f0*/  USHF.R.S32.HI UR5, URZ, 0x1f, UR6 ;  /* 0x0000001f3f057899 */ /* 0x000fc80008011406 */
[----:B------:R-:W-:Y:S01]  /*0200*/  ULEA.HI UR5, UR5, UR6, URZ, 0x7 ;  /* 0x0000000605057291 */ /* 0x000fe2000f8f383f */
[----:B----4-:R-:W-:-:S04]  /*0210*/  SHF.R.S32.HI R24, RZ, 0x1f, R30 ;  /* 0x0000001fff187819 */ /* 0x010fc8000001141e */
[----:B-1----:R-:W-:Y:S01]  /*0220*/  LEA.HI R3, R24, R30, RZ, 0x3 ;  /* 0x0000001e18037211 */ /* 0x002fe200078f18ff */
[----:B------:R-:W-:-:S03]  /*0230*/  USHF.R.S32.HI UR8, URZ, 0x7, UR5 ;  /* 0x000000073f087899 */ /* 0x000fc60008011405 */
[----:B------:R-:W-:Y:S02]  /*0240*/  LOP3.LUT R0, R3, 0xfffffff8, RZ, 0xc0, !PT ;  /* 0xfffffff803007812 */ /* 0x000fe400078ec0ff */
[----:B------:R-:W-:-:S03]  /*0250*/  SHF.R.S32.HI R18, RZ, 0x3, R3 ;  /* 0x00000003ff127819 */ /* 0x000fc60000011403 */
[----:B------:R-:W-:Y:S01]  /*0260*/  IMAD.IADD R19, R30, 0x1, -R0 ;  /* 0x000000011e137824 */ /* 0x000fe200078e0a00 */
[----:B------:R-:W-:Y:S01]  /*0270*/  ULDC UR5, c[0x0][0x2b8] ;  /* 0x0000ae0000057ab9 */ /* 0x000fe20000000800 */
[----:B------:R-:W-:Y:S02]  /*0280*/  IMAD.U32 R0, RZ, RZ, UR8 ;  /* 0x00000008ff007e24 */ /* 0x000fe4000f8e00ff */
[----:B------:R-:W-:Y:S01]  /*0290*/  IMAD R138, R19, 0x20, R18 ;  /* 0x00000020138a7824 */ /* 0x000fe200078e0212 */
[----:B------:R-:W-:Y:S02]  /*02a0*/  UISETP.NE.AND UP1, UPT, UR5, 0x1, UPT ;  /* 0x000000010500788c */ /* 0x000fe4000bf25270 */
[----:B------:R-:W-:Y:S01]  /*02b0*/  ULDC UR10, c[0x0][0x1d0] ;  /* 0x00007400000a7ab9 */ /* 0x000fe20000000800 */
[----:B------:R-:W-:Y:S01]  /*02c0*/  IMAD R0, R0, 0x80, R138 ;  /* 0x0000008000007824 */ /* 0x000fe200078e028a */
[----:B------:R-:W-:-:S03]  /*02d0*/  UIMAD UR10, UR4, UR10, URZ ;  /* 0x0000000a040a72a4 */ /* 0x000fc6000f8e023f */
[----:B------:R-:W-:Y:S01]  /*02e0*/  ULDC.64 UR4, c[0x0][0x2b0] ;  /* 0x0000ac0000047ab9 */ /* 0x000fe20000000a00 */
[----:B------:R-:W-:-:S04]  /*02f0*/  IADD3 R0, R0, -0x80, RZ ;  /* 0xffffff8000007810 */ /* 0x000fc80007ffe0ff */
[----:B------:R-:W-:-:S04]  /*0300*/  ISETP.GE.AND P2, PT, R0, UR10, PT ;  /* 0x0000000a00007c0c */ /* 0x000fc8000bf46270 */
[----:B------:R-:W-:Y:S01]  /*0310*/  ISETP.GT.OR P2, PT, R138, 0x7f, P2 ;  /* 0x0000007f8a00780c */ /* 0x000fe20001744670 */
[----:B------:R-:W-:Y:S01]  /*0320*/  IMAD.MOV.U32 R244, RZ, RZ, RZ ;  /* 0x000000fffff47224 */ /* 0x000fe200078e00ff */
[----:B------:R-:W-:Y:S06]  /*0330*/  BAR.SYNC.DEFER_BLOCKING 0x0 ;  /* 0x0000000000007b1d */ /* 0x000fec0000010000 */
[----:B--2---:R-:W1:Y:S01]  /*0340*/  @P1 R2UR UR11, R4 ;  /* 0x00000000040b13c2 */ /* 0x004e6200000e0000 */
[----:B------:R-:W-:-:S07]  /*0350*/  PLOP3.LUT P1, PT, PT, PT, UP1, 0x80, 0x0 ;  /* 0x000000000000781c */ /* 0x000fce0003f2f018 */
[----:B---3--:R2:W3:Y:S01]  /*0360*/  @P0 R2UR UR7, R2 ;  /* 0x00000000020703c2 */ /* 0x0084e200000e0000 */
[----:B------:R-:W-:Y:S01]  /*0370*/  PLOP3.LUT P0, PT, PT, PT, UP1, 0x80, 0x0 ;  /* 0x000000000000781c */ /* 0x000fe20003f0f018 */
[----:B---3--:R-:W-:Y:S02]  /*0380*/  @!UP0 UMOV UR7, UR16 ;  /* 0x0000001000078c82 */ /* 0x008fe40008000000 */
[----:B------:R-:W-:-:S04]  /*0390*/  USHF.R.S32.HI UR6, URZ, 0x1f, UR7 ;  /* 0x0000001f3f067899 */ /* 0x000fc80008011407 */
[----:B------:R-:W-:Y:S01]  /*03a0*/  UIMAD UR6, UR6, UR4, URZ ;  /* 0x00000004060672a4 */ /* 0x000fe2000f8e023f */
[----:B-1----:R-:W-:Y:S01]  /*03b0*/  IADD3 R9, R0, UR11, RZ ;  /* 0x0000000b00097c10 */ /* 0x002fe2000fffe0ff */
[----:B------:R-:W-:-:S04]  /*03c0*/  UIMAD.WIDE.U32 UR12, UR7, UR4, URZ ;  /* 0x00000004070c72a5 */ /* 0x000fc8000f8e003f */
[----:B------:R-:W-:Y:S01]  /*03d0*/  @P1 IMAD.HI.U32 R0, R9, c[0x0][0x2bc], RZ ;  /* 0x0000af0009001a27 */ /* 0x000fe200078e00ff */
[----:B------:R-:W-:-:S03]  /*03e0*/  UIMAD UR6, UR7, UR5, UR6 ;  /* 0x00000005070672a4 */ /* 0x000fc6000f8e0206 */
[----:B------:R-:W-:Y:S01]  /*03f0*/  IMAD.MOV.U32 R7, RZ, RZ, R9 ;  /* 0x000000ffff077224 */ /* 0x000fe200078e0009 */
[----:B------:R-:W-:Y:S01]  /*0400*/  @P0 SHF.R.U32.HI R7, RZ, c[0x0][0x2c0], R0 ;  /* 0x0000b000ff070a19 */ /* 0x000fe20000011600 */
[----:B------:R-:W-:Y:S01]  /*0410*/  UIADD3 UR6, UR13, UR6, URZ ;  /* 0x000000060d067290 */ /* 0x000fe2000fffe03f */
[----:B------:R-:W1:Y:S01]  /*0420*/  S2UR UR9, SR_CTAID.Y ;  /* 0x00000000000979c3 */ /* 0x000e620000002600 */
[----:B------:R-:W-:Y:S01]  /*0430*/  ULDC.64 UR4, c[0x0][0x1b8] ;  /* 0x00006e0000047ab9 */ /* 0x000fe20000000a00 */
[----:B------:R-:W-:-:S04]  /*0440*/  @!P2 IADD3 R0, P1, R7, UR12, RZ ;  /* 0x0000000c0700ac10 */ /* 0x000fc8000ff3e0ff */
[----:B--2---:R-:W-:Y:S02]  /*0450*/  @!P2 LEA R2, P0, R0, c[0x0][0x2a0], 0x2 ;  /* 0x0000a8000002aa11 */ /* 0x004fe400078010ff */
[----:B------:R-:W-:-:S04]  /*0460*/  @!P2 LEA.HI.X.SX32 R3, R7, UR6, 0x1, P1 ;  /* 0x000000060703ac11 */ /* 0x000fc800088f0eff */
[----:B------:R-:W-:-:S05]  /*0470*/  @!P2 LEA.HI.X R3, R0, c[0x0][0x2a4], R3, 0x2, P0 ;  /* 0x0000a9000003aa11 */ /* 0x000fca00000f1403 */
[----:B------:R2:W3:Y:S01]  /*0480*/  @!P2 LDG.E R244, [R2.64] ;  /* 0x0000000e02f4a981 */ /* 0x0004e2000c1e1900 */
[----:B------:R-:W-:-:S05]  /*0490*/  IMAD.MOV.U32 R0, RZ, RZ, c[0x0][0x2c4] ;  /* 0x0000b100ff007624 */ /* 0x000fca00078e00ff */
[----:B------:R-:W-:Y:S01]  /*04a0*/  ISETP.NE.AND P0, PT, R0, 0x1, PT ;  /* 0x000000010000780c */ /* 0x000fe20003f05270 */
[----:B-1----:R-:W-:Y:S01]  /*04b0*/  USHF.R.S32.HI UR7, URZ, 0x1f, UR9 ;  /* 0x0000001f3f077899 */ /* 0x002fe20008011409 */
[----:B--2---:R-:W1:Y:S03]  /*04c0*/  S2R R2, SR_CTAID.X ;  /* 0x0000000000027919 */ /* 0x004e660000002500 */
[----:B------:R-:W-:Y:S02]  /*04d0*/  UIMAD UR18, UR7, UR4, URZ ;  /* 0x00000004071272a4 */ /* 0x000fe4000f8e023f */
[----:B------:R-:W-:Y:S02]  /*04e0*/  UIMAD.WIDE.U32 UR20, UR9, UR4, URZ ;  /* 0x00000004091472a5 */ /* 0x000fe4000f8e003f */
[----:B------:R-:W-:Y:S02]  /*04f0*/  UIMAD UR18, UR9, UR5, UR18 ;  /* 0x00000005091272a4 */ /* 0x000fe4000f8e0212 */
[----:B------:R-:W-:-:S02]  /*0500*/  USHF.R.S32.HI UR17, URZ, 0x1f, UR16 ;  /* 0x0000001f3f117899 */ /* 0x000fc40008011410 */
[----:B------:R-:W-:Y:S01]  /*0510*/  ULDC.64 UR4, c[0x0][0x1c0] ;  /* 0x0000700000047ab9 */ /* 0x000fe20000000a00 */
[----:B------:R-:W-:Y:S01]  /*0520*/  IMAD R12, R0, c[0x0][0x168], RZ ;  /* 0x00005a00000c7a24 */ /* 0x000fe200078e02ff */
[----:B------:R-:W-:Y:S02]  /*0530*/  UIMAD UR17, UR17, UR4, URZ ;  /* 0x00000004111172a4 */ /* 0x000fe4000f8e023f */
[----:B------:R-:W-:Y:S02]  /*0540*/  UIADD3 UR19, UR21, UR18, URZ ;  /* 0x0000001215137290 */ /* 0x000fe4000fffe03f */
[----:B------:R-:W-:Y:S02]  /*0550*/  UIMAD UR5, UR16, UR5, UR17 ;  /* 0x00000005100572a4 */ /* 0x000fe4000f8e0211 */
[----:B------:R-:W-:Y:S01]  /*0560*/  UMOV UR18, UR20 ;  /* 0x0000001400127c82 */ /* 0x000fe20008000000 */
[----:B-1----:R-:W-:-:S04]  /*0570*/  IMAD R8, R2, 0x80, R138 ;  /* 0x0000008002087824 */ /* 0x002fc800078e028a */
[----:B------:R-:W-:Y:S01]  /*0580*/  @P0 IMAD.HI.U32 R0, R8, c[0x0][0x2c8], RZ ;  /* 0x0000b20008000a27 */ /* 0x000fe200078e00ff */
[----:B------:R-:W-:-:S03]  /*0590*/  UIMAD.WIDE.U32 UR16, UR16, UR4, UR18 ;  /* 0x00000004101072a5 */ /* 0x000fc6000f8e0012 */
[----:B------:R-:W-:Y:S02]  /*05a0*/  IMAD R13, R2, 0x80, R18 ;  /* 0x00000080020d7824 */ /* 0x000fe400078e0212 */
[----:B------:R-:W-:Y:S01]  /*05b0*/  IMAD.MOV.U32 R4, RZ, RZ, R8 ;  /* 0x000000ffff047224 */ /* 0x000fe200078e0008 */
[----:B------:R-:W-:Y:S01]  /*05c0*/  @P0 SHF.R.U32.HI R4, RZ, c[0x0][0x2cc], R0 ;  /* 0x0000b300ff040a19 */ /* 0x000fe20000011600 */
[----:B------:R-:W-:Y:S01]  /*05d0*/  UIADD3 UR5, UR17, UR5, URZ ;  /* 0x0000000511057290 */ /* 0x000fe2000fffe03f */
[----:B------:R-:W-:Y:S02]  /*05e0*/  IADD3 R2, R13, 0x20, RZ ;  /* 0x000000200d027810 */ /* 0x000fe40007ffe0ff */
[--C-:B------:R-:W-:Y:S01]  /*05f0*/  SHF.R.S32.HI R0, RZ, 0x1f, R4.reuse ;  /* 0x0000001fff007819 */ /* 0x100fe20000011404 */
[----:B------:R-:W-:Y:S01]  /*0600*/  IMAD.MOV R5, RZ, RZ, -R4 ;  /* 0x000000ffff057224 */ /* 0x000fe200078e0a04 */
[----:B------:R-:W-:Y:S01]  /*0610*/  ISETP.GE.AND P5, PT, R2, R12, PT ;  /* 0x0000000c0200720c */ /* 0x000fe20003fa6270 */
[----:B------:R-:W-:-:S02]  /*0620*/  IMAD.U32 R3, RZ, RZ, UR17 ;  /* 0x00000011ff037e24 */ /* 0x000fc4000f8e00ff */
[----:B------:R-:W-:Y:S02]  /*0630*/  IMAD.U32 R2, RZ, RZ, UR16 ;  /* 0x00000010ff027e24 */ /* 0x000fe4000f8e00ff */
[----:B------:R-:W-:Y:S01]  /*0640*/  IMAD.U32 R3, RZ, RZ, UR5 ;  /* 0x00000005ff037e24 */ /* 0x000fe2000f8e00ff */
[----:B------:R-:W-:Y:S01]  /*0650*/  LEA.HI R10, R24, R30, RZ, 0x4 ;  /* 0x0000001e180a7211 */ /* 0x000fe200078f20ff */
[----:B------:R-:W-:Y:S01]  /*0660*/  IMAD R0, R0, c[0x0][0x1b0], RZ ;  /* 0x00006c0000007a24 */ /* 0x000fe200078e02ff */
[----:B------:R-:W-:Y:S01]  /*0670*/  STL [R1], R138 ;  /* 0x0000008a01007387 */ /* 0x000fe20000100800 */
[----:B------:R-:W-:Y:S01]  /*0680*/  IMAD R5, R5, c[0x0][0x2c4], R8 ;  /* 0x0000b10005057a24 */ /* 0x000fe200078e0208 */
[C---:B------:R-:W-:Y:S01]  /*0690*/  IADD3 R6, R13.reuse, 0x40, RZ ;  /* 0x000000400d067810 */ /* 0x040fe20007ffe0ff */
[----:B------:R-:W-:Y:S01]  /*06a0*/  IMAD.WIDE.U32 R2, R4, c[0x0][0x1b0], R2 ;  /* 0x00006c0004027a25 */ /* 0x000fe200078e0002 */
[----:B------:R-:W-:Y:S01]  /*06b0*/  ISETP.GE.AND P3, PT, R13, R12, PT ;  /* 0x0000000c0d00720c */ /* 0x000fe20003f66270 */
[----:B------:R-:W-:-:S02]  /*06c0*/  ULDC.64 UR4, c[0x0][0x1e8] ;  /* 0x00007a0000047ab9 */ /* 0x000fc40000000a00 */
[----:B------:R-:W-:Y:S01]  /*06d0*/  IMAD R0, R4, c[0x0][0x1b4], R0 ;  /* 0x00006d0004007a24 */ /* 0x000fe200078e0200 */
[----:B------:R-:W-:Y:S02]  /*06e0*/  SHF.R.S32.HI R4, RZ, 0x1f, R5 ;  /* 0x0000001fff047819 */ /* 0x000fe40000011405 */
[----:B------:R-:W-:Y:S01]  /*06f0*/  SHF.R.S32.HI R11, RZ, 0x4, R10 ;  /* 0x00000004ff0b7819 */ /* 0x000fe2000001140a */
[----:B------:R-:W-:Y:S02]  /*0700*/  IMAD.IADD R3, R3, 0x1, R0 ;  /* 0x0000000103037824 */ /* 0x000fe400078e0200 */
[----:B------:R-:W-:Y:S01]  /*0710*/  IMAD R0, R4, c[0x0][0x1a8], RZ ;  /* 0x00006a0004007a24 */ /* 0x000fe200078e02ff */
[----:B------:R-:W-:Y:S01]  /*0720*/  STL [R1+0x18], R13 ;  /* 0x0000180d01007387 */ /* 0x000fe20000100800 */
[C---:B------:R-:W-:Y:S01]  /*0730*/  IMAD.WIDE.U32 R2, R5.reuse, c[0x0][0x1a8], R2 ;  /* 0x00006a0005027a25 */ /* 0x040fe200078e0002 */
[----:B------:R-:W-:Y:S02]  /*0740*/  ISETP.GE.AND P4, PT, R6, R12, PT ;  /* 0x0000000c0600720c */ /* 0x000fe40003f86270 */
[----:B------:R1:W-:Y:S01]  /*0750*/  STL [R1+0x14], R8 ;  /* 0x0000140801007387 */ /* 0x0003e20000100800 */
[----:B------:R-:W-:Y:S01]  /*0760*/  IMAD R4, R5, c[0x0][0x1ac], R0 ;  /* 0x00006b0005047a24 */ /* 0x000fe200078e0200 */
[----:B------:R-:W-:Y:S01]  /*0770*/  IADD3 R6, R13, 0x60, RZ ;  /* 0x000000600d067810 */ /* 0x000fe20007ffe0ff */
[----:B------:R-:W-:Y:S01]  /*0780*/  IMAD.SHL.U32 R5, R18, 0x40, RZ ;  /* 0x0000004012057824 */ /* 0x000fe200078e00ff */
[----:B------:R-:W-:Y:S01]  /*0790*/  LOP3.LUT R0, R10, 0xfffffff0, RZ, 0xc0, !PT ;  /* 0xfffffff00a007812 */ /* 0x000fe200078ec0ff */
[----:B------:R-:W-:Y:S01]  /*07a0*/  IMAD.IADD R3, R3, 0x1, R4 ;  /* 0x0000000103037824 */ /* 0x000fe200078e0204 */
[----:B------:R-:W-:-:S02]  /*07b0*/  LEA R14, P1, R2, c[0x0][0x160], 0x1 ;  /* 0x00005800020e7a11 */ /* 0x000fc400078208ff */
[----:B------:R-:W-:Y:S01]  /*07c0*/  ISETP.GE.AND P0, PT, R6, R12, PT ;  /* 0x0000000c0600720c */ /* 0x000fe20003f06270 */
[----:B------:R-:W-:Y:S02]  /*07d0*/  IMAD.MOV R6, RZ, RZ, -R7 ;  /* 0x000000ffff067224 */ /* 0x000fe400078e0a07 */
[----:B------:R-:W-:Y:S02]  /*07e0*/  IMAD.SHL.U32 R148, R19, 0x8, RZ ;  /* 0x0000000813947824 */ /* 0x000fe400078e00ff */
[----:B------:R-:W-:Y:S01]  /*07f0*/  IMAD R245, R6, c[0x0][0x2b8], R9 ;  /* 0x0000ae0006f57a24 */ /* 0x000fe200078e0209 */
[----:B-1----:R-:W-:-:S04]  /*0800*/  LEA.HI R8, R10, R11, RZ, 0x1 ;  /* 0x0000000b0a087211 */ /* 0x002fc800078f08ff */
[----:B------:R-:W-:Y:S02]  /*0810*/  LOP3.LUT R8, R8, 0xfffffffe, RZ, 0xc0, !PT ;  /* 0xfffffffe08087812 */ /* 0x000fe400078ec0ff */
[----:B------:R-:W-:-:S03]  /*0820*/  LEA.HI.X R13, R2, c[0x0][0x164], R3, 0x1, P1 ;  /* 0x00005900020d7a11 */ /* 0x000fc600008f0c03 */
[----:B------:R-:W-:Y:S02]  /*0830*/  IMAD.IADD R23, R11, 0x1, -R8 ;  /* 0x000000010b177824 */ /* 0x000fe400078e0a08 */
[----:B------:R-:W-:Y:S01]  /*0840*/  IMAD.IADD R8, R30, 0x1, -R0 ;  /* 0x000000011e087824 */ /* 0x000fe200078e0a00 */
[----:B------:R-:W-:Y:S01]  /*0850*/  LOP3.LUT R0, R5, 0x1c0, RZ, 0xc0, !PT ;  /* 0x000001c005007812 */ /* 0x000fe200078ec0ff */
[----:B------:R-:W-:Y:S01]  /*0860*/  SHFL.IDX PT, R2, R14, RZ, 0x181f ;  /* 0x00181fff0e027589 */ /* 0x000fe200000e0000 */
[----:B------:R-:W-:Y:S02]  /*0870*/  SHF.R.S32.HI R29, RZ, 0x1f, R245 ;  /* 0x0000001fff1d7819 */ /* 0x000fe400000114f5 */
[----:B------:R-:W-:Y:S01]  /*0880*/  SHF.R.U32.HI R4, RZ, 0x3, R0 ;  /* 0x00000003ff047819 */ /* 0x000fe20000011600 */
[----:B------:R-:W1:Y:S01]  /*0890*/  SHFL.IDX PT, R3, R13, RZ, 0x181f ;  /* 0x00181fff0d037589 */ /* 0x000e6200000e0000 */
[----:B------:R-:W-:Y:S02]  /*08a0*/  LOP3.LUT R0, R0, 0x38, R148, 0xf8, !PT ;  /* 0x0000003800007812 */ /* 0x000fe400078ef894 */
[----:B------:R-:W-:Y:S01]  /*08b0*/  SHF.R.S32.HI R5, RZ, 0x1f, R8 ;  /* 0x0000001fff057819 */ /* 0x000fe20000011408 */
[----:B------:R-:W-:Y:S01]  /*08c0*/  SHFL.IDX PT, R6, R14, 0x1, 0x181f ;  /* 0x00381f000e067f89 */ /* 0x000fe200000e0000 */
[----:B------:R-:W-:Y:S01]  /*08d0*/  LOP3.LUT R15, R0, R4, RZ, 0x3c, !PT ;  /* 0x00000004000f7212 */ /* 0x000fe200078e3cff */
[----:B------:R-:W-:-:S02]  /*08e0*/  IMAD R0, R29, c[0x0][0x1e0], RZ ;  /* 0x000078001d007a24 */ /* 0x000fc400078e02ff */
[----:B------:R-:W2:Y:S01]  /*08f0*/  SHFL.IDX PT, R7, R13, 0x1, 0x181f ;  /* 0x00381f000d077f89 */ /* 0x000ea200000e0000 */
[----:B------:R-:W-:Y:S01]  /*0900*/  IADD3 R137, R148, 0x40, RZ ;  /* 0x0000004094897810 */ /* 0x000fe20007ffe0ff */
[----:B------:R-:W-:Y:S01]  /*0910*/  IMAD R0, R245, c[0x0][0x1e4], R0 ;  /* 0x00007900f5007a24 */ /* 0x000fe200078e0200 */
[----:B------:R-:W-:Y:S02]  /*0920*/  LEA.HI R11, R24, R30, RZ, 0x6 ;  /* 0x0000001e180b7211 */ /* 0x000fe400078f30ff */
[----:B------:R-:W-:Y:S01]  /*0930*/  LEA.HI R22, R5, R8, RZ, 0x3 ;  /* 0x0000000805167211 */ /* 0x000fe200078f18ff */
[----:B------:R-:W-:Y:S01]  /*0940*/  IMAD.WIDE.U32 R4, R245, c[0x0][0x1e0], RZ ;  /* 0x00007800f5047a25 */ /* 0x000fe200078e00ff */
[--C-:B------:R-:W-:Y:S02]  /*0950*/  @!P3 SHF.R.S32.HI R10, RZ, 0x1f, R137.reuse ;  /* 0x0000001fff0ab819 */ /* 0x100fe40000011489 */
[----:B------:R-:W-:Y:S01]  /*0960*/  LOP3.LUT R12, R22, 0xfffffff8, RZ, 0xc0, !PT ;  /* 0xfffffff8160c7812 */ /* 0x000fe200078ec0ff */
[----:B------:R-:W-:Y:S01]  /*0970*/  IMAD.SHL.U32 R11, R11, 0x8, RZ ;  /* 0x000000080b0b7824 */ /* 0x000fe200078e00ff */
[----:B------:R-:W-:Y:S01]  /*0980*/  @!P3 LEA.HI R10, R10, R137, RZ, 0x3 ;  /* 0x000000890a0ab211 */ /* 0x000fe200078f18ff */
[----:B------:R-:W-:Y:S01]  /*0990*/  IMAD.IADD R9, R5, 0x1, R0 ;  /* 0x0000000105097824 */ /* 0x000fe200078e0200 */
[----:B------:R-:W-:-:S02]  /*09a0*/  @!P5 SHF.R.S32.HI R0, RZ, 0x1f, R137 ;  /* 0x0000001fff00d819 */ /* 0x000fc40000011489 */
[----:B------:R-:W-:Y:S01]  /*09b0*/  ISETP.GE.AND P2, PT, R148, c[0x0][0x198], PT ;  /* 0x0000660094007a0c */ /* 0x000fe20003f46270 */
[----:B------:R-:W-:Y:S01]  /*09c0*/  IMAD.IADD R21, R8, 0x1, -R12 ;  /* 0x0000000108157824 */ /* 0x000fe200078e0a0c */
[----:B------:R-:W-:Y:S01]  /*09d0*/  @!P3 LOP3.LUT R10, R10, 0xfffffff8, RZ, 0xc0, !PT ;  /* 0xfffffff80a0ab812 */ /* 0x000fe200078ec0ff */
[----:B------:R-:W-:Y:S01]  /*09e0*/  IMAD.MOV.U32 R8, RZ, RZ, R4 ;  /* 0x000000ffff087224 */ /* 0x000fe200078e0004 */
[----:B------:R-:W-:Y:S01]  /*09f0*/  LOP3.LUT R136, R15, 0xfffffe00, R11, 0xf8, !PT ;  /* 0xfffffe000f887812 */ /* 0x000fe200078ef80b */
[----:B------:R-:W-:Y:S01]  /*0a00*/  SHFL.IDX PT, R4, R14, 0x2, 0x181f ;  /* 0x00581f000e047f89 */ /* 0x000fe200000e0000 */
[----:B------:R-:W-:Y:S02]  /*0a10*/  @!P5 LEA.HI R0, R0, R137, RZ, 0x3 ;  /* 0x000000890000d211 */ /* 0x000fe400078f18ff */
[----:B------:R-:W-:Y:S01]  /*0a20*/  ISETP.GE.AND P1, PT, R137, c[0x0][0x198], PT ;  /* 0x0000660089007a0c */ /* 0x000fe20003f26270 */
[----:B------:R-:W4:Y:S01]  /*0a30*/  SHFL.IDX PT, R5, R13, 0x2, 0x181f ;  /* 0x00581f000d057f89 */ /* 0x000f2200000e0000 */
[----:B-1----:R-:W-:Y:S01]  /*0a40*/  @!P3 IMAD.WIDE R10, R10, 0x2, R2 ;  /* 0x000000020a0ab825 */ /* 0x002fe200078e0202 */
[----:B------:R-:W-:-:S03]  /*0a50*/  @!P5 LOP3.LUT R0, R0, 0xfffffff8, RZ, 0xc0, !PT ;  /* 0xfffffff80000d812 */ /* 0x000fc600078ec0ff */
[----:B------:R-:W-:Y:S02]  /*0a60*/  @!P3 IMAD.SHL.U32 R12, R136, 0x2, RZ ;  /* 0x00000002880cb824 */ /* 0x000fe400078e00ff */
[----:B------:R-:W-:Y:S01]  /*0a70*/  @!P3 IMAD.WIDE R2, R148, 0x2, R2 ;  /* 0x000000029402b825 */ /* 0x000fe200078e0202 */
[----:B------:R-:W-:-:S03]  /*0a80*/  UIMAD UR16, UR7, UR4, URZ ;  /* 0x00000004071072a4 */ /* 0x000fc6000f8e023f */
[----:B--2---:R-:W-:Y:S01]  /*0a90*/  @!P5 IMAD.WIDE R16, R0, 0x2, R6 ;  /* 0x000000020010d825 */ /* 0x004fe200078e0206 */
[----:B------:R1:W-:Y:S01]  /*0aa0*/  @!P3 LDGSTS.E.BYPASS.LTC128B.128 [R12+0x100], [R2.64], !P2 ;  /* 0x00100000020cbfae */ /* 0x0003e2000d101d4e */
[----:B------:R-:W-:Y:S02]  /*0ab0*/  @!P4 SHF.R.S32.HI R0, RZ, 0x1f, R137 ;  /* 0x0000001fff00c819 */ /* 0x000fe40000011489 */
[----:B------:R-:W-:Y:S01]  /*0ac0*/  @!P5 IMAD.SHL.U32 R15, R136, 0x2, RZ ;  /* 0x00000002880fd824 */ /* 0x000fe200078e00ff */
[----:B------:R2:W-:Y:S01]  /*0ad0*/  @!P3 LDGSTS.E.BYPASS.LTC128B.128 [R12+0x4100], [R10.64], !P1 ;  /* 0x041000000a0cbfae */ /* 0x0005e2000c901d4e */
[----:B------:R-:W-:Y:S01]  /*0ae0*/  @!P5 IMAD.WIDE R6, R148, 0x2, R6 ;  /* 0x000000029406d825 */ /* 0x000fe200078e0206 */
[----:B------:R-:W-:Y:S01]  /*0af0*/  UIMAD.WIDE.U32 UR18, UR9, UR4, URZ ;  /* 0x00000004091272a5 */ /* 0x000fe2000f8e003f */
[----:B------:R-:W-:Y:S01]  /*0b00*/  @!P4 LEA.HI R0, R0, R137, RZ, 0x3 ;  /* 0x000000890000c211 */ /* 0x000fe200078f18ff */
[----:B------:R-:W-:Y:S02]  /*0b10*/  UIMAD UR16, UR9, UR5, UR16 ;  /* 0x00000005091072a4 */ /* 0x000fe4000f8e0210 */
[----:B------:R5:W-:Y:S01]  /*0b20*/  @!P5 LDGSTS.E.BYPASS.LTC128B.128 [R15+0x1100], [R6.64], !P2 ;  /* 0x01100000060fdfae */ /* 0x000be2000d101d4e */
[----:B------:R-:W-:Y:S01]  /*0b30*/  @!P4 LOP3.LUT R0, R0, 0xfffffff8, RZ, 0xc0, !PT ;  /* 0xfffffff80000c812 */ /* 0x000fe200078ec0ff */
[----:B------:R-:W-:-:S02]  /*0b40*/  UIADD3 UR16, UR19, UR16, URZ ;  /* 0x0000001013107290 */ /* 0x000fc4000fffe03f */
[----:B------:R-:W-:Y:S01]  /*0b50*/  ULEA UR17, UR8, 0xffffff80, 0x7 ;  /* 0xffffff8008117891 */ /* 0x000fe2000f8e383f */
[----:B------:R5:W-:Y:S01]  /*0b60*/  @!P5 LDGSTS.E.BYPASS.LTC128B.128 [R15+0x5100], [R16.64], !P1 ;  /* 0x05100000100fdfae */ /* 0x000be2000c901d4e */
[----:B------:R-:W-:-:S03]  /*0b70*/  UISETP.GE.AND UP0, UPT, UR10, 0x1, UPT ;  /* 0x000000010a00788c */ /* 0x000fc6000bf06270 */
[----:B-1----:R1:W-:Y:S04]  /*0b80*/  SHFL.IDX PT, R2, R14, 0x3, 0x181f ;  /* 0x00781f000e027f89 */ /* 0x0023e800000e0000 */
[----:B------:R4:W5:Y:S01]  /*0b90*/  SHFL.IDX PT, R3, R13, 0x3, 0x181f ;  /* 0x00781f000d037f89 */ /* 0x00096200000e0000 */
[----:B------:R-:W-:Y:S01]  /*0ba0*/  UIADD3 UR17, UR10, -UR17, URZ ;  /* 0x800000110a117290 */ /* 0x000fe2000fffe03f */
[----:B--2---:R-:W-:Y:S01]  /*0bb0*/  @!P4 IMAD.SHL.U32 R11, R136, 0x2, RZ ;  /* 0x00000002880bc824 */ /* 0x004fe200078e00ff */
[----:B------:R-:W-:Y:S01]  /*0bc0*/  ULDC.64 UR4, c[0x0][0x210] ;  /* 0x0000840000047ab9 */ /* 0x000fe20000000a00 */
[----:B-1----:R-:W-:Y:S01]  /*0bd0*/  @!P0 SHF.R.S32.HI R14, RZ, 0x1f, R137 ;  /* 0x0000001fff0e8819 */ /* 0x002fe20000011489 */
[----:B----4-:R-:W-:-:S03]  /*0be0*/  @!P4 IMAD.WIDE R12, R0, 0x2, R4 ;  /* 0x00000002000cc825 */ /* 0x010fc600078e0204 */
[----:B------:R-:W-:Y:S01]  /*0bf0*/  @!P0 LEA.HI R0, R14, R137, RZ, 0x3 ;  /* 0x000000890e008211 */ /* 0x000fe200078f18ff */
[----:B------:R-:W-:-:S03]  /*0c00*/  @!P4 IMAD.WIDE R4, R148, 0x2, R4 ;  /* 0x000000029404c825 */ /* 0x000fc600078e0204 */
[----:B------:R-:W-:Y:S02]  /*0c10*/  @!P0 LOP3.LUT R0, R0, 0xfffffff8, RZ, 0xc0, !PT ;  /* 0xfffffff800008812 */ /* 0x000fe400078ec0ff */
[----:B-----5:R-:W-:Y:S01]  /*0c20*/  IADD3 R15, -R18, UR17, RZ ;  /* 0x00000011120f7c10 */ /* 0x020fe2000fffe1ff */
[----:B------:R1:W-:Y:S03]  /*0c30*/  @!P4 LDGSTS.E.BYPASS.LTC128B.128 [R11+0x2100], [R4.64], !P2 ;  /* 0x02100000040bcfae */ /* 0x0003e6000d101d4e */
[C---:B------:R-:W-:Y:S01]  /*0c40*/  ISETP.GE.AND P5, PT, R15.reuse, 0x1, PT ;  /* 0x000000010f00780c */ /* 0x040fe20003fa6270 */
[----:B------:R2:W-:Y:S01]  /*0c50*/  @!P4 LDGSTS.E.BYPASS.LTC128B.128 [R11+0x6100], [R12.64], !P1 ;  /* 0x061000000c0bcfae */ /* 0x0005e2000c901d4e */
[----:B------:R-:W-:Y:S01]  /*0c60*/  ISETP.GE.AND P4, PT, R15, 0x21, PT ;  /* 0x000000210f00780c */ /* 0x000fe20003f86270 */
[----:B-1----:R-:W-:-:S04]  /*0c70*/  @!P0 IMAD.WIDE R4, R0, 0x2, R2 ;  /* 0x0000000200048825 */ /* 0x002fc800078e0202 */
[----:B------:R-:W-:Y:S01]  /*0c80*/  @!P0 IMAD.WIDE R2, R148, 0x2, R2 ;  /* 0x0000000294028825 */ /* 0x000fe200078e0202 */
[----:B---3--:R-:W-:-:S03]  /*0c90*/  SHF.R.S32.HI R28, RZ, 0x1f, R244 ;  /* 0x0000001fff1c7819 */ /* 0x008fc600000114f4 */
[----:B------:R-:W-:-:S04]  /*0ca0*/  IMAD.WIDE.U32 R6, R244, c[0x0][0x1f0], R8 ;  /* 0x00007c00f4067a25 */ /* 0x000fc800078e0008 */
[----:B------:R-:W-:Y:S01]  /*0cb0*/  IMAD R8, R28, c[0x0][0x1f0], RZ ;  /* 0x00007c001c087a24 */ /* 0x000fe200078e02ff */
[----:B------:R-:W-:-:S03]  /*0cc0*/  IADD3 R10, P3, R6, UR18, RZ ;  /* 0x00000012060a7c10 */ /* 0x000fc6000ff7e0ff */
[----:B------:R-:W-:-:S05]  /*0cd0*/  IMAD R8, R244, c[0x0][0x1f4], R8 ;  /* 0x00007d00f4087a24 */ /* 0x000fca00078e0208 */
[----:B------:R-:W-:Y:S02]  /*0ce0*/  IADD3.X R8, R7, UR16, R8, P3, !PT ;  /* 0x0000001007087c10 */ /* 0x000fe40009ffe408 */
[----:B------:R-:W-:-:S04]  /*0cf0*/  LEA R7, P3, R10, c[0x0][0x1c8], 0x1 ;  /* 0x000072000a077a11 */ /* 0x000fc800078608ff */
[----:B------:R-:W-:Y:S01]  /*0d00*/  LEA.HI.X R10, R10, c[0x0][0x1cc], R8, 0x1, P3 ;  /* 0x000073000a0a7a11 */ /* 0x000fe200018f0c08 */
[----:B------:R-:W-:Y:S01]  /*0d10*/  @!P0 IMAD.SHL.U32 R6, R136, 0x2, RZ ;  /* 0x0000000288068824 */ /* 0x000fe200078e00ff */
[----:B------:R-:W-:Y:S01]  /*0d20*/  SHFL.IDX PT, R8, R7, RZ, 0x181f ;  /* 0x00181fff07087589 */ /* 0x000fe200000e0000 */
[----:B------:R-:W-:-:S03]  /*0d30*/  IMAD.SHL.U32 R0, R19, 0x40, RZ ;  /* 0x0000004013007824 */ /* 0x000fc600078e00ff */
[----:B------:R-:W1:Y:S02]  /*0d40*/  SHFL.IDX PT, R9, R10, RZ, 0x181f ;  /* 0x00181fff0a097589 */ /* 0x000e6400000e0000 */
[----:B------:R-:W-:Y:S02]  /*0d50*/  LOP3.LUT R0, R0, 0x1c0, RZ, 0xc0, !PT ;  /* 0x000001c000007812 */ /* 0x000fe400078ec0ff */
[----:B------:R3:W-:Y:S02]  /*0d60*/  @!P0 LDGSTS.E.BYPASS.LTC128B.128 [R6+0x3100], [R2.64], !P2 ;  /* 0x0310000002068fae */ /* 0x0007e4000d101d4e */
[----:B------:R-:W-:Y:S02]  /*0d70*/  SHF.R.U32.HI R16, RZ, 0x3, R0 ;  /* 0x00000003ff107819 */ /* 0x000fe40000011600 */
[----:B------:R4:W-:Y:S01]  /*0d80*/  @!P0 LDGSTS.E.BYPASS.LTC128B.128 [R6+0x7100], [R4.64], !P1 ;  /* 0x0710000004068fae */ /* 0x0009e2000c901d4e */
[----:B------:R-:W-:Y:S02]  /*0d90*/  ISETP.GE.AND P0, PT, R148, c[0x0][0x1d4], PT ;  /* 0x0000750094007a0c */ /* 0x000fe40003f06270 */
[----:B------:R-:W-:Y:S01]  /*0da0*/  ISETP.GE.AND P3, PT, R137, c[0x0][0x1d4], PT ;  /* 0x0000750089007a0c */ /* 0x000fe20003f66270 */
[----:B--2---:R-:W-:Y:S01]  /*0db0*/  @P5 IMAD.SHL.U32 R12, R136, 0x2, RZ ;  /* 0x00000002880c5824 */ /* 0x004fe200078e00ff */
[C---:B------:R-:W-:Y:S01]  /*0dc0*/  ISETP.GE.AND P2, PT, R15.reuse, 0x41, PT ;  /* 0x000000410f00780c */ /* 0x040fe20003f46270 */
[----:B------:R-:W0:Y:S01]  /*0dd0*/  LDGDEPBAR ;  /* 0x00000000000079af */ /* 0x000e220000000000 */
[----:B------:R-:W-:Y:S01]  /*0de0*/  ISETP.GE.AND P1, PT, R15, 0x61, PT ;  /* 0x000000610f00780c */ /* 0x000fe20003f26270 */
[----:B---3--:R-:W-:-:S05]  /*0df0*/  IMAD.SHL.U32 R2, R18, 0x8, RZ ;  /* 0x0000000812027824 */ /* 0x008fca00078e00ff */
[----:B------:R-:W-:Y:S01]  /*0e00*/  LOP3.LUT R17, R0, 0x8, R2, 0xf8, !PT ;  /* 0x0000000800117812 */ /* 0x000fe200078ef802 */
[----:B------:R-:W-:Y:S01]  /*0e10*/  IMAD.SHL.U32 R2, R21, 0x40, RZ ;  /* 0x0000004015027824 */ /* 0x000fe200078e00ff */
[----:B------:R-:W-:Y:S01]  /*0e20*/  @P5 SHF.R.S32.HI R0, RZ, 0x1f, R137 ;  /* 0x0000001fff005819 */ /* 0x000fe20000011489 */
[----:B------:R-:W-:Y:S01]  /*0e30*/  IMAD.SHL.U32 R3, R23, 0x8, RZ ;  /* 0x0000000817037824 */ /* 0x000fe200078e00ff */
[----:B----4-:R-:W-:Y:S02]  /*0e40*/  SHFL.IDX PT, R6, R7, 0x1, 0x181f ;  /* 0x00381f0007067f89 */ /* 0x010fe400000e0000 */
[----:B------:R-:W-:Y:S02]  /*0e50*/  @P5 LEA.HI R0, R0, R137, RZ, 0x3 ;  /* 0x0000008900005211 */ /* 0x000fe400078f18ff */
[----:B------:R-:W-:Y:S01]  /*0e60*/  LOP3.LUT R11, R2, 0x1c0, RZ, 0xc0, !PT ;  /* 0x000001c0020b7812 */ /* 0x000fe200078ec0ff */
[----:B------:R-:W-:Y:S01]  /*0e70*/  SHFL.IDX PT, R4, R7, 0x2, 0x181f ;  /* 0x00581f0007047f89 */ /* 0x000fe200000e0000 */
[----:B------:R-:W-:-:S03]  /*0e80*/  @P5 LOP3.LUT R13, R0, 0xfffffff8, RZ, 0xc0, !PT ;  /* 0xfffffff8000d5812 */ /* 0x000fc600078ec0ff */
[----:B------:R-:W-:Y:S01]  /*0e90*/  SHFL.IDX PT, R2, R7, 0x3, 0x181f ;  /* 0x00781f0007027f89 */ /* 0x000fe200000e0000 */
[----:B------:R-:W-:-:S03]  /*0ea0*/  LOP3.LUT R14, R11, 0x8, R3, 0xf8, !PT ;  /* 0x000000080b0e7812 */ /* 0x000fc600078ef803 */
[----:B------:R-:W2:Y:S01]  /*0eb0*/  SHFL.IDX PT, R7, R10, 0x1, 0x181f ;  /* 0x00381f000a077f89 */ /* 0x000ea200000e0000 */
[----:B------:R-:W-:-:S03]  /*0ec0*/  SHF.R.U32.HI R0, RZ, 0x3, R11 ;  /* 0x00000003ff007819 */ /* 0x000fc6000001160b */
[----:B------:R-:W3:Y:S04]  /*0ed0*/  SHFL.IDX PT, R5, R10, 0x2, 0x181f ;  /* 0x00581f000a057f89 */ /* 0x000ee800000e0000 */
[----:B------:R1:W4:Y:S01]  /*0ee0*/  SHFL.IDX PT, R3, R10, 0x3, 0x181f ;  /* 0x00781f000a037f89 */ /* 0x00032200000e0000 */
[----:B------:R-:W-:Y:S02]  /*0ef0*/  LOP3.LUT R18, R14, R0, RZ, 0x3c, !PT ;  /* 0x000000000e127212 */ /* 0x000fe400078e3cff */
[----:B------:R-:W-:-:S04]  /*0f00*/  @P1 SHF.R.S32.HI R0, RZ, 0x1f, R137 ;  /* 0x0000001fff001819 */ /* 0x000fc80000011489 */
[----:B------:R-:W-:Y:S01]  /*0f10*/  @P1 LEA.HI R0, R0, R137, RZ, 0x3 ;  /* 0x0000008900001211 */ /* 0x000fe200078f18ff */
[----:B-1----:R-:W-:-:S04]  /*0f20*/  @P5 IMAD.WIDE R10, R148, 0x2, R8 ;  /* 0x00000002940a5825 */ /* 0x002fc800078e0208 */
[----:B------:R-:W-:Y:S01]  /*0f30*/  @P5 IMAD.WIDE R8, R13, 0x2, R8 ;  /* 0x000000020d085825 */ /* 0x000fe200078e0208 */
[----:B------:R1:W-:Y:S04]  /*0f40*/  @P5 LDGSTS.E.BYPASS.LTC128B.128 [R12+0x8100], [R10.64], !P0 ;  /* 0x081000000a0c5fae */ /* 0x0003e8000c101d4e */
[----:B------:R5:W-:Y:S01]  /*0f50*/  @P5 LDGSTS.E.BYPASS.LTC128B.128 [R12+0xc100], [R8.64], !P3 ;  /* 0x0c100000080c5fae */ /* 0x000be2000d901d4e */
[----:B------:R-:W-:Y:S02]  /*0f60*/  @P1 LOP3.LUT R0, R0, 0xfffffff8, RZ, 0xc0, !PT ;  /* 0xfffffff800001812 */ /* 0x000fe400078ec0ff */
[----:B------:R-:W-:Y:S01]  /*0f70*/  LOP3.LUT R20, R17, R16, RZ, 0x3c, !PT ;  /* 0x0000001011147212 */ /* 0x000fe200078e3cff */
[C---:B------:R-:W-:Y:S02]  /*0f80*/  @P4 IMAD.SHL.U32 R17, R136.reuse, 0x2, RZ ;  /* 0x0000000288114824 */ /* 0x040fe400078e00ff */
[----:B------:R-:W-:-:S02]  /*0f90*/  @P2 IMAD.SHL.U32 R16, R136, 0x2, RZ ;  /* 0x0000000288102824 */ /* 0x000fc400078e00ff */
[----:B------:R-:W-:Y:S01]  /*0fa0*/  @P1 IMAD.SHL.U32 R14, R136, 0x2, RZ ;  /* 0x00000002880e1824 */ /* 0x000fe200078e00ff */
[--C-:B-----5:R-:W-:Y:S02]  /*0fb0*/  @P4 SHF.R.S32.HI R9, RZ, 0x1f, R137.reuse ;  /* 0x0000001fff094819 */ /* 0x120fe40000011489 */
[----:B------:R-:W-:Y:S02]  /*0fc0*/  @P2 SHF.R.S32.HI R8, RZ, 0x1f, R137 ;  /* 0x0000001fff082819 */ /* 0x000fe40000011489 */
[-C--:B-1----:R-:W-:Y:S02]  /*0fd0*/  @P4 LEA.HI R10, R9, R137.reuse, RZ, 0x3 ;  /* 0x00000089090a4211 */ /* 0x082fe400078f18ff */
[----:B------:R-:W-:Y:S02]  /*0fe0*/  @P2 LEA.HI R9, R8, R137, RZ, 0x3 ;  /* 0x0000008908092211 */ /* 0x000fe400078f18ff */
[----:B------:R-:W-:Y:S02]  /*0ff0*/  @P4 LOP3.LUT R8, R10, 0xfffffff8, RZ, 0xc0, !PT ;  /* 0xfffffff80a084812 */ /* 0x000fe400078ec0ff */
[----:B------:R-:W-:Y:S01]  /*1000*/  @P2 LOP3.LUT R9, R9, 0xfffffff8, RZ, 0xc0, !PT ;  /* 0xfffffff809092812 */ /* 0x000fe200078ec0ff */
[----:B--2---:R-:W-:-:S04]  /*1010*/  @P4 IMAD.WIDE R10, R148, 0x2, R6 ;  /* 0x00000002940a4825 */ /* 0x004fc800078e0206 */
[----:B------:R-:W-:Y:S01]  /*1020*/  @P4 IMAD.WIDE R12, R8, 0x2, R6 ;  /* 0x00000002080c4825 */ /* 0x000fe200078e0206 */
[----:B------:R1:W-:Y:S03]  /*1030*/  @P4 LDGSTS.E.BYPASS.LTC128B.128 [R17+0x9100], [R10.64], !P0 ;  /* 0x091000000a114fae */ /* 0x0003e6000c101d4e */
[--C-:B---3--:R-:W-:Y:S01]  /*1040*/  @P2 IMAD.WIDE R8, R9, 0x2, R4.reuse ;  /* 0x0000000209082825 */ /* 0x108fe200078e0204 */
[----:B------:R1:W-:Y:S03]  /*1050*/  @P4 LDGSTS.E.BYPASS.LTC128B.128 [R17+0xd100], [R12.64], !P3 ;  /* 0x0d1000000c114fae */ /* 0x0003e6000d901d4e */
[----:B------:R-:W-:-:S04]  /*1060*/  @P2 IMAD.WIDE R6, R148, 0x2, R4 ;  /* 0x0000000294062825 */ /* 0x000fc800078e0204 */
[--C-:B----4-:R-:W-:Y:S01]  /*1070*/  @P1 IMAD.WIDE R4, R0, 0x2, R2.reuse ;  /* 0x0000000200041825 */ /* 0x110fe200078e0202 */
[----:B------:R2:W-:Y:S03]  /*1080*/  @P2 LDGSTS.E.BYPASS.LTC128B.128 [R16+0xa100], [R6.64], !P0 ;  /* 0x0a10000006102fae */ /* 0x0005e6000c101d4e */
[----:B------:R-:W-:Y:S01]  /*1090*/  @P1 IMAD.WIDE R2, R148, 0x2, R2 ;  /* 0x0000000294021825 */ /* 0x000fe200078e0202 */
[----:B------:R1:W-:Y:S04]  /*10a0*/  @P2 LDGSTS.E.BYPASS.LTC128B.128 [R16+0xe100], [R8.64], !P3 ;  /* 0x0e10000008102fae */ /* 0x0003e8000d901d4e */
[----:B------:R3:W-:Y:S04]  /*10b0*/  @P1 LDGSTS.E.BYPASS.LTC128B.128 [R14+0xb100], [R2.64], !P0 ;  /* 0x0b100000020e1fae */ /* 0x0007e8000c101d4e */
[----:B------:R4:W-:Y:S04]  /*10c0*/  @P1 LDGSTS.E.BYPASS.LTC128B.128 [R14+0xf100], [R4.64], !P3 ;  /* 0x0f100000040e1fae */ /* 0x0009e8000d901d4e */
[----:B------:R-:W0:Y:S01]  /*10d0*/  LDGDEPBAR ;  /* 0x00000000000079af */ /* 0x000e220000000000 */
[----:B------:R-:W-:-:S04]  /*10e0*/  LOP3.LUT P4, RZ, R19, 0x2, RZ, 0xc0, !PT ;  /* 0x0000000213ff7812 */ /* 0x000fc8000788c0ff */
[----:B------:R-:W-:Y:S01]  /*10f0*/  R2P PR, R21, 0x6 ;  /* 0x0000000615007804 */ /* 0x000fe20000000000 */
[----:B------:R-:W-:Y:S01]  /*1100*/  IMAD R0, R23, 0x200, R20 ;  /* 0x0000020017007824 */ /* 0x000fe200078e0214 */
[----:B---3--:R-:W-:Y:S01]  /*1110*/  LEA.HI R3, R24, R30, RZ, 0x5 ;  /* 0x0000001e18037211 */ /* 0x008fe200078f28ff */
[----:B----4-:R-:W-:Y:S01]  /*1120*/  IMAD.SHL.U32 R4, R22, 0x40, RZ ;  /* 0x0000004016047824 */ /* 0x010fe200078e00ff */
[----:B------:R-:W-:-:S04]  /*1130*/  DEPBAR.LE SB0, 0x1 ;  /* 0x000080400000791a */ /* 0x000fc80000000000 */
[----:B------:R-:W-:Y:S02]  /*1140*/  LOP3.LUT R4, R18, 0xfffffe00, R4, 0xf8, !PT ;  /* 0xfffffe0012047812 */ /* 0x000fe400078ef804 */
[----:B------:R-:W-:Y:S01]  /*1150*/  SHF.R.S32.HI R180, RZ, 0x5, R3 ;  /* 0x00000005ffb47819 */ /* 0x000fe20000011403 */
[----:B------:R-:W-:Y:S02]  /*1160*/  IMAD.MOV.U32 R5, RZ, RZ, 0x10 ;  /* 0x00000010ff057424 */ /* 0x000fe400078e00ff */
[----:B--2---:R-:W-:Y:S02]  /*1170*/  IMAD.MOV.U32 R6, RZ, RZ, 0x20 ;  /* 0x00000020ff067424 */ /* 0x004fe400078e00ff */
[----:B------:R-:W-:Y:S01]  /*1180*/  IMAD R180, R180, 0x400, R4 ;  /* 0x00000400b4b47824 */ /* 0x000fe200078e0204 */
[----:B------:R-:W-:Y:S01]  /*1190*/  SEL R5, R5, 0xfffffff0, !P1 ;  /* 0xfffffff005057807 */ /* 0x000fe20004800000 */
[----:B------:R-:W-:Y:S01]  /*11a0*/  IMAD.SHL.U32 R216, R0, 0x2, RZ ;  /* 0x0000000200d87824 */ /* 0x000fe200078e00ff */
[----:B------:R-:W-:Y:S01]  /*11b0*/  BAR.SYNC.DEFER_BLOCKING 0x0 ;  /* 0x0000000000007b1d */ /* 0x000fe20000010000 */
[----:B------:R-:W-:Y:S01]  /*11c0*/  IMAD.SHL.U32 R180, R180, 0x2, RZ ;  /* 0x00000002b4b47824 */ /* 0x000fe200078e00ff */
[----:B------:R-:W-:-:S03]  /*11d0*/  SEL R0, R6, 0xffffffe0, !P2 ;  /* 0xffffffe006007807 */ /* 0x000fc60005000000 */
[--C-:B------:R-:W-:Y:S02]  /*11e0*/  IMAD R184, R5, 0x2, R180.reuse ;  /* 0x0000000205b87824 */ /* 0x100fe400078e02b4 */
[C---:B------:R-:W-:Y:S02]  /*11f0*/  IMAD R192, R0.reuse, 0x2, R180 ;  /* 0x0000000200c07824 */ /* 0x040fe400078e02b4 */
[----:B------:R-:W-:Y:S01]  /*1200*/  IMAD R208, R0, 0x2, R184 ;  /* 0x0000000200d07824 */ /* 0x000fe200078e02b8 */
[----:B------:R1:W2:Y:S04]  /*1210*/  LDSM.16.M88.4 R140, [R180+0x100] ;  /* 0x00010000b48c783b */ /* 0x0002a80000000200 */
[----:B------:R1:W3:Y:S04]  /*1220*/  LDSM.16.M88.4 R144, [R184+0x100] ;  /* 0x00010000b890783b */ /* 0x0002e80000000200 */
[----:B------:R1:W4:Y:S04]  /*1230*/  LDSM.16.M88.4 R172, [R192+0x100] ;  /* 0x00010000c0ac783b */ /* 0x0003280000000200 */
[----:B------:R1:W1:Y:S04]  /*1240*/  LDSM.16.M88.4 R176, [R208+0x100] ;  /* 0x00010000d0b0783b */ /* 0x0002680000000200 */
[----:B------:R-:W1:Y:S04]  /*1250*/  LDSM.16.M88.4 R180, [R180+0x4100] ;  /* 0x00410000b4b4783b */ /* 0x000e680000000200 */
[----:B------:R-:W1:Y:S04]  /*1260*/  LDSM.16.M88.4 R184, [R184+0x4100] ;  /* 0x00410000b8b8783b */ /* 0x000e680000000200 */
[----:B------:R-:W1:Y:S04]  /*1270*/  LDSM.16.M88.4 R192, [R192+0x4100] ;  /* 0x00410000c0c0783b */ /* 0x000e680000000200 */
[----:B------:R-:W1:Y:S04]  /*1280*/  LDSM.16.M88.4 R208, [R208+0x4100] ;  /* 0x00410000d0d0783b */ /* 0x000e680000000200 */
[----:B------:R-:W-:Y:S06]  /*1290*/  BAR.SYNC.DEFER_BLOCKING 0x0 ;  /* 0x0000000000007b1d */ /* 0x000fec0000010000 */
[----:B------:R1:W-:Y:S04]  /*12a0*/  STL [R1+0x4], R137 ;  /* 0x0000048901007387 */ /* 0x0003e80000100800 */
[----:B------:R1:W-:Y:S01]  /*12b0*/  STL [R1+0x10], R136 ;  /* 0x0000108801007387 */ /* 0x0003e20000100800 */
[----:B------:R-:W-:Y:S01]  /*12c0*/  PLOP3.LUT P1, PT, PT, PT, UP0, 0x80, 0x0 ;  /* 0x000000000000781c */ /* 0x000fe20003f2f008 */
[----:B------:R-:W-:-:S04]  /*12d0*/  DEPBAR.LE SB0, 0x0 ;  /* 0x000080000000791a */ /* 0x000fc80000000000 */
[----:B------:R-:W-:Y:S01]  /*12e0*/  BAR.SYNC.DEFER_BLOCKING 0x0 ;  /* 0x0000000000007b1d */ /* 0x000fe20000010000 */
[C---:B------:R-:W-:Y:S01]  /*12f0*/  IADD3 R2, R216.reuse, 0x8100, RZ ;  /* 0x00008100d8027810 */ /* 0x040fe20007ffe0ff */
[----:B------:R-:W-:Y:S02]  /*1300*/  UIMAD.WIDE.U32 UR20, UR9, UR4, URZ ;  /* 0x00000004091472a5 */ /* 0x000fe4000f8e003f */
[----:B------:R-:W-:Y:S01]  /*1310*/  UIMAD UR4, UR7, UR4, URZ ;  /* 0x00000004070472a4 */ /* 0x000fe2000f8e023f */
[----:B------:R-:W-:Y:S02]  /*1320*/  IADD3 R223, R216, 0x8120, RZ ;  /* 0x00008120d8df7810 */ /* 0x000fe40007ffe0ff */
[----:B------:R-:W-:Y:S01]  /*1330*/  @P4 IADD3 R223, R2, -0x20, RZ ;  /* 0xffffffe002df4810 */ /* 0x000fe20007ffe0ff */
[----:B------:R-:W-:Y:S01]  /*1340*/  UIMAD UR4, UR9, UR5, UR4 ;  /* 0x00000005090472a4 */ /* 0x000fe2000f8e0204 */
[----:B------:R-:W-:Y:S02]  /*1350*/  LOP3.LUT R2, R3, 0xffffffe0, RZ, 0xc0, !PT ;  /* 0xffffffe003027812 */ /* 0x000fe400078ec0ff */
[----:B------:R-:W-:Y:S01]  /*1360*/  LOP3.LUT P2, RZ, R19, 0x4, RZ, 0xc0, !PT ;  /* 0x0000000413ff7812 */ /* 0x000fe2000784c0ff */
[----:B------:R-:W-:Y:S01]  /*1370*/  UIADD3 UR4, UR21, UR4, URZ ;  /* 0x0000000415047290 */ /* 0x000fe2000fffe03f */
[----:B------:R-:W-:Y:S01]  /*1380*/  ISETP.GT.AND P6, PT, R138, 0x7f, PT ;  /* 0x0000007f8a00780c */ /* 0x000fe20003fc4270 */
[----:B------:R-:W-:Y:S01]  /*1390*/  IMAD.IADD R132, R30, 0x1, -R2 ;  /* 0x000000011e847824 */ /* 0x000fe200078e0a02 */
[----:B------:R-:W-:-:S02]  /*13a0*/  SEL R2, R6, 0xffffffe0, !P2 ;  /* 0xffffffe006027807 */ /* 0x000fc40005000000 */
[----:B------:R-:W-:Y:S02]  /*13b0*/  SEL R135, RZ, 0x10, P3 ;  /* 0x00000010ff877807 */ /* 0x000fe40001800000 */
[C---:B------:R-:W-:Y:S02]  /*13c0*/  IADD3 R238, R223.reuse, 0x800, RZ ;  /* 0x00000800dfee7810 */ /* 0x040fe40007ffe0ff */
[C---:B------:R-:W-:Y:S01]  /*13d0*/  IADD3 R237, R223.reuse, 0x1000, RZ ;  /* 0x00001000dfed7810 */ /* 0x040fe20007ffe0ff */
[----:B------:R1:W1:Y:S01]  /*13e0*/  LDSM.16.M88.4 R24, [R216+0x8100] ;  /* 0x00810000d818783b */ /* 0x0002620000000200 */
[----:B------:R-:W-:-:S03]  /*13f0*/  IADD3 R236, R223, 0x1800, RZ ;  /* 0x00001800dfec7810 */ /* 0x000fc60007ffe0ff */
        /* <DEDUP_REMOVED lines=8> */
[----:B------:R1:W1:Y:S04]  /*1480*/  LDSM.16.M88.4 R76, [R216+0xa900] ;  /* 0x00a90000d84c783b */ /* 0x0002680000000200 */
[----:B------:R1:W1:Y:S04]  /*1490*/  LDSM.16.M88.4 R84, [R216+0xb100] ;  /* 0x00b10000d854783b */ /* 0x0002680000000200 */
[----:B------:R1:W1:Y:S04]  /*14a0*/  LDSM.16.M88.4 R88, [R216+0xb900] ;  /* 0x00b90000d858783b */ /* 0x0002680000000200 */
[----:B------:R1:W1:Y:S04]  /*14b0*/  LDSM.16.M88.4 R64, [R223] ;  /* 0x00000000df40783b */ /* 0x0002680000000200 */
[----:B------:R1:W1:Y:S04]  /*14c0*/  LDSM.16.M88.4 R56, [R223+0x800] ;  /* 0x00080000df38783b */ /* 0x0002680000000200 */
[----:B------:R1:W1:Y:S04]  /*14d0*/  LDSM.16.M88.4 R80, [R223+0x1000] ;  /* 0x00100000df50783b */ /* 0x0002680000000200 */
[----:B------:R1:W1:Y:S04]  /*14e0*/  LDSM.16.M88.4 R92, [R223+0x1800] ;  /* 0x00180000df5c783b */ /* 0x0002680000000200 */
[----:B------:R1:W1:Y:S04]  /*14f0*/  LDSM.16.M88.4 R128, [R223+0x2000] ;  /* 0x00200000df80783b */ /* 0x0002680000000200 */
[----:B------:R1:W1:Y:S04]  /*1500*/  LDSM.16.M88.4 R96, [R223+0x2800] ;  /* 0x00280000df60783b */ /* 0x0002680000000200 */
[----:B------:R1:W1:Y:S04]  /*1510*/  LDSM.16.M88.4 R116, [R223+0x3000] ;  /* 0x00300000df74783b */ /* 0x0002680000000200 */
[----:B------:R1:W1:Y:S01]  /*1520*/  LDSM.16.M88.4 R108, [R223+0x3800] ;  /* 0x00380000df6c783b */ /* 0x0002620000000200 */
[----:B------:R-:W-:Y:S05]  /*1530*/  @!P1 BRA `(.L_x_0) ;  /* 0x000003b000009947 */ /* 0x000fea0003800000 */
[----:B--234-:R-:W-:Y:S01]  /*1540*/  IMAD R3, R29, c[0x0][0x208], RZ ;  /* 0x000082001d037a24 */ /* 0x01cfe200078e02ff */
[----:B------:R-:W-:Y:S01]  /*1550*/  ISETP.GE.AND P4, PT, R148, c[0x0][0x1d4], PT ;  /* 0x0000750094007a0c */ /* 0x000fe20003f86270 */
[----:B------:R-:W-:Y:S01]  /*1560*/  IMAD.WIDE.U32 R6, R245, c[0x0][0x208], RZ ;  /* 0x00008200f5067a25 */ /* 0x000fe200078e00ff */
[----:B------:R-:W-:-:S02]  /*1570*/  ISETP.GE.AND P2, PT, R137, c[0x0][0x1d4], PT ;  /* 0x0000750089007a0c */ /* 0x000fc40003f46270 */
[----:B------:R-:W-:Y:S01]  /*1580*/  ISETP.LT.OR P5, PT, R15, 0x1, P4 ;  /* 0x000000010f00780c */ /* 0x000fe200027a1670 */
[----:B------:R-:W-:Y:S02]  /*1590*/  IMAD R3, R245, c[0x0][0x20c], R3 ;  /* 0x00008300f5037a24 */ /* 0x000fe400078e0203 */
[----:B------:R-:W-:-:S04]  /*15a0*/  IMAD.WIDE R18, R148, 0x2, RZ ;  /* 0x0000000294127825 */ /* 0x000fc800078e02ff */
[----:B------:R-:W-:Y:S02]  /*15b0*/  IMAD.IADD R7, R7, 0x1, R3 ;  /* 0x0000000107077824 */ /* 0x000fe400078e0203 */
[----:B------:R-:W-:Y:S02]  /*15c0*/  IMAD R3, R28, c[0x0][0x218], RZ ;  /* 0x000086001c037a24 */ /* 0x000fe400078e02ff */
[----:B------:R-:W-:-:S04]  /*15d0*/  IMAD.WIDE.U32 R6, R244, c[0x0][0x218], R6 ;  /* 0x00008600f4067a25 */ /* 0x000fc800078e0006 */
[----:B-1----:R-:W-:Y:S01]  /*15e0*/  IMAD R8, R244, c[0x0][0x21c], R3 ;  /* 0x00008700f4087a24 */ /* 0x002fe200078e0203 */
[----:B------:R-:W-:-:S04]  /*15f0*/  IADD3 R3, P1, R6, UR20, RZ ;  /* 0x0000001406037c10 */ /* 0x000fc8000ff3e0ff */
[----:B------:R-:W-:Y:S02]  /*1600*/  IADD3.X R6, R7, UR4, R8, P1, !PT ;  /* 0x0000000407067c10 */ /* 0x000fe40008ffe408 */
[----:B------:R-:W-:-:S04]  /*1610*/  LEA R9, P1, R3, c[0x0][0x1f8], 0x1 ;  /* 0x00007e0003097a11 */ /* 0x000fc800078208ff */
[----:B------:R-:W-:Y:S01]  /*1620*/  LEA.HI.X R8, R3, c[0x0][0x1fc], R6, 0x1, P1 ;  /* 0x00007f0003087a11 */ /* 0x000fe200008f0c06 */
[----:B------:R-:W1:Y:S01]  /*1630*/  SHFL.IDX PT, R12, R9, RZ, 0x181f ;  /* 0x00181fff090c7589 */ /* 0x000e6200000e0000 */
[----:B------:R-:W-:-:S03]  /*1640*/  SHF.R.S32.HI R3, RZ, 0x1f, R137 ;  /* 0x0000001fff037819 */ /* 0x000fc60000011489 */
[----:B------:R-:W2:Y:S01]  /*1650*/  SHFL.IDX PT, R13, R8, RZ, 0x181f ;  /* 0x00181fff080d7589 */ /* 0x000ea200000e0000 */
[----:B------:R-:W-:-:S03]  /*1660*/  LEA.HI R3, R3, R137, RZ, 0x3 ;  /* 0x0000008903037211 */ /* 0x000fc600078f18ff */
[----:B------:R-:W3:Y:S01]  /*1670*/  SHFL.IDX PT, R14, R9, 0x1, 0x181f ;  /* 0x00381f00090e7f89 */ /* 0x000ee200000e0000 */
[----:B------:R-:W-:Y:S01]  /*1680*/  LOP3.LUT R6, R3, 0xfffffff8, RZ, 0xc0, !PT ;  /* 0xfffffff803067812 */ /* 0x000fe200078ec0ff */
[----:B------:R-:W-:Y:S02]  /*1690*/  IMAD.SHL.U32 R3, R136, 0x2, RZ ;  /* 0x0000000288037824 */ /* 0x000fe400078e00ff */
[----:B------:R-:W4:Y:S02]  /*16a0*/  SHFL.IDX PT, R17, R8, 0x1, 0x181f ;  /* 0x00381f0008117f89 */ /* 0x000f2400000e0000 */
[----:B------:R-:W-:Y:S02]  /*16b0*/  IMAD.WIDE R6, R6, 0x2, RZ ;  /* 0x0000000206067825 */ /* 0x000fe400078e02ff */
[----:B------:R-:W-:Y:S01]  /*16c0*/  SHFL.IDX PT, R16, R8, 0x2, 0x181f ;  /* 0x00581f0008107f89 */ /* 0x000fe200000e0000 */
[----:B-1----:R-:W-:-:S05]  /*16d0*/  IADD3 R10, P1, R12, R18, RZ ;  /* 0x000000120c0a7210 */ /* 0x002fca0007f3e0ff */
[----:B--2---:R-:W-:Y:S01]  /*16e0*/  IMAD.X R11, R13, 0x1, R19, P1 ;  /* 0x000000010d0b7824 */ /* 0x004fe200008e0613 */
[----:B------:R-:W-:-:S04]  /*16f0*/  ISETP.LT.OR P1, PT, R15, 0x1, P2 ;  /* 0x000000010f00780c */ /* 0x000fc80001721670 */
[----:B------:R1:W-:Y:S02]  /*1700*/  LDGSTS.E.BYPASS.LTC128B.128 [R3+0x100], [R10.64], !P5 ;  /* 0x001000000a037fae */ /* 0x0003e4000e901d4e */
[----:B-1----:R-:W-:Y:S02]  /*1710*/  IADD3 R10, P5, R12, R6, RZ ;  /* 0x000000060c0a7210 */ /* 0x002fe40007fbe0ff */
[----:B------:R-:W1:Y:S03]  /*1720*/  SHFL.IDX PT, R12, R9, 0x2, 0x181f ;  /* 0x00581f00090c7f89 */ /* 0x000e6600000e0000 */
[----:B------:R-:W-:Y:S01]  /*1730*/  IMAD.X R11, R13, 0x1, R7, P5 ;  /* 0x000000010d0b7824 */ /* 0x000fe200028e0607 */
[----:B------:R-:W-:Y:S01]  /*1740*/  ISETP.LT.OR P5, PT, R15, 0x21, P4 ;  /* 0x000000210f00780c */ /* 0x000fe200027a1670 */
[----:B------:R-:W2:Y:S04]  /*1750*/  SHFL.IDX PT, R13, R9, 0x3, 0x181f ;  /* 0x00781f00090d7f89 */ /* 0x000ea800000e0000 */
[----:B------:R3:W-:Y:S02]  /*1760*/  LDGSTS.E.BYPASS.LTC128B.128 [R3+0x4100], [R10.64], !P1 ;  /* 0x041000000a037fae */ /* 0x0007e4000c901d4e */
[----:B---3--:R-:W-:-:S05]  /*1770*/  IADD3 R10, P1, R18, R14, RZ ;  /* 0x0000000e120a7210 */ /* 0x008fca0007f3e0ff */
[----:B----4-:R-:W-:Y:S01]  /*1780*/  IMAD.X R11, R19, 0x1, R17, P1 ;  /* 0x00000001130b7824 */ /* 0x010fe200008e0611 */
[----:B------:R-:W-:-:S04]  /*1790*/  ISETP.LT.OR P1, PT, R15, 0x21, P2 ;  /* 0x000000210f00780c */ /* 0x000fc80001721670 */
[----:B------:R3:W-:Y:S02]  /*17a0*/  LDGSTS.E.BYPASS.LTC128B.128 [R3+0x1100], [R10.64], !P5 ;  /* 0x011000000a037fae */ /* 0x0007e4000e901d4e */
[----:B---3--:R-:W-:Y:S02]  /*17b0*/  IADD3 R10, P5, R6, R14, RZ ;  /* 0x0000000e060a7210 */ /* 0x008fe40007fbe0ff */
[----:B------:R1:W3:Y:S03]  /*17c0*/  SHFL.IDX PT, R14, R8, 0x3, 0x181f ;  /* 0x00781f00080e7f89 */ /* 0x0002e600000e0000 */
[----:B------:R-:W-:Y:S01]  /*17d0*/  IMAD.X R11, R7, 0x1, R17, P5 ;  /* 0x00000001070b7824 */ /* 0x000fe200028e0611 */
[C---:B------:R-:W-:Y:S02]  /*17e0*/  ISETP.LT.OR P5, PT, R15.reuse, 0x41, P4 ;  /* 0x000000410f00780c */ /* 0x040fe400027a1670 */
[----:B------:R-:W-:-:S02]  /*17f0*/  ISETP.LT.OR P4, PT, R15, 0x61, P4 ;  /* 0x000000610f00780c */ /* 0x000fc40002781670 */
[----:B------:R4:W-:Y:S01]  /*1800*/  LDGSTS.E.BYPASS.LTC128B.128 [R3+0x5100], [R10.64], !P1 ;  /* 0x051000000a037fae */ /* 0x0009e2000c901d4e */
[----:B-1----:R-:W-:-:S05]  /*1810*/  IADD3 R8, P1, R18, R12, RZ ;  /* 0x0000000c12087210 */ /* 0x002fca0007f3e0ff */
[----:B------:R-:W-:-:S05]  /*1820*/  IMAD.X R9, R19, 0x1, R16, P1 ;  /* 0x0000000113097824 */ /* 0x000fca00008e0610 */
[----:B------:R2:W-:Y:S01]  /*1830*/  LDGSTS.E.BYPASS.LTC128B.128 [R3+0x2100], [R8.64], !P5 ;  /* 0x0210000008037fae */ /* 0x0005e2000e901d4e */
[C---:B------:R-:W-:Y:S02]  /*1840*/  ISETP.LT.OR P5, PT, R15.reuse, 0x41, P2 ;  /* 0x000000410f00780c */ /* 0x040fe400017a1670 */
[----:B----4-:R-:W-:Y:S02]  /*1850*/  IADD3 R10, P1, R6, R12, RZ ;  /* 0x0000000c060a7210 */ /* 0x010fe40007f3e0ff */
[----:B------:R-:W-:-:S03]  /*1860*/  ISETP.LT.OR P2, PT, R15, 0x61, P2 ;  /* 0x000000610f00780c */ /* 0x000fc60001741670 */
[----:B------:R-:W-:-:S06]  /*1870*/  IMAD.X R11, R7, 0x1, R16, P1 ;  /* 0x00000001070b7824 */ /* 0x000fcc00008e0610 */
[----:B------:R1:W-:Y:S01]  /*1880*/  LDGSTS.E.BYPASS.LTC128B.128 [R3+0x6100], [R10.64], !P5 ;  /* 0x061000000a037fae */ /* 0x0003e2000e901d4e */
[----:B--2---:R-:W-:-:S05]  /*1890*/  IADD3 R8, P1, R18, R13, RZ ;  /* 0x0000000d12087210 */ /* 0x004fca0007f3e0ff */
[----:B---3--:R-:W-:Y:S01]  /*18a0*/  IMAD.X R9, R19, 0x1, R14, P1 ;  /* 0x0000000113097824 */ /* 0x008fe200008e060e */
[----:B------:R-:W-:-:S04]  /*18b0*/  IADD3 R6, P1, R6, R13, RZ ;  /* 0x0000000d06067210 */ /* 0x000fc80007f3e0ff */
[----:B------:R1:W-:Y:S01]  /*18c0*/  LDGSTS.E.BYPASS.LTC128B.128 [R3+0x3100], [R8.64], !P4 ;  /* 0x0310000008037fae */ /* 0x0003e2000e101d4e */
[----:B------:R-:W-:-:S05]  /*18d0*/  IMAD.X R7, R7, 0x1, R14, P1 ;  /* 0x0000000107077824 */ /* 0x000fca00008e060e */
[----:B------:R1:W-:Y:S03]  /*18e0*/  LDGSTS.E.BYPASS.LTC128B.128 [R3+0x7100], [R6.64], !P2 ;  /* 0x0710000006037fae */ /* 0x0003e6000d101d4e */
.L_x_0:
[C---:B-1234-:R-:W-:Y:S01]  /*18f0*/  HMMA.16816.F32.BF16 R28, R140.reuse, R24, RZ ;  /* 0x000000188c1c723c */ /* 0x05efe200000418ff */
[C---:B------:R-:W-:Y:S01]  /*1900*/  LEA R222, R2.reuse, R216, 0x1 ;  /* 0x000000d802de7211 */ /* 0x040fe200078e08ff */
[----:B------:R-:W0:Y:S01]  /*1910*/  LDGDEPBAR ;  /* 0x00000000000079af */ /* 0x000e220000000000 */
[----:B------:R-:W-:Y:S01]  /*1920*/  LEA R219, R2, R223, 0x1 ;  /* 0x000000df02db7211 */ /* 0x000fe200078e08ff */
[----:B------:R-:W-:Y:S01]  /*1930*/  UISETP.GE.AND UP0, UPT, UR10, 0x81, UPT ;  /* 0x000000810a00788c */ /* 0x000fe2000bf06270 */
[C---:B------:R-:W-:Y:S01]  /*1940*/  IADD3 R231, R223.reuse, 0x4000, RZ ;  /* 0x00004000dfe77810 */ /* 0x040fe20007ffe0ff */
[----:B------:R-:W-:Y:S01]  /*1950*/  LDSM.16.M88.4 R48, [R222+0x8100] ;  /* 0x00810000de30783b */ /* 0x000fe20000000200 */
[C---:B------:R-:W-:Y:S01]  /*1960*/  IADD3 R230, R223.reuse, 0x4800, RZ ;  /* 0x00004800dfe67810 */ /* 0x040fe20007ffe0ff */
[----:B------:R-:W-:Y:S01]  /*1970*/  HMMA.16816.F32.BF16 R24, R140, R26, RZ ;  /* 0x0000001a8c18723c */ /* 0x000fe200000418ff */
[----:B------:R-:W-:Y:S02]  /*1980*/  IADD3 R229, R223, 0x5000, RZ ;  /* 0x00005000dfe57810 */ /* 0x000fe40007ffe0ff */
[----:B------:R-:W-:-:S02]  /*1990*/  PLOP3.LUT P1, PT, PT, PT, UP0, 0x40, 0x0 ;  /* 0x000000000000781c */ /* 0x000fc40003f2e808 */
[C---:B------:R-:W-:Y:S02]  /*19a0*/  IADD3 R228, R223.reuse, 0x5800, RZ ;  /* 0x00005800dfe47810 */ /* 0x040fe40007ffe0ff */
[C---:B------:R-:W-:Y:S01]  /*19b0*/  IADD3 R227, R223.reuse, 0x6000, RZ ;  /* 0x00006000dfe37810 */ /* 0x040fe20007ffe0ff */
[----:B------:R-:W-:Y:S01]  /*19c0*/  HMMA.16816.F32.BF16 R20, R140, R32, RZ ;  /* 0x000000208c14723c */ /* 0x000fe200000418ff */
[C---:B------:R-:W-:Y:S02]  /*19d0*/  IADD3 R226, R223.reuse, 0x6800, RZ ;  /* 0x00006800dfe27810 */ /* 0x040fe40007ffe0ff */
[C---:B------:R-:W-:Y:S02]  /*19e0*/  IADD3 R225, R223.reuse, 0x7000, RZ ;  /* 0x00007000dfe17810 */ /* 0x040fe40007ffe0ff */
[----:B------:R-:W-:-:S03]  /*19f0*/  IADD3 R224, R223, 0x7800, RZ ;  /* 0x00007800dfe07810 */ /* 0x000fc60007ffe0ff */
[C---:B------:R-:W-:Y:S08]  /*1a00*/  HMMA.16816.F32.BF16 R12, R140.reuse, R36, RZ ;  /* 0x000000248c0c723c */ /* 0x040ff000000418ff */
[C---:B------:R-:W-:Y:S08]  /*1a10*/  HMMA.16816.F32.BF16 R8, R140.reuse, R38, RZ ;  /* 0x000000268c08723c */ /* 0x040ff000000418ff */
[----:B------:R-:W-:Y:S08]  /*1a20*/  HMMA.16816.F32.BF16 R16, R140, R34, RZ ;  /* 0x000000228c10723c */ /* 0x000ff000000418ff */
[----:B------:R-:W-:Y:S08]  /*1a30*/  HMMA.16816.F32.BF16 R68, R144, R64, R28 ;  /* 0x000000409044723c */ /* 0x000ff0000004181c */
[----:B------:R-:W-:Y:S08]  /*1a40*/  HMMA.16816.F32.BF16 R36, R140, R52, RZ ;  /* 0x000000348c24723c */ /* 0x000ff000000418ff */
[----:B------:R-:W-:Y:S08]  /*1a50*/  HMMA.16816.F32.BF16 R64, R144, R66, R24 ;  /* 0x000000429040723c */ /* 0x000ff00000041818 */
[C---:B------:R-:W-:Y:S08]  /*1a60*/  HMMA.16816.F32.BF16 R44, R140.reuse, R40, RZ ;  /* 0x000000288c2c723c */ /* 0x040ff000000418ff */
[----:B------:R-:W-:Y:S01]  /*1a70*/  HMMA.16816.F32.BF16 R32, R140, R54, RZ ;  /* 0x000000368c20723c */ /* 0x000fe200000418ff */
[----:B------:R-:W1:Y:S07]  /*1a80*/  LDSM.16.M88.4 R52, [R222+0x8900] ;  /* 0x00890000de34783b */ /* 0x000e6e0000000200 */
[C---:B------:R-:W-:Y:S08]  /*1a90*/  HMMA.16816.F32.BF16 R60, R144.reuse, R56, R20 ;  /* 0x00000038903c723c */ /* 0x040ff00000041814 */
[----:B------:R-:W-:Y:S08]  /*1aa0*/  HMMA.16816.F32.BF16 R72, R144, R80, R12 ;  /* 0x000000509048723c */ /* 0x000ff0000004180c */
[C---:B------:R-:W-:Y:S08]  /*1ab0*/  HMMA.16816.F32.BF16 R24, R140.reuse, R78, RZ ;  /* 0x0000004e8c18723c */ /* 0x040ff000000418ff */
[C---:B------:R-:W-:Y:S08]  /*1ac0*/  HMMA.16816.F32.BF16 R20, R140.reuse, R84, RZ ;  /* 0x000000548c14723c */ /* 0x040ff000000418ff */
[----:B------:R-:W-:Y:S08]  /*1ad0*/  HMMA.16816.F32.BF16 R12, R140, R88, RZ ;  /* 0x000000588c0c723c */ /* 0x000ff000000418ff */
[C---:B------:R-:W-:Y:S08]  /*1ae0*/  HMMA.16816.F32.BF16 R80, R144.reuse, R82, R8 ;  /* 0x000000529050723c */ /* 0x040ff00000041808 */
[----:B------:R-:W-:Y:S08]  /*1af0*/  HMMA.16816.F32.BF16 R56, R144, R58, R16 ;  /* 0x0000003a9038723c */ /* 0x000ff00000041810 */
[C---:B------:R-:W-:Y:S08]  /*1b00*/  HMMA.16816.F32.BF16 R40, R140.reuse, R42, RZ ;  /* 0x0000002a8c28723c */ /* 0x040ff000000418ff */
[C---:B------:R-:W-:Y:S08]  /*1b10*/  HMMA.16816.F32.BF16 R8, R140.reuse, R90, RZ ;  /* 0x0000005a8c08723c */ /* 0x040ff000000418ff */
[C---:B------:R-:W-:Y:S01]  /*1b20*/  HMMA.16816.F32.BF16 R28, R140.reuse, R76, RZ ;  /* 0x0000004c8c1c723c */ /* 0x040fe200000418ff */
[----:B------:R-:W-:Y:S07]  /*1b30*/  LDSM.16.M88.4 R76, [R219+0x800] ;  /* 0x00080000db4c783b */ /* 0x000fee0000000200 */
[----:B------:R-:W-:Y:S08]  /*1b40*/  HMMA.16816.F32.BF16 R16, R140, R86, RZ ;  /* 0x000000568c10723c */ /* 0x000ff000000418ff */
[C---:B------:R-:W-:Y:S08]  /*1b50*/  HMMA.16816.F32.BF16 R36, R144.reuse, R128, R36 ;  /* 0x000000809024723c */ /* 0x040ff00000041824 */
[C---:B------:R-:W-:Y:S01]  /*1b60*/  HMMA.16816.F32.BF16 R88, R144.reuse, R92, R44 ;  /* 0x0000005c9058723c */ /* 0x040fe2000004182c */
[----:B------:R-:W2:Y:S07]  /*1b70*/  LDSM.16.M88.4 R44, [R222+0x9100] ;  /* 0x00910000de2c783b */ /* 0x000eae0000000200 */
[C---:B------:R-:W-:Y:S08]  /*1b80*/  HMMA.16816.F32.BF16 R128, R144.reuse, R130, R32 ;  /* 0x000000829080723c */ /* 0x040ff00000041820 */
[C---:B------:R-:W-:Y:S01]  /*1b90*/  HMMA.16816.F32.BF16 R32, R144.reuse, R98, R24 ;  /* 0x000000629020723c */ /* 0x040fe20000041818 */
[----:B------:R-:W3:Y:S07]  /*1ba0*/  LDSM.16.M88.4 R24, [R222+0x9900] ;  /* 0x00990000de18783b */ /* 0x000eee0000000200 */
[C---:B------:R-:W-:Y:S01]  /*1bb0*/  HMMA.16816.F32.BF16 R120, R144.reuse, R116, R20 ;  /* 0x000000749078723c */ /* 0x040fe20000041814 */
[----:B------:R-:W4:Y:S07]  /*1bc0*/  LDSM.16.M88.4 R20, [R222+0xa100] ;  /* 0x00a10000de14783b */ /* 0x000f2e0000000200 */
[C---:B------:R-:W-:Y:S01]  /*1bd0*/  HMMA.16816.F32.BF16 R112, R144.reuse, R108, R12 ;  /* 0x0000006c9070723c */ /* 0x040fe2000004180c */
[----:B------:R-:W5:Y:S07]  /*1be0*/  LDSM.16.M88.4 R12, [R222+0xb100] ;  /* 0x00b10000de0c783b */ /* 0x000f6e0000000200 */
[C---:B------:R-:W-:Y:S08]  /*1bf0*/  HMMA.16816.F32.BF16 R40, R144.reuse, R94, R40 ;  /* 0x0000005e9028723c */ /* 0x040ff00000041828 */
[C---:B------:R-:W-:Y:S01]  /*1c00*/  HMMA.16816.F32.BF16 R108, R144.reuse, R110, R8 ;  /* 0x0000006e906c723c */ /* 0x040fe20000041808 */
[----:B------:R-:W2:Y:S07]  /*1c10*/  LDSM.16.M88.4 R8, [R222+0xb900] ;  /* 0x00b90000de08783b */ /* 0x000eae0000000200 */
[C---:B------:R-:W-:Y:S01]  /*1c20*/  HMMA.16816.F32.BF16 R124, R144.reuse, R96, R28 ;  /* 0x00000060907c723c */ /* 0x040fe2000004181c */
[----:B------:R-:W3:Y:S07]  /*1c30*/  LDSM.16.M88.4 R28, [R219] ;  /* 0x00000000db1c783b */ /* 0x000eee0000000200 */
[----:B------:R-:W-:Y:S01]  /*1c40*/  HMMA.16816.F32.BF16 R116, R144, R118, R16 ;  /* 0x000000769074723c */ /* 0x000fe20000041810 */
[----:B------:R-:W4:Y:S07]  /*1c50*/  LDSM.16.M88.4 R16, [R222+0xa900] ;  /* 0x00a90000de10783b */ /* 0x000f2e0000000200 */
[C---:B-1----:R-:W-:Y:S01]  /*1c60*/  HMMA.16816.F32.BF16 R92, R172.reuse, R54, R56 ;  /* 0x00000036ac5c723c */ /* 0x042fe20000041838 */
[----:B------:R-:W1:Y:S07]  /*1c70*/  LDSM.16.M88.4 R56, [R219+0x2000] ;  /* 0x00200000db38783b */ /* 0x000e6e0000000200 */
[C---:B------:R-:W-:Y:S08]  /*1c80*/  HMMA.16816.F32.BF16 R104, R172.reuse, R48, R68 ;  /* 0x00000030ac68723c */ /* 0x040ff00000041844 */
[C---:B------:R-:W-:Y:S01]  /*1c90*/  HMMA.16816.F32.BF16 R96, R172.reuse, R50, R64 ;  /* 0x00000032ac60723c */ /* 0x040fe20000041840 */
[----:B------:R-:W-:Y:S07]  /*1ca0*/  LDSM.16.M88.4 R64, [R219+0x1000] ;  /* 0x00100000db40783b */ /* 0x000fee0000000200 */
[C---:B--2---:R-:W-:Y:S08]  /*1cb0*/  HMMA.16816.F32.BF16 R84, R172.reuse, R44, R72 ;  /* 0x0000002cac54723c */ /* 0x044ff00000041848 */
[C---:B---3--:R-:W-:Y:S08]  /*1cc0*/  HMMA.16816.F32.BF16 R72, R172.reuse, R24, R88 ;  /* 0x00000018ac48723c */ /* 0x048ff00000041858 */
[C---:B------:R-:W-:Y:S08]  /*1cd0*/  HMMA.16816.F32.BF16 R48, R172.reuse, R26, R40 ;  /* 0x0000001aac30723c */ /* 0x040ff00000041828 */
[C---:B----4-:R-:W-:Y:S08]  /*1ce0*/  HMMA.16816.F32.BF16 R40, R172.reuse, R22, R128 ;  /* 0x00000016ac28723c */ /* 0x050ff00000041880 */
[C---:B-----5:R-:W-:Y:S08]  /*1cf0*/  HMMA.16816.F32.BF16 R68, R172.reuse, R12, R120 ;  /* 0x0000000cac44723c */ /* 0x060ff00000041878 */
[C---:B------:R-:W-:Y:S01]  /*1d00*/  HMMA.16816.F32.BF16 R24, R172.reuse, R14, R116 ;  /* 0x0000000eac18723c */ /* 0x040fe20000041874 */
[----:B------:R-:W2:Y:S07]  /*1d10*/  LDSM.16.M88.4 R12, [R216+0xc100] ;  /* 0x00c10000d80c783b */ /* 0x000eae0000000200 */
[C---:B------:R-:W-:Y:S08]  /*1d20*/  HMMA.16816.F32.BF16 R112, R172.reuse, R8, R112 ;  /* 0x00000008ac70723c */ /* 0x040ff00000041870 */
[----:B------:R-:W-:Y:S08]  /*1d30*/  HMMA.16816.F32.BF16 R108, R172, R10, R108 ;  /* 0x0000000aac6c723c */ /* 0x000ff0000004186c */
[----:B------:R-:W-:Y:S08]  /*1d40*/  HMMA.16816.F32.BF16 R8, R176, R28, R104 ;  /* 0x0000001cb008723c */ /* 0x000ff00000041868 */
[C---:B------:R-:W-:Y:S08]  /*1d50*/  HMMA.16816.F32.BF16 R80, R172.reuse, R46, R80 ;  /* 0x0000002eac50723c */ /* 0x040ff00000041850 */
[C---:B------:R-:W-:Y:S01]  /*1d60*/  HMMA.16816.F32.BF16 R44, R172.reuse, R20, R36 ;  /* 0x00000014ac2c723c */ /* 0x040fe20000041824 */
[----:B------:R-:W-:Y:S07]  /*1d70*/  LDSM.16.M88.4 R20, [R219+0x3000] ;  /* 0x00300000db14783b */ /* 0x000fee0000000200 */
[C---:B------:R-:W-:Y:S08]  /*1d80*/  HMMA.16816.F32.BF16 R36, R172.reuse, R16, R124 ;  /* 0x00000010ac24723c */ /* 0x040ff0000004187c */
[----:B------:R-:W-:Y:S08]  /*1d90*/  HMMA.16816.F32.BF16 R32, R172, R18, R32 ;  /* 0x00000012ac20723c */ /* 0x000ff00000041820 */
[C---:B-1----:R-:W-:Y:S01]  /*1da0*/  HMMA.16816.F32.BF16 R88, R176.reuse, R58, R40 ;  /* 0x0000003ab058723c */ /* 0x042fe20000041828 */
[----:B------:R-:W1:Y:S07]  /*1db0*/  LDSM.16.M88.4 R40, [R223+0x4000] ;  /* 0x00400000df28783b */ /* 0x000e6e0000000200 */
[----:B------:R-:W-:Y:S01]  /*1dc0*/  HMMA.16816.F32.BF16 R16, R176, R30, R96 ;  /* 0x0000001eb010723c */ /* 0x000fe20000041860 */
[----:B------:R-:W-:Y:S07]  /*1dd0*/  LDSM.16.M88.4 R28, [R222+0xc100] ;  /* 0x00c10000de1c783b */ /* 0x000fee0000000200 */
[----:B------:R-:W-:Y:S01]  /*1de0*/  HMMA.16816.F32.BF16 R100, R172, R52, R60 ;  /* 0x00000034ac64723c */ /* 0x000fe2000004183c */
[----:B------:R-:W3:Y:S04]  /*1df0*/  LDSM.16.M88.4 R60, [R219+0x1800] ;  /* 0x00180000db3c783b */ /* 0x000ee80000000200 */
[----:B------:R-:W4:Y:S03]  /*1e00*/  LDSM.16.M88.4 R52, [R219+0x2800] ;  /* 0x00280000db34783b */ /* 0x000f260000000200 */
[C---:B--2---:R-:W-:Y:S08]  /*1e10*/  HMMA.16816.F32.BF16 R8, R180.reuse, R12, R8 ;  /* 0x0000000cb408723c */ /* 0x044ff00000041808 */
[----:B------:R-:W-:Y:S01]  /*1e20*/  HMMA.16816.F32.BF16 R12, R180, R14, R16 ;  /* 0x0000000eb40c723c */ /* 0x000fe20000041810 */
[----:B------:R-:W2:Y:S07]  /*1e30*/  LDSM.16.M88.4 R16, [R216+0xc900] ;  /* 0x00c90000d810783b */ /* 0x000eae0000000200 */
[----:B------:R-:W-:Y:S08]  /*1e40*/  HMMA.16816.F32.BF16 R100, R176, R76, R100 ;  /* 0x0000004cb064723c */ /* 0x000ff00000041864 */
[----:B-1----:R-:W-:Y:S08]  /*1e50*/  HMMA.16816.F32.BF16 R8, R184, R40, R8 ;  /* 0x00000028b808723c */ /* 0x002ff00000041808 */
[C---:B------:R-:W-:Y:S08]  /*1e60*/  HMMA.16816.F32.BF16 R84, R176.reuse, R64, R84 ;  /* 0x00000040b054723c */ /* 0x040ff00000041854 */
[C---:B------:R-:W-:Y:S08]  /*1e70*/  HMMA.16816.F32.BF16 R92, R176.reuse, R78, R92 ;  /* 0x0000004eb05c723c */ /* 0x040ff0000004185c */
[C---:B------:R-:W-:Y:S08]  /*1e80*/  HMMA.16816.F32.BF16 R64, R176.reuse, R66, R80 ;  /* 0x00000042b040723c */ /* 0x040ff00000041850 */
[C---:B---3--:R-:W-:Y:S01]  /*1e90*/  HMMA.16816.F32.BF16 R76, R176.reuse, R62, R48 ;  /* 0x0000003eb04c723c */ /* 0x048fe20000041830 */
[----:B------:R-:W-:Y:S07]  /*1ea0*/  LDSM.16.M88.4 R48, [R219+0x4000] ;  /* 0x00400000db30783b */ /* 0x000fee0000000200 */
[----:B------:R-:W-:Y:S01]  /*1eb0*/  HMMA.16816.F32.BF16 R80, R176, R56, R44 ;  /* 0x00000038b050723c */ /* 0x000fe2000004182c */
[----:B------:R-:W1:Y:S07]  /*1ec0*/  LDSM.16.M88.4 R44, [R219+0x3800] ;  /* 0x00380000db2c783b */ /* 0x000e6e0000000200 */
[----:B------:R-:W-:Y:S01]  /*1ed0*/  HMMA.16816.F32.BF16 R12, R184, R42, R12 ;  /* 0x0000002ab80c723c */ /* 0x000fe2000004180c */
[----:B------:R-:W3:Y:S07]  /*1ee0*/  LDSM.16.M88.4 R40, [R223+0x4800] ;  /* 0x00480000df28783b */ /* 0x000eee0000000200 */
[C---:B----4-:R-:W-:Y:S01]  /*1ef0*/  HMMA.16816.F32.BF16 R104, R176.reuse, R54, R32 ;  /* 0x00000036b068723c */ /* 0x050fe20000041820 */
[----:B------:R-:W4:Y:S07]  /*1f00*/  LDSM.16.M88.4 R32, [R216+0xd100] ;  /* 0x00d10000d820783b */ /* 0x000f2e0000000200 */
[C---:B------:R-:W-:Y:S08]  /*1f10*/  HMMA.16816.F32.BF16 R116, R176.reuse, R20, R68 ;  /* 0x00000014b074723c */ /* 0x040ff00000041844 */
[----:B------:R-:W-:Y:S08]  /*1f20*/  HMMA.16816.F32.BF16 R120, R176, R22, R24 ;  /* 0x00000016b078723c */ /* 0x000ff00000041818 */
[----:B------:R-:W-:Y:S08]  /*1f30*/  HMMA.16816.F32.BF16 R8, R192, R28, R8 ;  /* 0x0000001cc008723c */ /* 0x000ff00000041808 */
[C---:B--2---:R-:W-:Y:S08]  /*1f40*/  HMMA.16816.F32.BF16 R20, R180.reuse, R16, R100 ;  /* 0x00000010b414723c */ /* 0x044ff00000041864 */
[----:B------:R-:W-:Y:S08]  /*1f50*/  HMMA.16816.F32.BF16 R24, R180, R18, R92 ;  /* 0x00000012b418723c */ /* 0x000ff0000004185c */
[----:B------:R-:W-:Y:S01]  /*1f60*/  HMMA.16816.F32.BF16 R12, R192, R30, R12 ;  /* 0x0000001ec00c723c */ /* 0x000fe2000004180c */
[----:B------:R-:W2:Y:S07]  /*1f70*/  LDSM.16.M88.4 R28, [R222+0xc900] ;  /* 0x00c90000de1c783b */ /* 0x000eae0000000200 */
[C---:B-1----:R-:W-:Y:S08]  /*1f80*/  HMMA.16816.F32.BF16 R112, R176.reuse, R44, R112 ;  /* 0x0000002cb070723c */ /* 0x042ff00000041870 */
[----:B------:R-:W-:Y:S01]  /*1f90*/  HMMA.16816.F32.BF16 R108, R176, R46, R108 ;  /* 0x0000002eb06c723c */ /* 0x000fe2000004186c */
[----:B------:R-:W1:Y:S07]  /*1fa0*/  LDSM.16.M88.4 R44, [R223+0x5000] ;  /* 0x00500000df2c783b */ /* 0x000e6e0000000200 */
[----:B------:R-:W-:Y:S08]  /*1fb0*/  HMMA.16816.F32.BF16 R16, R208, R48, R8 ;  /* 0x00000030d010723c */ /* 0x000ff00000041808 */
[----:B---3--:R-:W-:Y:S08]  /*1fc0*/  HMMA.16816.F32.BF16 R8, R184, R40, R20 ;  /* 0x00000028b808723c */ /* 0x008ff00000041814 */
[----:B------:R-:W-:Y:S01]  /*1fd0*/  HMMA.16816.F32.BF16 R96, R176, R52, R36 ;  /* 0x00000034b060723c */ /* 0x000fe20000041824 */
[----:B------:R-:W3:Y:S04]  /*1fe0*/  LDSM.16.M88.4 R36, [R216+0xd900] ;  /* 0x00d90000d824783b */ /* 0x000ee80000000200 */
[----:B------:R-:W-:Y:S03]  /*1ff0*/  LDSM.16.M88.4 R52, [R222+0xd100] ;  /* 0x00d10000de34783b */ /* 0x000fe60000000200 */
[----:B------:R-:W-:Y:S01]  /*2000*/  HMMA.16816.F32.BF16 R20, R184, R42, R24 ;  /* 0x0000002ab814723c */ /* 0x000fe20000041818 */
[----:B------:R-:W5:Y:S01]  /*2010*/  LDSM.16.M88.4 R40, [R219+0x4800] ;  /* 0x00480000db28783b */ /* 0x000f620000000200 */
[----:B------:R-:W-:-:S03]  /*2020*/  FMUL.FTZ R2, R16, c[0x0][0x320] ;  /* 0x0000c80010027a20 */ /* 0x000fc60000410000 */
[----:B------:R-:W1:Y:S01]  /*2030*/  LDSM.16.M88.4 R24, [R223+0x5800] ;  /* 0x00580000df18783b */ /* 0x000e620000000200 */
[----:B------:R2:W1:Y:S02]  /*2040*/  MUFU.TANH R134, R2 ;  /* 0x0000000200867308 */ /* 0x0004640000002400 */
[----:B----4-:R-:W-:Y:S08]  /*2050*/  HMMA.16816.F32.BF16 R56, R180, R32, R84 ;  /* 0x00000020b438723c */ /* 0x010ff00000041854 */
[----:B------:R-:W-:Y:S01]  /*2060*/  HMMA.16816.F32.BF16 R72, R176, R60, R72 ;  /* 0x0000003cb048723c */ /* 0x000fe20000041848 */
[----:B------:R-:W4:Y:S01]  /*2070*/  LDSM.16.M88.4 R60, [R216+0xe100] ;  /* 0x00e10000d83c783b */ /* 0x000f220000000200 */
[----:B--2---:R-:W-:-:S06]  /*2080*/  FMUL.FTZ R2, R17, c[0x0][0x320] ;  /* 0x0000c80011027a20 */ /* 0x004fcc0000410000 */
[----:B------:R-:W-:Y:S01]  /*2090*/  HMMA.16816.F32.BF16 R8, R192, R28, R8 ;  /* 0x0000001cc008723c */ /* 0x000fe20000041808 */
[----:B------:R2:W1:Y:S07]  /*20a0*/  MUFU.TANH R133, R2 ;  /* 0x0000000200857308 */ /* 0x00046e0000002400 */
[----:B------:R-:W-:Y:S08]  /*20b0*/  HMMA.16816.F32.BF16 R64, R180, R34, R64 ;  /* 0x00000022b440723c */ /* 0x000ff00000041840 */
[----:B------:R-:W-:Y:S01]  /*20c0*/  HMMA.16816.F32.BF16 R32, R208, R50, R12 ;  /* 0x00000032d020723c */ /* 0x000fe2000004180c */
[----:B------:R-:W4:Y:S01]  /*20d0*/  LDSM.16.M88.4 R48, [R216+0xe900] ;  /* 0x00e90000d830783b */ /* 0x000f220000000200 */
[----:B--2---:R-:W-:-:S04]  /*20e0*/  FMUL.FTZ R2, R18, c[0x0][0x320] ;  /* 0x0000c80012027a20 */ /* 0x004fc80000410000 */
[----:B------:R2:W2:Y:S02]  /*20f0*/  MUFU.TANH R131, R2 ;  /* 0x0000000200837308 */ /* 0x0004a40000002400 */
[----:B-1----:R-:W-:Y:S01]  /*2100*/  HMMA.16816.F32.BF16 R12, R184, R44, R56 ;  /* 0x0000002cb80c723c */ /* 0x002fe20000041838 */
[----:B------:R-:W-:Y:S07]  /*2110*/  LDSM.16.M88.4 R56, [R222+0xd900] ;  /* 0x00d90000de38783b */ /* 0x000fee0000000200 */
[----:B---3--:R-:W-:Y:S01]  /*2120*/  HMMA.16816.F32.BF16 R68, R180, R36, R72 ;  /* 0x00000024b444723c */ /* 0x008fe20000041848 */
[----:B--2---:R-:W-:-:S07]  /*2130*/  FMUL.FTZ R2, R19, c[0x0][0x320] ;  /* 0x0000c80013027a20 */ /* 0x004fce0000410000 */
[----:B------:R-:W-:Y:S01]  /*2140*/  HMMA.16816.F32.BF16 R16, R192, R30, R20 ;  /* 0x0000001ec010723c */ /* 0x000fe20000041814 */
[----:B------:R1:W2:Y:S07]  /*2150*/  MUFU.TANH R130, R2 ;  /* 0x0000000200827308 */ /* 0x0002ae0000002400 */
[----:B------:R-:W-:Y:S01]  /*2160*/  HMMA.16816.F32.BF16 R76, R180, R38, R76 ;  /* 0x00000026b44c723c */ /* 0x000fe2000004184c */
[----:B------:R-:W-:Y:S07]  /*2170*/  LDSM.16.M88.4 R36, [R219+0x5000] ;  /* 0x00500000db24783b */ /* 0x000fee0000000200 */
[----:B-----5:R-:W-:Y:S01]  /*2180*/  HMMA.16816.F32.BF16 R20, R208, R40, R8 ;  /* 0x00000028d014723c */ /* 0x020fe20000041808 */
[----:B-1----:R-:W-:-:S04]  /*2190*/  FMUL.FTZ R2, R32, c[0x0][0x320] ;  /* 0x0000c80020027a20 */ /* 0x002fc80000410000 */
[----:B------:R1:W3:Y:S03]  /*21a0*/  MUFU.TANH R129, R2 ;  /* 0x0000000200817308 */ /* 0x0002e60000002400 */
[----:B------:R-:W-:Y:S08]  /*21b0*/  HMMA.16816.F32.BF16 R8, R192, R52, R12 ;  /* 0x00000034c008723c */ /* 0x000ff0000004180c */
[----:B------:R-:W-:Y:S01]  /*21c0*/  HMMA.16816.F32.BF16 R28, R184, R46, R64 ;  /* 0x0000002eb81c723c */ /* 0x000fe20000041840 */
[----:B------:R-:W-:Y:S01]  /*21d0*/  LDSM.16.M88.4 R44, [R219+0x5800] ;  /* 0x00580000db2c783b */ /* 0x000fe20000000200 */
[----:B-1----:R-:W-:-:S06]  /*21e0*/  FMUL.FTZ R2, R33, c[0x0][0x320] ;  /* 0x0000c80021027a20 */ /* 0x002fcc0000410000 */
[----:B------:R-:W-:Y:S01]  /*21f0*/  HMMA.16816.F32.BF16 R12, R208, R42, R16 ;  /* 0x0000002ad00c723c */ /* 0x000fe20000041810 */
[----:B------:R-:W-:Y:S01]  /*2200*/  LDSM.16.M88.4 R40, [R223+0x6800] ;  /* 0x00680000df28783b */ /* 0x000fe20000000200 */
[----:B------:R1:W1:Y:S06]  /*2210*/  MUFU.TANH R128, R2 ;  /* 0x0000000200807308 */ /* 0x00026c0000002400 */
[----:B------:R-:W-:Y:S08]  /*2220*/  HMMA.16816.F32.BF16 R16, R184, R24, R68 ;  /* 0x00000018b810723c */ /* 0x000ff00000041844 */
[----:B----4-:R-:W-:Y:S01]  /*2230*/  HMMA.16816.F32.BF16 R80, R180, R60, R80 ;  /* 0x0000003cb450723c */ /* 0x010fe20000041850 */
[----:B-1----:R-:W-:-:S04]  /*2240*/  FMUL.FTZ R2, R34, c[0x0][0x320] ;  /* 0x0000c80022027a20 */ /* 0x002fc80000410000 */
[----:B------:R1:W4:Y:S03]  /*2250*/  MUFU.TANH R127, R2 ;  /* 0x00000002007f7308 */ /* 0x0003260000002400 */
[----:B------:R-:W-:Y:S08]  /*2260*/  HMMA.16816.F32.BF16 R64, R180, R48, R96 ;  /* 0x00000030b440723c */ /* 0x000ff00000041860 */
[----:B------:R-:W-:Y:S01]  /*2270*/  HMMA.16816.F32.BF16 R24, R184, R26, R76 ;  /* 0x0000001ab818723c */ /* 0x000fe2000004184c */
[----:B-1----:R-:W-:-:S02]  /*2280*/  FMUL.FTZ R2, R35, c[0x0][0x320] ;  /* 0x0000c80023027a20 */ /* 0x002fc40000410000 */
[----:B------:R-:W-:Y:S05]  /*2290*/  LDSM.16.M88.4 R32, [R223+0x6000] ;  /* 0x00600000df20783b */ /* 0x000fea0000000200 */
[C---:B------:R-:W-:Y:S01]  /*22a0*/  HMMA.16816.F32.BF16 R72, R180.reuse, R62, R88 ;  /* 0x0000003eb448723c */ /* 0x040fe20000041858 */
[----:B------:R1:W1:Y:S01]  /*22b0*/  MUFU.TANH R126, R2 ;  /* 0x00000002007e7308 */ /* 0x0002620000002400 */
[----:B------:R-:W5:Y:S06]  /*22c0*/  LDSM.16.M88.4 R60, [R216+0xf100] ;  /* 0x00f10000d83c783b */ /* 0x000f6c0000000200 */
[----:B------:R-:W-:Y:S01]  /*22d0*/  HMMA.16816.F32.BF16 R68, R180, R50, R104 ;  /* 0x00000032b444723c */ /* 0x000fe20000041868 */
[----:B------:R-:W-:Y:S01]  /*22e0*/  LDSM.16.M88.4 R48, [R222+0xe900] ;  /* 0x00e90000de30783b */ /* 0x000fe20000000200 */
[----:B-1----:R-:W-:-:S04]  /*22f0*/  FMUL.FTZ R2, R20, c[0x0][0x320] ;  /* 0x0000c80014027a20 */ /* 0x002fc80000410000 */
[----:B------:R1:W1:Y:S02]  /*2300*/  MUFU.TANH R125, R2 ;  /* 0x00000002007d7308 */ /* 0x0002640000002400 */
[----:B-1----:R-:W-:-:S06]  /*2310*/  FMUL.FTZ R2, R21, c[0x0][0x320] ;  /* 0x0000c80015027a20 */ /* 0x002fcc0000410000 */
[----:B------:R1:W1:Y:S01]  /*2320*/  MUFU.TANH R124, R2 ;  /* 0x00000002007c7308 */ /* 0x0002620000002400 */
[----:B-----5:R-:W-:Y:S01]  /*2330*/  HMMA.16816.F32.BF16 R76, R180, R60, R116 ;  /* 0x0000003cb44c723c */ /* 0x020fe20000041874 */
[----:B-1----:R-:W-:-:S06]  /*2340*/  FMUL.FTZ R2, R22, c[0x0][0x320] ;  /* 0x0000c80016027a20 */ /* 0x002fcc0000410000 */
[----:B------:R1:W1:Y:S02]  /*2350*/  MUFU.TANH R103, R2 ;  /* 0x0000000200677308 */ /* 0x0002640000002400 */
[----:B-1----:R-:W-:Y:S02]  /*2360*/  FMUL.FTZ R2, R23, c[0x0][0x320] ;  /* 0x0000c80017027a20 */ /* 0x002fe40000410000 */
[----:B------:R-:W-:Y:S04]  /*2370*/  HMMA.16816.F32.BF16 R20, R208, R36, R8 ;  /* 0x00000024d014723c */ /* 0x000fe80000041808 */
[----:B------:R1:W1:Y:S04]  /*2380*/  MUFU.TANH R102, R2 ;  /* 0x0000000200667308 */ /* 0x0002680000002400 */
[----:B------:R-:W-:Y:S01]  /*2390*/  HMMA.16816.F32.BF16 R8, R192, R54, R28 ;  /* 0x00000036c008723c */ /* 0x000fe2000004181c */
[----:B------:R-:W-:Y:S01]  /*23a0*/  LDSM.16.M88.4 R52, [R219+0x6000] ;  /* 0x00600000db34783b */ /* 0x000fe20000000200 */
[----:B-1----:R-:W-:-:S04]  /*23b0*/  FMUL.FTZ R2, R12, c[0x0][0x320] ;  /* 0x0000c8000c027a20 */ /* 0x002fc80000410000 */
[----:B------:R1:W1:Y:S11]  /*23c0*/  MUFU.TANH R101, R2 ;  /* 0x0000000200657308 */ /* 0x0002760000002400 */
[----:B------:R-:W-:Y:S07]  /*23d0*/  @!UPT UIADD3 URZ, URZ, URZ, URZ ;  /* 0x0000003f3f3ff290 */ /* 0x000fee000fffe03f */
[----:B------:R-:W-:Y:S01]  /*23e0*/  HMMA.16816.F32.BF16 R8, R208, R38, R8 ;  /* 0x00000026d008723c */ /* 0x000fe20000041808 */
[----:B------:R-:W5:Y:S01]  /*23f0*/  LDSM.16.M88.4 R36, [R222+0xe100] ;  /* 0x00e10000de24783b */ /* 0x000f620000000200 */
[----:B-1----:R-:W-:-:S04]  /*2400*/  FMUL.FTZ R2, R13, c[0x0][0x320] ;  /* 0x0000c8000d027a20 */ /* 0x002fc80000410000 */
[----:B------:R1:W1:Y:S02]  /*2410*/  MUFU.TANH R100, R2 ;  /* 0x0000000200647308 */ /* 0x0002640000002400 */
[----:B-1----:R-:W-:-:S06]  /*2420*/  FMUL.FTZ R2, R14, c[0x0][0x320] ;  /* 0x0000c8000e027a20 */ /* 0x002fcc0000410000 */
[----:B------:R1:W1:Y:S02]  /*2430*/  MUFU.TANH R97, R2 ;  /* 0x0000000200617308 */ /* 0x0002640000002400 */
[----:B-1----:R-:W-:Y:S02]  /*2440*/  FMUL.FTZ R2, R15, c[0x0][0x320] ;  /* 0x0000c8000f027a20 */ /* 0x002fe40000410000 */
[----:B------:R-:W-:Y:S04]  /*2450*/  HMMA.16816.F32.BF16 R12, R192, R56, R16 ;  /* 0x00000038c00c723c */ /* 0x000fe80000041810 */
[----:B------:R1:W1:Y:S04]  /*2460*/  MUFU.TANH R96, R2 ;  /* 0x0000000200607308 */ /* 0x0002680000002400 */
[----:B------:R-:W-:Y:S01]  /*2470*/  HMMA.16816.F32.BF16 R16, R184, R32, R80 ;  /* 0x00000020b810723c */ /* 0x000fe20000041850 */
[----:B-1----:R-:W-:-:S04]  /*2480*/  FMUL.FTZ R2, R20, c[0x0][0x320] ;  /* 0x0000c80014027a20 */ /* 0x002fc80000410000 */
[----:B------:R1:W1:Y:S11]  /*2490*/  MUFU.TANH R95, R2 ;  /* 0x00000002005f7308 */ /* 0x0002760000002400 */
[----:B------:R-:W-:Y:S08]  /*24a0*/  HMMA.16816.F32.BF16 R28, R208, R44, R12 ;  /* 0x0000002cd01c723c */ /* 0x000ff0000004180c */
[----:B------:R-:W-:Y:S01]  /*24b0*/  HMMA.16816.F32.BF16 R12, R192, R58, R24 ;  /* 0x0000003ac00c723c */ /* 0x000fe20000041818 */
[----:B-1----:R-:W-:-:S07]  /*24c0*/  FMUL.FTZ R2, R21, c[0x0][0x320] ;  /* 0x0000c80015027a20 */ /* 0x002fce0000410000 */
[----:B------:R-:W-:Y:S01]  /*24d0*/  HMMA.16816.F32.BF16 R24, R184, R34, R72 ;  /* 0x00000022b818723c */ /* 0x000fe20000041848 */
[----:B------:R-:W-:Y:S01]  /*24e0*/  LDSM.16.M88.4 R32, [R223+0x7000] ;  /* 0x00700000df20783b */ /* 0x000fe20000000200 */
[----:B------:R1:W1:Y:S02]  /*24f0*/  MUFU.TANH R94, R2 ;  /* 0x00000002005e7308 */ /* 0x0002640000002400 */
[----:B-1----:R-:W-:-:S06]  /*2500*/  FMUL.FTZ R2, R22, c[0x0][0x320] ;  /* 0x0000c80016027a20 */ /* 0x002fcc0000410000 */
[----:B------:R1:W1:Y:S02]  /*2510*/  MUFU.TANH R91, R2 ;  /* 0x00000002005b7308 */ /* 0x0002640000002400 */
[----:B-1----:R-:W-:Y:S02]  /*2520*/  FMUL.FTZ R2, R23, c[0x0][0x320] ;  /* 0x0000c80017027a20 */ /* 0x002fe40000410000 */
[----:B-----5:R-:W-:Y:S04]  /*2530*/  HMMA.16816.F32.BF16 R20, R192, R36, R16 ;  /* 0x00000024c014723c */ /* 0x020fe80000041810 */
[----:B------:R1:W1:Y:S04]  /*2540*/  MUFU.TANH R89, R2 ;  /* 0x0000000200597308 */ /* 0x0002680000002400 */
[----:B------:R-:W-:Y:S01]  /*2550*/  HMMA.16816.F32.BF16 R16, R184, R40, R64 ;  /* 0x00000028b810723c */ /* 0x000fe20000041840 */
[----:B------:R-:W5:Y:S01]  /*2560*/  LDSM.16.M88.4 R64, [R216+0xf900] ;  /* 0x00f90000d840783b */ /* 0x000f620000000200 */
        /* <DEDUP_REMOVED lines=11> */
[----:B------:R-:W5:Y:S07]  /*2620*/  LDSM.16.M88.4 R36, [R219+0x6800] ;  /* 0x00680000db24783b */ /* 0x000f6e0000000200 */
[----:B------:R-:W-:Y:S01]  /*2630*/  HMMA.16816.F32.BF16 R24, R184, R42, R68 ;  /* 0x0000002ab818723c */ /* 0x000fe20000041844 */
[----:B------:R-:W-:Y:S01]  /*2640*/  LDSM.16.M88.4 R40, [R219+0x7000] ;  /* 0x00700000db28783b */ /* 0x000fe20000000200 */
[----:B-1----:R-:W-:-:S04]  /*2650*/  FMUL.FTZ R2, R28, c[0x0][0x320] ;  /* 0x0000c8001c027a20 */ /* 0x002fc80000410000 */
[----:B------:R1:W1:Y:S02]  /*2660*/  MUFU.TANH R87, R2 ;  /* 0x0000000200577308 */ /* 0x0002640000002400 */
[----:B------:R-:W-:Y:S01]  /*2670*/  HMMA.16816.F32.BF16 R44, R180, R62, R120 ;  /* 0x0000003eb42c723c */ /* 0x000fe20000041878 */
[----:B-1----:R-:W-:-:S05]  /*2680*/  FMUL.FTZ R2, R29, c[0x0][0x320] ;  /* 0x0000c8001d027a20 */ /* 0x002fca0000410000 */
[----:B------:R1:W1:Y:S02]  /*2690*/  MUFU.TANH R86, R2 ;  /* 0x0000000200567308 */ /* 0x0002640000002400 */
[----:B-1----:R-:W-:-:S06]  /*26a0*/  FMUL.FTZ R2, R30, c[0x0][0x320] ;  /* 0x0000c8001e027a20 */ /* 0x002fcc0000410000 */
[----:B------:R1:W1:Y:S02]  /*26b0*/  MUFU.TANH R85, R2 ;  /* 0x0000000200557308 */ /* 0x0002640000002400 */
[----:B-1----:R-:W-:Y:S02]  /*26c0*/  FMUL.FTZ R2, R31, c[0x0][0x320] ;  /* 0x0000c8001f027a20 */ /* 0x002fe40000410000 */
[----:B------:R-:W-:Y:S04]  /*26d0*/  HMMA.16816.F32.BF16 R28, R208, R52, R20 ;  /* 0x00000034d01c723c */ /* 0x000fe80000041814 */
[----:B------:R1:W1:Y:S04]  /*26e0*/  MUFU.TANH R84, R2 ;  /* 0x0000000200547308 */ /* 0x0002680000002400 */
[----:B------:R-:W-:Y:S08]  /*26f0*/  HMMA.16816.F32.BF16 R20, R192, R48, R16 ;  /* 0x00000030c014723c */ /* 0x000ff00000041810 */
[----:B------:R-:W-:Y:S01]  /*2700*/  HMMA.16816.F32.BF16 R16, R184, R32, R76 ;  /* 0x00000020b810723c */ /* 0x000fe2000004184c */
[----:B-1----:R-:W-:-:S04]  /*2710*/  FMUL.FTZ R2, R8, c[0x0][0x320] ;  /* 0x0000c80008027a20 */ /* 0x002fc80000410000 */
[----:B------:R1:W1:Y:S02]  /*2720*/  MUFU.TANH R83, R2 ;  /* 0x0000000200537308 */ /* 0x0002640000002400 */
[----:B-1----:R-:W-:-:S06]  /*2730*/  FMUL.FTZ R2, R9, c[0x0][0x320] ;  /* 0x0000c80009027a20 */ /* 0x002fcc0000410000 */
[----:B------:R1:W1:Y:S02]  /*2740*/  MUFU.TANH R82, R2 ;  /* 0x0000000200527308 */ /* 0x0002640000002400 */
[----:B-1----:R-:W-:-:S06]  /*2750*/  FMUL.FTZ R2, R10, c[0x0][0x320] ;  /* 0x0000c8000a027a20 */ /* 0x002fcc0000410000 */
[----:B------:R1:W1:Y:S02]  /*2760*/  MUFU.TANH R81, R2 ;  /* 0x0000000200517308 */ /* 0x0002640000002400 */
[----:B-1----:R-:W-:Y:S02]  /*2770*/  FMUL.FTZ R2, R11, c[0x0][0x320] ;  /* 0x0000c8000b027a20 */ /* 0x002fe40000410000 */
[----:B------:R-:W-:Y:S01]  /*2780*/  HMMA.16816.F32.BF16 R8, R208, R54, R12 ;  /* 0x00000036d008723c */ /* 0x000fe2000004180c */
[----:B------:R-:W1:Y:S03]  /*2790*/  LDSM.16.M88.4 R52, [R222+0xf100] ;  /* 0x00f10000de34783b */ /* 0x000e660000000200 */
[----:B------:R2:W1:Y:S04]  /*27a0*/  MUFU.TANH R80, R2 ;  /* 0x0000000200507308 */ /* 0x0004680000002400 */
[----:B------:R-:W-:Y:S01]  /*27b0*/  HMMA.16816.F32.BF16 R12, R192, R50, R24 ;  /* 0x00000032c00c723c */ /* 0x000fe20000041818 */
[----:B------:R-:W3:Y:S07]  /*27c0*/  LDSM.16.M88.4 R48, [R223+0x7800] ;  /* 0x00780000df30783b */ /* 0x000eee0000000200 */
[----:B-----5:R-:W-:Y:S01]  /*27d0*/  HMMA.16816.F32.BF16 R24, R208, R36, R20 ;  /* 0x00000024d018723c */ /* 0x020fe20000041814 */
[----:B--2---:R-:W-:-:S04]  /*27e0*/  FMUL.FTZ R2, R28, c[0x0][0x320] ;  /* 0x0000c8001c027a20 */ /* 0x004fc80000410000 */
[----:B------:R2:W1:Y:S11]  /*27f0*/  MUFU.TANH R75, R2 ;  /* 0x00000002004b7308 */ /* 0x0004760000002400 */
[----:B------:R-:W-:Y:S01]  /*2800*/  HMMA.16816.F32.BF16 R12, R208, R38, R12 ;  /* 0x00000026d00c723c */ /* 0x000fe2000004180c */
[----:B------:R-:W5:Y:S01]  /*2810*/  LDSM.16.M88.4 R36, [R222+0xf900] ;  /* 0x00f90000de24783b */ /* 0x000f620000000200 */
[----:B--2---:R-:W-:-:S06]  /*2820*/  FMUL.FTZ R2, R29, c[0x0][0x320] ;  /* 0x0000c8001d027a20 */ /* 0x004fcc0000410000 */
[----:B------:R-:W-:Y:S01]  /*2830*/  FMUL.FTZ R25, R25, c[0x0][0x320] ;  /* 0x0000c80019197a20 */ /* 0x000fe20000410000 */
[----:B-1----:R-:W-:Y:S01]  /*2840*/  HMMA.16816.F32.BF16 R20, R192, R52, R16 ;  /* 0x00000034c014723c */ /* 0x002fe20000041810 */
[----:B------:R1:W2:Y:S01]  /*2850*/  MUFU.TANH R74, R2 ;  /* 0x00000002004a7308 */ /* 0x0002a20000002400 */
[----:B------:R-:W-:Y:S02]  /*2860*/  FMUL.FTZ R26, R26, c[0x0][0x320] ;  /* 0x0000c8001a1a7a20 */ /* 0x000fe40000410000 */
[----:B------:R-:W-:-:S04]  /*2870*/  FMUL.FTZ R27, R27, c[0x0][0x320] ;  /* 0x0000c8001b1b7a20 */ /* 0x000fc80000410000 */
[----:B---3--:R-:W-:Y:S01]  /*2880*/  HMMA.16816.F32.BF16 R16, R184, R48, R56 ;  /* 0x00000030b810723c */ /* 0x008fe20000041838 */
[----:B------:R-:W3:Y:S06]  /*2890*/  MUFU.TANH R60, R25 ;  /* 0x00000019003c7308 */ /* 0x000eec0000002400 */
[----:B------:R-:W-:Y:S02]  /*28a0*/  FMUL.FTZ R12, R12, c[0x0][0x320] ;  /* 0x0000c8000c0c7a20 */ /* 0x000fe40000410000 */
[----:B-1----:R-:W-:Y:S01]  /*28b0*/  FMUL.FTZ R2, R30, c[0x0][0x320] ;  /* 0x0000c8001e027a20 */ /* 0x002fe20000410000 */
[----:B------:R-:W1:Y:S01]  /*28c0*/  MUFU.TANH R56, R26 ;  /* 0x0000001a00387308 */ /* 0x000e620000002400 */
[----:B------:R-:W-:-:S02]  /*28d0*/  FMUL.FTZ R13, R13, c[0x0][0x320] ;  /* 0x0000c8000d0d7a20 */ /* 0x000fc40000410000 */
[----:B------:R-:W-:Y:S02]  /*28e0*/  FMUL.FTZ R14, R14, c[0x0][0x320] ;  /* 0x0000c8000e0e7a20 */ /* 0x000fe40000410000 */
[----:B------:R-:W-:-:S03]  /*28f0*/  FMUL.FTZ R15, R15, c[0x0][0x320] ;  /* 0x0000c8000f0f7a20 */ /* 0x000fc60000410000 */
[----:B------:R1:W1:Y:S06]  /*2900*/  MUFU.TANH R73, R2 ;  /* 0x0000000200497308 */ /* 0x00026c0000002400 */
[----:B-----5:R-:W-:Y:S02]  /*2910*/  HMMA.16816.F32.BF16 R16, R192, R36, R16 ;  /* 0x00000024c010723c */ /* 0x020fe40000041810 */
[----:B------:R-:W2:Y:S01]  /*2920*/  MUFU.TANH R53, R12 ;  /* 0x0000000c00357308 */ /* 0x000ea20000002400 */
[----:B-1----:R-:W-:-:S07]  /*2930*/  FMUL.FTZ R2, R31, c[0x0][0x320] ;  /* 0x0000c8001f027a20 */ /* 0x002fce0000410000 */
[----:B------:R-:W1:Y:S01]  /*2940*/  MUFU.TANH R52, R13 ;  /* 0x0000000d00347308 */ /* 0x000e620000002400 */
[----:B------:R-:W-:Y:S01]  /*2950*/  HMMA.16816.F32.BF16 R28, R184, R34, R44 ;  /* 0x00000022b81c723c */ /* 0x000fe2000004182c */
[----:B------:R-:W5:Y:S01]  /*2960*/  LDSM.16.M88.4 R32, [R219+0x7800] ;  /* 0x00780000db20783b */ /* 0x000f620000000200 */
[----:B------:R-:W-:-:S05]  /*2970*/  DEPBAR.LE SB0, 0x0 ;  /* 0x000080000000791a */ /* 0x000fca0000000000 */
[----:B------:R1:W1:Y:S08]  /*2980*/  MUFU.TANH R72, R2 ;  /* 0x0000000200487308 */ /* 0x0002700000002400 */
[----:B------:R-:W2:Y:S01]  /*2990*/  MUFU.TANH R49, R15 ;  /* 0x0000000f00317308 */ /* 0x000ea20000002400 */
[----:B-1----:R-:W-:-:S08]  /*29a0*/  FMUL.FTZ R2, R8, c[0x0][0x320] ;  /* 0x0000c80008027a20 */ /* 0x002fd00000410000 */
[----:B------:R-:W-:Y:S01]  /*29b0*/  HMMA.16816.F32.BF16 R28, R192, R54, R28 ;  /* 0x00000036c01c723c */ /* 0x000fe2000004181c */
[----:B------:R-:W1:Y:S08]  /*29c0*/  MUFU.TANH R54, R27 ;  /* 0x0000001b00367308 */ /* 0x000e700000002400 */
[----:B------:R1:W1:Y:S02]  /*29d0*/  MUFU.TANH R65, R2 ;  /* 0x0000000200417308 */ /* 0x0002640000002400 */
[----:B-1----:R-:W-:-:S06]  /*29e0*/  FMUL.FTZ R2, R9, c[0x0][0x320] ;  /* 0x0000c80009027a20 */ /* 0x002fcc0000410000 */
[----:B------:R1:W1:Y:S02]  /*29f0*/  MUFU.TANH R64, R2 ;  /* 0x0000000200407308 */ /* 0x0002640000002400 */
[----:B-1----:R-:W-:-:S06]  /*2a00*/  FMUL.FTZ R2, R10, c[0x0][0x320] ;  /* 0x0000c8000a027a20 */ /* 0x002fcc0000410000 */
[----:B------:R1:W1:Y:S02]  /*2a10*/  MUFU.TANH R63, R2 ;  /* 0x00000002003f7308 */ /* 0x0002640000002400 */
[----:B-1----:R-:W-:Y:S02]  /*2a20*/  FMUL.FTZ R2, R11, c[0x0][0x320] ;  /* 0x0000c8000b027a20 */ /* 0x002fe40000410000 */
[----:B------:R-:W-:Y:S04]  /*2a30*/  HMMA.16816.F32.BF16 R8, R180, R66, R108 ;  /* 0x00000042b408723c */ /* 0x000fe8000004186c */
[----:B------:R1:W1:Y:S02]  /*2a40*/  MUFU.TANH R62, R2 ;  /* 0x00000002003e7308 */ /* 0x0002640000002400 */
[----:B-1----:R-:W-:-:S02]  /*2a50*/  FMUL.FTZ R2, R24, c[0x0][0x320] ;  /* 0x0000c80018027a20 */ /* 0x002fc40000410000 */
[----:B------:R-:W-:Y:S04]  /*2a60*/  HMMA.16816.F32.BF16 R24, R208, R40, R20 ;  /* 0x00000028d018723c */ /* 0x000fe80000041814 */
[----:B------:R-:W1:Y:S11]  /*2a70*/  MUFU.TANH R61, R2 ;  /* 0x00000002003d7308 */ /* 0x000e760000002400 */
[----:B------:R-:W-:Y:S01]  /*2a80*/  @!UPT UIADD3 URZ, URZ, URZ, URZ ;  /* 0x0000003f3f3ff290 */ /* 0x000fe2000fffe03f */
[----:B------:R-:W-:Y:S01]  /*2a90*/  HMMA.16816.F32.BF16 R8, R184, R50, R8 ;  /* 0x00000032b808723c */ /* 0x000fe20000041808 */
[----:B------:R5:W1:Y:S07]  /*2aa0*/  MUFU.TANH R50, R14 ;  /* 0x0000000e00327308 */ /* 0x000a6e0000002400 */
[----:B------:R-:W-:Y:S01]  /*2ab0*/  HMMA.16816.F32.BF16 R20, R208, R42, R28 ;  /* 0x0000002ad014723c */ /* 0x000fe2000004181c */
[----:B------:R-:W-:-:S07]  /*2ac0*/  FMUL.FTZ R27, R27, c[0x0][0x320] ;  /* 0x0000c8001b1b7a20 */ /* 0x000fce0000410000 */
[----:B-----5:R-:W-:Y:S01]  /*2ad0*/  HMMA.16816.F32.BF16 R12, R208, R32, R16 ;  /* 0x00000020d00c723c */ /* 0x020fe20000041810 */
[----:B------:R-:W-:Y:S01]  /*2ae0*/  FMUL.FTZ R24, R24, c[0x0][0x320] ;  /* 0x0000c80018187a20 */ /* 0x000fe20000410000 */
[----:B------:R1:W1:Y:S01]  /*2af0*/  MUFU.TANH R45, R27 ;  /* 0x0000001b002d7308 */ /* 0x0002620000002400 */
[----:B------:R-:W-:Y:S02]  /*2b00*/  FMUL.FTZ R25, R25, c[0x0][0x320] ;  /* 0x0000c80019197a20 */ /* 0x000fe40000410000 */
[----:B------:R-:W-:-:S03]  /*2b10*/  FMUL.FTZ R26, R26, c[0x0][0x320] ;  /* 0x0000c8001a1a7a20 */ /* 0x000fc60000410000 */
[----:B------:R-:W-:Y:S02]  /*2b20*/  HMMA.16816.F32.BF16 R8, R192, R38, R8 ;  /* 0x00000026c008723c */ /* 0x000fe40000041808 */
[----:B------:R1:W1:Y:S06]  /*2b30*/  MUFU.TANH R48, R24 ;  /* 0x0000001800307308 */ /* 0x00026c0000002400 */
[----:B------:R-:W-:Y:S02]  /*2b40*/  FMUL.FTZ R20, R20, c[0x0][0x320] ;  /* 0x0000c80014147a20 */ /* 0x000fe40000410000 */
[----:B------:R-:W-:-:S02]  /*2b50*/  FMUL.FTZ R21, R21, c[0x0][0x320] ;  /* 0x0000c80015157a20 */ /* 0x000fc40000410000 */
[----:B------:R-:W-:Y:S01]  /*2b60*/  FMUL.FTZ R22, R22, c[0x0][0x320] ;  /* 0x0000c80016167a20 */ /* 0x000fe20000410000 */
[----:B------:R1:W1:Y:S01]  /*2b70*/  MUFU.TANH R47, R25 ;  /* 0x00000019002f7308 */ /* 0x0002620000002400 */
[----:B------:R-:W-:Y:S02]  /*2b80*/  FMUL.FTZ R23, R23, c[0x0][0x320] ;  /* 0x0000c80017177a20 */ /* 0x000fe40000410000 */
[----:B------:R-:W-:Y:S02]  /*2b90*/  FMUL.FTZ R12, R12, c[0x0][0x320] ;  /* 0x0000c8000c0c7a20 */ /* 0x000fe40000410000 */
[----:B------:R-:W-:-:S03]  /*2ba0*/  FMUL.FTZ R13, R13, c[0x0][0x320] ;  /* 0x0000c8000d0d7a20 */ /* 0x000fc60000410000 */
[----:B------:R1:W1:Y:S01]  /*2bb0*/  MUFU.TANH R46, R26 ;  /* 0x0000001a002e7308 */ /* 0x0002620000002400 */
[----:B------:R-:W-:Y:S02]  /*2bc0*/  FMUL.FTZ R14, R14, c[0x0][0x320] ;  /* 0x0000c8000e0e7a20 */ /* 0x000fe40000410000 */
[----:B------:R-:W-:Y:S01]  /*2bd0*/  FMUL.FTZ R15, R15, c[0x0][0x320] ;  /* 0x0000c8000f0f7a20 */ /* 0x000fe20000410000 */
[----:B------:R-:W-:Y:S04]  /*2be0*/  HMMA.16816.F32.BF16 R8, R208, R34, R8 ;  /* 0x00000022d008723c */ /* 0x000fe80000041808 */
[----:B------:R1:W1:Y:S08]  /*2bf0*/  MUFU.TANH R44, R20 ;  /* 0x00000014002c7308 */ /* 0x0002700000002400 */
[----:B------:R1:W1:Y:S08]  /*2c00*/  MUFU.TANH R43, R21 ;  /* 0x00000015002b7308 */ /* 0x0002700000002400 */
[----:B------:R1:W1:Y:S04]  /*2c10*/  MUFU.TANH R39, R22 ;  /* 0x0000001600277308 */ /* 0x0002680000002400 */
[----:B------:R-:W-:-:S02]  /*2c20*/  FMUL.FTZ R8, R8, c[0x0][0x320] ;  /* 0x0000c80008087a20 */ /* 0x000fc40000410000 */
[----:B------:R-:W-:Y:S02]  /*2c30*/  FMUL.FTZ R9, R9, c[0x0][0x320] ;  /* 0x0000c80009097a20 */ /* 0x000fe40000410000 */
[----:B------:R1:W1:Y:S01]  /*2c40*/  MUFU.TANH R42, R23 ;  /* 0x00000017002a7308 */ /* 0x0002620000002400 */
[----:B------:R-:W-:Y:S02]  /*2c50*/  FMUL.FTZ R10, R10, c[0x0][0x320] ;  /* 0x0000c8000a0a7a20 */ /* 0x000fe40000410000 */
[----:B------:R-:W-:-:S05]  /*2c60*/  FMUL.FTZ R11, R11, c[0x0][0x320] ;  /* 0x0000c8000b0b7a20 */ /* 0x000fca0000410000 */
[----:B------:R1:W1:Y:S08]  /*2c70*/  MUFU.TANH R36, R12 ;  /* 0x0000000c00247308 */ /* 0x0002700000002400 */
[----:B------:R1:W1:Y:S08]  /*2c80*/  MUFU.TANH R35, R13 ;  /* 0x0000000d00237308 */ /* 0x0002700000002400 */
[----:B------:R1:W1:Y:S08]  /*2c90*/  MUFU.TANH R41, R14 ;  /* 0x0000000e00297308 */ /* 0x0002700000002400 */
[----:B------:R1:W1:Y:S08]  /*2ca0*/  MUFU.TANH R40, R15 ;  /* 0x0000000f00287308 */ /* 0x0002700000002400 */
[----:B------:R1:W1:Y:S08]  /*2cb0*/  MUFU.TANH R34, R8 ;  /* 0x0000000800227308 */ /* 0x0002700000002400 */
[----:B------:R1:W1:Y:S08]  /*2cc0*/  MUFU.TANH R27, R9 ;  /* 0x00000009001b7308 */ /* 0x0002700000002400 */
[----:B------:R1:W1:Y:S08]  /*2cd0*/  MUFU.TANH R38, R10 ;  /* 0x0000000a00267308 */ /* 0x0002700000002400 */
[----:B------:R1:W1:Y:S01]  /*2ce0*/  MUFU.TANH R37, R11 ;  /* 0x0000000b00257308 */ /* 0x0002620000002400 */
[----:B------:R-:W-:Y:S06]  /*2cf0*/  BAR.SYNC.DEFER_BLOCKING 0x0 ;  /* 0x0000000000007b1d */ /* 0x000fec0000010000 */
[----:B------:R-:W-:Y:S05]  /*2d00*/  @P1 BRA `(.L_x_1) ;  /* 0x000004a000001947 */ /* 0x000fea0003800000 */
[----:B--234-:R-:W-:Y:S01]  /*2d10*/  ULEA UR5, UR8, UR11, 0x7 ;  /* 0x0000000b08057291 */ /* 0x01cfe2000f8e383f */
[----:B------:R-:W-:Y:S01]  /*2d20*/  PLOP3.LUT P2, PT, PT, PT, UP1, 0x80, 0x0 ;  /* 0x000000000000781c */ /* 0x000fe20003f4f018 */
[----:B------:R-:W-:Y:S01]  /*2d30*/  IMAD.MOV.U32 R244, RZ, RZ, RZ ;  /* 0x000000fffff47224 */ /* 0x000fe200078e00ff */
[----:B------:R-:W-:-:S03]  /*2d40*/  PLOP3.LUT P1, PT, PT, PT, UP1, 0x80, 0x0 ;  /* 0x000000000000781c */ /* 0x000fc60003f2f018 */
[----:B------:R-:W-:-:S05]  /*2d50*/  IMAD.U32 R3, RZ, RZ, UR5 ;  /* 0x00000005ff037e24 */ /* 0x000fca000f8e00ff */
[----:B------:R-:W-:-:S05]  /*2d60*/  IADD3 R3, R3, -0x100, R138 ;  /* 0xffffff0003037810 */ /* 0x000fca0007ffe08a */
[----:B------:R-:W-:-:S04]  /*2d70*/  @P2 IMAD.HI.U32 R6, R3, c[0x0][0x2bc], RZ ;  /* 0x0000af0003062a27 */ /* 0x000fc800078e00ff */
[----:B------:R-:W-:Y:S01]  /*2d80*/  IMAD.MOV.U32 R2, RZ, RZ, R3 ;  /* 0x000000ffff027224 */ /* 0x000fe200078e0003 */
[----:B------:R-:W-:-:S04]  /*2d90*/  @P1 SHF.R.U32.HI R2, RZ, c[0x0][0x2c0], R6 ;  /* 0x0000b000ff021a19 */ /* 0x000fc80000011606 */
[----:B------:R-:W-:-:S04]  /*2da0*/  @!P6 IADD3 R7, P1, R2, UR12, RZ ;  /* 0x0000000c0207ec10 */ /* 0x000fc8000ff3e0ff */
[----:B-1----:R-:W-:Y:S02]  /*2db0*/  @!P6 LEA.HI.X.SX32 R8, R2, UR6, 0x1, P1 ;  /* 0x000000060208ec11 */ /* 0x002fe400088f0eff */
[----:B------:R-:W-:-:S04]  /*2dc0*/  @!P6 LEA R6, P1, R7, c[0x0][0x2a0], 0x2 ;  /* 0x0000a8000706ea11 */ /* 0x000fc800078210ff */
[----:B------:R-:W-:-:S05]  /*2dd0*/  @!P6 LEA.HI.X R7, R7, c[0x0][0x2a4], R8, 0x2, P1 ;  /* 0x0000a9000707ea11 */ /* 0x000fca00008f1408 */
[----:B------:R1:W2:Y:S01]  /*2de0*/  @!P6 LDG.E R244, [R6.64] ;  /* 0x0000000e06f4e981 */ /* 0x0002a2000c1e1900 */
[----:B------:R-:W-:Y:S01]  /*2df0*/  IMAD.MOV R245, RZ, RZ, -R2 ;  /* 0x000000fffff57224 */ /* 0x000fe200078e0a02 */
[----:B------:R-:W-:Y:S01]  /*2e00*/  SEL R26, RZ, 0x10, P0 ;  /* 0x00000010ff1a7807 */ /* 0x000fe20000000000 */
[----:B------:R-:W-:Y:S01]  /*2e10*/  IMAD.WIDE R24, R148, 0x2, RZ ;  /* 0x0000000294187825 */ /* 0x000fe200078e02ff */
[----:B------:R-:W-:Y:S02]  /*2e20*/  ISETP.NE.U32.AND P5, PT, R135, RZ, PT ;  /* 0x000000ff8700720c */ /* 0x000fe40003fa5070 */
[----:B------:R-:W-:Y:S01]  /*2e30*/  IADD3 R8, -R26, 0x10, RZ ;  /* 0x000000101a087810 */ /* 0x000fe20007ffe1ff */
[----:B------:R-:W-:-:S03]  /*2e40*/  IMAD R245, R245, c[0x0][0x2b8], R3 ;  /* 0x0000ae00f5f57a24 */ /* 0x000fc600078e0203 */
[----:B------:R-:W-:Y:S02]  /*2e50*/  LOP3.LUT R8, R8, 0xf, RZ, 0xc0, !PT ;  /* 0x0000000f08087812 */ /* 0x000fe400078ec0ff */
[----:B------:R-:W-:-:S05]  /*2e60*/  SHF.R.S32.HI R2, RZ, 0x1f, R245 ;  /* 0x0000001fff027819 */ /* 0x000fca00000114f5 */
[----:B-1----:R-:W-:Y:S02]  /*2e70*/  IMAD R6, R2, c[0x0][0x1e0], RZ ;  /* 0x0000780002067a24 */ /* 0x002fe400078e02ff */
[----:B------:R-:W-:-:S04]  /*2e80*/  IMAD.WIDE.U32 R2, R245, c[0x0][0x1e0], RZ ;  /* 0x00007800f5027a25 */ /* 0x000fc800078e00ff */
[----:B------:R-:W-:-:S04]  /*2e90*/  IMAD R6, R245, c[0x0][0x1e4], R6 ;  /* 0x00007900f5067a24 */ /* 0x000fc800078e0206 */
[----:B------:R-:W-:Y:S01]  /*2ea0*/  IMAD.IADD R3, R3, 0x1, R6 ;  /* 0x0000000103037824 */ /* 0x000fe200078e0206 */
[----:B--2---:R-:W-:-:S03]  /*2eb0*/  SHF.R.S32.HI R6, RZ, 0x1f, R244 ;  /* 0x0000001fff067819 */ /* 0x004fc600000114f4 */
[----:B------:R-:W-:-:S04]  /*2ec0*/  IMAD.WIDE.U32 R2, R244, c[0x0][0x1f0], R2 ;  /* 0x00007c00f4027a25 */ /* 0x000fc800078e0002 */
[----:B------:R-:W-:Y:S01]  /*2ed0*/  IMAD R6, R6, c[0x0][0x1f0], RZ ;  /* 0x00007c0006067a24 */ /* 0x000fe200078e02ff */
[----:B------:R-:W-:-:S03]  /*2ee0*/  IADD3 R2, P1, R2, UR18, RZ ;  /* 0x0000001202027c10 */ /* 0x000fc6000ff3e0ff */
[----:B------:R-:W-:-:S05]  /*2ef0*/  IMAD R6, R244, c[0x0][0x1f4], R6 ;  /* 0x00007d00f4067a24 */ /* 0x000fca00078e0206 */
[----:B------:R-:W-:Y:S02]  /*2f00*/  IADD3.X R6, R3, UR16, R6, P1, !PT ;  /* 0x0000001003067c10 */ /* 0x000fe40008ffe406 */
[----:B------:R-:W-:-:S04]  /*2f10*/  LEA R3, P1, R2, c[0x0][0x1c8], 0x1 ;  /* 0x0000720002037a11 */ /* 0x000fc800078208ff */
[----:B------:R-:W-:Y:S01]  /*2f20*/  LEA.HI.X R2, R2, c[0x0][0x1cc], R6, 0x1, P1 ;  /* 0x0000730002027a11 */ /* 0x000fe200008f0c06 */
[----:B------:R-:W1:Y:S04]  /*2f30*/  SHFL.IDX PT, R18, R3, RZ, 0x181f ;  /* 0x00181fff03127589 */ /* 0x000e6800000e0000 */
[----:B------:R-:W2:Y:S04]  /*2f40*/  SHFL.IDX PT, R14, R3, 0x1, 0x181f ;  /* 0x00381f00030e7f89 */ /* 0x000ea800000e0000 */
[----:B------:R-:W3:Y:S04]  /*2f50*/  SHFL.IDX PT, R10, R3, 0x2, 0x181f ;  /* 0x00581f00030a7f89 */ /* 0x000ee800000e0000 */
[----:B------:R-:W4:Y:S04]  /*2f60*/  SHFL.IDX PT, R6, R2, RZ, 0x181f ;  /* 0x00181fff02067589 */ /* 0x000f2800000e0000 */
[----:B------:R-:W5:Y:S04]  /*2f70*/  SHFL.IDX PT, R11, R2, 0x1, 0x181f ;  /* 0x00381f00020b7f89 */ /* 0x000f6800000e0000 */
[----:B------:R-:W5:Y:S04]  /*2f80*/  SHFL.IDX PT, R23, R2, 0x2, 0x181f ;  /* 0x00581f0002177f89 */ /* 0x000f6800000e0000 */
[----:B------:R-:W5:Y:S01]  /*2f90*/  SHFL.IDX PT, R7, R3, 0x3, 0x181f ;  /* 0x00781f0003077f89 */ /* 0x000f6200000e0000 */
[----:B-1----:R-:W-:-:S03]  /*2fa0*/  IADD3 R20, P2, R24, R18, RZ ;  /* 0x0000001218147210 */ /* 0x002fc60007f5e0ff */
[----:B------:R1:W1:Y:S01]  /*2fb0*/  SHFL.IDX PT, R22, R2, 0x3, 0x181f ;  /* 0x00781f0002167f89 */ /* 0x00026200000e0000 */
[C---:B--2---:R-:W-:Y:S02]  /*2fc0*/  IADD3 R16, P1, R24.reuse, R14, RZ ;  /* 0x0000000e18107210 */ /* 0x044fe40007f3e0ff */
[----:B---3--:R-:W-:Y:S01]  /*2fd0*/  IADD3 R12, P4, R24, R10, RZ ;  /* 0x0000000a180c7210 */ /* 0x008fe20007f9e0ff */
[C---:B----4-:R-:W-:Y:S02]  /*2fe0*/  IMAD.X R21, R25.reuse, 0x1, R6, P2 ;  /* 0x0000000119157824 */ /* 0x050fe400010e0606 */
[C---:B-----5:R-:W-:Y:S02]  /*2ff0*/  IMAD.X R17, R25.reuse, 0x1, R11, P1 ;  /* 0x0000000119117824 */ /* 0x060fe400008e060b */
[----:B------:R-:W-:Y:S01]  /*3000*/  IMAD.X R13, R25, 0x1, R23, P4 ;  /* 0x00000001190d7824 */ /* 0x000fe200020e0617 */
[----:B------:R-:W-:Y:S02]  /*3010*/  IADD3 R8, P2, P1, R8, R7, R24 ;  /* 0x0000000708087210 */ /* 0x000fe4000795e018 */
[----:B------:R-:W-:-:S02]  /*3020*/  IADD3 R24, -R135, 0x10, RZ ;  /* 0x0000001087187810 */ /* 0x000fc40007ffe1ff */
[----:B-1----:R-:W-:Y:S02]  /*3030*/  SHF.R.S32.HI R2, RZ, 0x1f, R137 ;  /* 0x0000001fff027819 */ /* 0x002fe40000011489 */
[----:B------:R-:W-:Y:S02]  /*3040*/  IADD3.X R9, RZ, R22, R25, P2, P1 ;  /* 0x00000016ff097210 */ /* 0x000fe400017e2419 */
[----:B------:R-:W-:Y:S02]  /*3050*/  LEA.HI R2, R2, R137, RZ, 0x3 ;  /* 0x0000008902027211 */ /* 0x000fe400078f18ff */
[----:B------:R-:W-:Y:S02]  /*3060*/  LOP3.LUT R24, R24, 0xf, RZ, 0xc0, !PT ;  /* 0x0000000f18187812 */ /* 0x000fe400078ec0ff */
[----:B------:R-:W-:-:S05]  /*3070*/  LOP3.LUT R2, R2, 0xfffffff8, RZ, 0xc0, !PT ;  /* 0xfffffff802027812 */ /* 0x000fca00078ec0ff */
[----:B------:R-:W-:-:S05]  /*3080*/  IMAD.WIDE R2, R2, 0x2, RZ ;  /* 0x0000000202027825 */ /* 0x000fca00078e02ff */
[C---:B------:R-:W-:Y:S02]  /*3090*/  IADD3 R18, P4, R2.reuse, R18, RZ ;  /* 0x0000001202127210 */ /* 0x040fe40007f9e0ff */
[----:B------:R-:W-:-:S03]  /*30a0*/  IADD3 R14, P1, R2, R14, RZ ;  /* 0x0000000e020e7210 */ /* 0x000fc60007f3e0ff */
[C---:B------:R-:W-:Y:S01]  /*30b0*/  IMAD.X R19, R3.reuse, 0x1, R6, P4 ;  /* 0x0000000103137824 */ /* 0x040fe200020e0606 */
[----:B------:R-:W-:Y:S01]  /*30c0*/  IADD3 R10, P4, R2, R10, RZ ;  /* 0x0000000a020a7210 */ /* 0x000fe20007f9e0ff */
[C---:B------:R-:W-:Y:S01]  /*30d0*/  IMAD.X R15, R3.reuse, 0x1, R11, P1 ;  /* 0x00000001030f7824 */ /* 0x040fe200008e060b */
[----:B------:R-:W-:Y:S01]  /*30e0*/  IADD3 R6, P2, P1, R24, R7, R2 ;  /* 0x0000000718067210 */ /* 0x000fe2000795e002 */
[----:B------:R-:W-:Y:S02]  /*30f0*/  IMAD.SHL.U32 R2, R136, 0x2, RZ ;  /* 0x0000000288027824 */ /* 0x000fe400078e00ff */
[----:B------:R-:W-:Y:S01]  /*3100*/  IMAD.X R11, R3, 0x1, R23, P4 ;  /* 0x00000001030b7824 */ /* 0x000fe200020e0617 */
[----:B------:R-:W-:Y:S02]  /*3110*/  ISETP.NE.U32.AND P4, PT, R26, RZ, PT ;  /* 0x000000ff1a00720c */ /* 0x000fe40003f85070 */
[----:B------:R1:W-:Y:S01]  /*3120*/  LDGSTS.E.BYPASS.LTC128B.128 [R2+0x8100], [R20.64], !P0 ;  /* 0x0810000014027fae */ /* 0x0003e2000c101d4e */
[----:B------:R-:W-:-:S03]  /*3130*/  IADD3.X R7, RZ, R22, R3, P2, P1 ;  /* 0x00000016ff077210 */ /* 0x000fc600017e2403 */
[----:B------:R1:W-:Y:S04]  /*3140*/  LDGSTS.E.BYPASS.LTC128B.128 [R2+0xc100], [R18.64], !P3 ;  /* 0x0c10000012027fae */ /* 0x0003e8000d901d4e */
[----:B------:R1:W-:Y:S04]  /*3150*/  LDGSTS.E.BYPASS.LTC128B.128 [R2+0x9100], [R16.64], !P0 ;  /* 0x0910000010027fae */ /* 0x0003e8000c101d4e */
[----:B------:R1:W-:Y:S04]  /*3160*/  LDGSTS.E.BYPASS.LTC128B.128 [R2+0xd100], [R14.64], !P3 ;  /* 0x0d1000000e027fae */ /* 0x0003e8000d901d4e */
[----:B------:R1:W-:Y:S04]  /*3170*/  LDGSTS.E.BYPASS.LTC128B.128 [R2+0xa100], [R12.64], !P0 ;  /* 0x0a1000000c027fae */ /* 0x0003e8000c101d4e */
[----:B------:R1:W-:Y:S04]  /*3180*/  LDGSTS.E.BYPASS.LTC128B.128 [R2+0xe100], [R10.64], !P3 ;  /* 0x0e1000000a027fae */ /* 0x0003e8000d901d4e */
[----:B------:R1:W-:Y:S04]  /*3190*/  LDGSTS.E.BYPASS.LTC128B.128.ZFILL [R2+0xb100], [R8.64], P4 ;  /* 0x0b10000008027fae */ /* 0x0003e8000a141d4e */
[----:B------:R1:W-:Y:S02]  /*31a0*/  LDGSTS.E.BYPASS.LTC128B.128.ZFILL [R2+0xf100], [R6.64], P5 ;  /* 0x0f10000006027fae */ /* 0x0003e4000a941d4e */
.L_x_1:
[----:B-1234-:R-:W-:Y:S01]  /*31b0*/  SHF.R.S32.HI R2, RZ, 0x1f, R132 ;  /* 0x0000001fff027819 */ /* 0x01efe20000011484 */
[----:B------:R-:W-:Y:S01]  /*31c0*/  IMAD.SHL.U32 R217, R4, 0x2, RZ ;  /* 0x0000000204d97824 */ /* 0x000fe200078e00ff */
[----:B------:R-:W0:Y:S02]  /*31d0*/  LDGDEPBAR ;  /* 0x00000000000079af */ /* 0x000e240000000000 */
[----:B------:R-:W-:Y:S01]  /*31e0*/  LEA.HI R3, R2, R132, RZ, 0x2 ;  /* 0x0000008402037211 */ /* 0x000fe200078f10ff */
[--C-:B------:R-:W-:Y:S01]  /*31f0*/  IMAD R218, R5, 0x2, R217.reuse ;  /* 0x0000000205da7824 */ /* 0x100fe200078e02d9 */
[----:B------:R-:W-:Y:S01]  /*3200*/  LDSM.16.MT88.4 R20, [R217+0x100] ;  /* 0x00010000d914783b */ /* 0x000fe20000004200 */
[C---:B------:R-:W-:Y:S01]  /*3210*/  IMAD R221, R0.reuse, 0x2, R217 ;  /* 0x0000000200dd7824 */ /* 0x040fe200078e02d9 */
[----:B------:R-:W-:Y:S01]  /*3220*/  LOP3.LUT R2, R3, 0x7ffffffc, RZ, 0xc0, !PT ;  /* 0x7ffffffc03027812 */ /* 0x000fe200078ec0ff */
[----:B------:R-:W-:Y:S01]  /*3230*/  IMAD R220, R0, 0x2, R218 ;  /* 0x0000000200dc7824 */ /* 0x000fe200078e02da */
[----:B------:R1:W-:Y:S03]  /*3240*/  STL [R1+0x1c], R3 ;  /* 0x00001c0301007387 */ /* 0x0003e60000100800 */
[----:B------:R-:W-:Y:S01]  /*3250*/  IMAD.IADD R2, R132, 0x1, -R2 ;  /* 0x0000000184027824 */ /* 0x000fe200078e0a02 */
[----:B------:R-:W-:Y:S01]  /*3260*/  LDSM.16.MT88.4 R16, [R218+0x100] ;  /* 0x00010000da10783b */ /* 0x000fe20000004200 */
[----:B-1----:R-:W-:-:S04]  /*3270*/  IMAD.MOV.U32 R3, RZ, RZ, -0x2 ;  /* 0xfffffffeff037424 */ /* 0x002fc800078e00ff */
[----:B------:R-:W-:-:S05]  /*3280*/  IMAD R2, R2, R3, UR17 ;  /* 0x0000001102027e24 */ /* 0x000fca000f8e0203 */
[C---:B------:R-:W-:Y:S02]  /*3290*/  ISETP.GT.AND P5, PT, R2.reuse, RZ, PT ;  /* 0x000000ff0200720c */ /* 0x040fe40003fa4270 */
[C---:B------:R-:W-:Y:S02]  /*32a0*/  ISETP.GT.AND P4, PT, R2.reuse, 0x1, PT ;  /* 0x000000010200780c */ /* 0x040fe40003f84270 */
[----:B------:R-:W-:Y:S02]  /*32b0*/  ISETP.GT.AND P2, PT, R2, 0x8, PT ;  /* 0x000000080200780c */ /* 0x000fe40003f44270 */
[----:B------:R-:W-:Y:S02]  /*32c0*/  FSEL R8, R134, -INF , P5 ;  /* 0xff80000086087808 */ /* 0x000fe40002800000 */
[----:B------:R-:W-:Y:S02]  /*32d0*/  FSEL R9, R133, -INF , P4 ;  /* 0xff80000085097808 */ /* 0x000fe40002000000 */
[----:B------:R-:W-:-:S02]  /*32e0*/  ISETP.GT.AND P1, PT, R2, 0x9, PT ;  /* 0x000000090200780c */ /* 0x000fc40003f24270 */
[----:B------:R-:W-:Y:S02]  /*32f0*/  FSEL R10, R129, -INF , P2 ;  /* 0xff800000810a7808 */ /* 0x000fe40001000000 */
[----:B------:R-:W-:Y:S02]  /*3300*/  FMNMX.FTZ R68, R8, R9, !PT ;  /* 0x0000000908447209 */ /* 0x000fe40007810000 */
[----:B------:R-:W-:Y:S02]  /*3310*/  FSEL R12, R131, -INF , P5 ;  /* 0xff800000830c7808 */ /* 0x000fe40002800000 */
[----:B------:R-:W-:Y:S02]  /*3320*/  ISETP.GT.AND P5, PT, R2, 0x10, PT ;  /* 0x000000100200780c */ /* 0x000fe40003fa4270 */
[----:B------:R-:W-:Y:S02]  /*3330*/  FSEL R11, R128, -INF , P1 ;  /* 0xff800000800b7808 */ /* 0x000fe40000800000 */
[----:B------:R-:W-:-:S02]  /*3340*/  FMNMX.FTZ R68, R10, R68, !PT ;  /* 0x000000440a447209 */ /* 0x000fc40007810000 */
[----:B------:R-:W-:Y:S02]  /*3350*/  FSEL R13, R130, -INF , P4 ;  /* 0xff800000820d7808 */ /* 0x000fe40002000000 */
[C---:B------:R-:W-:Y:S02]  /*3360*/  ISETP.GT.AND P4, PT, R2.reuse, 0x11, PT ;  /* 0x000000110200780c */ /* 0x040fe40003f84270 */
[----:B------:R-:W-:Y:S02]  /*3370*/  FSEL R28, R125, -INF , P5 ;  /* 0xff8000007d1c7808 */ /* 0x000fe40002800000 */
[----:B------:R-:W-:Y:S02]  /*3380*/  FMNMX.FTZ R68, R11, R68, !PT ;  /* 0x000000440b447209 */ /* 0x000fe40007810000 */
        /* <DEDUP_REMOVED lines=9> */
[----:B------:R-:W-:Y:S02]  /*3420*/  ISETP.GT.AND P5, PT, R2, 0x20, PT ;  /* 0x000000200200780c */ /* 0x000fe40003fa4270 */
[----:B------:R-:W-:Y:S02]  /*3430*/  FSEL R31, R100, -INF , P1 ;  /* 0xff800000641f7808 */ /* 0x000fe40000800000 */
[----:B------:R-:W-:Y:S02]  /*3440*/  FMNMX.FTZ R68, R30, R68, !PT ;  /* 0x000000441e447209 */ /* 0x000fe40007810000 */
[----:B------:R-:W-:Y:S02]  /*3450*/  FSEL R33, R102, -INF , P4 ;  /* 0xff80000066217808 */ /* 0x000fe40002000000 */
[----:B------:R-:W-:-:S02]  /*3460*/  ISETP.GT.AND P4, PT, R2, 0x21, PT ;  /* 0x000000210200780c */ /* 0x000fc40003f84270 */
[----:B------:R-:W-:Y:S02]  /*3470*/  FSEL R71, R95, -INF , P5 ;  /* 0xff8000005f477808 */ /* 0x000fe40002800000 */
[----:B------:R-:W-:Y:S02]  /*3480*/  FMNMX.FTZ R68, R31, R68, !PT ;  /* 0x000000441f447209 */ /* 0x000fe40007810000 */
[----:B------:R-:W-:Y:S02]  /*3490*/  FMNMX.FTZ R3, R12, R13, !PT ;  /* 0x0000000d0c037209 */ /* 0x000fe40007810000 */
[----:B------:R-:W-:Y:S02]  /*34a0*/  FSEL R69, R97, -INF , P2 ;  /* 0xff80000061457808 */ /* 0x000fe40001000000 */
[----:B------:R-:W-:Y:S02]  /*34b0*/  ISETP.GT.AND P2, PT, R2, 0x28, PT ;  /* 0x000000280200780c */ /* 0x000fe40003f44270 */
[----:B------:R-:W-:-:S02]  /*34c0*/  FSEL R112, R89, -INF , P4 ;  /* 0xff80000059707808 */ /* 0x000fc40002000000 */
        /* <DEDUP_REMOVED lines=10> */
[----:B------:R-:W-:Y:S02]  /*3570*/  FSEL R114, R90, -INF , P1 ;  /* 0xff8000005a727808 */ /* 0x000fe40000800000 */
[----:B------:R-:W-:-:S02]  /*3580*/  ISETP.GT.AND P5, PT, R2, 0x30, PT ;  /* 0x000000300200780c */ /* 0x000fc40003fa4270 */
[----:B------:R-:W-:Y:S02]  /*3590*/  FSEL R90, R92, -INF , P1 ;  /* 0xff8000005c5a7808 */ /* 0x000fe40000800000 */
[----:B------:R-:W-:Y:S02]  /*35a0*/  FMNMX.FTZ R68, R88, R68, !PT ;  /* 0x0000004458447209 */ /* 0x000fe40007810000 */
[----:B------:R-:W-:Y:S02]  /*35b0*/  FMNMX.FTZ R3, R32, R3, !PT ;  /* 0x0000000320037209 */ /* 0x000fe40007810000 */
[----:B------:R-:W-:Y:S02]  /*35c0*/  ISETP.GT.AND P4, PT, R2, 0x31, PT ;  /* 0x000000310200780c */ /* 0x000fe40003f84270 */
[----:B------:R-:W-:Y:S02]  /*35d0*/  FSEL R149, R87, -INF , P5 ;  /* 0xff80000057957808 */ /* 0x000fe40002800000 */
[----:B------:R-:W-:-:S02]  /*35e0*/  FMNMX.FTZ R68, R90, R68, !PT ;  /* 0x000000445a447209 */ /* 0x000fc40007810000 */
[----:B------:R-:W-:Y:S02]  /*35f0*/  FMNMX.FTZ R3, R33, R3, !PT ;  /* 0x0000000321037209 */ /* 0x000fe40007810000 */
[----:B------:R-:W-:Y:S02]  /*3600*/  ISETP.GT.AND P2, PT, R2, 0x38, PT ;  /* 0x000000380200780c */ /* 0x000fe40003f44270 */
[----:B------:R-:W-:Y:S02]  /*3610*/  FSEL R151, R86, -INF , P4 ;  /* 0xff80000056977808 */ /* 0x000fe40002000000 */
[----:B------:R-:W-:Y:S02]  /*3620*/  FMNMX.FTZ R68, R149, R68, !PT ;  /* 0x0000004495447209 */ /* 0x000fe40007810000 */
[----:B------:R-:W-:Y:S02]  /*3630*/  FMNMX.FTZ R3, R69, R3, !PT ;  /* 0x0000000345037209 */ /* 0x000fe40007810000 */
[----:B------:R-:W-:-:S02]  /*3640*/  ISETP.GT.AND P1, PT, R2, 0x39, PT ;  /* 0x000000390200780c */ /* 0x000fc40003f24270 */
[----:B------:R-:W-:Y:S02]  /*3650*/  FSEL R150, R83, -INF , P2 ;  /* 0xff80000053967808 */ /* 0x000fe40001000000 */
[----:B------:R-:W-:Y:S02]  /*3660*/  FMNMX.FTZ R68, R151, R68, !PT ;  /* 0x0000004497447209 */ /* 0x000fe40007810000 */
[----:B------:R-:W-:Y:S02]  /*3670*/  FMNMX.FTZ R3, R70, R3, !PT ;  /* 0x0000000346037209 */ /* 0x000fe40007810000 */
[----:B------:R-:W-:Y:S02]  /*3680*/  FSEL R158, R85, -INF , P5 ;  /* 0xff800000559e7808 */ /* 0x000fe40002800000 */
[----:B------:R-:W-:Y:S02]  /*3690*/  ISETP.GT.AND P5, PT, R2, 0x40, PT ;  /* 0x000000400200780c */ /* 0x000fe40003fa4270 */
[----:B------:R-:W-:-:S02]  /*36a0*/  FSEL R156, R82, -INF , P1 ;  /* 0xff800000529c7808 */ /* 0x000fc40000800000 */
[----:B------:R-:W-:Y:S02]  /*36b0*/  FMNMX.FTZ R68, R150, R68, !PT ;  /* 0x0000004496447209 */ /* 0x000fe40007810000 */
[----:B------:R-:W-:Y:S02]  /*36c0*/  FMNMX.FTZ R3, R91, R3, !PT ;  /* 0x000000035b037209 */ /* 0x000fe40007810000 */
[----:B------:R-:W-:Y:S02]  /*36d0*/  FSEL R157, R84, -INF , P4 ;  /* 0xff800000549d7808 */ /* 0x000fe40002000000 */
[----:B------:R-:W-:Y:S02]  /*36e0*/  ISETP.GT.AND P4, PT, R2, 0x41, PT ;  /* 0x000000410200780c */ /* 0x000fe40003f84270 */
[----:B------:R-:W-:Y:S02]  /*36f0*/  FSEL R162, R75, -INF , P5 ;  /* 0xff8000004ba27808 */ /* 0x000fe40002800000 */
[----:B------:R-:W-:-:S02]  /*3700*/  FMNMX.FTZ R68, R156, R68, !PT ;  /* 0x000000449c447209 */ /* 0x000fc40007810000 */
[----:B------:R-:W-:Y:S02]  /*3710*/  FMNMX.FTZ R3, R112, R3, !PT ;  /* 0x0000000370037209 */ /* 0x000fe40007810000 */
[----:B------:R-:W-:Y:S02]  /*3720*/  FSEL R159, R81, -INF , P2 ;  /* 0xff800000519f7808 */ /* 0x000fe40001000000 */
[----:B------:R-:W-:Y:S02]  /*3730*/  ISETP.GT.AND P2, PT, R2, 0x48, PT ;  /* 0x000000480200780c */ /* 0x000fe40003f44270 */
[----:B------:R-:W-:Y:S02]  /*3740*/  FSEL R163, R74, -INF , P4 ;  /* 0xff8000004aa37808 */ /* 0x000fe40002000000 */
[----:B------:R-:W-:Y:S02]  /*3750*/  FMNMX.FTZ R68, R162, R68, !PT ;  /* 0x00000044a2447209 */ /* 0x000fe40007810000 */
[----:B------:R-:W-:-:S02]  /*3760*/  FMNMX.FTZ R3, R113, R3, !PT ;  /* 0x0000000371037209 */ /* 0x000fc40007810000 */
[----:B------:R-:W-:Y:S02]  /*3770*/  FSEL R160, R80, -INF , P1 ;  /* 0xff80000050a07808 */ /* 0x000fe40000800000 */
[----:B------:R-:W-:Y:S02]  /*3780*/  ISETP.GT.AND P1, PT, R2, 0x49, PT ;  /* 0x000000490200780c */ /* 0x000fe40003f24270 */
[----:B------:R-:W-:Y:S02]  /*3790*/  FSEL R161, R65, -INF , P2 ;  /* 0xff80000041a17808 */ /* 0x000fe40001000000 */
[----:B------:R-:W-:Y:S02]  /*37a0*/  FMNMX.FTZ R68, R163, R68, !PT ;  /* 0x00000044a3447209 */ /* 0x000fe40007810000 */
[----:B------:R-:W-:Y:S02]  /*37b0*/  FMNMX.FTZ R3, R114, R3, !PT ;  /* 0x0000000372037209 */ /* 0x000fe40007810000 */
[----:B------:R-:W-:-:S02]  /*37c0*/  FSEL R165, R73, -INF , P5 ;  /* 0xff80000049a57808 */ /* 0x000fc40002800000 */
[----:B------:R-:W-:Y:S02]  /*37d0*/  ISETP.GT.AND P5, PT, R2, 0x50, PT ;  /* 0x000000500200780c */ /* 0x000fe40003fa4270 */
[----:B------:R-:W-:Y:S02]  /*37e0*/  FSEL R164, R64, -INF , P1 ;  /* 0xff80000040a47808 */ /* 0x000fe40000800000 */
[----:B------:R-:W-:Y:S02]  /*37f0*/  FMNMX.FTZ R68, R161, R68, !PT ;  /* 0x00000044a1447209 */ /* 0x000fe40007810000 */
        /* <DEDUP_REMOVED lines=57> */
[----:B------:R-:W-:Y:S01]  /*3b90*/  FMNMX.FTZ R68, R249, R68, !PT ;  /* 0x00000044f9447209 */ /* 0x000fe20007810000 */
[----:B------:R-:W-:Y:S01]  /*3ba0*/  LDSM.16.MT88.4 R24, [R220+0x100] ;  /* 0x00010000dc18783b */ /* 0x000fe20000004200 */
[----:B------:R-:W-:Y:S02]  /*3bb0*/  FMNMX.FTZ R2, R213, R2, !PT ;  /* 0x00000002d5027209 */ /* 0x000fe40007810000 */
[----:B------:R-:W-:Y:S02]  /*3bc0*/  FMNMX.FTZ R68, R252, R68, !PT ;  /* 0x00000044fc447209 */ /* 0x000fe40007810000 */
[----:B------:R-:W-:Y:S02]  /*3bd0*/  FMNMX.FTZ R2, R212, R2, !PT ;  /* 0x00000002d4027209 */ /* 0x000fe40007810000 */
[----:B------:R-:W-:Y:S01]  /*3be0*/  FSEL R116, R41, -INF , P5 ;  /* 0xff80000029747808 */ /* 0x000fe20002800000 */
[----:B------:R-:W1:Y:S01]  /*3bf0*/  SHFL.BFLY PT, R3, R68, 0x2, 0x1f ;  /* 0x0c401f0044037f89 */ /* 0x000e6200000e0000 */
[----:B------:R-:W-:-:S02]  /*3c00*/  FMNMX.FTZ R2, R214, R2, !PT ;  /* 0x00000002d6027209 */ /* 0x000fc40007810000 */
[----:B------:R-:W-:Y:S02]  /*3c10*/  FSEL R138, R40, -INF , P4 ;  /* 0xff800000288a7808 */ /* 0x000fe40002000000 */
[----:B------:R-:W-:Y:S01]  /*3c20*/  FMNMX.FTZ R2, R215, R2, !PT ;  /* 0x00000002d7027209 */ /* 0x000fe20007810000 */
[----:B------:R-:W-:Y:S01]  /*3c30*/  LDSM.16.MT88.4 R40, [R218+0x4100] ;  /* 0x00410000da28783b */ /* 0x000fe20000004200 */
[----:B------:R-:W-:Y:S02]  /*3c40*/  FSEL R137, R38, -INF , P2 ;  /* 0xff80000026897808 */ /* 0x000fe40001000000 */
[----:B------:R-:W-:Y:S02]  /*3c50*/  FMNMX.FTZ R2, R116, R2, !PT ;  /* 0x0000000274027209 */ /* 0x000fe40007810000 */
[----:B------:R-:W-:Y:S02]  /*3c60*/  FSEL R199, R37, -INF , P1 ;  /* 0xff80000025c77808 */ /* 0x000fe40000800000 */
[----:B------:R-:W-:Y:S01]  /*3c70*/  FMNMX.FTZ R2, R138, R2, !PT ;  /* 0x000000028a027209 */ /* 0x000fe20007810000 */
[----:B------:R-:W-:Y:S03]  /*3c80*/  LDSM.16.MT88.4 R36, [R217+0x900] ;  /* 0x00090000d924783b */ /* 0x000fe60000004200 */
[----:B------:R-:W-:-:S04]  /*3c90*/  FMNMX.FTZ R2, R137, R2, !PT ;  /* 0x0000000289027209 */ /* 0x000fc80007810000 */
[----:B------:R-:W-:Y:S02]  /*3ca0*/  FMNMX.FTZ R2, R199, R2, !PT ;  /* 0x00000002c7027209 */ /* 0x000fe40007810000 */
[----:B-1----:R-:W-:-:S03]  /*3cb0*/  FMNMX.FTZ R68, R68, R3, !PT ;  /* 0x0000000344447209 */ /* 0x002fc60007810000 */
[----:B------:R-:W1:Y:S04]  /*3cc0*/  SHFL.BFLY PT, R3, R2, 0x2, 0x1f ;  /* 0x0c401f0002037f89 */ /* 0x000e6800000e0000 */
[----:B------:R-:W2:Y:S01]  /*3cd0*/  SHFL.BFLY PT, R6, R68, 0x1, 0x1f ;  /* 0x0c201f0044067f89 */ /* 0x000ea200000e0000 */
[----:B-1----:R-:W-:Y:S02]  /*3ce0*/  FMNMX.FTZ R2, R2, R3, !PT ;  /* 0x0000000302027209 */ /* 0x002fe40007810000 */
[----:B--2---:R-:W-:-:S03]  /*3cf0*/  FMNMX.FTZ R68, R68, R6, !PT ;  /* 0x0000000644447209 */ /* 0x004fc60007810000 */
[----:B------:R-:W1:Y:S01]  /*3d00*/  SHFL.BFLY PT, R7, R2, 0x1, 0x1f ;  /* 0x0c201f0002077f89 */ /* 0x000e6200000e0000 */
[C---:B------:R-:W-:Y:S01]  /*3d10*/  FSETP.NEU.FTZ.AND P1, PT, R68.reuse, -INF , PT ;  /* 0xff8000004400780b */ /* 0x040fe20003f3d000 */
[----:B------:R-:W-:-:S05]  /*3d20*/  FMUL.FTZ R6, R68, c[0x0][0x2d0] ;  /* 0x0000b40044067a20 */ /* 0x000fca0000410000 */
[----:B------:R-:W-:-:S05]  /*3d30*/  FSEL R6, R6, RZ, P1 ;  /* 0x000000ff06067208 */ /* 0x000fca0000800000 */
[--C-:B------:R-:W-:Y:S02]  /*3d40*/  FFMA.FTZ R3, R8, c[0x0][0x2d0], -R6.reuse ;  /* 0x0000b40008037a23 */ /* 0x100fe40000010806 */
[--C-:B------:R-:W-:Y:S02]  /*3d50*/  FFMA.FTZ R0, R28, c[0x0][0x2d0], -R6.reuse ;  /* 0x0000b4001c007a23 */ /* 0x100fe40000010806 */
[----:B------:R2:W-:Y:S08]  /*3d60*/  MUFU.EX2 R136, R3 ;  /* 0x0000000300887308 */ /* 0x0005f00000000800 */
[----:B------:R3:W-:Y:S01]  /*3d70*/  MUFU.EX2 R203, R0 ;  /* 0x0000000000cb7308 */ /* 0x0007e20000000800 */
[----:B--2---:R-:W-:-:S07]  /*3d80*/  FFMA.FTZ R3, R9, c[0x0][0x2d0], -R6 ;  /* 0x0000b40009037a23 */ /* 0x004fce0000010806 */
[----:B------:R1:W2:Y:S01]  /*3d90*/  MUFU.EX2 R115, R3 ;  /* 0x0000000300737308 */ /* 0x0002a20000000800 */
[----:B---3--:R-:W-:-:S07]  /*3da0*/  FFMA.FTZ R0, R29, c[0x0][0x2d0], -R6 ;  /* 0x0000b4001d007a23 */ /* 0x008fce0000010806 */
[----:B------:R3:W-:Y:S01]  /*3db0*/  MUFU.EX2 R202, R0 ;  /* 0x0000000000ca7308 */ /* 0x0007e20000000800 */
[----:B-1----:R-:W-:Y:S01]  /*3dc0*/  FMNMX.FTZ R3, R2, R7, !PT ;  /* 0x0000000702037209 */ /* 0x002fe20007810000 */
[--C-:B------:R-:W-:Y:S01]  /*3dd0*/  FFMA.FTZ R2, R10, c[0x0][0x2d0], -R6.reuse ;  /* 0x0000b4000a027a23 */ /* 0x100fe20000010806 */
[----:B--2---:R-:W-:Y:S01]  /*3de0*/  F2FP.BF16.PACK_AB R8, R115, R136 ;  /* 0x000000887308723e */ /* 0x004fe200000010ff */
[----:B------:R-:W-:Y:S01]  /*3df0*/  FFMA.FTZ R7, R11, c[0x0][0x2d0], -R6 ;  /* 0x0000b4000b077a23 */ /* 0x000fe20000010806 */
[----:B------:R-:W-:-:S03]  /*3e00*/  FSETP.NEU.FTZ.AND P1, PT, R3, -INF , PT ;  /* 0xff8000000300780b */ /* 0x000fc60003f3d000 */
[----:B------:R1:W-:Y:S01]  /*3e10*/  MUFU.EX2 R240, R2 ;  /* 0x0000000200f07308 */ /* 0x0003e20000000800 */
[----:B---3--:R-:W-:-:S07]  /*3e20*/  FFMA.FTZ R0, R30, c[0x0][0x2d0], -R6 ;  /* 0x0000b4001e007a23 */ /* 0x008fce0000010806 */
[----:B------:R2:W3:Y:S01]  /*3e30*/  MUFU.EX2 R139, R7 ;  /* 0x00000007008b7308 */ /* 0x0004e20000000800 */
[----:B-1----:R-:W-:-:S07]  /*3e40*/  FMUL.FTZ R2, R3, c[0x0][0x2d0] ;  /* 0x0000b40003027a20 */ /* 0x002fce0000410000 */
[----:B------:R1:W-:Y:S01]  /*3e50*/  MUFU.EX2 R117, R0 ;  /* 0x0000000000757308 */ /* 0x0003e20000000800 */
[----:B------:R-:W-:Y:S02]  /*3e60*/  FSEL R2, R2, RZ, P1 ;  /* 0x000000ff02027208 */ /* 0x000fe40000800000 */
[----:B------:R-:W-:Y:S01]  /*3e70*/  PLOP3.LUT P1, PT, PT, PT, UP0, 0x40, 0x0 ;  /* 0x000000000000781c */ /* 0x000fe20003f2e808 */
[----:B--2---:R-:W-:Y:S01]  /*3e80*/  IMAD.MOV.U32 R7, RZ, RZ, R138 ;  /* 0x000000ffff077224 */ /* 0x004fe200078e008a */
[----:B---3--:R-:W-:Y:S01]  /*3e90*/  F2FP.BF16.PACK_AB R10, R139, R240 ;  /* 0x000000f08b0a723e */ /* 0x008fe200000010ff */
[----:B------:R-:W-:-:S04]  /*3ea0*/  FFMA.FTZ R4, R12, c[0x0][0x2d0], -R2 ;  /* 0x0000b4000c047a23 */ /* 0x000fc80000010802 */
[----:B------:R2:W-:Y:S01]  /*3eb0*/  MUFU.EX2 R200, R4 ;  /* 0x0000000400c87308 */ /* 0x0005e20000000800 */
[----:B-1----:R-:W-:Y:S02]  /*3ec0*/  FFMA.FTZ R0, R31, c[0x0][0x2d0], -R6 ;  /* 0x0000b4001f007a23 */ /* 0x002fe40000010806 */
[----:B------:R-:W-:Y:S05]  /*3ed0*/  LDSM.16.MT88.4 R28, [R221+0x900] ;  /* 0x00090000dd1c783b */ /* 0x000fea0000004200 */
[----:B------:R1:W-:Y:S01]  /*3ee0*/  MUFU.EX2 R5, R0 ;  /* 0x0000000000057308 */ /* 0x0003e20000000800 */
[----:B--2---:R-:W-:-:S07]  /*3ef0*/  FFMA.FTZ R4, R13, c[0x0][0x2d0], -R2 ;  /* 0x0000b4000d047a23 */ /* 0x004fce0000010802 */
[----:B------:R2:W3:Y:S01]  /*3f00*/  MUFU.EX2 R239, R4 ;  /* 0x0000000400ef7308 */ /* 0x0004e20000000800 */
[----:B-1----:R-:W-:-:S07]  /*3f10*/  FFMA.FTZ R0, R32, c[0x0][0x2d0], -R2 ;  /* 0x0000b40020007a23 */ /* 0x002fce0000010802 */
[----:B------:R1:W-:Y:S01]  /*3f20*/  MUFU.EX2 R201, R0 ;  /* 0x0000000000c97308 */ /* 0x0003e20000000800 */
[----:B--2---:R-:W-:Y:S01]  /*3f30*/  FFMA.FTZ R4, R14, c[0x0][0x2d0], -R2 ;  /* 0x0000b4000e047a23 */ /* 0x004fe20000010802 */
[----:B---3--:R-:W-:-:S06]  /*3f40*/  F2FP.BF16.PACK_AB R9, R239, R200 ;  /* 0x000000c8ef09723e */ /* 0x008fcc00000010ff */
[----:B------:R2:W-:Y:S01]  /*3f50*/  MUFU.EX2 R119, R4 ;  /* 0x0000000400777308 */ /* 0x0005e20000000800 */
[--C-:B-1----:R-:W-:Y:S02]  /*3f60*/  FFMA.FTZ R0, R33, c[0x0][0x2d0], -R2.reuse ;  /* 0x0000b40021007a23 */ /* 0x102fe40000010802 */
[----:B------:R-:W-:Y:S05]  /*3f70*/  LDSM.16.MT88.4 R32, [R218+0x900] ;  /* 0x00090000da20783b */ /* 0x000fea0000004200 */
[----:B------:R1:W-:Y:S01]  /*3f80*/  MUFU.EX2 R118, R0 ;  /* 0x0000000000767308 */ /* 0x0003e20000000800 */
[--C-:B--2---:R-:W-:Y:S02]  /*3f90*/  FFMA.FTZ R4, R15, c[0x0][0x2d0], -R2.reuse ;  /* 0x0000b4000f047a23 */ /* 0x104fe40000010802 */
[----:B------:R-:W2:Y:S05]  /*3fa0*/  LDSM.16.MT88.4 R12, [R221+0x100] ;  /* 0x00010000dd0c783b */ /* 0x000eaa0000004200 */
[----:B------:R-:W3:Y:S01]  /*3fb0*/  MUFU.EX2 R4, R4 ;  /* 0x0000000400047308 */ /* 0x000ee20000000800 */
[----:B-1----:R-:W-:-:S02]  /*3fc0*/  FFMA.FTZ R0, R69, c[0x0][0x2d0], -R2 ;  /* 0x0000b40045007a23 */ /* 0x002fc40000010802 */
[----:B------:R-:W-:-:S05]  /*3fd0*/  IMAD.MOV.U32 R69, RZ, RZ, R116 ;  /* 0x000000ffff457224 */ /* 0x000fca00078e0074 */
[----:B------:R1:W-:Y:S01]  /*3fe0*/  MUFU.EX2 R198, R0 ;  /* 0x0000000000c67308 */ /* 0x0003e20000000800 */
[----:B---3--:R-:W-:-:S07]  /*3ff0*/  F2FP.BF16.PACK_AB R11, R4, R119 ;  /* 0x00000077040b723e */ /* 0x008fce00000010ff */
[C---:B------:R-:W-:Y:S01]  /*4000*/  HMMA.16816.F32.BF16 R76, R8.reuse, R20, RZ ;  /* 0x00000014084c723c */ /* 0x040fe200000418ff */
[----:B-1----:R-:W-:Y:S02]  /*4010*/  FFMA.FTZ R0, R70, c[0x0][0x2d0], -R2 ;  /* 0x0000b40046007a23 */ /* 0x002fe40000010802 */
[----:B------:R-:W-:Y:S02]  /*4020*/  IMAD.MOV.U32 R70, RZ, RZ, R137 ;  /* 0x000000ffff467224 */ /* 0x000fe400078e0089 */
[----:B------:R1:W3:Y:S03]  /*4030*/  MUFU.EX2 R197, R0 ;  /* 0x0000000000c57308 */ /* 0x0002e60000000800 */
[C---:B------:R-:W-:Y:S01]  /*4040*/  HMMA.16816.F32.BF16 R64, R8.reuse, R22, RZ ;  /* 0x000000160840723c */ /* 0x040fe200000418ff */
[----:B------:R-:W4:Y:S07]  /*4050*/  LDSM.16.MT88.4 R20, [R217+0x4100] ;  /* 0x00410000d914783b */ /* 0x000f2e0000004200 */
[----:B------:R-:W-:Y:S01]  /*4060*/  HMMA.16816.F32.BF16 R60, R8, R16, RZ ;  /* 0x00000010083c723c */ /* 0x000fe200000418ff */
[----:B-1----:R-:W-:-:S02]  /*4070*/  FFMA.FTZ R0, R71, c[0x0][0x2d0], -R6 ;  /* 0x0000b40047007a23 */ /* 0x002fc40000010806 */
[----:B------:R-:W-:-:S05]  /*4080*/  IMAD.MOV.U32 R71, RZ, RZ, R139 ;  /* 0x000000ffff477224 */ /* 0x000fca00078e008b */
[C---:B------:R-:W-:Y:S01]  /*4090*/  HMMA.16816.F32.BF16 R56, R8.reuse, R18, RZ ;  /* 0x000000120838723c */ /* 0x040fe200000418ff */
[----:B------:R-:W1:Y:S01]  /*40a0*/  LDSM.16.MT88.4 R16, [R221+0x4100] ;  /* 0x00410000dd10783b */ /* 0x000e620000004200 */
[----:B------:R5:W-:Y:S06]  /*40b0*/  MUFU.EX2 R248, R0 ;  /* 0x0000000000f87308 */ /* 0x000bec0000000800 */
[C---:B--2---:R-:W-:Y:S08]  /*40c0*/  HMMA.16816.F32.BF16 R48, R8.reuse, R12, RZ ;  /* 0x0000000c0830723c */ /* 0x044ff000000418ff */
[----:B------:R-:W-:Y:S01]  /*40d0*/  HMMA.16816.F32.BF16 R44, R8, R14, RZ ;  /* 0x0000000e082c723c */ /* 0x000fe200000418ff */
[----:B------:R-:W2:Y:S01]  /*40e0*/  LDSM.16.MT88.4 R12, [R220+0x4100] ;  /* 0x00410000dc0c783b */ /* 0x000ea20000004200 */
[----:B-----5:R-:W-:-:S04]  /*40f0*/  FFMA.FTZ R0, R89, c[0x0][0x2d0], -R6 ;  /* 0x0000b40059007a23 */ /* 0x020fc80000010806 */
[----:B------:R5:W1:Y:S02]  /*4100*/  MUFU.EX2 R246, R0 ;  /* 0x0000000000f67308 */ /* 0x000a640000000800 */
[C---:B------:R-:W-:Y:S08]  /*4110*/  HMMA.16816.F32.BF16 R52, R8.reuse, R24, RZ ;  /* 0x000000180834723c */ /* 0x040ff000000418ff */
[----:B------:R-:W-:Y:S01]  /*4120*/  HMMA.16816.F32.BF16 R72, R8, R26, RZ ;  /* 0x0000001a0848723c */ /* 0x000fe200000418ff */
[----:B------:R-:W2:Y:S01]  /*4130*/  LDSM.16.MT88.4 R24, [R220+0x900] ;  /* 0x00090000dc18783b */ /* 0x000ea20000004200 */
[----:B-----5:R-:W-:-:S06]  /*4140*/  FFMA.FTZ R0, R88, c[0x0][0x2d0], -R6 ;  /* 0x0000b40058007a23 */ /* 0x020fcc0000010806 */
[C---:B------:R-:W-:Y:S01]  /*4150*/  HMMA.16816.F32.BF16 R104, R8.reuse, R40, RZ ;  /* 0x000000280868723c */ /* 0x040fe200000418ff */
[----:B------:R5:W-:Y:S07]  /*4160*/  MUFU.EX2 R243, R0 ;  /* 0x0000000000f37308 */ /* 0x000bee0000000800 */
[C---:B------:R-:W-:Y:S01]  /*4170*/  HMMA.16816.F32.BF16 R108, R8.reuse, R42, RZ ;  /* 0x0000002a086c723c */ /* 0x040fe200000418ff */
[----:B------:R-:W3:Y:S07]  /*4180*/  LDSM.16.MT88.4 R40, [R218+0x4900] ;  /* 0x00490000da28783b */ /* 0x000eee0000004200 */
[----:B----4-:R-:W-:Y:S01]  /*4190*/  HMMA.16816.F32.BF16 R80, R8, R20, RZ ;  /* 0x000000140850723c */ /* 0x010fe200000418ff */
[----:B-----5:R-:W-:-:S04]  /*41a0*/  FFMA.FTZ R0, R90, c[0x0][0x2d0], -R6 ;  /* 0x0000b4005a007a23 */ /* 0x020fc80000010806 */
[----:B------:R4:W5:Y:S03]  /*41b0*/  MUFU.EX2 R247, R0 ;  /* 0x0000000000f77308 */ /* 0x0009660000000800 */
[C---:B------:R-:W-:Y:S01]  /*41c0*/  HMMA.16816.F32.BF16 R84, R8.reuse, R22, RZ ;  /* 0x000000160854723c */ /* 0x040fe200000418ff */
[----:B------:R-:W3:Y:S07]  /*41d0*/  LDSM.16.MT88.4 R20, [R217+0x4900] ;  /* 0x00490000d914783b */ /* 0x000eee0000004200 */
[----:B-1----:R-:W-:Y:S01]  /*41e0*/  HMMA.16816.F32.BF16 R100, R8, R16, RZ ;  /* 0x000000100864723c */ /* 0x002fe200000418ff */
[----:B----4-:R-:W-:-:S07]  /*41f0*/  FFMA.FTZ R0, R91, c[0x0][0x2d0], -R2 ;  /* 0x0000b4005b007a23 */ /* 0x010fce0000010802 */
[C---:B------:R-:W-:Y:S01]  /*4200*/  HMMA.16816.F32.BF16 R96, R8.reuse, R18, RZ ;  /* 0x000000120860723c */ /* 0x040fe200000418ff */
[----:B------:R-:W1:Y:S01]  /*4210*/  LDSM.16.MT88.4 R16, [R221+0x4900] ;  /* 0x00490000dd10783b */ /* 0x000e620000004200 */
[----:B------:R4:W-:Y:S06]  /*4220*/  MUFU.EX2 R242, R0 ;  /* 0x0000000000f27308 */ /* 0x0009ec0000000800 */
[C---:B--2---:R-:W-:Y:S08]  /*4230*/  HMMA.16816.F32.BF16 R124, R8.reuse, R12, RZ ;  /* 0x0000000c087c723c */ /* 0x044ff000000418ff */
[----:B------:R-:W-:Y:S01]  /*4240*/  HMMA.16816.F32.BF16 R92, R8, R14, RZ ;  /* 0x0000000e085c723c */ /* 0x000fe200000418ff */
[----:B------:R-:W2:Y:S01]  /*4250*/  LDSM.16.MT88.4 R12, [R220+0x4900] ;  /* 0x00490000dc0c783b */ /* 0x000ea20000004200 */
[----:B----4-:R-:W-:-:S04]  /*4260*/  FFMA.FTZ R0, R112, c[0x0][0x2d0], -R2 ;  /* 0x0000b40070007a23 */ /* 0x010fc80000010802 */
[----:B------:R4:W1:Y:S01]  /*4270*/  MUFU.EX2 R241, R0 ;  /* 0x0000000000f17308 */ /* 0x0008620000000800 */
[----:B------:R-:W-:Y:S02]  /*4280*/  F2FP.BF16.PACK_AB R8, R202, R203 ;  /* 0x000000cbca08723e */ /* 0x000fe400000010ff */
[----:B------:R-:W-:Y:S02]  /*4290*/  F2FP.BF16.PACK_AB R10, R5, R117 ;  /* 0x00000075050a723e */ /* 0x000fe400000010ff */
[----:B------:R-:W-:Y:S02]  /*42a0*/  F2FP.BF16.PACK_AB R9, R118, R201 ;  /* 0x000000c97609723e */ /* 0x000fe400000010ff */
[----:B---3--:R-:W-:-:S07]  /*42b0*/  F2FP.BF16.PACK_AB R11, R197, R198 ;  /* 0x000000c6c50b723e */ /* 0x008fce00000010ff */
[----:B------:R-:W-:Y:S01]  /*42c0*/  HMMA.16816.F32.BF16 R152, R8, R36, R76 ;  /* 0x000000240898723c */ /* 0x000fe2000004184c */
[----:B----4-:R-:W-:-:S07]  /*42d0*/  FFMA.FTZ R0, R113, c[0x0][0x2d0], -R2 ;  /* 0x0000b40071007a23 */ /* 0x010fce0000010802 */
[C---:B------:R-:W-:Y:S01]  /*42e0*/  HMMA.16816.F32.BF16 R132, R8.reuse, R38, R64 ;  /* 0x000000260884723c */ /* 0x040fe20000041840 */
[----:B------:R-:W3:Y:S07]  /*42f0*/  LDSM.16.MT88.4 R36, [R217+0x1100] ;  /* 0x00110000d924783b */ /* 0x000eee0000004200 */
[C---:B------:R-:W-:Y:S08]  /*4300*/  HMMA.16816.F32.BF16 R120, R8.reuse, R32, R60 ;  /* 0x000000200878723c */ /* 0x040ff0000004183c */
[C---:B------:R-:W-:Y:S08]  /*4310*/  HMMA.16816.F32.BF16 R60, R8.reuse, R28, R48 ;  /* 0x0000001c083c723c */ /* 0x040ff00000041830 */
[C---:B------:R-:W-:Y:S07]  /*4320*/  HMMA.16816.F32.BF16 R48, R8.reuse, R24, R52 ;  /* 0x000000180830723c */ /* 0x040fee0000041834 */
[----:B------:R-:W-:Y:S01]  /*4330*/  IMAD.MOV.U32 R55, RZ, RZ, R136 ;  /* 0x000000ffff377224 */ /* 0x000fe200078e0088 */
[----:B------:R-:W-:Y:S01]  /*4340*/  HMMA.16816.F32.BF16 R64, R8, R34, R56 ;  /* 0x000000220840723c */ /* 0x000fe20000041838 */
[----:B------:R-:W-:Y:S01]  /*4350*/  IMAD.MOV.U32 R54, RZ, RZ, R119 ;  /* 0x000000ffff367224 */ /* 0x000fe200078e0077 */
[----:B------:R-:W-:Y:S01]  /*4360*/  LDSM.16.MT88.4 R32, [R218+0x1100] ;  /* 0x00110000da20783b */ /* 0x000fe20000004200 */
[----:B------:R-:W-:-:S02]  /*4370*/  IMAD.MOV.U32 R53, RZ, RZ, R118 ;  /* 0x000000ffff357224 */ /* 0x000fc400078e0076 */
[----:B------:R-:W-:-:S03]  /*4380*/  IMAD.MOV.U32 R52, RZ, RZ, R117 ;  /* 0x000000ffff347224 */ /* 0x000fc600078e0075 */
[C---:B------:R-:W-:Y:S07]  /*4390*/  HMMA.16816.F32.BF16 R136, R8.reuse, R40, R104 ;  /* 0x000000280888723c */ /* 0x040fee0000041868 */
[----:B------:R-:W-:Y:S01]  /*43a0*/  IMAD.MOV.U32 R105, RZ, RZ, R240 ;  /* 0x000000ffff697224 */ /* 0x000fe200078e00f0 */
[----:B------:R-:W-:Y:S01]  /*43b0*/  HMMA.16816.F32.BF16 R56, R8, R26, R72 ;  /* 0x0000001a0838723c */ /* 0x000fe20000041848 */
[----:B------:R4:W-:Y:S01]  /*43c0*/  MUFU.EX2 R240, R0 ;  /* 0x0000000000f07308 */ /* 0x0009e20000000800 */
[----:B------:R-:W-:Y:S01]  /*43d0*/  IMAD.MOV.U32 R106, RZ, RZ, R239 ;  /* 0x000000ffff6a7224 */ /* 0x000fe200078e00ef */
[----:B------:R-:W-:Y:S01]  /*43e0*/  LDSM.16.MT88.4 R24, [R221+0x1100] ;  /* 0x00110000dd18783b */ /* 0x000fe20000004200 */
[----:B------:R-:W-:-:S04]  /*43f0*/  IMAD.MOV.U32 R107, RZ, RZ, R115 ;  /* 0x000000ffff6b7224 */ /* 0x000fc800078e0073 */
[C---:B------:R-:W-:Y:S01]  /*4400*/  HMMA.16816.F32.BF16 R44, R8.reuse, R30, R44 ;  /* 0x0000001e082c723c */ /* 0x040fe2000004182c */
[----:B------:R-:W2:Y:S07]  /*4410*/  LDSM.16.MT88.4 R28, [R220+0x1100] ;  /* 0x00110000dc1c783b */ /* 0x000eae0000004200 */
[----:B------:R-:W-:Y:S01]  /*4420*/  HMMA.16816.F32.BF16 R76, R8, R20, R80 ;  /* 0x00000014084c723c */ /* 0x000fe20000041850 */
[----:B----4-:R-:W-:-:S04]  /*4430*/  FFMA.FTZ R0, R114, c[0x0][0x2d0], -R2 ;  /* 0x0000b40072007a23 */ /* 0x010fc80000010802 */
[----:B------:R4:W1:Y:S03]  /*4440*/  MUFU.EX2 R239, R0 ;  /* 0x0000000000ef7308 */ /* 0x0008660000000800 */
[C---:B------:R-:W-:Y:S01]  /*4450*/  HMMA.16816.F32.BF16 R116, R8.reuse, R22, R84 ;  /* 0x000000160874723c */ /* 0x040fe20000041854 */
[----:B------:R-:W3:Y:S07]  /*4460*/  LDSM.16.MT88.4 R20, [R217+0x5100] ;  /* 0x00510000d914783b */ /* 0x000eee0000004200 */
[----:B------:R-:W-:Y:S01]  /*4470*/  HMMA.16816.F32.BF16 R128, R8, R42, R108 ;  /* 0x0000002a0880723c */ /* 0x000fe2000004186c */
[----:B----4-:R-:W-:-:S02]  /*4480*/  FFMA.FTZ R0, R149, c[0x0][0x2d0], -R6 ;  /* 0x0000b40095007a23 */ /* 0x010fc40000010806 */
[----:B------:R-:W-:-:S05]  /*4490*/  IMAD.MOV.U32 R149, RZ, RZ, R199 ;  /* 0x000000ffff957224 */ /* 0x000fca00078e00c7 */
[C---:B-1----:R-:W-:Y:S08]  /*44a0*/  HMMA.16816.F32.BF16 R112, R8.reuse, R16, R100 ;  /* 0x000000100870723c */ /* 0x042ff00000041864 */
[C---:B------:R-:W-:Y:S01]  /*44b0*/  HMMA.16816.F32.BF16 R84, R8.reuse, R18, R96 ;  /* 0x000000120854723c */ /* 0x040fe20000041860 */
[----:B------:R-:W1:Y:S07]  /*44c0*/  LDSM.16.MT88.4 R16, [R221+0x5100] ;  /* 0x00510000dd10783b */ /* 0x000e6e0000004200 */
[C---:B--2---:R-:W-:Y:S07]  /*44d0*/  HMMA.16816.F32.BF16 R80, R8.reuse, R12, R124 ;  /* 0x0000000c0850723c */ /* 0x044fee000004187c */
[----:B------:R-:W-:Y:S01]  /*44e0*/  IMAD.MOV.U32 R127, RZ, RZ, R52 ;  /* 0x000000ffff7f7224 */ /* 0x000fe200078e0034 */
[----:B------:R-:W-:Y:S01]  /*44f0*/  HMMA.16816.F32.BF16 R72, R8, R14, R92 ;  /* 0x0000000e0848723c */ /* 0x000fe2000004185c */
[----:B------:R-:W-:Y:S01]  /*4500*/  LDSM.16.MT88.4 R12, [R220+0x5100] ;  /* 0x00510000dc0c783b */ /* 0x000fe20000004200 */
[----:B------:R-:W-:-:S02]  /*4510*/  IMAD.MOV.U32 R126, RZ, RZ, R55 ;  /* 0x000000ffff7e7224 */ /* 0x000fc400078e0037 */
[----:B------:R-:W-:Y:S02]  /*4520*/  IMAD.MOV.U32 R124, RZ, RZ, R106 ;  /* 0x000000ffff7c7224 */ /* 0x000fe400078e006a */
[----:B------:R-:W-:Y:S01]  /*4530*/  IMAD.MOV.U32 R125, RZ, RZ, R107 ;  /* 0x000000ffff7d7224 */ /* 0x000fe200078e006b */
[----:B------:R-:W-:Y:S02]  /*4540*/  F2FP.BF16.PACK_AB R8, R246, R248 ;  /* 0x000000f8f608723e */ /* 0x000fe400000010ff */
[----:B-----5:R-:W-:Y:S02]  /*4550*/  F2FP.BF16.PACK_AB R10, R247, R243 ;  /* 0x000000f3f70a723e */ /* 0x020fe400000010ff */
[----:B------:R-:W-:Y:S02]  /*4560*/  F2FP.BF16.PACK_AB R9, R241, R242 ;  /* 0x000000f2f109723e */ /* 0x000fe400000010ff */
[----:B------:R-:W-:-:S07]  /*4570*/  F2FP.BF16.PACK_AB R11, R239, R240 ;  /* 0x000000f0ef0b723e */ /* 0x000fce00000010ff */
[C---:B---3--:R-:W-:Y:S07]  /*4580*/  HMMA.16816.F32.BF16 R96, R8.reuse, R38, R132 ;  /* 0x000000260860723c */ /* 0x048fee0000041884 */
[----:B------:R-:W-:Y:S01]  /*4590*/  IMAD.MOV.U32 R134, RZ, RZ, R203 ;  /* 0x000000ffff867224 */ /* 0x000fe200078e00cb */
[----:B------:R-:W-:Y:S01]  /*45a0*/  HMMA.16816.F32.BF16 R88, R8, R36, R152 ;  /* 0x000000240858723c */ /* 0x000fe20000041898 */
[----:B------:R2:W-:Y:S01]  /*45b0*/  MUFU.EX2 R203, R0 ;  /* 0x0000000000cb7308 */ /* 0x0005e20000000800 */
[----:B------:R-:W-:Y:S01]  /*45c0*/  IMAD.MOV.U32 R132, RZ, RZ, R201 ;  /* 0x000000ffff847224 */ /* 0x000fe200078e00c9 */
[----:B------:R-:W3:Y:S01]  /*45d0*/  LDSM.16.MT88.4 R36, [R218+0x5100] ;  /* 0x00510000da24783b */ /* 0x000ee20000004200 */
[----:B------:R-:W-:-:S02]  /*45e0*/  IMAD.MOV.U32 R133, RZ, RZ, R202 ;  /* 0x000000ffff857224 */ /* 0x000fc400078e00ca */
[----:B------:R-:W-:Y:S02]  /*45f0*/  IMAD.MOV.U32 R135, RZ, RZ, R4 ;  /* 0x000000ffff877224 */ /* 0x000fe400078e0004 */
[----:B------:R-:W-:Y:S01]  /*4600*/  IMAD.MOV.U32 R152, RZ, RZ, R71 ;  /* 0x000000ffff987224 */ /* 0x000fe200078e0047 */
[C---:B------:R-:W-:Y:S01]  /*4610*/  HMMA.16816.F32.BF16 R40, R8.reuse, R30, R56 ;  /* 0x0000001e0828723c */ /* 0x040fe20000041838 */
[----:B------:R-:W-:Y:S02]  /*4620*/  IMAD.MOV.U32 R71, RZ, RZ, R200 ;  /* 0x000000ffff477224 */ /* 0x000fe400078e00c8 */
[----:B------:R-:W-:Y:S02]  /*4630*/  IMAD.MOV.U32 R154, RZ, RZ, R53 ;  /* 0x000000ffff9a7224 */ /* 0x000fe400078e0035 */
[----:B------:R-:W-:Y:S02]  /*4640*/  IMAD.MOV.U32 R153, RZ, RZ, R54 ;  /* 0x000000ffff997224 */ /* 0x000fe400078e0036 */
[----:B------:R-:W-:Y:S01]  /*4650*/  IMAD.MOV.U32 R155, RZ, RZ, R105 ;  /* 0x000000ffff9b7224 */ /* 0x000fe200078e0069 */
[----:B------:R-:W-:Y:S01]  /*4660*/  HMMA.16816.F32.BF16 R52, R8, R26, R44 ;  /* 0x0000001a0834723c */ /* 0x000fe2000004182c */
[----:B--2---:R-:W-:-:S02]  /*4670*/  FFMA.FTZ R0, R151, c[0x0][0x2d0], -R6 ;  /* 0x0000b40097007a23 */ /* 0x004fc40000010806 */
[----:B------:R-:W-:Y:S02]  /*4680*/  IMAD.MOV.U32 R151, RZ, RZ, R198 ;  /* 0x000000ffff977224 */ /* 0x000fe400078e00c6 */
[----:B------:R2:W4:Y:S03]  /*4690*/  MUFU.EX2 R201, R0 ;  /* 0x0000000000c97308 */ /* 0x0005260000000800 */
[C---:B------:R-:W-:Y:S01]  /*46a0*/  HMMA.16816.F32.BF16 R44, R8.reuse, R28, R48 ;  /* 0x0000001c082c723c */ /* 0x040fe20000041830 */
[----:B------:R-:W5:Y:S06]  /*46b0*/  LDSM.16.MT88.4 R28, [R217+0x1900] ;  /* 0x00190000d91c783b */ /* 0x000f6c0000004200 */
[----:B------:R-:W-:Y:S01]  /*46c0*/  IMAD.MOV.U32 R51, RZ, RZ, R197 ;  /* 0x000000ffff337224 */ /* 0x000fe200078e00c5 */
[----:B------:R-:W-:Y:S01]  /*46d0*/  HMMA.16816.F32.BF16 R60, R8, R24, R60 ;  /* 0x00000018083c723c */ /* 0x000fe2000004183c */
[----:B------:R-:W3:Y:S01]  /*46e0*/  LDSM.16.MT88.4 R24, [R218+0x1900] ;  /* 0x00190000da18783b */ /* 0x000ee20000004200 */
[----:B--2---:R-:W-:-:S06]  /*46f0*/  FFMA.FTZ R0, R150, c[0x0][0x2d0], -R6 ;  /* 0x0000b40096007a23 */ /* 0x004fcc0000010806 */
[C---:B------:R-:W-:Y:S01]  /*4700*/  HMMA.16816.F32.BF16 R104, R8.reuse, R32, R120 ;  /* 0x000000200868723c */ /* 0x040fe20000041878 */
[----:B------:R2:W-:Y:S07]  /*4710*/  MUFU.EX2 R200, R0 ;  /* 0x0000000000c87308 */ /* 0x0005ee0000000800 */
[C---:B------:R-:W-:Y:S01]  /*4720*/  HMMA.16816.F32.BF16 R92, R8.reuse, R34, R64 ;  /* 0x00000022085c723c */ /* 0x040fe20000041840 */
[----:B------:R-:W-:Y:S07]  /*4730*/  LDSM.16.MT88.4 R32, [R220+0x1900] ;  /* 0x00190000dc20783b */ /* 0x000fee0000004200 */
[----:B------:R-:W-:Y:S01]  /*4740*/  HMMA.16816.F32.BF16 R100, R8, R20, R76 ;  /* 0x000000140864723c */ /* 0x000fe2000004184c */
[----:B--2---:R-:W-:-:S04]  /*4750*/  FFMA.FTZ R0, R156, c[0x0][0x2d0], -R6 ;  /* 0x0000b4009c007a23 */ /* 0x004fc80000010806 */
[----:B------:R2:W2:Y:S03]  /*4760*/  MUFU.EX2 R202, R0 ;  /* 0x0000000000ca7308 */ /* 0x0004a60000000800 */
[C---:B------:R-:W-:Y:S01]  /*4770*/  HMMA.16816.F32.BF16 R108, R8.reuse, R22, R116 ;  /* 0x00000016086c723c */ /* 0x040fe20000041874 */
[----:B------:R-:W4:Y:S07]  /*4780*/  LDSM.16.MT88.4 R20, [R221+0x1900] ;  /* 0x00190000dd14783b */ /* 0x000f2e0000004200 */
[----:B-1----:R-:W-:Y:S01]  /*4790*/  HMMA.16816.F32.BF16 R120, R8, R16, R112 ;  /* 0x000000100878723c */ /* 0x002fe20000041870 */
[----:B--2---:R-:W-:-:S07]  /*47a0*/  FFMA.FTZ R0, R158, c[0x0][0x2d0], -R2 ;  /* 0x0000b4009e007a23 */ /* 0x004fce0000010802 */
[C---:B---3--:R-:W-:Y:S01]  /*47b0*/  HMMA.16816.F32.BF16 R136, R8.reuse, R36, R136 ;  /* 0x000000240888723c */ /* 0x048fe20000041888 */
[----:B------:R1:W-:Y:S07]  /*47c0*/  MUFU.EX2 R199, R0 ;  /* 0x0000000000c77308 */ /* 0x0003ee0000000800 */
[C---:B------:R-:W-:Y:S08]  /*47d0*/  HMMA.16816.F32.BF16 R128, R8.reuse, R38, R128 ;  /* 0x000000260880723c */ /* 0x040ff00000041880 */
[C---:B------:R-:W-:Y:S01]  /*47e0*/  HMMA.16816.F32.BF16 R116, R8.reuse, R18, R84 ;  /* 0x000000120874723c */ /* 0x040fe20000041854 */
[--C-:B-1----:R-:W-:Y:S01]  /*47f0*/  FFMA.FTZ R0, R157, c[0x0][0x2d0], -R2.reuse ;  /* 0x0000b4009d007a23 */ /* 0x102fe20000010802 */
[----:B------:R-:W-:Y:S03]  /*4800*/  LDSM.16.MT88.4 R16, [R217+0x2100] ;  /* 0x00210000d910783b */ /* 0x000fe60000004200 */
[----:B------:R1:W2:Y:S03]  /*4810*/  MUFU.EX2 R198, R0 ;  /* 0x0000000000c67308 */ /* 0x0002a60000000800 */
[C---:B------:R-:W-:Y:S08]  /*4820*/  HMMA.16816.F32.BF16 R112, R8.reuse, R12, R80 ;  /* 0x0000000c0870723c */ /* 0x040ff00000041850 */
[----:B------:R-:W-:Y:S01]  /*4830*/  HMMA.16816.F32.BF16 R72, R8, R14, R72 ;  /* 0x0000000e0848723c */ /* 0x000fe20000041848 */
[----:B------:R-:W3:Y:S01]  /*4840*/  LDSM.16.MT88.4 R12, [R217+0x5900] ;  /* 0x00590000d90c783b */ /* 0x000ee20000004200 */
[----:B-1----:R-:W-:-:S05]  /*4850*/  FFMA.FTZ R0, R159, c[0x0][0x2d0], -R2 ;  /* 0x0000b4009f007a23 */ /* 0x002fca0000010802 */
[----:B----4-:R-:W-:Y:S01]  /*4860*/  F2FP.BF16.PACK_AB R8, R201, R203 ;  /* 0x000000cbc908723e */ /* 0x010fe200000010ff */
[----:B------:R1:W-:Y:S01]  /*4870*/  MUFU.EX2 R4, R0 ;  /* 0x0000000000047308 */ /* 0x0003e20000000800 */
[----:B------:R-:W-:Y:S02]  /*4880*/  F2FP.BF16.PACK_AB R10, R202, R200 ;  /* 0x000000c8ca0a723e */ /* 0x000fe400000010ff */
[----:B--2---:R-:W-:Y:S01]  /*4890*/  F2FP.BF16.PACK_AB R9, R198, R199 ;  /* 0x000000c7c609723e */ /* 0x004fe200000010ff */
[----:B-1----:R-:W-:-:S04]  /*48a0*/  FFMA.FTZ R0, R160, c[0x0][0x2d0], -R2 ;  /* 0x0000b400a0007a23 */ /* 0x002fc80000010802 */
[----:B------:R-:W1:Y:S02]  /*48b0*/  MUFU.EX2 R197, R0 ;  /* 0x0000000000c57308 */ /* 0x000e640000000800 */
[----:B-1----:R-:W-:Y:S01]  /*48c0*/  F2FP.BF16.PACK_AB R11, R197, R4 ;  /* 0x00000004c50b723e */ /* 0x002fe200000010ff */
[----:B------:R-:W-:Y:S02]  /*48d0*/  FFMA.FTZ R0, R162, c[0x0][0x2d0], -R6 ;  /* 0x0000b400a2007a23 */ /* 0x000fe40000010806 */
[----:B------:R-:W-:-:S03]  /*48e0*/  IMAD.MOV.U32 R162, RZ, RZ, R51 ;  /* 0x000000ffffa27224 */ /* 0x000fc600078e0033 */
[----:B------:R1:W-:Y:S01]  /*48f0*/  MUFU.EX2 R160, R0 ;  /* 0x0000000000a07308 */ /* 0x0003e20000000800 */
[C---:B-----5:R-:W-:Y:S08]  /*4900*/  HMMA.16816.F32.BF16 R80, R8.reuse, R28, R88 ;  /* 0x0000001c0850723c */ /* 0x060ff00000041858 */
[----:B------:R-:W-:Y:S01]  /*4910*/  HMMA.16816.F32.BF16 R76, R8, R30, R96 ;  /* 0x0000001e084c723c */ /* 0x000fe20000041860 */
[----:B------:R-:W2:Y:S01]  /*4920*/  LDSM.16.MT88.4 R28, [R218+0x5900] ;  /* 0x00590000da1c783b */ /* 0x000ea20000004200 */
[----:B-1----:R-:W-:-:S06]  /*4930*/  FFMA.FTZ R0, R163, c[0x0][0x2d0], -R6 ;  /* 0x0000b400a3007a23 */ /* 0x002fcc0000010806 */
[C---:B------:R-:W-:Y:S01]  /*4940*/  HMMA.16816.F32.BF16 R64, R8.reuse, R24, R104 ;  /* 0x000000180840723c */ /* 0x040fe20000041868 */
[----:B------:R-:W-:Y:S01]  /*4950*/  IMAD.MOV.U32 R163, RZ, RZ, R151 ;  /* 0x000000ffffa37224 */ /* 0x000fe200078e0097 */
[----:B------:R1:W4:Y:S06]  /*4960*/  MUFU.EX2 R159, R0 ;  /* 0x00000000009f7308 */ /* 0x00032c0000000800 */
[C---:B------:R-:W-:Y:S01]  /*4970*/  HMMA.16816.F32.BF16 R56, R8.reuse, R26, R92 ;  /* 0x0000001a0838723c */ /* 0x040fe2000004185c */
[----:B------:R-:W5:Y:S07]  /*4980*/  LDSM.16.MT88.4 R24, [R221+0x5900] ;  /* 0x00590000dd18783b */ /* 0x000f6e0000004200 */
[----:B------:R-:W-:Y:S01]  /*4990*/  HMMA.16816.F32.BF16 R60, R8, R20, R60 ;  /* 0x00000014083c723c */ /* 0x000fe2000004183c */
[----:B-1----:R-:W-:-:S02]  /*49a0*/  FFMA.FTZ R0, R161, c[0x0][0x2d0], -R6 ;  /* 0x0000b400a1007a23 */ /* 0x002fc40000010806 */
[----:B------:R-:W-:Y:S02]  /*49b0*/  IMAD.MOV.U32 R161, RZ, RZ, R149 ;  /* 0x000000ffffa17224 */ /* 0x000fe400078e0095 */
[----:B------:R1:W-:Y:S01]  /*49c0*/  MUFU.EX2 R157, R0 ;  /* 0x00000000009d7308 */ /* 0x0003e20000000800 */
[----:B------:R-:W-:Y:S02]  /*49d0*/  IMAD.MOV.U32 R149, RZ, RZ, R132 ;  /* 0x000000ffff957224 */ /* 0x000fe400078e0084 */
[----:B------:R-:W-:Y:S01]  /*49e0*/  HMMA.16816.F32.BF16 R52, R8, R22, R52 ;  /* 0x000000160834723c */ /* 0x000fe20000041834 */
[----:B------:R-:W4:Y:S01]  /*49f0*/  LDSM.16.MT88.4 R20, [R220+0x5900] ;  /* 0x00590000dc14783b */ /* 0x000f220000004200 */
[----:B------:R-:W-:Y:S02]  /*4a00*/  IMAD.MOV.U32 R132, RZ, RZ, R133 ;  /* 0x000000ffff847224 */ /* 0x000fe400078e0085 */
[----:B------:R-:W-:Y:S02]  /*4a10*/  IMAD.MOV.U32 R133, RZ, RZ, R134 ;  /* 0x000000ffff857224 */ /* 0x000fe400078e0086 */
[----:B------:R-:W-:-:S02]  /*4a20*/  IMAD.MOV.U32 R134, RZ, RZ, R135 ;  /* 0x000000ffff867224 */ /* 0x000fc400078e0087 */
[C---:B------:R-:W-:Y:S01]  /*4a30*/  HMMA.16816.F32.BF16 R48, R8.reuse, R32, R44 ;  /* 0x000000200830723c */ /* 0x040fe2000004182c */
[----:B------:R-:W-:Y:S02]  /*4a40*/  IMAD.MOV.U32 R135, RZ, RZ, R152 ;  /* 0x000000ffff877224 */ /* 0x000fe400078e0098 */
[----:B------:R-:W-:Y:S02]  /*4a50*/  IMAD.MOV.U32 R152, RZ, RZ, R153 ;  /* 0x000000ffff987224 */ /* 0x000fe400078e0099 */
[----:B------:R-:W-:Y:S02]  /*4a60*/  IMAD.MOV.U32 R153, RZ, RZ, R154 ;  /* 0x000000ffff997224 */ /* 0x000fe400078e009a */
[----:B-1----:R-:W-:Y:S01]  /*4a70*/  FFMA.FTZ R0, R164, c[0x0][0x2d0], -R6 ;  /* 0x0000b400a4007a23 */ /* 0x002fe20000010806 */
[----:B------:R-:W-:Y:S01]  /*4a80*/  HMMA.16816.F32.BF16 R36, R8, R34, R40 ;  /* 0x000000220824723c */ /* 0x000fe20000041828 */
[----:B------:R-:W-:Y:S01]  /*4a90*/  IMAD.MOV.U32 R154, RZ, RZ, R155 ;  /* 0x000000ffff9a7224 */ /* 0x000fe200078e009b */
[----:B------:R-:W-:Y:S01]  /*4aa0*/  LDSM.16.MT88.4 R32, [R221+0x2100] ;  /* 0x00210000dd20783b */ /* 0x000fe20000004200 */
[----:B------:R1:W1:Y:S01]  /*4ab0*/  MUFU.EX2 R158, R0 ;  /* 0x00000000009e7308 */ /* 0x0002620000000800 */
[----:B------:R-:W-:-:S04]  /*4ac0*/  IMAD.MOV.U32 R164, RZ, RZ, R127 ;  /* 0x000000ffffa47224 */ /* 0x000fc800078e007f */
[C---:B---3--:R-:W-:Y:S08]  /*4ad0*/  HMMA.16816.F32.BF16 R44, R8.reuse, R12, R100 ;  /* 0x0000000c082c723c */ /* 0x048ff00000041864 */
[----:B------:R-:W-:Y:S01]  /*4ae0*/  HMMA.16816.F32.BF16 R40, R8, R14, R108 ;  /* 0x0000000e0828723c */ /* 0x000fe2000004186c */
[----:B------:R-:W3:Y:S01]  /*4af0*/  LDSM.16.MT88.4 R12, [R218+0x2100] ;  /* 0x00210000da0c783b */ /* 0x000ee20000004200 */
[----:B-1----:R-:W-:-:S02]  /*4b00*/  FFMA.FTZ R0, R165, c[0x0][0x2d0], -R2 ;  /* 0x0000b400a5007a23 */ /* 0x002fc40000010802 */
[----:B------:R-:W-:Y:S02]  /*4b10*/  IMAD.MOV.U32 R165, RZ, RZ, R153 ;  /* 0x000000ffffa57224 */ /* 0x000fe400078e0099 */
[----:B------:R1:W-:Y:S02]  /*4b20*/  MUFU.EX2 R156, R0 ;  /* 0x00000000009c7308 */ /* 0x0003e40000000800 */
[C---:B--2---:R-:W-:Y:S07]  /*4b30*/  HMMA.16816.F32.BF16 R84, R8.reuse, R28, R136 ;  /* 0x0000001c0854723c */ /* 0x044fee0000041888 */
[----:B------:R-:W-:Y:S01]  /*4b40*/  IMAD.MOV.U32 R136, RZ, RZ, R135 ;  /* 0x000000ffff887224 */ /* 0x000fe200078e0087 */
[----:B------:R-:W-:Y:S01]  /*4b50*/  HMMA.16816.F32.BF16 R104, R8, R30, R128 ;  /* 0x0000001e0868723c */ /* 0x000fe20000041880 */
[----:B------:R-:W2:Y:S01]  /*4b60*/  LDSM.16.MT88.4 R28, [R220+0x2100] ;  /* 0x00210000dc1c783b */ /* 0x000ea20000004200 */
[----:B------:R-:W-:-:S02]  /*4b70*/  IMAD.MOV.U32 R137, RZ, RZ, R134 ;  /* 0x000000ffff897224 */ /* 0x000fc400078e0086 */
[----:B------:R-:W-:Y:S02]  /*4b80*/  IMAD.MOV.U32 R138, RZ, RZ, R133 ;  /* 0x000000ffff8a7224 */ /* 0x000fe400078e0085 */
[----:B------:R-:W-:Y:S02]  /*4b90*/  IMAD.MOV.U32 R139, RZ, RZ, R149 ;  /* 0x000000ffff8b7224 */ /* 0x000fe400078e0095 */
[----:B-1----:R-:W-:Y:S01]  /*4ba0*/  FFMA.FTZ R0, R167, c[0x0][0x2d0], -R2 ;  /* 0x0000b400a7007a23 */ /* 0x002fe20000010802 */
[----:B-----5:R-:W-:Y:S01]  /*4bb0*/  HMMA.16816.F32.BF16 R120, R8, R24, R120 ;  /* 0x000000180878723c */ /* 0x020fe20000041878 */
[----:B------:R-:W-:Y:S02]  /*4bc0*/  IMAD.MOV.U32 R129, RZ, RZ, R126 ;  /* 0x000000ffff817224 */ /* 0x000fe400078e007e */
[----:B------:R1:W5:Y:S01]  /*4bd0*/  MUFU.EX2 R155, R0 ;  /* 0x00000000009b7308 */ /* 0x0003620000000800 */
[----:B------:R-:W-:Y:S02]  /*4be0*/  IMAD.MOV.U32 R130, RZ, RZ, R125 ;  /* 0x000000ffff827224 */ /* 0x000fe400078e007d */
[----:B------:R-:W-:-:S02]  /*4bf0*/  IMAD.MOV.U32 R131, RZ, RZ, R124 ;  /* 0x000000ffff837224 */ /* 0x000fc400078e007c */
[----:B------:R-:W-:Y:S01]  /*4c00*/  HMMA.16816.F32.BF16 R116, R8, R26, R116 ;  /* 0x0000001a0874723c */ /* 0x000fe20000041874 */
[----:B------:R-:W2:Y:S01]  /*4c10*/  LDSM.16.MT88.4 R24, [R217+0x6100] ;  /* 0x00610000d918783b */ /* 0x000ea20000004200 */
[----:B------:R-:W-:Y:S02]  /*4c20*/  IMAD.MOV.U32 R167, RZ, RZ, R132 ;  /* 0x000000ffffa77224 */ /* 0x000fe400078e0084 */
[----:B------:R-:W-:-:S04]  /*4c30*/  IMAD.MOV.U32 R128, RZ, RZ, R71 ;  /* 0x000000ffff807224 */ /* 0x000fc800078e0047 */
[C---:B----4-:R-:W-:Y:S01]  /*4c40*/  HMMA.16816.F32.BF16 R112, R8.reuse, R20, R112 ;  /* 0x000000140870723c */ /* 0x050fe20000041870 */
[----:B-1----:R-:W-:Y:S02]  /*4c50*/  FFMA.FTZ R0, R168, c[0x0][0x2d0], -R2 ;  /* 0x0000b400a8007a23 */ /* 0x002fe40000010802 */
[----:B------:R-:W-:Y:S02]  /*4c60*/  IMAD.MOV.U32 R168, RZ, RZ, R152 ;  /* 0x000000ffffa87224 */ /* 0x000fe400078e0098 */
[----:B------:R1:W-:Y:S03]  /*4c70*/  MUFU.EX2 R127, R0 ;  /* 0x00000000007f7308 */ /* 0x0003e60000000800 */
[----:B------:R-:W-:Y:S01]  /*4c80*/  HMMA.16816.F32.BF16 R96, R8, R22, R72 ;  /* 0x000000160860723c */ /* 0x000fe20000041848 */
[----:B------:R-:W4:Y:S06]  /*4c90*/  LDSM.16.MT88.4 R20, [R218+0x6100] ;  /* 0x00610000da14783b */ /* 0x000f2c0000004200 */
[----:B------:R-:W-:-:S02]  /*4ca0*/  F2FP.BF16.PACK_AB R8, R159, R160 ;  /* 0x000000a09f08723e */ /* 0x000fc400000010ff */
[----:B------:R-:W-:Y:S02]  /*4cb0*/  F2FP.BF16.PACK_AB R10, R158, R157 ;  /* 0x0000009d9e0a723e */ /* 0x000fe400000010ff */
[----:B-----5:R-:W-:Y:S01]  /*4cc0*/  F2FP.BF16.PACK_AB R9, R155, R156 ;  /* 0x0000009c9b09723e */ /* 0x020fe200000010ff */
[----:B-1----:R-:W-:Y:S02]  /*4cd0*/  FFMA.FTZ R0, R166, c[0x0][0x2d0], -R2 ;  /* 0x0000b400a6007a23 */ /* 0x002fe40000010802 */
[----:B------:R-:W-:Y:S02]  /*4ce0*/  IMAD.MOV.U32 R166, RZ, RZ, R154 ;  /* 0x000000ffffa67224 */ /* 0x000fe400078e009a */
[----:B------:R1:W5:Y:S02]  /*4cf0*/  MUFU.EX2 R126, R0 ;  /* 0x00000000007e7308 */ /* 0x0003640000000800 */
[----:B-1----:R-:W-:Y:S01]  /*4d00*/  FFMA.FTZ R0, R169, c[0x0][0x2d0], -R6 ;  /* 0x0000b400a9007a23 */ /* 0x002fe20000010806 */
[----:B-----5:R-:W-:Y:S01]  /*4d10*/  F2FP.BF16.PACK_AB R11, R126, R127 ;  /* 0x0000007f7e0b723e */ /* 0x020fe200000010ff */
[----:B------:R-:W-:-:S04]  /*4d20*/  IMAD.MOV.U32 R169, RZ, RZ, R70 ;  /* 0x000000ffffa97224 */ /* 0x000fc800078e0046 */
[----:B------:R1:W-:Y:S02]  /*4d30*/  MUFU.EX2 R125, R0 ;  /* 0x00000000007d7308 */ /* 0x0003e40000000800 */
[C---:B------:R-:W-:Y:S08]  /*4d40*/  HMMA.16816.F32.BF16 R100, R8.reuse, R16, R80 ;  /* 0x000000100864723c */ /* 0x040ff00000041850 */
[----:B------:R-:W-:Y:S01]  /*4d50*/  HMMA.16816.F32.BF16 R92, R8, R18, R76 ;  /* 0x00000012085c723c */ /* 0x000fe2000004184c */
[----:B------:R-:W5:Y:S01]  /*4d60*/  LDSM.16.MT88.4 R16, [R221+0x6100] ;  /* 0x00610000dd10783b */ /* 0x000f620000004200 */
[----:B-1----:R-:W-:-:S02]  /*4d70*/  FFMA.FTZ R0, R171, c[0x0][0x2d0], -R6 ;  /* 0x0000b400ab007a23 */ /* 0x002fc40000010806 */
[----:B------:R-:W-:Y:S02]  /*4d80*/  IMAD.MOV.U32 R171, RZ, RZ, R69 ;  /* 0x000000ffffab7224 */ /* 0x000fe400078e0045 */
[----:B------:R1:W1:Y:S02]  /*4d90*/  MUFU.EX2 R154, R0 ;  /* 0x00000000009a7308 */ /* 0x0002640000000800 */
[C---:B---3--:R-:W-:Y:S08]  /*4da0*/  HMMA.16816.F32.BF16 R88, R8.reuse, R12, R64 ;  /* 0x0000000c0858723c */ /* 0x048ff00000041840 */
[----:B------:R-:W-:Y:S01]  /*4db0*/  HMMA.16816.F32.BF16 R80, R8, R14, R56 ;  /* 0x0000000e0850723c */ /* 0x000fe20000041838 */
[----:B------:R-:W3:Y:S01]  /*4dc0*/  LDSM.16.MT88.4 R12, [R220+0x6100] ;  /* 0x00610000dc0c783b */ /* 0x000ee20000004200 */
[----:B-1----:R-:W-:-:S06]  /*4dd0*/  FFMA.FTZ R0, R170, c[0x0][0x2d0], -R6 ;  /* 0x0000b400aa007a23 */ /* 0x002fcc0000010806 */
[----:B------:R-:W-:Y:S01]  /*4de0*/  HMMA.16816.F32.BF16 R76, R8, R32, R60 ;  /* 0x00000020084c723c */ /* 0x000fe2000004183c */
[----:B------:R-:W-:Y:S01]  /*4df0*/  IMAD.MOV.U32 R170, RZ, RZ, R129 ;  /* 0x000000ffffaa7224 */ /* 0x000fe200078e0081 */
[----:B------:R1:W-:Y:S01]  /*4e00*/  MUFU.EX2 R153, R0 ;  /* 0x0000000000997308 */ /* 0x0003e20000000800 */
[----:B------:R-:W-:Y:S02]  /*4e10*/  IMAD.MOV.U32 R129, RZ, RZ, R168 ;  /* 0x000000ffff817224 */ /* 0x000fe400078e00a8 */
[----:B------:R-:W-:-:S03]  /*4e20*/  IMAD.MOV.U32 R168, RZ, RZ, R139 ;  /* 0x000000ffffa87224 */ /* 0x000fc600078e008b */
[C---:B------:R-:W-:Y:S01]  /*4e30*/  HMMA.16816.F32.BF16 R72, R8.reuse, R34, R52 ;  /* 0x000000220848723c */ /* 0x040fe20000041834 */
[----:B------:R-:W3:Y:S07]  /*4e40*/  LDSM.16.MT88.4 R32, [R217+0x2900] ;  /* 0x00290000d920783b */ /* 0x000eee0000004200 */
[----:B--2---:R-:W-:Y:S01]  /*4e50*/  HMMA.16816.F32.BF16 R64, R8, R28, R48 ;  /* 0x0000001c0840723c */ /* 0x004fe20000041830 */
[----:B-1----:R-:W-:Y:S02]  /*4e60*/  FFMA.FTZ R0, R188, c[0x0][0x2d0], -R6 ;  /* 0x0000b400bc007a23 */ /* 0x002fe40000010806 */
[----:B------:R-:W-:-:S02]  /*4e70*/  IMAD.MOV.U32 R188, RZ, RZ, R130 ;  /* 0x000000ffffbc7224 */ /* 0x000fc400078e0082 */
[----:B------:R1:W2:Y:S03]  /*4e80*/  MUFU.EX2 R152, R0 ;  /* 0x0000000000987308 */ /* 0x0002a60000000800 */
[----:B------:R-:W-:Y:S01]  /*4e90*/  HMMA.16816.F32.BF16 R44, R8, R24, R44 ;  /* 0x00000018082c723c */ /* 0x000fe2000004182c */
[----:B------:R-:W-:-:S07]  /*4ea0*/  IMAD.MOV.U32 R130, RZ, RZ, R136 ;  /* 0x000000ffff827224 */ /* 0x000fce00078e0088 */
[----:B------:R-:W-:Y:S01]  /*4eb0*/  HMMA.16816.F32.BF16 R48, R8, R26, R40 ;  /* 0x0000001a0830723c */ /* 0x000fe20000041828 */
[----:B------:R-:W2:Y:S01]  /*4ec0*/  LDSM.16.MT88.4 R24, [R221+0x2900] ;  /* 0x00290000dd18783b */ /* 0x000ea20000004200 */
[----:B-1----:R-:W-:-:S06]  /*4ed0*/  FFMA.FTZ R0, R189, c[0x0][0x2d0], -R2 ;  /* 0x0000b400bd007a23 */ /* 0x002fcc0000010802 */
[C---:B------:R-:W-:Y:S01]  /*4ee0*/  HMMA.16816.F32.BF16 R56, R8.reuse, R30, R36 ;  /* 0x0000001e0838723c */ /* 0x040fe20000041824 */
[----:B------:R-:W1:Y:S01]  /*4ef0*/  LDSM.16.MT88.4 R28, [R218+0x2900] ;  /* 0x00290000da1c783b */ /* 0x000e620000004200 */
[----:B------:R3:W-:Y:S06]  /*4f00*/  MUFU.EX2 R124, R0 ;  /* 0x00000000007c7308 */ /* 0x0007ec0000000800 */
[C---:B----4-:R-:W-:Y:S08]  /*4f10*/  HMMA.16816.F32.BF16 R40, R8.reuse, R20, R84 ;  /* 0x000000140828723c */ /* 0x050ff00000041854 */
[----:B------:R-:W-:Y:S01]  /*4f20*/  HMMA.16816.F32.BF16 R36, R8, R22, R104 ;  /* 0x000000160824723c */ /* 0x000fe20000041868 */
[----:B------:R-:W4:Y:S01]  /*4f30*/  LDSM.16.MT88.4 R20, [R220+0x2900] ;  /* 0x00290000dc14783b */ /* 0x000f220000004200 */
[----:B---3--:R-:W-:-:S04]  /*4f40*/  FFMA.FTZ R0, R191, c[0x0][0x2d0], -R2 ;  /* 0x0000b400bf007a23 */ /* 0x008fc80000010802 */
[----:B------:R3:W1:Y:S02]  /*4f50*/  MUFU.EX2 R135, R0 ;  /* 0x0000000000877308 */ /* 0x0006640000000800 */
[C---:B-----5:R-:W-:Y:S01]  /*4f60*/  HMMA.16816.F32.BF16 R52, R8.reuse, R16, R120 ;  /* 0x000000100834723c */ /* 0x060fe20000041878 */
[----:B------:R-:W-:Y:S07]  /*4f70*/  LDSM.16.MT88.4 R120, [R218+0x7900] ;  /* 0x00790000da78783b */ /* 0x000fee0000004200 */
[----:B------:R-:W-:Y:S01]  /*4f80*/  HMMA.16816.F32.BF16 R60, R8, R18, R116 ;  /* 0x00000012083c723c */ /* 0x000fe20000041874 */
[----:B------:R-:W-:Y:S01]  /*4f90*/  LDSM.16.MT88.4 R16, [R218+0x6900] ;  /* 0x00690000da10783b */ /* 0x000fe20000004200 */
[----:B---3--:R-:W-:-:S06]  /*4fa0*/  FFMA.FTZ R0, R190, c[0x0][0x2d0], -R2 ;  /* 0x0000b400be007a23 */ /* 0x008fcc0000010802 */
[C---:B------:R-:W-:Y:S01]  /*4fb0*/  HMMA.16816.F32.BF16 R112, R8.reuse, R12, R112 ;  /* 0x0000000c0870723c */ /* 0x040fe20000041870 */
[----:B------:R3:W-:Y:S07]  /*4fc0*/  MUFU.EX2 R134, R0 ;  /* 0x0000000000867308 */ /* 0x0007ee0000000800 */
[----:B------:R-:W-:Y:S01]  /*4fd0*/  HMMA.16816.F32.BF16 R84, R8, R14, R96 ;  /* 0x0000000e0854723c */ /* 0x000fe20000041860 */
[----:B------:R-:W5:Y:S06]  /*4fe0*/  LDSM.16.MT88.4 R12, [R217+0x6900] ;  /* 0x00690000d90c783b */ /* 0x000f6c0000004200 */
[----:B------:R-:W-:-:S02]  /*4ff0*/  F2FP.BF16.PACK_AB R8, R154, R125 ;  /* 0x0000007d9a08723e */ /* 0x000fc400000010ff */
[----:B--2---:R-:W-:Y:S01]  /*5000*/  F2FP.BF16.PACK_AB R10, R152, R153 ;  /* 0x00000099980a723e */ /* 0x004fe200000010ff */
[----:B---3--:R-:W-:Y:S01]  /*5010*/  FFMA.FTZ R0, R196, c[0x0][0x2d0], -R2 ;  /* 0x0000b400c4007a23 */ /* 0x008fe20000010802 */
[----:B-1----:R-:W-:-:S03]  /*5020*/  F2FP.BF16.PACK_AB R9, R135, R124 ;  /* 0x0000007c8709723e */ /* 0x002fc600000010ff */
[----:B------:R-:W1:Y:S02]  /*5030*/  MUFU.EX2 R133, R0 ;  /* 0x0000000000857308 */ /* 0x000e640000000800 */
[----:B-1----:R-:W-:Y:S01]  /*5040*/  F2FP.BF16.PACK_AB R11, R133, R134 ;  /* 0x00000086850b723e */ /* 0x002fe200000010ff */
[----:B------:R-:W-:-:S05]  /*5050*/  FFMA.FTZ R0, R204, c[0x0][0x2d0], -R6 ;  /* 0x0000b400cc007a23 */ /* 0x000fca0000010806 */
[----:B------:R1:W-:Y:S01]  /*5060*/  MUFU.EX2 R132, R0 ;  /* 0x0000000000847308 */ /* 0x0003e20000000800 */
[C---:B------:R-:W-:Y:S08]  /*5070*/  HMMA.16816.F32.BF16 R116, R8.reuse, R34, R92 ;  /* 0x000000220874723c */ /* 0x040ff0000004185c */
[----:B------:R-:W-:Y:S01]  /*5080*/  HMMA.16816.F32.BF16 R92, R8, R24, R76 ;  /* 0x00000018085c723c */ /* 0x000fe2000004184c */
[----:B-1----:R-:W-:-:S07]  /*5090*/  FFMA.FTZ R0, R205, c[0x0][0x2d0], -R6 ;  /* 0x0000b400cd007a23 */ /* 0x002fce0000010806 */
[C---:B------:R-:W-:Y:S01]  /*50a0*/  HMMA.16816.F32.BF16 R96, R8.reuse, R26, R72 ;  /* 0x0000001a0860723c */ /* 0x040fe20000041848 */
[----:B------:R-:W1:Y:S01]  /*50b0*/  LDSM.16.MT88.4 R24, [R221+0x6900] ;  /* 0x00690000dd18783b */ /* 0x000e620000004200 */
[----:B------:R2:W3:Y:S06]  /*50c0*/  MUFU.EX2 R151, R0 ;  /* 0x0000000000977308 */ /* 0x0004ec0000000800 */
[C---:B------:R-:W-:Y:S01]  /*50d0*/  HMMA.16816.F32.BF16 R108, R8.reuse, R32, R100 ;  /* 0x00000020086c723c */ /* 0x040fe20000041864 */
[----:B------:R-:W3:Y:S07]  /*50e0*/  LDSM.16.MT88.4 R32, [R220+0x6900] ;  /* 0x00690000dc20783b */ /* 0x000eee0000004200 */
[----:B------:R-:W-:Y:S01]  /*50f0*/  HMMA.16816.F32.BF16 R104, R8, R28, R88 ;  /* 0x0000001c0868723c */ /* 0x000fe20000041858 */
[----:B--2---:R-:W-:-:S04]  /*5100*/  FFMA.FTZ R0, R206, c[0x0][0x2d0], -R6 ;  /* 0x0000b400ce007a23 */ /* 0x004fc80000010806 */
[----:B------:R2:W-:Y:S03]  /*5110*/  MUFU.EX2 R150, R0 ;  /* 0x0000000000967308 */ /* 0x0005e60000000800 */
[C---:B----4-:R-:W-:Y:S08]  /*5120*/  HMMA.16816.F32.BF16 R88, R8.reuse, R20, R64 ;  /* 0x000000140858723c */ /* 0x050ff00000041840 */
[----:B-----5:R-:W-:Y:S01]  /*5130*/  HMMA.16816.F32.BF16 R64, R8, R14, R48 ;  /* 0x0000000e0840723c */ /* 0x020fe20000041830 */
[----:B--2---:R-:W-:-:S07]  /*5140*/  FFMA.FTZ R0, R207, c[0x0][0x2d0], -R6 ;  /* 0x0000b400cf007a23 */ /* 0x004fce0000010806 */
[C---:B------:R-:W-:Y:S01]  /*5150*/  HMMA.16816.F32.BF16 R72, R8.reuse, R12, R44 ;  /* 0x0000000c0848723c */ /* 0x040fe2000004182c */
[----:B------:R-:W-:Y:S01]  /*5160*/  LDSM.16.MT88.4 R12, [R220+0x3100] ;  /* 0x00310000dc0c783b */ /* 0x000fe20000004200 */
[----:B------:R2:W4:Y:S06]  /*5170*/  MUFU.EX2 R149, R0 ;  /* 0x0000000000957308 */ /* 0x00052c0000000800 */
[C---:B-1----:R-:W-:Y:S08]  /*5180*/  HMMA.16816.F32.BF16 R48, R8.reuse, R24, R52 ;  /* 0x000000180830723c */ /* 0x042ff00000041834 */
[----:B------:R-:W-:Y:S01]  /*5190*/  HMMA.16816.F32.BF16 R52, R8, R26, R60 ;  /* 0x0000001a0834723c */ /* 0x000fe2000004183c */
[----:B------:R-:W1:Y:S01]  /*51a0*/  LDSM.16.MT88.4 R24, [R217+0x7100] ;  /* 0x00710000d918783b */ /* 0x000e620000004200 */
[----:B--2---:R-:W-:-:S04]  /*51b0*/  FFMA.FTZ R0, R213, c[0x0][0x2d0], -R2 ;  /* 0x0000b400d5007a23 */ /* 0x004fc80000010802 */
[----:B------:R2:W-:Y:S02]  /*51c0*/  MUFU.EX2 R71, R0 ;  /* 0x0000000000477308 */ /* 0x0005e40000000800 */
[C---:B------:R-:W-:Y:S01]  /*51d0*/  HMMA.16816.F32.BF16 R100, R8.reuse, R30, R80 ;  /* 0x0000001e0864723c */ /* 0x040fe20000041850 */
[----:B------:R-:W5:Y:S07]  /*51e0*/  LDSM.16.MT88.4 R28, [R217+0x3100] ;  /* 0x00310000d91c783b */ /* 0x000f6e0000004200 */
[----:B------:R-:W-:Y:S01]  /*51f0*/  HMMA.16816.F32.BF16 R80, R8, R22, R56 ;  /* 0x000000160850723c */ /* 0x000fe20000041838 */
[----:B------:R-:W1:Y:S01]  /*5200*/  LDSM.16.MT88.4 R20, [R218+0x3100] ;  /* 0x00310000da14783b */ /* 0x000e620000004200 */
[----:B--2---:R-:W-:-:S06]  /*5210*/  FFMA.FTZ R0, R212, c[0x0][0x2d0], -R2 ;  /* 0x0000b400d4007a23 */ /* 0x004fcc0000010802 */
[C---:B------:R-:W-:Y:S01]  /*5220*/  HMMA.16816.F32.BF16 R56, R8.reuse, R16, R40 ;  /* 0x000000100838723c */ /* 0x040fe20000041828 */
[----:B------:R2:W1:Y:S07]  /*5230*/  MUFU.EX2 R70, R0 ;  /* 0x0000000000467308 */ /* 0x00046e0000000800 */
[C---:B------:R-:W-:Y:S01]  /*5240*/  HMMA.16816.F32.BF16 R40, R8.reuse, R18, R36 ;  /* 0x000000120828723c */ /* 0x040fe20000041824 */
[----:B------:R-:W5:Y:S07]  /*5250*/  LDSM.16.MT88.4 R16, [R221+0x3100] ;  /* 0x00310000dd10783b */ /* 0x000f6e0000004200 */
[----:B---3--:R-:W-:Y:S01]  /*5260*/  HMMA.16816.F32.BF16 R44, R8, R32, R112 ;  /* 0x00000020082c723c */ /* 0x008fe20000041870 */
[----:B------:R-:W-:Y:S01]  /*5270*/  LDSM.16.MT88.4 R112, [R217+0x7900] ;  /* 0x00790000d970783b */ /* 0x000fe20000004200 */
[----:B--2---:R-:W-:-:S04]  /*5280*/  FFMA.FTZ R0, R214, c[0x0][0x2d0], -R2 ;  /* 0x0000b400d6007a23 */ /* 0x004fc80000010802 */
[----:B------:R2:W-:Y:S02]  /*5290*/  MUFU.EX2 R69, R0 ;  /* 0x0000000000457308 */ /* 0x0005e40000000800 */
[----:B------:R-:W-:Y:S01]  /*52a0*/  HMMA.16816.F32.BF16 R36, R8, R34, R84 ;  /* 0x000000220824723c */ /* 0x000fe20000041854 */
[----:B------:R-:W3:Y:S06]  /*52b0*/  LDSM.16.MT88.4 R32, [R218+0x7100] ;  /* 0x00710000da20783b */ /* 0x000eec0000004200 */
[----:B------:R-:W-:Y:S02]  /*52c0*/  F2FP.BF16.PACK_AB R8, R151, R132 ;  /* 0x000000849708723e */ /* 0x000fe400000010ff */
[----:B----4-:R-:W-:-:S02]  /*52d0*/  F2FP.BF16.PACK_AB R10, R149, R150 ;  /* 0x00000096950a723e */ /* 0x010fc400000010ff */
[----:B-1----:R-:W-:Y:S01]  /*52e0*/  F2FP.BF16.PACK_AB R9, R70, R71 ;  /* 0x000000474609723e */ /* 0x002fe200000010ff */
[----:B--2---:R-:W-:-:S04]  /*52f0*/  FFMA.FTZ R0, R215, c[0x0][0x2d0], -R2 ;  /* 0x0000b400d7007a23 */ /* 0x004fc80000010802 */
[----:B------:R1:W2:Y:S02]  /*5300*/  MUFU.EX2 R62, R0 ;  /* 0x00000000003e7308 */ /* 0x0002a40000000800 */
[----:B-1----:R-:W-:Y:S01]  /*5310*/  FFMA.FTZ R0, R250, c[0x0][0x2d0], -R6 ;  /* 0x0000b400fa007a23 */ /* 0x002fe20000010806 */
[----:B--2---:R-:W-:-:S05]  /*5320*/  F2FP.BF16.PACK_AB R11, R62, R69 ;  /* 0x000000453e0b723e */ /* 0x004fca00000010ff */
[----:B------:R1:W-:Y:S02]  /*5330*/  MUFU.EX2 R61, R0 ;  /* 0x00000000003d7308 */ /* 0x0003e40000000800 */
[C---:B------:R-:W-:Y:S08]  /*5340*/  HMMA.16816.F32.BF16 R64, R8.reuse, R26, R64 ;  /* 0x0000001a0840723c */ /* 0x040ff00000041840 */
[----:B------:R-:W-:Y:S01]  /*5350*/  HMMA.16816.F32.BF16 R72, R8, R24, R72 ;  /* 0x000000180848723c */ /* 0x000fe20000041848 */
[----:B-1----:R-:W-:-:S04]  /*5360*/  FFMA.FTZ R0, R251, c[0x0][0x2d0], -R6 ;  /* 0x0000b400fb007a23 */ /* 0x002fc80000010806 */
[----:B------:R1:W2:Y:S03]  /*5370*/  MUFU.EX2 R60, R0 ;  /* 0x00000000003c7308 */ /* 0x0002a60000000800 */
[C---:B-----5:R-:W-:Y:S08]  /*5380*/  HMMA.16816.F32.BF16 R76, R8.reuse, R28, R108 ;  /* 0x0000001c084c723c */ /* 0x060ff0000004186c */
[----:B------:R-:W-:Y:S01]  /*5390*/  HMMA.16816.F32.BF16 R84, R8, R20, R104 ;  /* 0x000000140854723c */ /* 0x000fe20000041868 */
[----:B------:R-:W-:Y:S01]  /*53a0*/  LDSM.16.MT88.4 R104, [R220+0x3900] ;  /* 0x00390000dc68783b */ /* 0x000fe20000004200 */
[----:B-1----:R-:W-:-:S06]  /*53b0*/  FFMA.FTZ R0, R249, c[0x0][0x2d0], -R6 ;  /* 0x0000b400f9007a23 */ /* 0x002fcc0000010806 */
[C---:B------:R-:W-:Y:S01]  /*53c0*/  HMMA.16816.F32.BF16 R28, R8.reuse, R30, R116 ;  /* 0x0000001e081c723c */ /* 0x040fe20000041874 */
[----:B--2---:R-:W-:Y:S01]  /*53d0*/  F2FP.BF16.PACK_AB R136, R60, R61 ;  /* 0x0000003d3c88723e */ /* 0x004fe200000010ff */
[----:B------:R1:W-:Y:S06]  /*53e0*/  MUFU.EX2 R26, R0 ;  /* 0x00000000001a7308 */ /* 0x0003ec0000000800 */
[C---:B------:R-:W-:Y:S08]  /*53f0*/  HMMA.16816.F32.BF16 R20, R8.reuse, R22, R100 ;  /* 0x000000160814723c */ /* 0x040ff00000041864 */
[----:B------:R-:W-:Y:S01]  /*5400*/  HMMA.16816.F32.BF16 R92, R8, R16, R92 ;  /* 0x00000010085c723c */ /* 0x000fe2000004185c */
[----:B-1----:R-:W-:-:S04]  /*5410*/  FFMA.FTZ R0, R252, c[0x0][0x2d0], -R6 ;  /* 0x0000b400fc007a23 */ /* 0x002fc80000010806 */
[----:B------:R1:W-:Y:S03]  /*5420*/  MUFU.EX2 R25, R0 ;  /* 0x0000000000197308 */ /* 0x0003e60000000800 */
[C---:B------:R-:W-:Y:S01]  /*5430*/  HMMA.16816.F32.BF16 R100, R8.reuse, R18, R96 ;  /* 0x000000120864723c */ /* 0x040fe20000041860 */
[----:B------:R-:W2:Y:S04]  /*5440*/  LDSM.16.MT88.4 R16, [R221+0x7100] ;  /* 0x00710000dd10783b */ /* 0x000ea80000004200 */
[----:B------:R-:W-:Y:S03]  /*5450*/  LDSM.16.MT88.4 R96, [R221+0x3900] ;  /* 0x00390000dd60783b */ /* 0x000fe60000004200 */
[----:B------:R-:W-:Y:S01]  /*5460*/  HMMA.16816.F32.BF16 R108, R8, R12, R88 ;  /* 0x0000000c086c723c */ /* 0x000fe20000041858 */
[----:B------:R-:W-:Y:S01]  /*5470*/  LDSM.16.MT88.4 R88, [R218+0x3900] ;  /* 0x00390000da58783b */ /* 0x000fe20000004200 */
[----:B-1----:R-:W-:-:S06]  /*5480*/  FFMA.FTZ R0, R171, c[0x0][0x2d0], -R2 ;  /* 0x0000b400ab007a23 */ /* 0x002fcc0000010802 */
[C---:B------:R-:W-:Y:S01]  /*5490*/  HMMA.16816.F32.BF16 R116, R8.reuse, R14, R80 ;  /* 0x0000000e0874723c */ /* 0x040fe20000041850 */
[----:B------:R-:W-:Y:S01]  /*54a0*/  IMAD.MOV.U32 R171, RZ, RZ, R131 ;  /* 0x000000ffffab7224 */ /* 0x000fe200078e0083 */
[----:B------:R-:W1:Y:S01]  /*54b0*/  LDSM.16.MT88.4 R12, [R220+0x7100] ;  /* 0x00710000dc0c783b */ /* 0x000e620000004200 */
[----:B------:R4:W-:Y:S01]  /*54c0*/  MUFU.EX2 R24, R0 ;  /* 0x0000000000187308 */ /* 0x0009e20000000800 */
[----:B------:R-:W-:Y:S02]  /*54d0*/  IMAD.MOV.U32 R131, RZ, RZ, R137 ;  /* 0x000000ffff837224 */ /* 0x000fe400078e0089 */
[----:B------:R-:W5:Y:S02]  /*54e0*/  LDSM.16.MT88.4 R80, [R217+0x3900] ;  /* 0x00390000d950783b */ /* 0x000f640000004200 */
[C---:B---3--:R-:W-:Y:S08]  /*54f0*/  HMMA.16816.F32.BF16 R56, R8.reuse, R32, R56 ;  /* 0x000000200838723c */ /* 0x048ff00000041838 */
[----:B------:R-:W-:Y:S01]  /*5500*/  HMMA.16816.F32.BF16 R40, R8, R34, R40 ;  /* 0x000000220828723c */ /* 0x000fe20000041828 */
[----:B----4-:R-:W-:-:S04]  /*5510*/  FFMA.FTZ R0, R7, c[0x0][0x2d0], -R2 ;  /* 0x0000b40007007a23 */ /* 0x010fc80000010802 */
[----:B------:R3:W4:Y:S03]  /*5520*/  MUFU.EX2 R7, R0 ;  /* 0x0000000000077308 */ /* 0x0007260000000800 */
[C---:B--2---:R-:W-:Y:S08]  /*5530*/  HMMA.16816.F32.BF16 R48, R8.reuse, R16, R48 ;  /* 0x000000100830723c */ /* 0x044ff00000041830 */
[----:B------:R-:W-:Y:S01]  /*5540*/  HMMA.16816.F32.BF16 R52, R8, R18, R52 ;  /* 0x000000120834723c */ /* 0x000fe20000041834 */
[--C-:B---3--:R-:W-:Y:S01]  /*5550*/  FFMA.FTZ R0, R169, c[0x0][0x2d0], -R2.reuse ;  /* 0x0000b400a9007a23 */ /* 0x108fe20000010802 */
[----:B----4-:R-:W-:Y:S01]  /*5560*/  F2FP.BF16.PACK_AB R137, R7, R24 ;  /* 0x000000180789723e */ /* 0x010fe200000010ff */
[----:B------:R-:W-:-:S05]  /*5570*/  FFMA.FTZ R2, R161, c[0x0][0x2d0], -R2 ;  /* 0x0000b400a1027a23 */ /* 0x000fca0000010802 */
[C---:B-1----:R-:W-:Y:S01]  /*5580*/  HMMA.16816.F32.BF16 R44, R8.reuse, R12, R44 ;  /* 0x0000000c082c723c */ /* 0x042fe2000004182c */
[----:B------:R-:W-:Y:S01]  /*5590*/  IMAD.MOV.U32 R169, RZ, RZ, R128 ;  /* 0x000000ffffa97224 */ /* 0x000fe200078e0080 */
[----:B------:R1:W-:Y:S01]  /*55a0*/  MUFU.EX2 R6, R0 ;  /* 0x0000000000067308 */ /* 0x0003e20000000800 */
[----:B------:R-:W-:Y:S02]  /*55b0*/  IMAD.MOV.U32 R161, RZ, RZ, R163 ;  /* 0x000000ffffa17224 */ /* 0x000fe400078e00a3 */
[----:B------:R-:W-:Y:S02]  /*55c0*/  IMAD.MOV.U32 R163, RZ, RZ, R5 ;  /* 0x000000ffffa37224 */ /* 0x000fe400078e0005 */
[----:B------:R-:W-:Y:S01]  /*55d0*/  IMAD.MOV.U32 R128, RZ, RZ, R166 ;  /* 0x000000ffff807224 */ /* 0x000fe200078e00a6 */
[----:B------:R-:W-:Y:S01]  /*55e0*/  HMMA.16816.F32.BF16 R36, R8, R14, R36 ;  /* 0x0000000e0824723c */ /* 0x000fe20000041824 */
[----:B------:R-:W-:Y:S01]  /*55f0*/  IMAD.MOV.U32 R166, RZ, RZ, R138 ;  /* 0x000000ffffa67224 */ /* 0x000fe200078e008a */
[----:B------:R2:W3:Y:S01]  /*5600*/  MUFU.EX2 R5, R2 ;  /* 0x0000000200057308 */ /* 0x0004e20000000800 */
[----:B------:R-:W-:Y:S01]  /*5610*/  LDSM.16.MT88.4 R8, [R220+0x7900] ;  /* 0x00790000dc08783b */ /* 0x000fe20000004200 */
[----:B------:R-:W-:Y:S01]  /*5620*/  F2FP.BF16.PACK_AB R138, R25, R26 ;  /* 0x0000001a198a723e */ /* 0x000fe200000010ff */
[----:B-1----:R-:W-:-:S04]  /*5630*/  FADD.FTZ R0, R170, R188 ;  /* 0x000000bcaa007221 */ /* 0x002fc80000010000 */
[----:B------:R-:W-:Y:S02]  /*5640*/  FADD.FTZ R0, R128, R0 ;  /* 0x0000000080007221 */ /* 0x000fe40000010000 */
[----:B--2---:R-:W-:Y:S01]  /*5650*/  FADD.FTZ R2, R169, R171 ;  /* 0x000000aba9027221 */ /* 0x004fe20000010000 */
[----:B---3--:R-:W-:Y:S01]  /*5660*/  F2FP.BF16.PACK_AB R139, R5, R6 ;  /* 0x00000006058b723e */ /* 0x008fe200000010ff */
[----:B------:R-:W-:Y:S02]  /*5670*/  FADD.FTZ R0, R130, R0 ;  /* 0x0000000082007221 */ /* 0x000fe40000010000 */
[----:B------:R-:W-:Y:S02]  /*5680*/  FADD.FTZ R2, R129, R2 ;  /* 0x0000000281027221 */ /* 0x000fe40000010000 */
[----:B------:R-:W-:Y:S02]  /*5690*/  FADD.FTZ R0, R166, R0 ;  /* 0x00000000a6007221 */ /* 0x000fe40000010000 */
[----:B------:R-:W-:Y:S01]  /*56a0*/  FADD.FTZ R2, R131, R2 ;  /* 0x0000000283027221 */ /* 0x000fe20000010000 */
[----:B------:R-:W-:Y:S01]  /*56b0*/  HMMA.16816.F32.BF16 R92, R136, R96, R92 ;  /* 0x00000060885c723c */ /* 0x000fe2000004185c */
[----:B------:R-:W-:Y:S01]  /*56c0*/  FADD.FTZ R0, R167, R0 ;  /* 0x00000000a7007221 */ /* 0x000fe20000010000 */
[----:B------:R-:W1:Y:S01]  /*56d0*/  LDSM.16.MT88.4 R128, [R221+0x7900] ;  /* 0x00790000dd80783b */ /* 0x000e620000004200 */
[----:B------:R-:W-:-:S02]  /*56e0*/  FADD.FTZ R2, R168, R2 ;  /* 0x00000002a8027221 */ /* 0x000fc40000010000 */
[----:B------:R-:W-:Y:S02]  /*56f0*/  FADD.FTZ R0, R164, R0 ;  /* 0x00000000a4007221 */ /* 0x000fe40000010000 */
[----:B------:R-:W-:Y:S01]  /*5700*/  FADD.FTZ R2, R165, R2 ;  /* 0x00000002a5027221 */ /* 0x000fe20000010000 */
[C---:B------:R-:W-:Y:S01]  /*5710*/  HMMA.16816.F32.BF16 R96, R136.reuse, R98, R100 ;  /* 0x000000628860723c */ /* 0x040fe20000041864 */
[----:B------:R-:W-:Y:S02]  /*5720*/  FADD.FTZ R0, R163, R0 ;  /* 0x00000000a3007221 */ /* 0x000fe40000010000 */
[----:B------:R-:W-:Y:S02]  /*5730*/  FADD.FTZ R2, R161, R2 ;  /* 0x00000002a1027221 */ /* 0x000fe40000010000 */
[----:B------:R-:W-:Y:S02]  /*5740*/  FADD.FTZ R0, R248, R0 ;  /* 0x00000000f8007221 */ /* 0x000fe40000010000 */
[----:B------:R-:W-:Y:S01]  /*5750*/  FADD.FTZ R2, R162, R2 ;  /* 0x00000002a2027221 */ /* 0x000fe20000010000 */
[----:B------:R-:W-:Y:S01]  /*5760*/  HMMA.16816.F32.BF16 R100, R136, R104, R108 ;  /* 0x000000688864723c */ /* 0x000fe2000004186c */
[----:B------:R-:W-:-:S02]  /*5770*/  FADD.FTZ R0, R246, R0 ;  /* 0x00000000f6007221 */ /* 0x000fc40000010000 */
[----:B------:R-:W-:Y:S02]  /*5780*/  FADD.FTZ R2, R242, R2 ;  /* 0x00000002f2027221 */ /* 0x000fe40000010000 */
[----:B------:R-:W-:Y:S02]  /*5790*/  FADD.FTZ R0, R243, R0 ;  /* 0x00000000f3007221 */ /* 0x000fe40000010000 */
[----:B------:R-:W-:Y:S01]  /*57a0*/  FADD.FTZ R2, R241, R2 ;  /* 0x00000002f1027221 */ /* 0x000fe20000010000 */
[----:B------:R-:W-:Y:S01]  /*57b0*/  HMMA.16816.F32.BF16 R104, R136, R106, R116 ;  /* 0x0000006a8868723c */ /* 0x000fe20000041874 */
[----:B------:R-:W-:Y:S02]  /*57c0*/  FADD.FTZ R0, R247, R0 ;  /* 0x00000000f7007221 */ /* 0x000fe40000010000 */
[----:B------:R-:W-:Y:S02]  /*57d0*/  FADD.FTZ R2, R240, R2 ;  /* 0x00000002f0027221 */ /* 0x000fe40000010000 */
[----:B------:R-:W-:-:S02]  /*57e0*/  FADD.FTZ R0, R203, R0 ;  /* 0x00000000cb007221 */ /* 0x000fc40000010000 */
[----:B------:R-:W-:Y:S01]  /*57f0*/  FADD.FTZ R2, R239, R2 ;  /* 0x00000002ef027221 */ /* 0x000fe20000010000 */
[C---:B-----5:R-:W-:Y:S01]  /*5800*/  HMMA.16816.F32.BF16 R76, R136.reuse, R80, R76 ;  /* 0x00000050884c723c */ /* 0x060fe2000004184c */
[----:B------:R-:W-:Y:S02]  /*5810*/  FADD.FTZ R0, R201, R0 ;  /* 0x00000000c9007221 */ /* 0x000fe40000010000 */
[----:B------:R-:W-:Y:S02]  /*5820*/  FADD.FTZ R2, R199, R2 ;  /* 0x00000002c7027221 */ /* 0x000fe40000010000 */
[----:B------:R-:W-:Y:S02]  /*5830*/  FADD.FTZ R0, R200, R0 ;  /* 0x00000000c8007221 */ /* 0x000fe40000010000 */
[----:B------:R-:W-:Y:S01]  /*5840*/  FADD.FTZ R2, R198, R2 ;  /* 0x00000002c6027221 */ /* 0x000fe20000010000 */
[----:B------:R-:W-:Y:S03]  /*5850*/  HMMA.16816.F32.BF16 R84, R136, R88, R84 ;  /* 0x000000588854723c */ /* 0x000fe60000041854 */
        /* <DEDUP_REMOVED lines=18> */
[C---:B-1----:R-:W-:Y:S01]  /*5980*/  HMMA.16816.F32.BF16 R124, R136.reuse, R128, R48 ;  /* 0x00000080887c723c */ /* 0x042fe20000041830 */
        /* <DEDUP_REMOVED lines=24> */
[C---:B------:R-:W-:Y:S04]  /*5b10*/  HMMA.16816.F32.BF16 R132, R136.reuse, R8, R44 ;  /* 0x000000088884723c */ /* 0x040fe8000004182c */
[----:B------:R1:W-:Y:S04]  /*5b20*/  STL [R1+0xc], R0 ;  /* 0x00000c0001007387 */ /* 0x0003e80000100800 */
[----:B------:R1:W-:Y:S01]  /*5b30*/  STL [R1+0x8], R4 ;  /* 0x0000080401007387 */ /* 0x0003e20000100800 */
[----:B------:R-:W-:Y:S01]  /*5b40*/  HMMA.16816.F32.BF16 R136, R136, R10, R36 ;  /* 0x0000000a8888723c */ /* 0x000fe20000041824 */
[----:B------:R-:W-:Y:S07]  /*5b50*/  @P1 BRA `(.L_x_2) ;  /* 0x0000452000001947 */ /* 0x000fee0003800000 */
[C---:B------:R-:W-:Y:S01]  /*5b60*/  IADD3 R162, R148.reuse, 0x40, RZ ;  /* 0x0000004094a27810 */ /* 0x040fe20007ffe0ff */
[----:B------:R-:W-:Y:S01]  /*5b70*/  IMAD.MOV.U32 R70, RZ, RZ, R3 ;  /* 0x000000ffff467224 */ /* 0x000fe200078e0003 */
[----:B------:R-:W-:Y:S01]  /*5b80*/  UIADD3 UR8, UR8, -0x2, URZ ;  /* 0xfffffffe08087890 */ /* 0x000fe2000fffe03f */
[----:B------:R-:W-:Y:S01]  /*5b90*/  IMAD.MOV.U32 R69, RZ, RZ, R68 ;  /* 0x000000ffff457224 */ /* 0x000fe200078e0044 */
[----:B------:R-:W-:Y:S01]  /*5ba0*/  SHF.R.S32.HI R243, RZ, 0x1f, R162 ;  /* 0x0000001ffff37819 */ /* 0x000fe200000114a2 */
[----:B------:R-:W-:-:S03]  /*5bb0*/  IMAD.WIDE R240, R148, 0x2, RZ ;  /* 0x0000000294f07825 */ /* 0x000fc600078e02ff */
[----:B------:R-:W-:-:S04]  /*5bc0*/  LEA.HI R243, R243, R162, RZ, 0x3 ;  /* 0x000000a2f3f37211 */ /* 0x000fc800078f18ff */
[----:B------:R-:W-:-:S04]  /*5bd0*/  LOP3.LUT R243, R243, 0xfffffff8, RZ, 0xc0, !PT ;  /* 0xfffffff8f3f37812 */ /* 0x000fc800078ec0ff */
[----:B------:R-:W-:-:S04]  /*5be0*/  SHF.R.S32.HI R242, RZ, 0x1f, R243 ;  /* 0x0000001ffff27819 */ /* 0x000fc800000114f3 */
[C---:B------:R-:W-:Y:S01]  /*5bf0*/  SHF.L.U64.HI R242, R243.reuse, 0x1, R242 ;  /* 0x00000001f3f27819 */ /* 0x040fe200000102f2 */
[----:B------:R-:W-:Y:S02]  /*5c00*/  IMAD.SHL.U32 R243, R243, 0x2, RZ ;  /* 0x00000002f3f37824 */ /* 0x000fe400078e00ff */
[----:B------:R-:W2:Y:S01]  /*5c10*/  LDL R162, [R1+0x10] ;  /* 0x0000100001a27983 */ /* 0x000ea20000100800 */
[----:B------:R-:W-:Y:S02]  /*5c20*/  SEL R2, RZ, 0x10, P0 ;  /* 0x00000010ff027807 */ /* 0x000fe40000000000 */
[----:B-1----:R-:W-:Y:S02]  /*5c30*/  SEL R0, RZ, 0x10, P3 ;  /* 0x00000010ff007807 */ /* 0x002fe40001800000 */
[----:B------:R-:W-:Y:S02]  /*5c40*/  ISETP.NE.U32.AND P5, PT, R2, RZ, PT ;  /* 0x000000ff0200720c */ /* 0x000fe40003fa5070 */
[----:B------:R-:W-:Y:S02]  /*5c50*/  ISETP.NE.U32.AND P4, PT, R0, RZ, PT ;  /* 0x000000ff0000720c */ /* 0x000fe40003f85070 */
[----:B------:R-:W-:-:S02]  /*5c60*/  IADD3 R2, -R2, 0x10, RZ ;  /* 0x0000001002027810 */ /* 0x000fc40007ffe1ff */
[----:B------:R-:W-:Y:S02]  /*5c70*/  IADD3 R0, -R0, 0x10, RZ ;  /* 0x0000001000007810 */ /* 0x000fe40007ffe1ff */
[----:B------:R-:W-:Y:S02]  /*5c80*/  LOP3.LUT R2, R2, 0xf, RZ, 0xc0, !PT ;  /* 0x0000000f02027812 */ /* 0x000fe400078ec0ff */
[----:B------:R-:W-:Y:S01]  /*5c90*/  LOP3.LUT R0, R0, 0xf, RZ, 0xc0, !PT ;  /* 0x0000000f00007812 */ /* 0x000fe200078ec0ff */
[----:B--2---:R-:W-:Y:S01]  /*5ca0*/  IMAD.SHL.U32 R239, R162, 0x2, RZ ;  /* 0x00000002a2ef7824 */ /* 0x004fe200078e00ff */
[----:B------:R-:W-:Y:S05]  /*5cb0*/  BRA `(.L_x_3) ;  /* 0x000003f000007947 */ /* 0x000fea0003800000 */
.L_x_5:
[----:B------:R-:W2:Y:S01]  /*5cc0*/  LDL R3, [R1] ;  /* 0x0000000001037983 */ /* 0x000ea20000100800 */
[----:B------:R-:W-:Y:S01]  /*5cd0*/  ULEA UR5, UR8, UR11, 0x7 ;  /* 0x0000000b08057291 */ /* 0x000fe2000f8e383f */
[----:B------:R-:W-:Y:S01]  /*5ce0*/  PLOP3.LUT P2, PT, PT, PT, UP1, 0x80, 0x0 ;  /* 0x000000000000781c */ /* 0x000fe20003f4f018 */
[----:B------:R-:W-:Y:S01]  /*5cf0*/  IMAD.MOV.U32 R244, RZ, RZ, RZ ;  /* 0x000000fffff47224 */ /* 0x000fe200078e00ff */
[----:B------:R-:W-:Y:S03]  /*5d00*/  PLOP3.LUT P1, PT, PT, PT, UP1, 0x80, 0x0 ;  /* 0x000000000000781c */ /* 0x000fe60003f2f018 */
[----:B------:R-:W-:Y:S05]  /*5d10*/  IMAD.U32 R2, RZ, RZ, UR5 ;  /* 0x00000005ff027e24 */ /* 0x000fea000f8e00ff */
[----:B--2---:R-:W-:Y:S05]  /*5d20*/  IADD3 R2, R2, -0x80, R3 ;  /* 0xffffff8002027810 */ /* 0x004fea0007ffe003 */
[----:B------:R-:W-:Y:S04]  /*5d30*/  @P2 IMAD.HI.U32 R3, R2, c[0x0][0x2bc], RZ ;  /* 0x0000af0002032a27 */ /* 0x000fe800078e00ff */
[----:B------:R-:W-:Y:S01]  /*5d40*/  IMAD.MOV.U32 R0, RZ, RZ, R2 ;  /* 0x000000ffff007224 */ /* 0x000fe200078e0002 */
[----:B------:R-:W-:Y:S04]  /*5d50*/  @P1 SHF.R.U32.HI R0, RZ, c[0x0][0x2c0], R3 ;  /* 0x0000b000ff001a19 */ /* 0x000fe80000011603 */
[C---:B------:R-:W-:Y:S04]  /*5d60*/  @!P6 IADD3 R3, P1, R0.reuse, UR12, RZ ;  /* 0x0000000c0003ec10 */ /* 0x040fe8000ff3e0ff */
[----:B------:R-:W-:Y:S01]  /*5d70*/  @!P6 LEA.HI.X.SX32 R5, R0, UR6, 0x1, P1 ;  /* 0x000000060005ec11 */ /* 0x000fe200088f0eff */
[----:B------:R-:W-:Y:S01]  /*5d80*/  IMAD.MOV R0, RZ, RZ, -R0 ;  /* 0x000000ffff007224 */ /* 0x000fe200078e0a00 */
[C---:B------:R-:W-:Y:S03]  /*5d90*/  @!P6 LEA R4, P1, R3.reuse, c[0x0][0x2a0], 0x2 ;  /* 0x0000a8000304ea11 */ /* 0x040fe600078210ff */
[----:B------:R-:W-:Y:S01]  /*5da0*/  IMAD R245, R0, c[0x0][0x2b8], R2 ;  /* 0x0000ae0000f57a24 */ /* 0x000fe200078e0202 */
[----:B------:R-:W-:Y:S03]  /*5db0*/  @!P6 LEA.HI.X R5, R3, c[0x0][0x2a4], R5, 0x2, P1 ;  /* 0x0000a9000305ea11 */ /* 0x000fe600008f1405 */
[C---:B------:R-:W-:Y:S01]  /*5dc0*/  IMAD.WIDE.U32 R2, R245.reuse, c[0x0][0x1e0], RZ ;  /* 0x00007800f5027a25 */ /* 0x040fe200078e00ff */
[----:B------:R-:W-:Y:S01]  /*5dd0*/  SHF.R.S32.HI R0, RZ, 0x1f, R245 ;  /* 0x0000001fff007819 */ /* 0x000fe200000114f5 */
[----:B------:R-:W2:Y:S04]  /*5de0*/  @!P6 LDG.E R244, [R4.64] ;  /* 0x0000000e04f4e981 */ /* 0x000ea8000c1e1900 */
[----:B------:R-:W-:Y:S04]  /*5df0*/  IMAD R0, R0, c[0x0][0x1e0], RZ ;  /* 0x0000780000007a24 */ /* 0x000fe800078e02ff */
[----:B------:R-:W-:Y:S04]  /*5e00*/  IMAD R0, R245, c[0x0][0x1e4], R0 ;  /* 0x00007900f5007a24 */ /* 0x000fe800078e0200 */
[----:B------:R-:W-:Y:S01]  /*5e10*/  IMAD.IADD R3, R3, 0x1, R0 ;  /* 0x0000000103037824 */ /* 0x000fe200078e0200 */
[----:B--2---:R-:W-:Y:S03]  /*5e20*/  SHF.R.S32.HI R4, RZ, 0x1f, R244 ;  /* 0x0000001fff047819 */ /* 0x004fe600000114f4 */
[----:B------:R-:W-:Y:S04]  /*5e30*/  IMAD.WIDE.U32 R2, R244, c[0x0][0x1f0], R2 ;  /* 0x00007c00f4027a25 */ /* 0x000fe800078e0002 */
[----:B------:R-:W-:Y:S01]  /*5e40*/  IMAD R4, R4, c[0x0][0x1f0], RZ ;  /* 0x00007c0004047a24 */ /* 0x000fe200078e02ff */
[----:B------:R-:W-:Y:S03]  /*5e50*/  IADD3 R0, P1, R2, UR18, RZ ;  /* 0x0000001202007c10 */ /* 0x000fe6000ff3e0ff */
[----:B------:R-:W-:Y:S05]  /*5e60*/  IMAD R4, R244, c[0x0][0x1f4], R4 ;  /* 0x00007d00f4047a24 */ /* 0x000fea00078e0204 */
[----:B------:R-:W-:Y:S02]  /*5e70*/  IADD3.X R3, R3, UR16, R4, P1, !PT ;  /* 0x0000001003037c10 */ /* 0x000fe40008ffe404 */
[C---:B------:R-:W-:Y:S04]  /*5e80*/  LEA R2, P1, R0.reuse, c[0x0][0x1c8], 0x1 ;  /* 0x0000720000027a11 */ /* 0x040fe800078208ff */
[----:B------:R-:W-:Y:S01]  /*5e90*/  LEA.HI.X R0, R0, c[0x0][0x1cc], R3, 0x1, P1 ;  /* 0x0000730000007a11 */ /* 0x000fe200008f0c03 */
[----:B------:R-:W-:Y:S04]  /*5ea0*/  SHFL.IDX PT, R12, R2, 0x1, 0x181f ;  /* 0x00381f00020c7f89 */ /* 0x000fe800000e0000 */
[----:B------:R-:W1:Y:S04]  /*5eb0*/  SHFL.IDX PT, R3, R2, RZ, 0x181f ;  /* 0x00181fff02037589 */ /* 0x000e6800000e0000 */
[----:B------:R-:W2:Y:S04]  /*5ec0*/  SHFL.IDX PT, R6, R0, RZ, 0x181f ;  /* 0x00181fff00067589 */ /* 0x000ea800000e0000 */
[----:B------:R-:W-:Y:S04]  /*5ed0*/  SHFL.IDX PT, R7, R2, 0x2, 0x181f ;  /* 0x00581f0002077f89 */ /* 0x000fe800000e0000 */
[----:B------:R3:W-:Y:S04]  /*5ee0*/  SHFL.IDX PT, R14, R2, 0x3, 0x181f ;  /* 0x00781f00020e7f89 */ /* 0x0007e800000e0000 */
[----:B------:R-:W4:Y:S04]  /*5ef0*/  SHFL.IDX PT, R9, R0, 0x1, 0x181f ;  /* 0x00381f0000097f89 */ /* 0x000f2800000e0000 */
[----:B------:R-:W5:Y:S04]  /*5f00*/  SHFL.IDX PT, R15, R0, 0x2, 0x181f ;  /* 0x00581f00000f7f89 */ /* 0x000f6800000e0000 */
[----:B------:R-:W5:Y:S01]  /*5f10*/  SHFL.IDX PT, R0, R0, 0x3, 0x181f ;  /* 0x00781f0000007f89 */ /* 0x000f6200000e0000 */
[C---:B-1----:R-:W-:Y:S05]  /*5f20*/  IADD3 R4, P2, R240.reuse, R3, RZ ;  /* 0x00000003f0047210 */ /* 0x042fea0007f5e0ff */
[----:B--2---:R-:W-:Y:S01]  /*5f30*/  IMAD.X R5, R241, 0x1, R6, P2 ;  /* 0x00000001f1057824 */ /* 0x004fe200010e0606 */
[C---:B------:R-:W-:Y:S04]  /*5f40*/  IADD3 R10, P2, R240.reuse, R12, RZ ;  /* 0x0000000cf00a7210 */ /* 0x040fe80007f5e0ff */
[----:B------:R1:W-:Y:S01]  /*5f50*/  LDGSTS.E.BYPASS.LTC128B.128 [R239+0x8100], [R4.64], !P0 ;  /* 0x0810000004ef7fae */ /* 0x0003e2000c101d4e */
[----:B---3--:R-:W-:Y:S01]  /*5f60*/  IADD3 R2, P1, R3, R243, RZ ;  /* 0x000000f303027210 */ /* 0x008fe20007f3e0ff */
[----:B----4-:R-:W-:Y:S01]  /*5f70*/  IMAD.X R11, R241, 0x1, R9, P2 ;  /* 0x00000001f10b7824 */ /* 0x010fe200010e0609 */
[----:B------:R-:W-:Y:S03]  /*5f80*/  IADD3 R8, P2, R240, R7, RZ ;  /* 0x00000007f0087210 */ /* 0x000fe60007f5e0ff */
[--C-:B------:R-:W-:Y:S01]  /*5f90*/  IMAD.X R3, R6, 0x1, R242.reuse, P1 ;  /* 0x0000000106037824 */ /* 0x100fe200008e06f2 */
[-C--:B------:R-:W-:Y:S04]  /*5fa0*/  IADD3 R12, P1, R12, R243.reuse, RZ ;  /* 0x000000f30c0c7210 */ /* 0x080fe80007f3e0ff */
[----:B------:R2:W-:Y:S01]  /*5fb0*/  LDGSTS.E.BYPASS.LTC128B.128 [R239+0xc100], [R2.64], !P3 ;  /* 0x0c10000002ef7fae */ /* 0x0005e2000d901d4e */
[--C-:B------:R-:W-:Y:S01]  /*5fc0*/  IMAD.X R13, R9, 0x1, R242.reuse, P1 ;  /* 0x00000001090d7824 */ /* 0x100fe200008e06f2 */
[-C--:B------:R-:W-:Y:S01]  /*5fd0*/  IADD3 R6, P1, R7, R243.reuse, RZ ;  /* 0x000000f307067210 */ /* 0x080fe20007f3e0ff */
[----:B-----5:R-:W-:Y:S01]  /*5fe0*/  IMAD.X R9, R241, 0x1, R15, P2 ;  /* 0x00000001f1097824 */ /* 0x020fe200010e060f */
[----:B------:R3:W-:Y:S03]  /*5ff0*/  LDGSTS.E.BYPASS.LTC128B.128 [R239+0x9100], [R10.64], !P0 ;  /* 0x091000000aef7fae */ /* 0x0007e6000c101d4e */
[----:B------:R-:W-:Y:S01]  /*6000*/  IMAD.X R7, R15, 0x1, R242, P1 ;  /* 0x000000010f077824 */ /* 0x000fe200008e06f2 */
[----:B------:R3:W-:Y:S04]  /*6010*/  LDGSTS.E.BYPASS.LTC128B.128 [R239+0xd100], [R12.64], !P3 ;  /* 0x0d1000000cef7fae */ /* 0x0007e8000d901d4e */
[----:B------:R3:W-:Y:S01]  /*6020*/  LDGSTS.E.BYPASS.LTC128B.128 [R239+0xa100], [R8.64], !P0 ;  /* 0x0a10000008ef7fae */ /* 0x0007e2000c101d4e */
[----:B-1----:R-:W-:Y:S03]  /*6030*/  IADD3 R4, P2, R240, R14, RZ ;  /* 0x0000000ef0047210 */ /* 0x002fe60007f5e0ff */
[----:B------:R3:W-:Y:S02]  /*6040*/  LDGSTS.E.BYPASS.LTC128B.128 [R239+0xe100], [R6.64], !P3 ;  /* 0x0e10000006ef7fae */ /* 0x0007e4000d901d4e */
[----:B------:R-:W-:Y:S05]  /*6050*/  IMAD.X R5, R241, 0x1, R0, P2 ;  /* 0x00000001f1057824 */ /* 0x000fea00010e0600 */
[----:B------:R3:W-:Y:S01]  /*6060*/  LDGSTS.E.BYPASS.LTC128B.128 [R239+0xb100], [R4.64], !P0 ;  /* 0x0b10000004ef7fae */ /* 0x0007e2000c101d4e */
[----:B--2---:R-:W-:Y:S05]  /*6070*/  IADD3 R2, P1, R14, R243, RZ ;  /* 0x000000f30e027210 */ /* 0x004fea0007f3e0ff */
[----:B------:R-:W-:Y:S05]  /*6080*/  IMAD.X R3, R0, 0x1, R242, P1 ;  /* 0x0000000100037824 */ /* 0x000fea00008e06f2 */
[----:B------:R3:W-:Y:S01]  /*6090*/  LDGSTS.E.BYPASS.LTC128B.128 [R239+0xf100], [R2.64], !P3 ;  /* 0x0f10000002ef7fae */ /* 0x0007e2000d901d4e */
[----:B------:R-:W-:-:S05]  /*60a0*/  BRA `(.L_x_4) ;  /* 0x000017e000007947 */ /* 0x000fca0003800000 */
.L_x_3:
[----:B------:R-:W-:Y:S04]  /*60b0*/  DEPBAR.LE SB0, 0x0 ;  /* 0x000080000000791a */ /* 0x000fe80000000000 */
[----:B------:R-:W-:Y:S01]  /*60c0*/  BAR.SYNC.DEFER_BLOCKING 0x0 ;  /* 0x0000000000007b1d */ /* 0x000fe20000010000 */
[----:B------:R-:W-:Y:S01]  /*60d0*/  SHF.R.S32.HI R0, RZ, 0x1f, R245 ;  /* 0x0000001fff007819 */ /* 0x000fe200000114f5 */
[----:B------:R-:W-:Y:S01]  /*60e0*/  IMAD.WIDE.U32 R2, R245, c[0x0][0x208], RZ ;  /* 0x00008200f5027a25 */ /* 0x000fe200078e00ff */
[----:B------:R-:W-:Y:S01]  /*60f0*/  SEL R203, RZ, 0x10, P0 ;  /* 0x00000010ffcb7807 */ /* 0x000fe20000000000 */
[----:B------:R-:W-:Y:S02]  /*6100*/  UISETP.GE.AND UP0, UPT, UR8, 0x1, UPT ;  /* 0x000000010800788c */ /* 0x000fe4000bf06270 */
[----:B------:R-:W-:Y:S01]  /*6110*/  IMAD R0, R0, c[0x0][0x208], RZ ;  /* 0x0000820000007a24 */ /* 0x000fe200078e02ff */
[----:B------:R-:W-:Y:S03]  /*6120*/  IADD3 R203, -R203, 0x10, RZ ;  /* 0x00000010cbcb7810 */ /* 0x000fe60007ffe1ff */
[----:B------:R-:W-:Y:S01]  /*6130*/  IMAD R0, R245, c[0x0][0x20c], R0 ;  /* 0x00008300f5007a24 */ /* 0x000fe200078e0200 */
[----:B------:R-:W-:Y:S04]  /*6140*/  LOP3.LUT R203, R203, 0xf, RZ, 0xc0, !PT ;  /* 0x0000000fcbcb7812 */ /* 0x000fe800078ec0ff */
[----:B------:R-:W-:Y:S02]  /*6150*/  IADD3 R3, R3, R0, RZ ;  /* 0x0000000003037210 */ /* 0x000fe40007ffe0ff */
[----:B------:R-:W-:Y:S03]  /*6160*/  SHF.R.S32.HI R0, RZ, 0x1f, R244 ;  /* 0x0000001fff007819 */ /* 0x000fe600000114f4 */
[----:B------:R-:W-:Y:S01]  /*6170*/  IMAD.WIDE.U32 R2, R244, c[0x0][0x218], R2 ;  /* 0x00008600f4027a25 */ /* 0x000fe200078e0002 */
[----:B------:R-:W1:Y:S04]  /*6180*/  LDSM.16.M88.4 R8, [R216+0x8100] ;  /* 0x00810000d808783b */ /* 0x000e680000000200 */
[----:B------:R-:W-:Y:S01]  /*6190*/  IADD3 R2, P1, R2, UR20, RZ ;  /* 0x0000001402027c10 */ /* 0x000fe2000ff3e0ff */
[----:B------:R-:W-:Y:S04]  /*61a0*/  IMAD R0, R0, c[0x0][0x218], RZ ;  /* 0x0000860000007a24 */ /* 0x000fe800078e02ff */
[----:B------:R-:W-:Y:S01]  /*61b0*/  IMAD R0, R244, c[0x0][0x21c], R0 ;  /* 0x00008700f4007a24 */ /* 0x000fe200078e0200 */
[----:B------:R-:W2:Y:S04]  /*61c0*/  LDSM.16.M88.4 R16, [R216+0x8900] ;  /* 0x00890000d810783b */ /* 0x000ea80000000200 */
[----:B------:R-:W-:Y:S02]  /*61d0*/  IADD3.X R3, R3, UR4, R0, P1, !PT ;  /* 0x0000000403037c10 */ /* 0x000fe40008ffe400 */
[C---:B------:R-:W-:Y:S02]  /*61e0*/  LEA R0, P1, R2.reuse, c[0x0][0x1f8], 0x1 ;  /* 0x00007e0002007a11 */ /* 0x040fe400078208ff */
[----:B------:R-:W3:Y:S02]  /*61f0*/  LDSM.16.M88.4 R24, [R216+0x9100] ;  /* 0x00910000d818783b */ /* 0x000ee40000000200 */
[----:B------:R-:W-:Y:S06]  /*6200*/  LEA.HI.X R2, R2, c[0x0][0x1fc], R3, 0x1, P1 ;  /* 0x00007f0002027a11 */ /* 0x000fec00008f0c03 */
[----:B------:R-:W4:Y:S08]  /*6210*/  LDSM.16.M88.4 R32, [R216+0x9900] ;  /* 0x00990000d820783b */ /* 0x000f300000000200 */
[----:B------:R-:W5:Y:S01]  /*6220*/  LDSM.16.M88.4 R40, [R216+0xa100] ;  /* 0x00a10000d828783b */ /* 0x000f620000000200 */
[C---:B-1----:R-:W-:Y:S07]  /*6230*/  HMMA.16816.F32.BF16 R4, R140.reuse, R8, RZ ;  /* 0x000000088c04723c */ /* 0x042fee00000418ff */
[----:B------:R-:W1:Y:S01]  /*6240*/  LDSM.16.M88.4 R48, [R216+0xa900] ;  /* 0x00a90000d830783b */ /* 0x000e620000000200 */
[C---:B------:R-:W-:Y:S07]  /*6250*/  HMMA.16816.F32.BF16 R8, R140.reuse, R10, RZ ;  /* 0x0000000a8c08723c */ /* 0x040fee00000418ff */
[----:B------:R-:W1:Y:S01]  /*6260*/  LDSM.16.M88.4 R56, [R216+0xb100] ;  /* 0x00b10000d838783b */ /* 0x000e620000000200 */
[C---:B--2---:R-:W-:Y:S07]  /*6270*/  HMMA.16816.F32.BF16 R12, R140.reuse, R16, RZ ;  /* 0x000000108c0c723c */ /* 0x044fee00000418ff */
[----:B------:R-:W2:Y:S01]  /*6280*/  LDSM.16.M88.4 R64, [R216+0xb900] ;  /* 0x00b90000d840783b */ /* 0x000ea20000000200 */
[C---:B------:R-:W-:Y:S07]  /*6290*/  HMMA.16816.F32.BF16 R16, R140.reuse, R18, RZ ;  /* 0x000000128c10723c */ /* 0x040fee00000418ff */
[----:B------:R-:W1:Y:S01]  /*62a0*/  LDSM.16.M88.4 R72, [R223] ;  /* 0x00000000df48783b */ /* 0x000e620000000200 */
[C---:B---3--:R-:W-:Y:S07]  /*62b0*/  HMMA.16816.F32.BF16 R20, R140.reuse, R24, RZ ;  /* 0x000000188c14723c */ /* 0x048fee00000418ff */
[----:B------:R-:W3:Y:S01]  /*62c0*/  LDSM.16.M88.4 R148, [R238] ;  /* 0x00000000ee94783b */ /* 0x000ee20000000200 */
[C---:B------:R-:W-:Y:S07]  /*62d0*/  HMMA.16816.F32.BF16 R24, R140.reuse, R26, RZ ;  /* 0x0000001a8c18723c */ /* 0x040fee00000418ff */
[----:B------:R-:W2:Y:S01]  /*62e0*/  LDSM.16.M88.4 R152, [R237] ;  /* 0x00000000ed98783b */ /* 0x000ea20000000200 */
[C---:B----4-:R-:W-:Y:S07]  /*62f0*/  HMMA.16816.F32.BF16 R28, R140.reuse, R32, RZ ;  /* 0x000000208c1c723c */ /* 0x050fee00000418ff */
[----:B------:R-:W-:Y:S01]  /*6300*/  LDSM.16.M88.4 R156, [R235] ;  /* 0x00000000eb9c783b */ /* 0x000fe20000000200 */
[C---:B------:R-:W-:Y:S07]  /*6310*/  HMMA.16816.F32.BF16 R32, R140.reuse, R34, RZ ;  /* 0x000000228c20723c */ /* 0x040fee00000418ff */
[----:B------:R-:W-:Y:S01]  /*6320*/  LDSM.16.M88.4 R160, [R234] ;  /* 0x00000000eaa0783b */ /* 0x000fe20000000200 */
[C---:B-----5:R-:W-:Y:S07]  /*6330*/  HMMA.16816.F32.BF16 R36, R140.reuse, R40, RZ ;  /* 0x000000288c24723c */ /* 0x060fee00000418ff */
[----:B------:R-:W-:Y:S01]  /*6340*/  LDSM.16.M88.4 R164, [R233] ;  /* 0x00000000e9a4783b */ /* 0x000fe20000000200 */
[C---:B------:R-:W-:Y:S07]  /*6350*/  HMMA.16816.F32.BF16 R40, R140.reuse, R42, RZ ;  /* 0x0000002a8c28723c */ /* 0x040fee00000418ff */
[----:B------:R-:W-:Y:S01]  /*6360*/  LDSM.16.M88.4 R168, [R232] ;  /* 0x00000000e8a8783b */ /* 0x000fe20000000200 */
[C---:B-1----:R-:W-:Y:S07]  /*6370*/  HMMA.16816.F32.BF16 R44, R140.reuse, R48, RZ ;  /* 0x000000308c2c723c */ /* 0x042fee00000418ff */
[----:B------:R-:W-:Y:S01]  /*6380*/  SHFL.IDX PT, R202, R0, 0x3, 0x181f ;  /* 0x00781f0000ca7f89 */ /* 0x000fe200000e0000 */
[C---:B------:R-:W-:Y:S07]  /*6390*/  HMMA.16816.F32.BF16 R48, R140.reuse, R50, RZ ;  /* 0x000000328c30723c */ /* 0x040fee00000418ff */
[----:B------:R-:W1:Y:S01]  /*63a0*/  SHFL.IDX PT, R190, R0, RZ, 0x181f ;  /* 0x00181fff00be7589 */ /* 0x000e6200000e0000 */
[C---:B------:R-:W-:Y:S07]  /*63b0*/  HMMA.16816.F32.BF16 R52, R140.reuse, R56, RZ ;  /* 0x000000388c34723c */ /* 0x040fee00000418ff */
[----:B------:R-:W4:Y:S01]  /*63c0*/  SHFL.IDX PT, R68, R2, RZ, 0x181f ;  /* 0x00181fff02447589 */ /* 0x000f2200000e0000 */
[C---:B------:R-:W-:Y:S07]  /*63d0*/  HMMA.16816.F32.BF16 R56, R140.reuse, R58, RZ ;  /* 0x0000003a8c38723c */ /* 0x040fee00000418ff */
[----:B------:R-:W5:Y:S01]  /*63e0*/  SHFL.IDX PT, R196, R0, 0x1, 0x181f ;  /* 0x00381f0000c47f89 */ /* 0x000f6200000e0000 */
[C---:B--2---:R-:W-:Y:S07]  /*63f0*/  HMMA.16816.F32.BF16 R60, R140.reuse, R64, RZ ;  /* 0x000000408c3c723c */ /* 0x044fee00000418ff */
[----:B------:R-:W2:Y:S01]  /*6400*/  SHFL.IDX PT, R197, R2, 0x1, 0x181f ;  /* 0x00381f0002c57f89 */ /* 0x000ea200000e0000 */
[----:B------:R-:W-:Y:S07]  /*6410*/  HMMA.16816.F32.BF16 R64, R140, R66, RZ ;  /* 0x000000428c40723c */ /* 0x000fee00000418ff */
[----:B------:R-:W1:Y:S01]  /*6420*/  SHFL.IDX PT, R198, R0, 0x2, 0x181f ;  /* 0x00581f0000c67f89 */ /* 0x000e6200000e0000 */
[C---:B------:R-:W-:Y:S07]  /*6430*/  HMMA.16816.F32.BF16 R4, R144.reuse, R72, R4 ;  /* 0x000000489004723c */ /* 0x040fee0000041804 */
[----:B------:R-:W-:Y:S01]  /*6440*/  SHFL.IDX PT, R71, R2, 0x2, 0x181f ;  /* 0x00581f0002477f89 */ /* 0x000fe200000e0000 */
[C---:B------:R-:W-:Y:S07]  /*6450*/  HMMA.16816.F32.BF16 R8, R144.reuse, R74, R8 ;  /* 0x0000004a9008723c */ /* 0x040fee0000041808 */
[----:B------:R1:W-:Y:S01]  /*6460*/  SHFL.IDX PT, R0, R2, 0x3, 0x181f ;  /* 0x00781f0002007f89 */ /* 0x0003e200000e0000 */
[C---:B---3--:R-:W-:Y:S07]  /*6470*/  HMMA.16816.F32.BF16 R12, R144.reuse, R148, R12 ;  /* 0x00000094900c723c */ /* 0x048fee000004180c */
[----:B------:R-:W3:Y:S01]  /*6480*/  LDSM.16.M88.4 R72, [R236] ;  /* 0x00000000ec48783b */ /* 0x000ee20000000200 */
[C---:B------:R-:W-:Y:S08]  /*6490*/  HMMA.16816.F32.BF16 R16, R144.reuse, R150, R16 ;  /* 0x000000969010723c */ /* 0x040ff00000041810 */
[C---:B------:R-:W-:Y:S04]  /*64a0*/  HMMA.16816.F32.BF16 R20, R144.reuse, R152, R20 ;  /* 0x000000989014723c */ /* 0x040fe80000041814 */
[----:B-1----:R-:W-:Y:S02]  /*64b0*/  IADD3 R2, P2, R240, R190, RZ ;  /* 0x000000bef0027210 */ /* 0x002fe40007f5e0ff */
[----:B------:R-:W-:Y:S02]  /*64c0*/  IADD3 R190, P1, R190, R243, RZ ;  /* 0x000000f3bebe7210 */ /* 0x000fe40007f3e0ff */
[C---:B------:R-:W-:Y:S04]  /*64d0*/  HMMA.16816.F32.BF16 R24, R144.reuse, R154, R24 ;  /* 0x0000009a9018723c */ /* 0x040fe80000041818 */
[C---:B----4-:R-:W-:Y:S02]  /*64e0*/  IADD3.X R3, R241.reuse, R68, RZ, P2, !PT ;  /* 0x00000044f1037210 */ /* 0x050fe400017fe4ff */
[----:B------:R-:W-:Y:S02]  /*64f0*/  IADD3.X R191, R68, R242, RZ, P1, !PT ;  /* 0x000000f244bf7210 */ /* 0x000fe40000ffe4ff */
[----:B-----5:R-:W-:Y:S01]  /*6500*/  IADD3 R188, P2, R240, R196, RZ ;  /* 0x000000c4f0bc7210 */ /* 0x020fe20007f5e0ff */
[----:B------:R-:W-:Y:S01]  /*6510*/  @!PT LDS RZ, [RZ] ;  /* 0x00000000fffff984 */ /* 0x000fe20000000800 */
[----:B------:R-:W-:Y:S01]  /*6520*/  @!PT LDS RZ, [RZ] ;  /* 0x00000000fffff984 */ /* 0x000fe20000000800 */
[----:B------:R-:W-:Y:S01]  /*6530*/  @!PT LDS RZ, [RZ] ;  /* 0x00000000fffff984 */ /* 0x000fe20000000800 */
[----:B------:R1:W-:Y:S03]  /*6540*/  LDGSTS.E.BYPASS.LTC128B.128 [R239+0x100], [R2.64], !P0 ;  /* 0x0010000002ef7fae */ /* 0x0003e6000c101d4e */
[----:B--2---:R-:W-:Y:S02]  /*6550*/  IADD3.X R189, R241, R197, RZ, P2, !PT ;  /* 0x000000c5f1bd7210 */ /* 0x004fe400017fe4ff */
[----:B------:R-:W-:Y:S02]  /*6560*/  IADD3 R196, P1, R196, R243, RZ ;  /* 0x000000f3c4c47210 */ /* 0x000fe40007f3e0ff */
[----:B------:R-:W-:Y:S01]  /*6570*/  IADD3 R200, P2, R240, R198, RZ ;  /* 0x000000c6f0c87210 */ /* 0x000fe20007f5e0ff */
[C---:B---3--:R-:W-:Y:S01]  /*6580*/  HMMA.16816.F32.BF16 R28, R144.reuse, R72, R28 ;  /* 0x00000048901c723c */ /* 0x048fe2000004181c */
[----:B------:R2:W-:Y:S02]  /*6590*/  LDGSTS.E.BYPASS.LTC128B.128 [R239+0x4100], [R190.64], !P3 ;  /* 0x04100000beef7fae */ /* 0x0005e4000d901d4e */
[-C--:B------:R-:W-:Y:S02]  /*65a0*/  IADD3.X R197, R197, R242.reuse, RZ, P1, !PT ;  /* 0x000000f2c5c57210 */ /* 0x080fe40000ffe4ff */
[----:B------:R-:W-:Y:S02]  /*65b0*/  IADD3.X R201, R241, R71, RZ, P2, !PT ;  /* 0x00000047f1c97210 */ /* 0x000fe400017fe4ff */
[----:B------:R-:W-:Y:S01]  /*65c0*/  IADD3 R198, P1, R198, R243, RZ ;  /* 0x000000f3c6c67210 */ /* 0x000fe20007f3e0ff */
[C---:B------:R-:W-:Y:S01]  /*65d0*/  HMMA.16816.F32.BF16 R32, R144.reuse, R74, R32 ;  /* 0x0000004a9020723c */ /* 0x040fe20000041820 */
[----:B------:R2:W-:Y:S03]  /*65e0*/  LDGSTS.E.BYPASS.LTC128B.128 [R239+0x1100], [R188.64], !P0 ;  /* 0x01100000bcef7fae */ /* 0x0005e6000c101d4e */
[----:B------:R-:W-:Y:S02]  /*65f0*/  IADD3.X R199, R71, R242, RZ, P1, !PT ;  /* 0x000000f247c77210 */ /* 0x000fe40000ffe4ff */
[----:B------:R-:W-:Y:S02]  /*6600*/  IADD3 R148, P2, P1, R203, R202, R240 ;  /* 0x000000cacb947210 */ /* 0x000fe4000795e0f0 */
[C---:B------:R-:W-:Y:S01]  /*6610*/  HMMA.16816.F32.BF16 R36, R144.reuse, R156, R36 ;  /* 0x0000009c9024723c */ /* 0x040fe20000041824 */
[----:B------:R3:W-:Y:S03]  /*6620*/  LDGSTS.E.BYPASS.LTC128B.128 [R239+0x5100], [R196.64], !P3 ;  /* 0x05100000c4ef7fae */ /* 0x0007e6000d901d4e */
[----:B------:R-:W-:Y:S02]  /*6630*/  IADD3.X R149, RZ, R0, R241, P2, P1 ;  /* 0x00000000ff957210 */ /* 0x000fe400017e24f1 */
[----:B------:R-:W-:Y:S02]  /*6640*/  SEL R203, RZ, 0x10, P3 ;  /* 0x00000010ffcb7807 */ /* 0x000fe40001800000 */
[C---:B------:R-:W-:Y:S01]  /*6650*/  HMMA.16816.F32.BF16 R40, R144.reuse, R158, R40 ;  /* 0x0000009e9028723c */ /* 0x040fe20000041828 */
[----:B------:R4:W-:Y:S03]  /*6660*/  LDGSTS.E.BYPASS.LTC128B.128 [R239+0x2100], [R200.64], !P0 ;  /* 0x02100000c8ef7fae */ /* 0x0009e6000c101d4e */
[----:B------:R-:W-:Y:S04]  /*6670*/  IADD3 R203, -R203, 0x10, RZ ;  /* 0x00000010cbcb7810 */ /* 0x000fe80007ffe1ff */
[C---:B------:R-:W-:Y:S01]  /*6680*/  HMMA.16816.F32.BF16 R44, R144.reuse, R160, R44 ;  /* 0x000000a0902c723c */ /* 0x040fe2000004182c */
[----:B------:R3:W-:Y:S03]  /*6690*/  LDGSTS.E.BYPASS.LTC128B.128 [R239+0x6100], [R198.64], !P3 ;  /* 0x06100000c6ef7fae */ /* 0x0007e6000d901d4e */
[----:B------:R-:W-:Y:S04]  /*66a0*/  LOP3.LUT R203, R203, 0xf, RZ, 0xc0, !PT ;  /* 0x0000000fcbcb7812 */ /* 0x000fe800078ec0ff */
[C---:B------:R-:W-:Y:S01]  /*66b0*/  HMMA.16816.F32.BF16 R48, R144.reuse, R162, R48 ;  /* 0x000000a29030723c */ /* 0x040fe20000041830 */
[----:B------:R5:W-:Y:S03]  /*66c0*/  LDGSTS.E.BYPASS.LTC128B.128.ZFILL [R239+0x3100], [R148.64], P5 ;  /* 0x0310000094ef7fae */ /* 0x000be6000a941d4e */
[----:B-1----:R-:W-:Y:S04]  /*66d0*/  IADD3 R2, P2, P1, R203, R202, R243 ;  /* 0x000000cacb027210 */ /* 0x002fe8000795e0f3 */
[C---:B------:R-:W-:Y:S04]  /*66e0*/  HMMA.16816.F32.BF16 R52, R144.reuse, R164, R52 ;  /* 0x000000a49034723c */ /* 0x040fe80000041834 */
[----:B------:R-:W-:Y:S02]  /*66f0*/  IADD3.X R3, RZ, R0, R242, P2, P1 ;  /* 0x00000000ff037210 */ /* 0x000fe400017e24f2 */
[----:B------:R-:W-:Y:S02]  /*6700*/  PLOP3.LUT P1, PT, PT, PT, UP0, 0x80, 0x0 ;  /* 0x000000000000781c */ /* 0x000fe40003f2f008 */
[C---:B------:R-:W-:Y:S01]  /*6710*/  HMMA.16816.F32.BF16 R56, R144.reuse, R166, R56 ;  /* 0x000000a69038723c */ /* 0x040fe20000041838 */
[----:B------:R1:W-:Y:S07]  /*6720*/  LDGSTS.E.BYPASS.LTC128B.128.ZFILL [R239+0x7100], [R2.64], P4 ;  /* 0x0710000002ef7fae */ /* 0x0003ee000a141d4e */
[C---:B------:R-:W-:Y:S01]  /*6730*/  HMMA.16816.F32.BF16 R60, R144.reuse, R168, R60 ;  /* 0x000000a8903c723c */ /* 0x040fe2000004183c */
[----:B------:R-:W-:Y:S07]  /*6740*/  LDSM.16.M88.4 R72, [R222+0x8900] ;  /* 0x00890000de48783b */ /* 0x000fee0000000200 */
[----:B------:R-:W-:Y:S01]  /*6750*/  HMMA.16816.F32.BF16 R64, R144, R170, R64 ;  /* 0x000000aa9040723c */ /* 0x000fe20000041840 */
[----:B-----5:R-:W5:Y:S08]  /*6760*/  LDSM.16.M88.4 R148, [R222+0x8100] ;  /* 0x00810000de94783b */ /* 0x020f700000000200 */
[----:B------:R-:W1:Y:S08]  /*6770*/  LDSM.16.M88.4 R152, [R222+0x9100] ;  /* 0x00910000de98783b */ /* 0x000e700000000200 */
[----:B------:R-:W0:Y:S08]  /*6780*/  LDGDEPBAR ;  /* 0x00000000000079af */ /* 0x000e300000000000 */
[----:B------:R-:W1:Y:S08]  /*6790*/  LDSM.16.M88.4 R156, [R222+0x9900] ;  /* 0x00990000de9c783b */ /* 0x000e700000000200 */
[----:B------:R-:W1:Y:S01]  /*67a0*/  LDSM.16.M88.4 R160, [R222+0xa100] ;  /* 0x00a10000dea0783b */ /* 0x000e620000000200 */
[C---:B-----5:R-:W-:Y:S07]  /*67b0*/  HMMA.16816.F32.BF16 R4, R172.reuse, R148, R4 ;  /* 0x00000094ac04723c */ /* 0x060fee0000041804 */
[----:B------:R-:W-:Y:S01]  /*67c0*/  LDSM.16.M88.4 R164, [R216+0xc100] ;  /* 0x00c10000d8a4783b */ /* 0x000fe20000000200 */
[C---:B------:R-:W-:Y:S07]  /*67d0*/  HMMA.16816.F32.BF16 R8, R172.reuse, R150, R8 ;  /* 0x00000096ac08723c */ /* 0x040fee0000041808 */
[----:B------:R-:W5:Y:S01]  /*67e0*/  LDSM.16.M88.4 R148, [R222+0xa900] ;  /* 0x00a90000de94783b */ /* 0x000f620000000200 */
[C---:B------:R-:W-:Y:S07]  /*67f0*/  HMMA.16816.F32.BF16 R12, R172.reuse, R72, R12 ;  /* 0x00000048ac0c723c */ /* 0x040fee000004180c */
[----:B------:R-:W-:Y:S01]  /*6800*/  LDSM.16.M88.4 R168, [R229] ;  /* 0x00000000e5a8783b */ /* 0x000fe20000000200 */
[C---:B------:R-:W-:Y:S07]  /*6810*/  HMMA.16816.F32.BF16 R16, R172.reuse, R74, R16 ;  /* 0x0000004aac10723c */ /* 0x040fee0000041810 */
[----:B------:R-:W4:Y:S01]  /*6820*/  LDSM.16.M88.4 R72, [R222+0xb100] ;  /* 0x00b10000de48783b */ /* 0x000f220000000200 */
[C---:B-1----:R-:W-:Y:S07]  /*6830*/  HMMA.16816.F32.BF16 R20, R172.reuse, R152, R20 ;  /* 0x00000098ac14723c */ /* 0x042fee0000041814 */
[----:B--2---:R-:W-:Y:S01]  /*6840*/  LDSM.16.M88.4 R188, [R228] ;  /* 0x00000000e4bc783b */ /* 0x004fe20000000200 */
[C---:B------:R-:W-:Y:S07]  /*6850*/  HMMA.16816.F32.BF16 R24, R172.reuse, R154, R24 ;  /* 0x0000009aac18723c */ /* 0x040fee0000041818 */
[----:B------:R-:W1:Y:S01]  /*6860*/  LDSM.16.M88.4 R152, [R222+0xb900] ;  /* 0x00b90000de98783b */ /* 0x000e620000000200 */
[C---:B------:R-:W-:Y:S07]  /*6870*/  HMMA.16816.F32.BF16 R28, R172.reuse, R156, R28 ;  /* 0x0000009cac1c723c */ /* 0x040fee000004181c */
[----:B---3--:R-:W-:Y:S01]  /*6880*/  LDSM.16.M88.4 R196, [R222+0xe900] ;  /* 0x00e90000dec4783b */ /* 0x008fe20000000200 */
[C---:B------:R-:W-:Y:S07]  /*6890*/  HMMA.16816.F32.BF16 R32, R172.reuse, R158, R32 ;  /* 0x0000009eac20723c */ /* 0x040fee0000041820 */
[----:B------:R-:W2:Y:S01]  /*68a0*/  LDSM.16.M88.4 R156, [R219] ;  /* 0x00000000db9c783b */ /* 0x000ea20000000200 */
[C---:B------:R-:W-:Y:S07]  /*68b0*/  HMMA.16816.F32.BF16 R36, R172.reuse, R160, R36 ;  /* 0x000000a0ac24723c */ /* 0x040fee0000041824 */
[----:B----4-:R-:W-:Y:S01]  /*68c0*/  LDSM.16.M88.4 R200, [R222+0xf100] ;  /* 0x00f10000dec8783b */ /* 0x010fe20000000200 */
[C---:B------:R-:W-:Y:S07]  /*68d0*/  HMMA.16816.F32.BF16 R40, R172.reuse, R162, R40 ;  /* 0x000000a2ac28723c */ /* 0x040fee0000041828 */
[----:B------:R-:W3:Y:S01]  /*68e0*/  LDSM.16.M88.4 R160, [R219+0x800] ;  /* 0x00080000dba0783b */ /* 0x000ee20000000200 */
[C---:B-----5:R-:W-:Y:S07]  /*68f0*/  HMMA.16816.F32.BF16 R44, R172.reuse, R148, R44 ;  /* 0x00000094ac2c723c */ /* 0x060fee000004182c */
[----:B------:R-:W-:Y:S01]  /*6900*/  LDSM.16.M88.4 R204, [R222+0xf900] ;  /* 0x00f90000decc783b */ /* 0x000fe20000000200 */
[C---:B------:R-:W-:Y:S07]  /*6910*/  HMMA.16816.F32.BF16 R48, R172.reuse, R150, R48 ;  /* 0x00000096ac30723c */ /* 0x040fee0000041830 */
[----:B------:R-:W4:Y:S01]  /*6920*/  LDSM.16.M88.4 R148, [R219+0x1000] ;  /* 0x00100000db94783b */ /* 0x000f220000000200 */
[C---:B------:R-:W-:Y:S07]  /*6930*/  HMMA.16816.F32.BF16 R52, R172.reuse, R72, R52 ;  /* 0x00000048ac34723c */ /* 0x040fee0000041834 */
[----:B------:R-:W-:Y:S01]  /*6940*/  LDSM.16.M88.4 R212, [R219+0x4000] ;  /* 0x00400000dbd4783b */ /* 0x000fe20000000200 */
[C---:B------:R-:W-:Y:S07]  /*6950*/  HMMA.16816.F32.BF16 R56, R172.reuse, R74, R56 ;  /* 0x0000004aac38723c */ /* 0x040fee0000041838 */
[----:B------:R-:W5:Y:S01]  /*6960*/  LDSM.16.M88.4 R72, [R219+0x1800] ;  /* 0x00180000db48783b */ /* 0x000f620000000200 */
[C---:B-1----:R-:W-:Y:S08]  /*6970*/  HMMA.16816.F32.BF16 R60, R172.reuse, R152, R60 ;  /* 0x00000098ac3c723c */ /* 0x042ff0000004183c */
[----:B------:R-:W-:Y:S01]  /*6980*/  HMMA.16816.F32.BF16 R64, R172, R154, R64 ;  /* 0x0000009aac40723c */ /* 0x000fe20000041840 */
[----:B------:R-:W1:Y:S07]  /*6990*/  LDSM.16.M88.4 R152, [R219+0x2000] ;  /* 0x00200000db98783b */ /* 0x000e6e0000000200 */
[C---:B--2---:R-:W-:Y:S08]  /*69a0*/  HMMA.16816.F32.BF16 R4, R176.reuse, R156, R4 ;  /* 0x0000009cb004723c */ /* 0x044ff00000041804 */
[C---:B------:R-:W-:Y:S01]  /*69b0*/  HMMA.16816.F32.BF16 R8, R176.reuse, R158, R8 ;  /* 0x0000009eb008723c */ /* 0x040fe20000041808 */
[----:B------:R-:W2:Y:S07]  /*69c0*/  LDSM.16.M88.4 R156, [R219+0x2800] ;  /* 0x00280000db9c783b */ /* 0x000eae0000000200 */
[C---:B---3--:R-:W-:Y:S08]  /*69d0*/  HMMA.16816.F32.BF16 R12, R176.reuse, R160, R12 ;  /* 0x000000a0b00c723c */ /* 0x048ff0000004180c */
[C---:B------:R-:W-:Y:S01]  /*69e0*/  HMMA.16816.F32.BF16 R16, R176.reuse, R162, R16 ;  /* 0x000000a2b010723c */ /* 0x040fe20000041810 */
[----:B------:R-:W3:Y:S07]  /*69f0*/  LDSM.16.M88.4 R160, [R219+0x3000] ;  /* 0x00300000dba0783b */ /* 0x000eee0000000200 */
[C---:B----4-:R-:W-:Y:S08]  /*6a00*/  HMMA.16816.F32.BF16 R20, R176.reuse, R148, R20 ;  /* 0x00000094b014723c */ /* 0x050ff00000041814 */
[C---:B------:R-:W-:Y:S01]  /*6a10*/  HMMA.16816.F32.BF16 R24, R176.reuse, R150, R24 ;  /* 0x00000096b018723c */ /* 0x040fe20000041818 */
[----:B------:R-:W4:Y:S07]  /*6a20*/  LDSM.16.M88.4 R148, [R219+0x3800] ;  /* 0x00380000db94783b */ /* 0x000f2e0000000200 */
[C---:B-----5:R-:W-:Y:S08]  /*6a30*/  HMMA.16816.F32.BF16 R28, R176.reuse, R72, R28 ;  /* 0x00000048b01c723c */ /* 0x060ff0000004181c */
[C---:B------:R-:W-:Y:S01]  /*6a40*/  HMMA.16816.F32.BF16 R32, R176.reuse, R74, R32 ;  /* 0x0000004ab020723c */ /* 0x040fe20000041820 */
[----:B------:R-:W5:Y:S07]  /*6a50*/  LDSM.16.M88.4 R72, [R216+0xc900] ;  /* 0x00c90000d848783b */ /* 0x000f6e0000000200 */
[C---:B-1----:R-:W-:Y:S08]  /*6a60*/  HMMA.16816.F32.BF16 R36, R176.reuse, R152, R36 ;  /* 0x00000098b024723c */ /* 0x042ff00000041824 */
[C---:B------:R-:W-:Y:S01]  /*6a70*/  HMMA.16816.F32.BF16 R40, R176.reuse, R154, R40 ;  /* 0x0000009ab028723c */ /* 0x040fe20000041828 */
[----:B------:R-:W1:Y:S07]  /*6a80*/  LDSM.16.M88.4 R152, [R216+0xd100] ;  /* 0x00d10000d898783b */ /* 0x000e6e0000000200 */
[C---:B--2---:R-:W-:Y:S08]  /*6a90*/  HMMA.16816.F32.BF16 R44, R176.reuse, R156, R44 ;  /* 0x0000009cb02c723c */ /* 0x044ff0000004182c */
[C---:B------:R-:W-:Y:S01]  /*6aa0*/  HMMA.16816.F32.BF16 R48, R176.reuse, R158, R48 ;  /* 0x0000009eb030723c */ /* 0x040fe20000041830 */
[----:B------:R-:W-:Y:S07]  /*6ab0*/  LDSM.16.M88.4 R156, [R216+0xe100] ;  /* 0x00e10000d89c783b */ /* 0x000fee0000000200 */
[C---:B---3--:R-:W-:Y:S08]  /*6ac0*/  HMMA.16816.F32.BF16 R52, R176.reuse, R160, R52 ;  /* 0x000000a0b034723c */ /* 0x048ff00000041834 */
[C---:B------:R-:W-:Y:S01]  /*6ad0*/  HMMA.16816.F32.BF16 R56, R176.reuse, R162, R56 ;  /* 0x000000a2b038723c */ /* 0x040fe20000041838 */
[----:B------:R-:W-:Y:S07]  /*6ae0*/  LDSM.16.M88.4 R160, [R216+0xe900] ;  /* 0x00e90000d8a0783b */ /* 0x000fee0000000200 */
[C---:B----4-:R-:W-:Y:S08]  /*6af0*/  HMMA.16816.F32.BF16 R60, R176.reuse, R148, R60 ;  /* 0x00000094b03c723c */ /* 0x050ff0000004183c */
[----:B------:R-:W-:Y:S01]  /*6b00*/  HMMA.16816.F32.BF16 R64, R176, R150, R64 ;  /* 0x00000096b040723c */ /* 0x000fe20000041840 */
[----:B------:R-:W2:Y:S07]  /*6b10*/  LDSM.16.M88.4 R148, [R216+0xd900] ;  /* 0x00d90000d894783b */ /* 0x000eae0000000200 */
[C---:B------:R-:W-:Y:S08]  /*6b20*/  HMMA.16816.F32.BF16 R4, R180.reuse, R164, R4 ;  /* 0x000000a4b404723c */ /* 0x040ff00000041804 */
[C---:B------:R-:W-:Y:S01]  /*6b30*/  HMMA.16816.F32.BF16 R8, R180.reuse, R166, R8 ;  /* 0x000000a6b408723c */ /* 0x040fe20000041808 */
[----:B------:R-:W-:Y:S07]  /*6b40*/  LDSM.16.M88.4 R164, [R216+0xf900] ;  /* 0x00f90000d8a4783b */ /* 0x000fee0000000200 */
[C---:B-----5:R-:W-:Y:S08]  /*6b50*/  HMMA.16816.F32.BF16 R12, R180.reuse, R72, R12 ;  /* 0x00000048b40c723c */ /* 0x060ff0000004180c */
[C---:B------:R-:W-:Y:S01]  /*6b60*/  HMMA.16816.F32.BF16 R16, R180.reuse, R74, R16 ;  /* 0x0000004ab410723c */ /* 0x040fe20000041810 */
[----:B------:R-:W3:Y:S07]  /*6b70*/  LDSM.16.M88.4 R72, [R216+0xf100] ;  /* 0x00f10000d848783b */ /* 0x000eee0000000200 */
[C---:B-1----:R-:W-:Y:S08]  /*6b80*/  HMMA.16816.F32.BF16 R20, R180.reuse, R152, R20 ;  /* 0x00000098b414723c */ /* 0x042ff00000041814 */
[C---:B------:R-:W-:Y:S01]  /*6b90*/  HMMA.16816.F32.BF16 R24, R180.reuse, R154, R24 ;  /* 0x0000009ab418723c */ /* 0x040fe20000041818 */
[----:B------:R-:W1:Y:S07]  /*6ba0*/  LDSM.16.M88.4 R152, [R231] ;  /* 0x00000000e798783b */ /* 0x000e6e0000000200 */
[C---:B--2---:R-:W-:Y:S08]  /*6bb0*/  HMMA.16816.F32.BF16 R28, R180.reuse, R148, R28 ;  /* 0x00000094b41c723c */ /* 0x044ff0000004181c */
[C---:B------:R-:W-:Y:S01]  /*6bc0*/  HMMA.16816.F32.BF16 R32, R180.reuse, R150, R32 ;  /* 0x00000096b420723c */ /* 0x040fe20000041820 */
[----:B------:R-:W2:Y:S07]  /*6bd0*/  LDSM.16.M88.4 R148, [R230] ;  /* 0x00000000e694783b */ /* 0x000eae0000000200 */
[C---:B------:R-:W-:Y:S08]  /*6be0*/  HMMA.16816.F32.BF16 R36, R180.reuse, R156, R36 ;  /* 0x0000009cb424723c */ /* 0x040ff00000041824 */
[C---:B------:R-:W-:Y:S01]  /*6bf0*/  HMMA.16816.F32.BF16 R40, R180.reuse, R158, R40 ;  /* 0x0000009eb428723c */ /* 0x040fe20000041828 */
[----:B------:R-:W4:Y:S07]  /*6c00*/  LDSM.16.M88.4 R156, [R227] ;  /* 0x00000000e39c783b */ /* 0x000f2e0000000200 */
[C---:B------:R-:W-:Y:S08]  /*6c10*/  HMMA.16816.F32.BF16 R44, R180.reuse, R160, R44 ;  /* 0x000000a0b42c723c */ /* 0x040ff0000004182c */
[C---:B------:R-:W-:Y:S01]  /*6c20*/  HMMA.16816.F32.BF16 R48, R180.reuse, R162, R48 ;  /* 0x000000a2b430723c */ /* 0x040fe20000041830 */
[----:B------:R-:W-:Y:S07]  /*6c30*/  LDSM.16.M88.4 R160, [R222+0xc100] ;  /* 0x00c10000dea0783b */ /* 0x000fee0000000200 */
[C---:B---3--:R-:W-:Y:S08]  /*6c40*/  HMMA.16816.F32.BF16 R52, R180.reuse, R72, R52 ;  /* 0x00000048b434723c */ /* 0x048ff00000041834 */
[C---:B------:R-:W-:Y:S01]  /*6c50*/  HMMA.16816.F32.BF16 R56, R180.reuse, R74, R56 ;  /* 0x0000004ab438723c */ /* 0x040fe20000041838 */
[----:B------:R-:W3:Y:S07]  /*6c60*/  LDSM.16.M88.4 R72, [R226] ;  /* 0x00000000e248783b */ /* 0x000eee0000000200 */
[C---:B------:R-:W-:Y:S08]  /*6c70*/  HMMA.16816.F32.BF16 R60, R180.reuse, R164, R60 ;  /* 0x000000a4b43c723c */ /* 0x040ff0000004183c */
[----:B------:R-:W-:Y:S01]  /*6c80*/  HMMA.16816.F32.BF16 R64, R180, R166, R64 ;  /* 0x000000a6b440723c */ /* 0x000fe20000041840 */
[----:B------:R-:W-:Y:S07]  /*6c90*/  LDSM.16.M88.4 R164, [R222+0xc900] ;  /* 0x00c90000dea4783b */ /* 0x000fee0000000200 */
[C---:B-1----:R-:W-:Y:S08]  /*6ca0*/  HMMA.16816.F32.BF16 R4, R184.reuse, R152, R4 ;  /* 0x00000098b804723c */ /* 0x042ff00000041804 */
[C---:B------:R-:W-:Y:S01]  /*6cb0*/  HMMA.16816.F32.BF16 R8, R184.reuse, R154, R8 ;  /* 0x0000009ab808723c */ /* 0x040fe20000041808 */
[----:B------:R-:W-:Y:S07]  /*6cc0*/  LDSM.16.M88.4 R152, [R224] ;  /* 0x00000000e098783b */ /* 0x000fee0000000200 */
[C---:B--2---:R-:W-:Y:S08]  /*6cd0*/  HMMA.16816.F32.BF16 R12, R184.reuse, R148, R12 ;  /* 0x00000094b80c723c */ /* 0x044ff0000004180c */
[C---:B------:R-:W-:Y:S01]  /*6ce0*/  HMMA.16816.F32.BF16 R16, R184.reuse, R150, R16 ;  /* 0x00000096b810723c */ /* 0x040fe20000041810 */
[----:B------:R-:W1:Y:S07]  /*6cf0*/  LDSM.16.M88.4 R148, [R225] ;  /* 0x00000000e194783b */ /* 0x000e6e0000000200 */
[C---:B------:R-:W-:Y:S08]  /*6d00*/  HMMA.16816.F32.BF16 R20, R184.reuse, R168, R20 ;  /* 0x000000a8b814723c */ /* 0x040ff00000041814 */
[C---:B------:R-:W-:Y:S01]  /*6d10*/  HMMA.16816.F32.BF16 R24, R184.reuse, R170, R24 ;  /* 0x000000aab818723c */ /* 0x040fe20000041818 */
[----:B------:R-:W2:Y:S07]  /*6d20*/  LDSM.16.M88.4 R168, [R222+0xd100] ;  /* 0x00d10000dea8783b */ /* 0x000eae0000000200 */
[C---:B------:R-:W-:Y:S08]  /*6d30*/  HMMA.16816.F32.BF16 R28, R184.reuse, R188, R28 ;  /* 0x000000bcb81c723c */ /* 0x040ff0000004181c */
[C---:B------:R-:W-:Y:S01]  /*6d40*/  HMMA.16816.F32.BF16 R32, R184.reuse, R190, R32 ;  /* 0x000000beb820723c */ /* 0x040fe20000041820 */
[----:B------:R-:W5:Y:S07]  /*6d50*/  LDSM.16.M88.4 R188, [R222+0xd900] ;  /* 0x00d90000debc783b */ /* 0x000f6e0000000200 */
[C---:B----4-:R-:W-:Y:S08]  /*6d60*/  HMMA.16816.F32.BF16 R36, R184.reuse, R156, R36 ;  /* 0x0000009cb824723c */ /* 0x050ff00000041824 */
[C---:B------:R-:W-:Y:S01]  /*6d70*/  HMMA.16816.F32.BF16 R40, R184.reuse, R158, R40 ;  /* 0x0000009eb828723c */ /* 0x040fe20000041828 */
[----:B------:R-:W4:Y:S07]  /*6d80*/  LDSM.16.M88.4 R156, [R222+0xe100] ;  /* 0x00e10000de9c783b */ /* 0x000f2e0000000200 */
[C---:B---3--:R-:W-:Y:S08]  /*6d90*/  HMMA.16816.F32.BF16 R44, R184.reuse, R72, R44 ;  /* 0x00000048b82c723c */ /* 0x048ff0000004182c */
[C---:B------:R-:W-:Y:S01]  /*6da0*/  HMMA.16816.F32.BF16 R48, R184.reuse, R74, R48 ;  /* 0x0000004ab830723c */ /* 0x040fe20000041830 */
[----:B------:R-:W3:Y:S07]  /*6db0*/  LDSM.16.M88.4 R72, [R219+0x4800] ;  /* 0x00480000db48783b */ /* 0x000eee0000000200 */
[C---:B-1----:R-:W-:Y:S08]  /*6dc0*/  HMMA.16816.F32.BF16 R52, R184.reuse, R148, R52 ;  /* 0x00000094b834723c */ /* 0x042ff00000041834 */
[C---:B------:R-:W-:Y:S08]  /*6dd0*/  HMMA.16816.F32.BF16 R56, R184.reuse, R150, R56 ;  /* 0x00000096b838723c */ /* 0x040ff00000041838 */
[C---:B------:R-:W-:Y:S08]  /*6de0*/  HMMA.16816.F32.BF16 R60, R184.reuse, R152, R60 ;  /* 0x00000098b83c723c */ /* 0x040ff0000004183c */
[----:B------:R-:W-:Y:S08]  /*6df0*/  HMMA.16816.F32.BF16 R64, R184, R154, R64 ;  /* 0x0000009ab840723c */ /* 0x000ff00000041840 */
[C---:B------:R-:W-:Y:S08]  /*6e00*/  HMMA.16816.F32.BF16 R4, R192.reuse, R160, R4 ;  /* 0x000000a0c004723c */ /* 0x040ff00000041804 */
[C---:B------:R-:W-:Y:S08]  /*6e10*/  HMMA.16816.F32.BF16 R8, R192.reuse, R162, R8 ;  /* 0x000000a2c008723c */ /* 0x040ff00000041808 */
[C---:B------:R-:W-:Y:S08]  /*6e20*/  HMMA.16816.F32.BF16 R12, R192.reuse, R164, R12 ;  /* 0x000000a4c00c723c */ /* 0x040ff0000004180c */
[C---:B------:R-:W-:Y:S08]  /*6e30*/  HMMA.16816.F32.BF16 R16, R192.reuse, R166, R16 ;  /* 0x000000a6c010723c */ /* 0x040ff00000041810 */
[C---:B--2---:R-:W-:Y:S08]  /*6e40*/  HMMA.16816.F32.BF16 R20, R192.reuse, R168, R20 ;  /* 0x000000a8c014723c */ /* 0x044ff00000041814 */
[C---:B------:R-:W-:Y:S08]  /*6e50*/  HMMA.16816.F32.BF16 R24, R192.reuse, R170, R24 ;  /* 0x000000aac018723c */ /* 0x040ff00000041818 */
[C---:B-----5:R-:W-:Y:S08]  /*6e60*/  HMMA.16816.F32.BF16 R28, R192.reuse, R188, R28 ;  /* 0x000000bcc01c723c */ /* 0x060ff0000004181c */
[C---:B------:R-:W-:Y:S08]  /*6e70*/  HMMA.16816.F32.BF16 R32, R192.reuse, R190, R32 ;  /* 0x000000bec020723c */ /* 0x040ff00000041820 */
[C---:B----4-:R-:W-:Y:S08]  /*6e80*/  HMMA.16816.F32.BF16 R36, R192.reuse, R156, R36 ;  /* 0x0000009cc024723c */ /* 0x050ff00000041824 */
[C---:B------:R-:W-:Y:S08]  /*6e90*/  HMMA.16816.F32.BF16 R40, R192.reuse, R158, R40 ;  /* 0x0000009ec028723c */ /* 0x040ff00000041828 */
[C---:B------:R-:W-:Y:S08]  /*6ea0*/  HMMA.16816.F32.BF16 R44, R192.reuse, R196, R44 ;  /* 0x000000c4c02c723c */ /* 0x040ff0000004182c */
[C---:B------:R-:W-:Y:S08]  /*6eb0*/  HMMA.16816.F32.BF16 R48, R192.reuse, R198, R48 ;  /* 0x000000c6c030723c */ /* 0x040ff00000041830 */
[C---:B------:R-:W-:Y:S08]  /*6ec0*/  HMMA.16816.F32.BF16 R52, R192.reuse, R200, R52 ;  /* 0x000000c8c034723c */ /* 0x040ff00000041834 */
[C---:B------:R-:W-:Y:S08]  /*6ed0*/  HMMA.16816.F32.BF16 R56, R192.reuse, R202, R56 ;  /* 0x000000cac038723c */ /* 0x040ff00000041838 */
[C---:B------:R-:W-:Y:S08]  /*6ee0*/  HMMA.16816.F32.BF16 R60, R192.reuse, R204, R60 ;  /* 0x000000ccc03c723c */ /* 0x040ff0000004183c */
[----:B------:R-:W-:Y:S08]  /*6ef0*/  HMMA.16816.F32.BF16 R64, R192, R206, R64 ;  /* 0x000000cec040723c */ /* 0x000ff00000041840 */
[C---:B------:R-:W-:Y:S08]  /*6f00*/  HMMA.16816.F32.BF16 R4, R208.reuse, R212, R4 ;  /* 0x000000d4d004723c */ /* 0x040ff00000041804 */
[C---:B------:R-:W-:Y:S08]  /*6f10*/  HMMA.16816.F32.BF16 R8, R208.reuse, R214, R8 ;  /* 0x000000d6d008723c */ /* 0x040ff00000041808 */
[C---:B---3--:R-:W-:Y:S08]  /*6f20*/  HMMA.16816.F32.BF16 R12, R208.reuse, R72, R12 ;  /* 0x00000048d00c723c */ /* 0x048ff0000004180c */
[----:B------:R-:W-:Y:S01]  /*6f30*/  FMUL.FTZ R4, R4, c[0x0][0x320] ;  /* 0x0000c80004047a20 */ /* 0x000fe20000410000 */
[C---:B------:R-:W-:Y:S03]  /*6f40*/  HMMA.16816.F32.BF16 R16, R208.reuse, R74, R16 ;  /* 0x0000004ad010723c */ /* 0x040fe60000041810 */
[----:B------:R-:W1:Y:S01]  /*6f50*/  MUFU.TANH R148, R4 ;  /* 0x0000000400947308 */ /* 0x000e620000002400 */
[----:B------:R-:W-:Y:S02]  /*6f60*/  FMUL.FTZ R5, R5, c[0x0][0x320] ;  /* 0x0000c80005057a20 */ /* 0x000fe40000410000 */
[----:B------:R-:W-:Y:S02]  /*6f70*/  FMUL.FTZ R6, R6, c[0x0][0x320] ;  /* 0x0000c80006067a20 */ /* 0x000fe40000410000 */
[----:B------:R-:W-:Y:S04]  /*6f80*/  FMUL.FTZ R7, R7, c[0x0][0x320] ;  /* 0x0000c80007077a20 */ /* 0x000fe80000410000 */
[----:B------:R-:W-:Y:S01]  /*6f90*/  FMUL.FTZ R8, R8, c[0x0][0x320] ;  /* 0x0000c80008087a20 */ /* 0x000fe20000410000 */
[----:B------:R-:W2:Y:S01]  /*6fa0*/  MUFU.TANH R153, R5 ;  /* 0x0000000500997308 */ /* 0x000ea20000002400 */
[----:B------:R-:W-:Y:S02]  /*6fb0*/  FMUL.FTZ R9, R9, c[0x0][0x320] ;  /* 0x0000c80009097a20 */ /* 0x000fe40000410000 */
[----:B------:R-:W-:Y:S02]  /*6fc0*/  FMUL.FTZ R10, R10, c[0x0][0x320] ;  /* 0x0000c8000a0a7a20 */ /* 0x000fe40000410000 */
[----:B------:R-:W-:Y:S02]  /*6fd0*/  FMUL.FTZ R11, R11, c[0x0][0x320] ;  /* 0x0000c8000b0b7a20 */ /* 0x000fe40000410000 */
[----:B------:R-:W-:Y:S02]  /*6fe0*/  FMUL.FTZ R12, R12, c[0x0][0x320] ;  /* 0x0000c8000c0c7a20 */ /* 0x000fe40000410000 */
[----:B------:R-:W-:Y:S01]  /*6ff0*/  FMUL.FTZ R13, R13, c[0x0][0x320] ;  /* 0x0000c8000d0d7a20 */ /* 0x000fe20000410000 */
[----:B------:R-:W3:Y:S01]  /*7000*/  MUFU.TANH R149, R6 ;  /* 0x0000000600957308 */ /* 0x000ee20000002400 */
[----:B------:R-:W-:Y:S02]  /*7010*/  FMUL.FTZ R16, R16, c[0x0][0x320] ;  /* 0x0000c80010107a20 */ /* 0x000fe40000410000 */
[----:B------:R-:W-:Y:S02]  /*7020*/  FMUL.FTZ R17, R17, c[0x0][0x320] ;  /* 0x0000c80011117a20 */ /* 0x000fe40000410000 */
[----:B------:R-:W-:Y:S02]  /*7030*/  FMUL.FTZ R18, R18, c[0x0][0x320] ;  /* 0x0000c80012127a20 */ /* 0x000fe40000410000 */
[----:B------:R-:W-:Y:S02]  /*7040*/  FMUL.FTZ R19, R19, c[0x0][0x320] ;  /* 0x0000c80013137a20 */ /* 0x000fe40000410000 */
[----:B------:R-:W-:Y:S01]  /*7050*/  FMUL.FTZ R14, R14, c[0x0][0x320] ;  /* 0x0000c8000e0e7a20 */ /* 0x000fe20000410000 */
[----:B------:R4:W1:Y:S01]  /*7060*/  MUFU.TANH R154, R7 ;  /* 0x00000007009a7308 */ /* 0x0008620000002400 */
[----:B------:R-:W-:Y:S09]  /*7070*/  FMUL.FTZ R15, R15, c[0x0][0x320] ;  /* 0x0000c8000f0f7a20 */ /* 0x000ff20000410000 */
[----:B------:R-:W1:Y:S10]  /*7080*/  MUFU.TANH R151, R8 ;  /* 0x0000000800977308 */ /* 0x000e740000002400 */
[----:B------:R-:W1:Y:S01]  /*7090*/  MUFU.TANH R73, R9 ;  /* 0x0000000900497308 */ /* 0x000e620000002400 */
[----:B----4-:R-:W4:Y:S09]  /*70a0*/  LDSM.16.M88.4 R4, [R219+0x5000] ;  /* 0x00500000db04783b */ /* 0x010f320000000200 */
[----:B------:R-:W1:Y:S10]  /*70b0*/  MUFU.TANH R150, R10 ;  /* 0x0000000a00967308 */ /* 0x000e740000002400 */
[----:B------:R5:W1:Y:S10]  /*70c0*/  MUFU.TANH R152, R11 ;  /* 0x0000000b00987308 */ /* 0x000a740000002400 */
[----:B------:R1:W1:Y:S10]  /*70d0*/  MUFU.TANH R75, R12 ;  /* 0x0000000c004b7308 */ /* 0x0002740000002400 */
[----:B------:R1:W1:Y:S01]  /*70e0*/  MUFU.TANH R155, R13 ;  /* 0x0000000d009b7308 */ /* 0x0002620000002400 */
[----:B-----5:R-:W5:Y:S01]  /*70f0*/  LDSM.16.M88.4 R8, [R219+0x5800] ;  /* 0x00580000db08783b */ /* 0x020f620000000200 */
[C---:B----4-:R-:W-:Y:S08]  /*7100*/  HMMA.16816.F32.BF16 R20, R208.reuse, R4, R20 ;  /* 0x00000004d014723c */ /* 0x050ff00000041814 */
[----:B------:R4:W1:Y:S01]  /*7110*/  MUFU.TANH R156, R14 ;  /* 0x0000000e009c7308 */ /* 0x0008620000002400 */
[C---:B------:R-:W-:Y:S01]  /*7120*/  HMMA.16816.F32.BF16 R24, R208.reuse, R6, R24 ;  /* 0x00000006d018723c */ /* 0x040fe20000041818 */
[----:B------:R-:W1:Y:S08]  /*7130*/  LDSM.16.M88.4 R4, [R219+0x6000] ;  /* 0x00600000db04783b */ /* 0x000e700000000200 */
[----:B------:R4:W1:Y:S06]  /*7140*/  MUFU.TANH R157, R15 ;  /* 0x0000000f009d7308 */ /* 0x00086c0000002400 */
[----:B------:R-:W-:Y:S04]  /*7150*/  FMUL.FTZ R20, R20, c[0x0][0x320] ;  /* 0x0000c80014147a20 */ /* 0x000fe80000410000 */
[----:B------:R4:W1:Y:S01]  /*7160*/  MUFU.TANH R158, R16 ;  /* 0x00000010009e7308 */ /* 0x0008620000002400 */
[----:B------:R-:W-:Y:S02]  /*7170*/  FMUL.FTZ R21, R21, c[0x0][0x320] ;  /* 0x0000c80015157a20 */ /* 0x000fe40000410000 */
[----:B------:R-:W-:Y:S02]  /*7180*/  FMUL.FTZ R22, R22, c[0x0][0x320] ;  /* 0x0000c80016167a20 */ /* 0x000fe40000410000 */
[----:B------:R-:W-:Y:S02]  /*7190*/  FMUL.FTZ R23, R23, c[0x0][0x320] ;  /* 0x0000c80017177a20 */ /* 0x000fe40000410000 */
[----:B------:R-:W-:Y:S02]  /*71a0*/  FMUL.FTZ R24, R24, c[0x0][0x320] ;  /* 0x0000c80018187a20 */ /* 0x000fe40000410000 */
[----:B------:R-:W-:Y:S01]  /*71b0*/  FMUL.FTZ R25, R25, c[0x0][0x320] ;  /* 0x0000c80019197a20 */ /* 0x000fe20000410000 */
[----:B------:R4:W2:Y:S01]  /*71c0*/  MUFU.TANH R159, R17 ;  /* 0x00000011009f7308 */ /* 0x0008a20000002400 */
[----:B------:R-:W-:Y:S02]  /*71d0*/  FMUL.FTZ R26, R26, c[0x0][0x320] ;  /* 0x0000c8001a1a7a20 */ /* 0x000fe40000410000 */
[----:B------:R-:W-:Y:S01]  /*71e0*/  FMUL.FTZ R27, R27, c[0x0][0x320] ;  /* 0x0000c8001b1b7a20 */ /* 0x000fe20000410000 */
[C---:B-----5:R-:W-:Y:S06]  /*71f0*/  HMMA.16816.F32.BF16 R28, R208.reuse, R8, R28 ;  /* 0x00000008d01c723c */ /* 0x060fec000004181c */
[----:B------:R4:W2:Y:S02]  /*7200*/  MUFU.TANH R160, R18 ;  /* 0x0000001200a07308 */ /* 0x0008a40000002400 */
[C---:B------:R-:W-:Y:S01]  /*7210*/  HMMA.16816.F32.BF16 R32, R208.reuse, R10, R32 ;  /* 0x0000000ad020723c */ /* 0x040fe20000041820 */
[----:B------:R-:W5:Y:S07]  /*7220*/  LDSM.16.M88.4 R8, [R219+0x6800] ;  /* 0x00680000db08783b */ /* 0x000f6e0000000200 */
[----:B------:R4:W2:Y:S01]  /*7230*/  MUFU.TANH R161, R19 ;  /* 0x0000001300a17308 */ /* 0x0008a20000002400 */
[C---:B-1----:R-:W-:Y:S07]  /*7240*/  HMMA.16816.F32.BF16 R36, R208.reuse, R4, R36 ;  /* 0x00000004d024723c */ /* 0x042fee0000041824 */
[----:B------:R-:W-:Y:S01]  /*7250*/  FMUL.FTZ R28, R28, c[0x0][0x320] ;  /* 0x0000c8001c1c7a20 */ /* 0x000fe20000410000 */
[C---:B------:R-:W-:Y:S01]  /*7260*/  HMMA.16816.F32.BF16 R40, R208.reuse, R6, R40 ;  /* 0x00000006d028723c */ /* 0x040fe20000041828 */
[----:B------:R4:W1:Y:S01]  /*7270*/  MUFU.TANH R162, R20 ;  /* 0x0000001400a27308 */ /* 0x0008620000002400 */
[----:B------:R-:W1:Y:S02]  /*7280*/  LDSM.16.M88.4 R4, [R219+0x7000] ;  /* 0x00700000db04783b */ /* 0x000e640000000200 */
[----:B------:R-:W-:Y:S02]  /*7290*/  FMUL.FTZ R29, R29, c[0x0][0x320] ;  /* 0x0000c8001d1d7a20 */ /* 0x000fe40000410000 */
[----:B------:R-:W-:Y:S02]  /*72a0*/  FMUL.FTZ R30, R30, c[0x0][0x320] ;  /* 0x0000c8001e1e7a20 */ /* 0x000fe40000410000 */
[----:B------:R-:W-:Y:S03]  /*72b0*/  FMUL.FTZ R31, R31, c[0x0][0x320] ;  /* 0x0000c8001f1f7a20 */ /* 0x000fe60000410000 */
[----:B------:R4:W1:Y:S01]  /*72c0*/  MUFU.TANH R163, R21 ;  /* 0x0000001500a37308 */ /* 0x0008620000002400 */
[----:B------:R-:W-:Y:S02]  /*72d0*/  FMUL.FTZ R32, R32, c[0x0][0x320] ;  /* 0x0000c80020207a20 */ /* 0x000fe40000410000 */
[----:B------:R-:W-:Y:S02]  /*72e0*/  FMUL.FTZ R33, R33, c[0x0][0x320] ;  /* 0x0000c80021217a20 */ /* 0x000fe40000410000 */
[----:B------:R-:W-:Y:S02]  /*72f0*/  FMUL.FTZ R34, R34, c[0x0][0x320] ;  /* 0x0000c80022227a20 */ /* 0x000fe40000410000 */
[----:B------:R-:W-:Y:S02]  /*7300*/  FMUL.FTZ R35, R35, c[0x0][0x320] ;  /* 0x0000c80023237a20 */ /* 0x000fe40000410000 */
[----:B------:R-:W-:Y:S01]  /*7310*/  FMUL.FTZ R36, R36, c[0x0][0x320] ;  /* 0x0000c80024247a20 */ /* 0x000fe20000410000 */
[----:B------:R4:W2:Y:S01]  /*7320*/  MUFU.TANH R164, R22 ;  /* 0x0000001600a47308 */ /* 0x0008a20000002400 */
[----:B------:R-:W-:Y:S01]  /*7330*/  FMUL.FTZ R37, R37, c[0x0][0x320] ;  /* 0x0000c80025257a20 */ /* 0x000fe20000410000 */
[C---:B-----5:R-:W-:Y:S03]  /*7340*/  HMMA.16816.F32.BF16 R44, R208.reuse, R8, R44 ;  /* 0x00000008d02c723c */ /* 0x060fe6000004182c */
[----:B------:R-:W-:Y:S02]  /*7350*/  FMUL.FTZ R38, R38, c[0x0][0x320] ;  /* 0x0000c80026267a20 */ /* 0x000fe40000410000 */
[----:B------:R-:W-:Y:S03]  /*7360*/  FMUL.FTZ R39, R39, c[0x0][0x320] ;  /* 0x0000c80027277a20 */ /* 0x000fe60000410000 */
[----:B------:R4:W2:Y:S01]  /*7370*/  MUFU.TANH R165, R23 ;  /* 0x0000001700a57308 */ /* 0x0008a20000002400 */
[C---:B------:R-:W-:Y:S01]  /*7380*/  HMMA.16816.F32.BF16 R48, R208.reuse, R10, R48 ;  /* 0x0000000ad030723c */ /* 0x040fe20000041830 */
[----:B------:R-:W5:Y:S01]  /*7390*/  LDSM.16.M88.4 R8, [R219+0x7800] ;  /* 0x00780000db08783b */ /* 0x000f620000000200 */
[----:B------:R-:W-:Y:S04]  /*73a0*/  DEPBAR.LE SB0, 0x0 ;  /* 0x000080000000791a */ /* 0x000fe80000000000 */
[----:B------:R-:W-:Y:S02]  /*73b0*/  FMUL.FTZ R40, R40, c[0x0][0x320] ;  /* 0x0000c80028287a20 */ /* 0x000fe40000410000 */
[----:B------:R-:W-:Y:S01]  /*73c0*/  FMUL.FTZ R41, R41, c[0x0][0x320] ;  /* 0x0000c80029297a20 */ /* 0x000fe20000410000 */
[----:B------:R4:W2:Y:S01]  /*73d0*/  MUFU.TANH R168, R24 ;  /* 0x0000001800a87308 */ /* 0x0008a20000002400 */
[----:B------:R-:W-:Y:S01]  /*73e0*/  BAR.SYNC.DEFER_BLOCKING 0x0 ;  /* 0x0000000000007b1d */ /* 0x000fe20000010000 */
[C---:B-1----:R-:W-:Y:S05]  /*73f0*/  HMMA.16816.F32.BF16 R52, R208.reuse, R4, R52 ;  /* 0x00000004d034723c */ /* 0x042fea0000041834 */
[----:B------:R-:W-:Y:S02]  /*7400*/  FMUL.FTZ R42, R42, c[0x0][0x320] ;  /* 0x0000c8002a2a7a20 */ /* 0x000fe40000410000 */
[----:B------:R-:W-:Y:S01]  /*7410*/  FMUL.FTZ R43, R43, c[0x0][0x320] ;  /* 0x0000c8002b2b7a20 */ /* 0x000fe20000410000 */
[----:B------:R4:W1:Y:S01]  /*7420*/  MUFU.TANH R166, R25 ;  /* 0x0000001900a67308 */ /* 0x0008620000002400 */
[C---:B------:R-:W-:Y:S03]  /*7430*/  HMMA.16816.F32.BF16 R56, R208.reuse, R6, R56 ;  /* 0x00000006d038723c */ /* 0x040fe60000041838 */
[----:B------:R-:W-:Y:S02]  /*7440*/  FMUL.FTZ R44, R44, c[0x0][0x320] ;  /* 0x0000c8002c2c7a20 */ /* 0x000fe40000410000 */
[----:B------:R-:W-:Y:S02]  /*7450*/  FMUL.FTZ R45, R45, c[0x0][0x320] ;  /* 0x0000c8002d2d7a20 */ /* 0x000fe40000410000 */
[----:B------:R-:W-:Y:S02]  /*7460*/  FMUL.FTZ R46, R46, c[0x0][0x320] ;  /* 0x0000c8002e2e7a20 */ /* 0x000fe40000410000 */
[----:B------:R4:W1:Y:S03]  /*7470*/  MUFU.TANH R167, R26 ;  /* 0x0000001a00a77308 */ /* 0x0008660000002400 */
[----:B------:R-:W-:Y:S02]  /*7480*/  FMUL.FTZ R47, R47, c[0x0][0x320] ;  /* 0x0000c8002f2f7a20 */ /* 0x000fe40000410000 */
[----:B------:R-:W-:Y:S02]  /*7490*/  FMUL.FTZ R48, R48, c[0x0][0x320] ;  /* 0x0000c80030307a20 */ /* 0x000fe40000410000 */
[----:B------:R-:W-:Y:S02]  /*74a0*/  FMUL.FTZ R49, R49, c[0x0][0x320] ;  /* 0x0000c80031317a20 */ /* 0x000fe40000410000 */
[----:B------:R-:W-:Y:S01]  /*74b0*/  FMUL.FTZ R50, R50, c[0x0][0x320] ;  /* 0x0000c80032327a20 */ /* 0x000fe20000410000 */
[----:B------:R4:W1:Y:S01]  /*74c0*/  MUFU.TANH R169, R27 ;  /* 0x0000001b00a97308 */ /* 0x0008620000002400 */
[----:B------:R-:W-:Y:S01]  /*74d0*/  FMUL.FTZ R51, R51, c[0x0][0x320] ;  /* 0x0000c80033337a20 */ /* 0x000fe20000410000 */
[C---:B-----5:R-:W-:Y:S03]  /*74e0*/  HMMA.16816.F32.BF16 R60, R208.reuse, R8, R60 ;  /* 0x00000008d03c723c */ /* 0x060fe6000004183c */
[----:B------:R-:W-:Y:S02]  /*74f0*/  FMUL.FTZ R56, R56, c[0x0][0x320] ;  /* 0x0000c80038387a20 */ /* 0x000fe40000410000 */
[----:B------:R-:W-:Y:S02]  /*7500*/  FMUL.FTZ R57, R57, c[0x0][0x320] ;  /* 0x0000c80039397a20 */ /* 0x000fe40000410000 */
[----:B------:R-:W-:Y:S01]  /*7510*/  FMUL.FTZ R59, R59, c[0x0][0x320] ;  /* 0x0000c8003b3b7a20 */ /* 0x000fe20000410000 */
[----:B------:R4:W1:Y:S01]  /*7520*/  MUFU.TANH R171, R28 ;  /* 0x0000001c00ab7308 */ /* 0x0008620000002400 */
[----:B------:R-:W-:Y:S03]  /*7530*/  HMMA.16816.F32.BF16 R64, R208, R10, R64 ;  /* 0x0000000ad040723c */ /* 0x000fe60000041840 */
        /* <DEDUP_REMOVED lines=9> */
[----:B------:R-:W-:Y:S02]  /*75d0*/  FMUL.FTZ R62, R62, c[0x0][0x320] ;  /* 0x0000c8003e3e7a20 */ /* 0x000fe40000410000 */
[----:B------:R-:W-:Y:S02]  /*75e0*/  FMUL.FTZ R63, R63, c[0x0][0x320] ;  /* 0x0000c8003f3f7a20 */ /* 0x000fe40000410000 */
[----:B------:R-:W-:Y:S02]  /*75f0*/  FMUL.FTZ R64, R64, c[0x0][0x320] ;  /* 0x0000c80040407a20 */ /* 0x000fe40000410000 */
[----:B------:R-:W-:Y:S02]  /*7600*/  FMUL.FTZ R65, R65, c[0x0][0x320] ;  /* 0x0000c80041417a20 */ /* 0x000fe40000410000 */
[----:B------:R-:W-:Y:S01]  /*7610*/  FMUL.FTZ R66, R66, c[0x0][0x320] ;  /* 0x0000c80042427a20 */ /* 0x000fe20000410000 */
[----:B------:R4:W1:Y:S01]  /*7620*/  MUFU.TANH R189, R31 ;  /* 0x0000001f00bd7308 */ /* 0x0008620000002400 */
[----:B------:R-:W-:Y:S09]  /*7630*/  FMUL.FTZ R0, R67, c[0x0][0x320] ;  /* 0x0000c80043007a20 */ /* 0x000ff20000410000 */
[----:B------:R4:W1:Y:S10]  /*7640*/  MUFU.TANH R190, R32 ;  /* 0x0000002000be7308 */ /* 0x0008740000002400 */
        /* <DEDUP_REMOVED lines=34> */
[----:B------:R4:W1:Y:S02]  /*7870*/  MUFU.TANH R72, R0 ;  /* 0x0000000000487308 */ /* 0x0008640000002400 */
[----:B-1234-:R-:W-:-:S05]  /*7880*/  @P1 BRA `(.L_x_5) ;  /* 0xffffe43000001947 */ /* 0x01efca000383ffff */
.L_x_4:
[----:B------:R-:W-:Y:S01]  /*7890*/  FMNMX.FTZ R0, R148, R69, !PT ;  /* 0x0000004594007209 */ /* 0x000fe20007810000 */
[----:B---3--:R-:W-:Y:S01]  /*78a0*/  LDSM.16.MT88.4 R12, [R217+0x100] ;  /* 0x00010000d90c783b */ /* 0x008fe20000004200 */
[----:B------:R-:W-:Y:S02]  /*78b0*/  MOV R66, R74 ;  /* 0x0000004a00427202 */ /* 0x000fe40000000f00 */
[----:B------:R-:W-:Y:S02]  /*78c0*/  FMNMX.FTZ R0, R153, R0, !PT ;  /* 0x0000000099007209 */ /* 0x000fe40007810000 */
[----:B------:R-:W-:Y:S02]  /*78d0*/  MOV R67, R68 ;  /* 0x0000004400437202 */ /* 0x000fe40000000f00 */
[----:B------:R-:W-:Y:S01]  /*78e0*/  FMNMX.FTZ R0, R151, R0, !PT ;  /* 0x0000000097007209 */ /* 0x000fe20007810000 */
[----:B------:R-:W-:Y:S01]  /*78f0*/  LDSM.16.MT88.4 R20, [R218+0x100] ;  /* 0x00010000da14783b */ /* 0x000fe20000004200 */
[----:B------:R-:W-:Y:S02]  /*7900*/  FMNMX.FTZ R2, R149, R70, !PT ;  /* 0x0000004695027209 */ /* 0x000fe40007810000 */
[----:B------:R-:W-:Y:S02]  /*7910*/  FMNMX.FTZ R0, R73, R0, !PT ;  /* 0x0000000049007209 */ /* 0x000fe40007810000 */
[----:B------:R-:W-:Y:S02]  /*7920*/  FMNMX.FTZ R2, R154, R2, !PT ;  /* 0x000000029a027209 */ /* 0x000fe40007810000 */
        /* <DEDUP_REMOVED lines=26> */
[----:B------:R-:W0:Y:S01]  /*7ad0*/  LDGDEPBAR ;  /* 0x00000000000079af */ /* 0x000e220000000000 */
[----:B------:R-:W-:Y:S02]  /*7ae0*/  FMNMX.FTZ R2, R188, R2, !PT ;  /* 0x00000002bc027209 */ /* 0x000fe40007810000 */
        /* <DEDUP_REMOVED lines=31> */
[----:B------:R-:W-:Y:S02]  /*7ce0*/  MOV R65, R19 ;  /* 0x0000001300417202 */ /* 0x000fe40000000f00 */
[----:B------:R-:W-:Y:S02]  /*7cf0*/  FMNMX.FTZ R68, R18, R68, !PT ;  /* 0x0000004412447209 */ /* 0x000fe40007810000 */
[----:B------:R-:W-:Y:S02]  /*7d00*/  FMNMX.FTZ R2, R59, R2, !PT ;  /* 0x000000023b027209 */ /* 0x000fe40007810000 */
[----:B------:R-:W-:Y:S01]  /*7d10*/  ISETP.LT.AND P1, PT, RZ, UR8, PT ;  /* 0x00000008ff007c0c */ /* 0x000fe2000bf21270 */
[----:B------:R-:W-:Y:S01]  /*7d20*/  SHFL.BFLY PT, R3, R68, 0x2, 0x1f ;  /* 0x0c401f0044037f89 */ /* 0x000fe200000e0000 */
[----:B------:R-:W-:Y:S01]  /*7d30*/  FMNMX.FTZ R0, R65, R2, !PT ;  /* 0x0000000241007209 */ /* 0x000fe20007810000 */
[----:B------:R-:W-:Y:S03]  /*7d40*/  UIADD3 UR8, UR8, -0x1, URZ ;  /* 0xffffffff08087890 */ /* 0x000fe6000fffe03f */
[----:B------:R-:W-:Y:S04]  /*7d50*/  FMNMX.FTZ R0, R71, R0, !PT ;  /* 0x0000000047007209 */ /* 0x000fe80007810000 */
[----:B------:R-:W-:Y:S05]  /*7d60*/  FMNMX.FTZ R0, R72, R0, !PT ;  /* 0x0000000048007209 */ /* 0x000fea0007810000 */
[----:B------:R-:W1:Y:S02]  /*7d70*/  SHFL.BFLY PT, R2, R0, 0x2, 0x1f ;  /* 0x0c401f0000027f89 */ /* 0x000e6400000e0000 */
[----:B-1----:R-:W-:Y:S02]  /*7d80*/  FMNMX.FTZ R0, R0, R2, !PT ;  /* 0x0000000200007209 */ /* 0x002fe40007810000 */
[----:B------:R-:W-:Y:S04]  /*7d90*/  FMNMX.FTZ R68, R68, R3, !PT ;  /* 0x0000000344447209 */ /* 0x000fe80007810000 */
[----:B------:R-:W1:Y:S08]  /*7da0*/  SHFL.BFLY PT, R3, R0, 0x1, 0x1f ;  /* 0x0c201f0000037f89 */ /* 0x000e7000000e0000 */
[----:B------:R-:W2:Y:S01]  /*7db0*/  SHFL.BFLY PT, R4, R68, 0x1, 0x1f ;  /* 0x0c201f0044047f89 */ /* 0x000ea200000e0000 */
[----:B-1----:R-:W-:Y:S02]  /*7dc0*/  FMNMX.FTZ R3, R0, R3, !PT ;  /* 0x0000000300037209 */ /* 0x002fe40007810000 */
[----:B--2---:R-:W-:Y:S05]  /*7dd0*/  FMNMX.FTZ R68, R68, R4, !PT ;  /* 0x0000000444447209 */ /* 0x004fea0007810000 */
[C---:B------:R-:W-:Y:S02]  /*7de0*/  FMUL.FTZ R74, R68.reuse, c[0x0][0x2d0] ;  /* 0x0000b400444a7a20 */ /* 0x040fe40000410000 */
[----:B------:R-:W-:Y:S02]  /*7df0*/  FADD.FTZ R2, -R68, R69 ;  /* 0x0000004544027221 */ /* 0x000fe40000010100 */
[--C-:B------:R-:W-:Y:S01]  /*7e00*/  FFMA.FTZ R4, R148, c[0x0][0x2d0], -R74.reuse ;  /* 0x0000b40094047a23 */ /* 0x100fe2000001084a */
[----:B------:R-:W-:Y:S01]  /*7e10*/  MOV R148, R16 ;  /* 0x0000001000947202 */ /* 0x000fe20000000f00 */
[----:B------:R-:W-:Y:S02]  /*7e20*/  FMUL.FTZ R0, R2, c[0x0][0x2d0] ;  /* 0x0000b40002007a20 */ /* 0x000fe40000410000 */
[----:B------:R1:W2:Y:S01]  /*7e30*/  MUFU.EX2 R5, R4 ;  /* 0x0000000400057308 */ /* 0x0002a20000000800 */
[----:B------:R-:W-:Y:S02]  /*7e40*/  FMUL.FTZ R69, R3, c[0x0][0x2d0] ;  /* 0x0000b40003457a20 */ /* 0x000fe40000410000 */
[--C-:B------:R-:W-:Y:S02]  /*7e50*/  FFMA.FTZ R32, R75, c[0x0][0x2d0], -R74.reuse ;  /* 0x0000b4004b207a23 */ /* 0x100fe4000001084a */
[--C-:B------:R-:W-:Y:S02]  /*7e60*/  FFMA.FTZ R6, R149, c[0x0][0x2d0], -R69.reuse ;  /* 0x0000b40095067a23 */ /* 0x100fe40000010845 */
[--C-:B------:R-:W-:Y:S02]  /*7e70*/  FFMA.FTZ R40, R156, c[0x0][0x2d0], -R69.reuse ;  /* 0x0000b4009c287a23 */ /* 0x100fe40000010845 */
[--C-:B------:R-:W-:Y:S01]  /*7e80*/  FFMA.FTZ R48, R158, c[0x0][0x2d0], -R74.reuse ;  /* 0x0000b4009e307a23 */ /* 0x100fe2000001084a */
[----:B------:R3:W4:Y:S01]  /*7e90*/  MUFU.EX2 R2, R0 ;  /* 0x0000000000027308 */ /* 0x0007220000000800 */
[--C-:B------:R-:W-:Y:S09]  /*7ea0*/  FFMA.FTZ R71, R71, c[0x0][0x2d0], -R69.reuse ;  /* 0x0000b40047477a23 */ /* 0x100ff20000010845 */
[----:B------:R5:W-:Y:S01]  /*7eb0*/  MUFU.EX2 R75, R32 ;  /* 0x00000020004b7308 */ /* 0x000be20000000800 */
[----:B-1----:R-:W-:Y:S01]  /*7ec0*/  FFMA.FTZ R4, R153, c[0x0][0x2d0], -R74 ;  /* 0x0000b40099047a23 */ /* 0x002fe2000001084a */
[----:B--2---:R-:W-:Y:S08]  /*7ed0*/  MOV R153, R5 ;  /* 0x0000000500997202 */ /* 0x004ff00000000f00 */
[----:B------:R1:W-:Y:S01]  /*7ee0*/  MUFU.EX2 R7, R4 ;  /* 0x0000000400077308 */ /* 0x0003e20000000800 */
[----:B---3--:R-:W-:Y:S02]  /*7ef0*/  FADD.FTZ R0, -R3, R70 ;  /* 0x0000004603007221 */ /* 0x008fe40000010100 */
[----:B----4-:R-:W-:Y:S02]  /*7f00*/  FMUL.FTZ R9, R2, R81 ;  /* 0x0000005102097220 */ /* 0x010fe40000410000 */
[----:B------:R-:W-:Y:S05]  /*7f10*/  FMUL.FTZ R0, R0, c[0x0][0x2d0] ;  /* 0x0000b40000007a20 */ /* 0x000fea0000410000 */
[----:B------:R-:W-:Y:S01]  /*7f20*/  MUFU.EX2 R70, R6 ;  /* 0x0000000600467308 */ /* 0x000fe20000000800 */
[C---:B------:R-:W-:Y:S02]  /*7f30*/  FMUL.FTZ R16, R2.reuse, R88 ;  /* 0x0000005802107220 */ /* 0x040fe40000410000 */
[C---:B------:R-:W-:Y:S02]  /*7f40*/  FMUL.FTZ R24, R2.reuse, R96 ;  /* 0x0000006002187220 */ /* 0x040fe40000410000 */
[C---:B------:R-:W-:Y:S02]  /*7f50*/  FMUL.FTZ R25, R2.reuse, R97 ;  /* 0x0000006102197220 */ /* 0x040fe40000410000 */
[C---:B-----5:R-:W-:Y:S02]  /*7f60*/  FMUL.FTZ R32, R2.reuse, R104 ;  /* 0x0000006802207220 */ /* 0x060fe40000410000 */
[C---:B------:R-:W-:Y:S01]  /*7f70*/  FMUL.FTZ R33, R2.reuse, R105 ;  /* 0x0000006902217220 */ /* 0x040fe20000410000 */
[----:B------:R-:W2:Y:S01]  /*7f80*/  MUFU.EX2 R0, R0 ;  /* 0x0000000000007308 */ /* 0x000ea20000000800 */
[C---:B------:R-:W-:Y:S02]  /*7f90*/  FMUL.FTZ R49, R2.reuse, R121 ;  /* 0x0000007902317220 */ /* 0x040fe40000410000 */
[----:B------:R-:W-:Y:S02]  /*7fa0*/  FMUL.FTZ R41, R2, R113 ;  /* 0x0000007102297220 */ /* 0x000fe40000410000 */
[--C-:B-1----:R-:W-:Y:S01]  /*7fb0*/  FFMA.FTZ R4, R151, c[0x0][0x2d0], -R74.reuse ;  /* 0x0000b40097047a23 */ /* 0x102fe2000001084a */
[----:B------:R-:W-:Y:S04]  /*7fc0*/  MOV R151, R18 ;  /* 0x0000001200977202 */ /* 0x000fe80000000f00 */
[----:B------:R1:W-:Y:S10]  /*7fd0*/  MUFU.EX2 R5, R4 ;  /* 0x0000000400057308 */ /* 0x0003f40000000800 */
[----:B------:R3:W-:Y:S01]  /*7fe0*/  MUFU.EX2 R81, R40 ;  /* 0x0000002800517308 */ /* 0x0007e20000000800 */
[C---:B--2---:R-:W-:Y:S02]  /*7ff0*/  FMUL.FTZ R6, R0.reuse, R78 ;  /* 0x0000004e00067220 */ /* 0x044fe40000410000 */
[C---:B------:R-:W-:Y:S02]  /*8000*/  FMUL.FTZ R11, R0.reuse, R83 ;  /* 0x00000053000b7220 */ /* 0x040fe40000410000 */
[C---:B------:R-:W-:Y:S02]  /*8010*/  FMUL.FTZ R10, R0.reuse, R82 ;  /* 0x00000052000a7220 */ /* 0x040fe40000410000 */
[C---:B------:R-:W-:Y:S03]  /*8020*/  FMUL.FTZ R18, R0.reuse, R90 ;  /* 0x0000005a00127220 */ /* 0x040fe60000410000 */
[----:B------:R2:W4:Y:S01]  /*8030*/  MUFU.EX2 R82, R48 ;  /* 0x0000003000527308 */ /* 0x0005220000000800 */
[----:B------:R-:W-:Y:S02]  /*8040*/  FMUL.FTZ R19, R0, R91 ;  /* 0x0000005b00137220 */ /* 0x000fe40000410000 */
[--C-:B-1----:R-:W-:Y:S01]  /*8050*/  FFMA.FTZ R4, R73, c[0x0][0x2d0], -R74.reuse ;  /* 0x0000b40049047a23 */ /* 0x102fe2000001084a */
[----:B------:R-:W-:Y:S01]  /*8060*/  MOV R73, R17 ;  /* 0x0000001100497202 */ /* 0x000fe20000000f00 */
[----:B------:R-:W-:Y:S02]  /*8070*/  FMUL.FTZ R17, R2, R89 ;  /* 0x0000005902117220 */ /* 0x000fe40000410000 */
[C---:B------:R-:W-:Y:S01]  /*8080*/  FMUL.FTZ R26, R0.reuse, R98 ;  /* 0x00000062001a7220 */ /* 0x040fe20000410000 */
[----:B------:R-:W-:Y:S01]  /*8090*/  LDSM.16.MT88.4 R88, [R218+0x900] ;  /* 0x00090000da58783b */ /* 0x000fe20000004200 */
[C---:B------:R-:W-:Y:S01]  /*80a0*/  FMUL.FTZ R27, R0.reuse, R99 ;  /* 0x00000063001b7220 */ /* 0x040fe20000410000 */
[----:B------:R1:W5:Y:S01]  /*80b0*/  MUFU.EX2 R8, R4 ;  /* 0x0000000400087308 */ /* 0x0003620000000800 */
[C---:B------:R-:W-:Y:S01]  /*80c0*/  FMUL.FTZ R34, R0.reuse, R106 ;  /* 0x0000006a00227220 */ /* 0x040fe20000410000 */
[----:B------:R-:W-:Y:S01]  /*80d0*/  MOV R99, R67 ;  /* 0x0000004300637202 */ /* 0x000fe20000000f00 */
[C---:B------:R-:W-:Y:S02]  /*80e0*/  FMUL.FTZ R35, R0.reuse, R107 ;  /* 0x0000006b00237220 */ /* 0x040fe40000410000 */
[----:B------:R-:W-:Y:S01]  /*80f0*/  FMUL.FTZ R67, R0, R139 ;  /* 0x0000008b00437220 */ /* 0x000fe20000410000 */
[----:B------:R-:W-:Y:S01]  /*8100*/  MOV R139, R75 ;  /* 0x0000004b008b7202 */ /* 0x000fe20000000f00 */
[----:B---3--:R-:W-:Y:S01]  /*8110*/  FMUL.FTZ R40, R2, R112 ;  /* 0x0000007002287220 */ /* 0x008fe20000410000 */
[----:B------:R-:W-:Y:S01]  /*8120*/  MOV R104, R99 ;  /* 0x0000006300687202 */ /* 0x000fe20000000f00 */
[C---:B------:R-:W-:Y:S01]  /*8130*/  FMUL.FTZ R42, R0.reuse, R114 ;  /* 0x00000072002a7220 */ /* 0x040fe20000410000 */
[----:B------:R-:W-:Y:S01]  /*8140*/  MUFU.EX2 R71, R71 ;  /* 0x0000004700477308 */ /* 0x000fe20000000800 */
[C---:B------:R-:W-:Y:S02]  /*8150*/  FMUL.FTZ R43, R0.reuse, R115 ;  /* 0x00000073002b7220 */ /* 0x040fe40000410000 */
[----:B------:R-:W-:Y:S02]  /*8160*/  FMUL.FTZ R50, R0, R122 ;  /* 0x0000007a00327220 */ /* 0x000fe40000410000 */
[----:B--2---:R-:W-:Y:S02]  /*8170*/  FMUL.FTZ R48, R2, R120 ;  /* 0x0000007802307220 */ /* 0x004fe40000410000 */
[----:B------:R-:W-:Y:S01]  /*8180*/  FMUL.FTZ R51, R0, R123 ;  /* 0x0000007b00337220 */ /* 0x000fe20000410000 */
[----:B----4-:R-:W-:Y:S01]  /*8190*/  MOV R123, R82 ;  /* 0x00000052007b7202 */ /* 0x010fe20000000f00 */
[--C-:B-1----:R-:W-:Y:S01]  /*81a0*/  FFMA.FTZ R4, R150, c[0x0][0x2d0], -R69.reuse ;  /* 0x0000b40096047a23 */ /* 0x102fe20000010845 */
[----:B-----5:R-:W-:Y:S01]  /*81b0*/  MOV R149, R8 ;  /* 0x0000000800957202 */ /* 0x020fe20000000f00 */
[--C-:B------:R-:W-:Y:S01]  /*81c0*/  FFMA.FTZ R8, R154, c[0x0][0x2d0], -R69.reuse ;  /* 0x0000b4009a087a23 */ /* 0x100fe20000010845 */
[----:B------:R-:W-:Y:S01]  /*81d0*/  MOV R150, R7 ;  /* 0x0000000700967202 */ /* 0x000fe20000000f00 */
[----:B------:R1:W2:Y:S01]  /*81e0*/  MUFU.EX2 R154, R4 ;  /* 0x00000004009a7308 */ /* 0x0002a20000000800 */
[----:B------:R-:W-:Y:S01]  /*81f0*/  FMUL.FTZ R7, R0, R79 ;  /* 0x0000004f00077220 */ /* 0x000fe20000410000 */
[----:B------:R-:W-:Y:S04]  /*8200*/  MOV R98, R149 ;  /* 0x0000009500627202 */ /* 0x000fe80000000f00 */
[----:B------:R-:W-:Y:S04]  /*8210*/  MOV R105, R98 ;  /* 0x0000006200697202 */ /* 0x000fe80000000f00 */
[----:B------:R3:W4:Y:S01]  /*8220*/  MUFU.EX2 R58, R8 ;  /* 0x00000008003a7308 */ /* 0x0007220000000800 */
[----:B------:R-:W-:Y:S01]  /*8230*/  MOV R113, R105 ;  /* 0x0000006900717202 */ /* 0x000fe20000000f00 */
[--C-:B-1----:R-:W-:Y:S01]  /*8240*/  FFMA.FTZ R4, R152, c[0x0][0x2d0], -R69.reuse ;  /* 0x0000b40098047a23 */ /* 0x102fe20000010845 */
[----:B------:R-:W-:Y:S01]  /*8250*/  MOV R152, R5 ;  /* 0x0000000500987202 */ /* 0x000fe20000000f00 */
[C---:B------:R-:W-:Y:S01]  /*8260*/  FMUL.FTZ R5, R2.reuse, R77 ;  /* 0x0000004d02057220 */ /* 0x040fe20000410000 */
[----:B--2---:R-:W-:Y:S05]  /*8270*/  MOV R97, R154 ;  /* 0x0000009a00617202 */ /* 0x004fea0000000f00 */
[----:B------:R-:W1:Y:S01]  /*8280*/  MUFU.EX2 R64, R4 ;  /* 0x0000000400407308 */ /* 0x000e620000000800 */
[-C--:B------:R-:W-:Y:S02]  /*8290*/  F2FP.BF16.PACK_AB R78, R149, R152.reuse ;  /* 0x00000098954e723e */ /* 0x080fe400000010ff */
[----:B------:R-:W-:Y:S02]  /*82a0*/  MOV R96, R152 ;  /* 0x0000009800607202 */ /* 0x000fe40000000f00 */
[----:B------:R-:W-:Y:S01]  /*82b0*/  MOV R106, R97 ;  /* 0x00000061006a7202 */ /* 0x000fe20000000f00 */
[----:B---3--:R-:W-:Y:S01]  /*82c0*/  FMUL.FTZ R8, R2, R80 ;  /* 0x0000005002087220 */ /* 0x008fe20000410000 */
[----:B----4-:R-:W-:Y:S02]  /*82d0*/  F2FP.BF16.PACK_AB R77, R58, R70 ;  /* 0x000000463a4d723e */ /* 0x010fe400000010ff */
[----:B------:R-:W-:Y:S02]  /*82e0*/  MOV R107, R96 ;  /* 0x00000060006b7202 */ /* 0x000fe40000000f00 */
[----:B------:R-:W-:Y:S01]  /*82f0*/  LDSM.16.MT88.4 R96, [R220+0x900] ;  /* 0x00090000dc60783b */ /* 0x000fe20000004200 */
[----:B------:R-:W-:Y:S02]  /*8300*/  MOV R114, R106 ;  /* 0x0000006a00727202 */ /* 0x000fe40000000f00 */
[----:B------:R-:W-:Y:S02]  /*8310*/  MOV R115, R107 ;  /* 0x0000006b00737202 */ /* 0x000fe40000000f00 */
[----:B------:R-:W-:Y:S01]  /*8320*/  MOV R152, R66 ;  /* 0x0000004200987202 */ /* 0x000fe20000000f00 */
[----:B------:R-:W-:Y:S01]  /*8330*/  FMUL.FTZ R66, R0, R138 ;  /* 0x0000008a00427220 */ /* 0x000fe20000410000 */
[----:B------:R-:W-:Y:S01]  /*8340*/  MOV R149, R65 ;  /* 0x0000004100957202 */ /* 0x000fe20000000f00 */
[----:B------:R-:W-:Y:S01]  /*8350*/  FMUL.FTZ R65, R2, R137 ;  /* 0x0000008902417220 */ /* 0x000fe20000410000 */
[----:B-1----:R-:W-:Y:S01]  /*8360*/  F2FP.BF16.PACK_AB R79, R64, R154 ;  /* 0x0000009a404f723e */ /* 0x002fe200000010ff */
[----:B------:R-:W-:Y:S01]  /*8370*/  FMUL.FTZ R4, R2, R76 ;  /* 0x0000004c02047220 */ /* 0x000fe20000410000 */
[----:B------:R-:W-:Y:S02]  /*8380*/  F2FP.BF16.PACK_AB R76, R150, R153 ;  /* 0x00000099964c723e */ /* 0x000fe400000010ff */
[----:B------:R-:W-:Y:S01]  /*8390*/  MOV R154, R56 ;  /* 0x00000038009a7202 */ /* 0x000fe20000000f00 */
[--C-:B------:R-:W-:Y:S04]  /*83a0*/  FFMA.FTZ R56, R160, c[0x0][0x2d0], -R69.reuse ;  /* 0x0000b400a0387a23 */ /* 0x100fe80000010845 */
[C---:B------:R-:W-:Y:S01]  /*83b0*/  HMMA.16816.F32.BF16 R4, R76.reuse, R12, R4 ;  /* 0x0000000c4c04723c */ /* 0x040fe20000041804 */
[----:B------:R1:W-:Y:S06]  /*83c0*/  MUFU.EX2 R121, R56 ;  /* 0x0000003800797308 */ /* 0x0003ec0000000800 */
[C---:B------:R-:W-:Y:S01]  /*83d0*/  FMUL.FTZ R12, R2.reuse, R84 ;  /* 0x00000054020c7220 */ /* 0x040fe20000410000 */
[C---:B------:R-:W-:Y:S04]  /*83e0*/  HMMA.16816.F32.BF16 R8, R76.reuse, R14, R8 ;  /* 0x0000000e4c08723c */ /* 0x040fe80000041808 */
[----:B------:R-:W-:Y:S03]  /*83f0*/  FMUL.FTZ R13, R2, R85 ;  /* 0x00000055020d7220 */ /* 0x000fe60000410000 */
[C---:B------:R-:W-:Y:S02]  /*8400*/  FMUL.FTZ R14, R0.reuse, R86 ;  /* 0x00000056000e7220 */ /* 0x040fe40000410000 */
[----:B------:R-:W-:Y:S02]  /*8410*/  FMUL.FTZ R15, R0, R87 ;  /* 0x00000057000f7220 */ /* 0x000fe40000410000 */
[----:B------:R-:W-:Y:S05]  /*8420*/  LDSM.16.MT88.4 R84, [R217+0x900] ;  /* 0x00090000d954783b */ /* 0x000fea0000004200 */
[C---:B------:R-:W-:Y:S03]  /*8430*/  HMMA.16816.F32.BF16 R12, R76.reuse, R20, R12 ;  /* 0x000000144c0c723c */ /* 0x040fe6000004180c */
[C---:B-1----:R-:W-:Y:S04]  /*8440*/  FMUL.FTZ R56, R2.reuse, R128 ;  /* 0x0000008002387220 */ /* 0x042fe80000410000 */
[C---:B------:R-:W-:Y:S01]  /*8450*/  FMUL.FTZ R20, R2.reuse, R92 ;  /* 0x0000005c02147220 */ /* 0x040fe20000410000 */
[C---:B------:R-:W-:Y:S04]  /*8460*/  HMMA.16816.F32.BF16 R16, R76.reuse, R22, R16 ;  /* 0x000000164c10723c */ /* 0x040fe80000041810 */
[----:B------:R-:W-:Y:S03]  /*8470*/  FMUL.FTZ R21, R2, R93 ;  /* 0x0000005d02157220 */ /* 0x000fe60000410000 */
[C---:B------:R-:W-:Y:S02]  /*8480*/  FMUL.FTZ R22, R0.reuse, R94 ;  /* 0x0000005e00167220 */ /* 0x040fe40000410000 */
[----:B------:R-:W-:Y:S02]  /*8490*/  FMUL.FTZ R23, R0, R95 ;  /* 0x0000005f00177220 */ /* 0x000fe40000410000 */
[----:B------:R-:W-:Y:S05]  /*84a0*/  LDSM.16.MT88.4 R92, [R221+0x900] ;  /* 0x00090000dd5c783b */ /* 0x000fea0000004200 */
[C---:B------:R-:W-:Y:S07]  /*84b0*/  HMMA.16816.F32.BF16 R20, R76.reuse, R28, R20 ;  /* 0x0000001c4c14723c */ /* 0x040fee0000041814 */
[C---:B------:R-:W-:Y:S01]  /*84c0*/  FMUL.FTZ R29, R2.reuse, R101 ;  /* 0x00000065021d7220 */ /* 0x040fe20000410000 */
[C---:B------:R-:W-:Y:S04]  /*84d0*/  HMMA.16816.F32.BF16 R24, R76.reuse, R30, R24 ;  /* 0x0000001e4c18723c */ /* 0x040fe80000041818 */
[C---:B------:R-:W-:Y:S01]  /*84e0*/  FMUL.FTZ R28, R2.reuse, R100 ;  /* 0x00000064021c7220 */ /* 0x040fe20000410000 */
[----:B------:R-:W-:Y:S01]  /*84f0*/  MOV R100, R64 ;  /* 0x0000004000647202 */ /* 0x000fe20000000f00 */
[----:B------:R-:W-:Y:S01]  /*8500*/  FMUL.FTZ R64, R2, R136 ;  /* 0x0000008802407220 */ /* 0x000fe20000410000 */
[----:B------:R-:W-:Y:S01]  /*8510*/  MOV R101, R57 ;  /* 0x0000003900657202 */ /* 0x000fe20000000f00 */
[C---:B------:R-:W-:Y:S01]  /*8520*/  FMUL.FTZ R30, R0.reuse, R102 ;  /* 0x00000066001e7220 */ /* 0x040fe20000410000 */
[----:B------:R-:W-:Y:S03]  /*8530*/  MOV R75, R100 ;  /* 0x00000064004b7202 */ /* 0x000fe60000000f00 */
[C---:B------:R-:W-:Y:S01]  /*8540*/  FMUL.FTZ R31, R0.reuse, R103 ;  /* 0x00000067001f7220 */ /* 0x040fe20000410000 */
[----:B------:R-:W-:Y:S01]  /*8550*/  MOV R103, R59 ;  /* 0x0000003b00677202 */ /* 0x000fe20000000f00 */
[C---:B------:R-:W-:Y:S01]  /*8560*/  FMUL.FTZ R59, R0.reuse, R131 ;  /* 0x00000083003b7220 */ /* 0x040fe20000410000 */
[----:B------:R-:W-:Y:S01]  /*8570*/  MOV R102, R58 ;  /* 0x0000003a00667202 */ /* 0x000fe20000000f00 */
[----:B------:R-:W-:Y:S01]  /*8580*/  FMUL.FTZ R58, R0, R130 ;  /* 0x00000082003a7220 */ /* 0x000fe20000410000 */
[----:B------:R-:W-:Y:S01]  /*8590*/  MOV R112, R75 ;  /* 0x0000004b00707202 */ /* 0x000fe20000000f00 */
[C---:B------:R-:W-:Y:S01]  /*85a0*/  FMUL.FTZ R57, R2.reuse, R129 ;  /* 0x0000008102397220 */ /* 0x040fe20000410000 */
[C---:B------:R-:W-:Y:S03]  /*85b0*/  HMMA.16816.F32.BF16 R28, R76.reuse, R36, R28 ;  /* 0x000000244c1c723c */ /* 0x040fe6000004181c */
[----:B------:R-:W-:Y:S02]  /*85c0*/  MOV R137, R103 ;  /* 0x0000006700897202 */ /* 0x000fe40000000f00 */
[----:B------:R-:W-:Y:S02]  /*85d0*/  MOV R75, R102 ;  /* 0x00000066004b7202 */ /* 0x000fe40000000f00 */
[--C-:B------:R-:W-:Y:S01]  /*85e0*/  FFMA.FTZ R36, R155, c[0x0][0x2d0], -R74.reuse ;  /* 0x0000b4009b247a23 */ /* 0x100fe2000001084a */
[C---:B------:R-:W-:Y:S03]  /*85f0*/  HMMA.16816.F32.BF16 R32, R76.reuse, R38, R32 ;  /* 0x000000264c20723c */ /* 0x040fe60000041820 */
[----:B------:R1:W2:Y:S01]  /*8600*/  MUFU.EX2 R80, R36 ;  /* 0x0000002400507308 */ /* 0x0002a20000000800 */
[----:B------:R-:W-:Y:S01]  /*8610*/  FMUL.FTZ R37, R2, R109 ;  /* 0x0000006d02257220 */ /* 0x000fe20000410000 */
[----:B------:R-:W-:Y:S02]  /*8620*/  MOV R138, R101 ;  /* 0x00000065008a7202 */ /* 0x000fe40000000f00 */
[C---:B------:R-:W-:Y:S02]  /*8630*/  FMUL.FTZ R38, R0.reuse, R110 ;  /* 0x0000006e00267220 */ /* 0x040fe40000410000 */
[----:B------:R-:W-:Y:S03]  /*8640*/  FMUL.FTZ R39, R0, R111 ;  /* 0x0000006f00277220 */ /* 0x000fe60000410000 */
[----:B-1----:R-:W-:Y:S01]  /*8650*/  FMUL.FTZ R36, R2, R108 ;  /* 0x0000006c02247220 */ /* 0x002fe20000410000 */
[----:B------:R-:W-:Y:S01]  /*8660*/  MOV R108, R70 ;  /* 0x00000046006c7202 */ /* 0x000fe20000000f00 */
[--C-:B------:R-:W-:Y:S03]  /*8670*/  FFMA.FTZ R70, R162, c[0x0][0x2d0], -R74.reuse ;  /* 0x0000b400a2467a23 */ /* 0x100fe6000001084a */
[----:B------:R-:W-:Y:S01]  /*8680*/  MOV R136, R108 ;  /* 0x0000006c00887202 */ /* 0x000fe20000000f00 */
[----:B------:R1:W-:Y:S01]  /*8690*/  MUFU.EX2 R110, R70 ;  /* 0x00000046006e7308 */ /* 0x0003e20000000800 */
[C---:B------:R-:W-:Y:S03]  /*86a0*/  HMMA.16816.F32.BF16 R36, R76.reuse, R44, R36 ;  /* 0x0000002c4c24723c */ /* 0x040fe60000041824 */
[----:B------:R-:W-:Y:S02]  /*86b0*/  MOV R108, R104 ;  /* 0x00000068006c7202 */ /* 0x000fe40000000f00 */
[----:B------:R-:W-:Y:S02]  /*86c0*/  LDSM.16.MT88.4 R104, [R220+0x5100] ;  /* 0x00510000dc68783b */ /* 0x000fe40000004200 */
[--C-:B------:R-:W-:Y:S01]  /*86d0*/  FFMA.FTZ R44, R157, c[0x0][0x2d0], -R69.reuse ;  /* 0x0000b4009d2c7a23 */ /* 0x100fe20000010845 */
[C---:B------:R-:W-:Y:S03]  /*86e0*/  HMMA.16816.F32.BF16 R40, R76.reuse, R46, R40 ;  /* 0x0000002e4c28723c */ /* 0x040fe60000041828 */
[----:B------:R3:W4:Y:S01]  /*86f0*/  MUFU.EX2 R109, R44 ;  /* 0x0000002c006d7308 */ /* 0x0007220000000800 */
[----:B------:R-:W-:Y:S01]  /*8700*/  FMUL.FTZ R45, R2, R117 ;  /* 0x00000075022d7220 */ /* 0x000fe20000410000 */
[----:B------:R-:W-:Y:S02]  /*8710*/  MOV R157, R81 ;  /* 0x00000051009d7202 */ /* 0x000fe40000000f00 */
[C---:B------:R-:W-:Y:S01]  /*8720*/  FMUL.FTZ R46, R0.reuse, R118 ;  /* 0x00000076002e7220 */ /* 0x040fe20000410000 */
[----:B--2---:R-:W-:Y:S01]  /*8730*/  MOV R117, R80 ;  /* 0x0000005000757202 */ /* 0x004fe20000000f00 */
[----:B------:R-:W-:Y:S01]  /*8740*/  FMUL.FTZ R47, R0, R119 ;  /* 0x00000077002f7220 */ /* 0x000fe20000410000 */
[----:B------:R-:W2:Y:S02]  /*8750*/  LDSM.16.MT88.4 R80, [R220+0x4100] ;  /* 0x00410000dc50783b */ /* 0x000ea40000004200 */
[----:B------:R-:W-:Y:S01]  /*8760*/  MOV R156, R108 ;  /* 0x0000006c009c7202 */ /* 0x000fe20000000f00 */
[--C-:B-1----:R-:W-:Y:S04]  /*8770*/  FFMA.FTZ R70, R163, c[0x0][0x2d0], -R74.reuse ;  /* 0x0000b400a3467a23 */ /* 0x102fe8000001084a */
[----:B------:R1:W-:Y:S01]  /*8780*/  MUFU.EX2 R155, R70 ;  /* 0x00000046009b7308 */ /* 0x0003e20000000800 */
[----:B---3--:R-:W-:Y:S07]  /*8790*/  FMUL.FTZ R44, R2, R116 ;  /* 0x00000074022c7220 */ /* 0x008fee0000410000 */
[C---:B------:R-:W-:Y:S07]  /*87a0*/  HMMA.16816.F32.BF16 R44, R76.reuse, R52, R44 ;  /* 0x000000344c2c723c */ /* 0x040fee000004182c */
[--C-:B------:R-:W-:Y:S01]  /*87b0*/  FFMA.FTZ R52, R159, c[0x0][0x2d0], -R74.reuse ;  /* 0x0000b4009f347a23 */ /* 0x100fe2000001084a */
[C---:B------:R-:W-:Y:S03]  /*87c0*/  HMMA.16816.F32.BF16 R48, R76.reuse, R54, R48 ;  /* 0x000000364c30723c */ /* 0x040fe60000041830 */
[----:B------:R3:W5:Y:S01]  /*87d0*/  MUFU.EX2 R122, R52 ;  /* 0x00000034007a7308 */ /* 0x0007620000000800 */
[--C-:B-1----:R-:W-:Y:S02]  /*87e0*/  FFMA.FTZ R70, R164, c[0x0][0x2d0], -R69.reuse ;  /* 0x0000b400a4467a23 */ /* 0x102fe40000010845 */
[----:B------:R-:W-:Y:S02]  /*87f0*/  FMUL.FTZ R53, R2, R125 ;  /* 0x0000007d02357220 */ /* 0x000fe40000410000 */
[C---:B------:R-:W-:Y:S04]  /*8800*/  FMUL.FTZ R54, R0.reuse, R126 ;  /* 0x0000007e00367220 */ /* 0x040fe80000410000 */
[----:B------:R-:W-:Y:S01]  /*8810*/  FMUL.FTZ R55, R0, R127 ;  /* 0x0000007f00377220 */ /* 0x000fe20000410000 */
[----:B------:R1:W-:Y:S01]  /*8820*/  MUFU.EX2 R100, R70 ;  /* 0x0000004600647308 */ /* 0x0003e20000000800 */
[C---:B---3--:R-:W-:Y:S07]  /*8830*/  FMUL.FTZ R52, R2.reuse, R124 ;  /* 0x0000007c02347220 */ /* 0x048fee0000410000 */
[C---:B------:R-:W-:Y:S03]  /*8840*/  HMMA.16816.F32.BF16 R52, R76.reuse, R60, R52 ;  /* 0x0000003c4c34723c */ /* 0x040fe60000041834 */
[--C-:B-1----:R-:W-:Y:S04]  /*8850*/  FFMA.FTZ R70, R165, c[0x0][0x2d0], -R69.reuse ;  /* 0x0000b400a5467a23 */ /* 0x102fe80000010845 */
[----:B------:R1:W-:Y:S01]  /*8860*/  MUFU.EX2 R116, R70 ;  /* 0x0000004600747308 */ /* 0x0003e20000000800 */
[C---:B------:R-:W-:Y:S04]  /*8870*/  HMMA.16816.F32.BF16 R56, R76.reuse, R62, R56 ;  /* 0x0000003e4c38723c */ /* 0x040fe80000041838 */
[--C-:B------:R-:W-:Y:S02]  /*8880*/  FFMA.FTZ R60, R161, c[0x0][0x2d0], -R69.reuse ;  /* 0x0000b400a13c7a23 */ /* 0x100fe40000010845 */
[----:B------:R-:W-:Y:S02]  /*8890*/  FMUL.FTZ R61, R2, R133 ;  /* 0x00000085023d7220 */ /* 0x000fe40000410000 */
[C---:B------:R-:W-:Y:S01]  /*88a0*/  FMUL.FTZ R62, R0.reuse, R134 ;  /* 0x00000086003e7220 */ /* 0x040fe20000410000 */
[----:B------:R3:W2:Y:S03]  /*88b0*/  MUFU.EX2 R120, R60 ;  /* 0x0000003c00787308 */ /* 0x0006a60000000800 */
[----:B------:R-:W-:Y:S02]  /*88c0*/  FMUL.FTZ R63, R0, R135 ;  /* 0x00000087003f7220 */ /* 0x000fe40000410000 */
[--C-:B-1----:R-:W-:Y:S05]  /*88d0*/  FFMA.FTZ R70, R168, c[0x0][0x2d0], -R74.reuse ;  /* 0x0000b400a8467a23 */ /* 0x102fea000001084a */
[----:B------:R1:W-:Y:S01]  /*88e0*/  MUFU.EX2 R131, R70 ;  /* 0x0000004600837308 */ /* 0x0003e20000000800 */
[----:B---3--:R-:W-:Y:S07]  /*88f0*/  FMUL.FTZ R60, R2, R132 ;  /* 0x00000084023c7220 */ /* 0x008fee0000410000 */
[C---:B--2---:R-:W-:Y:S08]  /*8900*/  HMMA.16816.F32.BF16 R60, R76.reuse, R80, R60 ;  /* 0x000000504c3c723c */ /* 0x044ff0000004183c */
[----:B------:R-:W-:Y:S01]  /*8910*/  HMMA.16816.F32.BF16 R64, R76, R82, R64 ;  /* 0x000000524c40723c */ /* 0x000fe20000041840 */
[----:B------:R-:W2:Y:S03]  /*8920*/  LDSM.16.MT88.4 R80, [R217+0x4900] ;  /* 0x00490000d950783b */ /* 0x000ea60000004200 */
[--C-:B-1----:R-:W-:Y:S03]  /*8930*/  FFMA.FTZ R70, R166, c[0x0][0x2d0], -R74.reuse ;  /* 0x0000b400a6467a23 */ /* 0x102fe6000001084a */
[----:B----4-:R-:W-:Y:S01]  /*8940*/  F2FP.BF16.PACK_AB R77, R109, R157 ;  /* 0x0000009d6d4d723e */ /* 0x010fe200000010ff */
[----:B------:R1:W3:Y:S01]  /*8950*/  MUFU.EX2 R130, R70 ;  /* 0x0000004600827308 */ /* 0x0002e20000000800 */
[----:B-----5:R-:W-:Y:S03]  /*8960*/  F2FP.BF16.PACK_AB R78, R122, R123 ;  /* 0x0000007b7a4e723e */ /* 0x020fe600000010ff */
[----:B------:R-:W-:Y:S02]  /*8970*/  F2FP.BF16.PACK_AB R79, R120, R121 ;  /* 0x00000079784f723e */ /* 0x000fe400000010ff */
[----:B------:R-:W-:Y:S07]  /*8980*/  F2FP.BF16.PACK_AB R76, R117, R139 ;  /* 0x0000008b754c723e */ /* 0x000fee00000010ff */
[C---:B------:R-:W-:Y:S08]  /*8990*/  HMMA.16816.F32.BF16 R4, R76.reuse, R84, R4 ;  /* 0x000000544c04723c */ /* 0x040ff00000041804 */
[C---:B------:R-:W-:Y:S01]  /*89a0*/  HMMA.16816.F32.BF16 R8, R76.reuse, R86, R8 ;  /* 0x000000564c08723c */ /* 0x040fe20000041808 */
[----:B------:R-:W4:Y:S03]  /*89b0*/  LDSM.16.MT88.4 R84, [R218+0x4900] ;  /* 0x00490000da54783b */ /* 0x000f260000004200 */
[--C-:B-1----:R-:W-:Y:S04]  /*89c0*/  FFMA.FTZ R70, R167, c[0x0][0x2d0], -R69.reuse ;  /* 0x0000b400a7467a23 */ /* 0x102fe80000010845 */
[C---:B------:R-:W-:Y:S01]  /*89d0*/  HMMA.16816.F32.BF16 R12, R76.reuse, R88, R12 ;  /* 0x000000584c0c723c */ /* 0x040fe2000004180c */
[----:B------:R1:W-:Y:S07]  /*89e0*/  MUFU.EX2 R129, R70 ;  /* 0x0000004600817308 */ /* 0x0003ee0000000800 */
[C---:B------:R-:W-:Y:S01]  /*89f0*/  HMMA.16816.F32.BF16 R16, R76.reuse, R90, R16 ;  /* 0x0000005a4c10723c */ /* 0x040fe20000041810 */
[----:B------:R-:W5:Y:S07]  /*8a00*/  LDSM.16.MT88.4 R88, [R221+0x4900] ;  /* 0x00490000dd58783b */ /* 0x000f6e0000004200 */
[C---:B------:R-:W-:Y:S08]  /*8a10*/  HMMA.16816.F32.BF16 R20, R76.reuse, R92, R20 ;  /* 0x0000005c4c14723c */ /* 0x040ff00000041814 */
[C---:B------:R-:W-:Y:S01]  /*8a20*/  HMMA.16816.F32.BF16 R24, R76.reuse, R94, R24 ;  /* 0x0000005e4c18723c */ /* 0x040fe20000041818 */
[----:B------:R-:W3:Y:S03]  /*8a30*/  LDSM.16.MT88.4 R92, [R220+0x4900] ;  /* 0x00490000dc5c783b */ /* 0x000ee60000004200 */
[--C-:B-1----:R-:W-:Y:S04]  /*8a40*/  FFMA.FTZ R70, R169, c[0x0][0x2d0], -R69.reuse ;  /* 0x0000b400a9467a23 */ /* 0x102fe80000010845 */
[C---:B------:R-:W-:Y:S01]  /*8a50*/  HMMA.16816.F32.BF16 R28, R76.reuse, R96, R28 ;  /* 0x000000604c1c723c */ /* 0x040fe2000004181c */
[----:B------:R1:W1:Y:S07]  /*8a60*/  MUFU.EX2 R128, R70 ;  /* 0x0000004600807308 */ /* 0x00026e0000000800 */
[C---:B------:R-:W-:Y:S01]  /*8a70*/  HMMA.16816.F32.BF16 R32, R76.reuse, R98, R32 ;  /* 0x000000624c20723c */ /* 0x040fe20000041820 */
[----:B------:R-:W-:Y:S07]  /*8a80*/  LDSM.16.MT88.4 R96, [R218+0x5100] ;  /* 0x00510000da60783b */ /* 0x000fee0000004200 */
[C---:B--2---:R-:W-:Y:S08]  /*8a90*/  HMMA.16816.F32.BF16 R36, R76.reuse, R80, R36 ;  /* 0x000000504c24723c */ /* 0x044ff00000041824 */
[C---:B------:R-:W-:Y:S01]  /*8aa0*/  HMMA.16816.F32.BF16 R40, R76.reuse, R82, R40 ;  /* 0x000000524c28723c */ /* 0x040fe20000041828 */
[----:B------:R-:W2:Y:S03]  /*8ab0*/  LDSM.16.MT88.4 R80, [R217+0x1100] ;  /* 0x00110000d950783b */ /* 0x000ea60000004200 */
[--C-:B-1----:R-:W-:Y:S04]  /*8ac0*/  FFMA.FTZ R70, R171, c[0x0][0x2d0], -R74.reuse ;  /* 0x0000b400ab467a23 */ /* 0x102fe8000001084a */
[C---:B----4-:R-:W-:Y:S01]  /*8ad0*/  HMMA.16816.F32.BF16 R44, R76.reuse, R84, R44 ;  /* 0x000000544c2c723c */ /* 0x050fe2000004182c */
[----:B------:R1:W4:Y:S07]  /*8ae0*/  MUFU.EX2 R111, R70 ;  /* 0x00000046006f7308 */ /* 0x00032e0000000800 */
[C---:B------:R-:W-:Y:S01]  /*8af0*/  HMMA.16816.F32.BF16 R48, R76.reuse, R86, R48 ;  /* 0x000000564c30723c */ /* 0x040fe20000041830 */
[----:B------:R-:W2:Y:S07]  /*8b00*/  LDSM.16.MT88.4 R84, [R218+0x1100] ;  /* 0x00110000da54783b */ /* 0x000eae0000004200 */
[C---:B-----5:R-:W-:Y:S08]  /*8b10*/  HMMA.16816.F32.BF16 R52, R76.reuse, R88, R52 ;  /* 0x000000584c34723c */ /* 0x060ff00000041834 */
[C---:B------:R-:W-:Y:S01]  /*8b20*/  HMMA.16816.F32.BF16 R56, R76.reuse, R90, R56 ;  /* 0x0000005a4c38723c */ /* 0x040fe20000041838 */
[----:B------:R-:W5:Y:S03]  /*8b30*/  LDSM.16.MT88.4 R88, [R221+0x1100] ;  /* 0x00110000dd58783b */ /* 0x000f660000004200 */
[--C-:B-1----:R-:W-:Y:S04]  /*8b40*/  FFMA.FTZ R70, R170, c[0x0][0x2d0], -R74.reuse ;  /* 0x0000b400aa467a23 */ /* 0x102fe8000001084a */
[C---:B---3--:R-:W-:Y:S01]  /*8b50*/  HMMA.16816.F32.BF16 R60, R76.reuse, R92, R60 ;  /* 0x0000005c4c3c723c */ /* 0x048fe2000004183c */
[----:B------:R1:W3:Y:S07]  /*8b60*/  MUFU.EX2 R171, R70 ;  /* 0x0000004600ab7308 */ /* 0x0002ee0000000800 */
[----:B------:R-:W-:Y:S01]  /*8b70*/  HMMA.16816.F32.BF16 R64, R76, R94, R64 ;  /* 0x0000005e4c40723c */ /* 0x000fe20000041840 */
[----:B------:R-:W3:Y:S06]  /*8b80*/  LDSM.16.MT88.4 R92, [R220+0x1100] ;  /* 0x00110000dc5c783b */ /* 0x000eec0000004200 */
[----:B------:R-:W-:Y:S02]  /*8b90*/  F2FP.BF16.PACK_AB R77, R116, R100 ;  /* 0x00000064744d723e */ /* 0x000fe400000010ff */
[----:B------:R-:W-:Y:S03]  /*8ba0*/  F2FP.BF16.PACK_AB R76, R155, R110 ;  /* 0x0000006e9b4c723e */ /* 0x000fe600000010ff */
[----:B------:R-:W-:Y:S02]  /*8bb0*/  F2FP.BF16.PACK_AB R78, R130, R131 ;  /* 0x00000083824e723e */ /* 0x000fe400000010ff */
[----:B------:R-:W-:Y:S01]  /*8bc0*/  F2FP.BF16.PACK_AB R79, R128, R129 ;  /* 0x00000081804f723e */ /* 0x000fe200000010ff */
[--C-:B-1----:R-:W-:Y:S01]  /*8bd0*/  FFMA.FTZ R70, R188, c[0x0][0x2d0], -R69.reuse ;  /* 0x0000b400bc467a23 */ /* 0x102fe20000010845 */
[----:B----4-:R-:W-:Y:S05]  /*8be0*/  MOV R188, R111 ;  /* 0x0000006f00bc7202 */ /* 0x010fea0000000f00 */
[C---:B--2---:R-:W-:Y:S01]  /*8bf0*/  HMMA.16816.F32.BF16 R4, R76.reuse, R80, R4 ;  /* 0x000000504c04723c */ /* 0x044fe20000041804 */
[----:B------:R1:W-:Y:S07]  /*8c00*/  MUFU.EX2 R170, R70 ;  /* 0x0000004600aa7308 */ /* 0x0003ee0000000800 */
[C---:B------:R-:W-:Y:S01]  /*8c10*/  HMMA.16816.F32.BF16 R8, R76.reuse, R82, R8 ;  /* 0x000000524c08723c */ /* 0x040fe20000041808 */
[----:B------:R-:W2:Y:S07]  /*8c20*/  LDSM.16.MT88.4 R80, [R217+0x5100] ;  /* 0x00510000d950783b */ /* 0x000eae0000004200 */
[C---:B------:R-:W-:Y:S08]  /*8c30*/  HMMA.16816.F32.BF16 R12, R76.reuse, R84, R12 ;  /* 0x000000544c0c723c */ /* 0x040ff0000004180c */
[C---:B------:R-:W-:Y:S01]  /*8c40*/  HMMA.16816.F32.BF16 R16, R76.reuse, R86, R16 ;  /* 0x000000564c10723c */ /* 0x040fe20000041810 */
[----:B------:R-:W-:Y:S03]  /*8c50*/  LDSM.16.MT88.4 R84, [R217+0x1900] ;  /* 0x00190000d954783b */ /* 0x000fe60000004200 */
[--C-:B-1----:R-:W-:Y:S01]  /*8c60*/  FFMA.FTZ R70, R189, c[0x0][0x2d0], -R69.reuse ;  /* 0x0000b400bd467a23 */ /* 0x102fe20000010845 */
[----:B------:R-:W-:Y:S03]  /*8c70*/  MOV R189, R116 ;  /* 0x0000007400bd7202 */ /* 0x000fe60000000f00 */
[C---:B-----5:R-:W-:Y:S01]  /*8c80*/  HMMA.16816.F32.BF16 R20, R76.reuse, R88, R20 ;  /* 0x000000584c14723c */ /* 0x060fe20000041814 */
[----:B------:R1:W4:Y:S07]  /*8c90*/  MUFU.EX2 R169, R70 ;  /* 0x0000004600a97308 */ /* 0x00032e0000000800 */
[C---:B------:R-:W-:Y:S01]  /*8ca0*/  HMMA.16816.F32.BF16 R24, R76.reuse, R90, R24 ;  /* 0x0000005a4c18723c */ /* 0x040fe20000041818 */
[----:B------:R-:W-:Y:S07]  /*8cb0*/  LDSM.16.MT88.4 R88, [R221+0x1900] ;  /* 0x00190000dd58783b */ /* 0x000fee0000004200 */
[C---:B---3--:R-:W-:Y:S08]  /*8cc0*/  HMMA.16816.F32.BF16 R28, R76.reuse, R92, R28 ;  /* 0x0000005c4c1c723c */ /* 0x048ff0000004181c */
[C---:B------:R-:W-:Y:S01]  /*8cd0*/  HMMA.16816.F32.BF16 R32, R76.reuse, R94, R32 ;  /* 0x0000005e4c20723c */ /* 0x040fe20000041820 */
[----:B------:R-:W-:Y:S03]  /*8ce0*/  LDSM.16.MT88.4 R92, [R218+0x5900] ;  /* 0x00590000da5c783b */ /* 0x000fe60000004200 */
[--C-:B-1----:R-:W-:Y:S01]  /*8cf0*/  FFMA.FTZ R70, R190, c[0x0][0x2d0], -R74.reuse ;  /* 0x0000b400be467a23 */ /* 0x102fe2000001084a */
[----:B------:R-:W-:Y:S03]  /*8d00*/  MOV R190, R100 ;  /* 0x0000006400be7202 */ /* 0x000fe60000000f00 */
[C---:B--2---:R-:W-:Y:S01]  /*8d10*/  HMMA.16816.F32.BF16 R36, R76.reuse, R80, R36 ;  /* 0x000000504c24723c */ /* 0x044fe20000041824 */
[----:B------:R1:W-:Y:S01]  /*8d20*/  MUFU.EX2 R168, R70 ;  /* 0x0000004600a87308 */ /* 0x0003e20000000800 */
[----:B------:R-:W2:Y:S06]  /*8d30*/  LDSM.16.MT88.4 R100, [R221+0x5100] ;  /* 0x00510000dd64783b */ /* 0x000eac0000004200 */
[C---:B------:R-:W-:Y:S02]  /*8d40*/  HMMA.16816.F32.BF16 R40, R76.reuse, R82, R40 ;  /* 0x000000524c28723c */ /* 0x040fe40000041828 */
[----:B------:R-:W-:Y:S06]  /*8d50*/  LDSM.16.MT88.4 R80, [R220+0x1900] ;  /* 0x00190000dc50783b */ /* 0x000fec0000004200 */
[C---:B------:R-:W-:Y:S08]  /*8d60*/  HMMA.16816.F32.BF16 R44, R76.reuse, R96, R44 ;  /* 0x000000604c2c723c */ /* 0x040ff0000004182c */
[C---:B------:R-:W-:Y:S01]  /*8d70*/  HMMA.16816.F32.BF16 R48, R76.reuse, R98, R48 ;  /* 0x000000624c30723c */ /* 0x040fe20000041830 */
[----:B------:R-:W-:Y:S03]  /*8d80*/  LDSM.16.MT88.4 R96, [R218+0x6100] ;  /* 0x00610000da60783b */ /* 0x000fe60000004200 */
[--C-:B-1----:R-:W-:Y:S01]  /*8d90*/  FFMA.FTZ R70, R191, c[0x0][0x2d0], -R74.reuse ;  /* 0x0000b400bf467a23 */ /* 0x102fe2000001084a */
[----:B------:R-:W-:Y:S03]  /*8da0*/  MOV R191, R110 ;  /* 0x0000006e00bf7202 */ /* 0x000fe60000000f00 */
[----:B------:R1:W3:Y:S01]  /*8db0*/  MUFU.EX2 R167, R70 ;  /* 0x0000004600a77308 */ /* 0x0002e20000000800 */
[C---:B--2---:R-:W-:Y:S08]  /*8dc0*/  HMMA.16816.F32.BF16 R52, R76.reuse, R100, R52 ;  /* 0x000000644c34723c */ /* 0x044ff00000041834 */
[C---:B------:R-:W-:Y:S01]  /*8dd0*/  HMMA.16816.F32.BF16 R56, R76.reuse, R102, R56 ;  /* 0x000000664c38723c */ /* 0x040fe20000041838 */
[----:B------:R-:W-:Y:S03]  /*8de0*/  LDSM.16.MT88.4 R100, [R221+0x6100] ;  /* 0x00610000dd64783b */ /* 0x000fe60000004200 */
[--C-:B-1----:R-:W-:Y:S01]  /*8df0*/  FFMA.FTZ R70, R196, c[0x0][0x2d0], -R69.reuse ;  /* 0x0000b400c4467a23 */ /* 0x102fe20000010845 */
[----:B------:R-:W-:Y:S03]  /*8e00*/  MOV R196, R109 ;  /* 0x0000006d00c47202 */ /* 0x000fe60000000f00 */
[C---:B------:R-:W-:Y:S01]  /*8e10*/  HMMA.16816.F32.BF16 R60, R76.reuse, R104, R60 ;  /* 0x000000684c3c723c */ /* 0x040fe2000004183c */
[----:B------:R-:W1:Y:S01]  /*8e20*/  LDSM.16.MT88.4 R108, [R218+0x1900] ;  /* 0x00190000da6c783b */ /* 0x000e620000004200 */
[----:B------:R2:W-:Y:S06]  /*8e30*/  MUFU.EX2 R166, R70 ;  /* 0x0000004600a67308 */ /* 0x0005ec0000000800 */
[----:B------:R-:W-:Y:S01]  /*8e40*/  HMMA.16816.F32.BF16 R64, R76, R106, R64 ;  /* 0x0000006a4c40723c */ /* 0x000fe20000041840 */
[----:B------:R-:W-:Y:S06]  /*8e50*/  LDSM.16.MT88.4 R104, [R218+0x2900] ;  /* 0x00290000da68783b */ /* 0x000fec0000004200 */
[----:B------:R-:W-:Y:S02]  /*8e60*/  F2FP.BF16.PACK_AB R76, R171, R188 ;  /* 0x000000bcab4c723e */ /* 0x000fe400000010ff */
[----:B----4-:R-:W-:Y:S03]  /*8e70*/  F2FP.BF16.PACK_AB R77, R169, R170 ;  /* 0x000000aaa94d723e */ /* 0x010fe600000010ff */
[----:B---3--:R-:W-:Y:S01]  /*8e80*/  F2FP.BF16.PACK_AB R78, R167, R168 ;  /* 0x000000a8a74e723e */ /* 0x008fe200000010ff */
[--C-:B--2---:R-:W-:Y:S01]  /*8e90*/  FFMA.FTZ R70, R197, c[0x0][0x2d0], -R69.reuse ;  /* 0x0000b400c5467a23 */ /* 0x104fe20000010845 */
[----:B------:R-:W-:Y:S03]  /*8ea0*/  MOV R197, R117 ;  /* 0x0000007500c57202 */ /* 0x000fe60000000f00 */
[----:B------:R2:W3:Y:S02]  /*8eb0*/  MUFU.EX2 R165, R70 ;  /* 0x0000004600a57308 */ /* 0x0004e40000000800 */
[--C-:B--2---:R-:W-:Y:S01]  /*8ec0*/  FFMA.FTZ R70, R198, c[0x0][0x2d0], -R74.reuse ;  /* 0x0000b400c6467a23 */ /* 0x104fe2000001084a */
[----:B---3--:R-:W-:Y:S07]  /*8ed0*/  F2FP.BF16.PACK_AB R79, R165, R166 ;  /* 0x000000a6a54f723e */ /* 0x008fee00000010ff */
[----:B------:R2:W-:Y:S01]  /*8ee0*/  MUFU.EX2 R119, R70 ;  /* 0x0000004600777308 */ /* 0x0005e20000000800 */
[C---:B------:R-:W-:Y:S08]  /*8ef0*/  HMMA.16816.F32.BF16 R4, R76.reuse, R84, R4 ;  /* 0x000000544c04723c */ /* 0x040ff00000041804 */
[C---:B------:R-:W-:Y:S01]  /*8f00*/  HMMA.16816.F32.BF16 R8, R76.reuse, R86, R8 ;  /* 0x000000564c08723c */ /* 0x040fe20000041808 */
[----:B------:R-:W3:Y:S07]  /*8f10*/  LDSM.16.MT88.4 R84, [R217+0x5900] ;  /* 0x00590000d954783b */ /* 0x000eee0000004200 */
[C---:B-1----:R-:W-:Y:S04]  /*8f20*/  HMMA.16816.F32.BF16 R12, R76.reuse, R108, R12 ;  /* 0x0000006c4c0c723c */ /* 0x042fe8000004180c */
[--C-:B--2---:R-:W-:Y:S03]  /*8f30*/  FFMA.FTZ R70, R199, c[0x0][0x2d0], -R74.reuse ;  /* 0x0000b400c7467a23 */ /* 0x104fe6000001084a */
[----:B------:R-:W-:Y:S01]  /*8f40*/  MOV R108, R156 ;  /* 0x0000009c006c7202 */ /* 0x000fe20000000f00 */
[C---:B------:R-:W-:Y:S01]  /*8f50*/  HMMA.16816.F32.BF16 R16, R76.reuse, R110, R16 ;  /* 0x0000006e4c10723c */ /* 0x040fe20000041810 */
[----:B------:R1:W2:Y:S03]  /*8f60*/  MUFU.EX2 R118, R70 ;  /* 0x0000004600767308 */ /* 0x0002a60000000800 */
[----:B------:R-:W-:Y:S03]  /*8f70*/  MOV R109, R157 ;  /* 0x0000009d006d7202 */ /* 0x000fe60000000f00 */
[----:B------:R-:W-:Y:S01]  /*8f80*/  MOV R110, R75 ;  /* 0x0000004b006e7202 */ /* 0x000fe20000000f00 */
[C---:B------:R-:W-:Y:S04]  /*8f90*/  HMMA.16816.F32.BF16 R20, R76.reuse, R88, R20 ;  /* 0x000000584c14723c */ /* 0x040fe80000041814 */
[----:B------:R-:W-:Y:S01]  /*8fa0*/  MOV R111, R73 ;  /* 0x00000049006f7202 */ /* 0x000fe20000000f00 */
[--C-:B------:R-:W-:Y:S03]  /*8fb0*/  FFMA.FTZ R73, R204, c[0x0][0x2d0], -R74.reuse ;  /* 0x0000b400cc497a23 */ /* 0x100fe6000001084a */
[C---:B------:R-:W-:Y:S01]  /*8fc0*/  HMMA.16816.F32.BF16 R24, R76.reuse, R90, R24 ;  /* 0x0000005a4c18723c */ /* 0x040fe20000041818 */
[----:B------:R-:W4:Y:S01]  /*8fd0*/  LDSM.16.MT88.4 R88, [R221+0x5900] ;  /* 0x00590000dd58783b */ /* 0x000f220000004200 */
[----:B------:R5:W-:Y:S06]  /*8fe0*/  MUFU.EX2 R164, R73 ;  /* 0x0000004900a47308 */ /* 0x000bec0000000800 */
[C---:B------:R-:W-:Y:S04]  /*8ff0*/  HMMA.16816.F32.BF16 R28, R76.reuse, R80, R28 ;  /* 0x000000504c1c723c */ /* 0x040fe8000004181c */
[--C-:B-1----:R-:W-:Y:S04]  /*9000*/  FFMA.FTZ R70, R200, c[0x0][0x2d0], -R69.reuse ;  /* 0x0000b400c8467a23 */ /* 0x102fe80000010845 */
[C---:B------:R-:W-:Y:S01]  /*9010*/  HMMA.16816.F32.BF16 R32, R76.reuse, R82, R32 ;  /* 0x000000524c20723c */ /* 0x040fe20000041820 */
[----:B------:R1:W-:Y:S01]  /*9020*/  MUFU.EX2 R117, R70 ;  /* 0x0000004600757308 */ /* 0x0003e20000000800 */
[----:B------:R-:W2:Y:S06]  /*9030*/  LDSM.16.MT88.4 R80, [R220+0x5900] ;  /* 0x00590000dc50783b */ /* 0x000eac0000004200 */
[C---:B---3--:R-:W-:Y:S04]  /*9040*/  HMMA.16816.F32.BF16 R36, R76.reuse, R84, R36 ;  /* 0x000000544c24723c */ /* 0x048fe80000041824 */
[--C-:B-----5:R-:W-:Y:S04]  /*9050*/  FFMA.FTZ R73, R252, c[0x0][0x2d0], -R74.reuse ;  /* 0x0000b400fc497a23 */ /* 0x120fe8000001084a */
[C---:B------:R-:W-:Y:S01]  /*9060*/  HMMA.16816.F32.BF16 R40, R76.reuse, R86, R40 ;  /* 0x000000564c28723c */ /* 0x040fe20000041828 */
[----:B------:R-:W3:Y:S01]  /*9070*/  LDSM.16.MT88.4 R84, [R217+0x2100] ;  /* 0x00210000d954783b */ /* 0x000ee20000004200 */
[----:B------:R-:W-:Y:S06]  /*9080*/  MUFU.EX2 R156, R73 ;  /* 0x00000049009c7308 */ /* 0x000fec0000000800 */
[C---:B------:R-:W-:Y:S04]  /*9090*/  HMMA.16816.F32.BF16 R44, R76.reuse, R92, R44 ;  /* 0x0000005c4c2c723c */ /* 0x040fe8000004182c */
[--C-:B-1----:R-:W-:Y:S02]  /*90a0*/  FFMA.FTZ R70, R201, c[0x0][0x2d0], -R69.reuse ;  /* 0x0000b400c9467a23 */ /* 0x102fe40000010845 */
[----:B------:R-:W5:Y:S02]  /*90b0*/  LDL.LU R201, [R1+0x8] ;  /* 0x0000080001c97983 */ /* 0x000f640000300800 */
[C---:B------:R-:W-:Y:S01]  /*90c0*/  HMMA.16816.F32.BF16 R48, R76.reuse, R94, R48 ;  /* 0x0000005e4c30723c */ /* 0x040fe20000041830 */
[----:B------:R1:W1:Y:S01]  /*90d0*/  MUFU.EX2 R116, R70 ;  /* 0x0000004600747308 */ /* 0x0002620000000800 */
[----:B------:R-:W3:Y:S06]  /*90e0*/  LDSM.16.MT88.4 R92, [R218+0x2100] ;  /* 0x00210000da5c783b */ /* 0x000eec0000004200 */
[C---:B----4-:R-:W-:Y:S02]  /*90f0*/  HMMA.16816.F32.BF16 R52, R76.reuse, R88, R52 ;  /* 0x000000584c34723c */ /* 0x050fe40000041834 */
[----:B------:R-:W4:Y:S06]  /*9100*/  LDL.LU R199, [R1+0xc] ;  /* 0x00000c0001c77983 */ /* 0x000f2c0000300800 */
[C---:B------:R-:W-:Y:S01]  /*9110*/  HMMA.16816.F32.BF16 R56, R76.reuse, R90, R56 ;  /* 0x0000005a4c38723c */ /* 0x040fe20000041838 */
[----:B------:R-:W3:Y:S07]  /*9120*/  LDSM.16.MT88.4 R88, [R221+0x2100] ;  /* 0x00210000dd58783b */ /* 0x000eee0000004200 */
[C---:B--2---:R-:W-:Y:S04]  /*9130*/  HMMA.16816.F32.BF16 R60, R76.reuse, R80, R60 ;  /* 0x000000504c3c723c */ /* 0x044fe8000004183c */
[--C-:B-1----:R-:W-:Y:S04]  /*9140*/  FFMA.FTZ R70, R202, c[0x0][0x2d0], -R74.reuse ;  /* 0x0000b400ca467a23 */ /* 0x102fe8000001084a */
[----:B------:R-:W-:Y:S01]  /*9150*/  HMMA.16816.F32.BF16 R64, R76, R82, R64 ;  /* 0x000000524c40723c */ /* 0x000fe20000041840 */
[----:B------:R1:W2:Y:S01]  /*9160*/  MUFU.EX2 R163, R70 ;  /* 0x0000004600a37308 */ /* 0x0002a20000000800 */
[----:B------:R-:W3:Y:S05]  /*9170*/  LDSM.16.MT88.4 R80, [R220+0x2100] ;  /* 0x00210000dc50783b */ /* 0x000eea0000004200 */
[----:B------:R-:W-:Y:S02]  /*9180*/  F2FP.BF16.PACK_AB R76, R118, R119 ;  /* 0x00000077764c723e */ /* 0x000fe400000010ff */
[----:B------:R-:W-:Y:S03]  /*9190*/  F2FP.BF16.PACK_AB R77, R116, R117 ;  /* 0x00000075744d723e */ /* 0x000fe600000010ff */
[--C-:B-1----:R-:W-:Y:S01]  /*91a0*/  FFMA.FTZ R70, R203, c[0x0][0x2d0], -R69.reuse ;  /* 0x0000b400cb467a23 */ /* 0x102fe20000010845 */
[----:B--2---:R-:W-:Y:S03]  /*91b0*/  F2FP.BF16.PACK_AB R78, R163, R164 ;  /* 0x000000a4a34e723e */ /* 0x004fe600000010ff */
[----:B------:R1:W-:Y:S02]  /*91c0*/  MUFU.EX2 R162, R70 ;  /* 0x0000004600a27308 */ /* 0x0003e40000000800 */
[--C-:B-1----:R-:W-:Y:S08]  /*91d0*/  FFMA.FTZ R70, R205, c[0x0][0x2d0], -R69.reuse ;  /* 0x0000b400cd467a23 */ /* 0x102ff00000010845 */
[----:B------:R1:W2:Y:S02]  /*91e0*/  MUFU.EX2 R161, R70 ;  /* 0x0000004600a17308 */ /* 0x0002a40000000800 */
[--C-:B-1----:R-:W-:Y:S01]  /*91f0*/  FFMA.FTZ R70, R206, c[0x0][0x2d0], -R74.reuse ;  /* 0x0000b400ce467a23 */ /* 0x102fe2000001084a */
[----:B--2---:R-:W-:Y:S07]  /*9200*/  F2FP.BF16.PACK_AB R79, R161, R162 ;  /* 0x000000a2a14f723e */ /* 0x004fee00000010ff */
[----:B------:R1:W-:Y:S01]  /*9210*/  MUFU.EX2 R127, R70 ;  /* 0x00000046007f7308 */ /* 0x0003e20000000800 */
[C---:B---3--:R-:W-:Y:S08]  /*9220*/  HMMA.16816.F32.BF16 R4, R76.reuse, R84, R4 ;  /* 0x000000544c04723c */ /* 0x048ff00000041804 */
[C---:B------:R-:W-:Y:S01]  /*9230*/  HMMA.16816.F32.BF16 R8, R76.reuse, R86, R8 ;  /* 0x000000564c08723c */ /* 0x040fe20000041808 */
[----:B------:R-:W2:Y:S07]  /*9240*/  LDSM.16.MT88.4 R84, [R217+0x6100] ;  /* 0x00610000d954783b */ /* 0x000eae0000004200 */
[C---:B------:R-:W-:Y:S04]  /*9250*/  HMMA.16816.F32.BF16 R12, R76.reuse, R92, R12 ;  /* 0x0000005c4c0c723c */ /* 0x040fe8000004180c */
[--C-:B-1----:R-:W-:Y:S04]  /*9260*/  FFMA.FTZ R70, R207, c[0x0][0x2d0], -R74.reuse ;  /* 0x0000b400cf467a23 */ /* 0x102fe8000001084a */
[C---:B------:R-:W-:Y:S01]  /*9270*/  HMMA.16816.F32.BF16 R16, R76.reuse, R94, R16 ;  /* 0x0000005e4c10723c */ /* 0x040fe20000041810 */
[----:B------:R1:W3:Y:S01]  /*9280*/  MUFU.EX2 R126, R70 ;  /* 0x00000046007e7308 */ /* 0x0002e20000000800 */
[----:B------:R-:W3:Y:S06]  /*9290*/  LDSM.16.MT88.4 R92, [R220+0x6100] ;  /* 0x00610000dc5c783b */ /* 0x000eec0000004200 */
[C---:B------:R-:W-:Y:S08]  /*92a0*/  HMMA.16816.F32.BF16 R20, R76.reuse, R88, R20 ;  /* 0x000000584c14723c */ /* 0x040ff00000041814 */
[C---:B------:R-:W-:Y:S01]  /*92b0*/  HMMA.16816.F32.BF16 R24, R76.reuse, R90, R24 ;  /* 0x0000005a4c18723c */ /* 0x040fe20000041818 */
[----:B------:R-:W3:Y:S07]  /*92c0*/  LDSM.16.MT88.4 R88, [R217+0x2900] ;  /* 0x00290000d958783b */ /* 0x000eee0000004200 */
[C---:B------:R-:W-:Y:S04]  /*92d0*/  HMMA.16816.F32.BF16 R28, R76.reuse, R80, R28 ;  /* 0x000000504c1c723c */ /* 0x040fe8000004181c */
[--C-:B-1----:R-:W-:Y:S04]  /*92e0*/  FFMA.FTZ R70, R212, c[0x0][0x2d0], -R69.reuse ;  /* 0x0000b400d4467a23 */ /* 0x102fe80000010845 */
[C---:B------:R-:W-:Y:S01]  /*92f0*/  HMMA.16816.F32.BF16 R32, R76.reuse, R82, R32 ;  /* 0x000000524c20723c */ /* 0x040fe20000041820 */
[----:B------:R1:W-:Y:S01]  /*9300*/  MUFU.EX2 R125, R70 ;  /* 0x00000046007d7308 */ /* 0x0003e20000000800 */
[----:B------:R-:W3:Y:S06]  /*9310*/  LDSM.16.MT88.4 R80, [R221+0x2900] ;  /* 0x00290000dd50783b */ /* 0x000eec0000004200 */
[C---:B--2---:R-:W-:Y:S08]  /*9320*/  HMMA.16816.F32.BF16 R36, R76.reuse, R84, R36 ;  /* 0x000000544c24723c */ /* 0x044ff00000041824 */
[C---:B------:R-:W-:Y:S01]  /*9330*/  HMMA.16816.F32.BF16 R40, R76.reuse, R86, R40 ;  /* 0x000000564c28723c */ /* 0x040fe20000041828 */
[----:B------:R-:W2:Y:S07]  /*9340*/  LDSM.16.MT88.4 R84, [R220+0x2900] ;  /* 0x00290000dc54783b */ /* 0x000eae0000004200 */
[C---:B------:R-:W-:Y:S04]  /*9350*/  HMMA.16816.F32.BF16 R44, R76.reuse, R96, R44 ;  /* 0x000000604c2c723c */ /* 0x040fe8000004182c */
[--C-:B-1----:R-:W-:Y:S04]  /*9360*/  FFMA.FTZ R70, R213, c[0x0][0x2d0], -R69.reuse ;  /* 0x0000b400d5467a23 */ /* 0x102fe80000010845 */
[C---:B------:R-:W-:Y:S01]  /*9370*/  HMMA.16816.F32.BF16 R48, R76.reuse, R98, R48 ;  /* 0x000000624c30723c */ /* 0x040fe20000041830 */
[----:B------:R1:W1:Y:S01]  /*9380*/  MUFU.EX2 R124, R70 ;  /* 0x00000046007c7308 */ /* 0x0002620000000800 */
[----:B------:R-:W-:Y:S06]  /*9390*/  LDSM.16.MT88.4 R96, [R218+0x7100] ;  /* 0x00710000da60783b */ /* 0x000fec0000004200 */
[C---:B------:R-:W-:Y:S08]  /*93a0*/  HMMA.16816.F32.BF16 R52, R76.reuse, R100, R52 ;  /* 0x000000644c34723c */ /* 0x040ff00000041834 */
[C---:B------:R-:W-:Y:S01]  /*93b0*/  HMMA.16816.F32.BF16 R56, R76.reuse, R102, R56 ;  /* 0x000000664c38723c */ /* 0x040fe20000041838 */
[----:B------:R-:W-:Y:S07]  /*93c0*/  LDSM.16.MT88.4 R100, [R221+0x7100] ;  /* 0x00710000dd64783b */ /* 0x000fee0000004200 */
[C---:B---3--:R-:W-:Y:S04]  /*93d0*/  HMMA.16816.F32.BF16 R60, R76.reuse, R92, R60 ;  /* 0x0000005c4c3c723c */ /* 0x048fe8000004183c */
[--C-:B-1----:R-:W-:Y:S04]  /*93e0*/  FFMA.FTZ R70, R214, c[0x0][0x2d0], -R74.reuse ;  /* 0x0000b400d6467a23 */ /* 0x102fe8000001084a */
[----:B------:R-:W-:Y:S01]  /*93f0*/  HMMA.16816.F32.BF16 R64, R76, R94, R64 ;  /* 0x0000005e4c40723c */ /* 0x000fe20000041840 */
[----:B------:R1:W-:Y:S01]  /*9400*/  MUFU.EX2 R160, R70 ;  /* 0x0000004600a07308 */ /* 0x0003e20000000800 */
[----:B------:R-:W-:Y:S05]  /*9410*/  LDSM.16.MT88.4 R92, [R218+0x6900] ;  /* 0x00690000da5c783b */ /* 0x000fea0000004200 */
[----:B------:R-:W-:Y:S02]  /*9420*/  F2FP.BF16.PACK_AB R76, R126, R127 ;  /* 0x0000007f7e4c723e */ /* 0x000fe400000010ff */
[----:B------:R-:W-:Y:S03]  /*9430*/  F2FP.BF16.PACK_AB R77, R124, R125 ;  /* 0x0000007d7c4d723e */ /* 0x000fe600000010ff */
[--C-:B-1----:R-:W-:Y:S04]  /*9440*/  FFMA.FTZ R70, R215, c[0x0][0x2d0], -R74.reuse ;  /* 0x0000b400d7467a23 */ /* 0x102fe8000001084a */
[----:B------:R1:W3:Y:S02]  /*9450*/  MUFU.EX2 R159, R70 ;  /* 0x00000046009f7308 */ /* 0x0002e40000000800 */
[--C-:B-1----:R-:W-:Y:S01]  /*9460*/  FFMA.FTZ R70, R246, c[0x0][0x2d0], -R69.reuse ;  /* 0x0000b400f6467a23 */ /* 0x102fe20000010845 */
[----:B---3--:R-:W-:Y:S07]  /*9470*/  F2FP.BF16.PACK_AB R78, R159, R160 ;  /* 0x000000a09f4e723e */ /* 0x008fee00000010ff */
[----:B------:R1:W-:Y:S02]  /*9480*/  MUFU.EX2 R158, R70 ;  /* 0x00000046009e7308 */ /* 0x0003e40000000800 */
[--C-:B-1----:R-:W-:Y:S08]  /*9490*/  FFMA.FTZ R70, R247, c[0x0][0x2d0], -R69.reuse ;  /* 0x0000b400f7467a23 */ /* 0x102ff00000010845 */
[----:B------:R1:W3:Y:S02]  /*94a0*/  MUFU.EX2 R157, R70 ;  /* 0x00000046009d7308 */ /* 0x0002e40000000800 */
[--C-:B-1----:R-:W-:Y:S01]  /*94b0*/  FFMA.FTZ R70, R248, c[0x0][0x2d0], -R74.reuse ;  /* 0x0000b400f8467a23 */ /* 0x102fe2000001084a */
[----:B---3--:R-:W-:Y:S07]  /*94c0*/  F2FP.BF16.PACK_AB R79, R157, R158 ;  /* 0x0000009e9d4f723e */ /* 0x008fee00000010ff */
[----:B------:R1:W-:Y:S01]  /*94d0*/  MUFU.EX2 R135, R70 ;  /* 0x0000004600877308 */ /* 0x0003e20000000800 */
[C---:B------:R-:W-:Y:S08]  /*94e0*/  HMMA.16816.F32.BF16 R4, R76.reuse, R88, R4 ;  /* 0x000000584c04723c */ /* 0x040ff00000041804 */
[C---:B------:R-:W-:Y:S01]  /*94f0*/  HMMA.16816.F32.BF16 R8, R76.reuse, R90, R8 ;  /* 0x0000005a4c08723c */ /* 0x040fe20000041808 */
[----:B------:R-:W3:Y:S07]  /*9500*/  LDSM.16.MT88.4 R88, [R217+0x6900] ;  /* 0x00690000d958783b */ /* 0x000eee0000004200 */
[C---:B------:R-:W-:Y:S04]  /*9510*/  HMMA.16816.F32.BF16 R12, R76.reuse, R104, R12 ;  /* 0x000000684c0c723c */ /* 0x040fe8000004180c */
[--C-:B-1----:R-:W-:Y:S04]  /*9520*/  FFMA.FTZ R70, R249, c[0x0][0x2d0], -R74.reuse ;  /* 0x0000b400f9467a23 */ /* 0x102fe8000001084a */
[C---:B------:R-:W-:Y:S01]  /*9530*/  HMMA.16816.F32.BF16 R16, R76.reuse, R106, R16 ;  /* 0x0000006a4c10723c */ /* 0x040fe20000041810 */
[----:B------:R1:W1:Y:S01]  /*9540*/  MUFU.EX2 R134, R70 ;  /* 0x0000004600867308 */ /* 0x0002620000000800 */
[----:B------:R-:W-:Y:S06]  /*9550*/  LDSM.16.MT88.4 R104, [R220+0x7100] ;  /* 0x00710000dc68783b */ /* 0x000fec0000004200 */
[C---:B------:R-:W-:Y:S08]  /*9560*/  HMMA.16816.F32.BF16 R20, R76.reuse, R80, R20 ;  /* 0x000000504c14723c */ /* 0x040ff00000041814 */
[C---:B------:R-:W-:Y:S01]  /*9570*/  HMMA.16816.F32.BF16 R24, R76.reuse, R82, R24 ;  /* 0x000000524c18723c */ /* 0x040fe20000041818 */
[----:B------:R-:W4:Y:S07]  /*9580*/  LDSM.16.MT88.4 R80, [R221+0x6900] ;  /* 0x00690000dd50783b */ /* 0x000f2e0000004200 */
[C---:B--2---:R-:W-:Y:S04]  /*9590*/  HMMA.16816.F32.BF16 R28, R76.reuse, R84, R28 ;  /* 0x000000544c1c723c */ /* 0x044fe8000004181c */
[--C-:B-1----:R-:W-:Y:S04]  /*95a0*/  FFMA.FTZ R70, R250, c[0x0][0x2d0], -R69.reuse ;  /* 0x0000b400fa467a23 */ /* 0x102fe80000010845 */
[C---:B------:R-:W-:Y:S01]  /*95b0*/  HMMA.16816.F32.BF16 R32, R76.reuse, R86, R32 ;  /* 0x000000564c20723c */ /* 0x040fe20000041820 */
[----:B------:R1:W-:Y:S01]  /*95c0*/  MUFU.EX2 R133, R70 ;  /* 0x0000004600857308 */ /* 0x0003e20000000800 */
[----:B------:R-:W2:Y:S06]  /*95d0*/  LDSM.16.MT88.4 R84, [R220+0x6900] ;  /* 0x00690000dc54783b */ /* 0x000eac0000004200 */
[C---:B---3--:R-:W-:Y:S08]  /*95e0*/  HMMA.16816.F32.BF16 R36, R76.reuse, R88, R36 ;  /* 0x000000584c24723c */ /* 0x048ff00000041824 */
[C---:B------:R-:W-:Y:S01]  /*95f0*/  HMMA.16816.F32.BF16 R40, R76.reuse, R90, R40 ;  /* 0x0000005a4c28723c */ /* 0x040fe20000041828 */
[----:B------:R-:W3:Y:S07]  /*9600*/  LDSM.16.MT88.4 R88, [R217+0x3100] ;  /* 0x00310000d958783b */ /* 0x000eee0000004200 */
[C---:B------:R-:W-:Y:S04]  /*9610*/  HMMA.16816.F32.BF16 R44, R76.reuse, R92, R44 ;  /* 0x0000005c4c2c723c */ /* 0x040fe8000004182c */
[--C-:B-1----:R-:W-:Y:S04]  /*9620*/  FFMA.FTZ R70, R251, c[0x0][0x2d0], -R69.reuse ;  /* 0x0000b400fb467a23 */ /* 0x102fe80000010845 */
[C---:B------:R-:W-:Y:S01]  /*9630*/  HMMA.16816.F32.BF16 R48, R76.reuse, R94, R48 ;  /* 0x0000005e4c30723c */ /* 0x040fe20000041830 */
[----:B------:R1:W1:Y:S01]  /*9640*/  MUFU.EX2 R132, R70 ;  /* 0x0000004600847308 */ /* 0x0002620000000800 */
[----:B------:R-:W-:Y:S06]  /*9650*/  LDSM.16.MT88.4 R92, [R220+0x3100] ;  /* 0x00310000dc5c783b */ /* 0x000fec0000004200 */
[C---:B----4-:R-:W-:Y:S08]  /*9660*/  HMMA.16816.F32.BF16 R52, R76.reuse, R80, R52 ;  /* 0x000000504c34723c */ /* 0x050ff00000041834 */
[C---:B------:R-:W-:Y:S01]  /*9670*/  HMMA.16816.F32.BF16 R56, R76.reuse, R82, R56 ;  /* 0x000000524c38723c */ /* 0x040fe20000041838 */
[----:B------:R-:W4:Y:S07]  /*9680*/  LDSM.16.MT88.4 R80, [R218+0x3100] ;  /* 0x00310000da50783b */ /* 0x000f2e0000004200 */
[C---:B--2---:R-:W-:Y:S04]  /*9690*/  HMMA.16816.F32.BF16 R60, R76.reuse, R84, R60 ;  /* 0x000000544c3c723c */ /* 0x044fe8000004183c */
[--C-:B-1----:R-:W-:Y:S01]  /*96a0*/  FFMA.FTZ R70, R111, c[0x0][0x2d0], -R74.reuse ;  /* 0x0000b4006f467a23 */ /* 0x102fe2000001084a */
[----:B------:R-:W-:Y:S02]  /*96b0*/  MOV R111, R108 ;  /* 0x0000006c006f7202 */ /* 0x000fe40000000f00 */
[----:B------:R-:W-:Y:S01]  /*96c0*/  MOV R108, R109 ;  /* 0x0000006d006c7202 */ /* 0x000fe20000000f00 */
[----:B------:R-:W-:Y:S01]  /*96d0*/  HMMA.16816.F32.BF16 R64, R76, R86, R64 ;  /* 0x000000564c40723c */ /* 0x000fe20000041840 */
[----:B------:R-:W1:Y:S03]  /*96e0*/  LDSM.16.MT88.4 R84, [R221+0x3100] ;  /* 0x00310000dd54783b */ /* 0x000e660000004200 */
[----:B------:R-:W-:Y:S02]  /*96f0*/  MOV R109, R197 ;  /* 0x000000c5006d7202 */ /* 0x000fe40000000f00 */
[----:B------:R-:W-:Y:S02]  /*9700*/  MOV R197, R196 ;  /* 0x000000c400c57202 */ /* 0x000fe40000000f00 */
[----:B------:R-:W-:Y:S04]  /*9710*/  MOV R196, R191 ;  /* 0x000000bf00c47202 */ /* 0x000fe80000000f00 */
[----:B------:R-:W-:Y:S02]  /*9720*/  MOV R191, R190 ;  /* 0x000000be00bf7202 */ /* 0x000fe40000000f00 */
[----:B------:R-:W-:Y:S02]  /*9730*/  MOV R190, R155 ;  /* 0x0000009b00be7202 */ /* 0x000fe40000000f00 */
[----:B------:R2:W1:Y:S01]  /*9740*/  MUFU.EX2 R155, R70 ;  /* 0x00000046009b7308 */ /* 0x0004620000000800 */
[----:B------:R-:W-:Y:S02]  /*9750*/  F2FP.BF16.PACK_AB R76, R134, R135 ;  /* 0x00000087864c723e */ /* 0x000fe400000010ff */
[----:B------:R-:W-:Y:S01]  /*9760*/  F2FP.BF16.PACK_AB R77, R132, R133 ;  /* 0x00000085844d723e */ /* 0x000fe200000010ff */
[--C-:B--2---:R-:W-:Y:S01]  /*9770*/  FFMA.FTZ R70, R154, c[0x0][0x2d0], -R69.reuse ;  /* 0x0000b4009a467a23 */ /* 0x104fe20000010845 */
[----:B-1----:R-:W-:Y:S05]  /*9780*/  F2FP.BF16.PACK_AB R78, R155, R156 ;  /* 0x0000009c9b4e723e */ /* 0x002fea00000010ff */
[----:B------:R1:W-:Y:S02]  /*9790*/  MUFU.EX2 R154, R70 ;  /* 0x00000046009a7308 */ /* 0x0003e40000000800 */
[--C-:B-1----:R-:W-:Y:S01]  /*97a0*/  FFMA.FTZ R70, R138, c[0x0][0x2d0], -R69.reuse ;  /* 0x0000b4008a467a23 */ /* 0x102fe20000010845 */
[----:B------:R-:W-:Y:S02]  /*97b0*/  MOV R138, R137 ;  /* 0x00000089008a7202 */ /* 0x000fe40000000f00 */
[----:B------:R-:W-:Y:S02]  /*97c0*/  MOV R137, R136 ;  /* 0x0000008800897202 */ /* 0x000fe40000000f00 */
[----:B------:R-:W-:Y:S03]  /*97d0*/  MOV R136, R153 ;  /* 0x0000009900887202 */ /* 0x000fe60000000f00 */
[----:B------:R1:W2:Y:S02]  /*97e0*/  MUFU.EX2 R153, R70 ;  /* 0x0000004600997308 */ /* 0x0002a40000000800 */
[--C-:B-1----:R-:W-:Y:S01]  /*97f0*/  FFMA.FTZ R70, R152, c[0x0][0x2d0], -R74.reuse ;  /* 0x0000b40098467a23 */ /* 0x102fe2000001084a */
[----:B--2---:R-:W-:Y:S07]  /*9800*/  F2FP.BF16.PACK_AB R79, R153, R154 ;  /* 0x0000009a994f723e */ /* 0x004fee00000010ff */
[----:B------:R1:W-:Y:S01]  /*9810*/  MUFU.EX2 R152, R70 ;  /* 0x0000004600987308 */ /* 0x0003e20000000800 */
[C---:B---3--:R-:W-:Y:S08]  /*9820*/  HMMA.16816.F32.BF16 R4, R76.reuse, R88, R4 ;  /* 0x000000584c04723c */ /* 0x048ff00000041804 */
[C---:B------:R-:W-:Y:S01]  /*9830*/  HMMA.16816.F32.BF16 R8, R76.reuse, R90, R8 ;  /* 0x0000005a4c08723c */ /* 0x040fe20000041808 */
[----:B------:R-:W2:Y:S07]  /*9840*/  LDSM.16.MT88.4 R88, [R217+0x7100] ;  /* 0x00710000d958783b */ /* 0x000eae0000004200 */
[C---:B----4-:R-:W-:Y:S04]  /*9850*/  HMMA.16816.F32.BF16 R12, R76.reuse, R80, R12 ;  /* 0x000000504c0c723c */ /* 0x050fe8000004180c */
[----:B-1----:R-:W-:Y:S01]  /*9860*/  FFMA.FTZ R70, R111, c[0x0][0x2d0], -R74 ;  /* 0x0000b4006f467a23 */ /* 0x002fe2000001084a */
[----:B------:R-:W-:Y:S03]  /*9870*/  MOV R111, R151 ;  /* 0x00000097006f7202 */ /* 0x000fe60000000f00 */
[C---:B------:R-:W-:Y:S01]  /*9880*/  HMMA.16816.F32.BF16 R16, R76.reuse, R82, R16 ;  /* 0x000000524c10723c */ /* 0x040fe20000041810 */
[----:B------:R1:W3:Y:S01]  /*9890*/  MUFU.EX2 R151, R70 ;  /* 0x0000004600977308 */ /* 0x0002e20000000800 */
[----:B------:R-:W4:Y:S06]  /*98a0*/  LDSM.16.MT88.4 R80, [R217+0x3900] ;  /* 0x00390000d950783b */ /* 0x000f2c0000004200 */
[C---:B------:R-:W-:Y:S08]  /*98b0*/  HMMA.16816.F32.BF16 R20, R76.reuse, R84, R20 ;  /* 0x000000544c14723c */ /* 0x040ff00000041814 */
[C---:B------:R-:W-:Y:S08]  /*98c0*/  HMMA.16816.F32.BF16 R24, R76.reuse, R86, R24 ;  /* 0x000000564c18723c */ /* 0x040ff00000041818 */
[C---:B------:R-:W-:Y:S04]  /*98d0*/  HMMA.16816.F32.BF16 R28, R76.reuse, R92, R28 ;  /* 0x0000005c4c1c723c */ /* 0x040fe8000004181c */
[--C-:B-1----:R-:W-:Y:S01]  /*98e0*/  FFMA.FTZ R70, R138, c[0x0][0x2d0], -R69.reuse ;  /* 0x0000b4008a467a23 */ /* 0x102fe20000010845 */
[----:B------:R-:W-:Y:S02]  /*98f0*/  MOV R138, R137 ;  /* 0x00000089008a7202 */ /* 0x000fe40000000f00 */
[----:B------:R-:W-:Y:S01]  /*9900*/  MOV R137, R136 ;  /* 0x0000008800897202 */ /* 0x000fe20000000f00 */
[C---:B------:R-:W-:Y:S04]  /*9910*/  HMMA.16816.F32.BF16 R32, R76.reuse, R94, R32 ;  /* 0x0000005e4c20723c */ /* 0x040fe80000041820 */
[----:B------:R-:W-:Y:S02]  /*9920*/  MOV R136, R150 ;  /* 0x0000009600887202 */ /* 0x000fe40000000f00 */
[----:B------:R1:W-:Y:S01]  /*9930*/  MUFU.EX2 R150, R70 ;  /* 0x0000004600967308 */ /* 0x0003e20000000800 */
[----:B------:R-:W-:Y:S01]  /*9940*/  MOV R200, R138 ;  /* 0x0000008a00c87202 */ /* 0x000fe20000000f00 */
[C---:B--2---:R-:W-:Y:S04]  /*9950*/  HMMA.16816.F32.BF16 R36, R76.reuse, R88, R36 ;  /* 0x000000584c24723c */ /* 0x044fe80000041824 */
[----:B------:R-:W-:Y:S01]  /*9960*/  MOV R204, R137 ;  /* 0x0000008900cc7202 */ /* 0x000fe20000000f00 */
[----:B------:R-:W-:Y:S01]  /*9970*/  FFMA.FTZ R0, R0, R199, R200 ;  /* 0x000000c700007223 */ /* 0x000fe200000100c8 */
[----:B------:R-:W-:Y:S02]  /*9980*/  MOV R198, R136 ;  /* 0x0000008800c67202 */ /* 0x000fe40000000f00 */
[C---:B------:R-:W-:Y:S04]  /*9990*/  HMMA.16816.F32.BF16 R40, R76.reuse, R90, R40 ;  /* 0x0000005a4c28723c */ /* 0x040fe80000041828 */
[----:B---3--:R-:W-:Y:S01]  /*99a0*/  F2FP.BF16.PACK_AB R136, R151, R152 ;  /* 0x000000989788723e */ /* 0x008fe200000010ff */
[----:B------:R-:W-:Y:S02]  /*99b0*/  FADD.FTZ R0, R110, R0 ;  /* 0x000000006e007221 */ /* 0x000fe40000010000 */
[----:B-----5:R-:W-:Y:S01]  /*99c0*/  FFMA.FTZ R2, R2, R201, R204 ;  /* 0x000000c902027223 */ /* 0x020fe200000100cc */
[C---:B------:R-:W-:Y:S04]  /*99d0*/  HMMA.16816.F32.BF16 R44, R76.reuse, R96, R44 ;  /* 0x000000604c2c723c */ /* 0x040fe8000004182c */
[----:B------:R-:W-:Y:S02]  /*99e0*/  FADD.FTZ R0, R114, R0 ;  /* 0x0000000072007221 */ /* 0x000fe40000010000 */
[--C-:B-1----:R-:W-:Y:S02]  /*99f0*/  FFMA.FTZ R70, R149, c[0x0][0x2d0], -R69.reuse ;  /* 0x0000b40095467a23 */ /* 0x102fe40000010845 */
[C---:B------:R-:W-:Y:S01]  /*9a00*/  HMMA.16816.F32.BF16 R48, R76.reuse, R98, R48 ;  /* 0x000000624c30723c */ /* 0x040fe20000041830 */
[----:B------:R-:W-:Y:S01]  /*9a10*/  LDSM.16.MT88.4 R96, [R221+0x3900] ;  /* 0x00390000dd60783b */ /* 0x000fe20000004200 */
[----:B------:R1:W2:Y:S02]  /*9a20*/  MUFU.EX2 R149, R70 ;  /* 0x0000004600957308 */ /* 0x0002a40000000800 */
[----:B------:R-:W-:Y:S02]  /*9a30*/  FFMA.FTZ R69, R72, c[0x0][0x2d0], -R69 ;  /* 0x0000b40048457a23 */ /* 0x000fe40000010845 */
[----:B------:R-:W-:Y:S02]  /*9a40*/  FADD.FTZ R0, R112, R0 ;  /* 0x0000000070007221 */ /* 0x000fe40000010000 */
[C---:B------:R-:W-:Y:S04]  /*9a50*/  HMMA.16816.F32.BF16 R52, R76.reuse, R100, R52 ;  /* 0x000000644c34723c */ /* 0x040fe80000041834 */
[----:B------:R-:W3:Y:S01]  /*9a60*/  MUFU.EX2 R69, R69 ;  /* 0x0000004500457308 */ /* 0x000ee20000000800 */
[----:B------:R-:W-:Y:S02]  /*9a70*/  FADD.FTZ R2, R198, R2 ;  /* 0x00000002c6027221 */ /* 0x000fe40000010000 */
[----:B------:R-:W-:Y:S01]  /*9a80*/  FADD.FTZ R0, R108, R0 ;  /* 0x000000006c007221 */ /* 0x000fe20000010000 */
[C---:B------:R-:W-:Y:S04]  /*9a90*/  HMMA.16816.F32.BF16 R56, R76.reuse, R102, R56 ;  /* 0x000000664c38723c */ /* 0x040fe80000041838 */
[----:B------:R-:W-:Y:S02]  /*9aa0*/  FADD.FTZ R2, R115, R2 ;  /* 0x0000000273027221 */ /* 0x000fe40000010000 */
[----:B------:R-:W-:Y:S02]  /*9ab0*/  FADD.FTZ R0, R197, R0 ;  /* 0x00000000c5007221 */ /* 0x000fe40000010000 */
[C---:B------:R-:W-:Y:S04]  /*9ac0*/  HMMA.16816.F32.BF16 R60, R76.reuse, R104, R60 ;  /* 0x000000684c3c723c */ /* 0x040fe8000004183c */
[----:B-1----:R-:W-:Y:S01]  /*9ad0*/  FFMA.FTZ R70, R148, c[0x0][0x2d0], -R74 ;  /* 0x0000b40094467a23 */ /* 0x002fe2000001084a */
[----:B--2---:R-:W-:Y:S01]  /*9ae0*/  F2FP.BF16.PACK_AB R137, R149, R150 ;  /* 0x000000969589723e */ /* 0x004fe200000010ff */
[----:B------:R-:W-:Y:S02]  /*9af0*/  FADD.FTZ R2, R113, R2 ;  /* 0x0000000271027221 */ /* 0x000fe40000010000 */
[----:B------:R-:W-:Y:S01]  /*9b00*/  HMMA.16816.F32.BF16 R64, R76, R106, R64 ;  /* 0x0000006a4c40723c */ /* 0x000fe20000041840 */
[----:B------:R1:W-:Y:S01]  /*9b10*/  MUFU.EX2 R148, R70 ;  /* 0x0000004600947308 */ /* 0x0003e20000000800 */
[----:B------:R-:W-:Y:S02]  /*9b20*/  LDSM.16.MT88.4 R104, [R220+0x3900] ;  /* 0x00390000dc68783b */ /* 0x000fe40000004200 */
[----:B------:R-:W-:Y:S04]  /*9b30*/  FADD.FTZ R0, R121, R0 ;  /* 0x0000000079007221 */ /* 0x000fe80000010000 */
[----:B------:R-:W-:Y:S02]  /*9b40*/  FADD.FTZ R0, R120, R0 ;  /* 0x0000000078007221 */ /* 0x000fe40000010000 */
[----:B------:R-:W-:Y:S02]  /*9b50*/  LDSM.16.MT88.4 R112, [R217+0x7900] ;  /* 0x00790000d970783b */ /* 0x000fe40000004200 */
[----:B------:R-:W-:Y:S04]  /*9b60*/  FADD.FTZ R0, R191, R0 ;  /* 0x00000000bf007221 */ /* 0x000fe80000010000 */
[----:B------:R-:W-:Y:S04]  /*9b70*/  FADD.FTZ R0, R189, R0 ;  /* 0x00000000bd007221 */ /* 0x000fe80000010000 */
[----:B------:R-:W-:Y:S04]  /*9b80*/  FADD.FTZ R0, R129, R0 ;  /* 0x0000000081007221 */ /* 0x000fe80000010000 */
[----:B------:R-:W-:Y:S02]  /*9b90*/  FADD.FTZ R0, R128, R0 ;  /* 0x0000000080007221 */ /* 0x000fe40000010000 */
[----:B-1----:R-:W-:Y:S01]  /*9ba0*/  FFMA.FTZ R70, R111, c[0x0][0x2d0], -R74 ;  /* 0x0000b4006f467a23 */ /* 0x002fe2000001084a */
[----:B------:R-:W-:Y:S01]  /*9bb0*/  MOV R111, R139 ;  /* 0x0000008b006f7202 */ /* 0x000fe20000000f00 */
[----:B------:R-:W1:Y:S01]  /*9bc0*/  LDSM.16.MT88.4 R72, [R218+0x3900] ;  /* 0x00390000da48783b */ /* 0x000e620000004200 */
[----:B---3--:R-:W-:Y:S01]  /*9bd0*/  F2FP.BF16.PACK_AB R139, R69, R71 ;  /* 0x00000047458b723e */ /* 0x008fe200000010ff */
[----:B------:R-:W-:Y:S02]  /*9be0*/  FADD.FTZ R0, R170, R0 ;  /* 0x00000000aa007221 */ /* 0x000fe40000010000 */
[----:B------:R-:W2:Y:S01]  /*9bf0*/  MUFU.EX2 R70, R70 ;  /* 0x0000004600467308 */ /* 0x000ea20000000800 */
[----:B------:R-:W-:Y:S02]  /*9c00*/  FADD.FTZ R2, R111, R2 ;  /* 0x000000026f027221 */ /* 0x000fe40000010000 */
[----:B------:R-:W-:Y:S02]  /*9c10*/  FADD.FTZ R0, R169, R0 ;  /* 0x00000000a9007221 */ /* 0x000fe40000010000 */
[----:B------:R-:W-:Y:S02]  /*9c20*/  FADD.FTZ R2, R109, R2 ;  /* 0x000000026d027221 */ /* 0x000fe40000010000 */
[----:B------:R-:W-:Y:S02]  /*9c30*/  FADD.FTZ R0, R166, R0 ;  /* 0x00000000a6007221 */ /* 0x000fe40000010000 */
[----:B------:R-:W-:Y:S02]  /*9c40*/  FADD.FTZ R2, R123, R2 ;  /* 0x000000027b027221 */ /* 0x000fe40000010000 */
[----:B------:R-:W-:Y:S02]  /*9c50*/  FADD.FTZ R0, R165, R0 ;  /* 0x00000000a5007221 */ /* 0x000fe40000010000 */
[----:B------:R-:W-:Y:S02]  /*9c60*/  FADD.FTZ R2, R122, R2 ;  /* 0x000000027a027221 */ /* 0x000fe40000010000 */
[----:B------:R-:W3:Y:S01]  /*9c70*/  LDSM.16.MT88.4 R120, [R218+0x7900] ;  /* 0x00790000da78783b */ /* 0x000ee20000004200 */
[----:B------:R-:W-:Y:S02]  /*9c80*/  FADD.FTZ R0, R117, R0 ;  /* 0x0000000075007221 */ /* 0x000fe40000010000 */
[----:B------:R-:W-:Y:S02]  /*9c90*/  FADD.FTZ R2, R196, R2 ;  /* 0x00000002c4027221 */ /* 0x000fe40000010000 */
[----:B------:R-:W-:Y:S02]  /*9ca0*/  FADD.FTZ R0, R116, R0 ;  /* 0x0000000074007221 */ /* 0x000fe40000010000 */
[----:B------:R-:W-:Y:S01]  /*9cb0*/  FADD.FTZ R2, R190, R2 ;  /* 0x00000002be027221 */ /* 0x000fe20000010000 */
[----:B--2---:R-:W-:Y:S01]  /*9cc0*/  F2FP.BF16.PACK_AB R138, R70, R148 ;  /* 0x00000094468a723e */ /* 0x004fe200000010ff */
[----:B------:R-:W-:Y:S02]  /*9cd0*/  FADD.FTZ R0, R162, R0 ;  /* 0x00000000a2007221 */ /* 0x000fe40000010000 */
[----:B------:R-:W-:Y:S02]  /*9ce0*/  FADD.FTZ R2, R131, R2 ;  /* 0x0000000283027221 */ /* 0x000fe40000010000 */
[----:B------:R-:W-:Y:S02]  /*9cf0*/  FADD.FTZ R0, R161, R0 ;  /* 0x00000000a1007221 */ /* 0x000fe40000010000 */
[C---:B----4-:R-:W-:Y:S01]  /*9d00*/  HMMA.16816.F32.BF16 R76, R136.reuse, R80, R4 ;  /* 0x00000050884c723c */ /* 0x050fe20000041804 */
[----:B------:R-:W-:Y:S04]  /*9d10*/  LDSM.16.MT88.4 R4, [R220+0x7900] ;  /* 0x00790000dc04783b */ /* 0x000fe80000004200 */
[----:B------:R-:W-:Y:S02]  /*9d20*/  FADD.FTZ R2, R130, R2 ;  /* 0x0000000282027221 */ /* 0x000fe40000010000 */
[----:B------:R-:W-:Y:S01]  /*9d30*/  FADD.FTZ R0, R125, R0 ;  /* 0x000000007d007221 */ /* 0x000fe20000010000 */
[C---:B------:R-:W-:Y:S01]  /*9d40*/  HMMA.16816.F32.BF16 R80, R136.reuse, R82, R8 ;  /* 0x000000528850723c */ /* 0x040fe20000041808 */
[----:B------:R-:W2:Y:S03]  /*9d50*/  LDSM.16.MT88.4 R128, [R221+0x7900] ;  /* 0x00790000dd80783b */ /* 0x000ea60000004200 */
[----:B------:R-:W-:Y:S02]  /*9d60*/  FADD.FTZ R0, R124, R0 ;  /* 0x000000007c007221 */ /* 0x000fe40000010000 */
[----:B------:R-:W-:Y:S02]  /*9d70*/  FADD.FTZ R2, R188, R2 ;  /* 0x00000002bc027221 */ /* 0x000fe40000010000 */
[C---:B-1----:R-:W-:Y:S04]  /*9d80*/  HMMA.16816.F32.BF16 R84, R136.reuse, R72, R12 ;  /* 0x000000488854723c */ /* 0x042fe8000004180c */
[----:B------:R-:W-:Y:S02]  /*9d90*/  FADD.FTZ R0, R158, R0 ;  /* 0x000000009e007221 */ /* 0x000fe40000010000 */
[----:B------:R-:W-:Y:S02]  /*9da0*/  FADD.FTZ R2, R171, R2 ;  /* 0x00000002ab027221 */ /* 0x000fe40000010000 */
[C---:B------:R-:W-:Y:S04]  /*9db0*/  HMMA.16816.F32.BF16 R88, R136.reuse, R74, R16 ;  /* 0x0000004a8858723c */ /* 0x040fe80000041810 */
        /* <DEDUP_REMOVED lines=12> */
[----:B------:R-:W-:Y:S04]  /*9e80*/  FADD.FTZ R2, R164, R2 ;  /* 0x00000002a4027221 */ /* 0x000fe80000010000 */
[C---:B------:R-:W-:Y:S04]  /*9e90*/  HMMA.16816.F32.BF16 R108, R136.reuse, R112, R36 ;  /* 0x00000070886c723c */ /* 0x040fe80000041824 */
[----:B------:R-:W-:Y:S04]  /*9ea0*/  FADD.FTZ R2, R163, R2 ;  /* 0x00000002a3027221 */ /* 0x000fe80000010000 */
[C---:B------:R-:W-:Y:S04]  /*9eb0*/  HMMA.16816.F32.BF16 R112, R136.reuse, R114, R40 ;  /* 0x000000728870723c */ /* 0x040fe80000041828 */
[----:B------:R-:W-:Y:S04]  /*9ec0*/  FADD.FTZ R2, R127, R2 ;  /* 0x000000027f027221 */ /* 0x000fe80000010000 */
[C---:B---3--:R-:W-:Y:S04]  /*9ed0*/  HMMA.16816.F32.BF16 R116, R136.reuse, R120, R44 ;  /* 0x000000788874723c */ /* 0x048fe8000004182c */
[----:B------:R-:W-:Y:S04]  /*9ee0*/  FADD.FTZ R2, R126, R2 ;  /* 0x000000027e027221 */ /* 0x000fe80000010000 */
[C---:B------:R-:W-:Y:S04]  /*9ef0*/  HMMA.16816.F32.BF16 R120, R136.reuse, R122, R48 ;  /* 0x0000007a8878723c */ /* 0x040fe80000041830 */
[----:B------:R-:W-:Y:S04]  /*9f00*/  FADD.FTZ R2, R160, R2 ;  /* 0x00000002a0027221 */ /* 0x000fe80000010000 */
[C---:B--2---:R-:W-:Y:S04]  /*9f10*/  HMMA.16816.F32.BF16 R124, R136.reuse, R128, R52 ;  /* 0x00000080887c723c */ /* 0x044fe80000041834 */
[----:B------:R-:W-:Y:S04]  /*9f20*/  FADD.FTZ R2, R159, R2 ;  /* 0x000000029f027221 */ /* 0x000fe80000010000 */
[----:B------:R-:W-:Y:S01]  /*9f30*/  FADD.FTZ R2, R135, R2 ;  /* 0x0000000287027221 */ /* 0x000fe20000010000 */
[C---:B------:R-:W-:Y:S03]  /*9f40*/  HMMA.16816.F32.BF16 R128, R136.reuse, R130, R56 ;  /* 0x000000828880723c */ /* 0x040fe60000041838 */
[----:B------:R-:W-:Y:S04]  /*9f50*/  FADD.FTZ R2, R134, R2 ;  /* 0x0000000286027221 */ /* 0x000fe80000010000 */
[----:B------:R-:W-:Y:S01]  /*9f60*/  FADD.FTZ R2, R156, R2 ;  /* 0x000000029c027221 */ /* 0x000fe20000010000 */
[C---:B------:R-:W-:Y:S04]  /*9f70*/  HMMA.16816.F32.BF16 R132, R136.reuse, R4, R60 ;  /* 0x000000048884723c */ /* 0x040fe8000004183c */
[----:B------:R-:W-:Y:S03]  /*9f80*/  FADD.FTZ R2, R155, R2 ;  /* 0x000000029b027221 */ /* 0x000fe60000010000 */
[----:B------:R-:W-:Y:S01]  /*9f90*/  FADD.FTZ R4, R153, R0 ;  /* 0x0000000099047221 */ /* 0x000fe20000010000 */
[----:B------:R-:W-:Y:S04]  /*9fa0*/  HMMA.16816.F32.BF16 R136, R136, R6, R64 ;  /* 0x000000068888723c */ /* 0x000fe80000041840 */
[----:B------:R-:W-:Y:S02]  /*9fb0*/  FADD.FTZ R0, R152, R2 ;  /* 0x0000000298007221 */ /* 0x000fe40000010000 */
[----:B------:R-:W-:Y:S02]  /*9fc0*/  FADD.FTZ R4, R150, R4 ;  /* 0x0000000496047221 */ /* 0x000fe40000010000 */
[----:B------:R-:W-:Y:S04]  /*9fd0*/  FADD.FTZ R0, R151, R0 ;  /* 0x0000000097007221 */ /* 0x000fe80000010000 */
[----:B------:R-:W-:Y:S02]  /*9fe0*/  FADD.FTZ R4, R149, R4 ;  /* 0x0000000495047221 */ /* 0x000fe40000010000 */
[----:B------:R-:W-:Y:S02]  /*9ff0*/  FADD.FTZ R2, R148, R0 ;  /* 0x0000000094027221 */ /* 0x000fe40000010000 */
[----:B------:R-:W-:Y:S02]  /*a000*/  FADD.FTZ R0, R71, R4 ;  /* 0x0000000447007221 */ /* 0x000fe40000010000 */
[----:B------:R-:W-:Y:S01]  /*a010*/  FADD.FTZ R2, R70, R2 ;  /* 0x0000000246027221 */ /* 0x000fe20000010000 */
[----:B------:R-:W-:Y:S01]  /*a020*/  MOV R70, R3 ;  /* 0x0000000300467202 */ /* 0x000fe20000000f00 */
[----:B------:R-:W-:Y:S01]  /*a030*/  FADD.FTZ R0, R69, R0 ;  /* 0x0000000045007221 */ /* 0x000fe20000010000 */
[----:B------:R-:W-:Y:S02]  /*a040*/  MOV R69, R68 ;  /* 0x0000004400457202 */ /* 0x000fe40000000f00 */
[----:B------:R1:W-:Y:S04]  /*a050*/  STL [R1+0x8], R2 ;  /* 0x0000080201007387 */ /* 0x0003e80000100800 */
[----:B------:R1:W-:Y:S02]  /*a060*/  STL [R1+0xc], R0 ;  /* 0x00000c0001007387 */ /* 0x0003e40000100800 */
[----:B-1----:R-:W-:-:S05]  /*a070*/  @P1 BRA `(.L_x_3) ;  /* 0xffffc03000001947 */ /* 0x002fca000383ffff */
.L_x_2:
[----:B-1----:R-:W2:Y:S04]  /*a080*/  LDL.LU R0, [R1+0x8] ;  /* 0x0000080001007983 */ /* 0x002ea80000300800 */
[----:B------:R-:W1:Y:S01]  /*a090*/  S2R R8, SR_TID.X ;  /* 0x0000000000087919 */ /* 0x000e620000002100 */
[----:B------:R-:W-:Y:S01]  /*a0a0*/  MOV R44, c[0x0][0x4e8] ;  /* 0x00013a00002c7a02 */ /* 0x000fe20000000f00 */
[----:B------:R-:W3:Y:S01]  /*a0b0*/  S2UR UR7, SR_CTAID.Y ;  /* 0x00000000000779c3 */ /* 0x000ee20000002600 */
[----:B------:R-:W-:Y:S01]  /*a0c0*/  ULDC.64 UR4, c[0x0][0x490] ;  /* 0x0001240000047ab9 */ /* 0x000fe20000000a00 */
[----:B------:R-:W4:Y:S04]  /*a0d0*/  LDL.LU R2, [R1+0xc] ;  /* 0x00000c0001027983 */ /* 0x000f280000300800 */
[----:B------:R-:W4:Y:S01]  /*a0e0*/  LDL.LU R9, [R1+0x14] ;  /* 0x0000140001097983 */ /* 0x000f220000300800 */
[----:B------:R-:W-:-:S03]  /*a0f0*/  ISETP.NE.AND P0, PT, R44, 0x1, PT ;  /* 0x000000012c00780c */ /* 0x000fc60003f05270 */
[----:B------:R-:W4:Y:S04]  /*a100*/  LDL.LU R46, [R1+0x1c] ;  /* 0x00001c00012e7983 */ /* 0x000f280000300800 */
[----:B------:R-:W4:Y:S04]  /*a110*/  LDL.LU R48, [R1+0x10] ;  /* 0x0000100001307983 */ /* 0x000f280000300800 */
[----:B------:R-:W4:Y:S01]  /*a120*/  LDL R47, [R1+0x18] ;  /* 0x00001800012f7983 */ /* 0x000f220000100800 */
[----:B-1----:R-:W-:-:S04]  /*a130*/  SHF.R.S32.HI R5, RZ, 0x1f, R8 ;  /* 0x0000001fff057819 */ /* 0x002fc80000011408 */
[CC--:B------:R-:W-:Y:S02]  /*a140*/  LEA.HI R15, R5.reuse, R8.reuse, RZ, 0x5 ;  /* 0x00000008050f7211 */ /* 0x0c0fe400078f28ff */
[----:B------:R-:W-:Y:S02]  /*a150*/  LEA.HI R5, R5, R8, RZ, 0x2 ;  /* 0x0000000805057211 */ /* 0x000fe400078f10ff */
[----:B------:R-:W-:Y:S01]  /*a160*/  LOP3.LUT R4, R15, 0xffffffe0, RZ, 0xc0, !PT ;  /* 0xffffffe00f047812 */ /* 0x000fe200078ec0ff */
[----:B---3--:R-:W-:Y:S01]  /*a170*/  USHF.R.S32.HI UR6, URZ, 0x1f, UR7 ;  /* 0x0000001f3f067899 */ /* 0x008fe20008011407 */
[----:B------:R-:W-:Y:S01]  /*a180*/  MOV R43, 0xff800000 ;  /* 0xff800000002b7802 */ /* 0x000fe20000000f00 */
[----:B------:R-:W-:Y:S01]  /*a190*/  UIMAD.WIDE.U32 UR10, UR7, UR4, URZ ;  /* 0x00000004070a72a5 */ /* 0x000fe2000f8e003f */
[----:B------:R-:W1:Y:S01]  /*a1a0*/  S2R R17, SR_CTAID.Z ;  /* 0x0000000000117919 */ /* 0x000e620000002700 */
[----:B------:R-:W-:Y:S01]  /*a1b0*/  UIMAD UR8, UR6, UR4, URZ ;  /* 0x00000004060872a4 */ /* 0x000fe2000f8e023f */
[----:B------:R-:W-:Y:S01]  /*a1c0*/  IMAD.MOV.U32 R42, RZ, RZ, -0x800000 ;  /* 0xff800000ff2a7424 */ /* 0x000fe200078e00ff */
[----:B------:R-:W-:-:S02]  /*a1d0*/  LOP3.LUT R12, R5, 0xfffffffc, RZ, 0xc0, !PT ;  /* 0xfffffffc050c7812 */ /* 0x000fc400078ec0ff */
[----:B------:R-:W-:Y:S02]  /*a1e0*/  UIMAD UR8, UR7, UR5, UR8 ;  /* 0x00000005070872a4 */ /* 0x000fe4000f8e0208 */
[----:B------:R-:W-:Y:S01]  /*a1f0*/  IADD3 R12, -R12, R8, RZ ;  /* 0x000000080c0c7210 */ /* 0x000fe20007ffe1ff */
[----:B------:R-:W-:Y:S02]  /*a200*/  ULDC.64 UR4, c[0x0][0x3e8] ;  /* 0x0000fa0000047ab9 */ /* 0x000fe40000000a00 */
[----:B------:R-:W-:Y:S01]  /*a210*/  UIMAD.WIDE.U32 UR12, UR7, UR4, URZ ;  /* 0x00000004070c72a5 */ /* 0x000fe2000f8e003f */
[----:B------:R-:W3:Y:S04]  /*a220*/  S2R R45, SR_CTAID.X ;  /* 0x00000000002d7919 */ /* 0x000ee80000002500 */
[----:B------:R-:W-:Y:S06]  /*a230*/  BAR.SYNC.DEFER_BLOCKING 0x1, 0x100 ;  /* 0x0044000000007b1d */ /* 0x000fec0000010000 */
[----:B--2---:R-:W2:Y:S04]  /*a240*/  SHFL.BFLY PT, R11, R0, 0x2, 0x1f ;  /* 0x0c401f00000b7f89 */ /* 0x004ea800000e0000 */
[----:B----4-:R-:W4:Y:S01]  /*a250*/  SHFL.BFLY PT, R6, R2, 0x2, 0x1f ;  /* 0x0c401f0002067f89 */ /* 0x010f2200000e0000 */
[----:B------:R-:W-:Y:S01]  /*a260*/  MOV R20, R9 ;  /* 0x0000000900147202 */ /* 0x000fe20000000f00 */
[----:B--2---:R-:W-:-:S05]  /*a270*/  FADD.FTZ R11, R11, R0 ;  /* 0x000000000b0b7221 */ /* 0x004fca0000010000 */
[----:B------:R-:W2:Y:S01]  /*a280*/  SHFL.BFLY PT, R0, R11, 0x1, 0x1f ;  /* 0x0c201f000b007f89 */ /* 0x000ea200000e0000 */
[----:B----4-:R-:W-:-:S05]  /*a290*/  FADD.FTZ R6, R6, R2 ;  /* 0x0000000206067221 */ /* 0x010fca0000010000 */
[----:B------:R-:W4:Y:S01]  /*a2a0*/  SHFL.BFLY PT, R2, R6, 0x1, 0x1f ;  /* 0x0c201f0006027f89 */ /* 0x000f2200000e0000 */
[----:B--2---:R-:W-:Y:S02]  /*a2b0*/  FADD.FTZ R11, R11, R0 ;  /* 0x000000000b0b7221 */ /* 0x004fe40000010000 */
[----:B------:R-:W-:-:S03]  /*a2c0*/  IMAD.MOV.U32 R0, RZ, RZ, RZ ;  /* 0x000000ffff007224 */ /* 0x000fc600078e00ff */
[----:B------:R-:W-:Y:S01]  /*a2d0*/  FSETP.NE.FTZ.AND P2, PT, R11, RZ, PT ;  /* 0x000000ff0b00720b */ /* 0x000fe20003f55000 */
[----:B----4-:R-:W-:Y:S02]  /*a2e0*/  FADD.FTZ R6, R6, R2 ;  /* 0x0000000206067221 */ /* 0x010fe40000010000 */
[----:B------:R-:W-:-:S03]  /*a2f0*/  @P0 IMAD.HI.U32 R2, R9, c[0x0][0x4ec], RZ ;  /* 0x00013b0009020a27 */ /* 0x000fc600078e00ff */
[----:B------:R-:W-:Y:S02]  /*a300*/  FSETP.NE.FTZ.AND P1, PT, R6, RZ, PT ;  /* 0x000000ff0600720b */ /* 0x000fe40003f35000 */
[----:B------:R-:W-:Y:S01]  /*a310*/  @P0 SHF.R.U32.HI R20, RZ, c[0x0][0x4f0], R2 ;  /* 0x00013c00ff140a19 */ /* 0x000fe20000011602 */
[----:B------:R-:W-:-:S04]  /*a320*/  IMAD.IADD R2, R8, 0x1, -R4 ;  /* 0x0000000108027824 */ /* 0x000fc800078e0a04 */
[----:B------:R-:W2:Y:S01]  /*a330*/  @P2 MUFU.RCP R0, R11 ;  /* 0x0000000b00002308 */ /* 0x000ea20000001000 */
[----:B------:R-:W-:Y:S01]  /*a340*/  IADD3 R7, -R20, RZ, RZ ;  /* 0x000000ff14077210 */ /* 0x000fe20007ffe1ff */
[----:B------:R-:W-:Y:S01]  /*a350*/  IMAD.MOV.U32 R4, RZ, RZ, RZ ;  /* 0x000000ffff047224 */ /* 0x000fe200078e00ff */
[----:B------:R-:W-:Y:S02]  /*a360*/  LOP3.LUT P4, RZ, R2, 0x3, RZ, 0xc0, !PT ;  /* 0x0000000302ff7812 */ /* 0x000fe4000788c0ff */
[----:B------:R-:W-:Y:S01]  /*a370*/  SHF.R.S32.HI R2, RZ, 0x2, R5 ;  /* 0x00000002ff027819 */ /* 0x000fe20000011405 */
[----:B------:R-:W-:Y:S02]  /*a380*/  IMAD R41, R7, c[0x0][0x4e8], R9 ;  /* 0x00013a0007297a24 */ /* 0x000fe400078e0209 */
[----:B------:R-:W4:Y:S01]  /*a390*/  @P2 MUFU.LG2 R11, R11 ;  /* 0x0000000b000b2308 */ /* 0x000f220000000c00 */
[C---:B--2---:R-:W-:Y:S02]  /*a3a0*/  FMUL.FTZ R77, R0.reuse, R77 ;  /* 0x0000004d004d7220 */ /* 0x044fe40000410000 */
[----:B------:R-:W-:-:S02]  /*a3b0*/  FMUL.FTZ R14, R0, R76 ;  /* 0x0000004c000e7220 */ /* 0x000fc40000410000 */
[C---:B------:R-:W-:Y:S02]  /*a3c0*/  FMUL.FTZ R81, R0.reuse, R81 ;  /* 0x0000005100517220 */ /* 0x040fe40000410000 */
[C---:B------:R-:W-:Y:S02]  /*a3d0*/  FMUL.FTZ R19, R0.reuse, R80 ;  /* 0x0000005000137220 */ /* 0x040fe40000410000 */
[C---:B------:R-:W-:Y:S02]  /*a3e0*/  FMUL.FTZ R85, R0.reuse, R85 ;  /* 0x0000005500557220 */ /* 0x040fe40000410000 */
[C---:B------:R-:W-:Y:S02]  /*a3f0*/  FMUL.FTZ R23, R0.reuse, R84 ;  /* 0x0000005400177220 */ /* 0x040fe40000410000 */
[C---:B------:R-:W-:Y:S02]  /*a400*/  FMUL.FTZ R89, R0.reuse, R89 ;  /* 0x0000005900597220 */ /* 0x040fe40000410000 */
        /* <DEDUP_REMOVED lines=24> */
[----:B------:R-:W-:Y:S01]  /*a590*/  FMUL.FTZ R25, R0, R136 ;  /* 0x0000008800197220 */ /* 0x000fe20000410000 */
[----:B------:R-:W-:-:S04]  /*a5a0*/  SHF.R.S32.HI R0, RZ, 0x1f, R5 ;  /* 0x0000001fff007819 */ /* 0x000fc80000011405 */
[----:B------:R-:W-:-:S04]  /*a5b0*/  LEA.HI R0, R0, R2, RZ, 0x3 ;  /* 0x0000000200007211 */ /* 0x000fc800078f18ff */
[----:B------:R-:W-:-:S05]  /*a5c0*/  LOP3.LUT R0, R0, 0xfffffff8, RZ, 0xc0, !PT ;  /* 0xfffffff800007812 */ /* 0x000fca00078ec0ff */
[----:B------:R-:W-:Y:S02]  /*a5d0*/  IMAD.IADD R10, R2, 0x1, -R0 ;  /* 0x00000001020a7824 */ /* 0x000fe400078e0a00 */
[----:B------:R-:W-:Y:S01]  /*a5e0*/  @P2 IMAD.MOV.U32 R2, RZ, RZ, 0x3f317218 ;  /* 0x3f317218ff022424 */ /* 0x000fe200078e00ff */
[----:B------:R-:W-:Y:S01]  /*a5f0*/  MOV R9, UR13 ;  /* 0x0000000d00097c02 */ /* 0x000fe20008000f00 */
[----:B----4-:R-:W-:Y:S02]  /*a600*/  @P2 FMUL.FTZ R11, R11, 0.69314718246459960938 ;  /* 0x3f3172180b0b2820 */ /* 0x010fe40000410000 */
[----:B------:R-:W-:-:S04]  /*a610*/  @P2 FMUL.FTZ R9, R2, c[0x0][0x2d0] ;  /* 0x0000b40002092a20 */ /* 0x000fc80000410000 */
[----:B------:R-:W-:Y:S01]  /*a620*/  @P2 FFMA.FTZ R43, R9, R68, R11 ;  /* 0x00000044092b2223 */ /* 0x000fe2000001000b */
[----:B------:R-:W-:Y:S02]  /*a630*/  SHF.R.S32.HI R9, RZ, 0x2, R46 ;  /* 0x00000002ff097819 */ /* 0x000fe4000001142e */
[----:B------:R2:W5:Y:S01]  /*a640*/  LDL R46, [R1+0x4] ;  /* 0x00000400012e7983 */ /* 0x0005620000100800 */
[----:B------:R-:W4:Y:S08]  /*a650*/  @P1 MUFU.RCP R4, R6 ;  /* 0x0000000600041308 */ /* 0x000f300000001000 */
[----:B------:R-:W1:Y:S01]  /*a660*/  @P1 MUFU.LG2 R6, R6 ;  /* 0x0000000600061308 */ /* 0x000e620000000c00 */
[----:B------:R-:W-:-:S05]  /*a670*/  @P1 MOV R0, 0x3f317218 ;  /* 0x3f31721800001802 */ /* 0x000fca0000000f00 */
[----:B------:R-:W-:Y:S01]  /*a680*/  @P1 FMUL.FTZ R0, R0, c[0x0][0x2d0] ;  /* 0x0000b40000001a20 */ /* 0x000fe20000410000 */
[----:B------:R-:W-:Y:S01]  /*a690*/  UIMAD UR6, UR6, UR4, URZ ;  /* 0x00000004060672a4 */ /* 0x000fe2000f8e023f */
[----:B----4-:R-:W-:Y:S02]  /*a6a0*/  FMUL.FTZ R79, R4, R79 ;  /* 0x0000004f044f7220 */ /* 0x010fe40000410000 */
[----:B-1----:R-:W-:-:S04]  /*a6b0*/  @P1 FMUL.FTZ R2, R6, 0.69314718246459960938 ;  /* 0x3f31721806021820 */ /* 0x002fc80000410000 */
[----:B------:R-:W-:Y:S01]  /*a6c0*/  @P1 FFMA.FTZ R42, R0, R3, R2 ;  /* 0x00000003002a1223 */ /* 0x000fe20000010002 */
[----:B------:R-:W-:Y:S01]  /*a6d0*/  SHF.R.S32.HI R0, RZ, 0x5, R15 ;  /* 0x00000005ff007819 */ /* 0x000fe2000001140f */
        /* <DEDUP_REMOVED lines=30> */
[----:B------:R-:W-:Y:S01]  /*a8c0*/  FMUL.FTZ R138, R4, R138 ;  /* 0x0000008a048a7220 */ /* 0x000fe20000410000 */
[----:B------:R-:W-:Y:S01]  /*a8d0*/  MOV R4, UR10 ;  /* 0x0000000a00047c02 */ /* 0x000fe20008000f00 */
[----:B------:R-:W-:Y:S01]  /*a8e0*/  UIMAD UR5, UR7, UR5, UR6 ;  /* 0x00000005070572a4 */ /* 0x000fe2000f8e0206 */
[----:B------:R-:W-:Y:S02]  /*a8f0*/  MOV R8, UR12 ;  /* 0x0000000c00087c02 */ /* 0x000fe40008000f00 */
[----:B------:R-:W-:Y:S01]  /*a900*/  SHF.R.S32.HI R3, RZ, 0x1f, R0 ;  /* 0x0000001fff037819 */ /* 0x000fe20000011400 */
[----:B------:R-:W-:Y:S01]  /*a910*/  UIADD3 UR5, UR13, UR5, URZ ;  /* 0x000000050d057290 */ /* 0x000fe2000fffe03f */
[----:B------:R-:W-:Y:S02]  /*a920*/  MOV R6, R4 ;  /* 0x0000000400067202 */ /* 0x000fe40000000f00 */
[----:B------:R-:W-:-:S02]  /*a930*/  MOV R4, R8 ;  /* 0x0000000800047202 */ /* 0x000fc40000000f00 */
[----:B------:R-:W-:Y:S02]  /*a940*/  LEA.HI R3, R3, R0, RZ, 0x3 ;  /* 0x0000000003037211 */ /* 0x000fe400078f18ff */
[----:B------:R-:W-:Y:S02]  /*a950*/  SHF.R.S32.HI R8, RZ, 0x1f, R17 ;  /* 0x0000001fff087819 */ /* 0x000fe40000011411 */
[-C--:B------:R-:W-:Y:S01]  /*a960*/  LEA.HI R2, R12, R12.reuse, RZ, 0x1 ;  /* 0x0000000c0c027211 */ /* 0x080fe200078f08ff */
[----:B------:R-:W-:Y:S01]  /*a970*/  IMAD.U32 R5, RZ, RZ, UR11 ;  /* 0x0000000bff057e24 */ /* 0x000fe2000f8e00ff */
[----:B------:R-:W-:Y:S01]  /*a980*/  LOP3.LUT R3, R3, 0xffffff8, RZ, 0xc0, !PT ;  /* 0x0ffffff803037812 */ /* 0x000fe200078ec0ff */
[----:B------:R-:W-:Y:S01]  /*a990*/  IMAD.U32 R5, RZ, RZ, UR5 ;  /* 0x00000005ff057e24 */ /* 0x000fe2000f8e00ff */
[----:B------:R-:W-:Y:S01]  /*a9a0*/  LOP3.LUT R2, R2, 0x1ffffffe, RZ, 0xc0, !PT ;  /* 0x1ffffffe02027812 */ /* 0x000fe200078ec0ff */
[----:B------:R-:W-:Y:S01]  /*a9b0*/  IMAD R16, R8, c[0x0][0x3f0], RZ ;  /* 0x0000fc0008107a24 */ /* 0x000fe200078e02ff */
[C---:B------:R-:W-:Y:S01]  /*a9c0*/  LEA R15, R0.reuse, R12, 0x9 ;  /* 0x0000000c000f7211 */ /* 0x040fe200078e48ff */
[----:B------:R-:W-:Y:S01]  /*a9d0*/  IMAD.IADD R11, R0, 0x1, -R3 ;  /* 0x00000001000b7824 */ /* 0x000fe200078e0a03 */
[----:B------:R-:W-:Y:S01]  /*a9e0*/  IADD3 R12, R12, -R2, RZ ;  /* 0x800000020c0c7210 */ /* 0x000fe20007ffe0ff */
[----:B------:R-:W-:-:S02]  /*a9f0*/  IMAD R0, R17, c[0x0][0x3f4], R16 ;  /* 0x0000fd0011007a24 */ /* 0x000fc400078e0210 */
[----:B------:R-:W-:Y:S01]  /*aa00*/  IMAD.WIDE.U32 R2, R17, c[0x0][0x3f0], R4 ;  /* 0x0000fc0011027a25 */ /* 0x000fe200078e0004 */
[----:B------:R-:W-:-:S03]  /*aa10*/  LOP3.LUT R4, R10, 0x1, RZ, 0xc0, !PT ;  /* 0x000000010a047812 */ /* 0x000fc600078ec0ff */
[----:B------:R-:W-:Y:S01]  /*aa20*/  IMAD R34, R8, c[0x0][0x498], RZ ;  /* 0x0001260008227a24 */ /* 0x000fe200078e02ff */
[----:B------:R-:W-:Y:S01]  /*aa30*/  IADD3 R3, R3, R0, RZ ;  /* 0x0000000003037210 */ /* 0x000fe20007ffe0ff */
[C---:B------:R-:W-:Y:S01]  /*aa40*/  IMAD.SHL.U32 R8, R10.reuse, 0x40, RZ ;  /* 0x000000400a087824 */ /* 0x040fe200078e00ff */
[----:B------:R-:W-:Y:S02]  /*aa50*/  LEA R0, R11, R9, 0x4 ;  /* 0x000000090b007211 */ /* 0x000fe400078e20ff */
[----:B------:R-:W-:Y:S02]  /*aa60*/  R2P PR, R10, 0x6 ;  /* 0x000000060a007804 */ /* 0x000fe40000000000 */
[----:B------:R-:W-:Y:S01]  /*aa70*/  ISETP.NE.U32.AND P3, PT, R4, 0x1, PT ;  /* 0x000000010400780c */ /* 0x000fe20003f65070 */
[----:B------:R-:W-:Y:S01]  /*aa80*/  IMAD R4, R12, 0x8, R0 ;  /* 0x000000080c047824 */ /* 0x000fe200078e0200 */
[----:B------:R-:W-:Y:S02]  /*aa90*/  LOP3.LUT R8, R8, 0x1c0, RZ, 0xc0, !PT ;  /* 0x000001c008087812 */ /* 0x000fe400078ec0ff */
[----:B------:R-:W-:Y:S01]  /*aaa0*/  SHF.R.S32.HI R5, RZ, 0x1f, R20 ;  /* 0x0000001fff057819 */ /* 0x000fe20000011414 */
[----:B------:R-:W-:Y:S01]  /*aab0*/  UIADD3 UR8, UR11, UR8, URZ ;  /* 0x000000080b087290 */ /* 0x000fe2000fffe03f */
[C---:B---3--:R-:W-:Y:S01]  /*aac0*/  LEA R0, R45.reuse, R0, 0x7 ;  /* 0x000000002d007211 */ /* 0x048fe200078e38ff */
[----:B------:R-:W-:Y:S01]  /*aad0*/  IMAD R44, R44, c[0x0][0x388], RZ ;  /* 0x0000e2002c2c7a24 */ /* 0x000fe200078e02ff */
[----:B------:R-:W-:Y:S01]  /*aae0*/  LEA.HI R8, R8, R8, RZ, 0x1d ;  /* 0x0000000808087211 */ /* 0x000fe200078fe8ff */
[----:B------:R-:W-:-:S02]  /*aaf0*/  IMAD R9, R45, 0x80, R4 ;  /* 0x000000802d097824 */ /* 0x000fc400078e0204 */
[----:B------:R-:W-:Y:S01]  /*ab00*/  IMAD R4, R5, c[0x0][0x3e0], RZ ;  /* 0x0000f80005047a24 */ /* 0x000fe200078e02ff */
[----:B------:R-:W-:Y:S02]  /*ab10*/  IADD3 R5, R0, 0x8, RZ ;  /* 0x0000000800057810 */ /* 0x000fe40007ffe0ff */
[----:B------:R-:W-:Y:S01]  /*ab20*/  LEA R8, R15, R8, 0x1 ;  /* 0x000000080f087211 */ /* 0x000fe200078e08ff */
[----:B------:R-:W-:Y:S01]  /*ab30*/  IMAD.WIDE.U32 R2, R20, c[0x0][0x3e0], R2 ;  /* 0x0000f80014027a25 */ /* 0x000fe200078e0002 */
[-C--:B------:R-:W-:Y:S02]  /*ab40*/  ISETP.GE.OR P5, PT, R0, R44.reuse, P4 ;  /* 0x0000002c0000720c */ /* 0x080fe400027a6670 */
[----:B------:R-:W-:Y:S01]  /*ab50*/  MOV R7, UR8 ;  /* 0x0000000800077c02 */ /* 0x000fe20008000f00 */
[----:B------:R-:W-:Y:S01]  /*ab60*/  IMAD R0, R20, c[0x0][0x3e4], R4 ;  /* 0x0000f90014007a24 */ /* 0x000fe200078e0204 */
[----:B------:R-:W-:Y:S01]  /*ab70*/  ISETP.GE.OR P4, PT, R5, R44, P4 ;  /* 0x0000002c0500720c */ /* 0x000fe20002786670 */
[----:B------:R-:W-:Y:S01]  /*ab80*/  @P0 IMAD.HI.U32 R5, R9, c[0x0][0x4ec], RZ ;  /* 0x00013b0009050a27 */ /* 0x000fe200078e00ff */
[----:B------:R-:W-:-:S02]  /*ab90*/  SHF.L.U32 R8, R8, 0x1, RZ ;  /* 0x0000000108087819 */ /* 0x000fc400000006ff */
[----:B------:R-:W-:Y:S01]  /*aba0*/  IADD3 R3, R3, R0, RZ ;  /* 0x0000000003037210 */ /* 0x000fe20007ffe0ff */
[C---:B------:R-:W-:Y:S02]  /*abb0*/  IMAD R34, R17.reuse, c[0x0][0x49c], R34 ;  /* 0x0001270011227a24 */ /* 0x040fe400078e0222 */
[----:B------:R-:W-:Y:S01]  /*abc0*/  IMAD.WIDE.U32 R16, R17, c[0x0][0x498], R6 ;  /* 0x0001260011107a25 */ /* 0x000fe200078e0006 */
[----:B------:R-:W-:-:S03]  /*abd0*/  IADD3 R6, R8, 0x80, RZ ;  /* 0x0000008008067810 */ /* 0x000fc60007ffe0ff */
[----:B------:R-:W-:Y:S01]  /*abe0*/  IMAD.MOV.U32 R0, RZ, RZ, R9 ;  /* 0x000000ffff007224 */ /* 0x000fe200078e0009 */
[----:B------:R-:W-:Y:S02]  /*abf0*/  @P0 SHF.R.U32.HI R0, RZ, c[0x0][0x4f0], R5 ;  /* 0x00013c00ff000a19 */ /* 0x000fe40000011605 */
[----:B------:R-:W-:Y:S02]  /*ac00*/  IADD3 R7, R8, 0x70, RZ ;  /* 0x0000007008077810 */ /* 0x000fe40007ffe0ff */
[----:B------:R-:W-:Y:S02]  /*ac10*/  @P3 IADD3 R7, R6, 0x10, RZ ;  /* 0x0000001006073810 */ /* 0x000fe40007ffe0ff */
[----:B------:R-:W-:Y:S02]  /*ac20*/  IADD3 R6, -R0, RZ, RZ ;  /* 0x000000ff00067210 */ /* 0x000fe40007ffe1ff */
[----:B------:R-:W-:Y:S02]  /*ac30*/  F2FP.BF16.PACK_AB R14, R77, R14 ;  /* 0x0000000e4d0e723e */ /* 0x000fe400000010ff */
[----:B------:R-:W-:-:S02]  /*ac40*/  SHF.R.S32.HI R11, RZ, 0x1f, R0 ;  /* 0x0000001fff0b7819 */ /* 0x000fc40000011400 */
[----:B------:R-:W-:Y:S01]  /*ac50*/  IADD3 R10, P0, R0, R16, RZ ;  /* 0x00000010000a7210 */ /* 0x000fe20007f1e0ff */
[----:B------:R-:W-:Y:S01]  /*ac60*/  IMAD R0, R6, c[0x0][0x4e8], R9 ;  /* 0x00013a0006007a24 */ /* 0x000fe200078e0209 */
[----:B------:R1:W-:Y:S02]  /*ac70*/  STS [R8+0x80], R14 ;  /* 0x0000800e08007388 */ /* 0x0003e40000000800 */
[----:B------:R-:W-:Y:S02]  /*ac80*/  IADD3.X R11, R11, R17, R34, P0, !PT ;  /* 0x000000110b0b7210 */ /* 0x000fe400007fe422 */
[----:B------:R-:W-:Y:S02]  /*ac90*/  SHF.R.S32.HI R4, RZ, 0x1f, R41 ;  /* 0x0000001fff047819 */ /* 0x000fe40000011429 */
[----:B------:R-:W-:Y:S02]  /*aca0*/  MOV R5, 0x20 ;  /* 0x0000002000057802 */ /* 0x000fe40000000f00 */
[----:B------:R-:W-:Y:S01]  /*acb0*/  MOV R12, 0x40 ;  /* 0x00000040000c7802 */ /* 0x000fe20000000f00 */
[----:B------:R-:W-:Y:S01]  /*acc0*/  IMAD R4, R4, c[0x0][0x3d8], RZ ;  /* 0x0000f60004047a24 */ /* 0x000fe200078e02ff */
[----:B------:R-:W-:-:S02]  /*acd0*/  SEL R5, R5, 0xffffffe0, !P1 ;  /* 0xffffffe005057807 */ /* 0x000fc40004800000 */
[----:B------:R-:W-:Y:S01]  /*ace0*/  SEL R12, R12, 0xffffffc0, !P2 ;  /* 0xffffffc00c0c7807 */ /* 0x000fe20005000000 */
[----:B-1----:R-:W-:Y:S01]  /*acf0*/  IMAD.WIDE.U32 R14, R41, c[0x0][0x3d8], R2 ;  /* 0x0000f600290e7a25 */ /* 0x002fe200078e0002 */
[----:B------:R-:W-:-:S05]  /*ad00*/  SHF.R.S32.HI R2, RZ, 0x1f, R0 ;  /* 0x0000001fff027819 */ /* 0x000fca0000011400 */
[----:B------:R-:W-:Y:S02]  /*ad10*/  IMAD R6, R2, c[0x0][0x488], RZ ;  /* 0x0001220002067a24 */ /* 0x000fe400078e02ff */
[----:B------:R-:W-:-:S04]  /*ad20*/  IMAD.WIDE.U32 R2, R0, c[0x0][0x488], R10 ;  /* 0x0001220000027a25 */ /* 0x000fc800078e000a */
[----:B------:R-:W-:Y:S01]  /*ad30*/  IMAD R0, R0, c[0x0][0x48c], R6 ;  /* 0x0001230000007a24 */ /* 0x000fe200078e0206 */
[----:B------:R-:W-:Y:S01]  /*ad40*/  F2FP.BF16.PACK_AB R13, R79, R13 ;  /* 0x0000000d4f0d723e */ /* 0x000fe200000010ff */
[----:B------:R-:W-:Y:S01]  /*ad50*/  IMAD R16, R41, c[0x0][0x3dc], R4 ;  /* 0x0000f70029107a24 */ /* 0x000fe200078e0204 */
[----:B------:R-:W-:Y:S01]  /*ad60*/  F2FP.BF16.PACK_AB R19, R81, R19 ;  /* 0x000000135113723e */ /* 0x000fe200000010ff */
[----:B------:R-:W-:Y:S01]  /*ad70*/  IMAD.IADD R4, R8, 0x1, R5 ;  /* 0x0000000108047824 */ /* 0x000fe200078e0205 */
[----:B------:R-:W-:Y:S02]  /*ad80*/  F2FP.BF16.PACK_AB R18, R83, R18 ;  /* 0x000000125312723e */ /* 0x000fe400000010ff */
[----:B------:R-:W-:Y:S02]  /*ad90*/  LEA R10, P0, R2, c[0x0][0x450], 0x2 ;  /* 0x00011400020a7a11 */ /* 0x000fe400078010ff */
[----:B------:R-:W-:Y:S02]  /*ada0*/  IADD3 R0, R3, R0, RZ ;  /* 0x0000000003007210 */ /* 0x000fe40007ffe0ff */
[----:B------:R-:W-:-:S02]  /*adb0*/  F2FP.BF16.PACK_AB R23, R85, R23 ;  /* 0x000000175517723e */ /* 0x000fc400000010ff */
[----:B------:R-:W-:Y:S01]  /*adc0*/  F2FP.BF16.PACK_AB R22, R87, R22 ;  /* 0x000000165716723e */ /* 0x000fe200000010ff */
[----:B------:R-:W-:Y:S01]  /*add0*/  IMAD.IADD R6, R8, 0x1, R12 ;  /* 0x0000000108067824 */ /* 0x000fe200078e020c */
[----:B------:R-:W-:Y:S02]  /*ade0*/  F2FP.BF16.PACK_AB R21, R89, R21 ;  /* 0x000000155915723e */ /* 0x000fe400000010ff */
[----:B------:R-:W-:Y:S02]  /*adf0*/  F2FP.BF16.PACK_AB R24, R91, R24 ;  /* 0x000000185b18723e */ /* 0x000fe400000010ff */
[----:B------:R-:W-:Y:S01]  /*ae00*/  IADD3 R5, R5, R7, RZ ;  /* 0x0000000705057210 */ /* 0x000fe20007ffe0ff */
[----:B------:R-:W-:Y:S01]  /*ae10*/  STS [R8+0x480], R13 ;  /* 0x0004800d08007388 */ /* 0x000fe20000000800 */
[----:B------:R-:W-:Y:S02]  /*ae20*/  F2FP.BF16.PACK_AB R33, R93, R33 ;  /* 0x000000215d21723e */ /* 0x000fe400000010ff */
[----:B------:R-:W-:Y:S01]  /*ae30*/  F2FP.BF16.PACK_AB R32, R95, R32 ;  /* 0x000000205f20723e */ /* 0x000fe200000010ff */
[----:B------:R-:W-:Y:S01]  /*ae40*/  STS [R7], R19 ;  /* 0x0000001307007388 */ /* 0x000fe20000000800 */
[----:B------:R-:W-:-:S02]  /*ae50*/  F2FP.BF16.PACK_AB R31, R97, R31 ;  /* 0x0000001f611f723e */ /* 0x000fc400000010ff */
[----:B------:R-:W-:Y:S01]  /*ae60*/  F2FP.BF16.PACK_AB R36, R99, R36 ;  /* 0x000000246324723e */ /* 0x000fe200000010ff */
[----:B------:R-:W-:Y:S01]  /*ae70*/  STS [R7+0x400], R18 ;  /* 0x0004001207007388 */ /* 0x000fe20000000800 */
[----:B------:R-:W-:Y:S02]  /*ae80*/  IADD3 R9, R12, R7, RZ ;  /* 0x000000070c097210 */ /* 0x000fe40007ffe0ff */
[----:B------:R-:W-:Y:S01]  /*ae90*/  LEA.HI.X R3, R2, c[0x0][0x454], R0, 0x2, P0 ;  /* 0x0001150002037a11 */ /* 0x000fe200000f1400 */
[----:B------:R-:W-:Y:S01]  /*aea0*/  IMAD.IADD R0, R12, 0x1, R4 ;  /* 0x000000010c007824 */ /* 0x000fe200078e0204 */
[----:B------:R-:W-:Y:S01]  /*aeb0*/  F2FP.BF16.PACK_AB R39, R101, R39 ;  /* 0x000000276527723e */ /* 0x000fe200000010ff */
[----:B------:R-:W-:Y:S01]  /*aec0*/  STS [R4+0x80], R23 ;  /* 0x0000801704007388 */ /* 0x000fe20000000800 */
[----:B------:R-:W-:Y:S02]  /*aed0*/  F2FP.BF16.PACK_AB R102, R103, R102 ;  /* 0x000000666766723e */ /* 0x000fe400000010ff */
[----:B------:R-:W-:Y:S01]  /*aee0*/  F2FP.BF16.PACK_AB R40, R105, R40 ;  /* 0x000000286928723e */ /* 0x000fe200000010ff */
[----:B------:R-:W-:Y:S01]  /*aef0*/  STS [R4+0x480], R22 ;  /* 0x0004801604007388 */ /* 0x000fe20000000800 */
[----:B------:R-:W-:-:S02]  /*af00*/  F2FP.BF16.PACK_AB R106, R107, R106 ;  /* 0x0000006a6b6a723e */ /* 0x000fc400000010ff */
[----:B------:R-:W-:Y:S01]  /*af10*/  IADD3 R2, R5, R12, RZ ;  /* 0x0000000c05027210 */ /* 0x000fe20007ffe0ff */
[----:B------:R-:W-:Y:S01]  /*af20*/  STS [R5], R21 ;  /* 0x0000001505007388 */ /* 0x000fe20000000800 */
[----:B------:R-:W-:Y:S02]  /*af30*/  F2FP.BF16.PACK_AB R38, R109, R38 ;  /* 0x000000266d26723e */ /* 0x000fe400000010ff */
[----:B------:R-:W-:Y:S01]  /*af40*/  F2FP.BF16.PACK_AB R110, R111, R110 ;  /* 0x0000006e6f6e723e */ /* 0x000fe200000010ff */
[----:B------:R-:W-:Y:S01]  /*af50*/  STS [R5+0x400], R24 ;  /* 0x0004001805007388 */ /* 0x000fe20000000800 */
[----:B------:R-:W-:Y:S02]  /*af60*/  F2FP.BF16.PACK_AB R37, R113, R37 ;  /* 0x000000257125723e */ /* 0x000fe400000010ff */
[----:B------:R-:W-:Y:S01]  /*af70*/  F2FP.BF16.PACK_AB R114, R115, R114 ;  /* 0x000000727372723e */ /* 0x000fe200000010ff */
[----:B------:R-:W-:Y:S01]  /*af80*/  STS [R6+0x80], R33 ;  /* 0x0000802106007388 */ /* 0x000fe20000000800 */
[----:B------:R-:W-:-:S02]  /*af90*/  F2FP.BF16.PACK_AB R35, R117, R35 ;  /* 0x000000237523723e */ /* 0x000fc400000010ff */
[----:B------:R-:W-:Y:S01]  /*afa0*/  F2FP.BF16.PACK_AB R118, R119, R118 ;  /* 0x000000767776723e */ /* 0x000fe200000010ff */
[----:B------:R-:W-:Y:S01]  /*afb0*/  STS [R6+0x480], R32 ;  /* 0x0004802006007388 */ /* 0x000fe20000000800 */
[----:B------:R-:W-:Y:S02]  /*afc0*/  F2FP.BF16.PACK_AB R30, R121, R30 ;  /* 0x0000001e791e723e */ /* 0x000fe400000010ff */
[----:B------:R-:W-:Y:S01]  /*afd0*/  F2FP.BF16.PACK_AB R122, R123, R122 ;  /* 0x0000007a7b7a723e */ /* 0x000fe200000010ff */
[----:B------:R-:W-:Y:S01]  /*afe0*/  STS [R9], R31 ;  /* 0x0000001f09007388 */ /* 0x000fe20000000800 */
[----:B------:R-:W-:-:S03]  /*aff0*/  F2FP.BF16.PACK_AB R29, R125, R29 ;  /* 0x0000001d7d1d723e */ /* 0x000fc600000010ff */
[----:B------:R-:W-:Y:S01]  /*b000*/  STS [R9+0x400], R36 ;  /* 0x0004002409007388 */ /* 0x000fe20000000800 */
[----:B------:R-:W-:-:S03]  /*b010*/  F2FP.BF16.PACK_AB R126, R127, R126 ;  /* 0x0000007e7f7e723e */ /* 0x000fc600000010ff */
[----:B------:R-:W-:Y:S01]  /*b020*/  STS [R0+0x80], R39 ;  /* 0x0000802700007388 */ /* 0x000fe20000000800 */
[----:B------:R-:W-:-:S03]  /*b030*/  F2FP.BF16.PACK_AB R28, R129, R28 ;  /* 0x0000001c811c723e */ /* 0x000fc600000010ff */
[----:B------:R-:W-:Y:S01]  /*b040*/  STS [R0+0x480], R102 ;  /* 0x0004806600007388 */ /* 0x000fe20000000800 */
[----:B------:R-:W-:-:S03]  /*b050*/  F2FP.BF16.PACK_AB R130, R131, R130 ;  /* 0x000000828382723e */ /* 0x000fc600000010ff */
        /* <DEDUP_REMOVED lines=8> */
[----:B------:R-:W-:Y:S04]  /*b0e0*/  STS [R7+0x4000], R37 ;  /* 0x0040002507007388 */ /* 0x000fe80000000800 */
        /* <DEDUP_REMOVED lines=10> */
[----:B------:R1:W-:Y:S04]  /*b190*/  STS [R0+0x4480], R26 ;  /* 0x0044801a00007388 */ /* 0x0003e80000000800 */
[----:B------:R-:W-:Y:S04]  /*b1a0*/  STS [R2+0x4000], R25 ;  /* 0x0040001902007388 */ /* 0x000fe80000000800 */
[----:B------:R-:W-:Y:S04]  /*b1b0*/  STS [R2+0x4400], R138 ;  /* 0x0044008a02007388 */ /* 0x000fe80000000800 */
[----:B------:R-:W-:Y:S04]  /*b1c0*/  SHFL.IDX PT, R12, R10, RZ, 0x1c1f ;  /* 0x001c1fff0a0c7589 */ /* 0x000fe800000e0000 */
[----:B------:R-:W3:Y:S04]  /*b1d0*/  SHFL.IDX PT, R13, R3, RZ, 0x1c1f ;  /* 0x001c1fff030d7589 */ /* 0x000ee800000e0000 */
[----:B------:R-:W-:Y:S06]  /*b1e0*/  BAR.SYNC.DEFER_BLOCKING 0x1, 0x100 ;  /* 0x0044000000007b1d */ /* 0x000fec0000010000 */
[----:B------:R-:W-:Y:S04]  /*b1f0*/  SHFL.IDX PT, R10, R10, 0x1, 0x1c1f ;  /* 0x003c1f000a0a7f89 */ /* 0x000fe800000e0000 */
[----:B------:R-:W4:Y:S01]  /*b200*/  SHFL.IDX PT, R11, R3, 0x1, 0x1c1f ;  /* 0x003c1f00030b7f89 */ /* 0x000f2200000e0000 */
[----:B-1----:R-:W-:-:S03]  /*b210*/  SHF.L.U32 R0, R48, 0x1, RZ ;  /* 0x0000000130007819 */ /* 0x002fc600000006ff */
[----:B------:R-:W1:Y:S04]  /*b220*/  S2R R5, SR_TID.X ;  /* 0x0000000000057919 */ /* 0x000e680000002100 */
[----:B---3--:R2:W-:Y:S04]  /*b230*/  @!P5 ST.E [R12.64], R43 ;  /* 0x0000002b0c00d985 */ /* 0x0085e8000c10190e */
[----:B----4-:R2:W-:Y:S04]  /*b240*/  @!P4 ST.E [R10.64], R42 ;  /* 0x0000002a0a00c985 */ /* 0x0105e8000c10190e */
[----:B------:R2:W3:Y:S04]  /*b250*/  LDS.128 R24, [R0+0x1080] ;  /* 0x0010800000187984 */ /* 0x0004e80000000c00 */
[----:B------:R2:W4:Y:S04]  /*b260*/  LDS.128 R32, [R0+0x2080] ;  /* 0x0020800000207984 */ /* 0x0005280000000c00 */
[----:B------:R2:W2:Y:S04]  /*b270*/  LDS.128 R36, [R0+0x3080] ;  /* 0x0030800000247984 */ /* 0x0004a80000000c00 */
[----:B------:R2:W2:Y:S04]  /*b280*/  LDS.128 R20, [R0+0x5080] ;  /* 0x0050800000147984 */ /* 0x0004a80000000c00 */
[----:B------:R2:W2:Y:S04]  /*b290*/  LDS.128 R28, [R0+0x6080] ;  /* 0x00608000001c7984 */ /* 0x0004a80000000c00 */
[----:B------:R2:W2:Y:S01]  /*b2a0*/  LDS.128 R40, [R0+0x7080] ;  /* 0x0070800000287984 */ /* 0x0004a20000000c00 */
[----:B------:R-:W-:Y:S01]  /*b2b0*/  IMAD.IADD R2, R15, 0x1, R16 ;  /* 0x000000010f027824 */ /* 0x000fe200078e0210 */
[----:B------:R-:W-:-:S02]  /*b2c0*/  LEA R16, P0, R14, c[0x0][0x380], 0x1 ;  /* 0x0000e0000e107a11 */ /* 0x000fc400078008ff */
[----:B-1----:R-:W-:Y:S02]  /*b2d0*/  SHF.R.S32.HI R4, RZ, 0x1f, R5 ;  /* 0x0000001fff047819 */ /* 0x002fe40000011405 */
[----:B------:R-:W-:Y:S02]  /*b2e0*/  LEA.HI.X R7, R14, c[0x0][0x384], R2, 0x1, P0 ;  /* 0x0000e1000e077a11 */ /* 0x000fe400000f0c02 */
[----:B------:R-:W-:Y:S02]  /*b2f0*/  ISETP.GE.AND P0, PT, R47, R44, PT ;  /* 0x0000002c2f00720c */ /* 0x000fe40003f06270 */
[----:B------:R-:W-:-:S04]  /*b300*/  LEA.HI R4, R4, R5, RZ, 0x3 ;  /* 0x0000000504047211 */ /* 0x000fc800078f18ff */
[----:B------:R-:W-:Y:S01]  /*b310*/  LOP3.LUT R4, R4, 0xfffffff8, RZ, 0xc0, !PT ;  /* 0xfffffff804047812 */ /* 0x000fe200078ec0ff */
[----:B------:R1:W1:Y:S01]  /*b320*/  SHFL.IDX PT, R2, R16, RZ, 0x181f ;  /* 0x00181fff10027589 */ /* 0x00026200000e0000 */
[----:B------:R-:W-:Y:S02]  /*b330*/  BSSY B0, `(.L_x_6) ;  /* 0x0000010000007945 */ /* 0x000fe40003800000 */
[----:B------:R-:W-:Y:S01]  /*b340*/  IADD3 R4, -R4, R5, RZ ;  /* 0x0000000504047210 */ /* 0x000fe20007ffe1ff */
[----:B------:R1:W1:Y:S03]  /*b350*/  SHFL.IDX PT, R3, R7, RZ, 0x181f ;  /* 0x00181fff07037589 */ /* 0x00026600000e0000 */
[----:B------:R-:W-:Y:S01]  /*b360*/  SHF.L.U32 R6, R4, 0x3, RZ ;  /* 0x0000000304067819 */ /* 0x000fe200000006ff */
[----:B------:R-:W-:Y:S05]  /*b370*/  @P0 BRA `(.L_x_7) ;  /* 0x000000b000000947 */ /* 0x000fea0003800000 */
[----:B--23--:R-:W2:Y:S01]  /*b380*/  LDS.128 R12, [R0+0x80] ;  /* 0x00008000000c7984 */ /* 0x00cea20000000c00 */
[----:B-----5:R-:W-:-:S02]  /*b390*/  ISETP.GE.AND P0, PT, R46, c[0x0][0x3c8], PT ;  /* 0x0000f2002e007a0c */ /* 0x020fc40003f06270 */
[----:B------:R-:W-:Y:S01]  /*b3a0*/  ISETP.GE.AND P1, PT, R6, c[0x0][0x3c8], PT ;  /* 0x0000f20006007a0c */ /* 0x000fe20003f26270 */
[----:B------:R3:W4:-:S12]  /*b3b0*/  LDS.128 R8, [R0+0x4080] ;  /* 0x0040800000087984 */ /* 0x0007180000000c00 */
[----:B-1----:R-:W-:Y:S01]  /*b3c0*/  @!P1 IMAD.WIDE R4, R6, 0x2, R2 ;  /* 0x0000000206049825 */ /* 0x002fe200078e0202 */
[----:B---3--:R-:W-:-:S04]  /*b3d0*/  @!P0 SHF.R.S32.HI R0, RZ, 0x1f, R46 ;  /* 0x0000001fff008819 */ /* 0x008fc8000001142e */
[----:B------:R-:W-:-:S04]  /*b3e0*/  @!P0 LEA.HI R0, R0, R46, RZ, 0x3 ;  /* 0x0000002e00008211 */ /* 0x000fc800078f18ff */
[----:B------:R-:W-:-:S05]  /*b3f0*/  @!P0 LOP3.LUT R0, R0, 0xfffffff8, RZ, 0xc0, !PT ;  /* 0xfffffff800008812 */ /* 0x000fca00078ec0ff */
[----:B------:R-:W-:Y:S01]  /*b400*/  @!P0 IMAD.WIDE R2, R0, 0x2, R2 ;  /* 0x0000000200028825 */ /* 0x000fe200078e0202 */
[----:B--2---:R1:W-:Y:S04]  /*b410*/  @!P1 ST.E.128 [R4.64], R12 ;  /* 0x0000000c04009985 */ /* 0x0043e8000c101d0e */
[----:B----4-:R1:W-:Y:S02]  /*b420*/  @!P0 ST.E.128 [R2.64], R8 ;  /* 0x0000000802008985 */ /* 0x0103e4000c101d0e */
.L_x_7:
[----:B---3--:R-:W-:Y:S05]  /*b430*/  BSYNC B0 ;  /* 0x0000000000007941 */ /* 0x008fea0003800000 */
.L_x_6:
[----:B--2---:R-:W-:Y:S01]  /*b440*/  IADD3 R0, R47, 0x20, RZ ;  /* 0x000000202f007810 */ /* 0x004fe20007ffe0ff */
[----:B-1----:R1:W2:Y:S01]  /*b450*/  SHFL.IDX PT, R3, R7, 0x1, 0x181f ;  /* 0x00381f0007037f89 */ /* 0x0022a200000e0000 */
[----:B------:R-:W-:Y:S02]  /*b460*/  BSSY B0, `(.L_x_8) ;  /* 0x000000d000007945 */ /* 0x000fe40003800000 */
[----:B------:R-:W-:Y:S01]  /*b470*/  ISETP.GE.AND P0, PT, R0, R44, PT ;  /* 0x0000002c0000720c */ /* 0x000fe20003f06270 */
[----:B------:R1:W3:-:S12]  /*b480*/  SHFL.IDX PT, R2, R16, 0x1, 0x181f ;  /* 0x00381f0010027f89 */ /* 0x0002d800000e0000 */
[----:B------:R-:W-:Y:S05]  /*b490*/  @P0 BRA `(.L_x_9) ;  /* 0x0000009000000947 */ /* 0x000fea0003800000 */
[----:B-----5:R-:W-:Y:S02]  /*b4a0*/  ISETP.GE.AND P0, PT, R46, c[0x0][0x3c8], PT ;  /* 0x0000f2002e007a0c */ /* 0x020fe40003f06270 */
[----:B------:R-:W-:-:S11]  /*b4b0*/  ISETP.GE.AND P1, PT, R6, c[0x0][0x3c8], PT ;  /* 0x0000f20006007a0c */ /* 0x000fd60003f26270 */
[----:B------:R-:W-:Y:S02]  /*b4c0*/  @!P0 SHF.R.S32.HI R0, RZ, 0x1f, R46 ;  /* 0x0000001fff008819 */ /* 0x000fe4000001142e */
[----:B--23--:R-:W-:Y:S02]  /*b4d0*/  @!P1 IMAD.WIDE R4, R6, 0x2, R2 ;  /* 0x0000000206049825 */ /* 0x00cfe400078e0202 */
[----:B------:R-:W-:-:S03]  /*b4e0*/  @!P0 LEA.HI R0, R0, R46, RZ, 0x3 ;  /* 0x0000002e00008211 */ /* 0x000fc600078f18ff */
[----:B------:R2:W-:Y:S01]  /*b4f0*/  @!P1 ST.E.128 [R4.64], R24 ;  /* 0x0000001804009985 */ /* 0x0005e2000c101d0e */
[----:B------:R-:W-:-:S05]  /*b500*/  @!P0 LOP3.LUT R0, R0, 0xfffffff8, RZ, 0xc0, !PT ;  /* 0xfffffff800008812 */ /* 0x000fca00078ec0ff */
[----:B------:R-:W-:-:S05]  /*b510*/  @!P0 IMAD.WIDE R2, R0, 0x2, R2 ;  /* 0x0000000200028825 */ /* 0x000fca00078e0202 */
[----:B------:R2:W-:Y:S02]  /*b520*/  @!P0 ST.E.128 [R2.64], R20 ;  /* 0x0000001402008985 */ /* 0x0005e4000c101d0e */
.L_x_9:
[----:B------:R-:W-:Y:S05]  /*b530*/  BSYNC B0 ;  /* 0x0000000000007941 */ /* 0x000fea0003800000 */
.L_x_8:
[----:B------:R-:W-:Y:S01]  /*b540*/  IADD3 R0, R47, 0x40, RZ ;  /* 0x000000402f007810 */ /* 0x000fe20007ffe0ff */
[----:B--2---:R2:W1:Y:S01]  /*b550*/  SHFL.IDX PT, R3, R7, 0x2, 0x181f ;  /* 0x00581f0007037f89 */ /* 0x00446200000e0000 */
[----:B------:R-:W-:Y:S02]  /*b560*/  BSSY B0, `(.L_x_10) ;  /* 0x000000d000007945 */ /* 0x000fe40003800000 */
[----:B------:R-:W-:Y:S01]  /*b570*/  ISETP.GE.AND P0, PT, R0, R44, PT ;  /* 0x0000002c0000720c */ /* 0x000fe20003f06270 */
[----:B---3--:R2:W3:-:S12]  /*b580*/  SHFL.IDX PT, R2, R16, 0x2, 0x181f ;  /* 0x00581f0010027f89 */ /* 0x0084d800000e0000 */
[----:B------:R-:W-:Y:S05]  /*b590*/  @P0 BRA `(.L_x_11) ;  /* 0x0000009000000947 */ /* 0x000fea0003800000 */
[----:B-----5:R-:W-:Y:S02]  /*b5a0*/  ISETP.GE.AND P0, PT, R46, c[0x0][0x3c8], PT ;  /* 0x0000f2002e007a0c */ /* 0x020fe40003f06270 */
[----:B------:R-:W-:-:S11]  /*b5b0*/  ISETP.GE.AND P1, PT, R6, c[0x0][0x3c8], PT ;  /* 0x0000f20006007a0c */ /* 0x000fd60003f26270 */
[----:B------:R-:W-:Y:S02]  /*b5c0*/  @!P0 SHF.R.S32.HI R0, RZ, 0x1f, R46 ;  /* 0x0000001fff008819 */ /* 0x000fe4000001142e */
[----:B-1-3--:R-:W-:Y:S02]  /*b5d0*/  @!P1 IMAD.WIDE R4, R6, 0x2, R2 ;  /* 0x0000000206049825 */ /* 0x00afe400078e0202 */
[----:B------:R-:W-:-:S03]  /*b5e0*/  @!P0 LEA.HI R0, R0, R46, RZ, 0x3 ;  /* 0x0000002e00008211 */ /* 0x000fc600078f18ff */
[----:B----4-:R1:W-:Y:S01]  /*b5f0*/  @!P1 ST.E.128 [R4.64], R32 ;  /* 0x0000002004009985 */ /* 0x0103e2000c101d0e */
[----:B------:R-:W-:-:S05]  /*b600*/  @!P0 LOP3.LUT R0, R0, 0xfffffff8, RZ, 0xc0, !PT ;  /* 0xfffffff800008812 */ /* 0x000fca00078ec0ff */
[----:B------:R-:W-:-:S05]  /*b610*/  @!P0 IMAD.WIDE R2, R0, 0x2, R2 ;  /* 0x0000000200028825 */ /* 0x000fca00078e0202 */
[----:B------:R1:W-:Y:S02]  /*b620*/  @!P0 ST.E.128 [R2.64], R28 ;  /* 0x0000001c02008985 */ /* 0x0003e4000c101d0e */
.L_x_11:
[----:B------:R-:W-:Y:S05]  /*b630*/  BSYNC B0 ;  /* 0x0000000000007941 */ /* 0x000fea0003800000 */
.L_x_10:
[----:B------:R-:W-:Y:S01]  /*b640*/  IADD3 R0, R47, 0x60, RZ ;  /* 0x000000602f007810 */ /* 0x000fe20007ffe0ff */
[----:B-1----:R1:W2:Y:S03]  /*b650*/  SHFL.IDX PT, R3, R7, 0x3, 0x181f ;  /* 0x00781f0007037f89 */ /* 0x0022a600000e0000 */
[----:B------:R-:W-:Y:S01]  /*b660*/  ISETP.GE.AND P0, PT, R0, R44, PT ;  /* 0x0000002c0000720c */ /* 0x000fe20003f06270 */
[----:B---3--:R1:W3:-:S12]  /*b670*/  SHFL.IDX PT, R2, R16, 0x3, 0x181f ;  /* 0x00781f0010027f89 */ /* 0x0082d800000e0000 */
[----:B------:R-:W-:Y:S05]  /*b680*/  @P0 EXIT ;  /* 0x000000000000094d */ /* 0x000fea0003800000 */
[----:B------:R-:W-:-:S13]  /*b690*/  ISETP.GE.AND P0, PT, R6, c[0x0][0x3c8], PT ;  /* 0x0000f20006007a0c */ /* 0x000fda0003f06270 */
[----:B--23--:R-:W-:-:S05]  /*b6a0*/  @!P0 IMAD.WIDE R4, R6, 0x2, R2 ;  /* 0x0000000206048825 */ /* 0x00cfca00078e0202 */
[----:B------:R2:W-:Y:S01]  /*b6b0*/  @!P0 ST.E.128 [R4.64], R36 ;  /* 0x0000002404008985 */ /* 0x0005e2000c101d0e */
[----:B-----5:R-:W-:-:S13]  /*b6c0*/  ISETP.GE.AND P0, PT, R46, c[0x0][0x3c8], PT ;  /* 0x0000f2002e007a0c */ /* 0x020fda0003f06270 */
[----:B------:R-:W-:Y:S05]  /*b6d0*/  @P0 EXIT ;  /* 0x000000000000094d */ /* 0x000fea0003800000 */
[----:B------:R-:W-:-:S04]  /*b6e0*/  SHF.R.S32.HI R0, RZ, 0x1f, R46 ;  /* 0x0000001fff007819 */ /* 0x000fc8000001142e */
[----:B------:R-:W-:-:S04]  /*b6f0*/  LEA.HI R0, R0, R46, RZ, 0x3 ;  /* 0x0000002e00007211 */ /* 0x000fc800078f18ff */
[----:B------:R-:W-:-:S05]  /*b700*/  LOP3.LUT R0, R0, 0xfffffff8, RZ, 0xc0, !PT ;  /* 0xfffffff800007812 */ /* 0x000fca00078ec0ff */
[----:B------:R-:W-:-:S05]  /*b710*/  IMAD.WIDE R2, R0, 0x2, R2 ;  /* 0x0000000200027825 */ /* 0x000fca00078e0202 */
[----:B------:R-:W-:Y:S01]  /*b720*/  ST.E.128 [R2.64], R40 ;  /* 0x0000002802007985 */ /* 0x000fe2000c101d0e */
[----:B------:R-:W-:Y:S05]  /*b730*/  EXIT ;  /* 0x000000000000794d */ /* 0x000fea0003800000 */
.L_x_12:
[----:B------:R-:W-:-:S00]  /*b740*/  BRA `(.L_x_12) ;  /* 0xfffffff000007947 */ /* 0x000fc0000383ffff */
[----:B------:R-:W-:-:S00]  /*b750*/  NOP ;  /* 0x0000000000007918 */ /* 0x000fc00000000000 */
        /* <DEDUP_REMOVED lines=10> */
.L_x_2165:


//--------------------- .text._ZN7cutlass13device_kernelIN5flash19enable_sm80_to_sm89INS1_16FlashAttnFwdSm80INS1_25CollectiveMainloopFwdSm80ILi8ELi1ELb1EN4cute5tupleIJNS5_1CILi128EEES8_S8_EEELi128ENS_10bfloat16_tEfNS_4arch4Sm80ELb0ELb0ELb1ELb1ELb1ELb0ELb1ELb0EEENS1_21CollectiveEpilogueFwdIS9_NS6_IJNS7_ILi1EEESF_SF_EEESA_SC_Li256ELb1ELb1ELb0ELb0EEENS1_19SingleTileSchedulerILb1ELb0ELb1ELi128EEEEEEEEEvNT_6ParamsE --------------------------
	.section	.text._ZN7cutlass13device_kernelIN5flash19enable_sm80_to_sm89INS1_16FlashAttnFwdSm80INS1_25CollectiveMainloopFwdSm80ILi8ELi1ELb1EN4cute5tupleIJNS5_1CILi128EEES8_S8_EEELi128ENS_10bfloat16_tEfNS_4arch4Sm80ELb0ELb0ELb1ELb1ELb1ELb0ELb1ELb0EEENS1_21CollectiveEpilogueFwdIS9_NS6_IJNS7_ILi1EEESF_SF_EEESA_SC_Li256ELb1ELb1ELb0ELb0EEENS1_19SingleTileSchedulerILb1ELb0ELb1ELi128EEEEEEEEEvNT_6ParamsE,"ax",@progbits
	.sectioninfo	@"SHI_REGISTERS=255"
	.align	128
.text._ZN7cutlass13device_kernelIN5flash19enable_sm80_to_sm89INS1_16FlashAttnFwdSm80INS1_25CollectiveMainloopFwdSm80ILi8ELi1ELb1EN4cute5tupleIJNS5_1CILi128EEES8_S8_EEELi128ENS_10bfloat16_tEfNS_4arch4Sm80ELb0ELb0ELb1ELb1ELb1ELb0ELb1ELb0EEENS1_21CollectiveEpilogueFwdIS9_NS6_IJNS7_ILi1EEESF_SF_EEESA_SC_Li256ELb1ELb1ELb0ELb0EEENS1_19SingleTileSchedulerILb1ELb0ELb1ELi128EEEEEEEEEvNT_6ParamsE:
        .type           _ZN7cutlass13device_kernelIN5flash19enable_sm80_to_sm89INS1_16FlashAttnFwdSm80INS1_25CollectiveMainloopFwdSm80ILi8ELi1ELb1EN4cute5tupleIJNS5_1CILi128EEES8_S8_EEELi128ENS_10bfloat16_tEfNS_4arch4Sm80ELb0ELb0ELb1ELb1ELb1ELb0ELb1ELb0EEENS1_21CollectiveEpilogueFwdIS9_NS6_IJNS7_ILi1EEESF_SF_EEESA_SC_Li256ELb1ELb1ELb0ELb0EEENS1_19SingleTileSchedulerILb1ELb0ELb1ELi128EEEEEEEEEvNT_6ParamsE,@function
        .size           _ZN7cutlass13device_kernelIN5flash19enable_sm80_to_sm89INS1_16FlashAttnFwdSm80INS1_25CollectiveMainloopFwdSm80ILi8ELi1ELb1EN4cute5tupleIJNS5_1CILi128EEES8_S8_EEELi128ENS_10bfloat16_tEfNS_4arch4Sm80ELb0ELb0ELb1ELb1ELb1ELb0ELb1ELb0EEENS1_21CollectiveEpilogueFwdIS9_NS6_IJNS7_ILi1EEESF_SF_EEESA_SC_Li256ELb1ELb1ELb0ELb0EEENS1_19SingleTileSchedulerILb1ELb0ELb1ELi128EEEEEEEEEvNT_6ParamsE,(.L_x_2166 - _ZN7cutlass13device_kernelIN5flash19enable_sm80_to_sm89INS1_16FlashAttnFwdSm80INS1_25CollectiveMainloopFwdSm80ILi8ELi1ELb1EN4cute5tupleIJNS5_1CILi128EEES8_S8_EEELi128ENS_10bfloat16_tEfNS_4arch4Sm80ELb0ELb0ELb1ELb1ELb1ELb0ELb1ELb0EEENS1_21CollectiveEpilogueFwdIS9_NS6_IJNS7_ILi1EEESF_SF_EEESA_SC_Li256ELb1ELb1ELb0ELb0EEENS1_19SingleTileSchedulerILb1ELb0ELb1ELi128EEEEEEEEEvNT_6ParamsE)
        .other          _ZN7cutlass13device_kernelIN5flash19enable_sm80_to_sm89INS1_16FlashAttnFwdSm80INS1_25CollectiveMainloopFwdSm80ILi8ELi1ELb1EN4cute5tupleIJNS5_1CILi128EEES8_S8_EEELi128ENS_10bfloat16_tEfNS_4arch4Sm80ELb0ELb0ELb1ELb1ELb1ELb0ELb1ELb0EEENS1_21CollectiveEpilogueFwdIS9_NS6_IJNS7_ILi1EEESF_SF_EEESA_SC_Li256ELb1ELb1ELb0ELb0EEENS1_19SingleTileSchedulerILb1ELb0ELb1ELi128EEEEEEEEEvNT_6ParamsE,@"STO_CUDA_ENTRY STV_DEFAULT"
_ZN7cutlass13device_kernelIN5flash19enable_sm80_to_sm89INS1_16FlashAttnFwdSm80INS1_25CollectiveMainloopFwdSm80ILi8ELi1ELb1EN4cute5tupleIJNS5_1CILi128EEES8_S8_EEELi128ENS_10bfloat16_tEfNS_4arch4Sm80ELb0ELb0ELb1ELb1ELb1ELb0ELb1ELb0EEENS1_21CollectiveEpilogueFwdIS9_NS6_IJNS7_ILi1EEESF_SF_EEESA_SC_Li256ELb1ELb1ELb0ELb0EEENS1_19SingleTileSchedulerILb1ELb0ELb1ELi128EEEEEEEEEvNT_6ParamsE:
[----:B------:R-:W-:Y:S02]  /*0000*/  MOV R1, c[0x0][0x28] ;  /* 0x00000a0000017a02 */ /* 0x000fe40000000f00 */
[----:B------:R-:W1:Y:S01]  /*0010*/  S2R R5, SR_TID.X ;  /* 0x0000000000057919 */ /* 0x000e620000002100 */
[----:B------:R-:W2:Y:S01]  /*0020*/  S2UR UR11, SR_CTAID.Z ;  /* 0x00000000000b79c3 */ /* 0x000ea20000002700 */
[----:B------:R-:W-:Y:S01]  /*0030*/  UMOV UR14, 0x4 ;  /* 0x00000004000e7882 */ /* 0x000fe20000000000 */
[----:B------:R-:W-:Y:S01]  /*0040*/  IADD3 R1, R1, -0x18, RZ ;  /* 0xffffffe801017810 */ /* 0x000fe20007ffe0ff */
[----:B------:R-:W-:Y:S02]  /*0050*/  ULDC.64 UR6, c[0x0][0x568] ;  /* 0x00015a0000067ab9 */ /* 0x000fe40000000a00 */
[----:B------:R-:W-:-:S03]  /*0060*/  ULDC.64 UR12, c[0x0][0x118] ;  /* 0x00004600000c7ab9 */ /* 0x000fc60000000a00 */
[----:B------:R-:W3:Y:S01]  /*0070*/  S2UR UR5, SR_CTAID.X ;  /* 0x00000000000579c3 */ /* 0x000ee20000002500 */
[----:B-1----:R-:W-:Y:S01]  /*0080*/  SHF.R.U32.HI R0, RZ, 0x5, R5 ;  /* 0x00000005ff007819 */ /* 0x002fe20000011605 */
[----:B--2---:R-:W-:-:S05]  /*0090*/  UIMAD.WIDE UR6, UR11, UR14, UR6 ;  /* 0x0000000e0b0672a5 */ /* 0x004fca000f8e0206 */
[----:B------:R-:W1:Y:S02]  /*00a0*/  SHFL.IDX PT, R0, R0, RZ, 0x1f ;  /* 0x00001fff00007589 */ /* 0x000e6400000e0000 */
[----:B-1----:R-:W-:-:S13]  /*00b0*/  ISETP.NE.AND P0, PT, R0, RZ, PT ;  /* 0x000000ff0000720c */ /* 0x002fda0003f05270 */
[----:B---3--:R-:W-:Y:S05]  /*00c0*/  @!P0 BRA `(.L_x_13) ;  /* 0x000001c000008947 */ /* 0x008fea0003800000 */
[----:B------:R-:W-:-:S04]  /*00d0*/  ISETP.NE.U32.AND P0, PT, RZ, c[0x0][0x568], PT ;  /* 0x00015a00ff007a0c */ /* 0x000fc80003f05070 */
[----:B------:R-:W-:-:S13]  /*00e0*/  ISETP.NE.AND.EX P0, PT, RZ, c[0x0][0x56c], PT, P0 ;  /* 0x00015b00ff007a0c */ /* 0x000fda0003f05300 */
[----:B------:R-:W-:Y:S05]  /*00f0*/  @!P0 BRA `(.L_x_14) ;  /* 0x0000005000008947 */ /* 0x000fea0003800000 */
[----:B------:R-:W-:Y:S02]  /*0100*/  MOV R2, UR6 ;  /* 0x0000000600027c02 */ /* 0x000fe40008000f00 */
[----:B------:R-:W-:-:S05]  /*0110*/  MOV R3, UR7 ;  /* 0x0000000700037c02 */ /* 0x000fca0008000f00 */
[----:B------:R-:W2:Y:S02]  /*0120*/  LDG.E R2, [R2.64] ;  /* 0x0000000c02027981 */ /* 0x000ea4000c1e1900 */
[----:B--2---:R1:W2:Y:S02]  /*0130*/  R2UR UR6, R2 ;  /* 0x00000000020673c2 */ /* 0x0042a400000e0000 */
[----:B-12---:R-:W-:Y:S05]  /*0140*/  BRA `(.L_x_15) ;  /* 0x000000e000007947 */ /* 0x006fea0003800000 */
.L_x_14:
[----:B------:R-:W-:-:S04]  /*0150*/  ISETP.NE.U32.AND P0, PT, RZ, c[0x0][0x560], PT ;  /* 0x00015800ff007a0c */ /* 0x000fc80003f05070 */
[----:B------:R-:W-:-:S13]  /*0160*/  ISETP.NE.AND.EX P0, PT, RZ, c[0x0][0x564], PT, P0 ;  /* 0x00015900ff007a0c */ /* 0x000fda0003f05300 */
[----:B------:R-:W-:Y:S05]  /*0170*/  @!P0 BRA `(.L_x_16) ;  /* 0x000000a000008947 */ /* 0x000fea0003800000 */
[----:B------:R-:W-:Y:S02]  /*0180*/  ULDC.64 UR6, c[0x0][0x560] ;  /* 0x0001580000067ab9 */ /* 0x000fe40000000a00 */
[----:B------:R-:W-:-:S06]  /*0190*/  UIMAD.WIDE UR6, UR11, UR14, UR6 ;  /* 0x0000000e0b0672a5 */ /* 0x000fcc000f8e0206 */
[----:B------:R-:W-:Y:S02]  /*01a0*/  MOV R6, UR6 ;  /* 0x0000000600067c02 */ /* 0x000fe40008000f00 */
[----:B------:R-:W-:-:S05]  /*01b0*/  MOV R7, UR7 ;  /* 0x0000000700077c02 */ /* 0x000fca0008000f00 */
[----:B------:R-:W2:Y:S04]  /*01c0*/  LDG.E R2, [R6.64] ;  /* 0x0000000c06027981 */ /* 0x000ea8000c1e1900 */
[----:B------:R-:W3:Y:S01]  /*01d0*/  LDG.E R0, [R6.64+0x4] ;  /* 0x0000040c06007981 */ /* 0x000ee2000c1e1900 */
[----:B--2---:R-:W1:Y:S08]  /*01e0*/  R2UR UR4, R2 ;  /* 0x00000000020473c2 */ /* 0x004e7000000e0000 */
[----:B---3--:R-:W1:Y:S02]  /*01f0*/  R2UR UR6, R0 ;  /* 0x00000000000673c2 */ /* 0x008e6400000e0000 */
[----:B-1----:R-:W-:Y:S01]  /*0200*/  UIADD3 UR6, -UR4, UR6, URZ ;  /* 0x0000000604067290 */ /* 0x002fe2000fffe13f */
[----:B------:R-:W-:Y:S05]  /*0210*/  BRA `(.L_x_15) ;  /* 0x0000001000007947 */ /* 0x000fea0003800000 */
.L_x_16:
[----:B------:R-:W-:Y:S02]  /*0220*/  ULDC UR6, c[0x0][0x54c] ;  /* 0x0001530000067ab9 */ /* 0x000fe40000000800 */
.L_x_15:
[----:B------:R-:W-:Y:S02]  /*0230*/  ULDC UR4, c[0x0][0x548] ;  /* 0x0001520000047ab9 */ /* 0x000fe40000000800 */
[----:B------:R-:W-:-:S02]  /*0240*/  USHF.L.U32 UR5, UR5, 0x7, URZ ;  /* 0x0000000705057899 */ /* 0x000fc4000800063f */
[----:B------:R-:W-:-:S04]  /*0250*/  UIMAD UR4, UR6, UR4, URZ ;  /* 0x00000004060472a4 */ /* 0x000fc8000f8e023f */
[----:B------:R-:W-:-:S04]  /*0260*/  UISETP.GE.AND UP0, UPT, UR5, UR4, UPT ;  /* 0x000000040500728c */ /* 0x000fc8000bf06270 */
[----:B------:R-:W-:Y:S01]  /*0270*/  USEL UR11, UR11, 0xffffffff, !UP0 ;  /* 0xffffffff0b0b7887 */ /* 0x000fe2000c000000 */
[----:B------:R-:W-:Y:S05]  /*0280*/  BRA `(.L_x_17) ;  /* 0x000001b000007947 */ /* 0x000fea0003800000 */
.L_x_13:
        /* <DEDUP_REMOVED lines=8> */
.L_x_18:
        /* <DEDUP_REMOVED lines=13> */
.L_x_20:
[----:B------:R-:W-:Y:S02]  /*03e0*/  ULDC UR6, c[0x0][0x54c] ;  /* 0x0001530000067ab9 */ /* 0x000fe40000000800 */
.L_x_19:
[----:B------:R-:W-:Y:S02]  /*03f0*/  ULDC UR4, c[0x0][0x548] ;  /* 0x0001520000047ab9 */ /* 0x000fe40000000800 */
[----:B------:R-:W-:-:S02]  /*0400*/  USHF.L.U32 UR5, UR5, 0x7, URZ ;  /* 0x0000000705057899 */ /* 0x000fc4000800063f */
[----:B------:R-:W-:-:S04]  /*0410*/  UIMAD UR4, UR6, UR4, URZ ;  /* 0x00000004060472a4 */ /* 0x000fc8000f8e023f */
[----:B------:R-:W-:-:S04]  /*0420*/  UISETP.GE.AND UP0, UPT, UR5, UR4, UPT ;  /* 0x000000040500728c */ /* 0x000fc8000bf06270 */
[----:B------:R-:W-:-:S06]  /*0430*/  USEL UR11, UR11, 0xffffffff, !UP0 ;  /* 0xffffffff0b0b7887 */ /* 0x000fcc000c000000 */
.L_x_17:
[----:B------:R-:W-:-:S13]  /*0440*/  ISETP.LE.AND P0, PT, RZ, UR11, PT ;  /* 0x0000000bff007c0c */ /* 0x000fda000bf03270 */
[----:B------:R-:W-:Y:S05]  /*0450*/  @!P0 EXIT ;  /* 0x000000000000894d */ /* 0x000fea0003800000 */
[----:B------:R-:W-:Y:S02]  /*0460*/  ULDC.64 UR4, c[0x0][0x370] ;  /* 0x0000dc0000047ab9 */ /* 0x000fe40000000a00 */
[----:B------:R-:W-:Y:S02]  /*0470*/  UISETP.NE.U32.AND UP0, UPT, URZ, UR4, UPT ;  /* 0x000000043f00728c */ /* 0x000fe4000bf05070 */
[----:B------:R-:W-:Y:S02]  /*0480*/  ULDC.64 UR6, c[0x0][0x370] ;  /* 0x0000dc0000067ab9 */ /* 0x000fe40000000a00 */
[----:B------:R-:W-:-:S03]  /*0490*/  UISETP.NE.AND.EX UP0, UPT, URZ, UR5, UPT, UP0 ;  /* 0x000000053f00728c */ /* 0x000fc6000bf05300 */
[----:B------:R-:W-:Y:S02]  /*04a0*/  ULDC.64 UR4, c[0x0][0x348] ;  /* 0x0000d20000047ab9 */ /* 0x000fe40000000a00 */
[----:B------:R-:W-:Y:S01]  /*04b0*/  UISETP.NE.U32.AND UP1, UPT, URZ, UR4, UPT ;  /* 0x000000043f00728c */ /* 0x000fe2000bf25070 */
[----:B------:R-:W-:-:S03]  /*04c0*/  PLOP3.LUT P2, PT, PT, PT, UP0, 0x80, 0x0 ;  /* 0x000000000000781c */ /* 0x000fc60003f4f008 */
[----:B------:R-:W-:Y:S02]  /*04d0*/  UISETP.NE.AND.EX UP1, UPT, URZ, UR5, UPT, UP1 ;  /* 0x000000053f00728c */ /* 0x000fe4000bf25310 */
[----:B------:R-:W-:Y:S02]  /*04e0*/  @UP0 UIMAD.WIDE UR6, UR11, UR14, UR6 ;  /* 0x0000000e0b0602a5 */ /* 0x000fe4000f8e0206 */
[----:B------:R-:W-:Y:S02]  /*04f0*/  ULDC.64 UR4, c[0x0][0x348] ;  /* 0x0000d20000047ab9 */ /* 0x000fe40000000a00 */
[----:B------:R-:W-:Y:S01]  /*0500*/  UIMAD.WIDE UR4, UR11, UR14, UR4 ;  /* 0x0000000e0b0472a5 */ /* 0x000fe2000f8e0204 */
[----:B------:R-:W-:Y:S01]  /*0510*/  PLOP3.LUT P1, PT, PT, PT, UP1, 0x80, 0x0 ;  /* 0x000000000000781c */ /* 0x000fe20003f2f018 */
[----:B------:R-:W-:Y:S02]  /*0520*/  IMAD.U32 R3, RZ, RZ, UR7 ;  /* 0x00000007ff037e24 */ /* 0x000fe4000f8e00ff */
[----:B------:R-:W-:-:S02]  /*0530*/  IMAD.U32 R2, RZ, RZ, UR6 ;  /* 0x00000006ff027e24 */ /* 0x000fc4000f8e00ff */
[----:B------:R-:W-:Y:S01]  /*0540*/  MOV R8, UR4 ;  /* 0x0000000400087c02 */ /* 0x000fe20008000f00 */
[----:B------:R-:W-:Y:S01]  /*0550*/  IMAD.U32 R9, RZ, RZ, UR5 ;  /* 0x00000005ff097e24 */ /* 0x000fe2000f8e00ff */
[----:B------:R-:W-:Y:S01]  /*0560*/  ULDC.64 UR4, c[0x0][0x360] ;  /* 0x0000d80000047ab9 */ /* 0x000fe20000000a00 */
[----:B------:R1:W2:Y:S01]  /*0570*/  @P2 LDG.E R3, [R2.64] ;  /* 0x0000000c02032981 */ /* 0x0002a2000c1e1900 */
[----:B------:R-:W-:-:S04]  /*0580*/  UISETP.NE.U32.AND UP0, UPT, URZ, UR4, UPT ;  /* 0x000000043f00728c */ /* 0x000fc8000bf05070 */
[----:B------:R-:W-:-:S03]  /*0590*/  UISETP.NE.AND.EX UP0, UPT, URZ, UR5, UPT, UP0 ;  /* 0x000000053f00728c */ /* 0x000fc6000bf05300 */
[----:B------:R-:W-:-:S03]  /*05a0*/  ULDC.64 UR4, c[0x0][0x360] ;  /* 0x0000d80000047ab9 */ /* 0x000fc60000000a00 */
[----:B------:R-:W-:-:S05]  /*05b0*/  PLOP3.LUT P0, PT, PT, PT, UP0, 0x80, 0x0 ;  /* 0x000000000000781c */ /* 0x000fca0003f0f008 */
[----:B------:R-:W-:Y:S01]  /*05c0*/  @UP0 UIMAD.WIDE UR4, UR11, UR14, UR4 ;  /* 0x0000000e0b0402a5 */ /* 0x000fe2000f8e0204 */
[----:B------:R-:W-:-:S05]  /*05d0*/  MOV R0, c[0x0][0x168] ;  /* 0x00005a0000007a02 */ /* 0x000fca0000000f00 */
[----:B------:R-:W-:Y:S01]  /*05e0*/  IMAD.U32 R6, RZ, RZ, UR4 ;  /* 0x00000004ff067e24 */ /* 0x000fe2000f8e00ff */
[----:B------:R-:W-:Y:S01]  /*05f0*/  MOV R7, UR5 ;  /* 0x0000000500077c02 */ /* 0x000fe20008000f00 */
[----:B-1----:R-:W3:Y:S04]  /*0600*/  @P1 LDG.E R2, [R8.64] ;  /* 0x0000000c08021981 */ /* 0x002ee8000c1e1900 */
[----:B------:R1:W5:Y:S01]  /*0610*/  @P0 LDG.E R0, [R6.64] ;  /* 0x0000000c06000981 */ /* 0x000362000c1e1900 */
[----:B------:R-:W4:Y:S01]  /*0620*/  S2UR UR9, SR_CTAID.Y ;  /* 0x00000000000979c3 */ /* 0x000f220000002600 */
[----:B------:R-:W-:Y:S02]  /*0630*/  UMOV UR10, URZ ;  /* 0x0000003f000a7c82 */ /* 0x000fe40008000000 */
[----:B------:R-:W-:-:S02]  /*0640*/  UMOV UR15, URZ ;  /* 0x0000003f000f7c82 */ /* 0x000fc40008000000 */
[----:B------:R-:W-:Y:S02]  /*0650*/  ULDC UR5, c[0x0][0x2ac] ;  /* 0x0000ab0000057ab9 */ /* 0x000fe40000000800 */
[----:B------:R-:W-:Y:S02]  /*0660*/  ULDC UR4, c[0x0][0x1d0] ;  /* 0x0000740000047ab9 */ /* 0x000fe40000000800 */
[----:B------:R-:W-:Y:S02]  /*0670*/  UIMAD UR4, UR5, UR4, URZ ;  /* 0x00000004050472a4 */ /* 0x000fe4000f8e023f */
[----:B----4-:R-:W-:Y:S01]  /*0680*/  USHF.R.S32.HI UR8, URZ, 0x1f, UR9 ;  /* 0x0000001f3f087899 */ /* 0x010fe20008011409 */
[----:B--2---:R1:W2:Y:S08]  /*0690*/  @P2 R2UR UR10, R3 ;  /* 0x00000000030a23c2 */ /* 0x0042b000000e0000 */
[----:B---3--:R1:W3:Y:S02]  /*06a0*/  @P1 R2UR UR15, R2 ;  /* 0x00000000020f13c2 */ /* 0x0082e400000e0000 */
[----:B-123--:R-:W-:Y:S05]  /*06b0*/  @P0 BRA `(.L_x_21) ;  /* 0x0000004000000947 */ /* 0x00efea0003800000 */
[----:B------:R-:W-:Y:S05]  /*06c0*/  @!P1 BRA `(.L_x_21) ;  /* 0x0000003000009947 */ /* 0x000fea0003800000 */
[----:B-----5:R1:W2:Y:S04]  /*06d0*/  LDG.E R0, [R8.64] ;  /* 0x0000000c08007981 */ /* 0x0202a8000c1e1900 */
[----:B-1----:R-:W2:Y:S02]  /*06e0*/  LDG.E R8, [R8.64+0x4] ;  /* 0x0000040c08087981 */ /* 0x002ea4000c1e1900 */
[----:B--2---:R-:W-:-:S02]  /*06f0*/  IADD3 R0, -R0, R8, RZ ;  /* 0x0000000800007210 */ /* 0x004fc40007ffe1ff */
.L_x_21:
[----:B------:R-:W-:-:S04]  /*0700*/  ISETP.NE.U32.AND P0, PT, RZ, c[0x0][0x368], PT ;  /* 0x0000da00ff007a0c */ /* 0x000fc80003f05070 */
[----:B------:R-:W-:-:S13]  /*0710*/  ISETP.NE.AND.EX P0, PT, RZ, c[0x0][0x36c], PT, P0 ;  /* 0x0000db00ff007a0c */ /* 0x000fda0003f05300 */
[----:B------:R-:W-:Y:S05]  /*0720*/  @!P0 BRA `(.L_x_22) ;  /* 0x0000007000008947 */ /* 0x000fea0003800000 */
[----:B------:R-:W-:Y:S02]  /*0730*/  ULDC.64 UR4, c[0x0][0x368] ;  /* 0x0000da0000047ab9 */ /* 0x000fe40000000a00 */
[----:B------:R-:W-:-:S06]  /*0740*/  UIMAD.WIDE UR4, UR11, UR14, UR4 ;  /* 0x0000000e0b0472a5 */ /* 0x000fcc000f8e0204 */
[----:B------:R-:W-:Y:S02]  /*0750*/  MOV R2, UR4 ;  /* 0x0000000400027c02 */ /* 0x000fe40008000f00 */
[----:B------:R-:W-:-:S05]  /*0760*/  MOV R3, UR5 ;  /* 0x0000000500037c02 */ /* 0x000fca0008000f00 */
[----:B------:R-:W2:Y:S02]  /*0770*/  LDG.E R2, [R2.64] ;  /* 0x0000000c02027981 */ /* 0x000ea4000c1e1900 */
[----:B--2---:R1:W2:Y:S02]  /*0780*/  R2UR UR4, R2 ;  /* 0x00000000020473c2 */ /* 0x0042a400000e0000 */
[----:B-12---:R-:W-:Y:S05]  /*0790*/  BRA `(.L_x_23) ;  /* 0x000000c000007947 */ /* 0x006fea0003800000 */
.L_x_22:
        /* <DEDUP_REMOVED lines=11> */
[----:B-1----:R-:W-:-:S06]  /*0850*/  UIADD3 UR4, -UR5, UR4, URZ ;  /* 0x0000000405047290 */ /* 0x002fcc000fffe13f */
.L_x_23:
[----:B------:R-:W-:Y:S01]  /*0860*/  UIADD3 UR7, -UR10, UR4, URZ ;  /* 0x000000040a077290 */ /* 0x000fe2000fffe13f */
[----:B------:R-:W-:Y:S01]  /*0870*/  PLOP3.LUT P2, PT, PT, PT, PT, 0x80, 0x0 ;  /* 0x000000000000781c */ /* 0x000fe20003f4f070 */
[----:B------:R-:W-:Y:S01]  /*0880*/  IMAD.MOV.U32 R2, RZ, RZ, RZ ;  /* 0x000000ffff027224 */ /* 0x000fe200078e00ff */
[----:B------:R-:W-:Y:S01]  /*0890*/  MOV R4, RZ ;  /* 0x000000ff00047202 */ /* 0x000fe20000000f00 */
[----:B------:R-:W-:Y:S01]  /*08a0*/  UISETP.GE.AND UP0, UPT, UR7, 0x1, UPT ;  /* 0x000000010700788c */ /* 0x000fe2000bf06270 */
[----:B------:R-:W-:Y:S01]  /*08b0*/  IMAD.MOV.U32 R70, RZ, RZ, RZ ;  /* 0x000000ffff467224 */ /* 0x000fe200078e00ff */
[----:B------:R-:W-:Y:S01]  /*08c0*/  UIADD3 UR4, UR7, 0x7f, URZ ;  /* 0x0000007f07047890 */ /* 0x000fe2000fffe03f */
[----:B------:R-:W-:Y:S01]  /*08d0*/  IMAD.MOV.U32 R68, RZ, RZ, RZ ;  /* 0x000000ffff447224 */ /* 0x000fe200078e00ff */
[----:B------:R-:W-:Y:S01]  /*08e0*/  CS2R R74, SRZ ;  /* 0x00000000004a7805 */ /* 0x000fe2000001ff00 */
[----:B------:R-:W-:Y:S01]  /*08f0*/  CS2R R72, SRZ ;  /* 0x0000000000487805 */ /* 0x000fe2000001ff00 */
[----:B------:R-:W-:Y:S01]  /*0900*/  PLOP3.LUT P0, PT, PT, PT, UP0, 0x80, 0x0 ;  /* 0x000000000000781c */ /* 0x000fe20003f0f008 */
[----:B------:R-:W-:Y:S01]  /*0910*/  USHF.R.S32.HI UR6, URZ, 0x1f, UR4 ;  /* 0x0000001f3f067899 */ /* 0x000fe20008011404 */
[----:B------:R-:W-:Y:S01]  /*0920*/  CS2R R78, SRZ ;  /* 0x00000000004e7805 */ /* 0x000fe2000001ff00 */
[----:B------:R-:W-:Y:S01]  /*0930*/  CS2R R76, SRZ ;  /* 0x00000000004c7805 */ /* 0x000fe2000001ff00 */
[----:B------:R-:W-:Y:S01]  /*0940*/  CS2R R82, SRZ ;  /* 0x0000000000527805 */ /* 0x000fe2000001ff00 */
[----:B------:R-:W-:Y:S01]  /*0950*/  ULEA.HI UR6, UR6, UR4, URZ, 0x7 ;  /* 0x0000000406067291 */ /* 0x000fe2000f8f383f */
[----:B------:R-:W-:Y:S01]  /*0960*/  CS2R R80, SRZ ;  /* 0x0000000000507805 */ /* 0x000fe2000001ff00 */
        /* <DEDUP_REMOVED lines=25> */
[----:B------:R-:W-:Y:S05]  /*0b00*/  @!P0 BRA `(.L_x_24) ;  /* 0x00009a5000008947 */ /* 0x000fea0003800000 */
[----:B------:R-:W-:Y:S02]  /*0b10*/  ULDC.64 UR4, c[0x0][0x340] ;  /* 0x0000d00000047ab9 */ /* 0x000fe40000000a00 */
[----:B------:R-:W-:-:S04]  /*0b20*/  UISETP.NE.U32.AND UP0, UPT, URZ, UR4, UPT ;  /* 0x000000043f00728c */ /* 0x000fc8000bf05070 */
[----:B------:R-:W-:-:S03]  /*0b30*/  UISETP.NE.AND.EX UP0, UPT, URZ, UR5, UPT, UP0 ;  /* 0x000000053f00728c */ /* 0x000fc6000bf05300 */
[----:B------:R-:W-:-:S03]  /*0b40*/  ULDC.64 UR4, c[0x0][0x340] ;  /* 0x0000d00000047ab9 */ /* 0x000fc60000000a00 */
[----:B------:R-:W-:-:S05]  /*0b50*/  PLOP3.LUT P0, PT, PT, PT, UP0, 0x80, 0x0 ;  /* 0x000000000000781c */ /* 0x000fca0003f0f008 */
[----:B------:R-:W-:-:S06]  /*0b60*/  @UP0 UIMAD.WIDE UR4, UR11, UR14, UR4 ;  /* 0x0000000e0b0402a5 */ /* 0x000fcc000f8e0204 */
[----:B------:R-:W-:Y:S02]  /*0b70*/  IMAD.U32 R3, RZ, RZ, UR5 ;  /* 0x00000005ff037e24 */ /* 0x000fe4000f8e00ff */
[----:B------:R-:W-:Y:S01]  /*0b80*/  IMAD.U32 R2, RZ, RZ, UR4 ;  /* 0x00000004ff027e24 */ /* 0x000fe2000f8e00ff */
[----:B------:R-:W-:Y:S01]  /*0b90*/  SHF.R.S32.HI R6, RZ, 0x1f, R5 ;  /* 0x0000001fff067819 */ /* 0x000fe20000011405 */
[----:B------:R-:W-:Y:S01]  /*0ba0*/  USHF.R.S32.HI UR6, URZ, 0x7, UR6 ;  /* 0x000000073f067899 */ /* 0x000fe20008011406 */
[----:B------:R-:W-:Y:S01]  /*0bb0*/  MOV R4, c[0x0][0x2b8] ;  /* 0x0000ae0000047a02 */ /* 0x000fe20000000f00 */
[----:B------:R-:W-:Y:S01]  /*0bc0*/  ULDC.64 UR4, c[0x0][0x2b0] ;  /* 0x0000ac0000047ab9 */ /* 0x000fe20000000a00 */
[----:B------:R1:W2:Y:S01]  /*0bd0*/  @P0 LDG.E R3, [R2.64] ;  /* 0x0000000c02030981 */ /* 0x0002a2000c1e1900 */
[----:B------:R-:W-:Y:S02]  /*0be0*/  MOV R239, RZ ;  /* 0x000000ff00ef7202 */ /* 0x000fe40000000f00 */
[----:B-1----:R-:W-:-:S04]  /*0bf0*/  LEA.HI R2, R6, R5, RZ, 0x3 ;  /* 0x0000000506027211 */ /* 0x002fc800078f18ff */
[----:B------:R-:W-:Y:S02]  /*0c00*/  LOP3.LUT R25, R2, 0xfffffff8, RZ, 0xc0, !PT ;  /* 0xfffffff802197812 */ /* 0x000fe400078ec0ff */
[----:B------:R-:W-:Y:S02]  /*0c10*/  SHF.R.S32.HI R2, RZ, 0x3, R2 ;  /* 0x00000003ff027819 */ /* 0x000fe40000011402 */
[----:B------:R-:W-:-:S05]  /*0c20*/  IADD3 R25, -R25, R5, RZ ;  /* 0x0000000519197210 */ /* 0x000fca0007ffe1ff */
[----:B------:R-:W-:Y:S01]  /*0c30*/  IMAD R242, R25, 0x20, R2 ;  /* 0x0000002019f27824 */ /* 0x000fe200078e0202 */
[----:B------:R-:W-:Y:S06]  /*0c40*/  BAR.SYNC.DEFER_BLOCKING 0x0 ;  /* 0x0000000000007b1d */ /* 0x000fec0000010000 */
[----:B------:R-:W1:Y:S01]  /*0c50*/  S2R R7, SR_CTAID.X ;  /* 0x0000000000077919 */ /* 0x000e620000002500 */
[----:B--2---:R2:W3:Y:S01]  /*0c60*/  @P0 R2UR UR18, R3 ;  /* 0x00000000031203c2 */ /* 0x0044e200000e0000 */
[----:B------:R-:W-:Y:S01]  /*0c70*/  ISETP.NE.AND P0, PT, R4, 0x1, PT ;  /* 0x000000010400780c */ /* 0x000fe20003f05270 */
[----:B---3--:R-:W-:-:S02]  /*0c80*/  @!UP0 UMOV UR18, UR11 ;  /* 0x0000000b00128c82 */ /* 0x008fc40008000000 */
[----:B------:R-:W-:Y:S02]  /*0c90*/  USHF.R.S32.HI UR14, URZ, 0x1f, UR18 ;  /* 0x0000001f3f0e7899 */ /* 0x000fe40008011412 */
[----:B------:R-:W-:Y:S02]  /*0ca0*/  UIMAD.WIDE.U32 UR16, UR18, UR4, URZ ;  /* 0x00000004121072a5 */ /* 0x000fe4000f8e003f */
[----:B------:R-:W-:-:S04]  /*0cb0*/  UIMAD UR14, UR14, UR4, URZ ;  /* 0x000000040e0e72a4 */ /* 0x000fc8000f8e023f */
[----:B------:R-:W-:Y:S01]  /*0cc0*/  UIMAD UR14, UR18, UR5, UR14 ;  /* 0x00000005120e72a4 */ /* 0x000fe2000f8e020e */
[----:B--2---:R-:W-:-:S03]  /*0cd0*/  IMAD.U32 R3, RZ, RZ, UR6 ;  /* 0x00000006ff037e24 */ /* 0x004fc6000f8e00ff */
[----:B------:R-:W-:Y:S02]  /*0ce0*/  UIADD3 UR14, UR17, UR14, URZ ;  /* 0x0000000e110e7290 */ /* 0x000fe4000fffe03f */
[----:B------:R-:W-:Y:S01]  /*0cf0*/  USHF.R.S32.HI UR18, URZ, 0x1f, UR15 ;  /* 0x0000001f3f127899 */ /* 0x000fe2000801140f */
[----:B------:R-:W-:Y:S01]  /*0d00*/  IMAD R3, R3, 0x80, R242 ;  /* 0x0000008003037824 */ /* 0x000fe200078e02f2 */
[----:B------:R-:W-:-:S04]  /*0d10*/  ULDC.64 UR4, c[0x0][0x178] ;  /* 0x00005e0000047ab9 */ /* 0x000fc80000000a00 */
[----:B------:R-:W-:-:S04]  /*0d20*/  IADD3 R3, R3, -0x80, RZ ;  /* 0xffffff8003037810 */ /* 0x000fc80007ffe0ff */
[C---:B------:R-:W-:Y:S02]  /*0d30*/  ISETP.GE.AND P3, PT, R3.reuse, UR7, PT ;  /* 0x0000000703007c0c */ /* 0x040fe4000bf66270 */
[----:B------:R-:W-:Y:S02]  /*0d40*/  IADD3 R240, R3, UR10, RZ ;  /* 0x0000000a03f07c10 */ /* 0x000fe4000fffe0ff */
[----:B------:R-:W-:-:S03]  /*0d50*/  ISETP.GT.OR P3, PT, R242, 0x7f, P3 ;  /* 0x0000007ff200780c */ /* 0x000fc60001f64670 */
[----:B------:R-:W-:-:S04]  /*0d60*/  @P0 IMAD.HI.U32 R3, R240, c[0x0][0x2bc], RZ ;  /* 0x0000af00f0030a27 */ /* 0x000fc800078e00ff */
[----:B------:R-:W-:Y:S01]  /*0d70*/  IMAD.MOV.U32 R8, RZ, RZ, R240 ;  /* 0x000000ffff087224 */ /* 0x000fe200078e00f0 */
[----:B------:R-:W-:-:S05]  /*0d80*/  @P0 SHF.R.U32.HI R8, RZ, c[0x0][0x2c0], R3 ;  /* 0x0000b000ff080a19 */ /* 0x000fca0000011603 */
[----:B------:R-:W-:-:S04]  /*0d90*/  @!P3 IADD3 R4, P2, R8, UR16, RZ ;  /* 0x000000100804bc10 */ /* 0x000fc8000ff5e0ff */
[----:B------:R-:W-:Y:S02]  /*0da0*/  @!P3 LEA R10, P1, R4, c[0x0][0x2a0], 0x2 ;  /* 0x0000a800040aba11 */ /* 0x000fe400078210ff */
[----:B------:R-:W-:-:S04]  /*0db0*/  @!P3 LEA.HI.X.SX32 R3, R8, UR14, 0x1, P2 ;  /* 0x0000000e0803bc11 */ /* 0x000fc800090f0eff */
[----:B------:R-:W-:-:S05]  /*0dc0*/  @!P3 LEA.HI.X R11, R4, c[0x0][0x2a4], R3, 0x2, P1 ;  /* 0x0000a900040bba11 */ /* 0x000fca00008f1403 */
[----:B------:R1:W2:Y:S01]  /*0dd0*/  @!P3 LDG.E R239, [R10.64] ;  /* 0x0000000c0aefb981 */ /* 0x0002a2000c1e1900 */
[----:B------:R-:W-:Y:S01]  /*0de0*/  IMAD.MOV.U32 R3, RZ, RZ, c[0x0][0x2c4] ;  /* 0x0000b100ff037624 */ /* 0x000fe200078e00ff */
[----:B------:R-:W-:Y:S01]  /*0df0*/  UIMAD UR18, UR18, UR4, URZ ;  /* 0x00000004121272a4 */ /* 0x000fe2000f8e023f */
[----:B------:R-:W-:Y:S01]  /*0e00*/  IMAD.SHL.U32 R33, R25, 0x8, RZ ;  /* 0x0000000819217824 */ /* 0x000fe200078e00ff */
[----:B------:R-:W-:Y:S02]  /*0e10*/  UIMAD.WIDE.U32 UR20, UR15, UR4, URZ ;  /* 0x000000040f1472a5 */ /* 0x000fe4000f8e003f */
[----:B------:R-:W-:Y:S01]  /*0e20*/  UIMAD UR18, UR15, UR5, UR18 ;  /* 0x000000050f1272a4 */ /* 0x000fe2000f8e0212 */
[----:B------:R-:W-:Y:S01]  /*0e30*/  ISETP.NE.AND P1, PT, R3, 0x1, PT ;  /* 0x000000010300780c */ /* 0x000fe20003f25270 */
[----:B------:R-:W-:Y:S01]  /*0e40*/  USEL UR19, UR11, URZ, !UP1 ;  /* 0x0000003f0b137287 */ /* 0x000fe2000c800000 */
[C---:B------:R-:W-:Y:S01]  /*0e50*/  IADD3 R24, R33.reuse, 0x40, RZ ;  /* 0x0000004021187810 */ /* 0x040fe20007ffe0ff */
[----:B------:R-:W-:Y:S01]  /*0e60*/  ULDC.64 UR4, c[0x0][0x1b8] ;  /* 0x00006e0000047ab9 */ /* 0x000fe20000000a00 */
[C---:B------:R-:W-:Y:S01]  /*0e70*/  ISETP.GE.AND P3, PT, R33.reuse, c[0x0][0x198], PT ;  /* 0x0000660021007a0c */ /* 0x040fe20003f66270 */
[----:B------:R-:W-:Y:S01]  /*0e80*/  UIADD3 UR21, UR21, UR18, URZ ;  /* 0x0000001215157290 */ /* 0x000fe2000fffe03f */
[----:B------:R-:W-:Y:S01]  /*0e90*/  SHF.R.S32.HI R32, RZ, 0x1f, R24 ;  /* 0x0000001fff207819 */ /* 0x000fe20000011418 */
[----:B------:R-:W-:Y:S01]  /*0ea0*/  UIMAD UR15, UR8, UR4, URZ ;  /* 0x00000004080f72a4 */ /* 0x000fe2000f8e023f */
[----:B------:R-:W-:Y:S01]  /*0eb0*/  ISETP.GE.AND P2, PT, R24, c[0x0][0x198], PT ;  /* 0x0000660018007a0c */ /* 0x000fe20003f46270 */
[----:B------:R-:W-:Y:S01]  /*0ec0*/  USHF.R.S32.HI UR18, URZ, 0x1f, UR11 ;  /* 0x0000001f3f127899 */ /* 0x000fe2000801140b */
[----:B------:R-:W-:Y:S01]  /*0ed0*/  LEA.HI R32, R32, R24, RZ, 0x3 ;  /* 0x0000001820207211 */ /* 0x000fe200078f18ff */
[----:B------:R-:W-:Y:S01]  /*0ee0*/  UIMAD UR15, UR9, UR5, UR15 ;  /* 0x00000005090f72a4 */ /* 0x000fe2000f8e020f */
[----:B------:R-:W-:Y:S01]  /*0ef0*/  IMAD.WIDE R40, R33, 0x2, RZ ;  /* 0x0000000221287825 */ /* 0x000fe200078e02ff */
[----:B------:R-:W-:Y:S01]  /*0f00*/  UIMAD.WIDE.U32 UR20, UR9, UR4, UR20 ;  /* 0x00000004091472a5 */ /* 0x000fe2000f8e0014 */
[----:B------:R-:W-:Y:S01]  /*0f10*/  LOP3.LUT R32, R32, 0xfffffff8, RZ, 0xc0, !PT ;  /* 0xfffffff820207812 */ /* 0x000fe200078ec0ff */
[----:B------:R-:W-:-:S02]  /*0f20*/  USEL UR18, UR18, URZ, !UP1 ;  /* 0x0000003f12127287 */ /* 0x000fc4000c800000 */
[----:B------:R-:W-:Y:S01]  /*0f30*/  ULDC.64 UR4, c[0x0][0x1c0] ;  /* 0x0000700000047ab9 */ /* 0x000fe20000000a00 */
[C---:B-1----:R-:W-:Y:S01]  /*0f40*/  IMAD R10, R7.reuse, 0x80, R242 ;  /* 0x00000080070a7824 */ /* 0x042fe200078e02f2 */
[----:B------:R-:W-:Y:S01]  /*0f50*/  UIMAD UR18, UR18, UR4, URZ ;  /* 0x00000004121272a4 */ /* 0x000fe2000f8e023f */
[----:B------:R-:W-:Y:S01]  /*0f60*/  LEA R7, R7, R2, 0x7 ;  /* 0x0000000207077211 */ /* 0x000fe200078e38ff */
[----:B------:R-:W-:Y:S01]  /*0f70*/  UIADD3 UR21, UR21, UR15, URZ ;  /* 0x0000000f15157290 */ /* 0x000fe2000fffe03f */
[----:B------:R-:W-:Y:S01]  /*0f80*/  @P1 IMAD.HI.U32 R3, R10, c[0x0][0x2c8], RZ ;  /* 0x0000b2000a031a27 */ /* 0x000fe200078e00ff */
[----:B------:R-:W-:Y:S01]  /*0f90*/  UIMAD UR5, UR19, UR5, UR18 ;  /* 0x00000005130572a4 */ /* 0x000fe2000f8e0212 */
[----:B------:R-:W-:Y:S01]  /*0fa0*/  MOV R9, R10 ;  /* 0x0000000a00097202 */ /* 0x000fe20000000f00 */
[----:B------:R-:W-:Y:S02]  /*0fb0*/  UIMAD.WIDE.U32 UR20, UR19, UR4, UR20 ;  /* 0x00000004131472a5 */ /* 0x000fe4000f8e0014 */
[----:B------:R-:W-:Y:S01]  /*0fc0*/  @P1 SHF.R.U32.HI R9, RZ, c[0x0][0x2cc], R3 ;  /* 0x0000b300ff091a19 */ /* 0x000fe20000011603 */
[----:B------:R-:W-:-:S02]  /*0fd0*/  UISETP.GE.AND UP0, UPT, UR7, 0x81, UPT ;  /* 0x000000810700788c */ /* 0x000fc4000bf06270 */
[----:B------:R-:W-:Y:S01]  /*0fe0*/  UIADD3 UR5, UR21, UR5, URZ ;  /* 0x0000000515057290 */ /* 0x000fe2000fffe03f */
[--C-:B------:R-:W-:Y:S01]  /*0ff0*/  SHF.R.S32.HI R4, RZ, 0x1f, R9.reuse ;  /* 0x0000001fff047819 */ /* 0x100fe20000011409 */
[----:B------:R-:W-:Y:S01]  /*1000*/  IMAD.MOV R3, RZ, RZ, -R9 ;  /* 0x000000ffff037224 */ /* 0x000fe200078e0a09 */
[----:B------:R-:W-:Y:S01]  /*1010*/  MOV R13, UR21 ;  /* 0x00000015000d7c02 */ /* 0x000fe20008000f00 */
[----:B------:R-:W-:Y:S02]  /*1020*/  IMAD.U32 R12, RZ, RZ, UR20 ;  /* 0x00000014ff0c7e24 */ /* 0x000fe4000f8e00ff */
[----:B------:R-:W-:Y:S01]  /*1030*/  IMAD.U32 R13, RZ, RZ, UR5 ;  /* 0x00000005ff0d7e24 */ /* 0x000fe2000f8e00ff */
[----:B------:R-:W-:Y:S01]  /*1040*/  ULDC.64 UR4, c[0x0][0x1e8] ;  /* 0x00007a0000047ab9 */ /* 0x000fe20000000a00 */
[----:B------:R-:W-:Y:S01]  /*1050*/  IMAD R4, R4, c[0x0][0x1b0], RZ ;  /* 0x00006c0004047a24 */ /* 0x000fe200078e02ff */
[----:B------:R-:W-:Y:S01]  /*1060*/  UIMAD UR15, UR8, UR4, URZ ;  /* 0x00000004080f72a4 */ /* 0x000fe2000f8e023f */
[----:B------:R-:W-:Y:S01]  /*1070*/  IMAD R3, R3, c[0x0][0x2c4], R10 ;  /* 0x0000b10003037a24 */ /* 0x000fe200078e020a */
[----:B------:R-:W-:Y:S01]  /*1080*/  LEA.HI R10, R6, R5, RZ, 0x6 ;  /* 0x00000005060a7211 */ /* 0x000fe200078f30ff */
[C---:B------:R-:W-:Y:S01]  /*1090*/  IMAD R4, R9.reuse, c[0x0][0x1b4], R4 ;  /* 0x00006d0009047a24 */ /* 0x040fe200078e0204 */
[----:B------:R-:W-:Y:S01]  /*10a0*/  UIMAD.WIDE.U32 UR20, UR9, UR4, URZ ;  /* 0x00000004091472a5 */ /* 0x000fe2000f8e003f */
[----:B------:R-:W-:Y:S01]  /*10b0*/  IMAD.WIDE.U32 R12, R9, c[0x0][0x1b0], R12 ;  /* 0x00006c00090c7a25 */ /* 0x000fe200078e000c */
[----:B------:R-:W-:Y:S01]  /*10c0*/  SHF.R.S32.HI R9, RZ, 0x1f, R3 ;  /* 0x0000001fff097819 */ /* 0x000fe20000011403 */
[----:B------:R-:W-:-:S02]  /*10d0*/  UIMAD UR5, UR9, UR5, UR15 ;  /* 0x00000005090572a4 */ /* 0x000fc4000f8e020f */
[----:B------:R-:W-:Y:S01]  /*10e0*/  IMAD.IADD R13, R13, 0x1, R4 ;  /* 0x000000010d0d7824 */ /* 0x000fe200078e0204 */
[----:B------:R-:W-:Y:S01]  /*10f0*/  ULEA UR15, UR6, 0xffffff80, 0x7 ;  /* 0xffffff80060f7891 */ /* 0x000fe2000f8e383f */
[----:B------:R-:W-:Y:S01]  /*1100*/  IMAD R4, R9, c[0x0][0x1a8], RZ ;  /* 0x00006a0009047a24 */ /* 0x000fe200078e02ff */
[----:B------:R-:W-:Y:S01]  /*1110*/  SHF.L.U32 R9, R2, 0x6, RZ ;  /* 0x0000000602097819 */ /* 0x000fe200000006ff */
[----:B------:R-:W-:Y:S01]  /*1120*/  IMAD.WIDE.U32 R12, R3, c[0x0][0x1a8], R12 ;  /* 0x00006a00030c7a25 */ /* 0x000fe200078e000c */
[----:B------:R-:W-:Y:S02]  /*1130*/  UIADD3 UR18, UR21, UR5, URZ ;  /* 0x0000000515127290 */ /* 0x000fe4000fffe03f */
[----:B------:R-:W-:Y:S01]  /*1140*/  LOP3.LUT R9, R9, 0x1c0, RZ, 0xc0, !PT ;  /* 0x000001c009097812 */ /* 0x000fe200078ec0ff */
[----:B------:R-:W-:Y:S01]  /*1150*/  IMAD R4, R3, c[0x0][0x1ac], R4 ;  /* 0x00006b0003047a24 */ /* 0x000fe200078e0204 */
[----:B------:R-:W-:Y:S01]  /*1160*/  LEA R18, P1, R12, c[0x0][0x160], 0x1 ;  /* 0x000058000c127a11 */ /* 0x000fe200078208ff */
[----:B------:R-:W-:Y:S01]  /*1170*/  IMAD.SHL.U32 R10, R10, 0x8, RZ ;  /* 0x000000080a0a7824 */ /* 0x000fe200078e00ff */
[----:B------:R-:W-:Y:S01]  /*1180*/  SHF.R.U32.HI R3, RZ, 0x3, R9 ;  /* 0x00000003ff037819 */ /* 0x000fe20000011609 */
[----:B------:R-:W-:Y:S01]  /*1190*/  IMAD.IADD R4, R13, 0x1, R4 ;  /* 0x000000010d047824 */ /* 0x000fe200078e0204 */
[----:B------:R-:W-:Y:S01]  /*11a0*/  LOP3.LUT R241, R9, 0x38, R33, 0xf8, !PT ;  /* 0x0000003809f17812 */ /* 0x000fe200078ef821 */
[----:B------:R-:W-:Y:S01]  /*11b0*/  UIADD3 UR15, UR7, -UR15, URZ ;  /* 0x8000000f070f7290 */ /* 0x000fe2000fffe03f */
[----:B------:R-:W-:Y:S01]  /*11c0*/  IADD3 R9, R7, 0x20, RZ ;  /* 0x0000002007097810 */ /* 0x000fe20007ffe0ff */
[----:B------:R-:W-:Y:S01]  /*11d0*/  ULDC.64 UR4, c[0x0][0x210] ;  /* 0x0000840000047ab9 */ /* 0x000fe20000000a00 */
[----:B------:R-:W-:Y:S01]  /*11e0*/  LEA.HI.X R4, R12, c[0x0][0x164], R4, 0x1, P1 ;  /* 0x000059000c047a11 */ /* 0x000fe200008f0c04 */
[----:B------:R-:W-:Y:S01]  /*11f0*/  UIMAD UR8, UR8, UR4, URZ ;  /* 0x00000004080872a4 */ /* 0x000fe2000f8e023f */
[----:B------:R-:W-:Y:S01]  /*1200*/  SHFL.IDX PT, R12, R18, RZ, 0x181f ;  /* 0x00181fff120c7589 */ /* 0x000fe200000e0000 */
[----:B------:R-:W-:Y:S01]  /*1210*/  LOP3.LUT R241, R241, R3, RZ, 0x3c, !PT ;  /* 0x00000003f1f17212 */ /* 0x000fe200078e3cff */
[----:B-----5:R-:W-:Y:S01]  /*1220*/  IMAD R3, R0, c[0x0][0x2c4], RZ ;  /* 0x0000b10000037a24 */ /* 0x020fe200078e02ff */
[----:B------:R-:W-:Y:S01]  /*1230*/  UIMAD.WIDE.U32 UR22, UR9, UR4, URZ ;  /* 0x00000004091672a5 */ /* 0x000fe2000f8e003f */
[----:B------:R-:W1:Y:S01]  /*1240*/  SHFL.IDX PT, R13, R4, RZ, 0x181f ;  /* 0x00181fff040d7589 */ /* 0x000e6200000e0000 */
[----:B------:R-:W-:Y:S01]  /*1250*/  LOP3.LUT R241, R241, 0xfffffe00, R10, 0xf8, !PT ;  /* 0xfffffe00f1f17812 */ /* 0x000fe200078ef80a */
[----:B------:R-:W-:Y:S01]  /*1260*/  IMAD.MOV R0, RZ, RZ, -R8 ;  /* 0x000000ffff007224 */ /* 0x000fe200078e0a08 */
[-C--:B------:R-:W-:Y:S01]  /*1270*/  ISETP.GE.AND P1, PT, R7, R3.reuse, PT ;  /* 0x000000030700720c */ /* 0x080fe20003f26270 */
[----:B------:R-:W-:Y:S01]  /*1280*/  SHFL.IDX PT, R10, R18, 0x1, 0x181f ;  /* 0x00381f00120a7f89 */ /* 0x000fe200000e0000 */
[----:B------:R-:W-:Y:S01]  /*1290*/  ISETP.GE.AND P4, PT, R9, R3, PT ;  /* 0x000000030900720c */ /* 0x000fe20003f86270 */
[----:B------:R-:W-:Y:S01]  /*12a0*/  IMAD R240, R0, c[0x0][0x2b8], R240 ;  /* 0x0000ae0000f07a24 */ /* 0x000fe200078e02f0 */
[----:B------:R-:W-:Y:S01]  /*12b0*/  SHF.L.U32 R241, R241, 0x1, RZ ;  /* 0x00000001f1f17819 */ /* 0x000fe200000006ff */
[----:B------:R-:W3:Y:S01]  /*12c0*/  SHFL.IDX PT, R11, R4, 0x1, 0x181f ;  /* 0x00381f00040b7f89 */ /* 0x000ee200000e0000 */
[----:B------:R-:W-:Y:S01]  /*12d0*/  IADD3 R8, R7, 0x40, RZ ;  /* 0x0000004007087810 */ /* 0x000fe20007ffe0ff */
[----:B------:R-:W-:Y:S01]  /*12e0*/  IMAD.WIDE.U32 R14, R240, c[0x0][0x1e0], RZ ;  /* 0x00007800f00e7a25 */ /* 0x000fe200078e00ff */
[----:B------:R-:W-:Y:S01]  /*12f0*/  SHF.R.S32.HI R27, RZ, 0x1f, R240 ;  /* 0x0000001fff1b7819 */ /* 0x000fe200000114f0 */
[----:B------:R-:W-:Y:S01]  /*1300*/  SHFL.IDX PT, R19, R4, 0x3, 0x181f ;  /* 0x00781f0004137f89 */ /* 0x000fe200000e0000 */
[----:B------:R-:W-:Y:S01]  /*1310*/  LEA.HI R0, R6, R5, RZ, 0x4 ;  /* 0x0000000506007211 */ /* 0x000fe200078f20ff */
[----:B------:R-:W-:Y:S01]  /*1320*/  IMAD.WIDE.U32 R28, R240, c[0x0][0x208], RZ ;  /* 0x00008200f01c7a25 */ /* 0x000fe200078e00ff */
[----:B------:R-:W-:Y:S01]  /*1330*/  ISETP.GE.AND P5, PT, R8, R3, PT ;  /* 0x000000030800720c */ /* 0x000fe20003fa6270 */
[----:B------:R-:W-:Y:S01]  /*1340*/  UIMAD UR5, UR9, UR5, UR8 ;  /* 0x00000005090572a4 */ /* 0x000fe2000f8e0208 */
[----:B------:R-:W-:Y:S01]  /*1350*/  SHF.R.S32.HI R8, RZ, 0x4, R0 ;  /* 0x00000004ff087819 */ /* 0x000fe20000011400 */
[----:B------:R-:W-:Y:S01]  /*1360*/  IMAD R9, R27, c[0x0][0x1e0], RZ ;  /* 0x000078001b097a24 */ /* 0x000fe200078e02ff */
[----:B------:R-:W-:Y:S01]  /*1370*/  IADD3 R7, R7, 0x60, RZ ;  /* 0x0000006007077810 */ /* 0x000fe20007ffe0ff */
[----:B------:R-:W-:Y:S01]  /*1380*/  IMAD R30, R27, c[0x0][0x208], RZ ;  /* 0x000082001b1e7a24 */ /* 0x000fe200078e02ff */
[----:B------:R-:W-:Y:S01]  /*1390*/  LEA.HI R238, R0, R8, RZ, 0x1 ;  /* 0x0000000800ee7211 */ /* 0x000fe200078f08ff */
[----:B------:R-:W-:Y:S01]  /*13a0*/  IMAD R9, R240, c[0x0][0x1e4], R9 ;  /* 0x00007900f0097a24 */ /* 0x000fe200078e0209 */
[----:B------:R-:W-:Y:S01]  /*13b0*/  LEA.HI R6, R6, R5, RZ, 0x5 ;  /* 0x0000000506067211 */ /* 0x000fe200078f28ff */
[--C-:B-1----:R-:W-:Y:S01]  /*13c0*/  @!P1 IMAD.WIDE R16, R33, 0x2, R12.reuse ;  /* 0x0000000221109825 */ /* 0x102fe200078e020c */
[----:B------:R-:W-:Y:S01]  /*13d0*/  LOP3.LUT R238, R238, 0xfffffffe, RZ, 0xc0, !PT ;  /* 0xfffffffeeeee7812 */ /* 0x000fe200078ec0ff */
[----:B------:R-:W-:Y:S01]  /*13e0*/  UIADD3 UR5, UR23, UR5, URZ ;  /* 0x0000000517057290 */ /* 0x000fe2000fffe03f */
[----:B------:R-:W-:Y:S01]  /*13f0*/  IADD3 R243, R241, 0x100, RZ ;  /* 0x00000100f1f37810 */ /* 0x000fe20007ffe0ff */
[----:B------:R-:W-:Y:S01]  /*1400*/  @!P1 IMAD.WIDE R12, R32, 0x2, R12 ;  /* 0x00000002200c9825 */ /* 0x000fe200078e020c */
[----:B------:R3:W-:Y:S03]  /*1410*/  @!P1 LDGSTS.E.BYPASS.LTC128B.128 [R241+0x100], [R16.64], !P3 ;  /* 0x0010000010f19fae */ /* 0x0007e6000d901d4c */
[----:B------:R-:W-:Y:S01]  /*1420*/  IMAD.IADD R15, R15, 0x1, R9 ;  /* 0x000000010f0f7824 */ /* 0x000fe200078e0209 */
[----:B------:R1:W-:Y:S01]  /*1430*/  @!P1 LDGSTS.E.BYPASS.LTC128B.128 [R241+0x4100], [R12.64], !P2 ;  /* 0x041000000cf19fae */ /* 0x0003e2000d101d4c */
[----:B------:R-:W-:Y:S01]  /*1440*/  LOP3.LUT R9, R0, 0xfffffff0, RZ, 0xc0, !PT ;  /* 0xfffffff000097812 */ /* 0x000fe200078ec0ff */
[----:B------:R-:W-:Y:S01]  /*1450*/  IMAD.IADD R238, R8, 0x1, -R238 ;  /* 0x0000000108ee7824 */ /* 0x000fe200078e0aee */
[----:B------:R-:W-:Y:S01]  /*1460*/  ISETP.GE.AND P1, PT, R7, R3, PT ;  /* 0x000000030700720c */ /* 0x000fe20003f26270 */
[----:B------:R-:W-:Y:S01]  /*1470*/  IMAD R30, R240, c[0x0][0x20c], R30 ;  /* 0x00008300f01e7a24 */ /* 0x000fe200078e021e */
[----:B------:R-:W-:-:S03]  /*1480*/  IADD3 R9, -R9, R5, RZ ;  /* 0x0000000509097210 */ /* 0x000fc60007ffe1ff */
[----:B------:R-:W-:Y:S01]  /*1490*/  IMAD.IADD R31, R29, 0x1, R30 ;  /* 0x000000011d1f7824 */ /* 0x000fe200078e021e */
[----:B------:R-:W-:Y:S02]  /*14a0*/  SHF.R.S32.HI R3, RZ, 0x1f, R9 ;  /* 0x0000001fff037819 */ /* 0x000fe40000011409 */
[----:B------:R-:W-:Y:S02]  /*14b0*/  MOV R30, R28 ;  /* 0x0000001c001e7202 */ /* 0x000fe40000000f00 */
[----:B------:R-:W-:Y:S01]  /*14c0*/  LEA.HI R3, R3, R9, RZ, 0x3 ;  /* 0x0000000903037211 */ /* 0x000fe200078f18ff */
[C-C-:B---3--:R-:W-:Y:S01]  /*14d0*/  @!P4 IMAD.WIDE R16, R33.reuse, 0x2, R10.reuse ;  /* 0x000000022110c825 */ /* 0x148fe200078e020a */
[----:B-1----:R-:W-:Y:S03]  /*14e0*/  SHFL.IDX PT, R12, R18, 0x2, 0x181f ;  /* 0x00581f00120c7f89 */ /* 0x002fe600000e0000 */
[----:B------:R-:W-:Y:S01]  /*14f0*/  @!P4 IMAD.WIDE R10, R32, 0x2, R10 ;  /* 0x00000002200ac825 */ /* 0x000fe200078e020a */
[----:B------:R-:W1:Y:S04]  /*1500*/  SHFL.IDX PT, R13, R4, 0x2, 0x181f ;  /* 0x00581f00040d7f89 */ /* 0x000e6800000e0000 */
[----:B------:R3:W-:Y:S04]  /*1510*/  @!P4 LDGSTS.E.BYPASS.LTC128B.128 [R241+0x1100], [R16.64], !P3 ;  /* 0x0110000010f1cfae */ /* 0x0007e8000d901d4c */
[----:B------:R1:W-:Y:S04]  /*1520*/  @!P4 LDGSTS.E.BYPASS.LTC128B.128 [R241+0x5100], [R10.64], !P2 ;  /* 0x051000000af1cfae */ /* 0x0003e8000d101d4c */
[----:B------:R-:W4:Y:S01]  /*1530*/  SHFL.IDX PT, R18, R18, 0x3, 0x181f ;  /* 0x00781f0012127f89 */ /* 0x000f2200000e0000 */
[----:B-1----:R-:W-:-:S04]  /*1540*/  @!P5 IMAD.WIDE R10, R33, 0x2, R12 ;  /* 0x00000002210ad825 */ /* 0x002fc800078e020c */
[C---:B------:R-:W-:Y:S01]  /*1550*/  @!P5 IMAD.WIDE R12, R32.reuse, 0x2, R12 ;  /* 0x00000002200cd825 */ /* 0x040fe200078e020c */
[----:B------:R1:W-:Y:S03]  /*1560*/  @!P5 LDGSTS.E.BYPASS.LTC128B.128 [R241+0x2100], [R10.64], !P3 ;  /* 0x021000000af1dfae */ /* 0x0003e6000d901d4c */
[--C-:B----4-:R-:W-:Y:S01]  /*1570*/  @!P1 IMAD.WIDE R20, R33, 0x2, R18.reuse ;  /* 0x0000000221149825 */ /* 0x110fe200078e0212 */
[----:B------:R4:W-:Y:S03]  /*1580*/  @!P5 LDGSTS.E.BYPASS.LTC128B.128 [R241+0x6100], [R12.64], !P2 ;  /* 0x061000000cf1dfae */ /* 0x0009e6000d101d4c */
[----:B------:R-:W-:Y:S01]  /*1590*/  @!P1 IMAD.WIDE R18, R32, 0x2, R18 ;  /* 0x0000000220129825 */ /* 0x000fe200078e0212 */
[----:B------:R1:W-:Y:S01]  /*15a0*/  @!P1 LDGSTS.E.BYPASS.LTC128B.128 [R241+0x3100], [R20.64], !P3 ;  /* 0x0310000014f19fae */ /* 0x0003e2000d901d4c */
[----:B------:R-:W-:-:S03]  /*15b0*/  ISETP.GE.AND P3, PT, R24, c[0x0][0x1d4], PT ;  /* 0x0000750018007a0c */ /* 0x000fc60003f66270 */
[----:B------:R1:W-:Y:S04]  /*15c0*/  @!P1 LDGSTS.E.BYPASS.LTC128B.128 [R241+0x7100], [R18.64], !P2 ;  /* 0x0710000012f19fae */ /* 0x0003e8000d101d4c */
[----:B------:R-:W0:Y:S01]  /*15d0*/  LDGDEPBAR ;  /* 0x00000000000079af */ /* 0x000e220000000000 */
[----:B--2---:R-:W-:Y:S01]  /*15e0*/  SHF.R.S32.HI R26, RZ, 0x1f, R239 ;  /* 0x0000001fff1a7819 */ /* 0x004fe200000114ef */
[----:B------:R-:W-:-:S04]  /*15f0*/  IMAD.WIDE.U32 R14, R239, c[0x0][0x1f0], R14 ;  /* 0x00007c00ef0e7a25 */ /* 0x000fc800078e000e */
[----:B------:R-:W-:Y:S01]  /*1600*/  IMAD R0, R26, c[0x0][0x1f0], RZ ;  /* 0x00007c001a007a24 */ /* 0x000fe200078e02ff */
[----:B------:R-:W-:Y:S01]  /*1610*/  IADD3 R7, P4, R14, UR20, RZ ;  /* 0x000000140e077c10 */ /* 0x000fe2000ff9e0ff */
[----:B------:R-:W-:Y:S02]  /*1620*/  IMAD R28, R26, c[0x0][0x218], RZ ;  /* 0x000086001a1c7a24 */ /* 0x000fe400078e02ff */
[----:B------:R-:W-:Y:S01]  /*1630*/  IMAD R4, R239, c[0x0][0x1f4], R0 ;  /* 0x00007d00ef047a24 */ /* 0x000fe200078e0200 */
[----:B------:R-:W-:Y:S01]  /*1640*/  LOP3.LUT R0, R3, 0xfffffff8, RZ, 0xc0, !PT ;  /* 0xfffffff803007812 */ /* 0x000fe200078ec0ff */
[----:B------:R-:W-:-:S03]  /*1650*/  IMAD.WIDE.U32 R26, R239, c[0x0][0x218], R30 ;  /* 0x00008600ef1a7a25 */ /* 0x000fc600078e001e */
[----:B------:R-:W-:Y:S01]  /*1660*/  IADD3.X R4, R15, UR18, R4, P4, !PT ;  /* 0x000000120f047c10 */ /* 0x000fe2000a7fe404 */
[----:B------:R-:W-:Y:S01]  /*1670*/  IMAD.IADD R0, R9, 0x1, -R0 ;  /* 0x0000000109007824 */ /* 0x000fe200078e0a00 */
[----:B------:R-:W-:Y:S01]  /*1680*/  LEA R8, P4, R7, c[0x0][0x1c8], 0x1 ;  /* 0x0000720007087a11 */ /* 0x000fe200078808ff */
[----:B------:R-:W-:Y:S01]  /*1690*/  IMAD R28, R239, c[0x0][0x21c], R28 ;  /* 0x00008700ef1c7a24 */ /* 0x000fe200078e021c */
[----:B------:R-:W-:Y:S01]  /*16a0*/  SHF.L.U32 R9, R238, 0x3, RZ ;  /* 0x00000003ee097819 */ /* 0x000fe200000006ff */
[----:B-1----:R-:W-:Y:S01]  /*16b0*/  IMAD.SHL.U32 R10, R0, 0x40, RZ ;  /* 0x00000040000a7824 */ /* 0x002fe200078e00ff */
[----:B------:R-:W-:Y:S01]  /*16c0*/  LEA.HI.X R4, R7, c[0x0][0x1cc], R4, 0x1, P4 ;  /* 0x0000730007047a11 */ /* 0x000fe200020f0c04 */
[----:B---3--:R-:W-:Y:S01]  /*16d0*/  SHFL.IDX PT, R16, R8, RZ, 0x181f ;  /* 0x00181fff08107589 */ /* 0x008fe200000e0000 */
[----:B------:R-:W-:Y:S02]  /*16e0*/  IADD3 R7, -R2, UR15, RZ ;  /* 0x0000000f02077c10 */ /* 0x000fe4000fffe1ff */
[----:B------:R-:W-:Y:S01]  /*16f0*/  LOP3.LUT R10, R10, 0x1c0, RZ, 0xc0, !PT ;  /* 0x000001c00a0a7812 */ /* 0x000fe200078ec0ff */
[----:B------:R-:W1:Y:S01]  /*1700*/  SHFL.IDX PT, R17, R4, RZ, 0x181f ;  /* 0x00181fff04117589 */ /* 0x000e6200000e0000 */
[----:B------:R-:W-:-:S02]  /*1710*/  ISETP.GE.AND P6, PT, R7, 0x1, PT ;  /* 0x000000010700780c */ /* 0x000fc40003fc6270 */
[----:B------:R-:W-:Y:S01]  /*1720*/  ISETP.GE.AND P5, PT, R7, 0x21, PT ;  /* 0x000000210700780c */ /* 0x000fe20003fa6270 */
[----:B------:R-:W-:Y:S01]  /*1730*/  SHFL.IDX PT, R14, R8, 0x1, 0x181f ;  /* 0x00381f00080e7f89 */ /* 0x000fe200000e0000 */
[----:B------:R-:W-:Y:S02]  /*1740*/  ISETP.GE.AND P4, PT, R33, c[0x0][0x1d4], PT ;  /* 0x0000750021007a0c */ /* 0x000fe40003f86270 */
[----:B------:R-:W-:Y:S01]  /*1750*/  LOP3.LUT R9, R10, 0x8, R9, 0xf8, !PT ;  /* 0x000000080a097812 */ /* 0x000fe200078ef809 */
[----:B------:R-:W2:Y:S01]  /*1760*/  SHFL.IDX PT, R15, R4, 0x1, 0x181f ;  /* 0x00381f00040f7f89 */ /* 0x000ea200000e0000 */
[----:B------:R-:W-:Y:S02]  /*1770*/  SHF.R.U32.HI R10, RZ, 0x3, R10 ;  /* 0x00000003ff0a7819 */ /* 0x000fe4000001160a */
[C---:B------:R-:W-:Y:S01]  /*1780*/  ISETP.GE.AND P2, PT, R7.reuse, 0x41, PT ;  /* 0x000000410700780c */ /* 0x040fe20003f46270 */
[----:B----4-:R-:W-:Y:S01]  /*1790*/  SHFL.IDX PT, R12, R8, 0x2, 0x181f ;  /* 0x00581f00080c7f89 */ /* 0x010fe200000e0000 */
[----:B------:R-:W-:-:S02]  /*17a0*/  ISETP.GT.AND P1, PT, R7, 0x60, PT ;  /* 0x000000600700780c */ /* 0x000fc40003f24270 */
[----:B------:R-:W-:Y:S01]  /*17b0*/  SHF.L.U32 R2, R2, 0x3, RZ ;  /* 0x0000000302027819 */ /* 0x000fe200000006ff */
[----:B------:R-:W-:Y:S04]  /*17c0*/  SHFL.IDX PT, R13, R4, 0x2, 0x181f ;  /* 0x00581f00040d7f89 */ /* 0x000fe800000e0000 */
[----:B------:R-:W-:Y:S04]  /*17d0*/  SHFL.IDX PT, R22, R8, 0x3, 0x181f ;  /* 0x00781f0008167f89 */ /* 0x000fe800000e0000 */
[----:B------:R3:W4:Y:S02]  /*17e0*/  SHFL.IDX PT, R23, R4, 0x3, 0x181f ;  /* 0x00781f0004177f89 */ /* 0x00072400000e0000 */
[----:B---3--:R-:W-:Y:S01]  /*17f0*/  LOP3.LUT R4, R9, R10, RZ, 0x3c, !PT ;  /* 0x0000000a09047212 */ /* 0x008fe200078e3cff */
[----:B-1----:R-:W-:-:S04]  /*1800*/  @P6 IMAD.WIDE R8, R33, 0x2, R16 ;  /* 0x0000000221086825 */ /* 0x002fc800078e0210 */
[C---:B------:R-:W-:Y:S01]  /*1810*/  @P6 IMAD.WIDE R16, R32.reuse, 0x2, R16 ;  /* 0x0000000220106825 */ /* 0x040fe200078e0210 */
[----:B------:R4:W-:Y:S03]  /*1820*/  @P6 LDGSTS.E.BYPASS.LTC128B.128 [R241+0x8100], [R8.64], !P4 ;  /* 0x0810000008f16fae */ /* 0x0009e6000e101d4c */
[C-C-:B--2---:R-:W-:Y:S01]  /*1830*/  @P5 IMAD.WIDE R10, R33.reuse, 0x2, R14.reuse ;  /* 0x00000002210a5825 */ /* 0x144fe200078e020e */
[----:B------:R1:W-:Y:S03]  /*1840*/  @P6 LDGSTS.E.BYPASS.LTC128B.128 [R241+0xc100], [R16.64], !P3 ;  /* 0x0c10000010f16fae */ /* 0x0003e6000d901d4c */
[----:B------:R-:W-:Y:S01]  /*1850*/  @P5 IMAD.WIDE R14, R32, 0x2, R14 ;  /* 0x00000002200e5825 */ /* 0x000fe200078e020e */
[----:B------:R2:W-:Y:S04]  /*1860*/  @P5 LDGSTS.E.BYPASS.LTC128B.128 [R241+0x9100], [R10.64], !P4 ;  /* 0x091000000af15fae */ /* 0x0005e8000e101d4c */
[----:B------:R3:W-:Y:S01]  /*1870*/  @P5 LDGSTS.E.BYPASS.LTC128B.128 [R241+0xd100], [R14.64], !P3 ;  /* 0x0d1000000ef15fae */ /* 0x0007e2000d901d4c */
[----:B----4-:R-:W-:-:S04]  /*1880*/  @P1 IMAD.WIDE R8, R33, 0x2, R22 ;  /* 0x0000000221081825 */ /* 0x010fc800078e0216 */
[----:B------:R-:W-:-:S04]  /*1890*/  @P1 IMAD.WIDE R22, R32, 0x2, R22 ;  /* 0x0000000220161825 */ /* 0x000fc800078e0216 */
[----:B--2---:R-:W-:-:S04]  /*18a0*/  @P2 IMAD.WIDE R10, R33, 0x2, R12 ;  /* 0x00000002210a2825 */ /* 0x004fc800078e020c */
[----:B------:R-:W-:Y:S01]  /*18b0*/  @P2 IMAD.WIDE R12, R32, 0x2, R12 ;  /* 0x00000002200c2825 */ /* 0x000fe200078e020c */
[----:B------:R2:W-:Y:S04]  /*18c0*/  @P2 LDGSTS.E.BYPASS.LTC128B.128 [R241+0xa100], [R10.64], !P4 ;  /* 0x0a1000000af12fae */ /* 0x0005e8000e101d4c */
[----:B------:R3:W-:Y:S04]  /*18d0*/  @P2 LDGSTS.E.BYPASS.LTC128B.128 [R241+0xe100], [R12.64], !P3 ;  /* 0x0e1000000cf12fae */ /* 0x0007e8000d901d4c */
[----:B------:R4:W-:Y:S04]  /*18e0*/  @P1 LDGSTS.E.BYPASS.LTC128B.128 [R241+0xb100], [R8.64], !P4 ;  /* 0x0b10000008f11fae */ /* 0x0009e8000e101d4c */
[----:B------:R1:W-:Y:S01]  /*18f0*/  @P1 LDGSTS.E.BYPASS.LTC128B.128 [R241+0xf100], [R22.64], !P3 ;  /* 0x0f10000016f11fae */ /* 0x0003e2000d901d4c */
[----:B------:R-:W-:-:S02]  /*1900*/  R2P PR, R0, 0x6 ;  /* 0x0000000600007804 */ /* 0x000fc40000000000 */
[----:B------:R-:W-:Y:S01]  /*1910*/  LOP3.LUT P6, RZ, R25, 0x4, RZ, 0xc0, !PT ;  /* 0x0000000419ff7812 */ /* 0x000fe200078cc0ff */
[----:B------:R-:W0:Y:S01]  /*1920*/  LDGDEPBAR ;  /* 0x00000000000079af */ /* 0x000e220000000000 */
[----:B--2---:R-:W-:-:S05]  /*1930*/  IMAD.SHL.U32 R10, R3, 0x40, RZ ;  /* 0x00000040030a7824 */ /* 0x004fca00078e00ff */
[----:B------:R-:W-:Y:S01]  /*1940*/  LOP3.LUT R4, R4, 0xfffffe00, R10, 0xf8, !PT ;  /* 0xfffffe0004047812 */ /* 0x000fe200078ef80a */
[----:B----4-:R-:W-:Y:S02]  /*1950*/  IMAD.SHL.U32 R9, R25, 0x40, RZ ;  /* 0x0000004019097824 */ /* 0x010fe400078e00ff */
[----:B------:R-:W-:-:S03]  /*1960*/  IMAD.SHL.U32 R8, R6, 0x20, RZ ;  /* 0x0000002006087824 */ /* 0x000fc600078e00ff */
[----:B------:R-:W-:Y:S01]  /*1970*/  LOP3.LUT R3, R9, 0x1c0, RZ, 0xc0, !PT ;  /* 0x000001c009037812 */ /* 0x000fe200078ec0ff */
[----:B------:R-:W-:-:S04]  /*1980*/  DEPBAR.LE SB0, 0x1 ;  /* 0x000080400000791a */ /* 0x000fc80000000000 */
[----:B------:R-:W-:Y:S02]  /*1990*/  LOP3.LUT R8, R8, 0x7ffffc00, RZ, 0xc0, !PT ;  /* 0x7ffffc0008087812 */ /* 0x000fe400078ec0ff */
[----:B------:R-:W-:Y:S01]  /*19a0*/  LOP3.LUT R9, R3, 0x8, R2, 0xf8, !PT ;  /* 0x0000000803097812 */ /* 0x000fe200078ef802 */
[----:B------:R-:W-:Y:S01]  /*19b0*/  IMAD.MOV.U32 R2, RZ, RZ, 0x10 ;  /* 0x00000010ff027424 */ /* 0x000fe200078e00ff */
[----:B------:R-:W-:Y:S02]  /*19c0*/  SHF.R.U32.HI R3, RZ, 0x3, R3 ;  /* 0x00000003ff037819 */ /* 0x000fe40000011603 */
[----:B------:R-:W-:Y:S02]  /*19d0*/  IADD3 R188, R4, R8, RZ ;  /* 0x0000000804bc7210 */ /* 0x000fe40007ffe0ff */
[----:B------:R-:W-:Y:S01]  /*19e0*/  LOP3.LUT R0, R9, R3, RZ, 0x3c, !PT ;  /* 0x0000000309007212 */ /* 0x000fe200078e3cff */
[----:B------:R-:W-:Y:S01]  /*19f0*/  IMAD.MOV.U32 R3, RZ, RZ, 0x20 ;  /* 0x00000020ff037424 */ /* 0x000fe200078e00ff */
[----:B------:R-:W-:-:S02]  /*1a00*/  SEL R2, R2, 0xfffffff0, !P1 ;  /* 0xfffffff002027807 */ /* 0x000fc40004800000 */
[----:B------:R-:W-:Y:S01]  /*1a10*/  LEA R196, R188, 0x100, 0x1 ;  /* 0x00000100bcc47811 */ /* 0x000fe200078e08ff */
[----:B------:R-:W-:Y:S01]  /*1a20*/  IMAD R238, R238, 0x200, R0 ;  /* 0x00000200eeee7824 */ /* 0x000fe200078e0200 */
[----:B------:R-:W-:Y:S01]  /*1a30*/  SEL R0, R3, 0xffffffe0, !P2 ;  /* 0xffffffe003007807 */ /* 0x000fe20005000000 */
[----:B------:R-:W-:Y:S01]  /*1a40*/  IMAD.SHL.U32 R188, R188, 0x2, RZ ;  /* 0x00000002bcbc7824 */ /* 0x000fe200078e00ff */
[----:B------:R-:W-:Y:S01]  /*1a50*/  BAR.SYNC.DEFER_BLOCKING 0x0 ;  /* 0x0000000000007b1d */ /* 0x000fe20000010000 */
[-C--:B------:R-:W-:Y:S01]  /*1a60*/  LEA R192, R2, R196.reuse, 0x1 ;  /* 0x000000c402c07211 */ /* 0x080fe200078e08ff */
[----:B------:R-:W-:Y:S01]  /*1a70*/  IMAD.SHL.U32 R238, R238, 0x2, RZ ;  /* 0x00000002eeee7824 */ /* 0x000fe200078e00ff */
[C---:B------:R-:W-:Y:S02]  /*1a80*/  LEA R196, R0.reuse, R196, 0x1 ;  /* 0x000000c400c47211 */ /* 0x040fe400078e08ff */
[----:B------:R-:W-:Y:S01]  /*1a90*/  LOP3.LUT P1, RZ, R25, 0x2, RZ, 0xc0, !PT ;  /* 0x0000000219ff7812 */ /* 0x000fe2000782c0ff */
[----:B------:R-:W-:Y:S01]  /*1aa0*/  IMAD R212, R0, 0x2, R192 ;  /* 0x0000000200d47824 */ /* 0x000fe200078e02c0 */
[----:B------:R-:W-:-:S02]  /*1ab0*/  IADD3 R8, R238, 0x8100, RZ ;  /* 0x00008100ee087810 */ /* 0x000fc40007ffe0ff */
[----:B------:R-:W-:Y:S02]  /*1ac0*/  IADD3 R237, R238, 0x8120, RZ ;  /* 0x00008120eeed7810 */ /* 0x000fe40007ffe0ff */
[----:B------:R-:W-:-:S05]  /*1ad0*/  SEL R3, R3, 0xffffffe0, !P6 ;  /* 0xffffffe003037807 */ /* 0x000fca0007000000 */
[C---:B------:R-:W-:Y:S02]  /*1ae0*/  IMAD R235, R3.reuse, 0x2, R238 ;  /* 0x0000000203eb7824 */ /* 0x040fe400078e02ee */
[----:B------:R-:W-:Y:S02]  /*1af0*/  @P1 IADD3 R237, R8, -0x20, RZ ;  /* 0xffffffe008ed1810 */ /* 0x000fe40007ffe0ff */
[----:B------:R-:W-:Y:S02]  /*1b00*/  IADD3 R26, P1, R26, UR22, RZ ;  /* 0x000000161a1a7c10 */ /* 0x000fe4000ff3e0ff */
[----:B------:R-:W-:Y:S01]  /*1b10*/  LEA R224, R3, R237, 0x1 ;  /* 0x000000ed03e07211 */ /* 0x000fe200078e08ff */
[----:B------:R-:W-:Y:S01]  /*1b20*/  LDSM.16.M88.4 R136, [R188+0x100] ;  /* 0x00010000bc88783b */ /* 0x000fe20000000200 */
[----:B------:R-:W-:Y:S02]  /*1b30*/  IADD3.X R27, R27, UR5, R28, P1, !PT ;  /* 0x000000051b1b7c10 */ /* 0x000fe40008ffe41c */
[----:B------:R-:W-:Y:S01]  /*1b40*/  LEA R29, P1, R26, c[0x0][0x1f8], 0x1 ;  /* 0x00007e001a1d7a11 */ /* 0x000fe200078208ff */
[----:B------:R-:W-:Y:S01]  /*1b50*/  LDSM.16.M88.4 R140, [R192] ;  /* 0x00000000c08c783b */ /* 0x000fe20000000200 */
[----:B------:R-:W-:-:S02]  /*1b60*/  IADD3 R231, R237, 0x800, RZ ;  /* 0x00000800ede77810 */ /* 0x000fc40007ffe0ff */
[----:B------:R-:W-:Y:S01]  /*1b70*/  LEA.HI.X R26, R26, c[0x0][0x1fc], R27, 0x1, P1 ;  /* 0x00007f001a1a7a11 */ /* 0x000fe200008f0c1b */
[----:B------:R-:W-:Y:S01]  /*1b80*/  LDSM.16.M88.4 R172, [R196] ;  /* 0x00000000c4ac783b */ /* 0x000fe20000000200 */
[C---:B------:R-:W-:Y:S02]  /*1b90*/  IADD3 R230, R237.reuse, 0x1000, RZ ;  /* 0x00001000ede67810 */ /* 0x040fe40007ffe0ff */
[C---:B------:R-:W-:Y:S01]  /*1ba0*/  IADD3 R229, R237.reuse, 0x1800, RZ ;  /* 0x00001800ede57810 */ /* 0x040fe20007ffe0ff */
[----:B------:R-:W-:Y:S01]  /*1bb0*/  LDSM.16.M88.4 R184, [R212] ;  /* 0x00000000d4b8783b */ /* 0x000fe20000000200 */
[C---:B------:R-:W-:Y:S02]  /*1bc0*/  IADD3 R228, R237.reuse, 0x2000, RZ ;  /* 0x00002000ede47810 */ /* 0x040fe40007ffe0ff */
[C---:B------:R-:W-:Y:S01]  /*1bd0*/  IADD3 R227, R237.reuse, 0x2800, RZ ;  /* 0x00002800ede37810 */ /* 0x040fe20007ffe0ff */
[----:B------:R-:W-:Y:S01]  /*1be0*/  LDSM.16.M88.4 R188, [R188+0x4100] ;  /* 0x00410000bcbc783b */ /* 0x000fe20000000200 */
[----:B------:R-:W-:-:S02]  /*1bf0*/  IADD3 R226, R237, 0x3000, RZ ;  /* 0x00003000ede27810 */ /* 0x000fc40007ffe0ff */
[C---:B------:R-:W-:Y:S01]  /*1c00*/  IADD3 R225, R237.reuse, 0x3800, RZ ;  /* 0x00003800ede17810 */ /* 0x040fe20007ffe0ff */
[----:B------:R-:W-:Y:S01]  /*1c10*/  LDSM.16.M88.4 R192, [R192+0x4000] ;  /* 0x00400000c0c0783b */ /* 0x000fe20000000200 */
[C---:B------:R-:W-:Y:S02]  /*1c20*/  IADD3 R223, R237.reuse, 0x4000, RZ ;  /* 0x00004000eddf7810 */ /* 0x040fe40007ffe0ff */
[C---:B------:R-:W-:Y:S01]  /*1c30*/  IADD3 R222, R237.reuse, 0x4800, RZ ;  /* 0x00004800edde7810 */ /* 0x040fe20007ffe0ff */
[----:B------:R-:W-:Y:S01]  /*1c40*/  LDSM.16.M88.4 R196, [R196+0x4000] ;  /* 0x00400000c4c4783b */ /* 0x000fe20000000200 */
[C---:B------:R-:W-:Y:S02]  /*1c50*/  IADD3 R221, R237.reuse, 0x5000, RZ ;  /* 0x00005000eddd7810 */ /* 0x040fe40007ffe0ff */
[C---:B------:R-:W-:Y:S01]  /*1c60*/  IADD3 R220, R237.reuse, 0x5800, RZ ;  /* 0x00005800eddc7810 */ /* 0x040fe20007ffe0ff */
[----:B------:R-:W-:Y:S01]  /*1c70*/  LDSM.16.M88.4 R212, [R212+0x4000] ;  /* 0x00400000d4d4783b */ /* 0x000fe20000000200 */
[----:B------:R-:W-:-:S02]  /*1c80*/  IADD3 R219, R237, 0x6000, RZ ;  /* 0x00006000eddb7810 */ /* 0x000fc40007ffe0ff */
[C---:B------:R-:W-:Y:S01]  /*1c90*/  IADD3 R218, R237.reuse, 0x6800, RZ ;  /* 0x00006800edda7810 */ /* 0x040fe20007ffe0ff */
[----:B------:R-:W-:Y:S01]  /*1ca0*/  BAR.SYNC.DEFER_BLOCKING 0x0 ;  /* 0x0000000000007b1d */ /* 0x000fe20000010000 */
[C---:B------:R-:W-:Y:S02]  /*1cb0*/  IADD3 R217, R237.reuse, 0x7000, RZ ;  /* 0x00007000edd97810 */ /* 0x040fe40007ffe0ff */
[----:B------:R-:W-:-:S03]  /*1cc0*/  IADD3 R216, R237, 0x7800, RZ ;  /* 0x00007800edd87810 */ /* 0x000fc60007ffe0ff */
[----:B------:R-:W2:Y:S04]  /*1cd0*/  SHFL.IDX PT, R86, R29, RZ, 0x181f ;  /* 0x00181fff1d567589 */ /* 0x000ea800000e0000 */
[----:B------:R-:W4:Y:S04]  /*1ce0*/  SHFL.IDX PT, R78, R29, 0x1, 0x181f ;  /* 0x00381f001d4e7f89 */ /* 0x000f2800000e0000 */
[----:B------:R-:W1:Y:S04]  /*1cf0*/  SHFL.IDX PT, R34, R29, 0x2, 0x181f ;  /* 0x00581f001d227f89 */ /* 0x000e6800000e0000 */
[----:B------:R-:W3:Y:S04]  /*1d00*/  SHFL.IDX PT, R30, R26, RZ, 0x181f ;  /* 0x00181fff1a1e7589 */ /* 0x000ee800000e0000 */
[----:B------:R-:W-:Y:S01]  /*1d10*/  SHFL.IDX PT, R29, R29, 0x3, 0x181f ;  /* 0x00781f001d1d7f89 */ /* 0x000fe200000e0000 */
[----:B------:R-:W-:-:S04]  /*1d20*/  DEPBAR.LE SB0, 0x0 ;  /* 0x000080000000791a */ /* 0x000fc80000000000 */
[----:B------:R-:W-:Y:S01]  /*1d30*/  BAR.SYNC.DEFER_BLOCKING 0x0 ;  /* 0x0000000000007b1d */ /* 0x000fe20000010000 */
[----:B--2---:R-:W-:-:S05]  /*1d40*/  IADD3 R92, P2, R86, R40, RZ ;  /* 0x00000028565c7210 */ /* 0x004fca0007f5e0ff */
[----:B------:R-:W2:Y:S01]  /*1d50*/  SHFL.IDX PT, R28, R26, 0x1, 0x181f ;  /* 0x00381f001a1c7f89 */ /* 0x000ea200000e0000 */
[----:B----4-:R-:W-:-:S03]  /*1d60*/  IADD3 R84, P1, R40, R78, RZ ;  /* 0x0000004e28547210 */ /* 0x010fc60007f3e0ff */
[----:B------:R-:W4:Y:S01]  /*1d70*/  SHFL.IDX PT, R27, R26, 0x2, 0x181f ;  /* 0x00581f001a1b7f89 */ /* 0x000f2200000e0000 */
[----:B-1----:R-:W-:-:S03]  /*1d80*/  IADD3 R76, P5, R40, R34, RZ ;  /* 0x00000022284c7210 */ /* 0x002fc60007fbe0ff */
[----:B------:R-:W-:Y:S01]  /*1d90*/  SHFL.IDX PT, R26, R26, 0x3, 0x181f ;  /* 0x00781f001a1a7f89 */ /* 0x000fe200000e0000 */
[----:B---3--:R-:W-:-:S03]  /*1da0*/  IMAD.X R93, R30, 0x1, R41, P2 ;  /* 0x000000011e5d7824 */ /* 0x008fc600010e0629 */
[----:B------:R-:W1:Y:S04]  /*1db0*/  LDSM.16.M88.4 R60, [R238+0x8900] ;  /* 0x00890000ee3c783b */ /* 0x000e680000000200 */
[----:B------:R-:W-:Y:S01]  /*1dc0*/  LDSM.16.M88.4 R16, [R237+0x800] ;  /* 0x00080000ed10783b */ /* 0x000fe20000000200 */
[----:B--2---:R-:W-:-:S03]  /*1dd0*/  IMAD.X R85, R41, 0x1, R28, P1 ;  /* 0x0000000129557824 */ /* 0x004fc600008e061c */
[----:B------:R-:W2:Y:S01]  /*1de0*/  LDSM.16.M88.4 R20, [R238+0x8100] ;  /* 0x00810000ee14783b */ /* 0x000ea20000000200 */
[----:B----4-:R-:W-:-:S03]  /*1df0*/  IADD3.X R77, R41, R27, RZ, P5, !PT ;  /* 0x0000001b294d7210 */ /* 0x010fc60002ffe4ff */
[----:B------:R-:W3:Y:S04]  /*1e00*/  LDSM.16.M88.4 R44, [R238+0x9900] ;  /* 0x00990000ee2c783b */ /* 0x000ee80000000200 */
[----:B------:R-:W4:Y:S04]  /*1e10*/  LDSM.16.M88.4 R8, [R237] ;  /* 0x00000000ed08783b */ /* 0x000f280000000200 */
[----:B------:R-:W-:Y:S04]  /*1e20*/  LDSM.16.M88.4 R52, [R238+0x9100] ;  /* 0x00910000ee34783b */ /* 0x000fe80000000200 */
[----:B------:R-:W-:Y:S04]  /*1e30*/  LDSM.16.M88.4 R36, [R238+0xa100] ;  /* 0x00a10000ee24783b */ /* 0x000fe80000000200 */
[----:B------:R-:W-:Y:S04]  /*1e40*/  LDSM.16.M88.4 R88, [R238+0xa900] ;  /* 0x00a90000ee58783b */ /* 0x000fe80000000200 */
[----:B------:R-:W-:Y:S04]  /*1e50*/  LDSM.16.M88.4 R68, [R237+0x2800] ;  /* 0x00280000ed44783b */ /* 0x000fe80000000200 */
[----:B------:R-:W-:Y:S01]  /*1e60*/  LDSM.16.M88.4 R80, [R238+0xb100] ;  /* 0x00b10000ee50783b */ /* 0x000fe20000000200 */
[C---:B-1----:R-:W-:Y:S03]  /*1e70*/  HMMA.16816.F32.BF16 R64, R136.reuse, R60, RZ ;  /* 0x0000003c8840723c */ /* 0x042fe600000418ff */
[----:B------:R-:W-:Y:S04]  /*1e80*/  LDSM.16.M88.4 R72, [R238+0xb900] ;  /* 0x00b90000ee48783b */ /* 0x000fe80000000200 */
[----:B------:R-:W-:Y:S01]  /*1e90*/  LDSM.16.M88.4 R100, [R237+0x3800] ;  /* 0x00380000ed64783b */ /* 0x000fe20000000200 */
[C---:B------:R-:W-:Y:S08]  /*1ea0*/  HMMA.16816.F32.BF16 R60, R136.reuse, R62, RZ ;  /* 0x0000003e883c723c */ /* 0x040ff000000418ff */
[----:B--2---:R-:W-:Y:S08]  /*1eb0*/  HMMA.16816.F32.BF16 R12, R136, R20, RZ ;  /* 0x00000014880c723c */ /* 0x004ff000000418ff */
[C---:B------:R-:W-:Y:S08]  /*1ec0*/  HMMA.16816.F32.BF16 R64, R140.reuse, R16, R64 ;  /* 0x000000108c40723c */ /* 0x040ff00000041840 */
[----:B------:R-:W-:Y:S01]  /*1ed0*/  HMMA.16816.F32.BF16 R60, R140, R18, R60 ;  /* 0x000000128c3c723c */ /* 0x000fe2000004183c */
[----:B------:R-:W1:Y:S07]  /*1ee0*/  LDSM.16.M88.4 R16, [R237+0x1800] ;  /* 0x00180000ed10783b */ /* 0x000e6e0000000200 */
[C---:B------:R-:W-:Y:S08]  /*1ef0*/  HMMA.16816.F32.BF16 R20, R136.reuse, R22, RZ ;  /* 0x000000168814723c */ /* 0x040ff000000418ff */
[C---:B---3--:R-:W-:Y:S08]  /*1f00*/  HMMA.16816.F32.BF16 R48, R136.reuse, R44, RZ ;  /* 0x0000002c8830723c */ /* 0x048ff000000418ff */
[----:B------:R-:W-:Y:S08]  /*1f10*/  HMMA.16816.F32.BF16 R44, R136, R46, RZ ;  /* 0x0000002e882c723c */ /* 0x000ff000000418ff */
[C---:B----4-:R-:W-:Y:S08]  /*1f20*/  HMMA.16816.F32.BF16 R12, R140.reuse, R8, R12 ;  /* 0x000000088c0c723c */ /* 0x050ff0000004180c */
[C---:B------:R-:W-:Y:S01]  /*1f30*/  HMMA.16816.F32.BF16 R20, R140.reuse, R10, R20 ;  /* 0x0000000a8c14723c */ /* 0x040fe20000041814 */
[----:B------:R-:W2:Y:S07]  /*1f40*/  LDSM.16.M88.4 R8, [R237+0x1000] ;  /* 0x00100000ed08783b */ /* 0x000eae0000000200 */
[C---:B-1----:R-:W-:Y:S07]  /*1f50*/  HMMA.16816.F32.BF16 R48, R140.reuse, R16, R48 ;  /* 0x000000108c30723c */ /* 0x042fee0000041830 */
[----:B------:R-:W-:Y:S01]  /*1f60*/  IMAD.WIDE R16, R32, 0x2, RZ ;  /* 0x0000000220107825 */ /* 0x000fe200078e02ff */
[----:B------:R-:W-:Y:S04]  /*1f70*/  HMMA.16816.F32.BF16 R44, R140, R18, R44 ;  /* 0x000000128c2c723c */ /* 0x000fe8000004182c */
[----:B------:R-:W-:-:S02]  /*1f80*/  IADD3 R86, P1, R86, R16, RZ ;  /* 0x0000001056567210 */ /* 0x000fc40007f3e0ff */
[----:B------:R-:W-:Y:S02]  /*1f90*/  IADD3 R78, P5, R16, R78, RZ ;  /* 0x0000004e104e7210 */ /* 0x000fe40007fbe0ff */
[-C--:B------:R-:W-:Y:S01]  /*1fa0*/  IADD3 R18, P2, R40, R29.reuse, RZ ;  /* 0x0000001d28127210 */ /* 0x080fe20007f5e0ff */
[C---:B------:R-:W-:Y:S01]  /*1fb0*/  HMMA.16816.F32.BF16 R56, R136.reuse, R52, RZ ;  /* 0x000000348838723c */ /* 0x040fe200000418ff */
[----:B------:R-:W-:Y:S01]  /*1fc0*/  IMAD.X R87, R30, 0x1, R17, P1 ;  /* 0x000000011e577824 */ /* 0x000fe200008e0611 */
[----:B------:R-:W-:Y:S02]  /*1fd0*/  IADD3.X R79, R17, R28, RZ, P5, !PT ;  /* 0x0000001c114f7210 */ /* 0x000fe40002ffe4ff */
[----:B------:R-:W-:Y:S01]  /*1fe0*/  IMAD.X R19, R41, 0x1, R26, P2 ;  /* 0x0000000129137824 */ /* 0x000fe200010e061a */
[C---:B------:R-:W-:Y:S02]  /*1ff0*/  IADD3 R34, P2, R16.reuse, R34, RZ ;  /* 0x0000002210227210 */ /* 0x040fe40007f5e0ff */
[----:B------:R-:W-:Y:S01]  /*2000*/  IADD3 R16, P1, R16, R29, RZ ;  /* 0x0000001d10107210 */ /* 0x000fe20007f3e0ff */
[----:B------:R-:W-:Y:S01]  /*2010*/  HMMA.16816.F32.BF16 R52, R136, R54, RZ ;  /* 0x000000368834723c */ /* 0x000fe200000418ff */
[----:B------:R-:W-:Y:S01]  /*2020*/  ISETP.GE.AND P5, PT, R33, c[0x0][0x1d4], PT ;  /* 0x0000750021007a0c */ /* 0x000fe20003fa6270 */
[----:B------:R-:W-:Y:S01]  /*2030*/  IMAD.X R35, R17, 0x1, R27, P2 ;  /* 0x0000000111237824 */ /* 0x000fe200010e061b */
[----:B------:R-:W-:-:S02]  /*2040*/  ISETP.GE.AND P2, PT, R24, c[0x0][0x1d4], PT ;  /* 0x0000750018007a0c */ /* 0x000fc40003f46270 */
[----:B------:R-:W-:Y:S02]  /*2050*/  IADD3.X R17, R17, R26, RZ, P1, !PT ;  /* 0x0000001a11117210 */ /* 0x000fe40000ffe4ff */
[C---:B------:R-:W-:Y:S01]  /*2060*/  ISETP.LT.OR P1, PT, R7.reuse, 0x1, P5 ;  /* 0x000000010700780c */ /* 0x040fe20002f21670 */
[----:B------:R-:W-:Y:S01]  /*2070*/  LDSM.16.M88.4 R24, [R237+0x3000] ;  /* 0x00300000ed18783b */ /* 0x000fe20000000200 */
[C---:B------:R-:W-:Y:S01]  /*2080*/  ISETP.LT.OR P6, PT, R7.reuse, 0x1, P2 ;  /* 0x000000010700780c */ /* 0x040fe200017c1670 */
[----:B------:R-:W-:Y:S08]  /*2090*/  HMMA.16816.F32.BF16 R40, R136, R36, RZ ;  /* 0x000000248828723c */ /* 0x000ff000000418ff */
[C---:B--2---:R-:W-:Y:S08]  /*20a0*/  HMMA.16816.F32.BF16 R56, R140.reuse, R8, R56 ;  /* 0x000000088c38723c */ /* 0x044ff00000041838 */
[----:B------:R-:W-:Y:S01]  /*20b0*/  HMMA.16816.F32.BF16 R52, R140, R10, R52 ;  /* 0x0000000a8c34723c */ /* 0x000fe20000041834 */
[----:B------:R-:W1:Y:S04]  /*20c0*/  LDSM.16.M88.4 R8, [R237+0x2000] ;  /* 0x00200000ed08783b */ /* 0x000e680000000200 */
[----:B------:R-:W-:Y:S01]  /*20d0*/  @!PT LDS RZ, [RZ] ;  /* 0x00000000fffff984 */ /* 0x000fe20000000800 */
[----:B------:R-:W-:Y:S01]  /*20e0*/  @!PT LDS RZ, [RZ] ;  /* 0x00000000fffff984 */ /* 0x000fe20000000800 */
[----:B------:R-:W-:Y:S01]  /*20f0*/  @!PT LDS RZ, [RZ] ;  /* 0x00000000fffff984 */ /* 0x000fe20000000800 */
[----:B------:R2:W-:Y:S01]  /*2100*/  LDGSTS.E.BYPASS.LTC128B.128 [R241+0x100], [R92.64], !P1 ;  /* 0x001000005cf17fae */ /* 0x0005e2000c901d4c */
[----:B------:R-:W-:-:S02]  /*2110*/  ISETP.LT.OR P1, PT, R7, 0x21, P5 ;  /* 0x000000210700780c */ /* 0x000fc40002f21670 */
[----:B------:R-:W-:Y:S01]  /*2120*/  HMMA.16816.F32.BF16 R36, R136, R38, RZ ;  /* 0x000000268824723c */ /* 0x000fe200000418ff */
[----:B------:R3:W-:Y:S01]  /*2130*/  LDGSTS.E.BYPASS.LTC128B.128 [R241+0x4100], [R86.64], !P6 ;  /* 0x0410000056f17fae */ /* 0x0007e2000f101d4c */
[----:B------:R-:W-:-:S06]  /*2140*/  ISETP.LT.OR P6, PT, R7, 0x21, P2 ;  /* 0x000000210700780c */ /* 0x000fcc00017c1670 */
[C---:B------:R-:W-:Y:S03]  /*2150*/  HMMA.16816.F32.BF16 R28, R136.reuse, R88, RZ ;  /* 0x00000058881c723c */ /* 0x040fe600000418ff */
[----:B------:R3:W-:Y:S01]  /*2160*/  LDGSTS.E.BYPASS.LTC128B.128 [R241+0x1100], [R84.64], !P1 ;  /* 0x0110000054f17fae */ /* 0x0007e2000c901d4c */
[C---:B------:R-:W-:Y:S02]  /*2170*/  ISETP.LT.OR P1, PT, R7.reuse, 0x41, P5 ;  /* 0x000000410700780c */ /* 0x040fe40002f21670 */
[C---:B------:R-:W-:Y:S01]  /*2180*/  ISETP.LT.OR P5, PT, R7.reuse, 0x61, P5 ;  /* 0x000000610700780c */ /* 0x040fe20002fa1670 */
[----:B------:R4:W-:Y:S01]  /*2190*/  LDGSTS.E.BYPASS.LTC128B.128 [R241+0x5100], [R78.64], !P6 ;  /* 0x051000004ef17fae */ /* 0x0009e2000f101d4c */
[C---:B------:R-:W-:Y:S01]  /*21a0*/  ISETP.LT.OR P6, PT, R7.reuse, 0x41, P2 ;  /* 0x000000410700780c */ /* 0x040fe200017c1670 */
[----:B------:R-:W-:Y:S01]  /*21b0*/  HMMA.16816.F32.BF16 R88, R136, R90, RZ ;  /* 0x0000005a8858723c */ /* 0x000fe200000418ff */
[----:B------:R-:W-:-:S07]  /*21c0*/  ISETP.LT.OR P2, PT, R7, 0x61, P2 ;  /* 0x000000610700780c */ /* 0x000fce0001741670 */
[----:B------:R4:W-:Y:S01]  /*21d0*/  LDGSTS.E.BYPASS.LTC128B.128 [R241+0x2100], [R76.64], !P1 ;  /* 0x021000004cf17fae */ /* 0x0009e2000c901d4c */
[----:B------:R-:W-:-:S03]  /*21e0*/  PLOP3.LUT P1, PT, PT, PT, UP0, 0x40, 0x0 ;  /* 0x000000000000781c */ /* 0x000fc60003f2e808 */
[----:B------:R1:W-:Y:S01]  /*21f0*/  LDGSTS.E.BYPASS.LTC128B.128 [R241+0x6100], [R34.64], !P6 ;  /* 0x0610000022f17fae */ /* 0x0003e2000f101d4c */
[----:B------:R-:W-:Y:S02]  /*2200*/  ISETP.GT.AND P6, PT, R242, 0x7f, PT ;  /* 0x0000007ff200780c */ /* 0x000fe40003fc4270 */
[----:B------:R-:W-:Y:S01]  /*2210*/  HMMA.16816.F32.BF16 R28, R140, R68, R28 ;  /* 0x000000448c1c723c */ /* 0x000fe2000004181c */
[----:B------:R4:W-:Y:S04]  /*2220*/  LDGSTS.E.BYPASS.LTC128B.128 [R241+0x3100], [R18.64], !P5 ;  /* 0x0310000012f17fae */ /* 0x0009e8000e901d4c */
[----:B------:R4:W-:Y:S03]  /*2230*/  LDGSTS.E.BYPASS.LTC128B.128 [R241+0x7100], [R16.64], !P2 ;  /* 0x0710000010f17fae */ /* 0x0009e6000d101d4c */
[C---:B---3--:R-:W-:Y:S01]  /*2240*/  HMMA.16816.F32.BF16 R84, R136.reuse, R80, RZ ;  /* 0x000000508854723c */ /* 0x048fe200000418ff */
[----:B------:R-:W3:Y:S04]  /*2250*/  LDSM.16.M88.4 R96, [R235+0x8100] ;  /* 0x00810000eb60783b */ /* 0x000ee80000000200 */
[----:B--2---:R-:W-:Y:S03]  /*2260*/  LDSM.16.M88.4 R92, [R235+0x9900] ;  /* 0x00990000eb5c783b */ /* 0x004fe60000000200 */
[----:B------:R-:W-:Y:S01]  /*2270*/  HMMA.16816.F32.BF16 R80, R136, R82, RZ ;  /* 0x000000528850723c */ /* 0x000fe200000418ff */
[----:B------:R-:W-:Y:S04]  /*2280*/  LDSM.16.M88.4 R104, [R237+0x4000] ;  /* 0x00400000ed68783b */ /* 0x000fe80000000200 */
[----:B------:R-:W0:Y:S03]  /*2290*/  LDGDEPBAR ;  /* 0x00000000000079af */ /* 0x000e260000000000 */
[----:B-1----:R-:W-:Y:S01]  /*22a0*/  HMMA.16816.F32.BF16 R40, R140, R8, R40 ;  /* 0x000000088c28723c */ /* 0x002fe20000041828 */
[----:B------:R-:W-:-:S02]  /*22b0*/  SHF.R.S32.HI R35, RZ, 0x1f, R33 ;  /* 0x0000001fff237819 */ /* 0x000fc40000011421 */
[----:B------:R-:W-:Y:S01]  /*22c0*/  SHF.R.S32.HI R34, RZ, 0x1f, R32 ;  /* 0x0000001fff227819 */ /* 0x000fe20000011420 */
[----:B----4-:R-:W1:Y:S04]  /*22d0*/  LDSM.16.M88.4 R16, [R235+0x8900] ;  /* 0x00890000eb10783b */ /* 0x010e680000000200 */
[C---:B------:R-:W-:Y:S01]  /*22e0*/  HMMA.16816.F32.BF16 R36, R140.reuse, R10, R36 ;  /* 0x0000000a8c24723c */ /* 0x040fe20000041824 */
[----:B------:R-:W2:Y:S07]  /*22f0*/  LDSM.16.M88.4 R8, [R235+0x9100] ;  /* 0x00910000eb08783b */ /* 0x000eae0000000200 */
[C---:B------:R-:W-:Y:S08]  /*2300*/  HMMA.16816.F32.BF16 R84, R140.reuse, R24, R84 ;  /* 0x000000188c54723c */ /* 0x040ff00000041854 */
[C---:B------:R-:W-:Y:S01]  /*2310*/  HMMA.16816.F32.BF16 R80, R140.reuse, R26, R80 ;  /* 0x0000001a8c50723c */ /* 0x040fe20000041850 */
[----:B------:R-:W4:Y:S07]  /*2320*/  LDSM.16.M88.4 R24, [R235+0xa900] ;  /* 0x00a90000eb18783b */ /* 0x000f2e0000000200 */
[----:B------:R-:W-:Y:S01]  /*2330*/  HMMA.16816.F32.BF16 R88, R140, R70, R88 ;  /* 0x000000468c58723c */ /* 0x000fe20000041858 */
[----:B------:R-:W-:Y:S07]  /*2340*/  LDSM.16.M88.4 R68, [R235+0xa100] ;  /* 0x00a10000eb44783b */ /* 0x000fee0000000200 */
[C---:B---3--:R-:W-:Y:S08]  /*2350*/  HMMA.16816.F32.BF16 R12, R172.reuse, R96, R12 ;  /* 0x00000060ac0c723c */ /* 0x048ff0000004180c */
[C---:B-1----:R-:W-:Y:S08]  /*2360*/  HMMA.16816.F32.BF16 R64, R172.reuse, R16, R64 ;  /* 0x00000010ac40723c */ /* 0x042ff00000041840 */
[C---:B------:R-:W-:Y:S01]  /*2370*/  HMMA.16816.F32.BF16 R60, R172.reuse, R18, R60 ;  /* 0x00000012ac3c723c */ /* 0x040fe2000004183c */
[----:B------:R-:W1:Y:S07]  /*2380*/  LDSM.16.M88.4 R16, [R235+0xb100] ;  /* 0x00b10000eb10783b */ /* 0x000e6e0000000200 */
[----:B------:R-:W-:Y:S01]  /*2390*/  HMMA.16816.F32.BF16 R20, R172, R98, R20 ;  /* 0x00000062ac14723c */ /* 0x000fe20000041814 */
[----:B------:R-:W3:Y:S07]  /*23a0*/  LDSM.16.M88.4 R96, [R224] ;  /* 0x00000000e060783b */ /* 0x000eee0000000200 */
[C---:B------:R-:W-:Y:S08]  /*23b0*/  HMMA.16816.F32.BF16 R76, R136.reuse, R72, RZ ;  /* 0x00000048884c723c */ /* 0x040ff000000418ff */
[----:B------:R-:W-:Y:S08]  /*23c0*/  HMMA.16816.F32.BF16 R72, R136, R74, RZ ;  /* 0x0000004a8848723c */ /* 0x000ff000000418ff */
[C---:B--2---:R-:W-:Y:S08]  /*23d0*/  HMMA.16816.F32.BF16 R56, R172.reuse, R8, R56 ;  /* 0x00000008ac38723c */ /* 0x044ff00000041838 */
[C---:B------:R-:W-:Y:S01]  /*23e0*/  HMMA.16816.F32.BF16 R52, R172.reuse, R10, R52 ;  /* 0x0000000aac34723c */ /* 0x040fe20000041834 */
[----:B------:R-:W2:Y:S07]  /*23f0*/  LDSM.16.M88.4 R8, [R235+0xb900] ;  /* 0x00b90000eb08783b */ /* 0x000eae0000000200 */
[C---:B----4-:R-:W-:Y:S08]  /*2400*/  HMMA.16816.F32.BF16 R28, R172.reuse, R24, R28 ;  /* 0x00000018ac1c723c */ /* 0x050ff0000004181c */
[----:B------:R-:W-:Y:S01]  /*2410*/  HMMA.16816.F32.BF16 R88, R172, R26, R88 ;  /* 0x0000001aac58723c */ /* 0x000fe20000041858 */
[----:B------:R-:W4:Y:S07]  /*2420*/  LDSM.16.M88.4 R24, [R238+0xc100] ;  /* 0x00c10000ee18783b */ /* 0x000f2e0000000200 */
[C---:B------:R-:W-:Y:S08]  /*2430*/  HMMA.16816.F32.BF16 R76, R140.reuse, R100, R76 ;  /* 0x000000648c4c723c */ /* 0x040ff0000004184c */
[----:B------:R-:W-:Y:S01]  /*2440*/  HMMA.16816.F32.BF16 R72, R140, R102, R72 ;  /* 0x000000668c48723c */ /* 0x000fe20000041848 */
[----:B------:R-:W-:Y:S07]  /*2450*/  LDSM.16.M88.4 R100, [R224+0x2800] ;  /* 0x00280000e064783b */ /* 0x000fee0000000200 */
[C---:B-1----:R-:W-:Y:S08]  /*2460*/  HMMA.16816.F32.BF16 R84, R172.reuse, R16, R84 ;  /* 0x00000010ac54723c */ /* 0x042ff00000041854 */
[C---:B------:R-:W-:Y:S01]  /*2470*/  HMMA.16816.F32.BF16 R80, R172.reuse, R18, R80 ;  /* 0x00000012ac50723c */ /* 0x040fe20000041850 */
[----:B------:R-:W1:Y:S07]  /*2480*/  LDSM.16.M88.4 R16, [R224+0x1800] ;  /* 0x00180000e010783b */ /* 0x000e6e0000000200 */
[C---:B------:R-:W-:Y:S08]  /*2490*/  HMMA.16816.F32.BF16 R40, R172.reuse, R68, R40 ;  /* 0x00000044ac28723c */ /* 0x040ff00000041828 */
[----:B------:R-:W-:Y:S01]  /*24a0*/  HMMA.16816.F32.BF16 R36, R172, R70, R36 ;  /* 0x00000046ac24723c */ /* 0x000fe20000041824 */
[----:B------:R-:W1:Y:S07]  /*24b0*/  LDSM.16.M88.4 R68, [R224+0x1000] ;  /* 0x00100000e044783b */ /* 0x000e6e0000000200 */
[----:B---3--:R-:W-:Y:S08]  /*24c0*/  HMMA.16816.F32.BF16 R12, R184, R96, R12 ;  /* 0x00000060b80c723c */ /* 0x008ff0000004180c */
[C---:B------:R-:W-:Y:S08]  /*24d0*/  HMMA.16816.F32.BF16 R48, R172.reuse, R92, R48 ;  /* 0x0000005cac30723c */ /* 0x040ff00000041830 */
[C---:B------:R-:W-:Y:S01]  /*24e0*/  HMMA.16816.F32.BF16 R44, R172.reuse, R94, R44 ;  /* 0x0000005eac2c723c */ /* 0x040fe2000004182c */
[----:B------:R-:W3:Y:S07]  /*24f0*/  LDSM.16.M88.4 R92, [R224+0x800] ;  /* 0x00080000e05c783b */ /* 0x000eee0000000200 */
[C---:B--2---:R-:W-:Y:S08]  /*2500*/  HMMA.16816.F32.BF16 R76, R172.reuse, R8, R76 ;  /* 0x00000008ac4c723c */ /* 0x044ff0000004184c */
[----:B------:R-:W-:Y:S01]  /*2510*/  HMMA.16816.F32.BF16 R72, R172, R10, R72 ;  /* 0x0000000aac48723c */ /* 0x000fe20000041848 */
[----:B------:R-:W2:Y:S07]  /*2520*/  LDSM.16.M88.4 R8, [R224+0x2000] ;  /* 0x00200000e008783b */ /* 0x000eae0000000200 */
[----:B----4-:R-:W-:Y:S08]  /*2530*/  HMMA.16816.F32.BF16 R12, R188, R24, R12 ;  /* 0x00000018bc0c723c */ /* 0x010ff0000004180c */
[C---:B-1----:R-:W-:Y:S08]  /*2540*/  HMMA.16816.F32.BF16 R48, R184.reuse, R16, R48 ;  /* 0x00000010b830723c */ /* 0x042ff00000041830 */
[C---:B------:R-:W-:Y:S01]  /*2550*/  HMMA.16816.F32.BF16 R44, R184.reuse, R18, R44 ;  /* 0x00000012b82c723c */ /* 0x040fe2000004182c */
[----:B------:R-:W1:Y:S07]  /*2560*/  LDSM.16.M88.4 R16, [R235+0xc100] ;  /* 0x00c10000eb10783b */ /* 0x000e6e0000000200 */
[C---:B------:R-:W-:Y:S01]  /*2570*/  HMMA.16816.F32.BF16 R20, R184.reuse, R98, R20 ;  /* 0x00000062b814723c */ /* 0x040fe20000041814 */
[----:B------:R-:W-:Y:S07]  /*2580*/  LDSM.16.M88.4 R96, [R224+0x3000] ;  /* 0x00300000e060783b */ /* 0x000fee0000000200 */
[C---:B------:R-:W-:Y:S08]  /*2590*/  HMMA.16816.F32.BF16 R56, R184.reuse, R68, R56 ;  /* 0x00000044b838723c */ /* 0x040ff00000041838 */
[----:B------:R-:W-:Y:S01]  /*25a0*/  HMMA.16816.F32.BF16 R52, R184, R70, R52 ;  /* 0x00000046b834723c */ /* 0x000fe20000041834 */
[----:B------:R-:W4:Y:S07]  /*25b0*/  LDSM.16.M88.4 R68, [R238+0xc900] ;  /* 0x00c90000ee44783b */ /* 0x000f2e0000000200 */
[----:B------:R-:W-:Y:S08]  /*25c0*/  HMMA.16816.F32.BF16 R12, R192, R104, R12 ;  /* 0x00000068c00c723c */ /* 0x000ff0000004180c */
[C---:B---3--:R-:W-:Y:S08]  /*25d0*/  HMMA.16816.F32.BF16 R64, R184.reuse, R92, R64 ;  /* 0x0000005cb840723c */ /* 0x048ff00000041840 */
[C---:B--2---:R-:W-:Y:S08]  /*25e0*/  HMMA.16816.F32.BF16 R40, R184.reuse, R8, R40 ;  /* 0x00000008b828723c */ /* 0x044ff00000041828 */
[----:B------:R-:W-:Y:S01]  /*25f0*/  HMMA.16816.F32.BF16 R36, R184, R10, R36 ;  /* 0x0000000ab824723c */ /* 0x000fe20000041824 */
[----:B------:R-:W2:Y:S07]  /*2600*/  LDSM.16.M88.4 R8, [R224+0x4000] ;  /* 0x00400000e008783b */ /* 0x000eae0000000200 */
[----:B------:R-:W-:Y:S01]  /*2610*/  HMMA.16816.F32.BF16 R20, R188, R26, R20 ;  /* 0x0000001abc14723c */ /* 0x000fe20000041814 */
[----:B------:R-:W3:Y:S07]  /*2620*/  LDSM.16.M88.4 R24, [R237+0x4800] ;  /* 0x00480000ed18783b */ /* 0x000eee0000000200 */
[----:B------:R-:W-:Y:S01]  /*2630*/  HMMA.16816.F32.BF16 R60, R184, R94, R60 ;  /* 0x0000005eb83c723c */ /* 0x000fe2000004183c */
[----:B------:R-:W2:Y:S07]  /*2640*/  LDSM.16.M88.4 R92, [R224+0x3800] ;  /* 0x00380000e05c783b */ /* 0x000eae0000000200 */
[----:B-1----:R-:W-:Y:S08]  /*2650*/  HMMA.16816.F32.BF16 R12, R196, R16, R12 ;  /* 0x00000010c40c723c */ /* 0x002ff0000004180c */
[----:B----4-:R-:W-:Y:S08]  /*2660*/  HMMA.16816.F32.BF16 R64, R188, R68, R64 ;  /* 0x00000044bc40723c */ /* 0x010ff00000041840 */
[----:B------:R-:W-:Y:S08]  /*2670*/  HMMA.16816.F32.BF16 R20, R192, R106, R20 ;  /* 0x0000006ac014723c */ /* 0x000ff00000041814 */
[C---:B------:R-:W-:Y:S01]  /*2680*/  HMMA.16816.F32.BF16 R104, R184.reuse, R96, R84 ;  /* 0x00000060b868723c */ /* 0x040fe20000041854 */
[----:B------:R-:W1:Y:S07]  /*2690*/  LDSM.16.M88.4 R84, [R235+0xc900] ;  /* 0x00c90000eb54783b */ /* 0x000e6e0000000200 */
[C---:B------:R-:W-:Y:S08]  /*26a0*/  HMMA.16816.F32.BF16 R28, R184.reuse, R100, R28 ;  /* 0x00000064b81c723c */ /* 0x040ff0000004181c */
[----:B------:R-:W-:Y:S01]  /*26b0*/  HMMA.16816.F32.BF16 R88, R184, R102, R88 ;  /* 0x00000066b858723c */ /* 0x000fe20000041858 */
[----:B------:R-:W4:Y:S07]  /*26c0*/  LDSM.16.M88.4 R100, [R238+0xd100] ;  /* 0x00d10000ee64783b */ /* 0x000f2e0000000200 */
[----:B--2---:R-:W-:Y:S08]  /*26d0*/  HMMA.16816.F32.BF16 R12, R212, R8, R12 ;  /* 0x00000008d40c723c */ /* 0x004ff0000004180c */
[----:B---3--:R-:W-:Y:S08]  /*26e0*/  HMMA.16816.F32.BF16 R64, R192, R24, R64 ;  /* 0x00000018c040723c */ /* 0x008ff00000041840 */
[C---:B------:R-:W-:Y:S08]  /*26f0*/  HMMA.16816.F32.BF16 R76, R184.reuse, R92, R76 ;  /* 0x0000005cb84c723c */ /* 0x040ff0000004184c */
[----:B------:R-:W-:Y:S01]  /*2700*/  HMMA.16816.F32.BF16 R72, R184, R94, R72 ;  /* 0x0000005eb848723c */ /* 0x000fe20000041848 */
[----:B------:R-:W2:Y:S01]  /*2710*/  LDSM.16.M88.4 R92, [R238+0xd900] ;  /* 0x00d90000ee5c783b */ /* 0x000ea20000000200 */
[----:B------:R-:W-:-:S02]  /*2720*/  FMUL.FTZ R14, R14, c[0x0][0x320] ;  /* 0x0000c8000e0e7a20 */ /* 0x000fc40000410000 */
[----:B------:R-:W-:Y:S02]  /*2730*/  FMUL.FTZ R3, R12, c[0x0][0x320] ;  /* 0x0000c8000c037a20 */ /* 0x000fe40000410000 */
[----:B------:R-:W-:Y:S02]  /*2740*/  FMUL.FTZ R7, R13, c[0x0][0x320] ;  /* 0x0000c8000d077a20 */ /* 0x000fe40000410000 */
[C---:B------:R-:W-:Y:S01]  /*2750*/  HMMA.16816.F32.BF16 R20, R196.reuse, R18, R20 ;  /* 0x00000012c414723c */ /* 0x040fe20000041814 */
[----:B------:R-:W3:Y:S01]  /*2760*/  LDSM.16.M88.4 R16, [R237+0x5000] ;  /* 0x00500000ed10783b */ /* 0x000ee20000000200 */
[----:B------:R-:W2:Y:S06]  /*2770*/  MUFU.TANH R3, R3 ;  /* 0x0000000300037308 */ /* 0x000eac0000002400 */
[----:B-1----:R-:W-:Y:S02]  /*2780*/  HMMA.16816.F32.BF16 R64, R196, R84, R64 ;  /* 0x00000054c440723c */ /* 0x002fe40000041840 */
[----:B------:R1:W1:Y:S05]  /*2790*/  MUFU.TANH R84, R14 ;  /* 0x0000000e00547308 */ /* 0x00026a0000002400 */
[----:B------:R-:W-:Y:S01]  /*27a0*/  FMUL.FTZ R85, R15, c[0x0][0x320] ;  /* 0x0000c8000f557a20 */ /* 0x000fe20000410000 */
[C---:B----4-:R-:W-:Y:S02]  /*27b0*/  HMMA.16816.F32.BF16 R56, R188.reuse, R100, R56 ;  /* 0x00000064bc38723c */ /* 0x050fe40000041838 */
[----:B------:R-:W4:Y:S06]  /*27c0*/  MUFU.TANH R7, R7 ;  /* 0x0000000700077308 */ /* 0x000f2c0000002400 */
[----:B------:R-:W-:Y:S01]  /*27d0*/  HMMA.16816.F32.BF16 R52, R188, R102, R52 ;  /* 0x00000066bc34723c */ /* 0x000fe20000041834 */
[----:B-1----:R-:W1:Y:S01]  /*27e0*/  LDSM.16.M88.4 R12, [R237+0x5800] ;  /* 0x00580000ed0c783b */ /* 0x002e620000000200 */
[----:B------:R-:W1:Y:S06]  /*27f0*/  MUFU.TANH R85, R85 ;  /* 0x0000005500557308 */ /* 0x000e6c0000002400 */
[----:B------:R-:W-:Y:S01]  /*2800*/  HMMA.16816.F32.BF16 R20, R212, R10, R20 ;  /* 0x0000000ad414723c */ /* 0x000fe20000041814 */
[----:B------:R-:W1:Y:S07]  /*2810*/  LDSM.16.M88.4 R8, [R235+0xd100] ;  /* 0x00d10000eb08783b */ /* 0x000e6e0000000200 */
[C---:B--2---:R-:W-:Y:S08]  /*2820*/  HMMA.16816.F32.BF16 R48, R188.reuse, R92, R48 ;  /* 0x0000005cbc30723c */ /* 0x044ff00000041830 */
[C---:B------:R-:W-:Y:S08]  /*2830*/  HMMA.16816.F32.BF16 R44, R188.reuse, R94, R44 ;  /* 0x0000005ebc2c723c */ /* 0x040ff0000004182c */
[----:B------:R-:W-:Y:S01]  /*2840*/  HMMA.16816.F32.BF16 R60, R188, R70, R60 ;  /* 0x00000046bc3c723c */ /* 0x000fe2000004183c */
[----:B------:R-:W-:Y:S01]  /*2850*/  LDSM.16.M88.4 R68, [R224+0x4800] ;  /* 0x00480000e044783b */ /* 0x000fe20000000200 */
[----:B------:R-:W-:-:S02]  /*2860*/  FMUL.FTZ R20, R20, c[0x0][0x320] ;  /* 0x0000c80014147a20 */ /* 0x000fc40000410000 */
[----:B------:R-:W-:Y:S02]  /*2870*/  FMUL.FTZ R21, R21, c[0x0][0x320] ;  /* 0x0000c80015157a20 */ /* 0x000fe40000410000 */
[----:B------:R-:W-:Y:S02]  /*2880*/  FMUL.FTZ R22, R22, c[0x0][0x320] ;  /* 0x0000c80016167a20 */ /* 0x000fe40000410000 */
[----:B---3--:R-:W-:Y:S01]  /*2890*/  HMMA.16816.F32.BF16 R56, R192, R16, R56 ;  /* 0x00000010c038723c */ /* 0x008fe20000041838 */
[----:B------:R-:W-:-:S07]  /*28a0*/  FMUL.FTZ R23, R23, c[0x0][0x320] ;  /* 0x0000c80017177a20 */ /* 0x000fce0000410000 */
[C---:B------:R-:W-:Y:S01]  /*28b0*/  HMMA.16816.F32.BF16 R52, R192.reuse, R18, R52 ;  /* 0x00000012c034723c */ /* 0x040fe20000041834 */
[----:B------:R-:W2:Y:S07]  /*28c0*/  LDSM.16.M88.4 R16, [R238+0xe100] ;  /* 0x00e10000ee10783b */ /* 0x000eae0000000200 */
[C---:B-1----:R-:W-:Y:S08]  /*28d0*/  HMMA.16816.F32.BF16 R48, R192.reuse, R12, R48 ;  /* 0x0000000cc030723c */ /* 0x042ff00000041830 */
[C---:B------:R-:W-:Y:S01]  /*28e0*/  HMMA.16816.F32.BF16 R44, R192.reuse, R14, R44 ;  /* 0x0000000ec02c723c */ /* 0x040fe2000004182c */
[----:B------:R-:W1:Y:S07]  /*28f0*/  LDSM.16.M88.4 R12, [R238+0xe900] ;  /* 0x00e90000ee0c783b */ /* 0x000e6e0000000200 */
[----:B------:R-:W-:Y:S01]  /*2900*/  HMMA.16816.F32.BF16 R60, R192, R26, R60 ;  /* 0x0000001ac03c723c */ /* 0x000fe2000004183c */
[----:B------:R-:W3:Y:S07]  /*2910*/  LDSM.16.M88.4 R24, [R224+0x5000] ;  /* 0x00500000e018783b */ /* 0x000eee0000000200 */
[C---:B------:R-:W-:Y:S08]  /*2920*/  HMMA.16816.F32.BF16 R56, R196.reuse, R8, R56 ;  /* 0x00000008c438723c */ /* 0x040ff00000041838 */
[----:B------:R-:W-:Y:S01]  /*2930*/  HMMA.16816.F32.BF16 R52, R196, R10, R52 ;  /* 0x0000000ac434723c */ /* 0x000fe20000041834 */
[----:B------:R-:W3:Y:S07]  /*2940*/  LDSM.16.M88.4 R8, [R237+0x6000] ;  /* 0x00600000ed08783b */ /* 0x000eee0000000200 */
[C---:B--2---:R-:W-:Y:S08]  /*2950*/  HMMA.16816.F32.BF16 R40, R188.reuse, R16, R40 ;  /* 0x00000010bc28723c */ /* 0x044ff00000041828 */
[----:B------:R-:W-:Y:S01]  /*2960*/  HMMA.16816.F32.BF16 R36, R188, R18, R36 ;  /* 0x00000012bc24723c */ /* 0x000fe20000041824 */
[----:B------:R-:W2:Y:S07]  /*2970*/  LDSM.16.M88.4 R16, [R237+0x6800] ;  /* 0x00680000ed10783b */ /* 0x000eae0000000200 */
[----:B------:R-:W-:Y:S01]  /*2980*/  HMMA.16816.F32.BF16 R60, R196, R86, R60 ;  /* 0x00000056c43c723c */ /* 0x000fe2000004183c */
[----:B------:R-:W2:Y:S07]  /*2990*/  MUFU.TANH R86, R22 ;  /* 0x0000001600567308 */ /* 0x000eae0000002400 */
[----:B------:R-:W-:Y:S01]  /*29a0*/  HMMA.16816.F32.BF16 R64, R212, R68, R64 ;  /* 0x00000044d440723c */ /* 0x000fe20000041840 */
[----:B------:R-:W2:Y:S07]  /*29b0*/  MUFU.TANH R68, R20 ;  /* 0x0000001400447308 */ /* 0x000eae0000002400 */
[C---:B-1----:R-:W-:Y:S01]  /*29c0*/  HMMA.16816.F32.BF16 R28, R188.reuse, R12, R28 ;  /* 0x0000000cbc1c723c */ /* 0x042fe2000004181c */
[----:B------:R-:W1:Y:S07]  /*29d0*/  MUFU.TANH R69, R21 ;  /* 0x0000001500457308 */ /* 0x000e6e0000002400 */
[----:B------:R-:W-:Y:S01]  /*29e0*/  HMMA.16816.F32.BF16 R88, R188, R14, R88 ;  /* 0x0000000ebc58723c */ /* 0x000fe20000041858 */
[----:B------:R1:W1:Y:S01]  /*29f0*/  MUFU.TANH R87, R23 ;  /* 0x0000001700577308 */ /* 0x0002620000002400 */
[----:B------:R-:W-:Y:S06]  /*2a00*/  LDSM.16.M88.4 R12, [R237+0x7000] ;  /* 0x00700000ed0c783b */ /* 0x000fec0000000200 */
[----:B---3--:R-:W-:Y:S01]  /*2a10*/  HMMA.16816.F32.BF16 R56, R212, R24, R56 ;  /* 0x00000018d438723c */ /* 0x008fe20000041838 */
[----:B------:R-:W-:-:S02]  /*2a20*/  FMUL.FTZ R64, R64, c[0x0][0x320] ;  /* 0x0000c80040407a20 */ /* 0x000fc40000410000 */
[----:B------:R-:W-:Y:S02]  /*2a30*/  FMUL.FTZ R65, R65, c[0x0][0x320] ;  /* 0x0000c80041417a20 */ /* 0x000fe40000410000 */
[----:B------:R-:W-:Y:S02]  /*2a40*/  FMUL.FTZ R66, R66, c[0x0][0x320] ;  /* 0x0000c80042427a20 */ /* 0x000fe40000410000 */
[----:B------:R-:W-:Y:S01]  /*2a50*/  FMUL.FTZ R67, R67, c[0x0][0x320] ;  /* 0x0000c80043437a20 */ /* 0x000fe20000410000 */
[----:B------:R-:W-:Y:S01]  /*2a60*/  HMMA.16816.F32.BF16 R52, R212, R26, R52 ;  /* 0x0000001ad434723c */ /* 0x000fe20000041834 */
[----:B-1----:R-:W1:Y:S01]  /*2a70*/  LDSM.16.M88.4 R20, [R235+0xd900] ;  /* 0x00d90000eb14783b */ /* 0x002e620000000200 */
[----:B------:R-:W3:Y:S03]  /*2a80*/  MUFU.TANH R92, R66 ;  /* 0x00000042005c7308 */ /* 0x000ee60000002400 */
[----:B------:R-:W1:Y:S03]  /*2a90*/  LDSM.16.M88.4 R24, [R235+0xe100] ;  /* 0x00e10000eb18783b */ /* 0x000e660000000200 */
[C---:B------:R-:W-:Y:S02]  /*2aa0*/  HMMA.16816.F32.BF16 R40, R192.reuse, R8, R40 ;  /* 0x00000008c028723c */ /* 0x040fe40000041828 */
[----:B------:R-:W1:Y:S06]  /*2ab0*/  MUFU.TANH R93, R67 ;  /* 0x00000043005d7308 */ /* 0x000e6c0000002400 */
[----:B------:R-:W-:Y:S01]  /*2ac0*/  HMMA.16816.F32.BF16 R36, R192, R10, R36 ;  /* 0x0000000ac024723c */ /* 0x000fe20000041824 */
[----:B------:R-:W3:Y:S01]  /*2ad0*/  LDSM.16.M88.4 R8, [R238+0xf100] ;  /* 0x00f10000ee08783b */ /* 0x000ee20000000200 */
[----:B------:R-:W-:-:S02]  /*2ae0*/  FMUL.FTZ R56, R56, c[0x0][0x320] ;  /* 0x0000c80038387a20 */ /* 0x000fc40000410000 */
[----:B------:R-:W-:Y:S02]  /*2af0*/  FMUL.FTZ R57, R57, c[0x0][0x320] ;  /* 0x0000c80039397a20 */ /* 0x000fe40000410000 */
[----:B------:R-:W-:Y:S02]  /*2b00*/  FMUL.FTZ R58, R58, c[0x0][0x320] ;  /* 0x0000c8003a3a7a20 */ /* 0x000fe40000410000 */
[----:B------:R-:W-:Y:S01]  /*2b10*/  HMMA.16816.F32.BF16 R80, R184, R98, R80 ;  /* 0x00000062b850723c */ /* 0x000fe20000041850 */
[----:B------:R-:W-:Y:S01]  /*2b20*/  FMUL.FTZ R52, R52, c[0x0][0x320] ;  /* 0x0000c80034347a20 */ /* 0x000fe20000410000 */
[----:B------:R-:W1:Y:S01]  /*2b30*/  MUFU.TANH R56, R56 ;  /* 0x0000003800387308 */ /* 0x000e620000002400 */
[----:B------:R-:W-:Y:S02]  /*2b40*/  FMUL.FTZ R53, R53, c[0x0][0x320] ;  /* 0x0000c80035357a20 */ /* 0x000fe40000410000 */
[----:B------:R-:W-:Y:S02]  /*2b50*/  FMUL.FTZ R54, R54, c[0x0][0x320] ;  /* 0x0000c80036367a20 */ /* 0x000fe40000410000 */
[----:B------:R-:W-:Y:S01]  /*2b60*/  FMUL.FTZ R55, R55, c[0x0][0x320] ;  /* 0x0000c80037377a20 */ /* 0x000fe20000410000 */
[C---:B--2---:R-:W-:Y:S01]  /*2b70*/  HMMA.16816.F32.BF16 R28, R192.reuse, R16, R28 ;  /* 0x00000010c01c723c */ /* 0x044fe2000004181c */
[----:B------:R-:W-:Y:S01]  /*2b80*/  FMUL.FTZ R59, R59, c[0x0][0x320] ;  /* 0x0000c8003b3b7a20 */ /* 0x000fe20000410000 */
[----:B------:R-:W2:Y:S06]  /*2b90*/  MUFU.TANH R182, R54 ;  /* 0x0000003600b67308 */ /* 0x000eac0000002400 */
[----:B------:R-:W-:Y:S01]  /*2ba0*/  HMMA.16816.F32.BF16 R88, R192, R18, R88 ;  /* 0x00000012c058723c */ /* 0x000fe20000041858 */
[----:B------:R-:W2:Y:S01]  /*2bb0*/  LDSM.16.M88.4 R16, [R238+0xf900] ;  /* 0x00f90000ee10783b */ /* 0x000ea20000000200 */
[----:B------:R-:W2:Y:S06]  /*2bc0*/  MUFU.TANH R181, R55 ;  /* 0x0000003700b57308 */ /* 0x000eac0000002400 */
[C---:B-1----:R-:W-:Y:S02]  /*2bd0*/  HMMA.16816.F32.BF16 R48, R196.reuse, R20, R48 ;  /* 0x00000014c430723c */ /* 0x042fe40000041830 */
[----:B------:R-:W1:Y:S06]  /*2be0*/  MUFU.TANH R57, R57 ;  /* 0x0000003900397308 */ /* 0x000e6c0000002400 */
[----:B------:R-:W-:Y:S01]  /*2bf0*/  HMMA.16816.F32.BF16 R44, R196, R22, R44 ;  /* 0x00000016c42c723c */ /* 0x000fe2000004182c */
[----:B------:R-:W1:Y:S01]  /*2c00*/  LDSM.16.M88.4 R20, [R224+0x6000] ;  /* 0x00600000e014783b */ /* 0x000e620000000200 */
[----:B------:R-:W1:Y:S06]  /*2c10*/  MUFU.TANH R58, R58 ;  /* 0x0000003a003a7308 */ /* 0x000e6c0000002400 */
[----:B------:R-:W-:Y:S02]  /*2c20*/  HMMA.16816.F32.BF16 R60, R212, R70, R60 ;  /* 0x00000046d43c723c */ /* 0x000fe4000004183c */
[----:B------:R-:W1:Y:S06]  /*2c30*/  MUFU.TANH R70, R64 ;  /* 0x0000004000467308 */ /* 0x000e6c0000002400 */
[----:B------:R-:W-:Y:S02]  /*2c40*/  HMMA.16816.F32.BF16 R40, R196, R24, R40 ;  /* 0x00000018c428723c */ /* 0x000fe40000041828 */
[----:B------:R2:W1:Y:S06]  /*2c50*/  MUFU.TANH R71, R65 ;  /* 0x0000004100477308 */ /* 0x00046c0000002400 */
[C---:B---3--:R-:W-:Y:S02]  /*2c60*/  HMMA.16816.F32.BF16 R104, R188.reuse, R8, R104 ;  /* 0x00000008bc68723c */ /* 0x048fe40000041868 */
[----:B------:R-:W3:Y:S06]  /*2c70*/  MUFU.TANH R59, R59 ;  /* 0x0000003b003b7308 */ /* 0x000eec0000002400 */
[----:B------:R-:W-:Y:S01]  /*2c80*/  HMMA.16816.F32.BF16 R80, R188, R10, R80 ;  /* 0x0000000abc50723c */ /* 0x000fe20000041850 */
[----:B------:R-:W-:Y:S01]  /*2c90*/  LDSM.16.M88.4 R8, [R237+0x7800] ;  /* 0x00780000ed08783b */ /* 0x000fe20000000200 */
[----:B------:R-:W-:-:S02]  /*2ca0*/  FMUL.FTZ R60, R60, c[0x0][0x320] ;  /* 0x0000c8003c3c7a20 */ /* 0x000fc40000410000 */
[----:B------:R-:W-:Y:S01]  /*2cb0*/  FMUL.FTZ R61, R61, c[0x0][0x320] ;  /* 0x0000c8003d3d7a20 */ /* 0x000fe20000410000 */
[----:B--2---:R-:W2:Y:S01]  /*2cc0*/  LDSM.16.M88.4 R64, [R224+0x5800] ;  /* 0x00580000e040783b */ /* 0x004ea20000000200 */
[----:B------:R-:W-:Y:S02]  /*2cd0*/  FMUL.FTZ R62, R62, c[0x0][0x320] ;  /* 0x0000c8003e3e7a20 */ /* 0x000fe40000410000 */
[----:B------:R-:W-:Y:S01]  /*2ce0*/  HMMA.16816.F32.BF16 R36, R196, R26, R36 ;  /* 0x0000001ac424723c */ /* 0x000fe20000041824 */
[----:B------:R-:W-:Y:S01]  /*2cf0*/  LDSM.16.M88.4 R24, [R224+0x6800] ;  /* 0x00680000e018783b */ /* 0x000fe20000000200 */
[----:B------:R-:W-:Y:S01]  /*2d00*/  FMUL.FTZ R63, R63, c[0x0][0x320] ;  /* 0x0000c8003f3f7a20 */ /* 0x000fe20000410000 */
[----:B------:R-:W1:Y:S05]  /*2d10*/  MUFU.TANH R60, R60 ;  /* 0x0000003c003c7308 */ /* 0x000e6a0000002400 */
[C---:B------:R-:W-:Y:S03]  /*2d20*/  HMMA.16816.F32.BF16 R76, R188.reuse, R16, R76 ;  /* 0x00000010bc4c723c */ /* 0x040fe6000004184c */
[----:B------:R-:W2:Y:S05]  /*2d30*/  MUFU.TANH R61, R61 ;  /* 0x0000003d003d7308 */ /* 0x000eaa0000002400 */
[----:B------:R-:W-:Y:S01]  /*2d40*/  HMMA.16816.F32.BF16 R72, R188, R18, R72 ;  /* 0x00000012bc48723c */ /* 0x000fe20000041848 */
[----:B------:R-:W-:Y:S02]  /*2d50*/  LDSM.16.M88.4 R16, [R224+0x7800] ;  /* 0x00780000e010783b */ /* 0x000fe40000000200 */
[----:B------:R-:W2:Y:S05]  /*2d60*/  MUFU.TANH R62, R62 ;  /* 0x0000003e003e7308 */ /* 0x000eaa0000002400 */
[----:B-1----:R-:W-:Y:S03]  /*2d70*/  HMMA.16816.F32.BF16 R40, R212, R20, R40 ;  /* 0x00000014d428723c */ /* 0x002fe60000041828 */
[----:B------:R-:W1:Y:S05]  /*2d80*/  MUFU.TANH R63, R63 ;  /* 0x0000003f003f7308 */ /* 0x000e6a0000002400 */
[C---:B------:R-:W-:Y:S08]  /*2d90*/  HMMA.16816.F32.BF16 R104, R192.reuse, R12, R104 ;  /* 0x0000000cc068723c */ /* 0x040ff00000041868 */
[----:B------:R-:W-:Y:S01]  /*2da0*/  HMMA.16816.F32.BF16 R80, R192, R14, R80 ;  /* 0x0000000ec050723c */ /* 0x000fe20000041850 */
[----:B------:R-:W1:Y:S07]  /*2db0*/  LDSM.16.M88.4 R12, [R235+0xf900] ;  /* 0x00f90000eb0c783b */ /* 0x000e6e0000000200 */
[----:B--2---:R-:W-:Y:S01]  /*2dc0*/  HMMA.16816.F32.BF16 R48, R212, R64, R48 ;  /* 0x00000040d430723c */ /* 0x004fe20000041830 */
[----:B------:R-:W2:Y:S01]  /*2dd0*/  MUFU.TANH R64, R52 ;  /* 0x0000003400407308 */ /* 0x000ea20000002400 */
[----:B------:R-:W-:-:S02]  /*2de0*/  FMUL.FTZ R40, R40, c[0x0][0x320] ;  /* 0x0000c80028287a20 */ /* 0x000fc40000410000 */
[----:B------:R-:W-:Y:S02]  /*2df0*/  FMUL.FTZ R41, R41, c[0x0][0x320] ;  /* 0x0000c80029297a20 */ /* 0x000fe40000410000 */
[----:B------:R-:W-:Y:S02]  /*2e00*/  FMUL.FTZ R42, R42, c[0x0][0x320] ;  /* 0x0000c8002a2a7a20 */ /* 0x000fe40000410000 */
[----:B------:R-:W-:Y:S01]  /*2e10*/  HMMA.16816.F32.BF16 R36, R212, R22, R36 ;  /* 0x00000016d424723c */ /* 0x000fe20000041824 */
[----:B------:R2:W1:Y:S01]  /*2e20*/  MUFU.TANH R65, R53 ;  /* 0x0000003500417308 */ /* 0x0004620000002400 */
[----:B------:R-:W3:Y:S01]  /*2e30*/  LDSM.16.M88.4 R20, [R235+0xf100] ;  /* 0x00f10000eb14783b */ /* 0x000ee20000000200 */
[----:B------:R-:W-:-:S05]  /*2e40*/  FMUL.FTZ R43, R43, c[0x0][0x320] ;  /* 0x0000c8002b2b7a20 */ /* 0x000fca0000410000 */
[C---:B------:R-:W-:Y:S01]  /*2e50*/  HMMA.16816.F32.BF16 R76, R192.reuse, R8, R76 ;  /* 0x00000008c04c723c */ /* 0x040fe2000004184c */
[----:B------:R-:W1:Y:S07]  /*2e60*/  MUFU.TANH R178, R40 ;  /* 0x0000002800b27308 */ /* 0x000e6e0000002400 */
[----:B------:R-:W-:Y:S01]  /*2e70*/  HMMA.16816.F32.BF16 R72, R192, R10, R72 ;  /* 0x0000000ac048723c */ /* 0x000fe20000041848 */
[----:B--2---:R-:W2:Y:S01]  /*2e80*/  LDSM.16.M88.4 R52, [R235+0xe900] ;  /* 0x00e90000eb34783b */ /* 0x004ea20000000200 */
[----:B------:R-:W2:Y:S01]  /*2e90*/  MUFU.TANH R177, R41 ;  /* 0x0000002900b17308 */ /* 0x000ea20000002400 */
[----:B------:R-:W-:-:S02]  /*2ea0*/  FMUL.FTZ R48, R48, c[0x0][0x320] ;  /* 0x0000c80030307a20 */ /* 0x000fc40000410000 */
[----:B------:R-:W-:Y:S02]  /*2eb0*/  FMUL.FTZ R49, R49, c[0x0][0x320] ;  /* 0x0000c80031317a20 */ /* 0x000fe40000410000 */
[----:B------:R-:W-:Y:S01]  /*2ec0*/  FMUL.FTZ R50, R50, c[0x0][0x320] ;  /* 0x0000c80032327a20 */ /* 0x000fe20000410000 */
[----:B------:R-:W-:Y:S01]  /*2ed0*/  HMMA.16816.F32.BF16 R44, R212, R66, R44 ;  /* 0x00000042d42c723c */ /* 0x000fe2000004182c */
[----:B------:R-:W-:Y:S01]  /*2ee0*/  FMUL.FTZ R51, R51, c[0x0][0x320] ;  /* 0x0000c80033337a20 */ /* 0x000fe20000410000 */
[----:B------:R-:W2:Y:S01]  /*2ef0*/  MUFU.TANH R161, R42 ;  /* 0x0000002a00a17308 */ /* 0x000ea20000002400 */
[----:B------:R-:W-:Y:S02]  /*2f00*/  FMUL.FTZ R36, R36, c[0x0][0x320] ;  /* 0x0000c80024247a20 */ /* 0x000fe40000410000 */
[----:B------:R-:W-:Y:S02]  /*2f10*/  FMUL.FTZ R37, R37, c[0x0][0x320] ;  /* 0x0000c80025257a20 */ /* 0x000fe40000410000 */
[----:B------:R-:W-:Y:S01]  /*2f20*/  FMUL.FTZ R38, R38, c[0x0][0x320] ;  /* 0x0000c80026267a20 */ /* 0x000fe20000410000 */
[C---:B-1----:R-:W-:Y:S01]  /*2f30*/  HMMA.16816.F32.BF16 R76, R196.reuse, R12, R76 ;  /* 0x0000000cc44c723c */ /* 0x042fe2000004184c */
[----:B------:R-:W-:Y:S01]  /*2f40*/  FMUL.FTZ R39, R39, c[0x0][0x320] ;  /* 0x0000c80027277a20 */ /* 0x000fe20000410000 */
[----:B------:R1:W1:Y:S06]  /*2f50*/  MUFU.TANH R162, R43 ;  /* 0x0000002b00a27308 */ /* 0x00026c0000002400 */
[C---:B------:R-:W-:Y:S02]  /*2f60*/  HMMA.16816.F32.BF16 R72, R196.reuse, R14, R72 ;  /* 0x0000000ec448723c */ /* 0x040fe40000041848 */
[----:B------:R2:W2:Y:S06]  /*2f70*/  MUFU.TANH R145, R48 ;  /* 0x0000003000917308 */ /* 0x0004ac0000002400 */
[----:B---3--:R-:W-:Y:S01]  /*2f80*/  HMMA.16816.F32.BF16 R104, R196, R20, R104 ;  /* 0x00000014c468723c */ /* 0x008fe20000041868 */
[----:B------:R-:W-:Y:S01]  /*2f90*/  FMUL.FTZ R44, R44, c[0x0][0x320] ;  /* 0x0000c8002c2c7a20 */ /* 0x000fe20000410000 */
[----:B-1----:R-:W1:Y:S01]  /*2fa0*/  LDSM.16.M88.4 R40, [R224+0x7000] ;  /* 0x00700000e028783b */ /* 0x002e620000000200 */
[----:B------:R-:W-:Y:S01]  /*2fb0*/  FMUL.FTZ R45, R45, c[0x0][0x320] ;  /* 0x0000c8002d2d7a20 */ /* 0x000fe20000410000 */
[----:B------:R3:W1:Y:S01]  /*2fc0*/  MUFU.TANH R146, R49 ;  /* 0x0000003100927308 */ /* 0x0006620000002400 */
[----:B------:R-:W-:Y:S01]  /*2fd0*/  FMUL.FTZ R46, R46, c[0x0][0x320] ;  /* 0x0000c8002e2e7a20 */ /* 0x000fe20000410000 */
[----:B------:R-:W-:-:S04]  /*2fe0*/  DEPBAR.LE SB0, 0x0 ;  /* 0x000080000000791a */ /* 0x000fc80000000000 */
[C---:B--2---:R-:W-:Y:S01]  /*2ff0*/  HMMA.16816.F32.BF16 R28, R196.reuse, R52, R28 ;  /* 0x00000034c41c723c */ /* 0x044fe2000004181c */
[----:B------:R-:W-:Y:S01]  /*3000*/  FMUL.FTZ R47, R47, c[0x0][0x320] ;  /* 0x0000c8002f2f7a20 */ /* 0x000fe20000410000 */
[----:B------:R3:W2:Y:S06]  /*3010*/  MUFU.TANH R150, R50 ;  /* 0x0000003200967308 */ /* 0x0006ac0000002400 */
[C---:B------:R-:W-:Y:S02]  /*3020*/  HMMA.16816.F32.BF16 R88, R196.reuse, R54, R88 ;  /* 0x00000036c458723c */ /* 0x040fe40000041858 */
[----:B------:R3:W1:Y:S06]  /*3030*/  MUFU.TANH R151, R51 ;  /* 0x0000003300977308 */ /* 0x00066c0000002400 */
[----:B------:R-:W-:Y:S02]  /*3040*/  HMMA.16816.F32.BF16 R80, R196, R22, R80 ;  /* 0x00000016c450723c */ /* 0x000fe40000041850 */
[----:B------:R3:W1:Y:S06]  /*3050*/  MUFU.TANH R148, R44 ;  /* 0x0000002c00947308 */ /* 0x00066c0000002400 */
[C---:B------:R-:W-:Y:S02]  /*3060*/  HMMA.16816.F32.BF16 R76, R212.reuse, R16, R76 ;  /* 0x00000010d44c723c */ /* 0x040fe4000004184c */
[----:B------:R3:W1:Y:S06]  /*3070*/  MUFU.TANH R147, R45 ;  /* 0x0000002d00937308 */ /* 0x00066c0000002400 */
[C---:B------:R-:W-:Y:S02]  /*3080*/  HMMA.16816.F32.BF16 R72, R212.reuse, R18, R72 ;  /* 0x00000012d448723c */ /* 0x040fe40000041848 */
[----:B------:R3:W1:Y:S06]  /*3090*/  MUFU.TANH R180, R46 ;  /* 0x0000002e00b47308 */ /* 0x00066c0000002400 */
[C---:B------:R-:W-:Y:S02]  /*30a0*/  HMMA.16816.F32.BF16 R28, R212.reuse, R24, R28 ;  /* 0x00000018d41c723c */ /* 0x040fe4000004181c */
[----:B------:R3:W2:Y:S06]  /*30b0*/  MUFU.TANH R179, R47 ;  /* 0x0000002f00b37308 */ /* 0x0006ac0000002400 */
[----:B------:R-:W-:Y:S01]  /*30c0*/  HMMA.16816.F32.BF16 R88, R212, R26, R88 ;  /* 0x0000001ad458723c */ /* 0x000fe20000041858 */
[----:B------:R-:W-:Y:S01]  /*30d0*/  FMUL.FTZ R66, R78, c[0x0][0x320] ;  /* 0x0000c8004e427a20 */ /* 0x000fe20000410000 */
[----:B------:R3:W2:Y:S01]  /*30e0*/  MUFU.TANH R160, R36 ;  /* 0x0000002400a07308 */ /* 0x0006a20000002400 */
[----:B------:R-:W-:-:S02]  /*30f0*/  FMUL.FTZ R13, R79, c[0x0][0x320] ;  /* 0x0000c8004f0d7a20 */ /* 0x000fc40000410000 */
[----:B------:R-:W-:Y:S02]  /*3100*/  FMUL.FTZ R76, R76, c[0x0][0x320] ;  /* 0x0000c8004c4c7a20 */ /* 0x000fe40000410000 */
[----:B------:R-:W-:Y:S01]  /*3110*/  FMUL.FTZ R77, R77, c[0x0][0x320] ;  /* 0x0000c8004d4d7a20 */ /* 0x000fe20000410000 */
[C---:B-1----:R-:W-:Y:S01]  /*3120*/  HMMA.16816.F32.BF16 R104, R212.reuse, R40, R104 ;  /* 0x00000028d468723c */ /* 0x042fe20000041868 */
[----:B------:R-:W-:Y:S01]  /*3130*/  FMUL.FTZ R67, R73, c[0x0][0x320] ;  /* 0x0000c80049437a20 */ /* 0x000fe20000410000 */
[----:B------:R3:W1:Y:S01]  /*3140*/  MUFU.TANH R159, R37 ;  /* 0x00000025009f7308 */ /* 0x0006620000002400 */
[----:B------:R-:W-:Y:S02]  /*3150*/  FMUL.FTZ R15, R74, c[0x0][0x320] ;  /* 0x0000c8004a0f7a20 */ /* 0x000fe40000410000 */
[----:B------:R-:W-:Y:S02]  /*3160*/  FMUL.FTZ R14, R75, c[0x0][0x320] ;  /* 0x0000c8004b0e7a20 */ /* 0x000fe40000410000 */
[----:B------:R-:W-:Y:S01]  /*3170*/  FMUL.FTZ R72, R72, c[0x0][0x320] ;  /* 0x0000c80048487a20 */ /* 0x000fe20000410000 */
[----:B------:R-:W-:Y:S01]  /*3180*/  HMMA.16816.F32.BF16 R80, R212, R42, R80 ;  /* 0x0000002ad450723c */ /* 0x000fe20000041850 */
[----:B------:R-:W-:Y:S01]  /*3190*/  FMUL.FTZ R28, R28, c[0x0][0x320] ;  /* 0x0000c8001c1c7a20 */ /* 0x000fe20000410000 */
[----:B------:R3:W1:Y:S01]  /*31a0*/  MUFU.TANH R164, R38 ;  /* 0x0000002600a47308 */ /* 0x0006620000002400 */
[----:B------:R-:W-:-:S02]  /*31b0*/  FMUL.FTZ R29, R29, c[0x0][0x320] ;  /* 0x0000c8001d1d7a20 */ /* 0x000fc40000410000 */
[----:B------:R-:W-:Y:S02]  /*31c0*/  FMUL.FTZ R30, R30, c[0x0][0x320] ;  /* 0x0000c8001e1e7a20 */ /* 0x000fe40000410000 */
[----:B------:R-:W-:Y:S02]  /*31d0*/  FMUL.FTZ R31, R31, c[0x0][0x320] ;  /* 0x0000c8001f1f7a20 */ /* 0x000fe40000410000 */
[----:B------:R-:W-:Y:S01]  /*31e0*/  FMUL.FTZ R88, R88, c[0x0][0x320] ;  /* 0x0000c80058587a20 */ /* 0x000fe20000410000 */
[----:B------:R3:W1:Y:S01]  /*31f0*/  MUFU.TANH R165, R39 ;  /* 0x0000002700a57308 */ /* 0x0006620000002400 */
[----:B------:R-:W-:Y:S02]  /*3200*/  FMUL.FTZ R89, R89, c[0x0][0x320] ;  /* 0x0000c80059597a20 */ /* 0x000fe40000410000 */
[----:B------:R-:W-:Y:S02]  /*3210*/  FMUL.FTZ R90, R90, c[0x0][0x320] ;  /* 0x0000c8005a5a7a20 */ /* 0x000fe40000410000 */
[----:B------:R-:W-:-:S02]  /*3220*/  FMUL.FTZ R91, R91, c[0x0][0x320] ;  /* 0x0000c8005b5b7a20 */ /* 0x000fc40000410000 */
[----:B------:R-:W-:Y:S01]  /*3230*/  FMUL.FTZ R104, R104, c[0x0][0x320] ;  /* 0x0000c80068687a20 */ /* 0x000fe20000410000 */
[----:B------:R3:W1:Y:S01]  /*3240*/  MUFU.TANH R176, R28 ;  /* 0x0000001c00b07308 */ /* 0x0006620000002400 */
[----:B------:R-:W-:Y:S02]  /*3250*/  FMUL.FTZ R105, R105, c[0x0][0x320] ;  /* 0x0000c80069697a20 */ /* 0x000fe40000410000 */
[----:B------:R-:W-:Y:S02]  /*3260*/  FMUL.FTZ R106, R106, c[0x0][0x320] ;  /* 0x0000c8006a6a7a20 */ /* 0x000fe40000410000 */
[----:B------:R-:W-:Y:S02]  /*3270*/  FMUL.FTZ R107, R107, c[0x0][0x320] ;  /* 0x0000c8006b6b7a20 */ /* 0x000fe40000410000 */
[----:B------:R-:W-:Y:S01]  /*3280*/  FMUL.FTZ R80, R80, c[0x0][0x320] ;  /* 0x0000c80050507a20 */ /* 0x000fe20000410000 */
[----:B------:R3:W1:Y:S01]  /*3290*/  MUFU.TANH R171, R29 ;  /* 0x0000001d00ab7308 */ /* 0x0006620000002400 */
[----:B------:R-:W-:-:S02]  /*32a0*/  FMUL.FTZ R81, R81, c[0x0][0x320] ;  /* 0x0000c80051517a20 */ /* 0x000fc40000410000 */
[----:B------:R-:W-:Y:S02]  /*32b0*/  FMUL.FTZ R82, R82, c[0x0][0x320] ;  /* 0x0000c80052527a20 */ /* 0x000fe40000410000 */
[----:B------:R-:W-:-:S03]  /*32c0*/  FMUL.FTZ R83, R83, c[0x0][0x320] ;  /* 0x0000c80053537a20 */ /* 0x000fc60000410000 */
[----:B------:R3:W1:Y:S08]  /*32d0*/  MUFU.TANH R168, R30 ;  /* 0x0000001e00a87308 */ /* 0x0006700000002400 */
        /* <DEDUP_REMOVED lines=15> */
[----:B------:R-:W1:Y:S08]  /*33d0*/  MUFU.TANH R66, R66 ;  /* 0x0000004200427308 */ /* 0x000e700000002400 */
[----:B------:R-:W1:Y:S08]  /*33e0*/  MUFU.TANH R13, R13 ;  /* 0x0000000d000d7308 */ /* 0x000e700000002400 */
[----:B------:R3:W1:Y:S08]  /*33f0*/  MUFU.TANH R134, R72 ;  /* 0x0000004800867308 */ /* 0x0006700000002400 */
[----:B------:R-:W1:Y:S08]  /*3400*/  MUFU.TANH R67, R67 ;  /* 0x0000004300437308 */ /* 0x000e700000002400 */
[----:B------:R-:W1:Y:S08]  /*3410*/  MUFU.TANH R15, R15 ;  /* 0x0000000f000f7308 */ /* 0x000e700000002400 */
[----:B------:R-:W1:Y:S01]  /*3420*/  MUFU.TANH R14, R14 ;  /* 0x0000000e000e7308 */ /* 0x000e620000002400 */
[----:B------:R-:W-:Y:S06]  /*3430*/  BAR.SYNC.DEFER_BLOCKING 0x0 ;  /* 0x0000000000007b1d */ /* 0x000fec0000010000 */
[----:B------:R-:W-:Y:S05]  /*3440*/  @P1 BRA `(.L_x_25) ;  /* 0x0000047000001947 */ /* 0x000fea0003800000 */
[----:B--234-:R-:W-:Y:S01]  /*3450*/  ULEA UR4, UR6, UR10, 0x7 ;  /* 0x0000000a06047291 */ /* 0x01cfe2000f8e383f */
[----:B------:R-:W-:-:S05]  /*3460*/  IMAD.MOV.U32 R239, RZ, RZ, RZ ;  /* 0x000000ffffef7224 */ /* 0x000fca00078e00ff */
[----:B------:R-:W-:-:S05]  /*3470*/  IMAD.U32 R240, RZ, RZ, UR4 ;  /* 0x00000004fff07e24 */ /* 0x000fca000f8e00ff */
[----:B------:R-:W-:-:S05]  /*3480*/  IADD3 R240, R240, -0x100, R242 ;  /* 0xffffff00f0f07810 */ /* 0x000fca0007ffe0f2 */
[----:B------:R-:W-:-:S04]  /*3490*/  @P0 IMAD.HI.U32 R9, R240, c[0x0][0x2bc], RZ ;  /* 0x0000af00f0090a27 */ /* 0x000fc800078e00ff */
[----:B------:R-:W-:Y:S01]  /*34a0*/  IMAD.MOV.U32 R8, RZ, RZ, R240 ;  /* 0x000000ffff087224 */ /* 0x000fe200078e00f0 */
[----:B------:R-:W-:-:S04]  /*34b0*/  @P0 SHF.R.U32.HI R8, RZ, c[0x0][0x2c0], R9 ;  /* 0x0000b000ff080a19 */ /* 0x000fc80000011609 */
[----:B------:R-:W-:-:S04]  /*34c0*/  @!P6 IADD3 R11, P1, R8, UR16, RZ ;  /* 0x00000010080bec10 */ /* 0x000fc8000ff3e0ff */
[----:B------:R-:W-:Y:S02]  /*34d0*/  @!P6 LEA.HI.X.SX32 R9, R8, UR14, 0x1, P1 ;  /* 0x0000000e0809ec11 */ /* 0x000fe400088f0eff */
[----:B------:R-:W-:-:S04]  /*34e0*/  @!P6 LEA R10, P1, R11, c[0x0][0x2a0], 0x2 ;  /* 0x0000a8000b0aea11 */ /* 0x000fc800078210ff */
[----:B------:R-:W-:-:S05]  /*34f0*/  @!P6 LEA.HI.X R11, R11, c[0x0][0x2a4], R9, 0x2, P1 ;  /* 0x0000a9000b0bea11 */ /* 0x000fca00008f1409 */
[----:B------:R2:W3:Y:S01]  /*3500*/  @!P6 LDG.E R239, [R10.64] ;  /* 0x0000000c0aefe981 */ /* 0x0004e2000c1e1900 */
[----:B------:R-:W-:Y:S01]  /*3510*/  IMAD.MOV R8, RZ, RZ, -R8 ;  /* 0x000000ffff087224 */ /* 0x000fe200078e0a08 */
[----:B------:R-:W-:Y:S02]  /*3520*/  SEL R23, RZ, 0x10, P3 ;  /* 0x00000010ff177807 */ /* 0x000fe40001800000 */
[----:B------:R-:W-:Y:S01]  /*3530*/  SHF.L.U64.HI R12, R33, 0x1, R35 ;  /* 0x00000001210c7819 */ /* 0x000fe20000010223 */
[----:B------:R-:W-:Y:S01]  /*3540*/  IMAD R240, R8, c[0x0][0x2b8], R240 ;  /* 0x0000ae0008f07a24 */ /* 0x000fe200078e02f0 */
[----:B------:R-:W-:Y:S02]  /*3550*/  IADD3 R24, -R23, 0x10, RZ ;  /* 0x0000001017187810 */ /* 0x000fe40007ffe1ff */
[----:B------:R-:W-:Y:S02]  /*3560*/  SHF.L.U64.HI R9, R32, 0x1, R34 ;  /* 0x0000000120097819 */ /* 0x000fe40000010222 */
[----:B------:R-:W-:-:S02]  /*3570*/  SHF.R.S32.HI R8, RZ, 0x1f, R240 ;  /* 0x0000001fff087819 */ /* 0x000fc400000114f0 */
[----:B------:R-:W-:-:S03]  /*3580*/  LOP3.LUT R24, R24, 0xf, RZ, 0xc0, !PT ;  /* 0x0000000f18187812 */ /* 0x000fc600078ec0ff */
[----:B------:R-:W-:-:S04]  /*3590*/  IMAD R8, R8, c[0x0][0x1e0], RZ ;  /* 0x0000780008087a24 */ /* 0x000fc800078e02ff */
[C---:B------:R-:W-:Y:S02]  /*35a0*/  IMAD R8, R240.reuse, c[0x0][0x1e4], R8 ;  /* 0x00007900f0087a24 */ /* 0x040fe400078e0208 */
[----:B--2---:R-:W-:-:S04]  /*35b0*/  IMAD.WIDE.U32 R10, R240, c[0x0][0x1e0], RZ ;  /* 0x00007800f00a7a25 */ /* 0x004fc800078e00ff */
[----:B------:R-:W-:Y:S01]  /*35c0*/  IMAD.IADD R11, R11, 0x1, R8 ;  /* 0x000000010b0b7824 */ /* 0x000fe200078e0208 */
[----:B---3--:R-:W-:-:S03]  /*35d0*/  SHF.R.S32.HI R8, RZ, 0x1f, R239 ;  /* 0x0000001fff087819 */ /* 0x008fc600000114ef */
[----:B------:R-:W-:-:S04]  /*35e0*/  IMAD.WIDE.U32 R10, R239, c[0x0][0x1f0], R10 ;  /* 0x00007c00ef0a7a25 */ /* 0x000fc800078e000a */
[----:B------:R-:W-:Y:S01]  /*35f0*/  IMAD R8, R8, c[0x0][0x1f0], RZ ;  /* 0x00007c0008087a24 */ /* 0x000fe200078e02ff */
[----:B------:R-:W-:Y:S02]  /*3600*/  IADD3 R18, P1, R10, UR20, RZ ;  /* 0x000000140a127c10 */ /* 0x000fe4000ff3e0ff */
[----:B------:R-:W-:Y:S01]  /*3610*/  SEL R10, RZ, 0x10, P4 ;  /* 0x00000010ff0a7807 */ /* 0x000fe20002000000 */
[----:B------:R-:W-:-:S03]  /*3620*/  IMAD R8, R239, c[0x0][0x1f4], R8 ;  /* 0x00007d00ef087a24 */ /* 0x000fc600078e0208 */
[----:B------:R-:W-:Y:S02]  /*3630*/  IADD3 R26, -R10, 0x10, RZ ;  /* 0x000000100a1a7810 */ /* 0x000fe40007ffe1ff */
[----:B------:R-:W-:Y:S01]  /*3640*/  IADD3.X R8, R11, UR18, R8, P1, !PT ;  /* 0x000000120b087c10 */ /* 0x000fe20008ffe408 */
[----:B------:R-:W-:Y:S01]  /*3650*/  IMAD.SHL.U32 R11, R33, 0x2, RZ ;  /* 0x00000002210b7824 */ /* 0x000fe200078e00ff */
[----:B------:R-:W-:Y:S02]  /*3660*/  LEA R17, P1, R18, c[0x0][0x1c8], 0x1 ;  /* 0x0000720012117a11 */ /* 0x000fe400078208ff */
[----:B------:R-:W-:Y:S02]  /*3670*/  LOP3.LUT R26, R26, 0xf, RZ, 0xc0, !PT ;  /* 0x0000000f1a1a7812 */ /* 0x000fe400078ec0ff */
[----:B------:R-:W-:Y:S01]  /*3680*/  LEA.HI.X R18, R18, c[0x0][0x1cc], R8, 0x1, P1 ;  /* 0x0000730012127a11 */ /* 0x000fe200008f0c08 */
[----:B------:R-:W2:Y:S01]  /*3690*/  SHFL.IDX PT, R25, R17, 0x3, 0x181f ;  /* 0x00781f0011197f89 */ /* 0x000ea200000e0000 */
[----:B------:R-:W-:-:S03]  /*36a0*/  IMAD.SHL.U32 R8, R32, 0x2, RZ ;  /* 0x0000000220087824 */ /* 0x000fc600078e00ff */
[----:B------:R-:W3:Y:S04]  /*36b0*/  SHFL.IDX PT, R16, R18, 0x3, 0x181f ;  /* 0x00781f0012107f89 */ /* 0x000ee800000e0000 */
[----:B------:R-:W4:Y:S04]  /*36c0*/  SHFL.IDX PT, R21, R17, RZ, 0x181f ;  /* 0x00181fff11157589 */ /* 0x000f2800000e0000 */
[----:B------:R-:W5:Y:S04]  /*36d0*/  SHFL.IDX PT, R19, R17, 0x1, 0x181f ;  /* 0x00381f0011137f89 */ /* 0x000f6800000e0000 */
[----:B------:R-:W1:Y:S04]  /*36e0*/  SHFL.IDX PT, R22, R18, RZ, 0x181f ;  /* 0x00181fff12167589 */ /* 0x000e6800000e0000 */
[----:B------:R-:W1:Y:S04]  /*36f0*/  SHFL.IDX PT, R17, R17, 0x2, 0x181f ;  /* 0x00581f0011117f89 */ /* 0x000e6800000e0000 */
[----:B------:R-:W1:Y:S01]  /*3700*/  SHFL.IDX PT, R20, R18, 0x1, 0x181f ;  /* 0x00381f0012147f89 */ /* 0x000e6200000e0000 */
[----:B--2---:R-:W-:-:S03]  /*3710*/  IADD3 R26, P2, P1, R26, R25, R11 ;  /* 0x000000191a1a7210 */ /* 0x004fc6000795e00b */
[----:B------:R-:W2:Y:S01]  /*3720*/  SHFL.IDX PT, R18, R18, 0x2, 0x181f ;  /* 0x00581f0012127f89 */ /* 0x000ea200000e0000 */
[-C--:B---3--:R-:W-:Y:S02]  /*3730*/  IADD3.X R27, RZ, R16.reuse, R12, P2, P1 ;  /* 0x00000010ff1b7210 */ /* 0x088fe400017e240c */
[----:B------:R-:W-:Y:S02]  /*3740*/  IADD3 R24, P2, P1, R24, R25, R8 ;  /* 0x0000001918187210 */ /* 0x000fe4000795e008 */
[CC--:B----4-:R-:W-:Y:S02]  /*3750*/  IADD3 R28, P5, R21.reuse, R11.reuse, RZ ;  /* 0x0000000b151c7210 */ /* 0x0d0fe40007fbe0ff */
[--C-:B------:R-:W-:Y:S02]  /*3760*/  IADD3.X R25, RZ, R16, R9.reuse, P2, P1 ;  /* 0x00000010ff197210 */ /* 0x100fe400017e2409 */
[-C--:B------:R-:W-:Y:S02]  /*3770*/  IADD3 R36, P2, R21, R8.reuse, RZ ;  /* 0x0000000815247210 */ /* 0x080fe40007f5e0ff */
[CC--:B-----5:R-:W-:Y:S01]  /*3780*/  IADD3 R30, P1, R19.reuse, R11.reuse, RZ ;  /* 0x0000000b131e7210 */ /* 0x0e0fe20007f3e0ff */
[C---:B-1----:R-:W-:Y:S01]  /*3790*/  IMAD.X R29, R22.reuse, 0x1, R12, P5 ;  /* 0x00000001161d7824 */ /* 0x042fe200028e060c */
[----:B------:R-:W-:Y:S01]  /*37a0*/  IADD3 R16, P5, R19, R8, RZ ;  /* 0x0000000813107210 */ /* 0x000fe20007fbe0ff */
[----:B------:R-:W-:Y:S01]  /*37b0*/  IMAD.X R37, R22, 0x1, R9, P2 ;  /* 0x0000000116257824 */ /* 0x000fe200010e0609 */
[----:B------:R-:W-:-:S02]  /*37c0*/  IADD3 R38, P2, R17, R11, RZ ;  /* 0x0000000b11267210 */ /* 0x000fc40007f5e0ff */
[----:B------:R1:W-:Y:S01]  /*37d0*/  LDGSTS.E.BYPASS.LTC128B.128 [R241+0x8100], [R28.64], !P4 ;  /* 0x081000001cf17fae */ /* 0x0003e2000e101d4c */
[C-C-:B------:R-:W-:Y:S01]  /*37e0*/  IMAD.X R31, R20.reuse, 0x1, R12.reuse, P1 ;  /* 0x00000001141f7824 */ /* 0x140fe200008e060c */
[----:B------:R-:W-:Y:S01]  /*37f0*/  IADD3 R8, P1, R17, R8, RZ ;  /* 0x0000000811087210 */ /* 0x000fe20007f3e0ff */
[--C-:B------:R-:W-:Y:S01]  /*3800*/  IMAD.X R17, R20, 0x1, R9.reuse, P5 ;  /* 0x0000000114117824 */ /* 0x100fe200028e0609 */
[----:B------:R-:W-:Y:S01]  /*3810*/  ISETP.NE.U32.AND P5, PT, R10, RZ, PT ;  /* 0x000000ff0a00720c */ /* 0x000fe20003fa5070 */
[C---:B--2---:R-:W-:Y:S01]  /*3820*/  IMAD.X R39, R18.reuse, 0x1, R12, P2 ;  /* 0x0000000112277824 */ /* 0x044fe200010e060c */
[----:B------:R-:W-:Y:S01]  /*3830*/  ISETP.NE.U32.AND P2, PT, R23, RZ, PT ;  /* 0x000000ff1700720c */ /* 0x000fe20003f45070 */
[----:B------:R-:W-:Y:S01]  /*3840*/  IMAD.X R9, R18, 0x1, R9, P1 ;  /* 0x0000000112097824 */ /* 0x000fe200008e0609 */
[----:B------:R1:W-:Y:S04]  /*3850*/  LDGSTS.E.BYPASS.LTC128B.128 [R241+0xc100], [R36.64], !P3 ;  /* 0x0c10000024f17fae */ /* 0x0003e8000d901d4c */
[----:B------:R1:W-:Y:S04]  /*3860*/  LDGSTS.E.BYPASS.LTC128B.128 [R241+0x9100], [R30.64], !P4 ;  /* 0x091000001ef17fae */ /* 0x0003e8000e101d4c */
[----:B------:R1:W-:Y:S04]  /*3870*/  LDGSTS.E.BYPASS.LTC128B.128 [R241+0xd100], [R16.64], !P3 ;  /* 0x0d10000010f17fae */ /* 0x0003e8000d901d4c */
[----:B------:R1:W-:Y:S04]  /*3880*/  LDGSTS.E.BYPASS.LTC128B.128 [R241+0xa100], [R38.64], !P4 ;  /* 0x0a10000026f17fae */ /* 0x0003e8000e101d4c */
[----:B------:R1:W-:Y:S04]  /*3890*/  LDGSTS.E.BYPASS.LTC128B.128 [R241+0xe100], [R8.64], !P3 ;  /* 0x0e10000008f17fae */ /* 0x0003e8000d901d4c */
[----:B------:R1:W-:Y:S04]  /*38a0*/  LDGSTS.E.BYPASS.LTC128B.128.ZFILL [R241+0xb100], [R26.64], P5 ;  /* 0x0b1000001af17fae */ /* 0x0003e8000a941d4c */
[----:B------:R1:W-:Y:S02]  /*38b0*/  LDGSTS.E.BYPASS.LTC128B.128.ZFILL [R241+0xf100], [R24.64], P2 ;  /* 0x0f10000018f17fae */ /* 0x0003e40009141d4c */
.L_x_25:
[----:B--234-:R-:W-:Y:S01]  /*38c0*/  LOP3.LUT R6, R6, 0xffffffe0, RZ, 0xc0, !PT ;  /* 0xffffffe006067812 */ /* 0x01cfe200078ec0ff */
[----:B-1----:R-:W-:Y:S01]  /*38d0*/  IMAD.MOV.U32 R17, RZ, RZ, -0x2 ;  /* 0xfffffffeff117424 */ /* 0x002fe200078e00ff */
[----:B------:R-:W0:Y:S01]  /*38e0*/  LDGDEPBAR ;  /* 0x00000000000079af */ /* 0x000e220000000000 */
[----:B------:R-:W-:-:S02]  /*38f0*/  IMAD.SHL.U32 R236, R4, 0x2, RZ ;  /* 0x0000000204ec7824 */ /* 0x000fc400078e00ff */
[----:B------:R-:W-:Y:S02]  /*3900*/  IMAD.IADD R6, R5, 0x1, -R6 ;  /* 0x0000000105067824 */ /* 0x000fe400078e0a06 */
[--C-:B------:R-:W-:Y:S01]  /*3910*/  IMAD R234, R2, 0x2, R236.reuse ;  /* 0x0000000202ea7824 */ /* 0x100fe200078e02ec */
[----:B------:R-:W-:Y:S01]  /*3920*/  LDSM.16.MT88.4 R124, [R236+0x100] ;  /* 0x00010000ec7c783b */ /* 0x000fe20000004200 */
[C---:B------:R-:W-:Y:S01]  /*3930*/  IMAD R233, R0.reuse, 0x2, R236 ;  /* 0x0000000200e97824 */ /* 0x040fe200078e02ec */
[----:B------:R-:W-:Y:S01]  /*3940*/  SHF.R.S32.HI R5, RZ, 0x1f, R6 ;  /* 0x0000001fff057819 */ /* 0x000fe20000011406 */
[----:B------:R-:W-:Y:S01]  /*3950*/  IMAD R232, R0, 0x2, R234 ;  /* 0x0000000200e87824 */ /* 0x000fe200078e02ea */
[----:B------:R-:W-:Y:S02]  /*3960*/  LDSM.16.MT88.4 R116, [R234+0x100] ;  /* 0x00010000ea74783b */ /* 0x000fe40000004200 */
[----:B------:R-:W-:Y:S02]  /*3970*/  LEA.HI R5, R5, R6, RZ, 0x2 ;  /* 0x0000000605057211 */ /* 0x000fe400078f10ff */
[----:B------:R-:W-:Y:S02]  /*3980*/  LDSM.16.MT88.4 R100, [R232+0x100] ;  /* 0x00010000e864783b */ /* 0x000fe40000004200 */
[----:B------:R-:W-:-:S02]  /*3990*/  LOP3.LUT R5, R5, 0x7ffffffc, RZ, 0xc0, !PT ;  /* 0x7ffffffc05057812 */ /* 0x000fc400078ec0ff */
[----:B------:R-:W-:Y:S03]  /*39a0*/  LDSM.16.MT88.4 R108, [R233+0x100] ;  /* 0x00010000e96c783b */ /* 0x000fe60000004200 */
[----:B------:R-:W-:Y:S01]  /*39b0*/  IMAD.IADD R5, R6, 0x1, -R5 ;  /* 0x0000000106057824 */ /* 0x000fe200078e0a05 */
[----:B------:R-:W-:Y:S03]  /*39c0*/  LDSM.16.MT88.4 R76, [R233+0x4100] ;  /* 0x00410000e94c783b */ /* 0x000fe60000004200 */
[----:B------:R-:W-:Y:S01]  /*39d0*/  IMAD R17, R5, R17, UR15 ;  /* 0x0000000f05117e24 */ /* 0x000fe2000f8e0211 */
[----:B------:R-:W-:Y:S04]  /*39e0*/  LDSM.16.MT88.4 R24, [R236+0x900] ;  /* 0x00090000ec18783b */ /* 0x000fe80000004200 */
[C---:B------:R-:W-:Y:S01]  /*39f0*/  ISETP.GT.AND P2, PT, R17.reuse, RZ, PT ;  /* 0x000000ff1100720c */ /* 0x040fe20003f44270 */
[----:B------:R-:W-:Y:S01]  /*3a00*/  LDSM.16.MT88.4 R20, [R234+0x900] ;  /* 0x00090000ea14783b */ /* 0x000fe20000004200 */
[----:B------:R-:W-:-:S02]  /*3a10*/  ISETP.GT.AND P1, PT, R17, 0x1, PT ;  /* 0x000000011100780c */ /* 0x000fc40003f24270 */
[----:B------:R-:W-:Y:S01]  /*3a20*/  ISETP.GT.AND P5, PT, R17, 0x8, PT ;  /* 0x000000081100780c */ /* 0x000fe20003fa4270 */
[----:B------:R-:W-:Y:S01]  /*3a30*/  LDSM.16.MT88.4 R36, [R234+0x4900] ;  /* 0x00490000ea24783b */ /* 0x000fe20000004200 */
[----:B------:R-:W-:Y:S02]  /*3a40*/  FSEL R3, R3, -INF , P2 ;  /* 0xff80000003037808 */ /* 0x000fe40001000000 */
[----:B------:R-:W-:Y:S02]  /*3a50*/  FSEL R16, R7, -INF , P1 ;  /* 0xff80000007107808 */ /* 0x000fe40000800000 */
[----:B------:R-:W-:Y:S02]  /*3a60*/  FSEL R84, R84, -INF , P2 ;  /* 0xff80000054547808 */ /* 0x000fe40001000000 */
[----:B------:R-:W-:Y:S02]  /*3a70*/  ISETP.GT.AND P2, PT, R17, 0x9, PT ;  /* 0x000000091100780c */ /* 0x000fe40003f44270 */
[----:B------:R-:W-:-:S02]  /*3a80*/  FSEL R68, R68, -INF , P5 ;  /* 0xff80000044447808 */ /* 0x000fc40002800000 */
[----:B------:R-:W-:Y:S02]  /*3a90*/  FMNMX.FTZ R18, R3, R16, !PT ;  /* 0x0000001003127209 */ /* 0x000fe40007810000 */
[----:B------:R-:W-:Y:S02]  /*3aa0*/  FSEL R85, R85, -INF , P1 ;  /* 0xff80000055557808 */ /* 0x000fe40000800000 */
[----:B------:R-:W-:Y:S02]  /*3ab0*/  ISETP.GT.AND P1, PT, R17, 0x10, PT ;  /* 0x000000101100780c */ /* 0x000fe40003f24270 */
[----:B------:R-:W-:Y:S02]  /*3ac0*/  FSEL R69, R69, -INF , P2 ;  /* 0xff80000045457808 */ /* 0x000fe40001000000 */
[----:B------:R-:W-:Y:S02]  /*3ad0*/  FMNMX.FTZ R18, R68, R18, !PT ;  /* 0x0000001244127209 */ /* 0x000fe40007810000 */
[----:B------:R-:W-:-:S02]  /*3ae0*/  FSEL R86, R86, -INF , P5 ;  /* 0xff80000056567808 */ /* 0x000fc40002800000 */
[----:B------:R-:W-:Y:S02]  /*3af0*/  ISETP.GT.AND P5, PT, R17, 0x11, PT ;  /* 0x000000111100780c */ /* 0x000fe40003fa4270 */
[----:B------:R-:W-:Y:S02]  /*3b00*/  FSEL R7, R70, -INF , P1 ;  /* 0xff80000046077808 */ /* 0x000fe40000800000 */
[----:B------:R-:W-:Y:S02]  /*3b10*/  FMNMX.FTZ R18, R69, R18, !PT ;  /* 0x0000001245127209 */ /* 0x000fe40007810000 */
        /* <DEDUP_REMOVED lines=8> */
[----:B------:R-:W-:-:S02]  /*3ba0*/  FMNMX.FTZ R19, R84, R85, !PT ;  /* 0x0000005554137209 */ /* 0x000fc40007810000 */
[----:B------:R-:W-:Y:S02]  /*3bb0*/  FSEL R10, R93, -INF , P5 ;  /* 0xff8000005d0a7808 */ /* 0x000fe40002800000 */
[----:B------:R-:W-:Y:S01]  /*3bc0*/  ISETP.GT.AND P5, PT, R17, 0x20, PT ;  /* 0x000000201100780c */ /* 0x000fe20003fa4270 */
[----:B------:R-:W-:Y:S01]  /*3bd0*/  LDSM.16.MT88.4 R92, [R236+0x4100] ;  /* 0x00410000ec5c783b */ /* 0x000fe20000004200 */
        /* <DEDUP_REMOVED lines=119> */
[----:B------:R-:W-:Y:S02]  /*4350*/  FMNMX.FTZ R17, R134, R18, !PT ;  /* 0x0000001286117209 */ /* 0x000fe40007810000 */
[----:B------:R-:W-:Y:S02]  /*4360*/  FMNMX.FTZ R19, R152, R19, !PT ;  /* 0x0000001398137209 */ /* 0x000fe40007810000 */
[----:B------:R-:W-:Y:S02]  /*4370*/  FMNMX.FTZ R17, R67, R17, !PT ;  /* 0x0000001143117209 */ /* 0x000fe40007810000 */
[----:B------:R-:W-:Y:S02]  /*4380*/  FMNMX.FTZ R19, R149, R19, !PT ;  /* 0x0000001395137209 */ /* 0x000fe40007810000 */
[----:B------:R-:W-:Y:S01]  /*4390*/  FSEL R65, R13, -INF , P5 ;  /* 0xff8000000d417808 */ /* 0x000fe20002800000 */
[----:B------:R-:W1:Y:S01]  /*43a0*/  SHFL.BFLY PT, R18, R17, 0x2, 0x1f ;  /* 0x0c401f0011127f89 */ /* 0x000e6200000e0000 */
[----:B------:R-:W-:-:S02]  /*43b0*/  FMNMX.FTZ R13, R66, R19, !PT ;  /* 0x00000013420d7209 */ /* 0x000fc40007810000 */
[----:B------:R-:W-:Y:S02]  /*43c0*/  FSEL R64, R15, -INF , P2 ;  /* 0xff8000000f407808 */ /* 0x000fe40001000000 */
[----:B------:R-:W-:Y:S02]  /*43d0*/  FMNMX.FTZ R13, R65, R13, !PT ;  /* 0x0000000d410d7209 */ /* 0x000fe40007810000 */
[----:B------:R-:W-:Y:S02]  /*43e0*/  FSEL R62, R14, -INF , P1 ;  /* 0xff8000000e3e7808 */ /* 0x000fe40000800000 */
[----:B------:R-:W-:-:S04]  /*43f0*/  FMNMX.FTZ R13, R64, R13, !PT ;  /* 0x0000000d400d7209 */ /* 0x000fc80007810000 */
[----:B------:R-:W-:-:S05]  /*4400*/  FMNMX.FTZ R14, R62, R13, !PT ;  /* 0x0000000d3e0e7209 */ /* 0x000fca0007810000 */
[----:B------:R-:W2:Y:S01]  /*4410*/  SHFL.BFLY PT, R13, R14, 0x2, 0x1f ;  /* 0x0c401f000e0d7f89 */ /* 0x000ea200000e0000 */
[----:B-1----:R-:W-:-:S05]  /*4420*/  FMNMX.FTZ R18, R17, R18, !PT ;  /* 0x0000001211127209 */ /* 0x002fca0007810000 */
[----:B------:R-:W1:Y:S01]  /*4430*/  SHFL.BFLY PT, R132, R18, 0x1, 0x1f ;  /* 0x0c201f0012847f89 */ /* 0x000e6200000e0000 */
[----:B--2---:R-:W-:-:S05]  /*4440*/  FMNMX.FTZ R14, R14, R13, !PT ;  /* 0x0000000d0e0e7209 */ /* 0x004fca0007810000 */
[----:B------:R-:W2:Y:S01]  /*4450*/  SHFL.BFLY PT, R13, R14, 0x1, 0x1f ;  /* 0x0c201f000e0d7f89 */ /* 0x000ea200000e0000 */
[----:B-1----:R-:W-:-:S04]  /*4460*/  FMNMX.FTZ R132, R18, R132, !PT ;  /* 0x0000008412847209 */ /* 0x002fc80007810000 */
[C---:B------:R-:W-:Y:S01]  /*4470*/  FSETP.NEU.FTZ.AND P1, PT, R132.reuse, -INF , PT ;  /* 0xff8000008400780b */ /* 0x040fe20003f3d000 */
[----:B------:R-:W-:-:S05]  /*4480*/  FMUL.FTZ R133, R132, c[0x0][0x2d0] ;  /* 0x0000b40084857a20 */ /* 0x000fca0000410000 */
[----:B------:R-:W-:-:S05]  /*4490*/  FSEL R133, R133, RZ, P1 ;  /* 0x000000ff85857208 */ /* 0x000fca0000800000 */
[--C-:B------:R-:W-:Y:S02]  /*44a0*/  FFMA.FTZ R59, R3, c[0x0][0x2d0], -R133.reuse ;  /* 0x0000b400033b7a23 */ /* 0x100fe40000010885 */
[--C-:B------:R-:W-:Y:S01]  /*44b0*/  FFMA.FTZ R58, R16, c[0x0][0x2d0], -R133.reuse ;  /* 0x0000b400103a7a23 */ /* 0x100fe20000010885 */
[----:B--2---:R-:W-:Y:S01]  /*44c0*/  FMNMX.FTZ R3, R13, R14, !PT ;  /* 0x0000000e0d037209 */ /* 0x004fe20007810000 */
[--C-:B------:R-:W-:Y:S01]  /*44d0*/  FFMA.FTZ R57, R68, c[0x0][0x2d0], -R133.reuse ;  /* 0x0000b40044397a23 */ /* 0x100fe20000010885 */
[----:B------:R-:W-:Y:S01]  /*44e0*/  LDSM.16.MT88.4 R16, [R233+0x900] ;  /* 0x00090000e910783b */ /* 0x000fe20000004200 */
[--C-:B------:R-:W-:Y:S01]  /*44f0*/  FFMA.FTZ R53, R69, c[0x0][0x2d0], -R133.reuse ;  /* 0x0000b40045357a23 */ /* 0x100fe20000010885 */
[C---:B------:R-:W-:Y:S01]  /*4500*/  FSETP.NEU.FTZ.AND P1, PT, R3.reuse, -INF , PT ;  /* 0xff8000000300780b */ /* 0x040fe20003f3d000 */
[----:B------:R-:W-:Y:S01]  /*4510*/  FMUL.FTZ R63, R3, c[0x0][0x2d0] ;  /* 0x0000b400033f7a20 */ /* 0x000fe20000410000 */
[----:B------:R-:W-:Y:S01]  /*4520*/  MUFU.EX2 R59, R59 ;  /* 0x0000003b003b7308 */ /* 0x000fe20000000800 */
[----:B------:R-:W-:-:S02]  /*4530*/  FFMA.FTZ R56, R7, c[0x0][0x2d0], -R133 ;  /* 0x0000b40007387a23 */ /* 0x000fc40000010885 */
[--C-:B------:R-:W-:Y:S01]  /*4540*/  FFMA.FTZ R52, R5, c[0x0][0x2d0], -R133.reuse ;  /* 0x0000b40005347a23 */ /* 0x100fe20000010885 */
[----:B------:R-:W-:Y:S01]  /*4550*/  FSEL R63, R63, RZ, P1 ;  /* 0x000000ff3f3f7208 */ /* 0x000fe20000800000 */
[----:B------:R-:W-:Y:S01]  /*4560*/  FFMA.FTZ R51, R6, c[0x0][0x2d0], -R133 ;  /* 0x0000b40006337a23 */ /* 0x000fe20000010885 */
[----:B------:R-:W-:Y:S01]  /*4570*/  PLOP3.LUT P1, PT, PT, PT, UP0, 0x40, 0x0 ;  /* 0x000000000000781c */ /* 0x000fe20003f2e808 */
[----:B------:R-:W-:Y:S01]  /*4580*/  LDSM.16.MT88.4 R4, [R232+0x4100] ;  /* 0x00410000e804783b */ /* 0x000fe20000004200 */
[----:B------:R-:W1:Y:S01]  /*4590*/  MUFU.EX2 R58, R58 ;  /* 0x0000003a003a7308 */ /* 0x000e620000000800 */
[--C-:B------:R-:W-:Y:S02]  /*45a0*/  FFMA.FTZ R61, R84, c[0x0][0x2d0], -R63.reuse ;  /* 0x0000b400543d7a23 */ /* 0x100fe4000001083f */
[--C-:B------:R-:W-:Y:S02]  /*45b0*/  FFMA.FTZ R60, R85, c[0x0][0x2d0], -R63.reuse ;  /* 0x0000b400553c7a23 */ /* 0x100fe4000001083f */
[----:B------:R-:W-:-:S02]  /*45c0*/  FFMA.FTZ R55, R86, c[0x0][0x2d0], -R63 ;  /* 0x0000b40056377a23 */ /* 0x000fc4000001083f */
[----:B------:R-:W-:Y:S01]  /*45d0*/  FFMA.FTZ R54, R87, c[0x0][0x2d0], -R63 ;  /* 0x0000b40057367a23 */ /* 0x000fe2000001083f */
[----:B------:R-:W-:Y:S01]  /*45e0*/  MUFU.EX2 R57, R57 ;  /* 0x0000003900397308 */ /* 0x000fe20000000800 */
[----:B------:R-:W2:Y:S01]  /*45f0*/  LDSM.16.MT88.4 R84, [R234+0x4100] ;  /* 0x00410000ea54783b */ /* 0x000ea20000004200 */
[----:B------:R-:W-:Y:S02]  /*4600*/  FFMA.FTZ R48, R12, c[0x0][0x2d0], -R133 ;  /* 0x0000b4000c307a23 */ /* 0x000fe40000010885 */
[--C-:B------:R-:W-:Y:S01]  /*4610*/  FFMA.FTZ R50, R11, c[0x0][0x2d0], -R63.reuse ;  /* 0x0000b4000b327a23 */ /* 0x100fe2000001083f */
[----:B------:R-:W3:Y:S01]  /*4620*/  LDSM.16.MT88.4 R12, [R232+0x900] ;  /* 0x00090000e80c783b */ /* 0x000ee20000004200 */
[--C-:B------:R-:W-:Y:S02]  /*4630*/  FFMA.FTZ R49, R10, c[0x0][0x2d0], -R63.reuse ;  /* 0x0000b4000a317a23 */ /* 0x100fe4000001083f */
[----:B------:R-:W4:Y:S01]  /*4640*/  MUFU.EX2 R53, R53 ;  /* 0x0000003500357308 */ /* 0x000f220000000800 */
[--C-:B------:R-:W-:Y:S01]  /*4650*/  FFMA.FTZ R46, R9, c[0x0][0x2d0], -R63.reuse ;  /* 0x0000b400092e7a23 */ /* 0x100fe2000001083f */
[----:B-1----:R-:W-:Y:S01]  /*4660*/  F2FP.BF16.PACK_AB R68, R58, R59 ;  /* 0x0000003b3a44723e */ /* 0x002fe200000010ff */
[----:B------:R-:W-:-:S02]  /*4670*/  FFMA.FTZ R45, R8, c[0x0][0x2d0], -R63 ;  /* 0x0000b400082d7a23 */ /* 0x000fc4000001083f */
[----:B------:R-:W1:Y:S01]  /*4680*/  LDSM.16.MT88.4 R8, [R236+0x4900] ;  /* 0x00490000ec08783b */ /* 0x000e620000004200 */
[--C-:B------:R-:W-:Y:S02]  /*4690*/  FFMA.FTZ R47, R30, c[0x0][0x2d0], -R133.reuse ;  /* 0x0000b4001e2f7a23 */ /* 0x100fe40000010885 */
[----:B------:R-:W-:Y:S01]  /*46a0*/  MUFU.EX2 R61, R61 ;  /* 0x0000003d003d7308 */ /* 0x000fe20000000800 */
[--C-:B------:R-:W-:Y:S02]  /*46b0*/  FFMA.FTZ R44, R28, c[0x0][0x2d0], -R133.reuse ;  /* 0x0000b4001c2c7a23 */ /* 0x100fe40000010885 */
[----:B------:R-:W-:Y:S02]  /*46c0*/  FFMA.FTZ R43, R29, c[0x0][0x2d0], -R133 ;  /* 0x0000b4001d2b7a23 */ /* 0x000fe40000010885 */
[----:B------:R-:W5:Y:S01]  /*46d0*/  LDSM.16.MT88.4 R28, [R233+0x4900] ;  /* 0x00490000e91c783b */ /* 0x000f620000004200 */
[----:B------:R-:W-:Y:S02]  /*46e0*/  FFMA.FTZ R42, R41, c[0x0][0x2d0], -R63 ;  /* 0x0000b400292a7a23 */ /* 0x000fe4000001083f */
[----:B------:R-:W2:Y:S01]  /*46f0*/  MUFU.EX2 R60, R60 ;  /* 0x0000003c003c7308 */ /* 0x000ea20000000800 */
[----:B----4-:R-:W-:Y:S01]  /*4700*/  F2FP.BF16.PACK_AB R70, R53, R57 ;  /* 0x000000393546723e */ /* 0x010fe200000010ff */
[----:B------:R-:W-:-:S02]  /*4710*/  FFMA.FTZ R40, R40, c[0x0][0x2d0], -R133 ;  /* 0x0000b40028287a23 */ /* 0x000fc40000010885 */
[--C-:B------:R-:W-:Y:S02]  /*4720*/  FFMA.FTZ R41, R183, c[0x0][0x2d0], -R63.reuse ;  /* 0x0000b400b7297a23 */ /* 0x100fe4000001083f */
[--C-:B------:R-:W-:Y:S02]  /*4730*/  FFMA.FTZ R2, R182, c[0x0][0x2d0], -R63.reuse ;  /* 0x0000b400b6027a23 */ /* 0x100fe4000001083f */
[----:B------:R-:W-:Y:S01]  /*4740*/  MUFU.EX2 R55, R55 ;  /* 0x0000003700377308 */ /* 0x000fe20000000800 */
[----:B------:R-:W-:Y:S02]  /*4750*/  FFMA.FTZ R0, R181, c[0x0][0x2d0], -R63 ;  /* 0x0000b400b5007a23 */ /* 0x000fe4000001083f */
[--C-:B------:R-:W-:Y:S02]  /*4760*/  FFMA.FTZ R145, R145, c[0x0][0x2d0], -R133.reuse ;  /* 0x0000b40091917a23 */ /* 0x100fe40000010885 */
[--C-:B------:R-:W-:Y:S02]  /*4770*/  FFMA.FTZ R146, R146, c[0x0][0x2d0], -R133.reuse ;  /* 0x0000b40092927a23 */ /* 0x100fe40000010885 */
[--C-:B------:R-:W-:Y:S01]  /*4780*/  FFMA.FTZ R148, R148, c[0x0][0x2d0], -R133.reuse ;  /* 0x0000b40094947a23 */ /* 0x100fe20000010885 */
[----:B------:R-:W4:Y:S01]  /*4790*/  MUFU.EX2 R54, R54 ;  /* 0x0000003600367308 */ /* 0x000f220000000800 */
[----:B--2---:R-:W-:Y:S01]  /*47a0*/  F2FP.BF16.PACK_AB R69, R60, R61 ;  /* 0x0000003d3c45723e */ /* 0x004fe200000010ff */
[----:B------:R-:W-:-:S02]  /*47b0*/  FFMA.FTZ R147, R147, c[0x0][0x2d0], -R133 ;  /* 0x0000b40093937a23 */ /* 0x000fc40000010885 */
[--C-:B------:R-:W-:Y:S02]  /*47c0*/  FFMA.FTZ R150, R150, c[0x0][0x2d0], -R63.reuse ;  /* 0x0000b40096967a23 */ /* 0x100fe4000001083f */
[--C-:B------:R-:W-:Y:S02]  /*47d0*/  FFMA.FTZ R151, R151, c[0x0][0x2d0], -R63.reuse ;  /* 0x0000b40097977a23 */ /* 0x100fe4000001083f */
[----:B------:R-:W-:Y:S01]  /*47e0*/  MUFU.EX2 R56, R56 ;  /* 0x0000003800387308 */ /* 0x000fe20000000800 */
[----:B------:R-:W-:Y:S02]  /*47f0*/  FFMA.FTZ R180, R180, c[0x0][0x2d0], -R63 ;  /* 0x0000b400b4b47a23 */ /* 0x000fe4000001083f */
[--C-:B------:R-:W-:Y:S02]  /*4800*/  FFMA.FTZ R160, R160, c[0x0][0x2d0], -R133.reuse ;  /* 0x0000b400a0a07a23 */ /* 0x100fe40000010885 */
[----:B------:R-:W-:Y:S02]  /*4810*/  FFMA.FTZ R159, R159, c[0x0][0x2d0], -R133 ;  /* 0x0000b4009f9f7a23 */ /* 0x000fe40000010885 */
[--C-:B------:R-:W-:Y:S01]  /*4820*/  FFMA.FTZ R161, R161, c[0x0][0x2d0], -R63.reuse ;  /* 0x0000b400a1a17a23 */ /* 0x100fe2000001083f */
[----:B----4-:R-:W-:Y:S01]  /*4830*/  F2FP.BF16.PACK_AB R71, R54, R55 ;  /* 0x000000373647723e */ /* 0x010fe200000010ff */
[----:B------:R-:W-:Y:S01]  /*4840*/  MUFU.EX2 R52, R52 ;  /* 0x0000003400347308 */ /* 0x000fe20000000800 */
[----:B------:R-:W-:-:S02]  /*4850*/  FFMA.FTZ R162, R162, c[0x0][0x2d0], -R63 ;  /* 0x0000b400a2a27a23 */ /* 0x000fc4000001083f */
[--C-:B------:R-:W-:Y:S02]  /*4860*/  FFMA.FTZ R164, R164, c[0x0][0x2d0], -R63.reuse ;  /* 0x0000b400a4a47a23 */ /* 0x100fe4000001083f */
[----:B------:R-:W-:Y:S01]  /*4870*/  FFMA.FTZ R165, R165, c[0x0][0x2d0], -R63 ;  /* 0x0000b400a5a57a23 */ /* 0x000fe2000001083f */
[C---:B------:R-:W-:Y:S01]  /*4880*/  HMMA.16816.F32.BF16 R104, R68.reuse, R100, RZ ;  /* 0x000000644468723c */ /* 0x040fe200000418ff */
[--C-:B------:R-:W-:Y:S01]  /*4890*/  FFMA.FTZ R176, R176, c[0x0][0x2d0], -R133.reuse ;  /* 0x0000b400b0b07a23 */ /* 0x100fe20000010885 */
[----:B------:R-:W-:Y:S01]  /*48a0*/  MUFU.EX2 R51, R51 ;  /* 0x0000003300337308 */ /* 0x000fe20000000800 */
[--C-:B------:R-:W-:Y:S02]  /*48b0*/  FFMA.FTZ R171, R171, c[0x0][0x2d0], -R133.reuse ;  /* 0x0000b400abab7a23 */ /* 0x100fe40000010885 */
[--C-:B------:R-:W-:Y:S02]  /*48c0*/  FFMA.FTZ R170, R170, c[0x0][0x2d0], -R133.reuse ;  /* 0x0000b400aaaa7a23 */ /* 0x100fe40000010885 */
[----:B------:R-:W-:Y:S01]  /*48d0*/  FFMA.FTZ R169, R169, c[0x0][0x2d0], -R133 ;  /* 0x0000b400a9a97a23 */ /* 0x000fe20000010885 */
[----:B------:R-:W-:Y:S01]  /*48e0*/  HMMA.16816.F32.BF16 R100, R68, R102, RZ ;  /* 0x000000664464723c */ /* 0x000fe200000418ff */
[--C-:B------:R-:W-:Y:S01]  /*48f0*/  FFMA.FTZ R168, R168, c[0x0][0x2d0], -R63.reuse ;  /* 0x0000b400a8a87a23 */ /* 0x100fe2000001083f */
[----:B------:R-:W-:Y:S01]  /*4900*/  MUFU.EX2 R48, R48 ;  /* 0x0000003000307308 */ /* 0x000fe20000000800 */
[----:B------:R-:W-:-:S02]  /*4910*/  FFMA.FTZ R167, R167, c[0x0][0x2d0], -R63 ;  /* 0x0000b400a7a77a23 */ /* 0x000fc4000001083f */
[--C-:B------:R-:W-:Y:S02]  /*4920*/  FFMA.FTZ R166, R166, c[0x0][0x2d0], -R63.reuse ;  /* 0x0000b400a6a67a23 */ /* 0x100fe4000001083f */
[----:B------:R-:W-:Y:S01]  /*4930*/  FFMA.FTZ R163, R163, c[0x0][0x2d0], -R63 ;  /* 0x0000b400a3a37a23 */ /* 0x000fe2000001083f */
[C---:B------:R-:W-:Y:S01]  /*4940*/  HMMA.16816.F32.BF16 R96, R68.reuse, R92, RZ ;  /* 0x0000005c4460723c */ /* 0x040fe200000418ff */
[--C-:B------:R-:W-:Y:S01]  /*4950*/  FFMA.FTZ R158, R158, c[0x0][0x2d0], -R133.reuse ;  /* 0x0000b4009e9e7a23 */ /* 0x100fe20000010885 */
[----:B------:R-:W2:Y:S01]  /*4960*/  MUFU.EX2 R50, R50 ;  /* 0x0000003200327308 */ /* 0x000ea20000000800 */
[--C-:B------:R-:W-:Y:S02]  /*4970*/  FFMA.FTZ R157, R157, c[0x0][0x2d0], -R133.reuse ;  /* 0x0000b4009d9d7a23 */ /* 0x100fe40000010885 */
[--C-:B------:R-:W-:Y:S02]  /*4980*/  FFMA.FTZ R156, R156, c[0x0][0x2d0], -R133.reuse ;  /* 0x0000b4009c9c7a23 */ /* 0x100fe40000010885 */
[----:B------:R-:W-:Y:S01]  /*4990*/  FFMA.FTZ R155, R155, c[0x0][0x2d0], -R133 ;  /* 0x0000b4009b9b7a23 */ /* 0x000fe20000010885 */
[----:B------:R-:W-:Y:S01]  /*49a0*/  HMMA.16816.F32.BF16 R92, R68, R94, RZ ;  /* 0x0000005e445c723c */ /* 0x000fe200000418ff */
[--C-:B------:R-:W-:Y:S01]  /*49b0*/  FFMA.FTZ R154, R154, c[0x0][0x2d0], -R63.reuse ;  /* 0x0000b4009a9a7a23 */ /* 0x100fe2000001083f */
[----:B------:R-:W4:Y:S01]  /*49c0*/  MUFU.EX2 R49, R49 ;  /* 0x0000003100317308 */ /* 0x000f220000000800 */
[----:B------:R-:W-:-:S02]  /*49d0*/  FFMA.FTZ R153, R153, c[0x0][0x2d0], -R63 ;  /* 0x0000b40099997a23 */ /* 0x000fc4000001083f */
[--C-:B------:R-:W-:Y:S02]  /*49e0*/  FFMA.FTZ R152, R152, c[0x0][0x2d0], -R63.reuse ;  /* 0x0000b40098987a23 */ /* 0x100fe4000001083f */
[----:B------:R-:W-:Y:S01]  /*49f0*/  FFMA.FTZ R149, R149, c[0x0][0x2d0], -R63 ;  /* 0x0000b40095957a23 */ /* 0x000fe2000001083f */
[C---:B------:R-:W-:Y:S01]  /*4a00*/  HMMA.16816.F32.BF16 R128, R68.reuse, R124, RZ ;  /* 0x0000007c4480723c */ /* 0x040fe200000418ff */
[----:B------:R-:W-:Y:S01]  /*4a10*/  FADD.FTZ R58, R59, R58 ;  /* 0x0000003a3b3a7221 */ /* 0x000fe20000010000 */
[----:B------:R-:W-:Y:S01]  /*4a20*/  MUFU.EX2 R46, R46 ;  /* 0x0000002e002e7308 */ /* 0x000fe20000000800 */
[----:B------:R-:W-:Y:S02]  /*4a30*/  FADD.FTZ R60, R61, R60 ;  /* 0x0000003c3d3c7221 */ /* 0x000fe40000010000 */
[----:B------:R-:W-:Y:S02]  /*4a40*/  FADD.FTZ R57, R57, R58 ;  /* 0x0000003a39397221 */ /* 0x000fe40000010000 */
[----:B------:R-:W-:Y:S01]  /*4a50*/  FADD.FTZ R60, R55, R60 ;  /* 0x0000003c373c7221 */ /* 0x000fe20000010000 */
[----:B------:R-:W-:Y:S01]  /*4a60*/  HMMA.16816.F32.BF16 R120, R68, R116, RZ ;  /* 0x000000744478723c */ /* 0x000fe200000418ff */
[----:B------:R-:W-:Y:S01]  /*4a70*/  FFMA.FTZ R249, R67, c[0x0][0x2d0], -R133 ;  /* 0x0000b40043f97a23 */ /* 0x000fe20000010885 */
[----:B------:R-:W1:Y:S01]  /*4a80*/  MUFU.EX2 R45, R45 ;  /* 0x0000002d002d7308 */ /* 0x000e620000000800 */
[----:B------:R-:W-:-:S02]  /*4a90*/  FFMA.FTZ R248, R62, c[0x0][0x2d0], -R63 ;  /* 0x0000b4003ef87a23 */ /* 0x000fc4000001083f */
[----:B------:R-:W-:Y:S02]  /*4aa0*/  FADD.FTZ R57, R53, R57 ;  /* 0x0000003935397221 */ /* 0x000fe40000010000 */
[----:B------:R-:W-:Y:S01]  /*4ab0*/  FADD.FTZ R54, R54, R60 ;  /* 0x0000003c36367221 */ /* 0x000fe20000010000 */
[----:B------:R-:W-:Y:S02]  /*4ac0*/  HMMA.16816.F32.BF16 R112, R68, R108, RZ ;  /* 0x0000006c4470723c */ /* 0x000fe400000418ff */
[----:B------:R-:W-:Y:S01]  /*4ad0*/  MUFU.EX2 R47, R47 ;  /* 0x0000002f002f7308 */ /* 0x000fe20000000800 */
[----:B--2---:R-:W-:-:S05]  /*4ae0*/  FADD.FTZ R54, R50, R54 ;  /* 0x0000003632367221 */ /* 0x004fca0000010000 */
[C---:B------:R-:W-:Y:S02]  /*4af0*/  HMMA.16816.F32.BF16 R88, R68.reuse, R84, RZ ;  /* 0x000000544458723c */ /* 0x040fe400000418ff */
[----:B------:R-:W-:Y:S06]  /*4b00*/  MUFU.EX2 R44, R44 ;  /* 0x0000002c002c7308 */ /* 0x000fec0000000800 */
[C---:B------:R-:W-:Y:S02]  /*4b10*/  HMMA.16816.F32.BF16 R80, R68.reuse, R76, RZ ;  /* 0x0000004c4450723c */ /* 0x040fe400000418ff */
[----:B------:R-:W-:Y:S06]  /*4b20*/  MUFU.EX2 R43, R43 ;  /* 0x0000002b002b7308 */ /* 0x000fec0000000800 */
[C---:B------:R-:W-:Y:S02]  /*4b30*/  HMMA.16816.F32.BF16 R124, R68.reuse, R126, RZ ;  /* 0x0000007e447c723c */ /* 0x040fe400000418ff */
[----:B------:R-:W-:Y:S06]  /*4b40*/  MUFU.EX2 R40, R40 ;  /* 0x0000002800287308 */ /* 0x000fec0000000800 */
[C---:B------:R-:W-:Y:S02]  /*4b50*/  HMMA.16816.F32.BF16 R116, R68.reuse, R118, RZ ;  /* 0x000000764474723c */ /* 0x040fe400000418ff */
[----:B------:R-:W2:Y:S06]  /*4b60*/  MUFU.EX2 R42, R42 ;  /* 0x0000002a002a7308 */ /* 0x000eac0000000800 */
[C---:B------:R-:W-:Y:S02]  /*4b70*/  HMMA.16816.F32.BF16 R108, R68.reuse, R110, RZ ;  /* 0x0000006e446c723c */ /* 0x040fe400000418ff */
[----:B------:R-:W1:Y:S06]  /*4b80*/  MUFU.EX2 R41, R41 ;  /* 0x0000002900297308 */ /* 0x000e6c0000000800 */
[C---:B------:R-:W-:Y:S02]  /*4b90*/  HMMA.16816.F32.BF16 R84, R68.reuse, R86, RZ ;  /* 0x000000564454723c */ /* 0x040fe400000418ff */
[----:B------:R-:W-:Y:S06]  /*4ba0*/  MUFU.EX2 R2, R2 ;  /* 0x0000000200027308 */ /* 0x000fec0000000800 */
[C---:B------:R-:W-:Y:S02]  /*4bb0*/  HMMA.16816.F32.BF16 R76, R68.reuse, R78, RZ ;  /* 0x0000004e444c723c */ /* 0x040fe400000418ff */
[----:B------:R-:W1:Y:S06]  /*4bc0*/  MUFU.EX2 R0, R0 ;  /* 0x0000000000007308 */ /* 0x000e6c0000000800 */
[C---:B------:R-:W-:Y:S02]  /*4bd0*/  HMMA.16816.F32.BF16 R72, R68.reuse, R4, RZ ;  /* 0x000000044448723c */ /* 0x040fe400000418ff */
[----:B------:R-:W-:Y:S05]  /*4be0*/  MUFU.EX2 R145, R145 ;  /* 0x0000009100917308 */ /* 0x000fea0000000800 */
[----:B------:R-:W-:Y:S01]  /*4bf0*/  F2FP.BF16.PACK_AB R4, R52, R56 ;  /* 0x000000383404723e */ /* 0x000fe200000010ff */
[----:B------:R-:W-:Y:S01]  /*4c00*/  HMMA.16816.F32.BF16 R68, R68, R6, RZ ;  /* 0x000000064444723c */ /* 0x000fe200000418ff */
[----:B----4-:R-:W-:Y:S01]  /*4c10*/  F2FP.BF16.PACK_AB R5, R49, R50 ;  /* 0x000000323105723e */ /* 0x010fe200000010ff */
[----:B------:R-:W-:Y:S01]  /*4c20*/  MUFU.EX2 R146, R146 ;  /* 0x0000009200927308 */ /* 0x000fe20000000800 */
[----:B------:R-:W-:-:S02]  /*4c30*/  FADD.FTZ R56, R56, R57 ;  /* 0x0000003938387221 */ /* 0x000fc40000010000 */
[----:B------:R-:W-:Y:S02]  /*4c40*/  FADD.FTZ R49, R49, R54 ;  /* 0x0000003631317221 */ /* 0x000fe40000010000 */
[----:B------:R-:W-:Y:S01]  /*4c50*/  F2FP.BF16.PACK_AB R6, R48, R51 ;  /* 0x000000333006723e */ /* 0x000fe200000010ff */
[----:B------:R-:W-:Y:S01]  /*4c60*/  FADD.FTZ R56, R52, R56 ;  /* 0x0000003834387221 */ /* 0x000fe20000010000 */
[----:B-1----:R-:W-:Y:S01]  /*4c70*/  F2FP.BF16.PACK_AB R7, R45, R46 ;  /* 0x0000002e2d07723e */ /* 0x002fe200000010ff */
[----:B------:R-:W-:Y:S01]  /*4c80*/  MUFU.EX2 R148, R148 ;  /* 0x0000009400947308 */ /* 0x000fe20000000800 */
[----:B------:R-:W-:Y:S02]  /*4c90*/  FADD.FTZ R49, R46, R49 ;  /* 0x000000312e317221 */ /* 0x000fe40000010000 */
[----:B------:R-:W-:Y:S02]  /*4ca0*/  FADD.FTZ R51, R51, R56 ;  /* 0x0000003833337221 */ /* 0x000fe40000010000 */
[----:B------:R-:W-:Y:S01]  /*4cb0*/  FADD.FTZ R45, R45, R49 ;  /* 0x000000312d2d7221 */ /* 0x000fe20000010000 */
[----:B---3--:R-:W-:Y:S01]  /*4cc0*/  HMMA.16816.F32.BF16 R104, R4, R12, R104 ;  /* 0x0000000c0468723c */ /* 0x008fe20000041868 */
[----:B------:R-:W-:Y:S01]  /*4cd0*/  FADD.FTZ R51, R48, R51 ;  /* 0x0000003330337221 */ /* 0x000fe20000010000 */
[----:B------:R-:W-:Y:S01]  /*4ce0*/  MUFU.EX2 R147, R147 ;  /* 0x0000009300937308 */ /* 0x000fe20000000800 */
[----:B--2---:R-:W-:-:S05]  /*4cf0*/  FADD.FTZ R45, R42, R45 ;  /* 0x0000002d2a2d7221 */ /* 0x004fca0000010000 */
[C---:B------:R-:W-:Y:S01]  /*4d00*/  HMMA.16816.F32.BF16 R100, R4.reuse, R14, R100 ;  /* 0x0000000e0464723c */ /* 0x040fe20000041864 */
[----:B------:R-:W1:Y:S01]  /*4d10*/  LDSM.16.MT88.4 R12, [R232+0x4900] ;  /* 0x00490000e80c783b */ /* 0x000e620000004200 */
[----:B------:R-:W2:Y:S06]  /*4d20*/  MUFU.EX2 R150, R150 ;  /* 0x0000009600967308 */ /* 0x000eac0000000800 */
[C---:B------:R-:W-:Y:S02]  /*4d30*/  HMMA.16816.F32.BF16 R96, R4.reuse, R8, R96 ;  /* 0x000000080460723c */ /* 0x040fe40000041860 */
[----:B------:R-:W3:Y:S06]  /*4d40*/  MUFU.EX2 R151, R151 ;  /* 0x0000009700977308 */ /* 0x000eec0000000800 */
[C---:B------:R-:W-:Y:S01]  /*4d50*/  HMMA.16816.F32.BF16 R92, R4.reuse, R10, R92 ;  /* 0x0000000a045c723c */ /* 0x040fe2000004185c */
[----:B------:R-:W4:Y:S01]  /*4d60*/  LDSM.16.MT88.4 R8, [R232+0x1100] ;  /* 0x00110000e808783b */ /* 0x000f220000004200 */
[----:B------:R-:W-:Y:S06]  /*4d70*/  MUFU.EX2 R160, R160 ;  /* 0x000000a000a07308 */ /* 0x000fec0000000800 */
[C---:B------:R-:W-:Y:S02]  /*4d80*/  HMMA.16816.F32.BF16 R128, R4.reuse, R24, R128 ;  /* 0x000000180480723c */ /* 0x040fe40000041880 */
[----:B------:R-:W-:Y:S06]  /*4d90*/  MUFU.EX2 R159, R159 ;  /* 0x0000009f009f7308 */ /* 0x000fec0000000800 */
[C---:B------:R-:W-:Y:S01]  /*4da0*/  HMMA.16816.F32.BF16 R124, R4.reuse, R26, R124 ;  /* 0x0000001a047c723c */ /* 0x040fe2000004187c */
[----:B------:R-:W-:Y:S01]  /*4db0*/  LDSM.16.MT88.4 R24, [R236+0x1100] ;  /* 0x00110000ec18783b */ /* 0x000fe20000004200 */
        /* <DEDUP_REMOVED lines=9> */
[----:B------:R-:W2:Y:S01]  /*4e50*/  LDSM.16.MT88.4 R16, [R233+0x1100] ;  /* 0x00110000e910783b */ /* 0x000ea20000004200 */
[----:B------:R-:W-:Y:S06]  /*4e60*/  MUFU.EX2 R176, R176 ;  /* 0x000000b000b07308 */ /* 0x000fec0000000800 */
[C---:B------:R-:W-:Y:S02]  /*4e70*/  HMMA.16816.F32.BF16 R88, R4.reuse, R36, R88 ;  /* 0x000000240458723c */ /* 0x040fe40000041858 */
[----:B------:R-:W-:Y:S06]  /*4e80*/  MUFU.EX2 R171, R171 ;  /* 0x000000ab00ab7308 */ /* 0x000fec0000000800 */
[C---:B------:R-:W-:Y:S01]  /*4e90*/  HMMA.16816.F32.BF16 R84, R4.reuse, R38, R84 ;  /* 0x000000260454723c */ /* 0x040fe20000041854 */
[----:B------:R-:W-:Y:S01]  /*4ea0*/  LDSM.16.MT88.4 R36, [R234+0x5100] ;  /* 0x00510000ea24783b */ /* 0x000fe20000004200 */
[----:B------:R-:W-:Y:S06]  /*4eb0*/  MUFU.EX2 R170, R170 ;  /* 0x000000aa00aa7308 */ /* 0x000fec0000000800 */
[C---:B-----5:R-:W-:Y:S02]  /*4ec0*/  HMMA.16816.F32.BF16 R80, R4.reuse, R28, R80 ;  /* 0x0000001c0450723c */ /* 0x060fe40000041850 */
[----:B------:R-:W-:Y:S06]  /*4ed0*/  MUFU.EX2 R169, R169 ;  /* 0x000000a900a97308 */ /* 0x000fec0000000800 */
[C---:B------:R-:W-:Y:S01]  /*4ee0*/  HMMA.16816.F32.BF16 R76, R4.reuse, R30, R76 ;  /* 0x0000001e044c723c */ /* 0x040fe2000004184c */
[----:B------:R-:W-:Y:S01]  /*4ef0*/  LDSM.16.MT88.4 R28, [R233+0x5100] ;  /* 0x00510000e91c783b */ /* 0x000fe20000004200 */
[----:B------:R-:W-:Y:S06]  /*4f00*/  MUFU.EX2 R168, R168 ;  /* 0x000000a800a87308 */ /* 0x000fec0000000800 */
[C---:B-1----:R-:W-:Y:S02]  /*4f10*/  HMMA.16816.F32.BF16 R72, R4.reuse, R12, R72 ;  /* 0x0000000c0448723c */ /* 0x042fe40000041848 */
[----:B------:R-:W-:Y:S06]  /*4f20*/  MUFU.EX2 R167, R167 ;  /* 0x000000a700a77308 */ /* 0x000fec0000000800 */
[----:B------:R-:W-:Y:S01]  /*4f30*/  HMMA.16816.F32.BF16 R68, R4, R14, R68 ;  /* 0x0000000e0444723c */ /* 0x000fe20000041844 */
[----:B------:R-:W1:Y:S01]  /*4f40*/  LDSM.16.MT88.4 R12, [R236+0x5100] ;  /* 0x00510000ec0c783b */ /* 0x000e620000004200 */
[----:B------:R-:W-:Y:S05]  /*4f50*/  MUFU.EX2 R166, R166 ;  /* 0x000000a600a67308 */ /* 0x000fea0000000800 */
[----:B------:R-:W-:Y:S01]  /*4f60*/  F2FP.BF16.PACK_AB R4, R44, R47 ;  /* 0x0000002f2c04723e */ /* 0x000fe200000010ff */
[----:B------:R-:W-:Y:S01]  /*4f70*/  FADD.FTZ R47, R47, R51 ;  /* 0x000000332f2f7221 */ /* 0x000fe20000010000 */
[----:B------:R-:W-:Y:S01]  /*4f80*/  F2FP.BF16.PACK_AB R6, R40, R43 ;  /* 0x0000002b2806723e */ /* 0x000fe200000010ff */
[----:B------:R-:W-:Y:S01]  /*4f90*/  MUFU.EX2 R163, R163 ;  /* 0x000000a300a37308 */ /* 0x000fe20000000800 */
[C---:B------:R-:W-:Y:S01]  /*4fa0*/  F2FP.BF16.PACK_AB R5, R41.reuse, R42 ;  /* 0x0000002a2905723e */ /* 0x040fe200000010ff */
[----:B------:R-:W-:Y:S01]  /*4fb0*/  FADD.FTZ R47, R44, R47 ;  /* 0x0000002f2c2f7221 */ /* 0x000fe20000010000 */
[----:B------:R-:W-:Y:S01]  /*4fc0*/  F2FP.BF16.PACK_AB R7, R0, R2 ;  /* 0x000000020007723e */ /* 0x000fe200000010ff */
[----:B------:R-:W-:-:S02]  /*4fd0*/  FADD.FTZ R41, R41, R45 ;  /* 0x0000002d29297221 */ /* 0x000fc40000010000 */
[----:B------:R-:W-:Y:S02]  /*4fe0*/  FADD.FTZ R43, R43, R47 ;  /* 0x0000002f2b2b7221 */ /* 0x000fe40000010000 */
[----:B------:R-:W-:Y:S01]  /*4ff0*/  MUFU.EX2 R158, R158 ;  /* 0x0000009e009e7308 */ /* 0x000fe20000000800 */
[----:B------:R-:W-:Y:S01]  /*5000*/  FADD.FTZ R41, R2, R41 ;  /* 0x0000002902297221 */ /* 0x000fe20000010000 */
[----:B----4-:R-:W-:Y:S01]  /*5010*/  HMMA.16816.F32.BF16 R104, R4, R8, R104 ;  /* 0x000000080468723c */ /* 0x010fe20000041868 */
[----:B------:R-:W-:Y:S02]  /*5020*/  FADD.FTZ R43, R40, R43 ;  /* 0x0000002b282b7221 */ /* 0x000fe40000010000 */
[----:B------:R-:W-:-:S03]  /*5030*/  FADD.FTZ R0, R0, R41 ;  /* 0x0000002900007221 */ /* 0x000fc60000010000 */
[----:B------:R-:W-:Y:S01]  /*5040*/  MUFU.EX2 R157, R157 ;  /* 0x0000009d009d7308 */ /* 0x000fe20000000800 */
[----:B--2---:R-:W-:Y:S01]  /*5050*/  FADD.FTZ R0, R150, R0 ;  /* 0x0000000096007221 */ /* 0x004fe20000010000 */
[C---:B------:R-:W-:Y:S01]  /*5060*/  HMMA.16816.F32.BF16 R100, R4.reuse, R10, R100 ;  /* 0x0000000a0464723c */ /* 0x040fe20000041864 */
[----:B------:R-:W2:Y:S05]  /*5070*/  LDSM.16.MT88.4 R8, [R232+0x5100] ;  /* 0x00510000e808783b */ /* 0x000eaa0000004200 */
[----:B------:R-:W-:Y:S02]  /*5080*/  MUFU.EX2 R156, R156 ;  /* 0x0000009c009c7308 */ /* 0x000fe40000000800 */
[C---:B------:R-:W-:Y:S06]  /*5090*/  HMMA.16816.F32.BF16 R112, R4.reuse, R16, R112 ;  /* 0x000000100470723c */ /* 0x040fec0000041870 */
[----:B------:R-:W-:Y:S02]  /*50a0*/  MUFU.EX2 R155, R155 ;  /* 0x0000009b009b7308 */ /* 0x000fe40000000800 */
[C---:B------:R-:W-:Y:S01]  /*50b0*/  HMMA.16816.F32.BF16 R108, R4.reuse, R18, R108 ;  /* 0x00000012046c723c */ /* 0x040fe2000004186c */
[----:B------:R-:W4:Y:S05]  /*50c0*/  LDSM.16.MT88.4 R16, [R233+0x1900] ;  /* 0x00190000e910783b */ /* 0x000f2a0000004200 */
[----:B------:R-:W-:Y:S02]  /*50d0*/  MUFU.EX2 R154, R154 ;  /* 0x0000009a009a7308 */ /* 0x000fe40000000800 */
[C---:B-1----:R-:W-:Y:S06]  /*50e0*/  HMMA.16816.F32.BF16 R96, R4.reuse, R12, R96 ;  /* 0x0000000c0460723c */ /* 0x042fec0000041860 */
[----:B------:R-:W-:Y:S02]  /*50f0*/  MUFU.EX2 R153, R153 ;  /* 0x0000009900997308 */ /* 0x000fe40000000800 */
[C---:B------:R-:W-:Y:S01]  /*5100*/  HMMA.16816.F32.BF16 R92, R4.reuse, R14, R92 ;  /* 0x0000000e045c723c */ /* 0x040fe2000004185c */
[----:B------:R-:W1:Y:S05]  /*5110*/  LDSM.16.MT88.4 R12, [R232+0x1900] ;  /* 0x00190000e80c783b */ /* 0x000e6a0000004200 */
[----:B------:R-:W-:Y:S02]  /*5120*/  MUFU.EX2 R152, R152 ;  /* 0x0000009800987308 */ /* 0x000fe40000000800 */
[C---:B------:R-:W-:Y:S06]  /*5130*/  HMMA.16816.F32.BF16 R88, R4.reuse, R36, R88 ;  /* 0x000000240458723c */ /* 0x040fec0000041858 */
[----:B------:R-:W-:Y:S01]  /*5140*/  MUFU.EX2 R36, R180 ;  /* 0x000000b400247308 */ /* 0x000fe20000000800 */
[----:B------:R-:W-:Y:S01]  /*5150*/  FFMA.FTZ R37, R179, c[0x0][0x2d0], -R63 ;  /* 0x0000b400b3257a23 */ /* 0x000fe2000001083f */
[C---:B--2---:R-:W-:Y:S06]  /*5160*/  HMMA.16816.F32.BF16 R72, R4.reuse, R8, R72 ;  /* 0x000000080448723c */ /* 0x044fec0000041848 */
[----:B------:R-:W2:Y:S02]  /*5170*/  MUFU.EX2 R37, R37 ;  /* 0x0000002500257308 */ /* 0x000ea40000000800 */
[C---:B------:R-:W-:Y:S01]  /*5180*/  HMMA.16816.F32.BF16 R68, R4.reuse, R10, R68 ;  /* 0x0000000a0444723c */ /* 0x040fe20000041844 */
[----:B------:R-:W5:Y:S05]  /*5190*/  LDSM.16.MT88.4 R8, [R236+0x5900] ;  /* 0x00590000ec08783b */ /* 0x000f6a0000004200 */
[----:B------:R-:W-:Y:S02]  /*51a0*/  MUFU.EX2 R149, R149 ;  /* 0x0000009500957308 */ /* 0x000fe40000000800 */
[C---:B------:R-:W-:Y:S06]  /*51b0*/  HMMA.16816.F32.BF16 R120, R4.reuse, R20, R120 ;  /* 0x000000140478723c */ /* 0x040fec0000041878 */
[----:B------:R-:W-:Y:S02]  /*51c0*/  MUFU.EX2 R249, R249 ;  /* 0x000000f900f97308 */ /* 0x000fe40000000800 */
[C---:B------:R-:W-:Y:S01]  /*51d0*/  HMMA.16816.F32.BF16 R116, R4.reuse, R22, R116 ;  /* 0x000000160474723c */ /* 0x040fe20000041874 */
[----:B------:R-:W1:Y:S05]  /*51e0*/  LDSM.16.MT88.4 R20, [R234+0x1900] ;  /* 0x00190000ea14783b */ /* 0x000e6a0000004200 */
[----:B------:R-:W-:Y:S02]  /*51f0*/  MUFU.EX2 R248, R248 ;  /* 0x000000f800f87308 */ /* 0x000fe40000000800 */
[C---:B------:R-:W-:Y:S08]  /*5200*/  HMMA.16816.F32.BF16 R128, R4.reuse, R24, R128 ;  /* 0x000000180480723c */ /* 0x040ff00000041880 */
[C---:B------:R-:W-:Y:S01]  /*5210*/  HMMA.16816.F32.BF16 R124, R4.reuse, R26, R124 ;  /* 0x0000001a047c723c */ /* 0x040fe2000004187c */
[----:B------:R-:W1:Y:S07]  /*5220*/  LDSM.16.MT88.4 R24, [R236+0x1900] ;  /* 0x00190000ec18783b */ /* 0x000e6e0000004200 */
[C---:B------:R-:W-:Y:S07]  /*5230*/  HMMA.16816.F32.BF16 R84, R4.reuse, R38, R84 ;  /* 0x000000260454723c */ /* 0x040fee0000041854 */
[--C-:B------:R-:W-:Y:S01]  /*5240*/  FFMA.FTZ R38, R178, c[0x0][0x2d0], -R133.reuse ;  /* 0x0000b400b2267a23 */ /* 0x100fe20000010885 */
[----:B------:R-:W-:Y:S01]  /*5250*/  HMMA.16816.F32.BF16 R80, R4, R28, R80 ;  /* 0x0000001c0450723c */ /* 0x000fe20000041850 */
[----:B------:R-:W-:-:S04]  /*5260*/  FFMA.FTZ R39, R177, c[0x0][0x2d0], -R133 ;  /* 0x0000b400b1277a23 */ /* 0x000fc80000010885 */
[----:B------:R-:W-:Y:S03]  /*5270*/  MUFU.EX2 R38, R38 ;  /* 0x0000002600267308 */ /* 0x000fe60000000800 */
[----:B------:R-:W-:Y:S01]  /*5280*/  HMMA.16816.F32.BF16 R76, R4, R30, R76 ;  /* 0x0000001e044c723c */ /* 0x000fe2000004184c */
[----:B------:R-:W-:Y:S04]  /*5290*/  LDSM.16.MT88.4 R28, [R233+0x5900] ;  /* 0x00590000e91c783b */ /* 0x000fe80000004200 */
[----:B------:R-:W1:Y:S02]  /*52a0*/  MUFU.EX2 R39, R39 ;  /* 0x0000002700277308 */ /* 0x000e640000000800 */
[----:B------:R-:W-:Y:S01]  /*52b0*/  F2FP.BF16.PACK_AB R4, R146, R145 ;  /* 0x000000919204723e */ /* 0x000fe200000010ff */
[----:B------:R-:W-:Y:S01]  /*52c0*/  FADD.FTZ R145, R145, R43 ;  /* 0x0000002b91917221 */ /* 0x000fe20000010000 */
[----:B------:R-:W-:-:S02]  /*52d0*/  F2FP.BF16.PACK_AB R6, R147, R148 ;  /* 0x000000949306723e */ /* 0x000fc400000010ff */
[----:B---3--:R-:W-:Y:S01]  /*52e0*/  F2FP.BF16.PACK_AB R5, R151, R150 ;  /* 0x000000969705723e */ /* 0x008fe200000010ff */
[----:B------:R-:W-:Y:S01]  /*52f0*/  FADD.FTZ R145, R146, R145 ;  /* 0x0000009192917221 */ /* 0x000fe20000010000 */
[----:B--2---:R-:W-:Y:S01]  /*5300*/  F2FP.BF16.PACK_AB R7, R37, R36 ;  /* 0x000000242507723e */ /* 0x004fe200000010ff */
[----:B------:R-:W-:Y:S02]  /*5310*/  FADD.FTZ R151, R151, R0 ;  /* 0x0000000097977221 */ /* 0x000fe40000010000 */
[----:B------:R-:W-:Y:S02]  /*5320*/  FADD.FTZ R148, R148, R145 ;  /* 0x0000009194947221 */ /* 0x000fe40000010000 */
[----:B------:R-:W-:Y:S02]  /*5330*/  FADD.FTZ R151, R36, R151 ;  /* 0x0000009724977221 */ /* 0x000fe40000010000 */
[----:B----4-:R-:W-:Y:S01]  /*5340*/  HMMA.16816.F32.BF16 R112, R4, R16, R112 ;  /* 0x000000100470723c */ /* 0x010fe20000041870 */
[----:B------:R-:W-:-:S02]  /*5350*/  FADD.FTZ R148, R147, R148 ;  /* 0x0000009493947221 */ /* 0x000fc40000010000 */
[----:B------:R-:W-:-:S05]  /*5360*/  FADD.FTZ R151, R37, R151 ;  /* 0x0000009725977221 */ /* 0x000fca0000010000 */
[C---:B------:R-:W-:Y:S01]  /*5370*/  HMMA.16816.F32.BF16 R108, R4.reuse, R18, R108 ;  /* 0x00000012046c723c */ /* 0x040fe2000004186c */
[----:B------:R-:W2:Y:S07]  /*5380*/  LDSM.16.MT88.4 R16, [R234+0x5900] ;  /* 0x00590000ea10783b */ /* 0x000eae0000004200 */
[C---:B-1----:R-:W-:Y:S08]  /*5390*/  HMMA.16816.F32.BF16 R104, R4.reuse, R12, R104 ;  /* 0x0000000c0468723c */ /* 0x042ff00000041868 */
[C---:B------:R-:W-:Y:S01]  /*53a0*/  HMMA.16816.F32.BF16 R100, R4.reuse, R14, R100 ;  /* 0x0000000e0464723c */ /* 0x040fe20000041864 */
[----:B------:R-:W1:Y:S07]  /*53b0*/  LDSM.16.MT88.4 R12, [R232+0x5900] ;  /* 0x00590000e80c783b */ /* 0x000e6e0000004200 */
[C---:B-----5:R-:W-:Y:S08]  /*53c0*/  HMMA.16816.F32.BF16 R96, R4.reuse, R8, R96 ;  /* 0x000000080460723c */ /* 0x060ff00000041860 */
[C---:B------:R-:W-:Y:S01]  /*53d0*/  HMMA.16816.F32.BF16 R92, R4.reuse, R10, R92 ;  /* 0x0000000a045c723c */ /* 0x040fe2000004185c */
[----:B------:R-:W3:Y:S07]  /*53e0*/  LDSM.16.MT88.4 R8, [R234+0x2100] ;  /* 0x00210000ea08783b */ /* 0x000eee0000004200 */
[C---:B------:R-:W-:Y:S08]  /*53f0*/  HMMA.16816.F32.BF16 R120, R4.reuse, R20, R120 ;  /* 0x000000140478723c */ /* 0x040ff00000041878 */
[C---:B------:R-:W-:Y:S01]  /*5400*/  HMMA.16816.F32.BF16 R116, R4.reuse, R22, R116 ;  /* 0x000000160474723c */ /* 0x040fe20000041874 */
[----:B------:R-:W4:Y:S07]  /*5410*/  LDSM.16.MT88.4 R20, [R233+0x2100] ;  /* 0x00210000e914783b */ /* 0x000f2e0000004200 */
[C---:B------:R-:W-:Y:S08]  /*5420*/  HMMA.16816.F32.BF16 R128, R4.reuse, R24, R128 ;  /* 0x000000180480723c */ /* 0x040ff00000041880 */
[C---:B------:R-:W-:Y:S01]  /*5430*/  HMMA.16816.F32.BF16 R124, R4.reuse, R26, R124 ;  /* 0x0000001a047c723c */ /* 0x040fe2000004187c */
[----:B------:R-:W-:Y:S07]  /*5440*/  LDSM.16.MT88.4 R24, [R236+0x2100] ;  /* 0x00210000ec18783b */ /* 0x000fee0000004200 */
[C---:B--2---:R-:W-:Y:S08]  /*5450*/  HMMA.16816.F32.BF16 R88, R4.reuse, R16, R88 ;  /* 0x000000100458723c */ /* 0x044ff00000041858 */
[C---:B------:R-:W-:Y:S01]  /*5460*/  HMMA.16816.F32.BF16 R84, R4.reuse, R18, R84 ;  /* 0x000000120454723c */ /* 0x040fe20000041854 */
[----:B------:R-:W2:Y:S07]  /*5470*/  LDSM.16.MT88.4 R16, [R232+0x2100] ;  /* 0x00210000e810783b */ /* 0x000eae0000004200 */
[C---:B------:R-:W-:Y:S08]  /*5480*/  HMMA.16816.F32.BF16 R80, R4.reuse, R28, R80 ;  /* 0x0000001c0450723c */ /* 0x040ff00000041850 */
[C---:B------:R-:W-:Y:S01]  /*5490*/  HMMA.16816.F32.BF16 R76, R4.reuse, R30, R76 ;  /* 0x0000001e044c723c */ /* 0x040fe2000004184c */
[----:B------:R-:W-:Y:S07]  /*54a0*/  LDSM.16.MT88.4 R28, [R233+0x6100] ;  /* 0x00610000e91c783b */ /* 0x000fee0000004200 */
[C---:B-1----:R-:W-:Y:S08]  /*54b0*/  HMMA.16816.F32.BF16 R72, R4.reuse, R12, R72 ;  /* 0x0000000c0448723c */ /* 0x042ff00000041848 */
[----:B------:R-:W-:Y:S01]  /*54c0*/  HMMA.16816.F32.BF16 R68, R4, R14, R68 ;  /* 0x0000000e0444723c */ /* 0x000fe20000041844 */
[----:B------:R-:W1:Y:S06]  /*54d0*/  LDSM.16.MT88.4 R12, [R236+0x6100] ;  /* 0x00610000ec0c783b */ /* 0x000e6c0000004200 */
[----:B------:R-:W-:Y:S01]  /*54e0*/  F2FP.BF16.PACK_AB R4, R39, R38 ;  /* 0x000000262704723e */ /* 0x000fe200000010ff */
[----:B------:R-:W-:Y:S01]  /*54f0*/  FADD.FTZ R38, R38, R148 ;  /* 0x0000009426267221 */ /* 0x000fe20000010000 */
[----:B------:R-:W-:-:S02]  /*5500*/  F2FP.BF16.PACK_AB R6, R159, R160 ;  /* 0x000000a09f06723e */ /* 0x000fc400000010ff */
[C---:B------:R-:W-:Y:S01]  /*5510*/  F2FP.BF16.PACK_AB R5, R162.reuse, R161 ;  /* 0x000000a1a205723e */ /* 0x040fe200000010ff */
[----:B------:R-:W-:Y:S01]  /*5520*/  FADD.FTZ R161, R161, R151 ;  /* 0x00000097a1a17221 */ /* 0x000fe20000010000 */
[----:B------:R-:W-:Y:S01]  /*5530*/  F2FP.BF16.PACK_AB R7, R165, R164 ;  /* 0x000000a4a507723e */ /* 0x000fe200000010ff */
[----:B------:R-:W-:Y:S02]  /*5540*/  FADD.FTZ R38, R39, R38 ;  /* 0x0000002627267221 */ /* 0x000fe40000010000 */
[----:B------:R-:W-:Y:S02]  /*5550*/  FADD.FTZ R161, R162, R161 ;  /* 0x000000a1a2a17221 */ /* 0x000fe40000010000 */
[----:B------:R-:W-:Y:S02]  /*5560*/  FADD.FTZ R160, R160, R38 ;  /* 0x00000026a0a07221 */ /* 0x000fe40000010000 */
[----:B---3--:R-:W-:Y:S01]  /*5570*/  HMMA.16816.F32.BF16 R120, R4, R8, R120 ;  /* 0x000000080478723c */ /* 0x008fe20000041878 */
[----:B------:R-:W-:-:S02]  /*5580*/  FADD.FTZ R164, R164, R161 ;  /* 0x000000a1a4a47221 */ /* 0x000fc40000010000 */
[----:B------:R-:W-:Y:S02]  /*5590*/  FADD.FTZ R160, R159, R160 ;  /* 0x000000a09fa07221 */ /* 0x000fe40000010000 */
[----:B------:R-:W-:-:S03]  /*55a0*/  FADD.FTZ R164, R165, R164 ;  /* 0x000000a4a5a47221 */ /* 0x000fc60000010000 */
[C---:B------:R-:W-:Y:S01]  /*55b0*/  HMMA.16816.F32.BF16 R116, R4.reuse, R10, R116 ;  /* 0x0000000a0474723c */ /* 0x040fe20000041874 */
[----:B------:R-:W3:Y:S07]  /*55c0*/  LDSM.16.MT88.4 R8, [R234+0x6100] ;  /* 0x00610000ea08783b */ /* 0x000eee0000004200 */
[C---:B----4-:R-:W-:Y:S08]  /*55d0*/  HMMA.16816.F32.BF16 R112, R4.reuse, R20, R112 ;  /* 0x000000140470723c */ /* 0x050ff00000041870 */
[C---:B------:R-:W-:Y:S01]  /*55e0*/  HMMA.16816.F32.BF16 R108, R4.reuse, R22, R108 ;  /* 0x00000016046c723c */ /* 0x040fe2000004186c */
[----:B------:R-:W4:Y:S07]  /*55f0*/  LDSM.16.MT88.4 R20, [R232+0x6100] ;  /* 0x00610000e814783b */ /* 0x000f2e0000004200 */
[C---:B--2---:R-:W-:Y:S08]  /*5600*/  HMMA.16816.F32.BF16 R104, R4.reuse, R16, R104 ;  /* 0x000000100468723c */ /* 0x044ff00000041868 */
[C---:B------:R-:W-:Y:S01]  /*5610*/  HMMA.16816.F32.BF16 R100, R4.reuse, R18, R100 ;  /* 0x000000120464723c */ /* 0x040fe20000041864 */
[----:B------:R-:W2:Y:S07]  /*5620*/  LDSM.16.MT88.4 R16, [R236+0x2900] ;  /* 0x00290000ec10783b */ /* 0x000eae0000004200 */
[C---:B-1----:R-:W-:Y:S08]  /*5630*/  HMMA.16816.F32.BF16 R96, R4.reuse, R12, R96 ;  /* 0x0000000c0460723c */ /* 0x042ff00000041860 */
[C---:B------:R-:W-:Y:S01]  /*5640*/  HMMA.16816.F32.BF16 R92, R4.reuse, R14, R92 ;  /* 0x0000000e045c723c */ /* 0x040fe2000004185c */
[----:B------:R-:W1:Y:S07]  /*5650*/  LDSM.16.MT88.4 R12, [R233+0x2900] ;  /* 0x00290000e90c783b */ /* 0x000e6e0000004200 */
[C---:B---3--:R-:W-:Y:S08]  /*5660*/  HMMA.16816.F32.BF16 R88, R4.reuse, R8, R88 ;  /* 0x000000080458723c */ /* 0x048ff00000041858 */
[C---:B------:R-:W-:Y:S01]  /*5670*/  HMMA.16816.F32.BF16 R84, R4.reuse, R10, R84 ;  /* 0x0000000a0454723c */ /* 0x040fe20000041854 */
[----:B------:R-:W3:Y:S07]  /*5680*/  LDSM.16.MT88.4 R8, [R232+0x2900] ;  /* 0x00290000e808783b */ /* 0x000eee0000004200 */
[C---:B------:R-:W-:Y:S08]  /*5690*/  HMMA.16816.F32.BF16 R128, R4.reuse, R24, R128 ;  /* 0x000000180480723c */ /* 0x040ff00000041880 */
[C---:B------:R-:W-:Y:S01]  /*56a0*/  HMMA.16816.F32.BF16 R124, R4.reuse, R26, R124 ;  /* 0x0000001a047c723c */ /* 0x040fe2000004187c */
[----:B------:R-:W-:Y:S07]  /*56b0*/  LDSM.16.MT88.4 R24, [R234+0x2900] ;  /* 0x00290000ea18783b */ /* 0x000fee0000004200 */
[C---:B------:R-:W-:Y:S08]  /*56c0*/  HMMA.16816.F32.BF16 R80, R4.reuse, R28, R80 ;  /* 0x0000001c0450723c */ /* 0x040ff00000041850 */
[C---:B------:R-:W-:Y:S01]  /*56d0*/  HMMA.16816.F32.BF16 R76, R4.reuse, R30, R76 ;  /* 0x0000001e044c723c */ /* 0x040fe2000004184c */
[----:B------:R-:W-:Y:S07]  /*56e0*/  LDSM.16.MT88.4 R28, [R236+0x3100] ;  /* 0x00310000ec1c783b */ /* 0x000fee0000004200 */
[C---:B----4-:R-:W-:Y:S08]  /*56f0*/  HMMA.16816.F32.BF16 R72, R4.reuse, R20, R72 ;  /* 0x000000140448723c */ /* 0x050ff00000041848 */
[----:B------:R-:W-:Y:S01]  /*5700*/  HMMA.16816.F32.BF16 R68, R4, R22, R68 ;  /* 0x000000160444723c */ /* 0x000fe20000041844 */
[----:B------:R-:W4:Y:S06]  /*5710*/  LDSM.16.MT88.4 R20, [R236+0x6900] ;  /* 0x00690000ec14783b */ /* 0x000f2c0000004200 */
[----:B------:R-:W-:Y:S01]  /*5720*/  F2FP.BF16.PACK_AB R4, R171, R176 ;  /* 0x000000b0ab04723e */ /* 0x000fe200000010ff */
[----:B------:R-:W-:Y:S01]  /*5730*/  FADD.FTZ R176, R176, R160 ;  /* 0x000000a0b0b07221 */ /* 0x000fe20000010000 */
[----:B------:R-:W-:-:S02]  /*5740*/  F2FP.BF16.PACK_AB R6, R169, R170 ;  /* 0x000000aaa906723e */ /* 0x000fc400000010ff */
[----:B------:R-:W-:Y:S01]  /*5750*/  F2FP.BF16.PACK_AB R5, R167, R168 ;  /* 0x000000a8a705723e */ /* 0x000fe200000010ff */
[----:B------:R-:W-:Y:S01]  /*5760*/  FADD.FTZ R168, R168, R164 ;  /* 0x000000a4a8a87221 */ /* 0x000fe20000010000 */
[----:B------:R-:W-:Y:S01]  /*5770*/  F2FP.BF16.PACK_AB R7, R163, R166 ;  /* 0x000000a6a307723e */ /* 0x000fe200000010ff */
[----:B------:R-:W-:Y:S02]  /*5780*/  FADD.FTZ R176, R171, R176 ;  /* 0x000000b0abb07221 */ /* 0x000fe40000010000 */
[----:B------:R-:W-:Y:S02]  /*5790*/  FADD.FTZ R168, R167, R168 ;  /* 0x000000a8a7a87221 */ /* 0x000fe40000010000 */
[----:B------:R-:W-:Y:S02]  /*57a0*/  FADD.FTZ R170, R170, R176 ;  /* 0x000000b0aaaa7221 */ /* 0x000fe40000010000 */
[----:B--2---:R-:W-:Y:S01]  /*57b0*/  HMMA.16816.F32.BF16 R128, R4, R16, R128 ;  /* 0x000000100480723c */ /* 0x004fe20000041880 */
[----:B------:R-:W-:-:S02]  /*57c0*/  FADD.FTZ R166, R166, R168 ;  /* 0x000000a8a6a67221 */ /* 0x000fc40000010000 */
[----:B------:R-:W-:Y:S02]  /*57d0*/  FADD.FTZ R170, R169, R170 ;  /* 0x000000aaa9aa7221 */ /* 0x000fe40000010000 */
[----:B------:R-:W-:-:S03]  /*57e0*/  FADD.FTZ R166, R163, R166 ;  /* 0x000000a6a3a67221 */ /* 0x000fc60000010000 */
        /* <DEDUP_REMOVED lines=8> */
[C---:B----4-:R-:W-:Y:S08]  /*5870*/  HMMA.16816.F32.BF16 R96, R4.reuse, R20, R96 ;  /* 0x000000140460723c */ /* 0x050ff00000041860 */
        /* <DEDUP_REMOVED lines=9> */
[C---:B------:R-:W-:Y:S01]  /*5910*/  HMMA.16816.F32.BF16 R92, R4.reuse, R22, R92 ;  /* 0x00000016045c723c */ /* 0x040fe2000004185c */
[----:B------:R-:W-:Y:S07]  /*5920*/  LDSM.16.MT88.4 R20, [R233+0x3100] ;  /* 0x00310000e914783b */ /* 0x000fee0000004200 */
[C---:B------:R-:W-:Y:S08]  /*5930*/  HMMA.16816.F32.BF16 R120, R4.reuse, R24, R120 ;  /* 0x000000180478723c */ /* 0x040ff00000041878 */
        /* <DEDUP_REMOVED lines=23> */
[C---:B------:R-:W-:Y:S07]  /*5ab0*/  HMMA.16816.F32.BF16 R128, R4.reuse, R28, R128 ;  /* 0x0000001c0480723c */ /* 0x040fee0000041880 */
[--C-:B------:R-:W-:Y:S01]  /*5ac0*/  FFMA.FTZ R28, R65, c[0x0][0x2d0], -R63.reuse ;  /* 0x0000b400411c7a23 */ /* 0x100fe2000001083f */
[----:B----4-:R-:W-:Y:S01]  /*5ad0*/  HMMA.16816.F32.BF16 R120, R4, R24, R120 ;  /* 0x000000180478723c */ /* 0x010fe20000041878 */
[----:B------:R-:W-:-:S04]  /*5ae0*/  FFMA.FTZ R29, R64, c[0x0][0x2d0], -R63 ;  /* 0x0000b400401d7a23 */ /* 0x000fc8000001083f */
[----:B------:R-:W-:Y:S02]  /*5af0*/  MUFU.EX2 R28, R28 ;  /* 0x0000001c001c7308 */ /* 0x000fe40000000800 */
[--C-:B------:R-:W-:Y:S01]  /*5b00*/  FFMA.FTZ R24, R144, c[0x0][0x2d0], -R133.reuse ;  /* 0x0000b40090187a23 */ /* 0x100fe20000010885 */
[----:B------:R-:W-:Y:S01]  /*5b10*/  HMMA.16816.F32.BF16 R116, R4, R26, R116 ;  /* 0x0000001a0474723c */ /* 0x000fe20000041874 */
[----:B------:R-:W-:-:S04]  /*5b20*/  FFMA.FTZ R25, R135, c[0x0][0x2d0], -R133 ;  /* 0x0000b40087197a23 */ /* 0x000fc80000010885 */
[----:B------:R-:W4:Y:S02]  /*5b30*/  MUFU.EX2 R24, R24 ;  /* 0x0000001800187308 */ /* 0x000f240000000800 */
[----:B------:R-:W-:Y:S01]  /*5b40*/  FFMA.FTZ R26, R134, c[0x0][0x2d0], -R133 ;  /* 0x0000b400861a7a23 */ /* 0x000fe20000010885 */
[----:B------:R-:W-:Y:S01]  /*5b50*/  HMMA.16816.F32.BF16 R124, R4, R30, R124 ;  /* 0x0000001e047c723c */ /* 0x000fe2000004187c */
[----:B------:R-:W-:-:S04]  /*5b60*/  FFMA.FTZ R27, R66, c[0x0][0x2d0], -R63 ;  /* 0x0000b400421b7a23 */ /* 0x000fc8000001083f */
[----:B------:R-:W5:Y:S03]  /*5b70*/  MUFU.EX2 R25, R25 ;  /* 0x0000001900197308 */ /* 0x000f660000000800 */
[C---:B------:R-:W-:Y:S05]  /*5b80*/  HMMA.16816.F32.BF16 R112, R4.reuse, R20, R112 ;  /* 0x000000140470723c */ /* 0x040fea0000041870 */
[----:B------:R-:W1:Y:S01]  /*5b90*/  MUFU.EX2 R26, R26 ;  /* 0x0000001a001a7308 */ /* 0x000e620000000800 */
[----:B----4-:R-:W-:Y:S02]  /*5ba0*/  FADD.FTZ R156, R24, R156 ;  /* 0x0000009c189c7221 */ /* 0x010fe40000010000 */
[----:B------:R-:W-:Y:S01]  /*5bb0*/  HMMA.16816.F32.BF16 R108, R4, R22, R108 ;  /* 0x00000016046c723c */ /* 0x000fe2000004186c */
[----:B------:R-:W-:Y:S04]  /*5bc0*/  LDSM.16.MT88.4 R20, [R236+0x3900] ;  /* 0x00390000ec14783b */ /* 0x000fe80000004200 */
[----:B------:R-:W4:Y:S01]  /*5bd0*/  MUFU.EX2 R27, R27 ;  /* 0x0000001b001b7308 */ /* 0x000f220000000800 */
[----:B-----5:R-:W-:-:S02]  /*5be0*/  FADD.FTZ R156, R25, R156 ;  /* 0x0000009c199c7221 */ /* 0x020fc40000010000 */
[C---:B--2---:R-:W-:Y:S05]  /*5bf0*/  HMMA.16816.F32.BF16 R80, R4.reuse, R16, R80 ;  /* 0x000000100450723c */ /* 0x044fea0000041850 */
[----:B------:R-:W2:Y:S01]  /*5c00*/  MUFU.EX2 R29, R29 ;  /* 0x0000001d001d7308 */ /* 0x000ea20000000800 */
[----:B-1----:R-:W-:Y:S02]  /*5c10*/  FADD.FTZ R156, R26, R156 ;  /* 0x0000009c1a9c7221 */ /* 0x002fe40000010000 */
[----:B------:R-:W-:Y:S01]  /*5c20*/  HMMA.16816.F32.BF16 R76, R4, R18, R76 ;  /* 0x00000012044c723c */ /* 0x000fe2000004184c */
[----:B------:R-:W1:Y:S01]  /*5c30*/  LDSM.16.MT88.4 R16, [R233+0x3900] ;  /* 0x00390000e910783b */ /* 0x000e620000004200 */
[----:B----4-:R-:W-:-:S06]  /*5c40*/  FADD.FTZ R152, R27, R152 ;  /* 0x000000981b987221 */ /* 0x010fcc0000010000 */
[----:B------:R-:W-:Y:S01]  /*5c50*/  HMMA.16816.F32.BF16 R72, R4, R12, R72 ;  /* 0x0000000c0448723c */ /* 0x000fe20000041848 */
[----:B------:R-:W-:-:S04]  /*5c60*/  FADD.FTZ R152, R28, R152 ;  /* 0x000000981c987221 */ /* 0x000fc80000010000 */
[----:B--2---:R-:W-:-:S03]  /*5c70*/  FADD.FTZ R152, R29, R152 ;  /* 0x000000981d987221 */ /* 0x004fc60000010000 */
[----:B------:R-:W-:Y:S01]  /*5c80*/  HMMA.16816.F32.BF16 R68, R4, R14, R68 ;  /* 0x0000000e0444723c */ /* 0x000fe20000041844 */
[----:B------:R-:W2:Y:S06]  /*5c90*/  LDSM.16.MT88.4 R12, [R232+0x3900] ;  /* 0x00390000e80c783b */ /* 0x000eac0000004200 */
[----:B------:R-:W-:Y:S02]  /*5ca0*/  F2FP.BF16.PACK_AB R4, R25, R24 ;  /* 0x000000181904723e */ /* 0x000fe400000010ff */
[C---:B------:R-:W-:Y:S01]  /*5cb0*/  F2FP.BF16.PACK_AB R6, R249.reuse, R26 ;  /* 0x0000001af906723e */ /* 0x040fe200000010ff */
[----:B------:R-:W-:Y:S01]  /*5cc0*/  FADD.FTZ R249, R249, R156 ;  /* 0x0000009cf9f97221 */ /* 0x000fe20000010000 */
[----:B------:R-:W-:-:S02]  /*5cd0*/  F2FP.BF16.PACK_AB R5, R28, R27 ;  /* 0x0000001b1c05723e */ /* 0x000fc400000010ff */
[C---:B------:R-:W-:Y:S01]  /*5ce0*/  F2FP.BF16.PACK_AB R7, R248.reuse, R29 ;  /* 0x0000001df807723e */ /* 0x040fe200000010ff */
[----:B------:R-:W-:-:S06]  /*5cf0*/  FADD.FTZ R248, R248, R152 ;  /* 0x00000098f8f87221 */ /* 0x000fcc0000010000 */
[C---:B---3--:R-:W-:Y:S08]  /*5d00*/  HMMA.16816.F32.BF16 R120, R4.reuse, R8, R120 ;  /* 0x000000080478723c */ /* 0x048ff00000041878 */
[C---:B------:R-:W-:Y:S01]  /*5d10*/  HMMA.16816.F32.BF16 R116, R4.reuse, R10, R116 ;  /* 0x0000000a0474723c */ /* 0x040fe20000041874 */
[----:B------:R-:W3:Y:S07]  /*5d20*/  LDSM.16.MT88.4 R8, [R236+0x7900] ;  /* 0x00790000ec08783b */ /* 0x000eee0000004200 */
[C---:B-1----:R-:W-:Y:S08]  /*5d30*/  HMMA.16816.F32.BF16 R112, R4.reuse, R16, R112 ;  /* 0x000000100470723c */ /* 0x042ff00000041870 */
[C---:B------:R-:W-:Y:S01]  /*5d40*/  HMMA.16816.F32.BF16 R108, R4.reuse, R18, R108 ;  /* 0x00000012046c723c */ /* 0x040fe2000004186c */
[----:B------:R-:W1:Y:S07]  /*5d50*/  LDSM.16.MT88.4 R16, [R234+0x7900] ;  /* 0x00790000ea10783b */ /* 0x000e6e0000004200 */
[C---:B--2---:R-:W-:Y:S08]  /*5d60*/  HMMA.16816.F32.BF16 R104, R4.reuse, R12, R104 ;  /* 0x0000000c0468723c */ /* 0x044ff00000041868 */
[C---:B------:R-:W-:Y:S01]  /*5d70*/  HMMA.16816.F32.BF16 R100, R4.reuse, R14, R100 ;  /* 0x0000000e0464723c */ /* 0x040fe20000041864 */
[----:B------:R-:W2:Y:S07]  /*5d80*/  LDSM.16.MT88.4 R12, [R233+0x7900] ;  /* 0x00790000e90c783b */ /* 0x000eae0000004200 */
[C---:B------:R-:W-:Y:S08]  /*5d90*/  HMMA.16816.F32.BF16 R128, R4.reuse, R20, R128 ;  /* 0x000000140480723c */ /* 0x040ff00000041880 */
[C---:B---3--:R-:W-:Y:S08]  /*5da0*/  HMMA.16816.F32.BF16 R96, R4.reuse, R8, R96 ;  /* 0x000000080460723c */ /* 0x048ff00000041860 */
[C---:B------:R-:W-:Y:S01]  /*5db0*/  HMMA.16816.F32.BF16 R92, R4.reuse, R10, R92 ;  /* 0x0000000a045c723c */ /* 0x040fe2000004185c */
[----:B------:R-:W3:Y:S07]  /*5dc0*/  LDSM.16.MT88.4 R8, [R232+0x7900] ;  /* 0x00790000e808783b */ /* 0x000eee0000004200 */
[C---:B------:R-:W-:Y:S08]  /*5dd0*/  HMMA.16816.F32.BF16 R124, R4.reuse, R22, R124 ;  /* 0x00000016047c723c */ /* 0x040ff0000004187c */
[C---:B-1----:R-:W-:Y:S08]  /*5de0*/  HMMA.16816.F32.BF16 R88, R4.reuse, R16, R88 ;  /* 0x000000100458723c */ /* 0x042ff00000041858 */
[C---:B------:R-:W-:Y:S08]  /*5df0*/  HMMA.16816.F32.BF16 R84, R4.reuse, R18, R84 ;  /* 0x000000120454723c */ /* 0x040ff00000041854 */
[C---:B--2---:R-:W-:Y:S08]  /*5e00*/  HMMA.16816.F32.BF16 R80, R4.reuse, R12, R80 ;  /* 0x0000000c0450723c */ /* 0x044ff00000041850 */
[C---:B------:R-:W-:Y:S08]  /*5e10*/  HMMA.16816.F32.BF16 R76, R4.reuse, R14, R76 ;  /* 0x0000000e044c723c */ /* 0x040ff0000004184c */
[C---:B---3--:R-:W-:Y:S08]  /*5e20*/  HMMA.16816.F32.BF16 R72, R4.reuse, R8, R72 ;  /* 0x000000080448723c */ /* 0x048ff00000041848 */
[----:B------:R-:W-:Y:S01]  /*5e30*/  HMMA.16816.F32.BF16 R68, R4, R10, R68 ;  /* 0x0000000a0444723c */ /* 0x000fe20000041844 */
[----:B------:R-:W-:Y:S07]  /*5e40*/  @P1 BRA `(.L_x_26) ;  /* 0x0000416000001947 */ /* 0x000fee0003800000 */
[C---:B------:R-:W-:Y:S01]  /*5e50*/  SHF.L.U64.HI R247, R33.reuse, 0x1, R35 ;  /* 0x0000000121f77819 */ /* 0x040fe20000010223 */
[----:B------:R-:W-:Y:S01]  /*5e60*/  IMAD.SHL.U32 R246, R33, 0x2, RZ ;  /* 0x0000000221f67824 */ /* 0x000fe200078e00ff */
[C---:B------:R-:W-:Y:S01]  /*5e70*/  SHF.L.U64.HI R245, R32.reuse, 0x1, R34 ;  /* 0x0000000120f57819 */ /* 0x040fe20000010222 */
[----:B------:R-:W-:Y:S01]  /*5e80*/  IMAD.SHL.U32 R244, R32, 0x2, RZ ;  /* 0x0000000220f47824 */ /* 0x000fe200078e00ff */
[----:B------:R-:W-:Y:S01]  /*5e90*/  MOV R0, R3 ;  /* 0x0000000300007202 */ /* 0x000fe20000000f00 */
[----:B------:R-:W-:Y:S01]  /*5ea0*/  IMAD.MOV.U32 R2, RZ, RZ, R132 ;  /* 0x000000ffff027224 */ /* 0x000fe200078e0084 */
[----:B------:R-:W-:Y:S01]  /*5eb0*/  UIADD3 UR6, UR6, -0x2, URZ ;  /* 0xfffffffe06067890 */ /* 0x000fe2000fffe03f */
[----:B------:R-:W-:Y:S09]  /*5ec0*/  BRA `(.L_x_27) ;  /* 0x000003c000007947 */ /* 0x000ff20003800000 */
.L_x_29:
[----:B------:R-:W-:Y:S01]  /*5ed0*/  ULEA UR4, UR6, UR10, 0x7 ;  /* 0x0000000a06047291 */ /* 0x000fe2000f8e383f */
[----:B------:R-:W-:Y:S05]  /*5ee0*/  IMAD.MOV.U32 R239, RZ, RZ, RZ ;  /* 0x000000ffffef7224 */ /* 0x000fea00078e00ff */
[----:B------:R-:W-:Y:S05]  /*5ef0*/  IMAD.U32 R240, RZ, RZ, UR4 ;  /* 0x00000004fff07e24 */ /* 0x000fea000f8e00ff */
[----:B------:R-:W-:Y:S05]  /*5f00*/  IADD3 R240, R240, -0x80, R242 ;  /* 0xffffff80f0f07810 */ /* 0x000fea0007ffe0f2 */
        /* <DEDUP_REMOVED lines=23> */
[----:B------:R-:W1:Y:S04]  /*6080*/  SHFL.IDX PT, R9, R4, RZ, 0x181f ;  /* 0x00181fff04097589 */ /* 0x000e6800000e0000 */
[----:B------:R-:W2:Y:S04]  /*6090*/  SHFL.IDX PT, R10, R3, RZ, 0x181f ;  /* 0x00181fff030a7589 */ /* 0x000ea800000e0000 */
[----:B------:R-:W3:Y:S04]  /*60a0*/  SHFL.IDX PT, R7, R4, 0x1, 0x181f ;  /* 0x00381f0004077f89 */ /* 0x000ee800000e0000 */
[----:B------:R-:W4:Y:S04]  /*60b0*/  SHFL.IDX PT, R8, R3, 0x1, 0x181f ;  /* 0x00381f0003087f89 */ /* 0x000f2800000e0000 */
[----:B------:R-:W-:Y:S04]  /*60c0*/  SHFL.IDX PT, R5, R4, 0x2, 0x181f ;  /* 0x00581f0004057f89 */ /* 0x000fe800000e0000 */
[----:B------:R-:W-:Y:S04]  /*60d0*/  SHFL.IDX PT, R6, R3, 0x2, 0x181f ;  /* 0x00581f0003067f89 */ /* 0x000fe800000e0000 */
[----:B------:R-:W5:Y:S01]  /*60e0*/  SHFL.IDX PT, R4, R4, 0x3, 0x181f ;  /* 0x00781f0004047f89 */ /* 0x000f6200000e0000 */
[C---:B-1----:R-:W-:Y:S02]  /*60f0*/  IADD3 R12, P5, R9.reuse, R246, RZ ;  /* 0x000000f6090c7210 */ /* 0x042fe40007fbe0ff */
[----:B------:R-:W-:Y:S01]  /*6100*/  IADD3 R16, P2, R9, R244, RZ ;  /* 0x000000f409107210 */ /* 0x000fe20007f5e0ff */
[----:B------:R-:W1:Y:S02]  /*6110*/  SHFL.IDX PT, R3, R3, 0x3, 0x181f ;  /* 0x00781f0003037f89 */ /* 0x000e6400000e0000 */
[C-C-:B--2---:R-:W-:Y:S01]  /*6120*/  IMAD.X R13, R10.reuse, 0x1, R247.reuse, P5 ;  /* 0x000000010a0d7824 */ /* 0x144fe200028e06f7 */
[-C--:B------:R-:W-:Y:S02]  /*6130*/  IADD3.X R17, R10, R245.reuse, RZ, P2, !PT ;  /* 0x000000f50a117210 */ /* 0x080fe400017fe4ff */
[C---:B---3--:R-:W-:Y:S02]  /*6140*/  IADD3 R14, P1, R7.reuse, R246, RZ ;  /* 0x000000f6070e7210 */ /* 0x048fe40007f3e0ff */
[----:B------:R2:W-:Y:S01]  /*6150*/  LDGSTS.E.BYPASS.LTC128B.128 [R241+0x8100], [R12.64], !P4 ;  /* 0x081000000cf17fae */ /* 0x0005e2000e101d4c */
[----:B------:R-:W-:Y:S02]  /*6160*/  IADD3 R10, P2, R7, R244, RZ ;  /* 0x000000f4070a7210 */ /* 0x000fe40007f5e0ff */
[C---:B----4-:R-:W-:Y:S01]  /*6170*/  IMAD.X R15, R8.reuse, 0x1, R247, P1 ;  /* 0x00000001080f7824 */ /* 0x050fe200008e06f7 */
[----:B------:R3:W-:Y:S02]  /*6180*/  LDGSTS.E.BYPASS.LTC128B.128 [R241+0xc100], [R16.64], !P3 ;  /* 0x0c10000010f17fae */ /* 0x0007e4000d901d4c */
[----:B------:R-:W-:Y:S02]  /*6190*/  IMAD.X R11, R8, 0x1, R245, P2 ;  /* 0x00000001080b7824 */ /* 0x000fe400010e06f5 */
[----:B------:R4:W-:Y:S04]  /*61a0*/  LDGSTS.E.BYPASS.LTC128B.128 [R241+0x9100], [R14.64], !P4 ;  /* 0x091000000ef17fae */ /* 0x0009e8000e101d4c */
[----:B------:R3:W-:Y:S01]  /*61b0*/  LDGSTS.E.BYPASS.LTC128B.128 [R241+0xd100], [R10.64], !P3 ;  /* 0x0d1000000af17fae */ /* 0x0007e2000d901d4c */
[-C--:B-----5:R-:W-:Y:S05]  /*61c0*/  IADD3 R8, P2, R4, R246.reuse, RZ ;  /* 0x000000f604087210 */ /* 0x0a0fea0007f5e0ff */
[--C-:B-1----:R-:W-:Y:S01]  /*61d0*/  IMAD.X R9, R3, 0x1, R247.reuse, P2 ;  /* 0x0000000103097824 */ /* 0x102fe200010e06f7 */
[C---:B--2---:R-:W-:Y:S05]  /*61e0*/  IADD3 R12, P1, R5.reuse, R246, RZ ;  /* 0x000000f6050c7210 */ /* 0x044fea0007f3e0ff */
[----:B------:R-:W-:Y:S01]  /*61f0*/  IMAD.X R13, R6, 0x1, R247, P1 ;  /* 0x00000001060d7824 */ /* 0x000fe200008e06f7 */
[-C--:B------:R-:W-:Y:S02]  /*6200*/  IADD3 R4, P1, R4, R244.reuse, RZ ;  /* 0x000000f404047210 */ /* 0x080fe40007f3e0ff */
[----:B----4-:R-:W-:Y:S02]  /*6210*/  IADD3 R14, P5, R5, R244, RZ ;  /* 0x000000f4050e7210 */ /* 0x010fe40007fbe0ff */
[----:B------:R3:W-:Y:S01]  /*6220*/  LDGSTS.E.BYPASS.LTC128B.128 [R241+0xa100], [R12.64], !P4 ;  /* 0x0a1000000cf17fae */ /* 0x0007e2000e101d4c */
[----:B------:R-:W-:Y:S01]  /*6230*/  IMAD.X R5, R3, 0x1, R245, P1 ;  /* 0x0000000103057824 */ /* 0x000fe200008e06f5 */
[----:B------:R-:W-:Y:S05]  /*6240*/  IADD3.X R15, R6, R245, RZ, P5, !PT ;  /* 0x000000f5060f7210 */ /* 0x000fea0002ffe4ff */
[----:B------:R3:W-:Y:S04]  /*6250*/  LDGSTS.E.BYPASS.LTC128B.128 [R241+0xe100], [R14.64], !P3 ;  /* 0x0e1000000ef17fae */ /* 0x0007e8000d901d4c */
[----:B------:R3:W-:Y:S04]  /*6260*/  LDGSTS.E.BYPASS.LTC128B.128 [R241+0xb100], [R8.64], !P4 ;  /* 0x0b10000008f17fae */ /* 0x0007e8000e101d4c */
[----:B------:R3:W-:Y:S01]  /*6270*/  LDGSTS.E.BYPASS.LTC128B.128 [R241+0xf100], [R4.64], !P3 ;  /* 0x0f10000004f17fae */ /* 0x0007e2000d901d4c */
[----:B------:R-:W-:-:S05]  /*6280*/  BRA `(.L_x_28) ;  /* 0x000017e000007947 */ /* 0x000fca0003800000 */
.L_x_27:
[----:B------:R-:W-:Y:S04]  /*6290*/  DEPBAR.LE SB0, 0x0 ;  /* 0x000080000000791a */ /* 0x000fe80000000000 */
[----:B------:R-:W-:Y:S01]  /*62a0*/  BAR.SYNC.DEFER_BLOCKING 0x0 ;  /* 0x0000000000007b1d */ /* 0x000fe20000010000 */
[----:B------:R-:W-:Y:S01]  /*62b0*/  SHF.R.S32.HI R3, RZ, 0x1f, R240 ;  /* 0x0000001fff037819 */ /* 0x000fe200000114f0 */
[C---:B------:R-:W-:Y:S01]  /*62c0*/  IMAD.WIDE.U32 R36, R240.reuse, c[0x0][0x208], RZ ;  /* 0x00008200f0247a25 */ /* 0x040fe200078e00ff */
[----:B------:R-:W-:Y:S03]  /*62d0*/  UISETP.GE.AND UP0, UPT, UR6, 0x1, UPT ;  /* 0x000000010600788c */ /* 0x000fe6000bf06270 */
[----:B------:R-:W-:Y:S04]  /*62e0*/  IMAD R3, R3, c[0x0][0x208], RZ ;  /* 0x0000820003037a24 */ /* 0x000fe800078e02ff */
[----:B------:R-:W-:Y:S05]  /*62f0*/  IMAD R3, R240, c[0x0][0x20c], R3 ;  /* 0x00008300f0037a24 */ /* 0x000fea00078e0203 */
        /* <DEDUP_REMOVED lines=19> */
[----:B------:R-:W-:Y:S01]  /*6430*/  LDSM.16.M88.4 R64, [R238+0xb900] ;  /* 0x00b90000ee40783b */ /* 0x000fe20000000200 */
[C---:B------:R-:W-:Y:S07]  /*6440*/  HMMA.16816.F32.BF16 R16, R136.reuse, R18, RZ ;  /* 0x000000128810723c */ /* 0x040fee00000418ff */
[----:B------:R-:W-:Y:S01]  /*6450*/  LDSM.16.M88.4 R132, [R237] ;  /* 0x00000000ed84783b */ /* 0x000fe20000000200 */
[C---:B---3--:R-:W-:Y:S07]  /*6460*/  HMMA.16816.F32.BF16 R20, R136.reuse, R24, RZ ;  /* 0x000000188814723c */ /* 0x048fee00000418ff */
[----:B------:R-:W-:Y:S01]  /*6470*/  LDSM.16.M88.4 R144, [R231] ;  /* 0x00000000e790783b */ /* 0x000fe20000000200 */
[C---:B------:R-:W-:Y:S07]  /*6480*/  HMMA.16816.F32.BF16 R24, R136.reuse, R26, RZ ;  /* 0x0000001a8818723c */ /* 0x040fee00000418ff */
[----:B------:R-:W-:Y:S01]  /*6490*/  LDSM.16.M88.4 R148, [R230] ;  /* 0x00000000e694783b */ /* 0x000fe20000000200 */
[C---:B----4-:R-:W-:Y:S07]  /*64a0*/  HMMA.16816.F32.BF16 R28, R136.reuse, R32, RZ ;  /* 0x00000020881c723c */ /* 0x050fee00000418ff */
[----:B------:R-:W-:Y:S01]  /*64b0*/  LDSM.16.M88.4 R152, [R229] ;  /* 0x00000000e598783b */ /* 0x000fe20000000200 */
[C---:B------:R-:W-:Y:S07]  /*64c0*/  HMMA.16816.F32.BF16 R32, R136.reuse, R34, RZ ;  /* 0x000000228820723c */ /* 0x040fee00000418ff */
[----:B------:R-:W-:Y:S01]  /*64d0*/  LDSM.16.M88.4 R156, [R228] ;  /* 0x00000000e49c783b */ /* 0x000fe20000000200 */
[C---:B-----5:R-:W-:Y:S07]  /*64e0*/  HMMA.16816.F32.BF16 R36, R136.reuse, R40, RZ ;  /* 0x000000288824723c */ /* 0x060fee00000418ff */
[----:B------:R-:W-:Y:S01]  /*64f0*/  LDSM.16.M88.4 R160, [R227] ;  /* 0x00000000e3a0783b */ /* 0x000fe20000000200 */
[C---:B------:R-:W-:Y:S07]  /*6500*/  HMMA.16816.F32.BF16 R40, R136.reuse, R42, RZ ;  /* 0x0000002a8828723c */ /* 0x040fee00000418ff */
[----:B------:R-:W2:Y:S01]  /*6510*/  SHFL.IDX PT, R61, R178, RZ, 0x181f ;  /* 0x00181fffb23d7589 */ /* 0x000ea200000e0000 */
[C---:B-1----:R-:W-:Y:S07]  /*6520*/  HMMA.16816.F32.BF16 R44, R136.reuse, R48, RZ ;  /* 0x00000030882c723c */ /* 0x042fee00000418ff */
[----:B------:R-:W1:Y:S01]  /*6530*/  SHFL.IDX PT, R62, R178, 0x1, 0x181f ;  /* 0x00381f00b23e7f89 */ /* 0x000e6200000e0000 */
[C---:B------:R-:W-:Y:S07]  /*6540*/  HMMA.16816.F32.BF16 R48, R136.reuse, R50, RZ ;  /* 0x000000328830723c */ /* 0x040fee00000418ff */
[----:B------:R-:W3:Y:S01]  /*6550*/  SHFL.IDX PT, R63, R176, RZ, 0x181f ;  /* 0x00181fffb03f7589 */ /* 0x000ee200000e0000 */
[C---:B------:R-:W-:Y:S07]  /*6560*/  HMMA.16816.F32.BF16 R52, R136.reuse, R56, RZ ;  /* 0x000000388834723c */ /* 0x040fee00000418ff */
[----:B------:R-:W4:Y:S01]  /*6570*/  SHFL.IDX PT, R60, R176, 0x1, 0x181f ;  /* 0x00381f00b03c7f89 */ /* 0x000f2200000e0000 */
[C---:B--2---:R-:W-:Y:S04]  /*6580*/  IADD3 R180, P1, R61.reuse, R246, RZ ;  /* 0x000000f63db47210 */ /* 0x044fe80007f3e0ff */
[----:B------:R-:W-:Y:S01]  /*6590*/  IADD3 R200, P5, R61, R244, RZ ;  /* 0x000000f43dc87210 */ /* 0x000fe20007fbe0ff */
[C---:B------:R-:W-:Y:S02]  /*65a0*/  HMMA.16816.F32.BF16 R56, R136.reuse, R58, RZ ;  /* 0x0000003a8838723c */ /* 0x040fe400000418ff */
[----:B------:R-:W-:Y:S01]  /*65b0*/  LDSM.16.M88.4 R164, [R226] ;  /* 0x00000000e2a4783b */ /* 0x000fe20000000200 */
[C---:B-1----:R-:W-:Y:S07]  /*65c0*/  IADD3 R202, P2, R62.reuse, R246, RZ ;  /* 0x000000f63eca7210 */ /* 0x042fee0007f5e0ff */
[----:B------:R-:W-:Y:S02]  /*65d0*/  LDSM.16.M88.4 R168, [R225] ;  /* 0x00000000e1a8783b */ /* 0x000fe40000000200 */
[C---:B---3--:R-:W-:Y:S02]  /*65e0*/  IADD3.X R181, R63.reuse, R247, RZ, P1, !PT ;  /* 0x000000f73fb57210 */ /* 0x048fe40000ffe4ff */
[----:B------:R-:W-:Y:S02]  /*65f0*/  IADD3 R182, P1, R62, R244, RZ ;  /* 0x000000f43eb67210 */ /* 0x000fe40007f3e0ff */
[----:B------:R-:W-:Y:S02]  /*6600*/  IADD3.X R201, R63, R245, RZ, P5, !PT ;  /* 0x000000f53fc97210 */ /* 0x000fe40002ffe4ff */
[----:B------:R-:W-:Y:S01]  /*6610*/  @!PT LDS RZ, [RZ] ;  /* 0x00000000fffff984 */ /* 0x000fe20000000800 */
[----:B------:R-:W-:Y:S01]  /*6620*/  @!PT LDS RZ, [RZ] ;  /* 0x00000000fffff984 */ /* 0x000fe20000000800 */
[----:B------:R-:W-:Y:S01]  /*6630*/  @!PT LDS RZ, [RZ] ;  /* 0x00000000fffff984 */ /* 0x000fe20000000800 */
[----:B------:R1:W-:Y:S01]  /*6640*/  LDGSTS.E.BYPASS.LTC128B.128 [R243], [R180.64], !P4 ;  /* 0x00000000b4f37fae */ /* 0x0003e2000e101d4c */
[C---:B----4-:R-:W-:Y:S02]  /*6650*/  IADD3.X R203, R60.reuse, R247, RZ, P2, !PT ;  /* 0x000000f73ccb7210 */ /* 0x050fe400017fe4ff */
[----:B------:R-:W-:Y:S02]  /*6660*/  IADD3.X R183, R60, R245, RZ, P1, !PT ;  /* 0x000000f53cb77210 */ /* 0x000fe40000ffe4ff */
[C---:B------:R-:W-:Y:S03]  /*6670*/  HMMA.16816.F32.BF16 R60, R136.reuse, R64, RZ ;  /* 0x00000040883c723c */ /* 0x040fe600000418ff */
[----:B------:R2:W-:Y:S05]  /*6680*/  LDGSTS.E.BYPASS.LTC128B.128 [R241+0x4100], [R200.64], !P3 ;  /* 0x04100000c8f17fae */ /* 0x0005ea000d901d4c */
[----:B------:R-:W-:Y:S03]  /*6690*/  HMMA.16816.F32.BF16 R64, R136, R66, RZ ;  /* 0x000000428840723c */ /* 0x000fe600000418ff */
[----:B------:R3:W-:Y:S05]  /*66a0*/  LDGSTS.E.BYPASS.LTC128B.128 [R241+0x1100], [R202.64], !P4 ;  /* 0x01100000caf17fae */ /* 0x0007ea000e101d4c */
[C---:B------:R-:W-:Y:S03]  /*66b0*/  HMMA.16816.F32.BF16 R4, R140.reuse, R132, R4 ;  /* 0x000000848c04723c */ /* 0x040fe60000041804 */
[----:B------:R-:W2:Y:S05]  /*66c0*/  SHFL.IDX PT, R177, R178, 0x2, 0x181f ;  /* 0x00581f00b2b17f89 */ /* 0x000eaa00000e0000 */
[C---:B------:R-:W-:Y:S03]  /*66d0*/  HMMA.16816.F32.BF16 R8, R140.reuse, R134, R8 ;  /* 0x000000868c08723c */ /* 0x040fe60000041808 */
[----:B------:R-:W4:Y:S05]  /*66e0*/  SHFL.IDX PT, R3, R176, 0x2, 0x181f ;  /* 0x00581f00b0037f89 */ /* 0x000f2a00000e0000 */
[C---:B------:R-:W-:Y:S03]  /*66f0*/  HMMA.16816.F32.BF16 R12, R140.reuse, R144, R12 ;  /* 0x000000908c0c723c */ /* 0x040fe6000004180c */
[----:B------:R5:W-:Y:S05]  /*6700*/  LDGSTS.E.BYPASS.LTC128B.128 [R241+0x5100], [R182.64], !P3 ;  /* 0x05100000b6f17fae */ /* 0x000bea000d901d4c */
[C---:B------:R-:W-:Y:S03]  /*6710*/  HMMA.16816.F32.BF16 R16, R140.reuse, R146, R16 ;  /* 0x000000928c10723c */ /* 0x040fe60000041810 */
[----:B------:R-:W1:Y:S01]  /*6720*/  SHFL.IDX PT, R178, R178, 0x3, 0x181f ;  /* 0x00781f00b2b27f89 */ /* 0x000e6200000e0000 */
[----:B--2---:R-:W-:Y:S04]  /*6730*/  IADD3 R200, P1, R177, R246, RZ ;  /* 0x000000f6b1c87210 */ /* 0x004fe80007f3e0ff */
[C---:B------:R-:W-:Y:S03]  /*6740*/  HMMA.16816.F32.BF16 R20, R140.reuse, R148, R20 ;  /* 0x000000948c14723c */ /* 0x040fe60000041814 */
[----:B------:R-:W2:Y:S01]  /*6750*/  SHFL.IDX PT, R176, R176, 0x3, 0x181f ;  /* 0x00781f00b0b07f89 */ /* 0x000ea200000e0000 */
[----:B----4-:R-:W-:Y:S04]  /*6760*/  IADD3.X R201, R3, R247, RZ, P1, !PT ;  /* 0x000000f703c97210 */ /* 0x010fe80000ffe4ff */
[C---:B------:R-:W-:Y:S03]  /*6770*/  HMMA.16816.F32.BF16 R24, R140.reuse, R150, R24 ;  /* 0x000000968c18723c */ /* 0x040fe60000041818 */
[----:B------:R3:W-:Y:S01]  /*6780*/  LDGSTS.E.BYPASS.LTC128B.128 [R241+0x2100], [R200.64], !P4 ;  /* 0x02100000c8f17fae */ /* 0x0007e2000e101d4c */
[----:B-----5:R-:W-:Y:S04]  /*6790*/  IADD3 R182, P5, R177, R244, RZ ;  /* 0x000000f4b1b67210 */ /* 0x020fe80007fbe0ff */
[C---:B------:R-:W-:Y:S04]  /*67a0*/  HMMA.16816.F32.BF16 R28, R140.reuse, R152, R28 ;  /* 0x000000988c1c723c */ /* 0x040fe8000004181c */
[----:B------:R-:W-:Y:S02]  /*67b0*/  IADD3.X R183, R3, R245, RZ, P5, !PT ;  /* 0x000000f503b77210 */ /* 0x000fe40002ffe4ff */
[----:B-1----:R-:W-:Y:S02]  /*67c0*/  IADD3 R180, P2, R178, R246, RZ ;  /* 0x000000f6b2b47210 */ /* 0x002fe40007f5e0ff */
[C---:B------:R-:W-:Y:S01]  /*67d0*/  HMMA.16816.F32.BF16 R32, R140.reuse, R154, R32 ;  /* 0x0000009a8c20723c */ /* 0x040fe20000041820 */
[----:B------:R1:W-:Y:S03]  /*67e0*/  LDGSTS.E.BYPASS.LTC128B.128 [R241+0x6100], [R182.64], !P3 ;  /* 0x06100000b6f17fae */ /* 0x0003e6000d901d4c */
[----:B--2---:R-:W-:Y:S02]  /*67f0*/  IADD3.X R181, R176, R247, RZ, P2, !PT ;  /* 0x000000f7b0b57210 */ /* 0x004fe400017fe4ff */
[----:B------:R-:W-:Y:S02]  /*6800*/  IADD3 R178, P1, R178, R244, RZ ;  /* 0x000000f4b2b27210 */ /* 0x000fe40007f3e0ff */
[C---:B------:R-:W-:Y:S01]  /*6810*/  HMMA.16816.F32.BF16 R36, R140.reuse, R156, R36 ;  /* 0x0000009c8c24723c */ /* 0x040fe20000041824 */
[----:B------:R1:W-:Y:S03]  /*6820*/  LDGSTS.E.BYPASS.LTC128B.128 [R243+0x3000], [R180.64], !P4 ;  /* 0x03000000b4f37fae */ /* 0x0003e6000e101d4c */
[----:B------:R-:W-:Y:S02]  /*6830*/  IADD3.X R179, R176, R245, RZ, P1, !PT ;  /* 0x000000f5b0b37210 */ /* 0x000fe40000ffe4ff */
[----:B------:R-:W-:Y:S02]  /*6840*/  PLOP3.LUT P1, PT, PT, PT, UP0, 0x80, 0x0 ;  /* 0x000000000000781c */ /* 0x000fe40003f2f008 */
[C---:B------:R-:W-:Y:S01]  /*6850*/  HMMA.16816.F32.BF16 R40, R140.reuse, R158, R40 ;  /* 0x0000009e8c28723c */ /* 0x040fe20000041828 */
[----:B------:R2:W-:Y:S07]  /*6860*/  LDGSTS.E.BYPASS.LTC128B.128 [R243+0x7000], [R178.64], !P3 ;  /* 0x07000000b2f37fae */ /* 0x0005ee000d901d4c */
[C---:B------:R-:W-:Y:S01]  /*6870*/  HMMA.16816.F32.BF16 R44, R140.reuse, R160, R44 ;  /* 0x000000a08c2c723c */ /* 0x040fe2000004182c */
[----:B------:R-:W-:Y:S07]  /*6880*/  LDSM.16.M88.4 R132, [R235+0x9100] ;  /* 0x00910000eb84783b */ /* 0x000fee0000000200 */
[C---:B------:R-:W-:Y:S01]  /*6890*/  HMMA.16816.F32.BF16 R48, R140.reuse, R162, R48 ;  /* 0x000000a28c30723c */ /* 0x040fe20000041830 */
[----:B------:R-:W0:Y:S07]  /*68a0*/  LDGDEPBAR ;  /* 0x00000000000079af */ /* 0x000e2e0000000000 */
[C---:B------:R-:W-:Y:S01]  /*68b0*/  HMMA.16816.F32.BF16 R52, R140.reuse, R164, R52 ;  /* 0x000000a48c34723c */ /* 0x040fe20000041834 */
[----:B-1----:R-:W-:Y:S07]  /*68c0*/  LDSM.16.M88.4 R180, [R235+0x8900] ;  /* 0x00890000ebb4783b */ /* 0x002fee0000000200 */
[C---:B------:R-:W-:Y:S01]  /*68d0*/  HMMA.16816.F32.BF16 R56, R140.reuse, R166, R56 ;  /* 0x000000a68c38723c */ /* 0x040fe20000041838 */
[----:B--2---:R-:W1:Y:S07]  /*68e0*/  LDSM.16.M88.4 R176, [R235+0x8100] ;  /* 0x00810000ebb0783b */ /* 0x004e6e0000000200 */
[C---:B------:R-:W-:Y:S01]  /*68f0*/  HMMA.16816.F32.BF16 R60, R140.reuse, R168, R60 ;  /* 0x000000a88c3c723c */ /* 0x040fe2000004183c */
[----:B------:R-:W2:Y:S07]  /*6900*/  LDSM.16.M88.4 R144, [R235+0x9900] ;  /* 0x00990000eb90783b */ /* 0x000eae0000000200 */
[----:B------:R-:W-:Y:S01]  /*6910*/  HMMA.16816.F32.BF16 R64, R140, R170, R64 ;  /* 0x000000aa8c40723c */ /* 0x000fe20000041840 */
[----:B------:R-:W4:Y:S08]  /*6920*/  LDSM.16.M88.4 R148, [R235+0xa100] ;  /* 0x00a10000eb94783b */ /* 0x000f300000000200 */
[----:B------:R-:W5:Y:S08]  /*6930*/  LDSM.16.M88.4 R152, [R235+0xa900] ;  /* 0x00a90000eb98783b */ /* 0x000f700000000200 */
[----:B------:R-:W-:Y:S01]  /*6940*/  LDSM.16.M88.4 R156, [R224] ;  /* 0x00000000e09c783b */ /* 0x000fe20000000200 */
[C---:B-1----:R-:W-:Y:S07]  /*6950*/  HMMA.16816.F32.BF16 R4, R172.reuse, R176, R4 ;  /* 0x000000b0ac04723c */ /* 0x042fee0000041804 */
[----:B------:R-:W-:Y:S01]  /*6960*/  LDSM.16.M88.4 R160, [R224+0x800] ;  /* 0x00080000e0a0783b */ /* 0x000fe20000000200 */
[C---:B------:R-:W-:Y:S07]  /*6970*/  HMMA.16816.F32.BF16 R8, R172.reuse, R178, R8 ;  /* 0x000000b2ac08723c */ /* 0x040fee0000041808 */
        /* <DEDUP_REMOVED lines=8> */
[----:B------:R-:W1:Y:S01]  /*6a00*/  LDSM.16.M88.4 R132, [R235+0xb100] ;  /* 0x00b10000eb84783b */ /* 0x000e620000000200 */
[C---:B--2---:R-:W-:Y:S07]  /*6a10*/  HMMA.16816.F32.BF16 R28, R172.reuse, R144, R28 ;  /* 0x00000090ac1c723c */ /* 0x044fee000004181c */
[----:B---3--:R-:W-:Y:S01]  /*6a20*/  LDSM.16.M88.4 R200, [R235+0xe900] ;  /* 0x00e90000ebc8783b */ /* 0x008fe20000000200 */
[C---:B------:R-:W-:Y:S07]  /*6a30*/  HMMA.16816.F32.BF16 R32, R172.reuse, R146, R32 ;  /* 0x00000092ac20723c */ /* 0x040fee0000041820 */
[----:B------:R-:W2:Y:S01]  /*6a40*/  LDSM.16.M88.4 R144, [R235+0xb900] ;  /* 0x00b90000eb90783b */ /* 0x000ea20000000200 */
[C---:B----4-:R-:W-:Y:S07]  /*6a50*/  HMMA.16816.F32.BF16 R36, R172.reuse, R148, R36 ;  /* 0x00000094ac24723c */ /* 0x050fee0000041824 */
[----:B------:R-:W-:Y:S01]  /*6a60*/  LDSM.16.M88.4 R204, [R235+0xf100] ;  /* 0x00f10000ebcc783b */ /* 0x000fe20000000200 */
[C---:B------:R-:W-:Y:S07]  /*6a70*/  HMMA.16816.F32.BF16 R40, R172.reuse, R150, R40 ;  /* 0x00000096ac28723c */ /* 0x040fee0000041828 */
[----:B------:R-:W3:Y:S01]  /*6a80*/  LDSM.16.M88.4 R148, [R224+0x1800] ;  /* 0x00180000e094783b */ /* 0x000ee20000000200 */
[C---:B-----5:R-:W-:Y:S07]  /*6a90*/  HMMA.16816.F32.BF16 R44, R172.reuse, R152, R44 ;  /* 0x00000098ac2c723c */ /* 0x060fee000004182c */
[----:B------:R-:W-:Y:S01]  /*6aa0*/  LDSM.16.M88.4 R208, [R235+0xf900] ;  /* 0x00f90000ebd0783b */ /* 0x000fe20000000200 */
[C---:B------:R-:W-:Y:S07]  /*6ab0*/  HMMA.16816.F32.BF16 R48, R172.reuse, R154, R48 ;  /* 0x0000009aac30723c */ /* 0x040fee0000041830 */
[----:B------:R-:W4:Y:S01]  /*6ac0*/  LDSM.16.M88.4 R152, [R224+0x2000] ;  /* 0x00200000e098783b */ /* 0x000f220000000200 */
[C---:B-1----:R-:W-:Y:S08]  /*6ad0*/  HMMA.16816.F32.BF16 R52, R172.reuse, R132, R52 ;  /* 0x00000084ac34723c */ /* 0x042ff00000041834 */
[C---:B------:R-:W-:Y:S01]  /*6ae0*/  HMMA.16816.F32.BF16 R56, R172.reuse, R134, R56 ;  /* 0x00000086ac38723c */ /* 0x040fe20000041838 */
[----:B------:R-:W1:Y:S07]  /*6af0*/  LDSM.16.M88.4 R132, [R238+0xc100] ;  /* 0x00c10000ee84783b */ /* 0x000e6e0000000200 */
[C---:B--2---:R-:W-:Y:S08]  /*6b00*/  HMMA.16816.F32.BF16 R60, R172.reuse, R144, R60 ;  /* 0x00000090ac3c723c */ /* 0x044ff0000004183c */
[----:B------:R-:W-:Y:S01]  /*6b10*/  HMMA.16816.F32.BF16 R64, R172, R146, R64 ;  /* 0x00000092ac40723c */ /* 0x000fe20000041840 */
[----:B------:R-:W2:Y:S07]  /*6b20*/  LDSM.16.M88.4 R144, [R238+0xc900] ;  /* 0x00c90000ee90783b */ /* 0x000eae0000000200 */
[C---:B------:R-:W-:Y:S08]  /*6b30*/  HMMA.16816.F32.BF16 R4, R184.reuse, R156, R4 ;  /* 0x0000009cb804723c */ /* 0x040ff00000041804 */
[C---:B------:R-:W-:Y:S01]  /*6b40*/  HMMA.16816.F32.BF16 R8, R184.reuse, R158, R8 ;  /* 0x0000009eb808723c */ /* 0x040fe20000041808 */
[----:B------:R-:W5:Y:S07]  /*6b50*/  LDSM.16.M88.4 R156, [R238+0xd100] ;  /* 0x00d10000ee9c783b */ /* 0x000f6e0000000200 */
[C---:B------:R-:W-:Y:S08]  /*6b60*/  HMMA.16816.F32.BF16 R12, R184.reuse, R160, R12 ;  /* 0x000000a0b80c723c */ /* 0x040ff0000004180c */
[C---:B------:R-:W-:Y:S01]  /*6b70*/  HMMA.16816.F32.BF16 R16, R184.reuse, R162, R16 ;  /* 0x000000a2b810723c */ /* 0x040fe20000041810 */
[----:B------:R-:W1:Y:S07]  /*6b80*/  LDSM.16.M88.4 R160, [R238+0xd900] ;  /* 0x00d90000eea0783b */ /* 0x000e6e0000000200 */
[C---:B------:R-:W-:Y:S08]  /*6b90*/  HMMA.16816.F32.BF16 R20, R184.reuse, R164, R20 ;  /* 0x000000a4b814723c */ /* 0x040ff00000041814 */
[C---:B------:R-:W-:Y:S01]  /*6ba0*/  HMMA.16816.F32.BF16 R24, R184.reuse, R166, R24 ;  /* 0x000000a6b818723c */ /* 0x040fe20000041818 */
[----:B------:R-:W1:Y:S07]  /*6bb0*/  LDSM.16.M88.4 R164, [R238+0xe100] ;  /* 0x00e10000eea4783b */ /* 0x000e6e0000000200 */
[C---:B---3--:R-:W-:Y:S08]  /*6bc0*/  HMMA.16816.F32.BF16 R28, R184.reuse, R148, R28 ;  /* 0x00000094b81c723c */ /* 0x048ff0000004181c */
[C---:B------:R-:W-:Y:S01]  /*6bd0*/  HMMA.16816.F32.BF16 R32, R184.reuse, R150, R32 ;  /* 0x00000096b820723c */ /* 0x040fe20000041820 */
[----:B------:R-:W3:Y:S07]  /*6be0*/  LDSM.16.M88.4 R148, [R238+0xe900] ;  /* 0x00e90000ee94783b */ /* 0x000eee0000000200 */
[C---:B----4-:R-:W-:Y:S08]  /*6bf0*/  HMMA.16816.F32.BF16 R36, R184.reuse, R152, R36 ;  /* 0x00000098b824723c */ /* 0x050ff00000041824 */
[C---:B------:R-:W-:Y:S01]  /*6c00*/  HMMA.16816.F32.BF16 R40, R184.reuse, R154, R40 ;  /* 0x0000009ab828723c */ /* 0x040fe20000041828 */
[----:B------:R-:W4:Y:S07]  /*6c10*/  LDSM.16.M88.4 R152, [R238+0xf100] ;  /* 0x00f10000ee98783b */ /* 0x000f2e0000000200 */
[C---:B------:R-:W-:Y:S08]  /*6c20*/  HMMA.16816.F32.BF16 R44, R184.reuse, R168, R44 ;  /* 0x000000a8b82c723c */ /* 0x040ff0000004182c */
[C---:B------:R-:W-:Y:S01]  /*6c30*/  HMMA.16816.F32.BF16 R48, R184.reuse, R170, R48 ;  /* 0x000000aab830723c */ /* 0x040fe20000041830 */
[----:B------:R-:W2:Y:S07]  /*6c40*/  LDSM.16.M88.4 R168, [R238+0xf900] ;  /* 0x00f90000eea8783b */ /* 0x000eae0000000200 */
[C---:B------:R-:W-:Y:S08]  /*6c50*/  HMMA.16816.F32.BF16 R52, R184.reuse, R176, R52 ;  /* 0x000000b0b834723c */ /* 0x040ff00000041834 */
[C---:B------:R-:W-:Y:S01]  /*6c60*/  HMMA.16816.F32.BF16 R56, R184.reuse, R178, R56 ;  /* 0x000000b2b838723c */ /* 0x040fe20000041838 */
[----:B------:R-:W3:Y:S07]  /*6c70*/  LDSM.16.M88.4 R176, [R223] ;  /* 0x00000000dfb0783b */ /* 0x000eee0000000200 */
[C---:B------:R-:W-:Y:S08]  /*6c80*/  HMMA.16816.F32.BF16 R60, R184.reuse, R180, R60 ;  /* 0x000000b4b83c723c */ /* 0x040ff0000004183c */
[----:B------:R-:W-:Y:S01]  /*6c90*/  HMMA.16816.F32.BF16 R64, R184, R182, R64 ;  /* 0x000000b6b840723c */ /* 0x000fe20000041840 */
[----:B------:R-:W3:Y:S07]  /*6ca0*/  LDSM.16.M88.4 R180, [R222] ;  /* 0x00000000deb4783b */ /* 0x000eee0000000200 */
[C---:B-1----:R-:W-:Y:S08]  /*6cb0*/  HMMA.16816.F32.BF16 R4, R188.reuse, R132, R4 ;  /* 0x00000084bc04723c */ /* 0x042ff00000041804 */
[C---:B------:R-:W-:Y:S01]  /*6cc0*/  HMMA.16816.F32.BF16 R8, R188.reuse, R134, R8 ;  /* 0x00000086bc08723c */ /* 0x040fe20000041808 */
[----:B------:R-:W1:Y:S07]  /*6cd0*/  LDSM.16.M88.4 R132, [R221] ;  /* 0x00000000dd84783b */ /* 0x000e6e0000000200 */
[C---:B--2---:R-:W-:Y:S08]  /*6ce0*/  HMMA.16816.F32.BF16 R12, R188.reuse, R144, R12 ;  /* 0x00000090bc0c723c */ /* 0x044ff0000004180c */
[C---:B------:R-:W-:Y:S01]  /*6cf0*/  HMMA.16816.F32.BF16 R16, R188.reuse, R146, R16 ;  /* 0x00000092bc10723c */ /* 0x040fe20000041810 */
[----:B------:R-:W2:Y:S07]  /*6d00*/  LDSM.16.M88.4 R144, [R220] ;  /* 0x00000000dc90783b */ /* 0x000eae0000000200 */
[C---:B-----5:R-:W-:Y:S08]  /*6d10*/  HMMA.16816.F32.BF16 R20, R188.reuse, R156, R20 ;  /* 0x0000009cbc14723c */ /* 0x060ff00000041814 */
[C---:B------:R-:W-:Y:S01]  /*6d20*/  HMMA.16816.F32.BF16 R24, R188.reuse, R158, R24 ;  /* 0x0000009ebc18723c */ /* 0x040fe20000041818 */
[----:B------:R-:W-:Y:S07]  /*6d30*/  LDSM.16.M88.4 R156, [R217] ;  /* 0x00000000d99c783b */ /* 0x000fee0000000200 */
[C---:B------:R-:W-:Y:S08]  /*6d40*/  HMMA.16816.F32.BF16 R28, R188.reuse, R160, R28 ;  /* 0x000000a0bc1c723c */ /* 0x040ff0000004181c */
[C---:B------:R-:W-:Y:S01]  /*6d50*/  HMMA.16816.F32.BF16 R32, R188.reuse, R162, R32 ;  /* 0x000000a2bc20723c */ /* 0x040fe20000041820 */
[----:B------:R-:W-:Y:S07]  /*6d60*/  LDSM.16.M88.4 R160, [R216] ;  /* 0x00000000d8a0783b */ /* 0x000fee0000000200 */
[C---:B------:R-:W-:Y:S08]  /*6d70*/  HMMA.16816.F32.BF16 R36, R188.reuse, R164, R36 ;  /* 0x000000a4bc24723c */ /* 0x040ff00000041824 */
[C---:B------:R-:W-:Y:S01]  /*6d80*/  HMMA.16816.F32.BF16 R40, R188.reuse, R166, R40 ;  /* 0x000000a6bc28723c */ /* 0x040fe20000041828 */
[----:B------:R-:W-:Y:S07]  /*6d90*/  LDSM.16.M88.4 R164, [R235+0xc100] ;  /* 0x00c10000eba4783b */ /* 0x000fee0000000200 */
[C---:B---3--:R-:W-:Y:S08]  /*6da0*/  HMMA.16816.F32.BF16 R44, R188.reuse, R148, R44 ;  /* 0x00000094bc2c723c */ /* 0x048ff0000004182c */
[C---:B------:R-:W-:Y:S01]  /*6db0*/  HMMA.16816.F32.BF16 R48, R188.reuse, R150, R48 ;  /* 0x00000096bc30723c */ /* 0x040fe20000041830 */
[----:B------:R-:W3:Y:S07]  /*6dc0*/  LDSM.16.M88.4 R148, [R219] ;  /* 0x00000000db94783b */ /* 0x000eee0000000200 */
[C---:B----4-:R-:W-:Y:S08]  /*6dd0*/  HMMA.16816.F32.BF16 R52, R188.reuse, R152, R52 ;  /* 0x00000098bc34723c */ /* 0x050ff00000041834 */
[C---:B------:R-:W-:Y:S01]  /*6de0*/  HMMA.16816.F32.BF16 R56, R188.reuse, R154, R56 ;  /* 0x0000009abc38723c */ /* 0x040fe20000041838 */
[----:B------:R-:W4:Y:S07]  /*6df0*/  LDSM.16.M88.4 R152, [R218] ;  /* 0x00000000da98783b */ /* 0x000f2e0000000200 */
[C---:B------:R-:W-:Y:S08]  /*6e00*/  HMMA.16816.F32.BF16 R60, R188.reuse, R168, R60 ;  /* 0x000000a8bc3c723c */ /* 0x040ff0000004183c */
[----:B------:R-:W-:Y:S01]  /*6e10*/  HMMA.16816.F32.BF16 R64, R188, R170, R64 ;  /* 0x000000aabc40723c */ /* 0x000fe20000041840 */
[----:B------:R-:W-:Y:S07]  /*6e20*/  LDSM.16.M88.4 R168, [R235+0xd100] ;  /* 0x00d10000eba8783b */ /* 0x000fee0000000200 */
[C---:B------:R-:W-:Y:S08]  /*6e30*/  HMMA.16816.F32.BF16 R4, R192.reuse, R176, R4 ;  /* 0x000000b0c004723c */ /* 0x040ff00000041804 */
[C---:B------:R-:W-:Y:S01]  /*6e40*/  HMMA.16816.F32.BF16 R8, R192.reuse, R178, R8 ;  /* 0x000000b2c008723c */ /* 0x040fe20000041808 */
[----:B------:R-:W-:Y:S07]  /*6e50*/  LDSM.16.M88.4 R176, [R235+0xd900] ;  /* 0x00d90000ebb0783b */ /* 0x000fee0000000200 */
[C---:B------:R-:W-:Y:S08]  /*6e60*/  HMMA.16816.F32.BF16 R12, R192.reuse, R180, R12 ;  /* 0x000000b4c00c723c */ /* 0x040ff0000004180c */
[C---:B------:R-:W-:Y:S01]  /*6e70*/  HMMA.16816.F32.BF16 R16, R192.reuse, R182, R16 ;  /* 0x000000b6c010723c */ /* 0x040fe20000041810 */
[----:B------:R-:W-:Y:S07]  /*6e80*/  LDSM.16.M88.4 R180, [R235+0xe100] ;  /* 0x00e10000ebb4783b */ /* 0x000fee0000000200 */
[C---:B-1----:R-:W-:Y:S08]  /*6e90*/  HMMA.16816.F32.BF16 R20, R192.reuse, R132, R20 ;  /* 0x00000084c014723c */ /* 0x042ff00000041814 */
[C---:B------:R-:W-:Y:S01]  /*6ea0*/  HMMA.16816.F32.BF16 R24, R192.reuse, R134, R24 ;  /* 0x00000086c018723c */ /* 0x040fe20000041818 */
[----:B------:R-:W1:Y:S07]  /*6eb0*/  LDSM.16.M88.4 R132, [R235+0xc900] ;  /* 0x00c90000eb84783b */ /* 0x000e6e0000000200 */
[C---:B--2---:R-:W-:Y:S08]  /*6ec0*/  HMMA.16816.F32.BF16 R28, R192.reuse, R144, R28 ;  /* 0x00000090c01c723c */ /* 0x044ff0000004181c */
[C---:B------:R-:W-:Y:S01]  /*6ed0*/  HMMA.16816.F32.BF16 R32, R192.reuse, R146, R32 ;  /* 0x00000092c020723c */ /* 0x040fe20000041820 */
[----:B------:R-:W2:Y:S07]  /*6ee0*/  LDSM.16.M88.4 R144, [R224+0x4000] ;  /* 0x00400000e090783b */ /* 0x000eae0000000200 */
[C---:B---3--:R-:W-:Y:S08]  /*6ef0*/  HMMA.16816.F32.BF16 R36, R192.reuse, R148, R36 ;  /* 0x00000094c024723c */ /* 0x048ff00000041824 */
[C---:B------:R-:W-:Y:S08]  /*6f00*/  HMMA.16816.F32.BF16 R40, R192.reuse, R150, R40 ;  /* 0x00000096c028723c */ /* 0x040ff00000041828 */
[C---:B----4-:R-:W-:Y:S08]  /*6f10*/  HMMA.16816.F32.BF16 R44, R192.reuse, R152, R44 ;  /* 0x00000098c02c723c */ /* 0x050ff0000004182c */
[C---:B------:R-:W-:Y:S08]  /*6f20*/  HMMA.16816.F32.BF16 R48, R192.reuse, R154, R48 ;  /* 0x0000009ac030723c */ /* 0x040ff00000041830 */
[C---:B------:R-:W-:Y:S08]  /*6f30*/  HMMA.16816.F32.BF16 R52, R192.reuse, R156, R52 ;  /* 0x0000009cc034723c */ /* 0x040ff00000041834 */
[C---:B------:R-:W-:Y:S08]  /*6f40*/  HMMA.16816.F32.BF16 R56, R192.reuse, R158, R56 ;  /* 0x0000009ec038723c */ /* 0x040ff00000041838 */
[C---:B------:R-:W-:Y:S08]  /*6f50*/  HMMA.16816.F32.BF16 R60, R192.reuse, R160, R60 ;  /* 0x000000a0c03c723c */ /* 0x040ff0000004183c */
[----:B------:R-:W-:Y:S08]  /*6f60*/  HMMA.16816.F32.BF16 R64, R192, R162, R64 ;  /* 0x000000a2c040723c */ /* 0x000ff00000041840 */
[C---:B------:R-:W-:Y:S08]  /*6f70*/  HMMA.16816.F32.BF16 R4, R196.reuse, R164, R4 ;  /* 0x000000a4c404723c */ /* 0x040ff00000041804 */
[C---:B------:R-:W-:Y:S08]  /*6f80*/  HMMA.16816.F32.BF16 R8, R196.reuse, R166, R8 ;  /* 0x000000a6c408723c */ /* 0x040ff00000041808 */
[C---:B-1----:R-:W-:Y:S08]  /*6f90*/  HMMA.16816.F32.BF16 R12, R196.reuse, R132, R12 ;  /* 0x00000084c40c723c */ /* 0x042ff0000004180c */
[C---:B------:R-:W-:Y:S01]  /*6fa0*/  HMMA.16816.F32.BF16 R16, R196.reuse, R134, R16 ;  /* 0x00000086c410723c */ /* 0x040fe20000041810 */
[----:B------:R-:W1:Y:S07]  /*6fb0*/  LDSM.16.M88.4 R132, [R224+0x4800] ;  /* 0x00480000e084783b */ /* 0x000e6e0000000200 */
[C---:B------:R-:W-:Y:S08]  /*6fc0*/  HMMA.16816.F32.BF16 R20, R196.reuse, R168, R20 ;  /* 0x000000a8c414723c */ /* 0x040ff00000041814 */
        /* <DEDUP_REMOVED lines=10> */
[----:B------:R-:W-:Y:S08]  /*7070*/  HMMA.16816.F32.BF16 R64, R196, R210, R64 ;  /* 0x000000d2c440723c */ /* 0x000ff00000041840 */
[C---:B--2---:R-:W-:Y:S08]  /*7080*/  HMMA.16816.F32.BF16 R4, R212.reuse, R144, R4 ;  /* 0x00000090d404723c */ /* 0x044ff00000041804 */
[C---:B------:R-:W-:Y:S08]  /*7090*/  HMMA.16816.F32.BF16 R8, R212.reuse, R146, R8 ;  /* 0x00000092d408723c */ /* 0x040ff00000041808 */
[C---:B-1----:R-:W-:Y:S08]  /*70a0*/  HMMA.16816.F32.BF16 R12, R212.reuse, R132, R12 ;  /* 0x00000084d40c723c */ /* 0x042ff0000004180c */
[----:B------:R-:W-:Y:S01]  /*70b0*/  FMUL.FTZ R4, R4, c[0x0][0x320] ;  /* 0x0000c80004047a20 */ /* 0x000fe20000410000 */
[C---:B------:R-:W-:Y:S03]  /*70c0*/  HMMA.16816.F32.BF16 R16, R212.reuse, R134, R16 ;  /* 0x00000086d410723c */ /* 0x040fe60000041810 */
[----:B------:R-:W-:Y:S01]  /*70d0*/  MUFU.TANH R147, R4 ;  /* 0x0000000400937308 */ /* 0x000fe20000002400 */
[----:B------:R-:W-:Y:S02]  /*70e0*/  FMUL.FTZ R5, R5, c[0x0][0x320] ;  /* 0x0000c80005057a20 */ /* 0x000fe40000410000 */
[----:B------:R-:W-:Y:S02]  /*70f0*/  FMUL.FTZ R6, R6, c[0x0][0x320] ;  /* 0x0000c80006067a20 */ /* 0x000fe40000410000 */
[----:B------:R-:W-:Y:S04]  /*7100*/  FMUL.FTZ R10, R10, c[0x0][0x320] ;  /* 0x0000c8000a0a7a20 */ /* 0x000fe80000410000 */
[----:B------:R-:W-:Y:S01]  /*7110*/  FMUL.FTZ R11, R11, c[0x0][0x320] ;  /* 0x0000c8000b0b7a20 */ /* 0x000fe20000410000 */
[----:B------:R-:W-:Y:S01]  /*7120*/  MUFU.TANH R146, R5 ;  /* 0x0000000500927308 */ /* 0x000fe20000002400 */
[----:B------:R-:W-:Y:S02]  /*7130*/  FMUL.FTZ R7, R7, c[0x0][0x320] ;  /* 0x0000c80007077a20 */ /* 0x000fe40000410000 */
[----:B------:R-:W-:Y:S02]  /*7140*/  FMUL.FTZ R9, R9, c[0x0][0x320] ;  /* 0x0000c80009097a20 */ /* 0x000fe40000410000 */
[----:B------:R-:W-:Y:S02]  /*7150*/  FMUL.FTZ R8, R8, c[0x0][0x320] ;  /* 0x0000c80008087a20 */ /* 0x000fe40000410000 */
[----:B------:R-:W-:Y:S02]  /*7160*/  FMUL.FTZ R12, R12, c[0x0][0x320] ;  /* 0x0000c8000c0c7a20 */ /* 0x000fe40000410000 */
[----:B------:R-:W-:Y:S01]  /*7170*/  FMUL.FTZ R14, R14, c[0x0][0x320] ;  /* 0x0000c8000e0e7a20 */ /* 0x000fe20000410000 */
[----:B------:R-:W-:Y:S01]  /*7180*/  MUFU.TANH R148, R8 ;  /* 0x0000000800947308 */ /* 0x000fe20000002400 */
[----:B------:R-:W-:Y:S02]  /*7190*/  FMUL.FTZ R15, R15, c[0x0][0x320] ;  /* 0x0000c8000f0f7a20 */ /* 0x000fe40000410000 */
[----:B------:R-:W-:Y:S02]  /*71a0*/  FMUL.FTZ R13, R13, c[0x0][0x320] ;  /* 0x0000c8000d0d7a20 */ /* 0x000fe40000410000 */
[----:B------:R-:W-:Y:S02]  /*71b0*/  FMUL.FTZ R18, R18, c[0x0][0x320] ;  /* 0x0000c80012127a20 */ /* 0x000fe40000410000 */
[----:B------:R-:W-:Y:S02]  /*71c0*/  FMUL.FTZ R19, R19, c[0x0][0x320] ;  /* 0x0000c80013137a20 */ /* 0x000fe40000410000 */
[----:B------:R-:W-:Y:S01]  /*71d0*/  FMUL.FTZ R16, R16, c[0x0][0x320] ;  /* 0x0000c80010107a20 */ /* 0x000fe20000410000 */
[----:B------:R-:W1:Y:S01]  /*71e0*/  MUFU.TANH R8, R10 ;  /* 0x0000000a00087308 */ /* 0x000e620000002400 */
[----:B------:R-:W-:Y:S09]  /*71f0*/  FMUL.FTZ R17, R17, c[0x0][0x320] ;  /* 0x0000c80011117a20 */ /* 0x000ff20000410000 */
[----:B------:R-:W2:Y:S10]  /*7200*/  MUFU.TANH R3, R11 ;  /* 0x0000000b00037308 */ /* 0x000eb40000002400 */
[----:B------:R-:W-:Y:S01]  /*7210*/  MUFU.TANH R145, R6 ;  /* 0x0000000600917308 */ /* 0x000fe20000002400 */
[----:B-1----:R1:W-:Y:S09]  /*7220*/  STL [R1+0x14], R8 ;  /* 0x0000140801007387 */ /* 0x0023f20000100800 */
[----:B------:R3:W-:Y:S01]  /*7230*/  MUFU.TANH R144, R7 ;  /* 0x0000000700907308 */ /* 0x0007e20000002400 */
[----:B--2---:R2:W-:Y:S09]  /*7240*/  STL [R1+0x10], R3 ;  /* 0x0000100301007387 */ /* 0x0045f20000100800 */
[----:B------:R-:W-:Y:S10]  /*7250*/  MUFU.TANH R152, R9 ;  /* 0x0000000900987308 */ /* 0x000ff40000002400 */
[----:B-1----:R-:W1:Y:S01]  /*7260*/  MUFU.TANH R8, R12 ;  /* 0x0000000c00087308 */ /* 0x002e620000002400 */
[----:B---3--:R-:W3:Y:S09]  /*7270*/  LDSM.16.M88.4 R4, [R224+0x5000] ;  /* 0x00500000e004783b */ /* 0x008ef20000000200 */
[----:B------:R-:W-:Y:S10]  /*7280*/  MUFU.TANH R157, R16 ;  /* 0x00000010009d7308 */ /* 0x000ff40000002400 */
[----:B--2---:R-:W2:Y:S01]  /*7290*/  MUFU.TANH R3, R13 ;  /* 0x0000000d00037308 */ /* 0x004ea20000002400 */
[----:B-1----:R1:W-:Y:S09]  /*72a0*/  STL [R1+0xc], R8 ;  /* 0x00000c0801007387 */ /* 0x0023f20000100800 */
[----:B------:R-:W-:Y:S10]  /*72b0*/  MUFU.TANH R159, R17 ;  /* 0x00000011009f7308 */ /* 0x000ff40000002400 */
[----:B------:R-:W-:Y:S01]  /*72c0*/  MUFU.TANH R162, R18 ;  /* 0x0000001200a27308 */ /* 0x000fe20000002400 */
[----:B--2---:R2:W-:Y:S01]  /*72d0*/  STL [R1+0x8], R3 ;  /* 0x0000080301007387 */ /* 0x0045e20000100800 */
[C---:B---3--:R-:W-:Y:S08]  /*72e0*/  HMMA.16816.F32.BF16 R20, R212.reuse, R4, R20 ;  /* 0x00000004d414723c */ /* 0x048ff00000041814 */
[----:B-1----:R-:W1:Y:S01]  /*72f0*/  MUFU.TANH R8, R14 ;  /* 0x0000000e00087308 */ /* 0x002e620000002400 */
[C---:B------:R-:W-:Y:S01]  /*7300*/  HMMA.16816.F32.BF16 R24, R212.reuse, R6, R24 ;  /* 0x00000006d418723c */ /* 0x040fe20000041818 */
[----:B------:R-:W-:Y:S08]  /*7310*/  LDSM.16.M88.4 R4, [R224+0x6000] ;  /* 0x00600000e004783b */ /* 0x000ff00000000200 */
[----:B------:R-:W-:Y:S06]  /*7320*/  MUFU.TANH R165, R19 ;  /* 0x0000001300a57308 */ /* 0x000fec0000002400 */
[----:B------:R-:W-:Y:S04]  /*7330*/  FMUL.FTZ R20, R20, c[0x0][0x320] ;  /* 0x0000c80014147a20 */ /* 0x000fe80000410000 */
[----:B--2---:R-:W2:Y:S01]  /*7340*/  MUFU.TANH R3, R15 ;  /* 0x0000000f00037308 */ /* 0x004ea20000002400 */
[----:B------:R-:W-:Y:S02]  /*7350*/  FMUL.FTZ R21, R21, c[0x0][0x320] ;  /* 0x0000c80015157a20 */ /* 0x000fe40000410000 */
[----:B------:R-:W-:Y:S01]  /*7360*/  FMUL.FTZ R22, R22, c[0x0][0x320] ;  /* 0x0000c80016167a20 */ /* 0x000fe20000410000 */
[----:B-1----:R-:W-:Y:S01]  /*7370*/  STL [R1+0x4], R8 ;  /* 0x0000040801007387 */ /* 0x002fe20000100800 */
[----:B------:R-:W-:Y:S02]  /*7380*/  FMUL.FTZ R23, R23, c[0x0][0x320] ;  /* 0x0000c80017177a20 */ /* 0x000fe40000410000 */
[----:B------:R-:W-:Y:S01]  /*7390*/  FMUL.FTZ R24, R24, c[0x0][0x320] ;  /* 0x0000c80018187a20 */ /* 0x000fe20000410000 */
[----:B------:R-:W1:Y:S01]  /*73a0*/  LDSM.16.M88.4 R8, [R224+0x5800] ;  /* 0x00580000e008783b */ /* 0x000e620000000200 */
[----:B------:R-:W-:Y:S01]  /*73b0*/  FMUL.FTZ R25, R25, c[0x0][0x320] ;  /* 0x0000c80019197a20 */ /* 0x000fe20000410000 */
[----:B------:R3:W4:Y:S01]  /*73c0*/  MUFU.TANH R171, R20 ;  /* 0x0000001400ab7308 */ /* 0x0007220000002400 */
[----:B------:R-:W-:Y:S02]  /*73d0*/  FMUL.FTZ R26, R26, c[0x0][0x320] ;  /* 0x0000c8001a1a7a20 */ /* 0x000fe40000410000 */
[----:B------:R-:W-:Y:S07]  /*73e0*/  FMUL.FTZ R27, R27, c[0x0][0x320] ;  /* 0x0000c8001b1b7a20 */ /* 0x000fee0000410000 */
[----:B------:R3:W1:Y:S01]  /*73f0*/  MUFU.TANH R176, R21 ;  /* 0x0000001500b07308 */ /* 0x0006620000002400 */
[----:B--2---:R-:W-:Y:S09]  /*7400*/  STL [R1], R3 ;  /* 0x0000000301007387 */ /* 0x004ff20000100800 */
[----:B------:R3:W2:Y:S10]  /*7410*/  MUFU.TANH R177, R22 ;  /* 0x0000001600b17308 */ /* 0x0006b40000002400 */
[----:B------:R3:W2:Y:S01]  /*7420*/  MUFU.TANH R178, R23 ;  /* 0x0000001700b27308 */ /* 0x0006a20000002400 */
[C---:B-1----:R-:W-:Y:S09]  /*7430*/  HMMA.16816.F32.BF16 R28, R212.reuse, R8, R28 ;  /* 0x00000008d41c723c */ /* 0x042ff2000004181c */
[----:B------:R3:W1:Y:S01]  /*7440*/  MUFU.TANH R179, R24 ;  /* 0x0000001800b37308 */ /* 0x0006620000002400 */
[C---:B------:R-:W-:Y:S01]  /*7450*/  HMMA.16816.F32.BF16 R32, R212.reuse, R10, R32 ;  /* 0x0000000ad420723c */ /* 0x040fe20000041820 */
[----:B------:R-:W5:Y:S08]  /*7460*/  LDSM.16.M88.4 R8, [R224+0x6800] ;  /* 0x00680000e008783b */ /* 0x000f700000000200 */
[----:B------:R3:W1:Y:S01]  /*7470*/  MUFU.TANH R180, R25 ;  /* 0x0000001900b47308 */ /* 0x0006620000002400 */
[C---:B------:R-:W-:Y:S09]  /*7480*/  HMMA.16816.F32.BF16 R36, R212.reuse, R4, R36 ;  /* 0x00000004d424723c */ /* 0x040ff20000041824 */
[----:B------:R3:W1:Y:S01]  /*7490*/  MUFU.TANH R181, R26 ;  /* 0x0000001a00b57308 */ /* 0x0006620000002400 */
[C---:B------:R-:W-:Y:S01]  /*74a0*/  HMMA.16816.F32.BF16 R40, R212.reuse, R6, R40 ;  /* 0x00000006d428723c */ /* 0x040fe20000041828 */
[----:B------:R-:W1:Y:S02]  /*74b0*/  LDSM.16.M88.4 R4, [R224+0x7000] ;  /* 0x00700000e004783b */ /* 0x000e640000000200 */
[----:B------:R-:W-:Y:S02]  /*74c0*/  FMUL.FTZ R28, R28, c[0x0][0x320] ;  /* 0x0000c8001c1c7a20 */ /* 0x000fe40000410000 */
[----:B------:R-:W-:Y:S04]  /*74d0*/  FMUL.FTZ R29, R29, c[0x0][0x320] ;  /* 0x0000c8001d1d7a20 */ /* 0x000fe80000410000 */
[----:B------:R3:W1:Y:S03]  /*74e0*/  MUFU.TANH R183, R27 ;  /* 0x0000001b00b77308 */ /* 0x0006660000002400 */
[----:B------:R-:W-:Y:S02]  /*74f0*/  FMUL.FTZ R30, R30, c[0x0][0x320] ;  /* 0x0000c8001e1e7a20 */ /* 0x000fe40000410000 */
[----:B------:R-:W-:Y:S02]  /*7500*/  FMUL.FTZ R31, R31, c[0x0][0x320] ;  /* 0x0000c8001f1f7a20 */ /* 0x000fe40000410000 */
[----:B------:R-:W-:Y:S02]  /*7510*/  FMUL.FTZ R32, R32, c[0x0][0x320] ;  /* 0x0000c80020207a20 */ /* 0x000fe40000410000 */
[----:B------:R-:W-:Y:S01]  /*7520*/  FMUL.FTZ R33, R33, c[0x0][0x320] ;  /* 0x0000c80021217a20 */ /* 0x000fe20000410000 */
[----:B------:R3:W2:Y:S01]  /*7530*/  MUFU.TANH R200, R28 ;  /* 0x0000001c00c87308 */ /* 0x0006a20000002400 */
[----:B------:R-:W-:Y:S02]  /*7540*/  FMUL.FTZ R34, R34, c[0x0][0x320] ;  /* 0x0000c80022227a20 */ /* 0x000fe40000410000 */
[----:B------:R-:W-:Y:S02]  /*7550*/  FMUL.FTZ R35, R35, c[0x0][0x320] ;  /* 0x0000c80023237a20 */ /* 0x000fe40000410000 */
[----:B------:R-:W-:Y:S01]  /*7560*/  FMUL.FTZ R36, R36, c[0x0][0x320] ;  /* 0x0000c80024247a20 */ /* 0x000fe20000410000 */
[C---:B-----5:R-:W-:Y:S04]  /*7570*/  HMMA.16816.F32.BF16 R44, R212.reuse, R8, R44 ;  /* 0x00000008d42c723c */ /* 0x060fe8000004182c */
[----:B------:R3:W2:Y:S01]  /*7580*/  MUFU.TANH R204, R29 ;  /* 0x0000001d00cc7308 */ /* 0x0006a20000002400 */
[----:B------:R-:W-:Y:S02]  /*7590*/  FMUL.FTZ R37, R37, c[0x0][0x320] ;  /* 0x0000c80025257a20 */ /* 0x000fe40000410000 */
[----:B------:R-:W-:Y:S01]  /*75a0*/  FMUL.FTZ R38, R38, c[0x0][0x320] ;  /* 0x0000c80026267a20 */ /* 0x000fe20000410000 */
[C---:B------:R-:W-:Y:S01]  /*75b0*/  HMMA.16816.F32.BF16 R48, R212.reuse, R10, R48 ;  /* 0x0000000ad430723c */ /* 0x040fe20000041830 */
[----:B------:R-:W5:Y:S01]  /*75c0*/  LDSM.16.M88.4 R8, [R224+0x7800] ;  /* 0x00780000e008783b */ /* 0x000f620000000200 */
[----:B------:R-:W-:Y:S04]  /*75d0*/  DEPBAR.LE SB0, 0x0 ;  /* 0x000080000000791a */ /* 0x000fe80000000000 */
[----:B------:R3:W2:Y:S01]  /*75e0*/  MUFU.TANH R203, R30 ;  /* 0x0000001e00cb7308 */ /* 0x0006a20000002400 */
[----:B------:R-:W-:Y:S01]  /*75f0*/  FMUL.FTZ R39, R39, c[0x0][0x320] ;  /* 0x0000c80027277a20 */ /* 0x000fe20000410000 */
[C---:B-1----:R-:W-:Y:S01]  /*7600*/  HMMA.16816.F32.BF16 R52, R212.reuse, R4, R52 ;  /* 0x00000004d434723c */ /* 0x042fe20000041834 */
[----:B------:R-:W-:Y:S04]  /*7610*/  BAR.SYNC.DEFER_BLOCKING 0x0 ;  /* 0x0000000000007b1d */ /* 0x000fe80000010000 */
        /* <DEDUP_REMOVED lines=14> */
[----:B------:R-:W-:Y:S01]  /*7700*/  FMUL.FTZ R50, R50, c[0x0][0x320] ;  /* 0x0000c80032327a20 */ /* 0x000fe20000410000 */
[C---:B-----5:R-:W-:Y:S03]  /*7710*/  HMMA.16816.F32.BF16 R60, R212.reuse, R8, R60 ;  /* 0x00000008d43c723c */ /* 0x060fe6000004183c */
[----:B------:R-:W-:Y:S03]  /*7720*/  FMUL.FTZ R51, R51, c[0x0][0x320] ;  /* 0x0000c80033337a20 */ /* 0x000fe60000410000 */
[----:B------:R3:W1:Y:S01]  /*7730*/  MUFU.TANH R211, R34 ;  /* 0x0000002200d37308 */ /* 0x0006620000002400 */
[----:B------:R-:W-:Y:S01]  /*7740*/  FMUL.FTZ R52, R52, c[0x0][0x320] ;  /* 0x0000c80034347a20 */ /* 0x000fe20000410000 */
[----:B------:R-:W-:Y:S04]  /*7750*/  HMMA.16816.F32.BF16 R64, R212, R10, R64 ;  /* 0x0000000ad440723c */ /* 0x000fe80000041840 */
[----:B------:R-:W-:Y:S02]  /*7760*/  FMUL.FTZ R53, R53, c[0x0][0x320] ;  /* 0x0000c80035357a20 */ /* 0x000fe40000410000 */
[----:B------:R-:W-:Y:S02]  /*7770*/  FMUL.FTZ R54, R54, c[0x0][0x320] ;  /* 0x0000c80036367a20 */ /* 0x000fe40000410000 */
[----:B------:R3:W1:Y:S01]  /*7780*/  MUFU.TANH R251, R35 ;  /* 0x0000002300fb7308 */ /* 0x0006620000002400 */
[----:B------:R-:W-:Y:S03]  /*7790*/  FMUL.FTZ R55, R55, c[0x0][0x320] ;  /* 0x0000c80037377a20 */ /* 0x000fe60000410000 */
[----:B------:R-:W-:Y:S02]  /*77a0*/  FMUL.FTZ R56, R56, c[0x0][0x320] ;  /* 0x0000c80038387a20 */ /* 0x000fe40000410000 */
[----:B------:R-:W-:Y:S02]  /*77b0*/  FMUL.FTZ R57, R57, c[0x0][0x320] ;  /* 0x0000c80039397a20 */ /* 0x000fe40000410000 */
[----:B------:R-:W-:Y:S02]  /*77c0*/  FMUL.FTZ R58, R58, c[0x0][0x320] ;  /* 0x0000c8003a3a7a20 */ /* 0x000fe40000410000 */
[----:B------:R3:W1:Y:S01]  /*77d0*/  MUFU.TANH R20, R36 ;  /* 0x0000002400147308 */ /* 0x0006620000002400 */
[----:B------:R-:W-:Y:S02]  /*77e0*/  FMUL.FTZ R59, R59, c[0x0][0x320] ;  /* 0x0000c8003b3b7a20 */ /* 0x000fe40000410000 */
        /* <DEDUP_REMOVED lines=8> */
[----:B------:R-:W-:Y:S03]  /*7870*/  FMUL.FTZ R3, R67, c[0x0][0x320] ;  /* 0x0000c80043037a20 */ /* 0x000fe60000410000 */
        /* <DEDUP_REMOVED lines=31> */
.L_x_28:
[----:B---3--:R-:W2:Y:S01]  /*7a70*/  LDL.LU R8, [R1+0x14] ;  /* 0x0000140001087983 */ /* 0x008ea20000300800 */
[----:B------:R-:W-:Y:S02]  /*7a80*/  FMNMX.FTZ R5, R147, R2, !PT ;  /* 0x0000000293057209 */ /* 0x000fe40007810000 */
[----:B------:R-:W-:Y:S01]  /*7a90*/  FMNMX.FTZ R3, R145, R0, !PT ;  /* 0x0000000091037209 */ /* 0x000fe20007810000 */
[----:B------:R-:W3:Y:S01]  /*7aa0*/  LDL.LU R7, [R1+0x10] ;  /* 0x0000100001077983 */ /* 0x000ee20000300800 */
[----:B------:R-:W-:Y:S02]  /*7ab0*/  FMNMX.FTZ R5, R146, R5, !PT ;  /* 0x0000000592057209 */ /* 0x000fe40007810000 */
[----:B------:R-:W-:Y:S01]  /*7ac0*/  FMNMX.FTZ R3, R144, R3, !PT ;  /* 0x0000000390037209 */ /* 0x000fe20007810000 */
[----:B------:R-:W4:Y:S01]  /*7ad0*/  LDL.LU R32, [R1+0xc] ;  /* 0x00000c0001207983 */ /* 0x000f220000300800 */
[----:B------:R-:W-:Y:S02]  /*7ae0*/  FMNMX.FTZ R5, R148, R5, !PT ;  /* 0x0000000594057209 */ /* 0x000fe40007810000 */
[----:B------:R-:W-:Y:S01]  /*7af0*/  MOV R48, R20 ;  /* 0x0000001400307202 */ /* 0x000fe20000000f00 */
[----:B------:R-:W5:Y:S01]  /*7b00*/  LDL.LU R41, [R1+0x8] ;  /* 0x0000080001297983 */ /* 0x000f620000300800 */
[----:B------:R-:W-:Y:S02]  /*7b10*/  FMNMX.FTZ R5, R152, R5, !PT ;  /* 0x0000000598057209 */ /* 0x000fe40007810000 */
[----:B------:R-:W-:Y:S01]  /*7b20*/  MOV R49, R19 ;  /* 0x0000001300317202 */ /* 0x000fe20000000f00 */
[----:B------:R-:W5:Y:S01]  /*7b30*/  LDL.LU R40, [R1+0x4] ;  /* 0x0000040001287983 */ /* 0x000f620000300800 */
[----:B------:R-:W-:Y:S02]  /*7b40*/  MOV R50, R18 ;  /* 0x0000001200327202 */ /* 0x000fe40000000f00 */
[----:B------:R-:W-:Y:S01]  /*7b50*/  MOV R51, R135 ;  /* 0x0000008700337202 */ /* 0x000fe20000000f00 */
[----:B------:R-:W5:Y:S01]  /*7b60*/  LDL.LU R64, [R1] ;  /* 0x0000000001407983 */ /* 0x000f620000300800 */
[----:B------:R-:W-:Y:S02]  /*7b70*/  MOV R56, R132 ;  /* 0x0000008400387202 */ /* 0x000fe40000000f00 */
[----:B------:R-:W-:Y:S01]  /*7b80*/  MOV R57, R153 ;  /* 0x0000009900397202 */ /* 0x000fe20000000f00 */
[----:B------:R-:W-:Y:S01]  /*7b90*/  LDSM.16.MT88.4 R12, [R236+0x100] ;  /* 0x00010000ec0c783b */ /* 0x000fe20000004200 */
[----:B------:R-:W-:Y:S02]  /*7ba0*/  MOV R58, R150 ;  /* 0x00000096003a7202 */ /* 0x000fe40000000f00 */
[----:B------:R-:W-:Y:S02]  /*7bb0*/  MOV R59, R149 ;  /* 0x00000095003b7202 */ /* 0x000fe40000000f00 */
[----:B------:R-:W-:Y:S01]  /*7bc0*/  ISETP.LT.AND P1, PT, RZ, UR6, PT ;  /* 0x00000006ff007c0c */ /* 0x000fe2000bf21270 */
[----:B------:R-:W-:Y:S02]  /*7bd0*/  UIADD3 UR6, UR6, -0x1, URZ ;  /* 0xffffffff06067890 */ /* 0x000fe4000fffe03f */
[----:B------:R-:W-:Y:S08]  /*7be0*/  LDSM.16.MT88.4 R20, [R234+0x100] ;  /* 0x00010000ea14783b */ /* 0x000ff00000004200 */
[----:B------:R-:W-:Y:S08]  /*7bf0*/  LDSM.16.MT88.4 R28, [R233+0x100] ;  /* 0x00010000e91c783b */ /* 0x000ff00000004200 */
[----:B------:R-:W-:Y:S08]  /*7c00*/  LDSM.16.MT88.4 R36, [R232+0x100] ;  /* 0x00010000e824783b */ /* 0x000ff00000004200 */
[----:B------:R-:W-:Y:S08]  /*7c10*/  LDSM.16.MT88.4 R44, [R236+0x4100] ;  /* 0x00410000ec2c783b */ /* 0x000ff00000004200 */
[----:B------:R-:W-:Y:S08]  /*7c20*/  LDSM.16.MT88.4 R52, [R234+0x4100] ;  /* 0x00410000ea34783b */ /* 0x000ff00000004200 */
[----:B------:R-:W-:Y:S08]  /*7c30*/  LDSM.16.MT88.4 R60, [R233+0x4100] ;  /* 0x00410000e93c783b */ /* 0x000ff00000004200 */
[----:B------:R-:W0:Y:S01]  /*7c40*/  LDGDEPBAR ;  /* 0x00000000000079af */ /* 0x000e220000000000 */
[----:B--2---:R-:W-:Y:S04]  /*7c50*/  FMNMX.FTZ R3, R8, R3, !PT ;  /* 0x0000000308037209 */ /* 0x004fe80007810000 */
[----:B---3--:R-:W-:Y:S02]  /*7c60*/  FMNMX.FTZ R3, R7, R3, !PT ;  /* 0x0000000307037209 */ /* 0x008fe40007810000 */
[----:B----4-:R-:W-:Y:S04]  /*7c70*/  FMNMX.FTZ R5, R32, R5, !PT ;  /* 0x0000000520057209 */ /* 0x010fe80007810000 */
[----:B-----5:R-:W-:Y:S02]  /*7c80*/  FMNMX.FTZ R5, R41, R5, !PT ;  /* 0x0000000529057209 */ /* 0x020fe40007810000 */
        /* <DEDUP_REMOVED lines=52> */
[----:B------:R-:W-:Y:S03]  /*7fd0*/  FMNMX.FTZ R3, R134, R3, !PT ;  /* 0x0000000386037209 */ /* 0x000fe60007810000 */
[----:B------:R-:W1:Y:S01]  /*7fe0*/  SHFL.BFLY PT, R6, R5, 0x2, 0x1f ;  /* 0x0c401f0005067f89 */ /* 0x000e6200000e0000 */
[----:B------:R-:W-:Y:S07]  /*7ff0*/  FMNMX.FTZ R3, R133, R3, !PT ;  /* 0x0000000385037209 */ /* 0x000fee0007810000 */
[----:B------:R-:W2:Y:S01]  /*8000*/  SHFL.BFLY PT, R4, R3, 0x2, 0x1f ;  /* 0x0c401f0003047f89 */ /* 0x000ea200000e0000 */
[----:B-1----:R-:W-:Y:S07]  /*8010*/  FMNMX.FTZ R5, R5, R6, !PT ;  /* 0x0000000605057209 */ /* 0x002fee0007810000 */
[----:B------:R-:W1:Y:S01]  /*8020*/  SHFL.BFLY PT, R132, R5, 0x1, 0x1f ;  /* 0x0c201f0005847f89 */ /* 0x000e6200000e0000 */
[----:B--2---:R-:W-:Y:S07]  /*8030*/  FMNMX.FTZ R4, R3, R4, !PT ;  /* 0x0000000403047209 */ /* 0x004fee0007810000 */
[----:B------:R-:W2:Y:S01]  /*8040*/  SHFL.BFLY PT, R3, R4, 0x1, 0x1f ;  /* 0x0c201f0004037f89 */ /* 0x000ea200000e0000 */
[----:B-1----:R-:W-:Y:S05]  /*8050*/  FMNMX.FTZ R132, R5, R132, !PT ;  /* 0x0000008405847209 */ /* 0x002fea0007810000 */
[C---:B------:R-:W-:Y:S02]  /*8060*/  FMUL.FTZ R153, R132.reuse, c[0x0][0x2d0] ;  /* 0x0000b40084997a20 */ /* 0x040fe40000410000 */
[----:B------:R-:W-:Y:S01]  /*8070*/  FADD.FTZ R2, -R132, R2 ;  /* 0x0000000284027221 */ /* 0x000fe20000010100 */
[----:B--2---:R-:W-:Y:S01]  /*8080*/  FMNMX.FTZ R3, R3, R4, !PT ;  /* 0x0000000403037209 */ /* 0x004fe20007810000 */
[--C-:B------:R-:W-:Y:S02]  /*8090*/  FFMA.FTZ R150, R147, c[0x0][0x2d0], -R153.reuse ;  /* 0x0000b40093967a23 */ /* 0x100fe40000010899 */
[--C-:B------:R-:W-:Y:S02]  /*80a0*/  FFMA.FTZ R147, R152, c[0x0][0x2d0], -R153.reuse ;  /* 0x0000b40098937a23 */ /* 0x100fe40000010899 */
[C---:B------:R-:W-:Y:S02]  /*80b0*/  FMUL.FTZ R152, R3.reuse, c[0x0][0x2d0] ;  /* 0x0000b40003987a20 */ /* 0x040fe40000410000 */
[----:B------:R-:W-:Y:S01]  /*80c0*/  FADD.FTZ R0, -R3, R0 ;  /* 0x0000000003007221 */ /* 0x000fe20000010100 */
[----:B------:R-:W-:Y:S01]  /*80d0*/  MUFU.EX2 R150, R150 ;  /* 0x0000009600967308 */ /* 0x000fe20000000800 */
[----:B------:R-:W-:Y:S02]  /*80e0*/  FMUL.FTZ R2, R2, c[0x0][0x2d0] ;  /* 0x0000b40002027a20 */ /* 0x000fe40000410000 */
[----:B------:R-:W-:Y:S02]  /*80f0*/  FMUL.FTZ R0, R0, c[0x0][0x2d0] ;  /* 0x0000b40000007a20 */ /* 0x000fe40000410000 */
[--C-:B------:R-:W-:Y:S02]  /*8100*/  FFMA.FTZ R149, R146, c[0x0][0x2d0], -R153.reuse ;  /* 0x0000b40092957a23 */ /* 0x100fe40000010899 */
[--C-:B------:R-:W-:Y:S02]  /*8110*/  FFMA.FTZ R148, R148, c[0x0][0x2d0], -R153.reuse ;  /* 0x0000b40094947a23 */ /* 0x100fe40000010899 */
[--C-:B------:R-:W-:Y:S01]  /*8120*/  FFMA.FTZ R146, R145, c[0x0][0x2d0], -R152.reuse ;  /* 0x0000b40091927a23 */ /* 0x100fe20000010898 */
[----:B------:R-:W1:Y:S01]  /*8130*/  MUFU.EX2 R2, R2 ;  /* 0x0000000200027308 */ /* 0x000e620000000800 */
[--C-:B------:R-:W-:Y:S02]  /*8140*/  FFMA.FTZ R145, R144, c[0x0][0x2d0], -R152.reuse ;  /* 0x0000b40090917a23 */ /* 0x100fe40000010898 */
[--C-:B------:R-:W-:Y:S02]  /*8150*/  FFMA.FTZ R144, R8, c[0x0][0x2d0], -R152.reuse ;  /* 0x0000b40008907a23 */ /* 0x100fe40000010898 */
[--C-:B------:R-:W-:Y:S02]  /*8160*/  FFMA.FTZ R135, R7, c[0x0][0x2d0], -R152.reuse ;  /* 0x0000b40007877a23 */ /* 0x100fe40000010898 */
[--C-:B------:R-:W-:Y:S02]  /*8170*/  FFMA.FTZ R157, R157, c[0x0][0x2d0], -R153.reuse ;  /* 0x0000b4009d9d7a23 */ /* 0x100fe40000010899 */
[--C-:B------:R-:W-:Y:S01]  /*8180*/  FFMA.FTZ R159, R159, c[0x0][0x2d0], -R153.reuse ;  /* 0x0000b4009f9f7a23 */ /* 0x100fe20000010899 */
[----:B------:R-:W2:Y:S01]  /*8190*/  MUFU.EX2 R0, R0 ;  /* 0x0000000000007308 */ /* 0x000ea20000000800 */
[--C-:B------:R-:W-:Y:S02]  /*81a0*/  FFMA.FTZ R162, R162, c[0x0][0x2d0], -R152.reuse ;  /* 0x0000b400a2a27a23 */ /* 0x100fe40000010898 */
[--C-:B------:R-:W-:Y:S02]  /*81b0*/  FFMA.FTZ R165, R165, c[0x0][0x2d0], -R152.reuse ;  /* 0x0000b400a5a57a23 */ /* 0x100fe40000010898 */
[--C-:B------:R-:W-:Y:S02]  /*81c0*/  FFMA.FTZ R171, R171, c[0x0][0x2d0], -R153.reuse ;  /* 0x0000b400abab7a23 */ /* 0x100fe40000010899 */
[--C-:B------:R-:W-:Y:S02]  /*81d0*/  FFMA.FTZ R176, R176, c[0x0][0x2d0], -R153.reuse ;  /* 0x0000b400b0b07a23 */ /* 0x100fe40000010899 */
[--C-:B------:R-:W-:Y:S01]  /*81e0*/  FFMA.FTZ R177, R177, c[0x0][0x2d0], -R152.reuse ;  /* 0x0000b400b1b17a23 */ /* 0x100fe20000010898 */
[----:B------:R-:W3:Y:S01]  /*81f0*/  MUFU.EX2 R149, R149 ;  /* 0x0000009500957308 */ /* 0x000ee20000000800 */
[--C-:B------:R-:W-:Y:S02]  /*8200*/  FFMA.FTZ R178, R178, c[0x0][0x2d0], -R152.reuse ;  /* 0x0000b400b2b27a23 */ /* 0x100fe40000010898 */
[--C-:B------:R-:W-:Y:S02]  /*8210*/  FFMA.FTZ R179, R179, c[0x0][0x2d0], -R153.reuse ;  /* 0x0000b400b3b37a23 */ /* 0x100fe40000010899 */
[C---:B-1----:R-:W-:Y:S02]  /*8220*/  FMUL.FTZ R4, R2.reuse, R128 ;  /* 0x0000008002047220 */ /* 0x042fe40000410000 */
[C---:B------:R-:W-:Y:S02]  /*8230*/  FMUL.FTZ R5, R2.reuse, R129 ;  /* 0x0000008102057220 */ /* 0x040fe40000410000 */
[C---:B------:R-:W-:Y:S01]  /*8240*/  FMUL.FTZ R8, R2.reuse, R124 ;  /* 0x0000007c02087220 */ /* 0x040fe20000410000 */
[----:B------:R-:W-:Y:S01]  /*8250*/  MUFU.EX2 R148, R148 ;  /* 0x0000009400947308 */ /* 0x000fe20000000800 */
[C---:B------:R-:W-:Y:S01]  /*8260*/  FMUL.FTZ R9, R2.reuse, R125 ;  /* 0x0000007d02097220 */ /* 0x040fe20000410000 */
[----:B------:R-:W-:Y:S01]  /*8270*/  MOV R124, R59 ;  /* 0x0000003b007c7202 */ /* 0x000fe20000000f00 */
[----:B------:R-:W-:Y:S01]  /*8280*/  FMUL.FTZ R16, R2, R116 ;  /* 0x0000007402107220 */ /* 0x000fe20000410000 */
[----:B------:R-:W-:Y:S01]  /*8290*/  MOV R125, R58 ;  /* 0x0000003a007d7202 */ /* 0x000fe20000000f00 */
[C---:B--2---:R-:W-:Y:S02]  /*82a0*/  FMUL.FTZ R6, R0.reuse, R130 ;  /* 0x0000008200067220 */ /* 0x044fe40000410000 */
[C---:B------:R-:W-:Y:S02]  /*82b0*/  FMUL.FTZ R7, R0.reuse, R131 ;  /* 0x0000008300077220 */ /* 0x040fe40000410000 */
[C---:B------:R-:W-:Y:S01]  /*82c0*/  FMUL.FTZ R10, R0.reuse, R126 ;  /* 0x0000007e000a7220 */ /* 0x040fe20000410000 */
[----:B------:R-:W1:Y:S01]  /*82d0*/  MUFU.EX2 R147, R147 ;  /* 0x0000009300937308 */ /* 0x000e620000000800 */
[----:B------:R-:W-:Y:S01]  /*82e0*/  FMUL.FTZ R11, R0, R127 ;  /* 0x0000007f000b7220 */ /* 0x000fe20000410000 */
[----:B------:R-:W-:Y:S01]  /*82f0*/  MOV R126, R57 ;  /* 0x00000039007e7202 */ /* 0x000fe20000000f00 */
[----:B------:R-:W-:Y:S01]  /*8300*/  FMUL.FTZ R17, R2, R117 ;  /* 0x0000007502117220 */ /* 0x000fe20000410000 */
[----:B---3--:R-:W-:Y:S01]  /*8310*/  F2FP.BF16.PACK_AB R128, R149, R150 ;  /* 0x000000969580723e */ /* 0x008fe200000010ff */
[C---:B------:R-:W-:Y:S01]  /*8320*/  FMUL.FTZ R18, R0.reuse, R118 ;  /* 0x0000007600127220 */ /* 0x040fe20000410000 */
[----:B------:R-:W-:Y:S01]  /*8330*/  MOV R127, R56 ;  /* 0x00000038007f7202 */ /* 0x000fe20000000f00 */
[----:B------:R-:W-:Y:S02]  /*8340*/  FMUL.FTZ R19, R0, R119 ;  /* 0x0000007700137220 */ /* 0x000fe40000410000 */
[C---:B------:R-:W-:Y:S01]  /*8350*/  FMUL.FTZ R24, R2.reuse, R108 ;  /* 0x0000006c02187220 */ /* 0x040fe20000410000 */
[----:B------:R-:W-:Y:S01]  /*8360*/  MUFU.EX2 R146, R146 ;  /* 0x0000009200927308 */ /* 0x000fe20000000800 */
[----:B------:R-:W-:Y:S01]  /*8370*/  FMUL.FTZ R25, R2, R109 ;  /* 0x0000006d02197220 */ /* 0x000fe20000410000 */
[----:B------:R-:W-:Y:S01]  /*8380*/  LDSM.16.MT88.4 R116, [R234+0x3900] ;  /* 0x00390000ea74783b */ /* 0x000fe20000004200 */
[C---:B------:R-:W-:Y:S02]  /*8390*/  FMUL.FTZ R26, R0.reuse, R110 ;  /* 0x0000006e001a7220 */ /* 0x040fe40000410000 */
[----:B------:R-:W-:Y:S02]  /*83a0*/  FMUL.FTZ R27, R0, R111 ;  /* 0x0000006f001b7220 */ /* 0x000fe40000410000 */
[----:B------:R-:W-:Y:S02]  /*83b0*/  FMUL.FTZ R33, R2, R101 ;  /* 0x0000006502217220 */ /* 0x000fe40000410000 */
[C---:B------:R-:W-:Y:S01]  /*83c0*/  FMUL.FTZ R34, R0.reuse, R102 ;  /* 0x0000006600227220 */ /* 0x040fe20000410000 */
[----:B------:R-:W2:Y:S01]  /*83d0*/  MUFU.EX2 R145, R145 ;  /* 0x0000009100917308 */ /* 0x000ea20000000800 */
[C---:B------:R-:W-:Y:S02]  /*83e0*/  FMUL.FTZ R35, R0.reuse, R103 ;  /* 0x0000006700237220 */ /* 0x040fe40000410000 */
[C---:B------:R-:W-:Y:S01]  /*83f0*/  FMUL.FTZ R42, R0.reuse, R94 ;  /* 0x0000005e002a7220 */ /* 0x040fe20000410000 */
[----:B-1----:R-:W-:Y:S01]  /*8400*/  F2FP.BF16.PACK_AB R130, R147, R148 ;  /* 0x000000949382723e */ /* 0x002fe200000010ff */
[----:B------:R-:W-:Y:S02]  /*8410*/  FMUL.FTZ R43, R0, R95 ;  /* 0x0000005f002b7220 */ /* 0x000fe40000410000 */
[C---:B------:R-:W-:Y:S02]  /*8420*/  FMUL.FTZ R56, R2.reuse, R76 ;  /* 0x0000004c02387220 */ /* 0x040fe40000410000 */
[----:B------:R-:W-:Y:S01]  /*8430*/  FMUL.FTZ R57, R2, R77 ;  /* 0x0000004d02397220 */ /* 0x000fe20000410000 */
[----:B------:R-:W-:Y:S01]  /*8440*/  MUFU.EX2 R144, R144 ;  /* 0x0000009000907308 */ /* 0x000fe20000000800 */
[C---:B------:R-:W-:Y:S02]  /*8450*/  FMUL.FTZ R58, R0.reuse, R78 ;  /* 0x0000004e003a7220 */ /* 0x040fe40000410000 */
[----:B------:R-:W-:Y:S02]  /*8460*/  FMUL.FTZ R59, R0, R79 ;  /* 0x0000004f003b7220 */ /* 0x000fe40000410000 */
[----:B------:R-:W-:Y:S01]  /*8470*/  LDSM.16.MT88.4 R76, [R236+0x900] ;  /* 0x00090000ec4c783b */ /* 0x000fe20000004200 */
[----:B------:R-:W-:Y:S02]  /*8480*/  FMUL.FTZ R65, R2, R69 ;  /* 0x0000004502417220 */ /* 0x000fe40000410000 */
[C---:B------:R-:W-:Y:S02]  /*8490*/  FMUL.FTZ R66, R0.reuse, R70 ;  /* 0x0000004600427220 */ /* 0x040fe40000410000 */
[----:B------:R-:W1:Y:S01]  /*84a0*/  MUFU.EX2 R135, R135 ;  /* 0x0000008700877308 */ /* 0x000e620000000800 */
[----:B------:R-:W-:Y:S02]  /*84b0*/  FMUL.FTZ R67, R0, R71 ;  /* 0x0000004700437220 */ /* 0x000fe40000410000 */
[--C-:B------:R-:W-:Y:S01]  /*84c0*/  FFMA.FTZ R180, R180, c[0x0][0x2d0], -R153.reuse ;  /* 0x0000b400b4b47a23 */ /* 0x100fe20000010899 */
[----:B--2---:R-:W-:Y:S01]  /*84d0*/  F2FP.BF16.PACK_AB R129, R145, R146 ;  /* 0x000000929181723e */ /* 0x004fe200000010ff */
[--C-:B------:R-:W-:Y:S02]  /*84e0*/  FFMA.FTZ R181, R181, c[0x0][0x2d0], -R152.reuse ;  /* 0x0000b400b5b57a23 */ /* 0x100fe40000010898 */
[--C-:B------:R-:W-:Y:S02]  /*84f0*/  FFMA.FTZ R183, R183, c[0x0][0x2d0], -R152.reuse ;  /* 0x0000b400b7b77a23 */ /* 0x100fe40000010898 */
[--C-:B------:R-:W-:Y:S01]  /*8500*/  FFMA.FTZ R200, R200, c[0x0][0x2d0], -R153.reuse ;  /* 0x0000b400c8c87a23 */ /* 0x100fe20000010899 */
[----:B------:R-:W-:Y:S01]  /*8510*/  MUFU.EX2 R157, R157 ;  /* 0x0000009d009d7308 */ /* 0x000fe20000000800 */
[--C-:B------:R-:W-:Y:S02]  /*8520*/  FFMA.FTZ R204, R204, c[0x0][0x2d0], -R153.reuse ;  /* 0x0000b400cccc7a23 */ /* 0x100fe40000010899 */
[--C-:B------:R-:W-:Y:S02]  /*8530*/  FFMA.FTZ R203, R203, c[0x0][0x2d0], -R152.reuse ;  /* 0x0000b400cbcb7a23 */ /* 0x100fe40000010898 */
[--C-:B------:R-:W-:Y:S02]  /*8540*/  FFMA.FTZ R205, R205, c[0x0][0x2d0], -R152.reuse ;  /* 0x0000b400cdcd7a23 */ /* 0x100fe40000010898 */
[--C-:B------:R-:W-:Y:S02]  /*8550*/  FFMA.FTZ R206, R206, c[0x0][0x2d0], -R153.reuse ;  /* 0x0000b400cece7a23 */ /* 0x100fe40000010899 */
[--C-:B------:R-:W-:Y:S01]  /*8560*/  FFMA.FTZ R208, R208, c[0x0][0x2d0], -R153.reuse ;  /* 0x0000b400d0d07a23 */ /* 0x100fe20000010899 */
[----:B------:R-:W2:Y:S01]  /*8570*/  MUFU.EX2 R159, R159 ;  /* 0x0000009f009f7308 */ /* 0x000ea20000000800 */
[--C-:B------:R-:W-:Y:S02]  /*8580*/  FFMA.FTZ R211, R211, c[0x0][0x2d0], -R152.reuse ;  /* 0x0000b400d3d37a23 */ /* 0x100fe40000010898 */
[--C-:B------:R-:W-:Y:S01]  /*8590*/  FFMA.FTZ R251, R251, c[0x0][0x2d0], -R152.reuse ;  /* 0x0000b400fbfb7a23 */ /* 0x100fe20000010898 */
[----:B-1----:R-:W-:Y:S01]  /*85a0*/  F2FP.BF16.PACK_AB R131, R135, R144 ;  /* 0x000000908783723e */ /* 0x002fe200000010ff */
[--C-:B------:R-:W-:Y:S02]  /*85b0*/  FFMA.FTZ R252, R252, c[0x0][0x2d0], -R153.reuse ;  /* 0x0000b400fcfc7a23 */ /* 0x100fe40000010899 */
[--C-:B------:R-:W-:Y:S02]  /*85c0*/  FFMA.FTZ R250, R250, c[0x0][0x2d0], -R153.reuse ;  /* 0x0000b400fafa7a23 */ /* 0x100fe40000010899 */
[--C-:B------:R-:W-:Y:S01]  /*85d0*/  FFMA.FTZ R210, R210, c[0x0][0x2d0], -R152.reuse ;  /* 0x0000b400d2d27a23 */ /* 0x100fe20000010898 */
[----:B------:R-:W-:Y:S01]  /*85e0*/  MUFU.EX2 R162, R162 ;  /* 0x000000a200a27308 */ /* 0x000fe20000000800 */
[C---:B------:R-:W-:Y:S05]  /*85f0*/  HMMA.16816.F32.BF16 R4, R128.reuse, R12, R4 ;  /* 0x0000000c8004723c */ /* 0x040fea0000041804 */
[--C-:B------:R-:W-:Y:S02]  /*8600*/  FFMA.FTZ R209, R209, c[0x0][0x2d0], -R152.reuse ;  /* 0x0000b400d1d17a23 */ /* 0x100fe40000010898 */
[C---:B------:R-:W-:Y:S01]  /*8610*/  FMUL.FTZ R12, R2.reuse, R120 ;  /* 0x00000078020c7220 */ /* 0x040fe20000410000 */
[C---:B------:R-:W-:Y:S01]  /*8620*/  HMMA.16816.F32.BF16 R8, R128.reuse, R14, R8 ;  /* 0x0000000e8008723c */ /* 0x040fe20000041808 */
[----:B------:R-:W1:Y:S03]  /*8630*/  MUFU.EX2 R165, R165 ;  /* 0x000000a500a57308 */ /* 0x000e660000000800 */
[----:B------:R-:W-:Y:S01]  /*8640*/  FMUL.FTZ R13, R2, R121 ;  /* 0x00000079020d7220 */ /* 0x000fe20000410000 */
[----:B------:R-:W-:Y:S01]  /*8650*/  MOV R120, R51 ;  /* 0x0000003300787202 */ /* 0x000fe20000000f00 */
[C---:B------:R-:W-:Y:S01]  /*8660*/  FMUL.FTZ R51, R0.reuse, R87 ;  /* 0x0000005700337220 */ /* 0x040fe20000410000 */
[----:B------:R-:W-:Y:S01]  /*8670*/  MOV R121, R50 ;  /* 0x0000003200797202 */ /* 0x000fe20000000f00 */
[C---:B------:R-:W-:Y:S01]  /*8680*/  FMUL.FTZ R14, R0.reuse, R122 ;  /* 0x0000007a000e7220 */ /* 0x040fe20000410000 */
[----:B------:R-:W-:Y:S02]  /*8690*/  MOV R122, R49 ;  /* 0x00000031007a7202 */ /* 0x000fe40000000f00 */
[----:B------:R-:W-:Y:S01]  /*86a0*/  MUFU.EX2 R171, R171 ;  /* 0x000000ab00ab7308 */ /* 0x000fe20000000800 */
[----:B------:R-:W-:Y:S01]  /*86b0*/  FMUL.FTZ R15, R0, R123 ;  /* 0x0000007b000f7220 */ /* 0x000fe20000410000 */
[----:B------:R-:W-:Y:S01]  /*86c0*/  MOV R123, R48 ;  /* 0x00000030007b7202 */ /* 0x000fe20000000f00 */
[C---:B------:R-:W-:Y:S01]  /*86d0*/  FMUL.FTZ R48, R2.reuse, R84 ;  /* 0x0000005402307220 */ /* 0x040fe20000410000 */
[----:B--2---:R-:W-:Y:S01]  /*86e0*/  F2FP.BF16.PACK_AB R70, R159, R157 ;  /* 0x0000009d9f46723e */ /* 0x004fe200000010ff */
[----:B------:R-:W-:Y:S02]  /*86f0*/  FMUL.FTZ R49, R2, R85 ;  /* 0x0000005502317220 */ /* 0x000fe40000410000 */
[----:B------:R-:W-:Y:S01]  /*8700*/  FMUL.FTZ R50, R0, R86 ;  /* 0x0000005600327220 */ /* 0x000fe20000410000 */
[C---:B------:R-:W-:Y:S01]  /*8710*/  HMMA.16816.F32.BF16 R12, R128.reuse, R20, R12 ;  /* 0x00000014800c723c */ /* 0x040fe2000004180c */
[----:B------:R-:W2:Y:S01]  /*8720*/  LDSM.16.MT88.4 R84, [R232+0x4100] ;  /* 0x00410000e854783b */ /* 0x000ea20000004200 */
[----:B------:R-:W-:Y:S01]  /*8730*/  MUFU.EX2 R176, R176 ;  /* 0x000000b000b07308 */ /* 0x000fe20000000800 */
[--C-:B------:R-:W-:Y:S02]  /*8740*/  FFMA.FTZ R207, R207, c[0x0][0x2d0], -R153.reuse ;  /* 0x0000b400cfcf7a23 */ /* 0x100fe40000010899 */
[--C-:B------:R-:W-:Y:S01]  /*8750*/  FFMA.FTZ R202, R202, c[0x0][0x2d0], -R153.reuse ;  /* 0x0000b400caca7a23 */ /* 0x100fe20000010899 */
[----:B-1----:R-:W-:Y:S01]  /*8760*/  F2FP.BF16.PACK_AB R71, R165, R162 ;  /* 0x000000a2a547723e */ /* 0x002fe200000010ff */
[C---:B------:R-:W-:Y:S01]  /*8770*/  FMUL.FTZ R20, R2.reuse, R112 ;  /* 0x0000007002147220 */ /* 0x040fe20000410000 */
[C---:B------:R-:W-:Y:S04]  /*8780*/  HMMA.16816.F32.BF16 R16, R128.reuse, R22, R16 ;  /* 0x000000168010723c */ /* 0x040fe80000041810 */
[----:B------:R-:W-:Y:S01]  /*8790*/  FMUL.FTZ R21, R2, R113 ;  /* 0x0000007102157220 */ /* 0x000fe20000410000 */
[----:B------:R-:W-:Y:S01]  /*87a0*/  MUFU.EX2 R177, R177 ;  /* 0x000000b100b17308 */ /* 0x000fe20000000800 */
[--C-:B------:R-:W-:Y:S02]  /*87b0*/  FFMA.FTZ R201, R201, c[0x0][0x2d0], -R152.reuse ;  /* 0x0000b400c9c97a23 */ /* 0x100fe40000010898 */
[C---:B------:R-:W-:Y:S04]  /*87c0*/  FMUL.FTZ R22, R0.reuse, R114 ;  /* 0x0000007200167220 */ /* 0x040fe80000410000 */
[----:B------:R-:W-:Y:S02]  /*87d0*/  FMUL.FTZ R23, R0, R115 ;  /* 0x0000007300177220 */ /* 0x000fe40000410000 */
[--C-:B------:R-:W-:Y:S01]  /*87e0*/  FFMA.FTZ R182, R182, c[0x0][0x2d0], -R152.reuse ;  /* 0x0000b400b6b67a23 */ /* 0x100fe20000010898 */
[----:B------:R-:W-:Y:S01]  /*87f0*/  MUFU.EX2 R178, R178 ;  /* 0x000000b200b27308 */ /* 0x000fe20000000800 */
[--C-:B------:R-:W-:Y:S02]  /*8800*/  FFMA.FTZ R170, R170, c[0x0][0x2d0], -R153.reuse ;  /* 0x0000b400aaaa7a23 */ /* 0x100fe40000010899 */
[--C-:B------:R-:W-:Y:S01]  /*8810*/  FFMA.FTZ R169, R169, c[0x0][0x2d0], -R153.reuse ;  /* 0x0000b400a9a97a23 */ /* 0x100fe20000010899 */
[C---:B------:R-:W-:Y:S03]  /*8820*/  HMMA.16816.F32.BF16 R20, R128.reuse, R28, R20 ;  /* 0x0000001c8014723c */ /* 0x040fe60000041814 */
[--C-:B------:R-:W-:Y:S02]  /*8830*/  FFMA.FTZ R168, R168, c[0x0][0x2d0], -R152.reuse ;  /* 0x0000b400a8a87a23 */ /* 0x100fe40000010898 */
[--C-:B------:R-:W-:Y:S01]  /*8840*/  FFMA.FTZ R167, R167, c[0x0][0x2d0], -R152.reuse ;  /* 0x0000b400a7a77a23 */ /* 0x100fe20000010898 */
[----:B------:R-:W-:Y:S01]  /*8850*/  MUFU.EX2 R179, R179 ;  /* 0x000000b300b37308 */ /* 0x000fe20000000800 */
[C---:B------:R-:W-:Y:S01]  /*8860*/  FMUL.FTZ R28, R2.reuse, R104 ;  /* 0x00000068021c7220 */ /* 0x040fe20000410000 */
[C---:B------:R-:W-:Y:S04]  /*8870*/  HMMA.16816.F32.BF16 R24, R128.reuse, R30, R24 ;  /* 0x0000001e8018723c */ /* 0x040fe80000041818 */
[----:B------:R-:W-:Y:S02]  /*8880*/  FMUL.FTZ R29, R2, R105 ;  /* 0x00000069021d7220 */ /* 0x000fe40000410000 */
[--C-:B------:R-:W-:Y:S02]  /*8890*/  FFMA.FTZ R104, R32, c[0x0][0x2d0], -R153.reuse ;  /* 0x0000b40020687a23 */ /* 0x100fe40000010899 */
[C---:B------:R-:W-:Y:S01]  /*88a0*/  FMUL.FTZ R30, R0.reuse, R106 ;  /* 0x0000006a001e7220 */ /* 0x040fe20000410000 */
[----:B------:R-:W-:Y:S03]  /*88b0*/  MUFU.EX2 R180, R180 ;  /* 0x000000b400b47308 */ /* 0x000fe60000000800 */
[----:B------:R-:W-:Y:S02]  /*88c0*/  FMUL.FTZ R31, R0, R107 ;  /* 0x0000006b001f7220 */ /* 0x000fe40000410000 */
[C---:B------:R-:W-:Y:S02]  /*88d0*/  FMUL.FTZ R32, R2.reuse, R100 ;  /* 0x0000006402207220 */ /* 0x040fe40000410000 */
[----:B------:R-:W-:Y:S01]  /*88e0*/  LDSM.16.MT88.4 R100, [R234+0x1900] ;  /* 0x00190000ea64783b */ /* 0x000fe20000004200 */
[--C-:B------:R-:W-:Y:S02]  /*88f0*/  FFMA.FTZ R105, R41, c[0x0][0x2d0], -R153.reuse ;  /* 0x0000b40029697a23 */ /* 0x100fe40000010899 */
[C---:B------:R-:W-:Y:S01]  /*8900*/  HMMA.16816.F32.BF16 R28, R128.reuse, R36, R28 ;  /* 0x00000024801c723c */ /* 0x040fe2000004181c */
[----:B------:R-:W-:Y:S02]  /*8910*/  MUFU.EX2 R104, R104 ;  /* 0x0000006800687308 */ /* 0x000fe40000000800 */
[----:B------:R-:W-:Y:S02]  /*8920*/  FMUL.FTZ R41, R2, R93 ;  /* 0x0000005d02297220 */ /* 0x000fe40000410000 */
[--C-:B------:R-:W-:Y:S02]  /*8930*/  FFMA.FTZ R106, R40, c[0x0][0x2d0], -R152.reuse ;  /* 0x0000b400286a7a23 */ /* 0x100fe40000010898 */
[C---:B------:R-:W-:Y:S01]  /*8940*/  FMUL.FTZ R36, R2.reuse, R96 ;  /* 0x0000006002247220 */ /* 0x040fe20000410000 */
[C---:B------:R-:W-:Y:S03]  /*8950*/  HMMA.16816.F32.BF16 R32, R128.reuse, R38, R32 ;  /* 0x000000268020723c */ /* 0x040fe60000041820 */
[----:B------:R-:W1:Y:S01]  /*8960*/  MUFU.EX2 R105, R105 ;  /* 0x0000006900697308 */ /* 0x000e620000000800 */
[C---:B------:R-:W-:Y:S02]  /*8970*/  FMUL.FTZ R37, R2.reuse, R97 ;  /* 0x0000006102257220 */ /* 0x040fe40000410000 */
[----:B------:R-:W-:Y:S02]  /*8980*/  FMUL.FTZ R40, R2, R92 ;  /* 0x0000005c02287220 */ /* 0x000fe40000410000 */
[C---:B------:R-:W-:Y:S01]  /*8990*/  FMUL.FTZ R38, R0.reuse, R98 ;  /* 0x0000006200267220 */ /* 0x040fe20000410000 */
[----:B------:R-:W-:Y:S03]  /*89a0*/  LDSM.16.MT88.4 R92, [R233+0x5100] ;  /* 0x00510000e95c783b */ /* 0x000fe60000004200 */
[----:B------:R-:W-:Y:S01]  /*89b0*/  FMUL.FTZ R39, R0, R99 ;  /* 0x0000006300277220 */ /* 0x000fe20000410000 */
[----:B------:R-:W-:Y:S01]  /*89c0*/  MUFU.EX2 R106, R106 ;  /* 0x0000006a006a7308 */ /* 0x000fe20000000800 */
[--C-:B------:R-:W-:Y:S02]  /*89d0*/  FFMA.FTZ R107, R64, c[0x0][0x2d0], -R152.reuse ;  /* 0x0000b400406b7a23 */ /* 0x100fe40000010898 */
[----:B------:R-:W-:Y:S01]  /*89e0*/  FMUL.FTZ R64, R2, R68 ;  /* 0x0000004402407220 */ /* 0x000fe20000410000 */
[----:B------:R-:W-:Y:S01]  /*89f0*/  LDSM.16.MT88.4 R96, [R232+0x5100] ;  /* 0x00510000e860783b */ /* 0x000fe20000004200 */
[--C-:B------:R-:W-:Y:S01]  /*8a00*/  FFMA.FTZ R166, R166, c[0x0][0x2d0], -R153.reuse ;  /* 0x0000b400a6a67a23 */ /* 0x100fe20000010899 */
[C---:B------:R-:W-:Y:S03]  /*8a10*/  HMMA.16816.F32.BF16 R36, R128.reuse, R44, R36 ;  /* 0x0000002c8024723c */ /* 0x040fe60000041824 */
[--C-:B------:R-:W-:Y:S01]  /*8a20*/  FFMA.FTZ R164, R164, c[0x0][0x2d0], -R153.reuse ;  /* 0x0000b400a4a47a23 */ /* 0x100fe20000010899 */
[----:B------:R-:W3:Y:S01]  /*8a30*/  MUFU.EX2 R107, R107 ;  /* 0x0000006b006b7308 */ /* 0x000ee20000000800 */
[--C-:B------:R-:W-:Y:S02]  /*8a40*/  FFMA.FTZ R163, R163, c[0x0][0x2d0], -R152.reuse ;  /* 0x0000b400a3a37a23 */ /* 0x100fe40000010898 */
[C---:B------:R-:W-:Y:S01]  /*8a50*/  FMUL.FTZ R44, R2.reuse, R88 ;  /* 0x00000058022c7220 */ /* 0x040fe20000410000 */
[C---:B------:R-:W-:Y:S04]  /*8a60*/  HMMA.16816.F32.BF16 R40, R128.reuse, R46, R40 ;  /* 0x0000002e8028723c */ /* 0x040fe80000041828 */
[----:B------:R-:W-:Y:S01]  /*8a70*/  FMUL.FTZ R45, R2, R89 ;  /* 0x00000059022d7220 */ /* 0x000fe20000410000 */
[----:B-1----:R-:W-:Y:S01]  /*8a80*/  F2FP.BF16.PACK_AB R68, R105, R104 ;  /* 0x000000686944723e */ /* 0x002fe200000010ff */
[----:B------:R-:W-:Y:S01]  /*8a90*/  MUFU.EX2 R181, R181 ;  /* 0x000000b500b57308 */ /* 0x000fe20000000800 */
[C---:B------:R-:W-:Y:S02]  /*8aa0*/  FMUL.FTZ R46, R0.reuse, R90 ;  /* 0x0000005a002e7220 */ /* 0x040fe40000410000 */
[----:B------:R-:W-:Y:S02]  /*8ab0*/  FMUL.FTZ R47, R0, R91 ;  /* 0x0000005b002f7220 */ /* 0x000fe40000410000 */
[----:B------:R-:W-:Y:S01]  /*8ac0*/  LDSM.16.MT88.4 R88, [R232+0x900] ;  /* 0x00090000e858783b */ /* 0x000fe20000004200 */
[--C-:B------:R-:W-:Y:S02]  /*8ad0*/  FFMA.FTZ R161, R161, c[0x0][0x2d0], -R152.reuse ;  /* 0x0000b400a1a17a23 */ /* 0x100fe40000010898 */
[--C-:B------:R-:W-:Y:S02]  /*8ae0*/  FFMA.FTZ R158, R158, c[0x0][0x2d0], -R153.reuse ;  /* 0x0000b4009e9e7a23 */ /* 0x100fe40000010899 */
[C---:B------:R-:W-:Y:S01]  /*8af0*/  HMMA.16816.F32.BF16 R44, R128.reuse, R52, R44 ;  /* 0x00000034802c723c */ /* 0x040fe2000004182c */
[----:B------:R-:W1:Y:S02]  /*8b00*/  MUFU.EX2 R183, R183 ;  /* 0x000000b700b77308 */ /* 0x000e640000000800 */
[--C-:B------:R-:W-:Y:S01]  /*8b10*/  FFMA.FTZ R160, R160, c[0x0][0x2d0], -R153.reuse ;  /* 0x0000b400a0a07a23 */ /* 0x100fe20000010899 */
[----:B---3--:R-:W-:Y:S01]  /*8b20*/  F2FP.BF16.PACK_AB R69, R107, R106 ;  /* 0x0000006a6b45723e */ /* 0x008fe200000010ff */
[--C-:B------:R-:W-:Y:S02]  /*8b30*/  FFMA.FTZ R156, R156, c[0x0][0x2d0], -R152.reuse ;  /* 0x0000b4009c9c7a23 */ /* 0x100fe40000010898 */
[C---:B------:R-:W-:Y:S01]  /*8b40*/  FMUL.FTZ R52, R2.reuse, R80 ;  /* 0x0000005002347220 */ /* 0x040fe20000410000 */
[C---:B------:R-:W-:Y:S03]  /*8b50*/  HMMA.16816.F32.BF16 R48, R128.reuse, R54, R48 ;  /* 0x000000368030723c */ /* 0x040fe60000041830 */
[----:B------:R-:W3:Y:S01]  /*8b60*/  MUFU.EX2 R200, R200 ;  /* 0x000000c800c87308 */ /* 0x000ee20000000800 */
[----:B------:R-:W-:Y:S02]  /*8b70*/  FMUL.FTZ R53, R2, R81 ;  /* 0x0000005102357220 */ /* 0x000fe40000410000 */
[--C-:B------:R-:W-:Y:S02]  /*8b80*/  FFMA.FTZ R155, R155, c[0x0][0x2d0], -R152.reuse ;  /* 0x0000b4009b9b7a23 */ /* 0x100fe40000010898 */
[C---:B------:R-:W-:Y:S04]  /*8b90*/  FMUL.FTZ R54, R0.reuse, R82 ;  /* 0x0000005200367220 */ /* 0x040fe80000410000 */
[----:B------:R-:W-:Y:S01]  /*8ba0*/  FMUL.FTZ R55, R0, R83 ;  /* 0x0000005300377220 */ /* 0x000fe20000410000 */
[----:B------:R-:W-:Y:S01]  /*8bb0*/  MUFU.EX2 R204, R204 ;  /* 0x000000cc00cc7308 */ /* 0x000fe20000000800 */
[----:B------:R-:W4:Y:S01]  /*8bc0*/  LDSM.16.MT88.4 R80, [R234+0x900] ;  /* 0x00090000ea50783b */ /* 0x000f220000004200 */
[----:B------:R-:W-:Y:S02]  /*8bd0*/  FFMA.FTZ R154, R154, c[0x0][0x2d0], -R153 ;  /* 0x0000b4009a9a7a23 */ /* 0x000fe40000010899 */
[----:B------:R-:W-:Y:S02]  /*8be0*/  FFMA.FTZ R134, R134, c[0x0][0x2d0], -R152 ;  /* 0x0000b40086867a23 */ /* 0x000fe40000010898 */
[C---:B------:R-:W-:Y:S03]  /*8bf0*/  HMMA.16816.F32.BF16 R52, R128.reuse, R60, R52 ;  /* 0x0000003c8034723c */ /* 0x040fe60000041834 */
[----:B------:R-:W-:Y:S01]  /*8c00*/  FFMA.FTZ R150, R2, R249, R150 ;  /* 0x000000f902967223 */ /* 0x000fe20000010096 */
[----:B------:R-:W5:Y:S01]  /*8c10*/  MUFU.EX2 R203, R203 ;  /* 0x000000cb00cb7308 */ /* 0x000f620000000800 */
[----:B------:R-:W-:Y:S02]  /*8c20*/  FFMA.FTZ R146, R0, R248, R146 ;  /* 0x000000f800927223 */ /* 0x000fe40000010092 */
[C---:B------:R-:W-:Y:S01]  /*8c30*/  FMUL.FTZ R60, R2.reuse, R72 ;  /* 0x00000048023c7220 */ /* 0x040fe20000410000 */
[C---:B------:R-:W-:Y:S04]  /*8c40*/  HMMA.16816.F32.BF16 R56, R128.reuse, R62, R56 ;  /* 0x0000003e8038723c */ /* 0x040fe80000041838 */
[----:B------:R-:W-:Y:S02]  /*8c50*/  FMUL.FTZ R61, R2, R73 ;  /* 0x00000049023d7220 */ /* 0x000fe40000410000 */
[----:B------:R-:W1:Y:S01]  /*8c60*/  MUFU.EX2 R205, R205 ;  /* 0x000000cd00cd7308 */ /* 0x000e620000000800 */
[C---:B------:R-:W-:Y:S02]  /*8c70*/  FMUL.FTZ R62, R0.reuse, R74 ;  /* 0x0000004a003e7220 */ /* 0x040fe40000410000 */
[----:B------:R-:W-:Y:S02]  /*8c80*/  FMUL.FTZ R63, R0, R75 ;  /* 0x0000004b003f7220 */ /* 0x000fe40000410000 */
[----:B------:R-:W1:Y:S01]  /*8c90*/  LDSM.16.MT88.4 R72, [R233+0x900] ;  /* 0x00090000e948783b */ /* 0x000e620000004200 */
[----:B------:R-:W-:Y:S02]  /*8ca0*/  FADD.FTZ R150, R149, R150 ;  /* 0x0000009695967221 */ /* 0x000fe40000010000 */
[----:B------:R-:W-:Y:S02]  /*8cb0*/  FADD.FTZ R146, R145, R146 ;  /* 0x0000009291927221 */ /* 0x000fe40000010000 */
[C---:B--2---:R-:W-:Y:S01]  /*8cc0*/  HMMA.16816.F32.BF16 R60, R128.reuse, R84, R60 ;  /* 0x00000054803c723c */ /* 0x044fe2000004183c */
[----:B------:R-:W-:Y:S02]  /*8cd0*/  MUFU.EX2 R206, R206 ;  /* 0x000000ce00ce7308 */ /* 0x000fe40000000800 */
[----:B------:R-:W-:Y:S02]  /*8ce0*/  FADD.FTZ R150, R148, R150 ;  /* 0x0000009694967221 */ /* 0x000fe40000010000 */
[----:B------:R-:W-:Y:S02]  /*8cf0*/  FADD.FTZ R146, R144, R146 ;  /* 0x0000009290927221 */ /* 0x000fe40000010000 */
[----:B------:R-:W-:Y:S01]  /*8d00*/  FADD.FTZ R147, R147, R150 ;  /* 0x0000009693937221 */ /* 0x000fe20000010000 */
[----:B------:R-:W-:Y:S01]  /*8d10*/  HMMA.16816.F32.BF16 R64, R128, R86, R64 ;  /* 0x000000568040723c */ /* 0x000fe20000041840 */
[----:B------:R-:W2:Y:S02]  /*8d20*/  LDSM.16.MT88.4 R84, [R236+0x4900] ;  /* 0x00490000ec54783b */ /* 0x000ea40000004200 */
[----:B------:R-:W1:Y:S01]  /*8d30*/  MUFU.EX2 R208, R208 ;  /* 0x000000d000d07308 */ /* 0x000e620000000800 */
[----:B------:R-:W-:Y:S02]  /*8d40*/  FADD.FTZ R135, R135, R146 ;  /* 0x0000009287877221 */ /* 0x000fe40000010000 */
[----:B------:R-:W-:Y:S02]  /*8d50*/  FADD.FTZ R147, R104, R147 ;  /* 0x0000009368937221 */ /* 0x000fe40000010000 */
[C---:B------:R-:W-:Y:S05]  /*8d60*/  HMMA.16816.F32.BF16 R4, R68.reuse, R76, R4 ;  /* 0x0000004c4404723c */ /* 0x040fea0000041804 */
[----:B------:R-:W-:Y:S01]  /*8d70*/  MUFU.EX2 R211, R211 ;  /* 0x000000d300d37308 */ /* 0x000fe20000000800 */
[----:B------:R-:W-:Y:S02]  /*8d80*/  FADD.FTZ R135, R106, R135 ;  /* 0x000000876a877221 */ /* 0x000fe40000010000 */
[C---:B------:R-:W-:Y:S01]  /*8d90*/  HMMA.16816.F32.BF16 R8, R68.reuse, R78, R8 ;  /* 0x0000004e4408723c */ /* 0x040fe20000041808 */
[----:B------:R-:W2:Y:S03]  /*8da0*/  LDSM.16.MT88.4 R76, [R234+0x4900] ;  /* 0x00490000ea4c783b */ /* 0x000ea60000004200 */
[----:B------:R-:W-:Y:S02]  /*8db0*/  FADD.FTZ R105, R105, R147 ;  /* 0x0000009369697221 */ /* 0x000fe40000010000 */
[----:B------:R-:W-:Y:S01]  /*8dc0*/  FADD.FTZ R107, R107, R135 ;  /* 0x000000876b6b7221 */ /* 0x000fe20000010000 */
[----:B------:R-:W2:Y:S01]  /*8dd0*/  MUFU.EX2 R251, R251 ;  /* 0x000000fb00fb7308 */ /* 0x000ea20000000800 */
[C---:B----4-:R-:W-:Y:S04]  /*8de0*/  HMMA.16816.F32.BF16 R12, R68.reuse, R80, R12 ;  /* 0x00000050440c723c */ /* 0x050fe8000004180c */
[----:B------:R-:W-:Y:S02]  /*8df0*/  FADD.FTZ R105, R157, R105 ;  /* 0x000000699d697221 */ /* 0x000fe40000010000 */
[----:B------:R-:W-:Y:S02]  /*8e00*/  FADD.FTZ R107, R162, R107 ;  /* 0x0000006ba26b7221 */ /* 0x000fe40000010000 */
[C---:B------:R-:W-:Y:S01]  /*8e10*/  HMMA.16816.F32.BF16 R16, R68.reuse, R82, R16 ;  /* 0x000000524410723c */ /* 0x040fe20000041810 */
[----:B------:R-:W-:Y:S01]  /*8e20*/  LDSM.16.MT88.4 R80, [R232+0x4900] ;  /* 0x00490000e850783b */ /* 0x000fe20000004200 */
[----:B------:R-:W-:Y:S02]  /*8e30*/  MUFU.EX2 R252, R252 ;  /* 0x000000fc00fc7308 */ /* 0x000fe40000000800 */
[----:B------:R-:W-:Y:S02]  /*8e40*/  FADD.FTZ R159, R159, R105 ;  /* 0x000000699f9f7221 */ /* 0x000fe40000010000 */
[----:B------:R-:W-:Y:S02]  /*8e50*/  FADD.FTZ R165, R165, R107 ;  /* 0x0000006ba5a57221 */ /* 0x000fe40000010000 */
[C---:B-1----:R-:W-:Y:S04]  /*8e60*/  HMMA.16816.F32.BF16 R20, R68.reuse, R72, R20 ;  /* 0x000000484414723c */ /* 0x042fe80000041814 */
[----:B------:R-:W-:Y:S01]  /*8e70*/  MUFU.EX2 R250, R250 ;  /* 0x000000fa00fa7308 */ /* 0x000fe20000000800 */
[----:B------:R-:W-:Y:S02]  /*8e80*/  FADD.FTZ R159, R171, R159 ;  /* 0x0000009fab9f7221 */ /* 0x000fe40000010000 */
[----:B------:R-:W-:Y:S01]  /*8e90*/  FADD.FTZ R165, R177, R165 ;  /* 0x000000a5b1a57221 */ /* 0x000fe20000010000 */
[C---:B------:R-:W-:Y:S01]  /*8ea0*/  HMMA.16816.F32.BF16 R24, R68.reuse, R74, R24 ;  /* 0x0000004a4418723c */ /* 0x040fe20000041818 */
[----:B------:R-:W1:Y:S05]  /*8eb0*/  LDSM.16.MT88.4 R72, [R233+0x4900] ;  /* 0x00490000e948783b */ /* 0x000e6a0000004200 */
[----:B------:R-:W-:Y:S02]  /*8ec0*/  MUFU.EX2 R210, R210 ;  /* 0x000000d200d27308 */ /* 0x000fe40000000800 */
[C---:B------:R-:W-:Y:S08]  /*8ed0*/  HMMA.16816.F32.BF16 R28, R68.reuse, R88, R28 ;  /* 0x00000058441c723c */ /* 0x040ff0000004181c */
[C---:B------:R-:W-:Y:S01]  /*8ee0*/  HMMA.16816.F32.BF16 R32, R68.reuse, R90, R32 ;  /* 0x0000005a4420723c */ /* 0x040fe20000041820 */
[----:B------:R-:W-:Y:S01]  /*8ef0*/  LDSM.16.MT88.4 R88, [R234+0x5100] ;  /* 0x00510000ea58783b */ /* 0x000fe20000004200 */
[----:B------:R-:W-:Y:S06]  /*8f00*/  MUFU.EX2 R209, R209 ;  /* 0x000000d100d17308 */ /* 0x000fec0000000800 */
[C---:B--2---:R-:W-:Y:S04]  /*8f10*/  HMMA.16816.F32.BF16 R36, R68.reuse, R84, R36 ;  /* 0x000000544424723c */ /* 0x044fe80000041824 */
[----:B------:R-:W-:Y:S04]  /*8f20*/  MUFU.EX2 R207, R207 ;  /* 0x000000cf00cf7308 */ /* 0x000fe80000000800 */
[C---:B------:R-:W-:Y:S01]  /*8f30*/  HMMA.16816.F32.BF16 R40, R68.reuse, R86, R40 ;  /* 0x000000564428723c */ /* 0x040fe20000041828 */
[----:B------:R-:W-:Y:S05]  /*8f40*/  LDSM.16.MT88.4 R84, [R232+0x1100] ;  /* 0x00110000e854783b */ /* 0x000fea0000004200 */
[----:B------:R-:W-:Y:S02]  /*8f50*/  MUFU.EX2 R202, R202 ;  /* 0x000000ca00ca7308 */ /* 0x000fe40000000800 */
[C---:B------:R-:W-:Y:S08]  /*8f60*/  HMMA.16816.F32.BF16 R44, R68.reuse, R76, R44 ;  /* 0x0000004c442c723c */ /* 0x040ff0000004182c */
[C---:B------:R-:W-:Y:S01]  /*8f70*/  HMMA.16816.F32.BF16 R48, R68.reuse, R78, R48 ;  /* 0x0000004e4430723c */ /* 0x040fe20000041830 */
[----:B------:R-:W2:Y:S01]  /*8f80*/  LDSM.16.MT88.4 R76, [R236+0x1100] ;  /* 0x00110000ec4c783b */ /* 0x000ea20000004200 */
[----:B------:R-:W-:Y:S06]  /*8f90*/  MUFU.EX2 R201, R201 ;  /* 0x000000c900c97308 */ /* 0x000fec0000000800 */
[C---:B-1----:R-:W-:Y:S04]  /*8fa0*/  HMMA.16816.F32.BF16 R52, R68.reuse, R72, R52 ;  /* 0x000000484434723c */ /* 0x042fe80000041834 */
[----:B------:R-:W-:Y:S04]  /*8fb0*/  MUFU.EX2 R182, R182 ;  /* 0x000000b600b67308 */ /* 0x000fe80000000800 */
[C---:B------:R-:W-:Y:S01]  /*8fc0*/  HMMA.16816.F32.BF16 R56, R68.reuse, R74, R56 ;  /* 0x0000004a4438723c */ /* 0x040fe20000041838 */
[----:B------:R-:W1:Y:S05]  /*8fd0*/  LDSM.16.MT88.4 R72, [R234+0x1100] ;  /* 0x00110000ea48783b */ /* 0x000e6a0000004200 */
[----:B------:R-:W-:Y:S02]  /*8fe0*/  MUFU.EX2 R170, R170 ;  /* 0x000000aa00aa7308 */ /* 0x000fe40000000800 */
[C---:B------:R-:W-:Y:S08]  /*8ff0*/  HMMA.16816.F32.BF16 R60, R68.reuse, R80, R60 ;  /* 0x00000050443c723c */ /* 0x040ff0000004183c */
[----:B------:R-:W-:Y:S01]  /*9000*/  HMMA.16816.F32.BF16 R64, R68, R82, R64 ;  /* 0x000000524440723c */ /* 0x000fe20000041840 */
[----:B------:R-:W4:Y:S01]  /*9010*/  LDSM.16.MT88.4 R80, [R233+0x1100] ;  /* 0x00110000e950783b */ /* 0x000f220000004200 */
[----:B------:R-:W-:Y:S05]  /*9020*/  MUFU.EX2 R169, R169 ;  /* 0x000000a900a97308 */ /* 0x000fea0000000800 */
[C---:B------:R-:W-:Y:S01]  /*9030*/  F2FP.BF16.PACK_AB R68, R176.reuse, R171 ;  /* 0x000000abb044723e */ /* 0x040fe200000010ff */
[----:B------:R-:W-:Y:S01]  /*9040*/  FADD.FTZ R176, R176, R159 ;  /* 0x0000009fb0b07221 */ /* 0x000fe20000010000 */
[----:B------:R-:W-:Y:S03]  /*9050*/  F2FP.BF16.PACK_AB R69, R178, R177 ;  /* 0x000000b1b245723e */ /* 0x000fe600000010ff */
[----:B------:R-:W-:Y:S01]  /*9060*/  F2FP.BF16.PACK_AB R70, R180, R179 ;  /* 0x000000b3b446723e */ /* 0x000fe200000010ff */
[----:B------:R-:W-:Y:S01]  /*9070*/  MUFU.EX2 R168, R168 ;  /* 0x000000a800a87308 */ /* 0x000fe20000000800 */
[----:B------:R-:W-:Y:S01]  /*9080*/  F2FP.BF16.PACK_AB R71, R183, R181 ;  /* 0x000000b5b747723e */ /* 0x000fe200000010ff */
[----:B------:R-:W-:Y:S02]  /*9090*/  FADD.FTZ R178, R178, R165 ;  /* 0x000000a5b2b27221 */ /* 0x000fe40000010000 */
[----:B------:R-:W-:Y:S02]  /*90a0*/  FADD.FTZ R176, R179, R176 ;  /* 0x000000b0b3b07221 */ /* 0x000fe40000010000 */
[----:B------:R-:W-:Y:S02]  /*90b0*/  FADD.FTZ R178, R181, R178 ;  /* 0x000000b2b5b27221 */ /* 0x000fe40000010000 */
[C---:B--2---:R-:W-:Y:S02]  /*90c0*/  HMMA.16816.F32.BF16 R4, R68.reuse, R76, R4 ;  /* 0x0000004c4404723c */ /* 0x044fe40000041804 */
[----:B------:R-:W-:Y:S01]  /*90d0*/  MUFU.EX2 R167, R167 ;  /* 0x000000a700a77308 */ /* 0x000fe20000000800 */
[----:B------:R-:W-:Y:S02]  /*90e0*/  FADD.FTZ R180, R180, R176 ;  /* 0x000000b0b4b47221 */ /* 0x000fe40000010000 */
[----:B------:R-:W-:Y:S02]  /*90f0*/  FADD.FTZ R183, R183, R178 ;  /* 0x000000b2b7b77221 */ /* 0x000fe40000010000 */
[----:B---3--:R-:W-:Y:S01]  /*9100*/  FADD.FTZ R180, R200, R180 ;  /* 0x000000b4c8b47221 */ /* 0x008fe20000010000 */
[C---:B------:R-:W-:Y:S01]  /*9110*/  HMMA.16816.F32.BF16 R8, R68.reuse, R78, R8 ;  /* 0x0000004e4408723c */ /* 0x040fe20000041808 */
[----:B------:R-:W2:Y:S03]  /*9120*/  LDSM.16.MT88.4 R76, [R236+0x5100] ;  /* 0x00510000ec4c783b */ /* 0x000ea60000004200 */
[----:B------:R-:W-:Y:S01]  /*9130*/  MUFU.EX2 R166, R166 ;  /* 0x000000a600a67308 */ /* 0x000fe20000000800 */
[----:B-----5:R-:W-:Y:S03]  /*9140*/  FADD.FTZ R183, R203, R183 ;  /* 0x000000b7cbb77221 */ /* 0x020fe60000010000 */
[C---:B-1----:R-:W-:Y:S06]  /*9150*/  HMMA.16816.F32.BF16 R12, R68.reuse, R72, R12 ;  /* 0x00000048440c723c */ /* 0x042fec000004180c */
[----:B------:R-:W-:Y:S02]  /*9160*/  MUFU.EX2 R164, R164 ;  /* 0x000000a400a47308 */ /* 0x000fe40000000800 */
[C---:B------:R-:W-:Y:S01]  /*9170*/  HMMA.16816.F32.BF16 R16, R68.reuse, R74, R16 ;  /* 0x0000004a4410723c */ /* 0x040fe20000041810 */
[----:B------:R-:W1:Y:S07]  /*9180*/  LDSM.16.MT88.4 R72, [R236+0x1900] ;  /* 0x00190000ec48783b */ /* 0x000e6e0000004200 */
[C---:B----4-:R-:W-:Y:S01]  /*9190*/  HMMA.16816.F32.BF16 R20, R68.reuse, R80, R20 ;  /* 0x000000504414723c */ /* 0x050fe20000041814 */
[----:B------:R-:W-:Y:S07]  /*91a0*/  MUFU.EX2 R163, R163 ;  /* 0x000000a300a37308 */ /* 0x000fee0000000800 */
[C---:B------:R-:W-:Y:S01]  /*91b0*/  HMMA.16816.F32.BF16 R24, R68.reuse, R82, R24 ;  /* 0x000000524418723c */ /* 0x040fe20000041818 */
[----:B------:R-:W3:Y:S02]  /*91c0*/  LDSM.16.MT88.4 R80, [R233+0x1900] ;  /* 0x00190000e950783b */ /* 0x000ee40000004200 */
[----:B------:R-:W-:Y:S05]  /*91d0*/  MUFU.EX2 R161, R161 ;  /* 0x000000a100a17308 */ /* 0x000fea0000000800 */
[C---:B------:R-:W-:Y:S05]  /*91e0*/  HMMA.16816.F32.BF16 R28, R68.reuse, R84, R28 ;  /* 0x00000054441c723c */ /* 0x040fea000004181c */
[----:B------:R-:W-:Y:S02]  /*91f0*/  MUFU.EX2 R158, R158 ;  /* 0x0000009e009e7308 */ /* 0x000fe40000000800 */
[--C-:B------:R-:W-:Y:S01]  /*9200*/  FFMA.FTZ R84, R123, c[0x0][0x2d0], -R153.reuse ;  /* 0x0000b4007b547a23 */ /* 0x100fe20000010899 */
[C---:B------:R-:W-:Y:S07]  /*9210*/  HMMA.16816.F32.BF16 R32, R68.reuse, R86, R32 ;  /* 0x000000564420723c */ /* 0x040fee0000041820 */
[----:B------:R-:W-:Y:S01]  /*9220*/  MUFU.EX2 R160, R160 ;  /* 0x000000a000a07308 */ /* 0x000fe20000000800 */
[C---:B--2---:R-:W-:Y:S08]  /*9230*/  HMMA.16816.F32.BF16 R36, R68.reuse, R76, R36 ;  /* 0x0000004c4424723c */ /* 0x044ff00000041824 */
[C---:B------:R-:W-:Y:S01]  /*9240*/  HMMA.16816.F32.BF16 R40, R68.reuse, R78, R40 ;  /* 0x0000004e4428723c */ /* 0x040fe20000041828 */
[----:B------:R-:W2:Y:S01]  /*9250*/  LDSM.16.MT88.4 R76, [R232+0x1900] ;  /* 0x00190000e84c783b */ /* 0x000ea20000004200 */
[----:B------:R-:W-:Y:S06]  /*9260*/  MUFU.EX2 R156, R156 ;  /* 0x0000009c009c7308 */ /* 0x000fec0000000800 */
[C---:B------:R-:W-:Y:S04]  /*9270*/  HMMA.16816.F32.BF16 R44, R68.reuse, R88, R44 ;  /* 0x00000058442c723c */ /* 0x040fe8000004182c */
[----:B------:R-:W-:Y:S03]  /*9280*/  MUFU.EX2 R155, R155 ;  /* 0x0000009b009b7308 */ /* 0x000fe60000000800 */
[----:B------:R-:W-:Y:S01]  /*9290*/  FFMA.FTZ R88, R127, c[0x0][0x2d0], -R153 ;  /* 0x0000b4007f587a23 */ /* 0x000fe20000010899 */
[C---:B------:R-:W-:Y:S06]  /*92a0*/  HMMA.16816.F32.BF16 R48, R68.reuse, R90, R48 ;  /* 0x0000005a4430723c */ /* 0x040fec0000041830 */
[----:B------:R4:W-:Y:S02]  /*92b0*/  MUFU.EX2 R108, R88 ;  /* 0x00000058006c7308 */ /* 0x0009e40000000800 */
[C---:B------:R-:W-:Y:S08]  /*92c0*/  HMMA.16816.F32.BF16 R52, R68.reuse, R92, R52 ;  /* 0x0000005c4434723c */ /* 0x040ff00000041834 */
[C---:B------:R-:W-:Y:S01]  /*92d0*/  HMMA.16816.F32.BF16 R56, R68.reuse, R94, R56 ;  /* 0x0000005e4438723c */ /* 0x040fe20000041838 */
[----:B------:R-:W-:Y:S01]  /*92e0*/  LDSM.16.MT88.4 R92, [R233+0x6100] ;  /* 0x00610000e95c783b */ /* 0x000fe20000004200 */
[----:B------:R-:W-:Y:S06]  /*92f0*/  MUFU.EX2 R154, R154 ;  /* 0x0000009a009a7308 */ /* 0x000fec0000000800 */
[C---:B------:R-:W-:Y:S04]  /*9300*/  HMMA.16816.F32.BF16 R60, R68.reuse, R96, R60 ;  /* 0x00000060443c723c */ /* 0x040fe8000004183c */
[----:B------:R-:W-:Y:S01]  /*9310*/  MUFU.EX2 R134, R134 ;  /* 0x0000008600867308 */ /* 0x000fe20000000800 */
[----:B----4-:R-:W-:Y:S03]  /*9320*/  LDSM.16.MT88.4 R88, [R234+0x6100] ;  /* 0x00610000ea58783b */ /* 0x010fe60000004200 */
[----:B------:R-:W-:Y:S05]  /*9330*/  HMMA.16816.F32.BF16 R64, R68, R98, R64 ;  /* 0x000000624440723c */ /* 0x000fea0000041840 */
[----:B------:R-:W-:Y:S02]  /*9340*/  LDSM.16.MT88.4 R96, [R234+0x2900] ;  /* 0x00290000ea60783b */ /* 0x000fe40000004200 */
[C---:B------:R-:W-:Y:S01]  /*9350*/  F2FP.BF16.PACK_AB R68, R204.reuse, R200 ;  /* 0x000000c8cc44723e */ /* 0x040fe200000010ff */
[----:B------:R-:W-:Y:S01]  /*9360*/  FADD.FTZ R204, R204, R180 ;  /* 0x000000b4cccc7221 */ /* 0x000fe20000010000 */
[C---:B------:R-:W-:Y:S03]  /*9370*/  F2FP.BF16.PACK_AB R69, R205.reuse, R203 ;  /* 0x000000cbcd45723e */ /* 0x040fe600000010ff */
[----:B------:R-:W-:Y:S01]  /*9380*/  F2FP.BF16.PACK_AB R70, R208, R206 ;  /* 0x000000ced046723e */ /* 0x000fe200000010ff */
[----:B------:R-:W-:Y:S01]  /*9390*/  FADD.FTZ R205, R205, R183 ;  /* 0x000000b7cdcd7221 */ /* 0x000fe20000010000 */
[----:B------:R-:W-:Y:S01]  /*93a0*/  F2FP.BF16.PACK_AB R71, R251, R211 ;  /* 0x000000d3fb47723e */ /* 0x000fe200000010ff */
[----:B------:R-:W-:Y:S02]  /*93b0*/  FADD.FTZ R204, R206, R204 ;  /* 0x000000cccecc7221 */ /* 0x000fe40000010000 */
[----:B------:R-:W-:Y:S02]  /*93c0*/  FADD.FTZ R205, R211, R205 ;  /* 0x000000cdd3cd7221 */ /* 0x000fe40000010000 */
[----:B------:R-:W-:Y:S02]  /*93d0*/  FADD.FTZ R208, R208, R204 ;  /* 0x000000ccd0d07221 */ /* 0x000fe40000010000 */
[C---:B-1----:R-:W-:Y:S03]  /*93e0*/  HMMA.16816.F32.BF16 R4, R68.reuse, R72, R4 ;  /* 0x000000484404723c */ /* 0x042fe60000041804 */
[----:B------:R-:W-:Y:S05]  /*93f0*/  FADD.FTZ R251, R251, R205 ;  /* 0x000000cdfbfb7221 */ /* 0x000fea0000010000 */
[C---:B------:R-:W-:Y:S01]  /*9400*/  HMMA.16816.F32.BF16 R8, R68.reuse, R74, R8 ;  /* 0x0000004a4408723c */ /* 0x040fe20000041808 */
[----:B------:R-:W1:Y:S07]  /*9410*/  LDSM.16.MT88.4 R72, [R236+0x5900] ;  /* 0x00590000ec48783b */ /* 0x000e6e0000004200 */
[C---:B------:R-:W-:Y:S01]  /*9420*/  HMMA.16816.F32.BF16 R12, R68.reuse, R100, R12 ;  /* 0x00000064440c723c */ /* 0x040fe2000004180c */
[----:B------:R4:W-:Y:S07]  /*9430*/  MUFU.EX2 R100, R84 ;  /* 0x0000005400647308 */ /* 0x0009ee0000000800 */
[C---:B------:R-:W-:Y:S08]  /*9440*/  HMMA.16816.F32.BF16 R16, R68.reuse, R102, R16 ;  /* 0x000000664410723c */ /* 0x040ff00000041810 */
[C---:B---3--:R-:W-:Y:S07]  /*9450*/  HMMA.16816.F32.BF16 R20, R68.reuse, R80, R20 ;  /* 0x000000504414723c */ /* 0x048fee0000041814 */
[--C-:B------:R-:W-:Y:S01]  /*9460*/  FFMA.FTZ R80, R122, c[0x0][0x2d0], -R153.reuse ;  /* 0x0000b4007a507a23 */ /* 0x100fe20000010899 */
[C---:B------:R-:W-:Y:S01]  /*9470*/  HMMA.16816.F32.BF16 R24, R68.reuse, R82, R24 ;  /* 0x000000524418723c */ /* 0x040fe20000041818 */
[----:B----4-:R-:W3:Y:S02]  /*9480*/  LDSM.16.MT88.4 R84, [R234+0x5900] ;  /* 0x00590000ea54783b */ /* 0x010ee40000004200 */
[----:B------:R4:W5:Y:S05]  /*9490*/  MUFU.EX2 R102, R80 ;  /* 0x0000005000667308 */ /* 0x00096a0000000800 */
[C---:B--2---:R-:W-:Y:S07]  /*94a0*/  HMMA.16816.F32.BF16 R28, R68.reuse, R76, R28 ;  /* 0x0000004c441c723c */ /* 0x044fee000004181c */
[--C-:B------:R-:W-:Y:S01]  /*94b0*/  FFMA.FTZ R76, R120, c[0x0][0x2d0], -R152.reuse ;  /* 0x0000b400784c7a23 */ /* 0x100fe20000010898 */
[C---:B------:R-:W-:Y:S03]  /*94c0*/  HMMA.16816.F32.BF16 R32, R68.reuse, R78, R32 ;  /* 0x0000004e4420723c */ /* 0x040fe60000041820 */
[----:B------:R2:W-:Y:S05]  /*94d0*/  MUFU.EX2 R103, R76 ;  /* 0x0000004c00677308 */ /* 0x0005ea0000000800 */
[C---:B-1----:R-:W-:Y:S04]  /*94e0*/  HMMA.16816.F32.BF16 R36, R68.reuse, R72, R36 ;  /* 0x000000484424723c */ /* 0x042fe80000041824 */
[--C-:B----4-:R-:W-:Y:S03]  /*94f0*/  FFMA.FTZ R80, R121, c[0x0][0x2d0], -R152.reuse ;  /* 0x0000b40079507a23 */ /* 0x110fe60000010898 */
[--C-:B------:R-:W-:Y:S01]  /*9500*/  FFMA.FTZ R72, R126, c[0x0][0x2d0], -R153.reuse ;  /* 0x0000b4007e487a23 */ /* 0x100fe20000010899 */
[C---:B------:R-:W-:Y:S01]  /*9510*/  HMMA.16816.F32.BF16 R40, R68.reuse, R74, R40 ;  /* 0x0000004a4428723c */ /* 0x040fe20000041828 */
[----:B------:R1:W-:Y:S03]  /*9520*/  MUFU.EX2 R101, R80 ;  /* 0x0000005000657308 */ /* 0x0003e60000000800 */
[----:B------:R-:W-:Y:S04]  /*9530*/  FFMA.FTZ R153, R151, c[0x0][0x2d0], -R153 ;  /* 0x0000b40097997a23 */ /* 0x000fe80000010899 */
[C---:B---3--:R-:W-:Y:S03]  /*9540*/  HMMA.16816.F32.BF16 R44, R68.reuse, R84, R44 ;  /* 0x00000054442c723c */ /* 0x048fe6000004182c */
[----:B------:R3:W-:Y:S01]  /*9550*/  MUFU.EX2 R110, R72 ;  /* 0x00000048006e7308 */ /* 0x0007e20000000800 */
[----:B--2---:R-:W-:Y:S03]  /*9560*/  LDSM.16.MT88.4 R76, [R232+0x5900] ;  /* 0x00590000e84c783b */ /* 0x004fe60000004200 */
[--C-:B------:R-:W-:Y:S01]  /*9570*/  FFMA.FTZ R84, R124, c[0x0][0x2d0], -R152.reuse ;  /* 0x0000b4007c547a23 */ /* 0x100fe20000010898 */
[C---:B------:R-:W-:Y:S05]  /*9580*/  HMMA.16816.F32.BF16 R48, R68.reuse, R86, R48 ;  /* 0x000000564430723c */ /* 0x040fea0000041830 */
[----:B------:R2:W4:Y:S01]  /*9590*/  MUFU.EX2 R111, R84 ;  /* 0x00000054006f7308 */ /* 0x0005220000000800 */
[----:B-1----:R-:W1:Y:S09]  /*95a0*/  LDSM.16.MT88.4 R80, [R233+0x5900] ;  /* 0x00590000e950783b */ /* 0x002e720000004200 */
[----:B------:R-:W-:Y:S01]  /*95b0*/  MUFU.EX2 R153, R153 ;  /* 0x0000009900997308 */ /* 0x000fe20000000800 */
[--C-:B---3--:R-:W-:Y:S02]  /*95c0*/  FFMA.FTZ R72, R125, c[0x0][0x2d0], -R152.reuse ;  /* 0x0000b4007d487a23 */ /* 0x108fe40000010898 */
[----:B------:R-:W-:Y:S01]  /*95d0*/  LDSM.16.MT88.4 R124, [R236+0x3900] ;  /* 0x00390000ec7c783b */ /* 0x000fe20000004200 */
[----:B------:R-:W-:Y:S01]  /*95e0*/  FFMA.FTZ R152, R133, c[0x0][0x2d0], -R152 ;  /* 0x0000b40085987a23 */ /* 0x000fe20000010898 */
[----:B-----5:R-:W-:Y:S05]  /*95f0*/  MOV R133, R102 ;  /* 0x0000006600857202 */ /* 0x020fea0000000f00 */
[----:B------:R3:W5:Y:S01]  /*9600*/  MUFU.EX2 R109, R72 ;  /* 0x00000048006d7308 */ /* 0x0007620000000800 */
[----:B--2---:R-:W-:Y:S01]  /*9610*/  LDSM.16.MT88.4 R84, [R234+0x2100] ;  /* 0x00210000ea54783b */ /* 0x004fe20000004200 */
[----:B----4-:R-:W-:Y:S08]  /*9620*/  MOV R151, R111 ;  /* 0x0000006f00977202 */ /* 0x010ff00000000f00 */
[----:B------:R-:W2:Y:S01]  /*9630*/  MUFU.EX2 R152, R152 ;  /* 0x0000009800987308 */ /* 0x000ea20000000800 */
[C---:B-1----:R-:W-:Y:S01]  /*9640*/  HMMA.16816.F32.BF16 R52, R68.reuse, R80, R52 ;  /* 0x000000504434723c */ /* 0x042fe20000041834 */
[----:B---3--:R-:W1:Y:S07]  /*9650*/  LDSM.16.MT88.4 R72, [R236+0x2100] ;  /* 0x00210000ec48783b */ /* 0x008e6e0000004200 */
[C---:B------:R-:W-:Y:S01]  /*9660*/  HMMA.16816.F32.BF16 R56, R68.reuse, R82, R56 ;  /* 0x000000524438723c */ /* 0x040fe20000041838 */
[----:B------:R-:W3:Y:S07]  /*9670*/  LDSM.16.MT88.4 R80, [R233+0x2100] ;  /* 0x00210000e950783b */ /* 0x000eee0000004200 */
[C---:B------:R-:W-:Y:S08]  /*9680*/  HMMA.16816.F32.BF16 R60, R68.reuse, R76, R60 ;  /* 0x0000004c443c723c */ /* 0x040ff0000004183c */
[----:B------:R-:W-:Y:S01]  /*9690*/  HMMA.16816.F32.BF16 R64, R68, R78, R64 ;  /* 0x0000004e4440723c */ /* 0x000fe20000041840 */
[----:B------:R-:W4:Y:S06]  /*96a0*/  LDSM.16.MT88.4 R76, [R232+0x2100] ;  /* 0x00210000e84c783b */ /* 0x000f2c0000004200 */
[----:B------:R-:W-:Y:S02]  /*96b0*/  F2FP.BF16.PACK_AB R68, R102, R100 ;  /* 0x000000646644723e */ /* 0x000fe400000010ff */
[----:B------:R-:W-:Y:S03]  /*96c0*/  F2FP.BF16.PACK_AB R69, R103, R101 ;  /* 0x000000656745723e */ /* 0x000fe600000010ff */
[----:B------:R-:W-:Y:S02]  /*96d0*/  F2FP.BF16.PACK_AB R70, R110, R108 ;  /* 0x0000006c6e46723e */ /* 0x000fe400000010ff */
[----:B-----5:R-:W-:Y:S07]  /*96e0*/  F2FP.BF16.PACK_AB R71, R111, R109 ;  /* 0x0000006d6f47723e */ /* 0x020fee00000010ff */
[C---:B-1----:R-:W-:Y:S08]  /*96f0*/  HMMA.16816.F32.BF16 R4, R68.reuse, R72, R4 ;  /* 0x000000484404723c */ /* 0x042ff00000041804 */
[C---:B------:R-:W-:Y:S01]  /*9700*/  HMMA.16816.F32.BF16 R8, R68.reuse, R74, R8 ;  /* 0x0000004a4408723c */ /* 0x040fe20000041808 */
[----:B------:R-:W1:Y:S07]  /*9710*/  LDSM.16.MT88.4 R72, [R236+0x6100] ;  /* 0x00610000ec48783b */ /* 0x000e6e0000004200 */
[C---:B------:R-:W-:Y:S08]  /*9720*/  HMMA.16816.F32.BF16 R12, R68.reuse, R84, R12 ;  /* 0x00000054440c723c */ /* 0x040ff0000004180c */
[C---:B------:R-:W-:Y:S01]  /*9730*/  HMMA.16816.F32.BF16 R16, R68.reuse, R86, R16 ;  /* 0x000000564410723c */ /* 0x040fe20000041810 */
[----:B------:R-:W5:Y:S07]  /*9740*/  LDSM.16.MT88.4 R84, [R232+0x6100] ;  /* 0x00610000e854783b */ /* 0x000f6e0000004200 */
[C---:B---3--:R-:W-:Y:S08]  /*9750*/  HMMA.16816.F32.BF16 R20, R68.reuse, R80, R20 ;  /* 0x000000504414723c */ /* 0x048ff00000041814 */
[C---:B------:R-:W-:Y:S01]  /*9760*/  HMMA.16816.F32.BF16 R24, R68.reuse, R82, R24 ;  /* 0x000000524418723c */ /* 0x040fe20000041818 */
[----:B------:R-:W3:Y:S07]  /*9770*/  LDSM.16.MT88.4 R80, [R236+0x2900] ;  /* 0x00290000ec50783b */ /* 0x000eee0000004200 */
[C---:B----4-:R-:W-:Y:S08]  /*9780*/  HMMA.16816.F32.BF16 R28, R68.reuse, R76, R28 ;  /* 0x0000004c441c723c */ /* 0x050ff0000004181c */
[C---:B------:R-:W-:Y:S01]  /*9790*/  HMMA.16816.F32.BF16 R32, R68.reuse, R78, R32 ;  /* 0x0000004e4420723c */ /* 0x040fe20000041820 */
[----:B------:R-:W4:Y:S07]  /*97a0*/  LDSM.16.MT88.4 R76, [R233+0x2900] ;  /* 0x00290000e94c783b */ /* 0x000f2e0000004200 */
[C---:B-1----:R-:W-:Y:S08]  /*97b0*/  HMMA.16816.F32.BF16 R36, R68.reuse, R72, R36 ;  /* 0x000000484424723c */ /* 0x042ff00000041824 */
[C---:B------:R-:W-:Y:S01]  /*97c0*/  HMMA.16816.F32.BF16 R40, R68.reuse, R74, R40 ;  /* 0x0000004a4428723c */ /* 0x040fe20000041828 */
[----:B------:R-:W1:Y:S07]  /*97d0*/  LDSM.16.MT88.4 R72, [R232+0x2900] ;  /* 0x00290000e848783b */ /* 0x000e6e0000004200 */
[C---:B------:R-:W-:Y:S08]  /*97e0*/  HMMA.16816.F32.BF16 R44, R68.reuse, R88, R44 ;  /* 0x00000058442c723c */ /* 0x040ff0000004182c */
[C---:B------:R-:W-:Y:S01]  /*97f0*/  HMMA.16816.F32.BF16 R48, R68.reuse, R90, R48 ;  /* 0x0000005a4430723c */ /* 0x040fe20000041830 */
[----:B------:R-:W-:Y:S07]  /*9800*/  LDSM.16.MT88.4 R88, [R234+0x7100] ;  /* 0x00710000ea58783b */ /* 0x000fee0000004200 */
[C---:B------:R-:W-:Y:S08]  /*9810*/  HMMA.16816.F32.BF16 R52, R68.reuse, R92, R52 ;  /* 0x0000005c4434723c */ /* 0x040ff00000041834 */
[C---:B------:R-:W-:Y:S01]  /*9820*/  HMMA.16816.F32.BF16 R56, R68.reuse, R94, R56 ;  /* 0x0000005e4438723c */ /* 0x040fe20000041838 */
[----:B------:R-:W-:Y:S07]  /*9830*/  LDSM.16.MT88.4 R92, [R233+0x7100] ;  /* 0x00710000e95c783b */ /* 0x000fee0000004200 */
[C---:B-----5:R-:W-:Y:S08]  /*9840*/  HMMA.16816.F32.BF16 R60, R68.reuse, R84, R60 ;  /* 0x00000054443c723c */ /* 0x060ff0000004183c */
[----:B------:R-:W-:Y:S01]  /*9850*/  HMMA.16816.F32.BF16 R64, R68, R86, R64 ;  /* 0x000000564440723c */ /* 0x000fe20000041840 */
[----:B------:R-:W-:Y:S06]  /*9860*/  LDSM.16.MT88.4 R84, [R234+0x6900] ;  /* 0x00690000ea54783b */ /* 0x000fec0000004200 */
[----:B------:R-:W-:Y:S02]  /*9870*/  F2FP.BF16.PACK_AB R68, R250, R252 ;  /* 0x000000fcfa44723e */ /* 0x000fe400000010ff */
[----:B------:R-:W-:Y:S03]  /*9880*/  F2FP.BF16.PACK_AB R69, R209, R210 ;  /* 0x000000d2d145723e */ /* 0x000fe600000010ff */
[----:B------:R-:W-:Y:S02]  /*9890*/  F2FP.BF16.PACK_AB R70, R202, R207 ;  /* 0x000000cfca46723e */ /* 0x000fe400000010ff */
[----:B------:R-:W-:Y:S07]  /*98a0*/  F2FP.BF16.PACK_AB R71, R182, R201 ;  /* 0x000000c9b647723e */ /* 0x000fee00000010ff */
[C---:B---3--:R-:W-:Y:S08]  /*98b0*/  HMMA.16816.F32.BF16 R4, R68.reuse, R80, R4 ;  /* 0x000000504404723c */ /* 0x048ff00000041804 */
[C---:B------:R-:W-:Y:S01]  /*98c0*/  HMMA.16816.F32.BF16 R8, R68.reuse, R82, R8 ;  /* 0x000000524408723c */ /* 0x040fe20000041808 */
[----:B------:R-:W3:Y:S07]  /*98d0*/  LDSM.16.MT88.4 R80, [R236+0x6900] ;  /* 0x00690000ec50783b */ /* 0x000eee0000004200 */
[C---:B------:R-:W-:Y:S08]  /*98e0*/  HMMA.16816.F32.BF16 R12, R68.reuse, R96, R12 ;  /* 0x00000060440c723c */ /* 0x040ff0000004180c */
[C---:B------:R-:W-:Y:S01]  /*98f0*/  HMMA.16816.F32.BF16 R16, R68.reuse, R98, R16 ;  /* 0x000000624410723c */ /* 0x040fe20000041810 */
[----:B------:R-:W-:Y:S07]  /*9900*/  LDSM.16.MT88.4 R96, [R232+0x7100] ;  /* 0x00710000e860783b */ /* 0x000fee0000004200 */
[C---:B----4-:R-:W-:Y:S08]  /*9910*/  HMMA.16816.F32.BF16 R20, R68.reuse, R76, R20 ;  /* 0x0000004c4414723c */ /* 0x050ff00000041814 */
[C---:B------:R-:W-:Y:S01]  /*9920*/  HMMA.16816.F32.BF16 R24, R68.reuse, R78, R24 ;  /* 0x0000004e4418723c */ /* 0x040fe20000041818 */
[----:B------:R-:W4:Y:S07]  /*9930*/  LDSM.16.MT88.4 R76, [R233+0x6900] ;  /* 0x00690000e94c783b */ /* 0x000f2e0000004200 */
        /* <DEDUP_REMOVED lines=13> */
[----:B------:R-:W-:Y:S01]  /*9a10*/  HMMA.16816.F32.BF16 R64, R68, R74, R64 ;  /* 0x0000004a4440723c */ /* 0x000fe20000041840 */
[----:B------:R-:W1:Y:S06]  /*9a20*/  LDSM.16.MT88.4 R72, [R233+0x3100] ;  /* 0x00310000e948783b */ /* 0x000e6c0000004200 */
[----:B------:R-:W-:Y:S02]  /*9a30*/  F2FP.BF16.PACK_AB R68, R169, R170 ;  /* 0x000000aaa944723e */ /* 0x000fe400000010ff */
[----:B------:R-:W-:Y:S03]  /*9a40*/  F2FP.BF16.PACK_AB R69, R167, R168 ;  /* 0x000000a8a745723e */ /* 0x000fe600000010ff */
[----:B------:R-:W-:Y:S02]  /*9a50*/  F2FP.BF16.PACK_AB R70, R164, R166 ;  /* 0x000000a6a446723e */ /* 0x000fe400000010ff */
[----:B------:R-:W-:Y:S07]  /*9a60*/  F2FP.BF16.PACK_AB R71, R161, R163 ;  /* 0x000000a3a147723e */ /* 0x000fee00000010ff */
[C---:B---3--:R-:W-:Y:S08]  /*9a70*/  HMMA.16816.F32.BF16 R4, R68.reuse, R80, R4 ;  /* 0x000000504404723c */ /* 0x048ff00000041804 */
[C---:B------:R-:W-:Y:S01]  /*9a80*/  HMMA.16816.F32.BF16 R8, R68.reuse, R82, R8 ;  /* 0x000000524408723c */ /* 0x040fe20000041808 */
[----:B------:R-:W3:Y:S07]  /*9a90*/  LDSM.16.MT88.4 R80, [R236+0x7100] ;  /* 0x00710000ec50783b */ /* 0x000eee0000004200 */
[C---:B----4-:R-:W-:Y:S08]  /*9aa0*/  HMMA.16816.F32.BF16 R12, R68.reuse, R76, R12 ;  /* 0x0000004c440c723c */ /* 0x050ff0000004180c */
[C---:B------:R-:W-:Y:S01]  /*9ab0*/  HMMA.16816.F32.BF16 R16, R68.reuse, R78, R16 ;  /* 0x0000004e4410723c */ /* 0x040fe20000041810 */
[----:B------:R-:W-:Y:S07]  /*9ac0*/  LDSM.16.MT88.4 R76, [R233+0x7900] ;  /* 0x00790000e94c783b */ /* 0x000fee0000004200 */
[C---:B-1----:R-:W-:Y:S07]  /*9ad0*/  HMMA.16816.F32.BF16 R20, R68.reuse, R72, R20 ;  /* 0x000000484414723c */ /* 0x042fee0000041814 */
[----:B------:R-:W-:Y:S01]  /*9ae0*/  MOV R73, R110 ;  /* 0x0000006e00497202 */ /* 0x000fe20000000f00 */
[C---:B------:R-:W-:Y:S04]  /*9af0*/  HMMA.16816.F32.BF16 R24, R68.reuse, R74, R24 ;  /* 0x0000004a4418723c */ /* 0x040fe80000041818 */
[----:B------:R-:W-:Y:S03]  /*9b00*/  MOV R72, R109 ;  /* 0x0000006d00487202 */ /* 0x000fe60000000f00 */
[----:B------:R-:W-:Y:S01]  /*9b10*/  MOV R75, R108 ;  /* 0x0000006c004b7202 */ /* 0x000fe20000000f00 */
[C---:B------:R-:W-:Y:S01]  /*9b20*/  HMMA.16816.F32.BF16 R28, R68.reuse, R84, R28 ;  /* 0x00000054441c723c */ /* 0x040fe2000004181c */
[----:B------:R-:W1:Y:S03]  /*9b30*/  LDSM.16.MT88.4 R108, [R233+0x3900] ;  /* 0x00390000e96c783b */ /* 0x000e660000004200 */
[----:B------:R-:W-:Y:S04]  /*9b40*/  MOV R74, R103 ;  /* 0x00000067004a7202 */ /* 0x000fe80000000f00 */
[C---:B------:R-:W-:Y:S01]  /*9b50*/  HMMA.16816.F32.BF16 R32, R68.reuse, R86, R32 ;  /* 0x000000564420723c */ /* 0x040fe20000041820 */
[----:B------:R-:W-:Y:S07]  /*9b60*/  LDSM.16.MT88.4 R84, [R234+0x7900] ;  /* 0x00790000ea54783b */ /* 0x000fee0000004200 */
[C---:B---3--:R-:W-:Y:S07]  /*9b70*/  HMMA.16816.F32.BF16 R36, R68.reuse, R80, R36 ;  /* 0x000000504424723c */ /* 0x048fee0000041824 */
[----:B------:R-:W-:Y:S01]  /*9b80*/  MOV R81, R101 ;  /* 0x0000006500517202 */ /* 0x000fe20000000f00 */
[C---:B------:R-:W-:Y:S04]  /*9b90*/  HMMA.16816.F32.BF16 R40, R68.reuse, R82, R40 ;  /* 0x000000524428723c */ /* 0x040fe80000041828 */
[----:B------:R-:W-:Y:S01]  /*9ba0*/  MOV R80, R100 ;  /* 0x0000006400507202 */ /* 0x000fe20000000f00 */
[----:B------:R-:W-:Y:S01]  /*9bb0*/  FADD.FTZ R2, R81, R251 ;  /* 0x000000fb51027221 */ /* 0x000fe20000010000 */
[----:B------:R-:W3:Y:S02]  /*9bc0*/  LDSM.16.MT88.4 R100, [R232+0x3900] ;  /* 0x00390000e864783b */ /* 0x000ee40000004200 */
        /* <DEDUP_REMOVED lines=9> */
[C---:B------:R-:W-:Y:S01]  /*9c60*/  HMMA.16816.F32.BF16 R56, R68.reuse, R94, R56 ;  /* 0x0000005e4438723c */ /* 0x040fe20000041838 */
[----:B------:R-:W4:Y:S03]  /*9c70*/  LDSM.16.MT88.4 R92, [R236+0x7900] ;  /* 0x00790000ec5c783b */ /* 0x000f260000004200 */
[----:B------:R-:W-:Y:S02]  /*9c80*/  FADD.FTZ R0, R73, R0 ;  /* 0x0000000049007221 */ /* 0x000fe40000010000 */
[----:B------:R-:W-:Y:S02]  /*9c90*/  FADD.FTZ R2, R210, R2 ;  /* 0x00000002d2027221 */ /* 0x000fe40000010000 */
[C---:B------:R-:W-:Y:S04]  /*9ca0*/  HMMA.16816.F32.BF16 R60, R68.reuse, R96, R60 ;  /* 0x00000060443c723c */ /* 0x040fe8000004183c */
[----:B------:R-:W-:Y:S02]  /*9cb0*/  FADD.FTZ R0, R252, R0 ;  /* 0x00000000fc007221 */ /* 0x000fe40000010000 */
[----:B------:R-:W-:Y:S01]  /*9cc0*/  FADD.FTZ R209, R209, R2 ;  /* 0x00000002d1d17221 */ /* 0x000fe20000010000 */
[----:B------:R-:W-:Y:S01]  /*9cd0*/  MOV R2, R132 ;  /* 0x0000008400027202 */ /* 0x000fe20000000f00 */
[----:B------:R-:W-:Y:S04]  /*9ce0*/  HMMA.16816.F32.BF16 R64, R68, R98, R64 ;  /* 0x000000624440723c */ /* 0x000fe80000041840 */
[----:B------:R-:W-:Y:S01]  /*9cf0*/  FADD.FTZ R250, R250, R0 ;  /* 0x00000000fafa7221 */ /* 0x000fe20000010000 */
[----:B------:R-:W-:Y:S01]  /*9d00*/  MOV R0, R3 ;  /* 0x0000000300007202 */ /* 0x000fe20000000f00 */
[----:B------:R-:W-:Y:S01]  /*9d10*/  FADD.FTZ R209, R201, R209 ;  /* 0x000000d1c9d17221 */ /* 0x000fe20000010000 */
[----:B------:R-:W-:Y:S01]  /*9d20*/  F2FP.BF16.PACK_AB R68, R160, R158 ;  /* 0x0000009ea044723e */ /* 0x000fe200000010ff */
[----:B------:R-:W-:Y:S01]  /*9d30*/  FADD.FTZ R250, R207, R250 ;  /* 0x000000facffa7221 */ /* 0x000fe20000010000 */
[----:B------:R-:W-:Y:S03]  /*9d40*/  F2FP.BF16.PACK_AB R69, R155, R156 ;  /* 0x0000009c9b45723e */ /* 0x000fe600000010ff */
[----:B------:R-:W-:Y:S01]  /*9d50*/  F2FP.BF16.PACK_AB R70, R153, R154 ;  /* 0x0000009a9946723e */ /* 0x000fe200000010ff */
[----:B------:R-:W-:Y:S01]  /*9d60*/  FADD.FTZ R202, R202, R250 ;  /* 0x000000facaca7221 */ /* 0x000fe20000010000 */
[----:B--2---:R-:W-:Y:S01]  /*9d70*/  F2FP.BF16.PACK_AB R71, R152, R134 ;  /* 0x000000869847723e */ /* 0x004fe200000010ff */
[----:B------:R-:W-:Y:S02]  /*9d80*/  FADD.FTZ R182, R182, R209 ;  /* 0x000000d1b6b67221 */ /* 0x000fe40000010000 */
[----:B------:R-:W-:Y:S02]  /*9d90*/  FADD.FTZ R202, R170, R202 ;  /* 0x000000caaaca7221 */ /* 0x000fe40000010000 */
[----:B------:R-:W-:Y:S02]  /*9da0*/  FADD.FTZ R182, R168, R182 ;  /* 0x000000b6a8b67221 */ /* 0x000fe40000010000 */
[C---:B------:R-:W-:Y:S01]  /*9db0*/  HMMA.16816.F32.BF16 R128, R68.reuse, R124, R4 ;  /* 0x0000007c4480723c */ /* 0x040fe20000041804 */
[----:B------:R-:W2:Y:S02]  /*9dc0*/  LDSM.16.MT88.4 R4, [R232+0x7900] ;  /* 0x00790000e804783b */ /* 0x000ea40000004200 */
[----:B------:R-:W-:Y:S02]  /*9dd0*/  FADD.FTZ R169, R169, R202 ;  /* 0x000000caa9a97221 */ /* 0x000fe40000010000 */
[----:B------:R-:W-:Y:S02]  /*9de0*/  FADD.FTZ R167, R167, R182 ;  /* 0x000000b6a7a77221 */ /* 0x000fe40000010000 */
[----:B------:R-:W-:Y:S01]  /*9df0*/  FADD.FTZ R169, R166, R169 ;  /* 0x000000a9a6a97221 */ /* 0x000fe20000010000 */
        /* <DEDUP_REMOVED lines=15> */
[C---:B---3--:R-:W-:Y:S04]  /*9ef0*/  HMMA.16816.F32.BF16 R104, R68.reuse, R100, R28 ;  /* 0x000000644468723c */ /* 0x048fe8000004181c */
[----:B------:R-:W-:Y:S04]  /*9f00*/  FADD.FTZ R248, R152, R161 ;  /* 0x000000a198f87221 */ /* 0x000fe80000010000 */
[C---:B------:R-:W-:Y:S08]  /*9f10*/  HMMA.16816.F32.BF16 R100, R68.reuse, R102, R32 ;  /* 0x000000664464723c */ /* 0x040ff00000041820 */
[C---:B----4-:R-:W-:Y:S08]  /*9f20*/  HMMA.16816.F32.BF16 R96, R68.reuse, R92, R36 ;  /* 0x0000005c4460723c */ /* 0x050ff00000041824 */
[C---:B------:R-:W-:Y:S08]  /*9f30*/  HMMA.16816.F32.BF16 R92, R68.reuse, R94, R40 ;  /* 0x0000005e445c723c */ /* 0x040ff00000041828 */
[C---:B------:R-:W-:Y:S08]  /*9f40*/  HMMA.16816.F32.BF16 R88, R68.reuse, R84, R44 ;  /* 0x000000544458723c */ /* 0x040ff0000004182c */
[C---:B------:R-:W-:Y:S08]  /*9f50*/  HMMA.16816.F32.BF16 R84, R68.reuse, R86, R48 ;  /* 0x000000564454723c */ /* 0x040ff00000041830 */
[C---:B------:R-:W-:Y:S08]  /*9f60*/  HMMA.16816.F32.BF16 R80, R68.reuse, R76, R52 ;  /* 0x0000004c4450723c */ /* 0x040ff00000041834 */
[C---:B------:R-:W-:Y:S08]  /*9f70*/  HMMA.16816.F32.BF16 R76, R68.reuse, R78, R56 ;  /* 0x0000004e444c723c */ /* 0x040ff00000041838 */
[C---:B--2---:R-:W-:Y:S08]  /*9f80*/  HMMA.16816.F32.BF16 R72, R68.reuse, R4, R60 ;  /* 0x000000044448723c */ /* 0x044ff0000004183c */
[----:B------:R-:W-:Y:S01]  /*9f90*/  HMMA.16816.F32.BF16 R68, R68, R6, R64 ;  /* 0x000000064444723c */ /* 0x000fe20000041840 */
[----:B------:R-:W-:-:S07]  /*9fa0*/  @P1 BRA `(.L_x_27) ;  /* 0xffffc2e000001947 */ /* 0x000fce000383ffff */
.L_x_26:
[----:B------:R-:W1:Y:S01]  /*9fb0*/  SHFL.BFLY PT, R5, R249, 0x2, 0x1f ;  /* 0x0c401f00f9057f89 */ /* 0x000e6200000e0000 */
[----:B------:R-:W-:-:S02]  /*9fc0*/  MOV R4, RZ ;  /* 0x000000ff00047202 */ /* 0x000fc40000000f00 */
[----:B------:R-:W-:Y:S01]  /*9fd0*/  MOV R6, 0xff800000 ;  /* 0xff80000000067802 */ /* 0x000fe20000000f00 */
[----:B------:R-:W2:Y:S01]  /*9fe0*/  SHFL.BFLY PT, R0, R248, 0x2, 0x1f ;  /* 0x0c401f00f8007f89 */ /* 0x000ea200000e0000 */
[----:B------:R-:W-:Y:S02]  /*9ff0*/  MOV R7, 0xff800000 ;  /* 0xff80000000077802 */ /* 0x000fe40000000f00 */
[----:B------:R-:W-:Y:S01]  /*a000*/  PLOP3.LUT P2, PT, PT, PT, PT, 0x8, 0x0 ;  /* 0x000000000000781c */ /* 0x000fe20003f4e170 */
[----:B-1----:R-:W-:Y:S02]  /*a010*/  FADD.FTZ R5, R5, R249 ;  /* 0x000000f905057221 */ /* 0x002fe40000010000 */
[----:B--2---:R-:W-:-:S03]  /*a020*/  FADD.FTZ R248, R0, R248 ;  /* 0x000000f800f87221 */ /* 0x004fc60000010000 */
[----:B------:R-:W1:Y:S04]  /*a030*/  SHFL.BFLY PT, R2, R5, 0x1, 0x1f ;  /* 0x0c201f0005027f89 */ /* 0x000e6800000e0000 */
[----:B------:R-:W2:Y:S01]  /*a040*/  SHFL.BFLY PT, R0, R248, 0x1, 0x1f ;  /* 0x0c201f00f8007f89 */ /* 0x000ea200000e0000 */
[----:B-1----:R-:W-:Y:S01]  /*a050*/  FADD.FTZ R5, R5, R2 ;  /* 0x0000000205057221 */ /* 0x002fe20000010000 */
[----:B------:R-:W-:Y:S01]  /*a060*/  MOV R2, RZ ;  /* 0x000000ff00027202 */ /* 0x000fe20000000f00 */
[----:B--2---:R-:W-:-:S03]  /*a070*/  FADD.FTZ R0, R0, R248 ;  /* 0x000000f800007221 */ /* 0x004fc60000010000 */
[----:B------:R-:W-:Y:S02]  /*a080*/  FSETP.NE.FTZ.AND P1, PT, R5, RZ, PT ;  /* 0x000000ff0500720b */ /* 0x000fe40003f35000 */
[----:B------:R-:W-:-:S11]  /*a090*/  FSETP.NE.FTZ.AND P0, PT, R0, RZ, PT ;  /* 0x000000ff0000720b */ /* 0x000fd60003f15000 */
[----:B------:R-:W1:Y:S01]  /*a0a0*/  @P1 MUFU.RCP R4, R5 ;  /* 0x0000000500041308 */ /* 0x000e620000001000 */
[----:B------:R-:W-:Y:S02]  /*a0b0*/  @P1 MOV R9, 0x3f317218 ;  /* 0x3f31721800091802 */ /* 0x000fe40000000f00 */
[----:B------:R-:W-:-:S03]  /*a0c0*/  @P0 MOV R8, 0x3f317218 ;  /* 0x3f31721800080802 */ /* 0x000fc60000000f00 */
[----:B------:R-:W-:Y:S02]  /*a0d0*/  @P1 FMUL.FTZ R9, R9, c[0x0][0x2d0] ;  /* 0x0000b40009091a20 */ /* 0x000fe40000410000 */
[----:B------:R-:W-:Y:S01]  /*a0e0*/  @P0 MUFU.RCP R2, R0 ;  /* 0x0000000000020308 */ /* 0x000fe20000001000 */
[----:B------:R-:W-:-:S07]  /*a0f0*/  @P0 FMUL.FTZ R8, R8, c[0x0][0x2d0] ;  /* 0x0000b40008080a20 */ /* 0x000fce0000410000 */
[----:B------:R-:W2:Y:S01]  /*a100*/  @P1 MUFU.LG2 R5, R5 ;  /* 0x0000000500051308 */ /* 0x000ea20000000c00 */
[C---:B-1----:R-:W-:Y:S02]  /*a110*/  FMUL.FTZ R128, R4.reuse, R128 ;  /* 0x0000008004807220 */ /* 0x042fe40000410000 */
[C---:B------:R-:W-:Y:S02]  /*a120*/  FMUL.FTZ R129, R4.reuse, R129 ;  /* 0x0000008104817220 */ /* 0x040fe40000410000 */
[C---:B------:R-:W-:Y:S02]  /*a130*/  FMUL.FTZ R124, R4.reuse, R124 ;  /* 0x0000007c047c7220 */ /* 0x040fe40000410000 */
[C---:B------:R-:W-:Y:S01]  /*a140*/  FMUL.FTZ R125, R4.reuse, R125 ;  /* 0x0000007d047d7220 */ /* 0x040fe20000410000 */
[----:B------:R-:W1:Y:S01]  /*a150*/  @P0 MUFU.LG2 R0, R0 ;  /* 0x0000000000000308 */ /* 0x000e620000000c00 */
[C---:B------:R-:W-:Y:S02]  /*a160*/  FMUL.FTZ R120, R4.reuse, R120 ;  /* 0x0000007804787220 */ /* 0x040fe40000410000 */
[----:B------:R-:W-:-:S02]  /*a170*/  FMUL.FTZ R121, R4, R121 ;  /* 0x0000007904797220 */ /* 0x000fc40000410000 */
[C---:B------:R-:W-:Y:S02]  /*a180*/  FMUL.FTZ R116, R4.reuse, R116 ;  /* 0x0000007404747220 */ /* 0x040fe40000410000 */
[C---:B------:R-:W-:Y:S02]  /*a190*/  FMUL.FTZ R117, R4.reuse, R117 ;  /* 0x0000007504757220 */ /* 0x040fe40000410000 */
[----:B--2---:R-:W-:Y:S02]  /*a1a0*/  @P1 FMUL.FTZ R5, R5, 0.69314718246459960938 ;  /* 0x3f31721805051820 */ /* 0x004fe40000410000 */
[C---:B------:R-:W-:Y:S02]  /*a1b0*/  FMUL.FTZ R112, R4.reuse, R112 ;  /* 0x0000007004707220 */ /* 0x040fe40000410000 */
[C---:B------:R-:W-:Y:S02]  /*a1c0*/  FMUL.FTZ R113, R4.reuse, R113 ;  /* 0x0000007104717220 */ /* 0x040fe40000410000 */
[----:B------:R-:W-:-:S02]  /*a1d0*/  FMUL.FTZ R108, R4, R108 ;  /* 0x0000006c046c7220 */ /* 0x000fc40000410000 */
[----:B-1----:R-:W-:Y:S02]  /*a1e0*/  @P0 FMUL.FTZ R0, R0, 0.69314718246459960938 ;  /* 0x3f31721800000820 */ /* 0x002fe40000410000 */
        /* <DEDUP_REMOVED lines=19> */
[----:B------:R-:W-:Y:S02]  /*a320*/  FMUL.FTZ R68, R4, R68 ;  /* 0x0000004404447220 */ /* 0x000fe40000410000 */
        /* <DEDUP_REMOVED lines=30> */
[----:B------:R-:W-:Y:S02]  /*a510*/  FMUL.FTZ R70, R2, R70 ;  /* 0x0000004602467220 */ /* 0x000fe40000410000 */
[----:B------:R-:W-:Y:S02]  /*a520*/  FMUL.FTZ R4, R4, R69 ;  /* 0x0000004504047220 */ /* 0x000fe40000410000 */
[----:B------:R-:W-:-:S02]  /*a530*/  FMUL.FTZ R2, R2, R71 ;  /* 0x0000004702027220 */ /* 0x000fc40000410000 */
[----:B------:R-:W-:Y:S02]  /*a540*/  @P1 FFMA.FTZ R6, R9, R132, R5 ;  /* 0x0000008409061223 */ /* 0x000fe40000010005 */
[----:B------:R-:W-:Y:S02]  /*a550*/  @P0 FFMA.FTZ R7, R8, R3, R0 ;  /* 0x0000000308070223 */ /* 0x000fe40000010000 */
.L_x_24:
[----:B------:R-:W-:Y:S01]  /*a560*/  USHF.R.S32.HI UR8, URZ, 0x1f, UR9 ;  /* 0x0000001f3f087899 */ /* 0x000fe20008011409 */
[----:B------:R-:W-:Y:S05]  /*a570*/  @P2 BRA `(.L_x_30) ;  /* 0x000013e000002947 */ /* 0x000fea0003800000 */
[----:B-----5:R-:W1:Y:S01]  /*a580*/  S2R R0, SR_TID.X ;  /* 0x0000000000007919 */ /* 0x020e620000002100 */
[----:B------:R-:W-:Y:S01]  /*a590*/  F2FP.BF16.PACK_AB R68, R4, R68 ;  /* 0x000000440444723e */ /* 0x000fe200000010ff */
[----:B------:R-:W-:Y:S01]  /*a5a0*/  ULDC.64 UR4, c[0x0][0x500] ;  /* 0x0001400000047ab9 */ /* 0x000fe20000000a00 */
[----:B------:R-:W-:Y:S01]  /*a5b0*/  F2FP.BF16.PACK_AB R128, R129, R128 ;  /* 0x000000808180723e */ /* 0x000fe200000010ff */
[----:B------:R-:W-:Y:S01]  /*a5c0*/  UISETP.NE.U32.AND UP1, UPT, URZ, UR4, UPT ;  /* 0x000000043f00728c */ /* 0x000fe2000bf25070 */
[----:B------:R-:W-:Y:S01]  /*a5d0*/  F2FP.BF16.PACK_AB R130, R131, R130 ;  /* 0x000000828382723e */ /* 0x000fe200000010ff */
[----:B------:R-:W-:Y:S01]  /*a5e0*/  UMOV UR6, 0x4 ;  /* 0x0000000400067882 */ /* 0x000fe20000000000 */
[----:B------:R-:W-:Y:S01]  /*a5f0*/  F2FP.BF16.PACK_AB R124, R125, R124 ;  /* 0x0000007c7d7c723e */ /* 0x000fe200000010ff */
[----:B------:R-:W-:Y:S01]  /*a600*/  UISETP.NE.AND.EX UP1, UPT, URZ, UR5, UPT, UP1 ;  /* 0x000000053f00728c */ /* 0x000fe2000bf25310 */
[----:B------:R-:W-:-:S02]  /*a610*/  F2FP.BF16.PACK_AB R126, R127, R126 ;  /* 0x0000007e7f7e723e */ /* 0x000fc400000010ff */
[----:B------:R-:W-:Y:S01]  /*a620*/  F2FP.BF16.PACK_AB R120, R121, R120 ;  /* 0x000000787978723e */ /* 0x000fe200000010ff */
[----:B------:R-:W-:Y:S01]  /*a630*/  ULDC.64 UR4, c[0x0][0x500] ;  /* 0x0001400000047ab9 */ /* 0x000fe20000000a00 */
[----:B------:R-:W-:Y:S01]  /*a640*/  F2FP.BF16.PACK_AB R122, R123, R122 ;  /* 0x0000007a7b7a723e */ /* 0x000fe200000010ff */
[----:B------:R-:W-:Y:S01]  /*a650*/  UIMAD.WIDE UR4, UR11, UR6, UR4 ;  /* 0x000000060b0472a5 */ /* 0x000fe2000f8e0204 */
[----:B------:R-:W-:Y:S02]  /*a660*/  F2FP.BF16.PACK_AB R116, R117, R116 ;  /* 0x000000747574723e */ /* 0x000fe400000010ff */
[----:B------:R-:W-:Y:S02]  /*a670*/  F2FP.BF16.PACK_AB R118, R119, R118 ;  /* 0x000000767776723e */ /* 0x000fe400000010ff */
[----:B------:R-:W-:Y:S02]  /*a680*/  F2FP.BF16.PACK_AB R112, R113, R112 ;  /* 0x000000707170723e */ /* 0x000fe400000010ff */
[----:B------:R-:W-:-:S02]  /*a690*/  F2FP.BF16.PACK_AB R114, R115, R114 ;  /* 0x000000727372723e */ /* 0x000fc400000010ff */
[----:B------:R-:W-:Y:S02]  /*a6a0*/  F2FP.BF16.PACK_AB R108, R109, R108 ;  /* 0x0000006c6d6c723e */ /* 0x000fe400000010ff */
[----:B-1----:R-:W-:Y:S02]  /*a6b0*/  SHF.R.S32.HI R3, RZ, 0x1f, R0 ;  /* 0x0000001fff037819 */ /* 0x002fe40000011400 */
[----:B------:R-:W-:Y:S02]  /*a6c0*/  F2FP.BF16.PACK_AB R110, R111, R110 ;  /* 0x0000006e6f6e723e */ /* 0x000fe400000010ff */
[----:B------:R-:W-:Y:S02]  /*a6d0*/  LEA.HI R5, R3, R0, RZ, 0x2 ;  /* 0x0000000003057211 */ /* 0x000fe400078f10ff */
[----:B------:R-:W-:Y:S02]  /*a6e0*/  F2FP.BF16.PACK_AB R104, R105, R104 ;  /* 0x000000686968723e */ /* 0x000fe400000010ff */
[----:B------:R-:W-:-:S02]  /*a6f0*/  SHF.R.S32.HI R9, RZ, 0x2, R5 ;  /* 0x00000002ff097819 */ /* 0x000fc40000011405 */
[----:B------:R-:W-:Y:S02]  /*a700*/  SHF.R.S32.HI R8, RZ, 0x1f, R5 ;  /* 0x0000001fff087819 */ /* 0x000fe40000011405 */
[----:B------:R-:W-:Y:S02]  /*a710*/  LOP3.LUT R5, R5, 0xfffffffc, RZ, 0xc0, !PT ;  /* 0xfffffffc05057812 */ /* 0x000fe400078ec0ff */
[----:B------:R-:W-:Y:S02]  /*a720*/  LEA.HI R8, R8, R9, RZ, 0x3 ;  /* 0x0000000908087211 */ /* 0x000fe400078f18ff */
[----:B------:R-:W-:Y:S01]  /*a730*/  F2FP.BF16.PACK_AB R106, R107, R106 ;  /* 0x0000006a6b6a723e */ /* 0x000fe200000010ff */
[----:B------:R-:W-:Y:S01]  /*a740*/  IMAD.IADD R5, R0, 0x1, -R5 ;  /* 0x0000000100057824 */ /* 0x000fe200078e0a05 */
[----:B------:R-:W-:Y:S02]  /*a750*/  LOP3.LUT R8, R8, 0xfffffff8, RZ, 0xc0, !PT ;  /* 0xfffffff808087812 */ /* 0x000fe400078ec0ff */
[----:B------:R-:W-:-:S02]  /*a760*/  F2FP.BF16.PACK_AB R100, R101, R100 ;  /* 0x000000646564723e */ /* 0x000fc400000010ff */
[----:B------:R-:W-:Y:S01]  /*a770*/  F2FP.BF16.PACK_AB R102, R103, R102 ;  /* 0x000000666766723e */ /* 0x000fe200000010ff */
[----:B------:R-:W-:Y:S01]  /*a780*/  IMAD.IADD R9, R9, 0x1, -R8 ;  /* 0x0000000109097824 */ /* 0x000fe200078e0a08 */
[----:B------:R-:W-:Y:S02]  /*a790*/  LEA.HI R8, R3, R0, RZ, 0x5 ;  /* 0x0000000003087211 */ /* 0x000fe400078f28ff */
[----:B------:R-:W-:Y:S01]  /*a7a0*/  F2FP.BF16.PACK_AB R96, R97, R96 ;  /* 0x000000606160723e */ /* 0x000fe200000010ff */
[C---:B------:R-:W-:Y:S01]  /*a7b0*/  IMAD.SHL.U32 R11, R9.reuse, 0x40, RZ ;  /* 0x00000040090b7824 */ /* 0x040fe200078e00ff */
[----:B------:R-:W-:Y:S02]  /*a7c0*/  SHF.R.S32.HI R10, RZ, 0x5, R8 ;  /* 0x00000005ff0a7819 */ /* 0x000fe40000011408 */
[----:B------:R-:W-:Y:S02]  /*a7d0*/  LOP3.LUT R13, R9, 0x1, RZ, 0xc0, !PT ;  /* 0x00000001090d7812 */ /* 0x000fe400078ec0ff */
[----:B------:R-:W-:Y:S01]  /*a7e0*/  LOP3.LUT R11, R11, 0x1c0, RZ, 0xc0, !PT ;  /* 0x000001c00b0b7812 */ /* 0x000fe200078ec0ff */
[----:B------:R-:W-:Y:S01]  /*a7f0*/  IMAD R12, R10, 0x200, R5 ;  /* 0x000002000a0c7824 */ /* 0x000fe200078e0205 */
[----:B------:R-:W-:-:S02]  /*a800*/  ISETP.NE.U32.AND P0, PT, R13, 0x1, PT ;  /* 0x000000010d00780c */ /* 0x000fc40003f05070 */
[----:B------:R-:W-:Y:S02]  /*a810*/  LEA.HI R11, R11, R11, RZ, 0x1d ;  /* 0x0000000b0b0b7211 */ /* 0x000fe400078fe8ff */
[----:B------:R-:W-:Y:S01]  /*a820*/  R2P PR, R9, 0x6 ;  /* 0x0000000609007804 */ /* 0x000fe20000000000 */
[----:B------:R-:W-:Y:S01]  /*a830*/  IMAD.MOV.U32 R9, RZ, RZ, 0x20 ;  /* 0x00000020ff097424 */ /* 0x000fe200078e00ff */
[----:B------:R-:W-:Y:S01]  /*a840*/  F2FP.BF16.PACK_AB R98, R99, R98 ;  /* 0x000000626362723e */ /* 0x000fe200000010ff */
[----:B------:R-:W-:Y:S01]  /*a850*/  IMAD.U32 R11, R12, 0x2, R11 ;  /* 0x000000020c0b7824 */ /* 0x000fe200078e000b */
[----:B------:R-:W-:Y:S02]  /*a860*/  F2FP.BF16.PACK_AB R92, R93, R92 ;  /* 0x0000005c5d5c723e */ /* 0x000fe400000010ff */
[----:B------:R-:W-:Y:S01]  /*a870*/  SEL R9, R9, 0xffffffe0, !P1 ;  /* 0xffffffe009097807 */ /* 0x000fe20004800000 */
[----:B------:R-:W-:Y:S01]  /*a880*/  IMAD.SHL.U32 R11, R11, 0x2, RZ ;  /* 0x000000020b0b7824 */ /* 0x000fe200078e00ff */
[----:B------:R-:W-:Y:S01]  /*a890*/  BAR.SYNC.DEFER_BLOCKING 0x1, 0x100 ;  /* 0x0044000000007b1d */ /* 0x000fe20000010000 */
[----:B------:R-:W-:-:S02]  /*a8a0*/  F2FP.BF16.PACK_AB R94, R95, R94 ;  /* 0x0000005e5f5e723e */ /* 0x000fc400000010ff */
[C---:B------:R-:W-:Y:S01]  /*a8b0*/  IMAD.IADD R13, R11.reuse, 0x1, R9 ;  /* 0x000000010b0d7824 */ /* 0x040fe200078e0209 */
[C---:B------:R-:W-:Y:S02]  /*a8c0*/  IADD3 R12, R11.reuse, 0x80, RZ ;  /* 0x000000800b0c7810 */ /* 0x040fe40007ffe0ff */
[----:B------:R-:W-:Y:S02]  /*a8d0*/  IADD3 R4, R11, 0x70, RZ ;  /* 0x000000700b047810 */ /* 0x000fe40007ffe0ff */
[----:B------:R-:W-:Y:S01]  /*a8e0*/  @P0 IADD3 R4, R12, 0x10, RZ ;  /* 0x000000100c040810 */ /* 0x000fe20007ffe0ff */
[----:B------:R-:W-:Y:S01]  /*a8f0*/  IMAD.MOV.U32 R12, RZ, RZ, 0x40 ;  /* 0x00000040ff0c7424 */ /* 0x000fe200078e00ff */
[----:B------:R-:W-:Y:S02]  /*a900*/  F2FP.BF16.PACK_AB R88, R89, R88 ;  /* 0x000000585958723e */ /* 0x000fe400000010ff */
[----:B------:R-:W-:Y:S01]  /*a910*/  F2FP.BF16.PACK_AB R90, R91, R90 ;  /* 0x0000005a5b5a723e */ /* 0x000fe200000010ff */
[----:B------:R-:W-:Y:S01]  /*a920*/  IMAD.IADD R9, R9, 0x1, R4 ;  /* 0x0000000109097824 */ /* 0x000fe200078e0204 */
[----:B------:R-:W-:-:S02]  /*a930*/  SEL R12, R12, 0xffffffc0, !P2 ;  /* 0xffffffc00c0c7807 */ /* 0x000fc40005000000 */
[----:B------:R-:W-:Y:S02]  /*a940*/  F2FP.BF16.PACK_AB R84, R85, R84 ;  /* 0x000000545554723e */ /* 0x000fe400000010ff */
[----:B------:R-:W-:Y:S01]  /*a950*/  F2FP.BF16.PACK_AB R86, R87, R86 ;  /* 0x000000565756723e */ /* 0x000fe200000010ff */
[----:B------:R-:W-:Y:S01]  /*a960*/  IMAD.IADD R14, R11, 0x1, R12 ;  /* 0x000000010b0e7824 */ /* 0x000fe200078e020c */
[----:B------:R-:W-:Y:S01]  /*a970*/  F2FP.BF16.PACK_AB R80, R81, R80 ;  /* 0x000000505150723e */ /* 0x000fe200000010ff */
[C---:B------:R-:W-:Y:S01]  /*a980*/  IMAD.IADD R15, R12.reuse, 0x1, R4 ;  /* 0x000000010c0f7824 */ /* 0x040fe200078e0204 */
[----:B------:R-:W-:Y:S01]  /*a990*/  F2FP.BF16.PACK_AB R82, R83, R82 ;  /* 0x000000525352723e */ /* 0x000fe200000010ff */
[----:B------:R-:W-:Y:S01]  /*a9a0*/  IMAD.IADD R16, R12, 0x1, R13 ;  /* 0x000000010c107824 */ /* 0x000fe200078e020d */
[----:B------:R-:W-:Y:S01]  /*a9b0*/  STS [R11+0x80], R128 ;  /* 0x000080800b007388 */ /* 0x000fe20000000800 */
[----:B------:R-:W-:Y:S01]  /*a9c0*/  IMAD.IADD R12, R9, 0x1, R12 ;  /* 0x00000001090c7824 */ /* 0x000fe200078e020c */
[----:B------:R-:W-:-:S02]  /*a9d0*/  F2FP.BF16.PACK_AB R76, R77, R76 ;  /* 0x0000004c4d4c723e */ /* 0x000fc400000010ff */
[----:B------:R-:W-:Y:S01]  /*a9e0*/  STS [R11+0x480], R130 ;  /* 0x000480820b007388 */ /* 0x000fe20000000800 */
[----:B------:R-:W-:Y:S02]  /*a9f0*/  F2FP.BF16.PACK_AB R78, R79, R78 ;  /* 0x0000004e4f4e723e */ /* 0x000fe400000010ff */
[----:B------:R-:W-:Y:S01]  /*aa00*/  F2FP.BF16.PACK_AB R72, R73, R72 ;  /* 0x000000484948723e */ /* 0x000fe200000010ff */
[----:B------:R-:W-:Y:S01]  /*aa10*/  STS [R4], R124 ;  /* 0x0000007c04007388 */ /* 0x000fe20000000800 */
[----:B------:R-:W-:Y:S02]  /*aa20*/  F2FP.BF16.PACK_AB R74, R75, R74 ;  /* 0x0000004a4b4a723e */ /* 0x000fe400000010ff */
[----:B------:R-:W-:Y:S01]  /*aa30*/  F2FP.BF16.PACK_AB R2, R2, R70 ;  /* 0x000000460202723e */ /* 0x000fe200000010ff */
[----:B------:R-:W-:Y:S01]  /*aa40*/  STS [R4+0x400], R126 ;  /* 0x0004007e04007388 */ /* 0x000fe20000000800 */
[----:B------:R-:W-:-:S03]  /*aa50*/  PLOP3.LUT P1, PT, PT, PT, UP1, 0x80, 0x0 ;  /* 0x000000000000781c */ /* 0x000fc60003f2f018 */
[----:B------:R-:W-:Y:S04]  /*aa60*/  STS [R13+0x80], R120 ;  /* 0x000080780d007388 */ /* 0x000fe80000000800 */
[----:B------:R-:W-:Y:S04]  /*aa70*/  STS [R13+0x480], R122 ;  /* 0x0004807a0d007388 */ /* 0x000fe80000000800 */
[----:B------:R-:W-:Y:S04]  /*aa80*/  STS [R9], R116 ;  /* 0x0000007409007388 */ /* 0x000fe80000000800 */
[----:B------:R-:W-:Y:S04]  /*aa90*/  STS [R9+0x400], R118 ;  /* 0x0004007609007388 */ /* 0x000fe80000000800 */
        /* <DEDUP_REMOVED lines=19> */
[----:B------:R2:W-:Y:S04]  /*abd0*/  STS [R15+0x4400], R78 ;  /* 0x0044004e0f007388 */ /* 0x0005e80000000800 */
[----:B------:R-:W-:Y:S04]  /*abe0*/  STS [R16+0x4080], R72 ;  /* 0x0040804810007388 */ /* 0x000fe80000000800 */
[----:B------:R-:W-:Y:S04]  /*abf0*/  STS [R16+0x4480], R74 ;  /* 0x0044804a10007388 */ /* 0x000fe80000000800 */
[----:B------:R-:W-:Y:S04]  /*ac00*/  STS [R12+0x4000], R68 ;  /* 0x004000440c007388 */ /* 0x000fe80000000800 */
[----:B------:R3:W-:Y:S01]  /*ac10*/  STS [R12+0x4400], R2 ;  /* 0x004400020c007388 */ /* 0x0007e20000000800 */
[----:B-1----:R-:W-:-:S02]  /*ac20*/  IMAD.U32 R14, RZ, RZ, UR4 ;  /* 0x00000004ff0e7e24 */ /* 0x002fc4000f8e00ff */
[----:B--2---:R-:W-:Y:S01]  /*ac30*/  IMAD.U32 R15, RZ, RZ, UR5 ;  /* 0x00000005ff0f7e24 */ /* 0x004fe2000f8e00ff */
[----:B------:R-:W-:Y:S06]  /*ac40*/  BAR.SYNC.DEFER_BLOCKING 0x1, 0x100 ;  /* 0x0044000000007b1d */ /* 0x000fec0000010000 */
[----:B------:R-:W-:Y:S02]  /*ac50*/  ULDC.64 UR4, c[0x0][0x508] ;  /* 0x0001420000047ab9 */ /* 0x000fe40000000a00 */
[----:B------:R-:W-:Y:S01]  /*ac60*/  UISETP.NE.U32.AND UP0, UPT, URZ, UR4, UPT ;  /* 0x000000043f00728c */ /* 0x000fe2000bf05070 */
[----:B------:R-:W2:Y:S03]  /*ac70*/  @P1 LDG.E R4, [R14.64] ;  /* 0x0000000c0e041981 */ /* 0x000ea6000c1e1900 */
[----:B------:R-:W-:Y:S01]  /*ac80*/  UISETP.NE.AND.EX UP0, UPT, URZ, UR5, UPT, UP0 ;  /* 0x000000053f00728c */ /* 0x000fe2000bf05300 */
[----:B---3--:R-:W-:-:S02]  /*ac90*/  IMAD.MOV.U32 R2, RZ, RZ, c[0x0][0x388] ;  /* 0x0000e200ff027624 */ /* 0x008fc400078e00ff */
[----:B------:R-:W-:-:S03]  /*aca0*/  ULDC.64 UR4, c[0x0][0x508] ;  /* 0x0001420000047ab9 */ /* 0x000fc60000000a00 */
[----:B------:R-:W-:-:S05]  /*acb0*/  PLOP3.LUT P0, PT, PT, PT, UP0, 0x80, 0x0 ;  /* 0x000000000000781c */ /* 0x000fca0003f0f008 */
[----:B------:R-:W-:-:S06]  /*acc0*/  @UP0 UIMAD.WIDE UR4, UR11, UR6, UR4 ;  /* 0x000000060b0402a5 */ /* 0x000fcc000f8e0204 */
[----:B------:R-:W-:Y:S02]  /*acd0*/  IMAD.U32 R12, RZ, RZ, UR4 ;  /* 0x00000004ff0c7e24 */ /* 0x000fe4000f8e00ff */
[----:B------:R-:W-:-:S05]  /*ace0*/  IMAD.U32 R13, RZ, RZ, UR5 ;  /* 0x00000005ff0d7e24 */ /* 0x000fca000f8e00ff */
[----:B------:R1:W5:Y:S01]  /*acf0*/  @P0 LDG.E R2, [R12.64] ;  /* 0x0000000c0c020981 */ /* 0x000362000c1e1900 */
[----:B------:R-:W-:Y:S02]  /*ad00*/  UMOV UR16, URZ ;  /* 0x0000003f00107c82 */ /* 0x000fe40008000000 */
[----:B------:R-:W-:Y:S01]  /*ad10*/  UMOV UR17, URZ ;  /* 0x0000003f00117c82 */ /* 0x000fe20008000000 */
[----:B--2---:R-:W2:Y:S02]  /*ad20*/  @P1 R2UR UR5, R4 ;  /* 0x00000000040513c2 */ /* 0x004ea400000e0000 */
[----:B--2---:R-:W-:Y:S02]  /*ad30*/  @UP1 USHF.R.S32.HI UR4, URZ, 0x1f, UR5 ;  /* 0x0000001f3f041899 */ /* 0x004fe40008011405 */
[----:B------:R-:W-:-:S05]  /*ad40*/  @UP1 UMOV UR16, UR5 ;  /* 0x0000000500101c82 */ /* 0x000fca0008000000 */
[----:B------:R-:W-:Y:S01]  /*ad50*/  @UP1 UMOV UR17, UR4 ;  /* 0x0000000400111c82 */ /* 0x000fe20008000000 */
[----:B------:R-:W-:Y:S05]  /*ad60*/  @P0 BRA `(.L_x_31) ;  /* 0x0000004000000947 */ /* 0x000fea0003800000 */
[----:B-1----:R-:W-:Y:S05]  /*ad70*/  @!P1 BRA `(.L_x_31) ;  /* 0x0000003000009947 */ /* 0x002fea0003800000 */
[----:B-----5:R1:W2:Y:S04]  /*ad80*/  LDG.E R2, [R14.64] ;  /* 0x0000000c0e027981 */ /* 0x0202a8000c1e1900 */
[----:B-1----:R-:W2:Y:S02]  /*ad90*/  LDG.E R14, [R14.64+0x4] ;  /* 0x0000040c0e0e7981 */ /* 0x002ea4000c1e1900 */
[----:B--2---:R-:W-:Y:S02]  /*ada0*/  IADD3 R2, -R2, R14, RZ ;  /* 0x0000000e02027210 */ /* 0x004fe40007ffe1ff */
.L_x_31:
[----:B-1----:R-:W-:Y:S01]  /*adb0*/  LOP3.LUT R4, R8, 0xffffffe0, RZ, 0xc0, !PT ;  /* 0xffffffe008047812 */ /* 0x002fe200078ec0ff */
[----:B------:R-:W1:Y:S01]  /*adc0*/  S2R R36, SR_CTAID.X ;  /* 0x0000000000247919 */ /* 0x000e620000002500 */
[----:B------:R-:W-:Y:S01]  /*add0*/  SHF.R.S32.HI R11, RZ, 0x1f, R10 ;  /* 0x0000001fff0b7819 */ /* 0x000fe2000001140a */
[----:B------:R-:W-:Y:S01]  /*ade0*/  ULDC.64 UR4, c[0x0][0x490] ;  /* 0x0001240000047ab9 */ /* 0x000fe20000000a00 */
[----:B------:R-:W-:Y:S01]  /*adf0*/  LEA.HI R9, R5, R5, RZ, 0x1 ;  /* 0x0000000505097211 */ /* 0x000fe200078f08ff */
[----:B------:R-:W-:Y:S01]  /*ae00*/  IMAD.IADD R4, R0, 0x1, -R4 ;  /* 0x0000000100047824 */ /* 0x000fe200078e0a04 */
[----:B------:R-:W-:Y:S01]  /*ae10*/  LEA.HI R11, R11, R10, RZ, 0x3 ;  /* 0x0000000a0b0b7211 */ /* 0x000fe200078f18ff */
[----:B------:R-:W-:Y:S01]  /*ae20*/  UIMAD UR14, UR8, UR4, URZ ;  /* 0x00000004080e72a4 */ /* 0x000fe2000f8e023f */
[----:B------:R-:W-:Y:S01]  /*ae30*/  LOP3.LUT R9, R9, 0x1ffffffe, RZ, 0xc0, !PT ;  /* 0x1ffffffe09097812 */ /* 0x000fe200078ec0ff */
[----:B------:R-:W-:Y:S01]  /*ae40*/  USHF.R.S32.HI UR10, URZ, 0x1f, UR11 ;  /* 0x0000001f3f0a7899 */ /* 0x000fe2000801140b */
[----:B------:R-:W-:Y:S01]  /*ae50*/  SHF.R.S32.HI R8, RZ, 0x1f, R4 ;  /* 0x0000001fff087819 */ /* 0x000fe20000011404 */
[----:B------:R-:W-:Y:S01]  /*ae60*/  UMOV UR20, UR16 ;  /* 0x0000001000147c82 */ /* 0x000fe20008000000 */
[----:B------:R-:W-:Y:S01]  /*ae70*/  LOP3.LUT R11, R11, 0xffffff8, RZ, 0xc0, !PT ;  /* 0x0ffffff80b0b7812 */ /* 0x000fe200078ec0ff */
[----:B------:R-:W-:Y:S01]  /*ae80*/  IMAD.IADD R5, R5, 0x1, -R9 ;  /* 0x0000000105057824 */ /* 0x000fe200078e0a09 */
[----:B------:R-:W-:Y:S01]  /*ae90*/  LEA.HI R8, R8, R4, RZ, 0x2 ;  /* 0x0000000408087211 */ /* 0x000fe200078f10ff */
[----:B------:R-:W-:Y:S01]  /*aea0*/  UMOV UR21, UR17 ;  /* 0x0000001100157c82 */ /* 0x000fe20008000000 */
[----:B------:R-:W-:Y:S01]  /*aeb0*/  LOP3.LUT P2, RZ, R4, 0x3, RZ, 0xc0, !PT ;  /* 0x0000000304ff7812 */ /* 0x000fe2000784c0ff */
[----:B------:R-:W-:Y:S01]  /*aec0*/  IMAD.IADD R11, R10, 0x1, -R11 ;  /* 0x000000010a0b7824 */ /* 0x000fe200078e0a0b */
[----:B------:R-:W-:Y:S01]  /*aed0*/  SHF.R.S32.HI R8, RZ, 0x2, R8 ;  /* 0x00000002ff087819 */ /* 0x000fe20000011408 */
[----:B------:R-:W-:Y:S01]  /*aee0*/  IMAD.MOV.U32 R10, RZ, RZ, c[0x0][0x4e8] ;  /* 0x00013a00ff0a7624 */ /* 0x000fe200078e00ff */
[----:B------:R-:W-:Y:S01]  /*aef0*/  UIMAD.WIDE.U32 UR20, UR9, UR4, UR20 ;  /* 0x00000004091472a5 */ /* 0x000fe2000f8e0014 */
[----:B-----5:R-:W-:Y:S01]  /*af00*/  IMAD R2, R2, c[0x0][0x4e8], RZ ;  /* 0x00013a0002027a24 */ /* 0x020fe200078e02ff */
[----:B------:R-:W-:Y:S01]  /*af10*/  UIMAD UR14, UR9, UR5, UR14 ;  /* 0x00000005090e72a4 */ /* 0x000fe2000f8e020e */
[----:B------:R-:W-:Y:S01]  /*af20*/  IMAD R9, R11, 0x10, R8 ;  /* 0x000000100b097824 */ /* 0x000fe200078e0208 */
[----:B------:R-:W-:Y:S01]  /*af30*/  ISETP.NE.AND P1, PT, R10, 0x1, PT ;  /* 0x000000010a00780c */ /* 0x000fe20003f25270 */
[----:B------:R-:W-:Y:S01]  /*af40*/  USEL UR10, UR10, URZ, !UP1 ;  /* 0x0000003f0a0a7287 */ /* 0x000fe2000c800000 */
[----:B------:R-:W-:Y:S01]  /*af50*/  LEA.HI R10, R3, R0, RZ, 0x3 ;  /* 0x00000000030a7211 */ /* 0x000fe200078f18ff */
[--C-:B------:R-:W-:Y:S01]  /*af60*/  IMAD R5, R5, 0x8, R9.reuse ;  /* 0x0000000805057824 */ /* 0x100fe200078e0209 */
[----:B------:R-:W-:Y:S01]  /*af70*/  ULDC.64 UR6, c[0x0][0x498] ;  /* 0x0001260000067ab9 */ /* 0x000fe20000000a00 */
[C---:B-1----:R-:W-:Y:S01]  /*af80*/  IMAD R9, R36.reuse, 0x80, R9 ;  /* 0x0000008024097824 */ /* 0x042fe200078e0209 */
[----:B------:R-:W-:Y:S01]  /*af90*/  UIADD3 UR15, UR21, UR14, URZ ;  /* 0x0000000e150f7290 */ /* 0x000fe2000fffe03f */
[----:B------:R-:W-:Y:S01]  /*afa0*/  IMAD R8, R36, 0x80, R5 ;  /* 0x0000008024087824 */ /* 0x000fe200078e0205 */
[----:B------:R-:W-:Y:S01]  /*afb0*/  UIMAD UR14, UR10, UR6, URZ ;  /* 0x000000060a0e72a4 */ /* 0x000fe2000f8e023f */
[----:B------:R-:W-:Y:S01]  /*afc0*/  LOP3.LUT R11, R10, 0xfffffff8, RZ, 0xc0, !PT ;  /* 0xfffffff80a0b7812 */ /* 0x000fe200078ec0ff */
[----:B------:R-:W-:Y:S01]  /*afd0*/  USEL UR11, UR11, URZ, !UP1 ;  /* 0x0000003f0b0b7287 */ /* 0x000fe2000c800000 */
[----:B------:R-:W-:Y:S01]  /*afe0*/  IMAD.MOV.U32 R16, RZ, RZ, R8 ;  /* 0x000000ffff107224 */ /* 0x000fe200078e0008 */
[----:B------:R-:W-:Y:S01]  /*aff0*/  ULDC.64 UR4, c[0x0][0x3a0] ;  /* 0x0000e80000047ab9 */ /* 0x000fe20000000a00 */
[----:B------:R-:W-:Y:S01]  /*b000*/  @P1 IMAD.HI.U32 R5, R8, c[0x0][0x4ec], RZ ;  /* 0x00013b0008051a27 */ /* 0x000fe200078e00ff */
[----:B------:R-:W-:Y:S01]  /*b010*/  UIMAD UR7, UR11, UR7, UR14 ;  /* 0x000000070b0772a4 */ /* 0x000fe2000f8e020e */
[----:B------:R-:W-:Y:S01]  /*b020*/  BSSY B0, `(.L_x_32) ;  /* 0x0000063000007945 */ /* 0x000fe20003800000 */
[----:B------:R-:W-:-:S02]  /*b030*/  UIMAD.WIDE.U32 UR18, UR16, UR4, URZ ;  /* 0x00000004101272a5 */ /* 0x000fc4000f8e003f */
[----:B------:R-:W-:Y:S01]  /*b040*/  @P1 SHF.R.U32.HI R16, RZ, c[0x0][0x4f0], R5 ;  /* 0x00013c00ff101a19 */ /* 0x000fe20000011605 */
[----:B------:R-:W-:Y:S02]  /*b050*/  UMOV UR14, UR20 ;  /* 0x00000014000e7c82 */ /* 0x000fe40008000000 */
[----:B------:R-:W-:Y:S01]  /*b060*/  UIMAD.WIDE.U32 UR14, UR11, UR6, UR14 ;  /* 0x000000060b0e72a5 */ /* 0x000fe2000f8e000e */
[--C-:B------:R-:W-:Y:S01]  /*b070*/  SHF.R.S32.HI R4, RZ, 0x1f, R16.reuse ;  /* 0x0000001fff047819 */ /* 0x100fe20000011410 */
[----:B------:R-:W-:Y:S01]  /*b080*/  IMAD.MOV R5, RZ, RZ, -R16 ;  /* 0x000000ffff057224 */ /* 0x000fe200078e0a10 */
[----:B------:R-:W-:-:S03]  /*b090*/  UIMAD UR4, UR17, UR4, URZ ;  /* 0x00000004110472a4 */ /* 0x000fc6000f8e023f */
[----:B------:R-:W-:Y:S01]  /*b0a0*/  IMAD R5, R5, c[0x0][0x4e8], R8 ;  /* 0x00013a0005057a24 */ /* 0x000fe200078e0208 */
[----:B------:R-:W-:Y:S01]  /*b0b0*/  LEA.HI R8, R3, R0, RZ, 0x6 ;  /* 0x0000000003087211 */ /* 0x000fe200078f30ff */
[----:B------:R-:W-:Y:S01]  /*b0c0*/  IMAD.IADD R0, R0, 0x1, -R11 ;  /* 0x0000000100007824 */ /* 0x000fe200078e0a0b */
[----:B------:R-:W-:Y:S01]  /*b0d0*/  MOV R3, UR7 ;  /* 0x0000000700037c02 */ /* 0x000fe20008000f00 */
[----:B------:R-:W-:Y:S01]  /*b0e0*/  UIMAD UR16, UR16, UR5, UR4 ;  /* 0x00000005101072a4 */ /* 0x000fe2000f8e0204 */
[----:B------:R-:W-:Y:S02]  /*b0f0*/  IADD3 R16, P0, R16, UR14, RZ ;  /* 0x0000000e10107c10 */ /* 0x000fe4000ff1e0ff */
[----:B------:R-:W-:Y:S01]  /*b100*/  SHF.R.S32.HI R11, RZ, 0x1f, R5 ;  /* 0x0000001fff0b7819 */ /* 0x000fe20000011405 */
[----:B------:R-:W-:Y:S01]  /*b110*/  ULDC.64 UR4, c[0x0][0x3e8] ;  /* 0x0000fa0000047ab9 */ /* 0x000fe20000000a00 */
[----:B------:R-:W-:Y:S01]  /*b120*/  IADD3.X R17, R4, UR15, R3, P0, !PT ;  /* 0x0000000f04117c10 */ /* 0x000fe200087fe403 */
[----:B------:R-:W-:Y:S01]  /*b130*/  UIADD3 UR17, UR19, UR16, URZ ;  /* 0x0000001013117290 */ /* 0x000fe2000fffe03f */
[----:B------:R-:W-:Y:S01]  /*b140*/  SHF.R.S32.HI R3, RZ, 0x3, R10 ;  /* 0x00000003ff037819 */ /* 0x000fe2000001140a */
[----:B------:R-:W-:Y:S01]  /*b150*/  IMAD R4, R11, c[0x0][0x488], RZ ;  /* 0x000122000b047a24 */ /* 0x000fe200078e02ff */
[----:B------:R-:W-:Y:S01]  /*b160*/  UIMAD UR8, UR8, UR4, URZ ;  /* 0x00000004080872a4 */ /* 0x000fe2000f8e023f */
[----:B------:R-:W-:Y:S01]  /*b170*/  IMAD.WIDE.U32 R16, R5, c[0x0][0x488], R16 ;  /* 0x0001220005107a25 */ /* 0x000fe200078e0010 */
[----:B------:R-:W-:Y:S01]  /*b180*/  UMOV UR16, UR18 ;  /* 0x0000001200107c82 */ /* 0x000fe20008000000 */
[----:B------:R-:W-:Y:S01]  /*b190*/  SHF.L.U32 R8, R8, 0x3, RZ ;  /* 0x0000000308087819 */ /* 0x000fe200000006ff */
[----:B------:R-:W-:Y:S01]  /*b1a0*/  UIMAD UR8, UR9, UR5, UR8 ;  /* 0x00000005090872a4 */ /* 0x000fe2000f8e0208 */
[----:B------:R-:W-:Y:S01]  /*b1b0*/  IMAD.SHL.U32 R12, R3, 0x40, RZ ;  /* 0x00000040030c7824 */ /* 0x000fe200078e00ff */
[----:B------:R-:W-:Y:S01]  /*b1c0*/  UIMAD.WIDE.U32 UR16, UR9, UR4, UR16 ;  /* 0x00000004091072a5 */ /* 0x000fe2000f8e0010 */
[----:B------:R-:W-:-:S02]  /*b1d0*/  IMAD R14, R0, 0x20, R3 ;  /* 0x00000020000e7824 */ /* 0x000fc400078e0203 */
[----:B------:R-:W-:Y:S01]  /*b1e0*/  IMAD R5, R5, c[0x0][0x48c], R4 ;  /* 0x0001230005057a24 */ /* 0x000fe200078e0204 */
[----:B------:R-:W-:Y:S01]  /*b1f0*/  LOP3.LUT R12, R12, 0x1c0, RZ, 0xc0, !PT ;  /* 0x000001c00c0c7812 */ /* 0x000fe200078ec0ff */
[----:B------:R-:W-:Y:S01]  /*b200*/  IMAD.SHL.U32 R0, R0, 0x8, RZ ;  /* 0x0000000800007824 */ /* 0x000fe200078e00ff */
[----:B------:R-:W-:Y:S01]  /*b210*/  LEA R4, P0, R16, c[0x0][0x450], 0x2 ;  /* 0x0001140010047a11 */ /* 0x000fe200078010ff */
[----:B------:R-:W-:Y:S01]  /*b220*/  IMAD R14, R36, 0x80, R14 ;  /* 0x00000080240e7824 */ /* 0x000fe200078e020e */
[----:B------:R-:W-:Y:S01]  /*b230*/  IADD3 R5, R17, R5, RZ ;  /* 0x0000000511057210 */ /* 0x000fe20007ffe0ff */
[----:B------:R-:W-:Y:S01]  /*b240*/  ULDC.64 UR4, c[0x0][0x3f0] ;  /* 0x0000fc0000047ab9 */ /* 0x000fe20000000a00 */
[----:B------:R-:W-:Y:S01]  /*b250*/  LOP3.LUT R10, R12, 0x38, R0, 0xf8, !PT ;  /* 0x000000380c0a7812 */ /* 0x000fe200078ef800 */
[----:B------:R-:W-:Y:S01]  /*b260*/  @P1 IMAD.HI.U32 R11, R14, c[0x0][0x4ec], RZ ;  /* 0x00013b000e0b1a27 */ /* 0x000fe200078e00ff */
[----:B------:R-:W-:Y:S01]  /*b270*/  SHF.R.U32.HI R12, RZ, 0x3, R12 ;  /* 0x00000003ff0c7819 */ /* 0x000fe2000001160c */
[----:B------:R-:W-:Y:S01]  /*b280*/  UIADD3 UR9, UR17, UR8, URZ ;  /* 0x0000000811097290 */ /* 0x000fe2000fffe03f */
[----:B------:R-:W-:Y:S01]  /*b290*/  LEA.HI.X R5, R16, c[0x0][0x454], R5, 0x2, P0 ;  /* 0x0001150010057a11 */ /* 0x000fe200000f1405 */
[--C-:B------:R-:W-:Y:S01]  /*b2a0*/  IMAD.MOV.U32 R13, RZ, RZ, R14.reuse ;  /* 0x000000ffff0d7224 */ /* 0x100fe200078e000e */
[----:B------:R-:W-:Y:S01]  /*b2b0*/  UIMAD UR10, UR10, UR4, URZ ;  /* 0x000000040a0a72a4 */ /* 0x000fe2000f8e023f */
[----:B------:R-:W-:Y:S01]  /*b2c0*/  @P1 SHF.R.U32.HI R13, RZ, c[0x0][0x4f0], R11 ;  /* 0x00013c00ff0d1a19 */ /* 0x000fe2000001160b */
[----:B------:R-:W-:Y:S01]  /*b2d0*/  UMOV UR8, UR16 ;  /* 0x0000001000087c82 */ /* 0x000fe20008000000 */
[----:B------:R-:W-:Y:S01]  /*b2e0*/  LOP3.LUT R12, R10, R12, RZ, 0x3c, !PT ;  /* 0x0000000c0a0c7212 */ /* 0x000fe200078e3cff */
[----:B------:R-:W-:Y:S01]  /*b2f0*/  SHFL.IDX PT, R11, R5, RZ, 0x1c1f ;  /* 0x001c1fff050b7589 */ /* 0x000fe200000e0000 */
[----:B------:R-:W-:Y:S01]  /*b300*/  UIMAD UR5, UR11, UR5, UR10 ;  /* 0x000000050b0572a4 */ /* 0x000fe2000f8e020a */
[--C-:B------:R-:W-:Y:S01]  /*b310*/  IMAD.MOV R15, RZ, RZ, -R13.reuse ;  /* 0x000000ffff0f7224 */ /* 0x100fe200078e0a0d */
[----:B------:R-:W-:Y:S01]  /*b320*/  UIMAD.WIDE.U32 UR8, UR11, UR4, UR8 ;  /* 0x000000040b0872a5 */ /* 0x000fe2000f8e0008 */
[----:B------:R-:W1:Y:S01]  /*b330*/  SHFL.IDX PT, R10, R4, RZ, 0x1c1f ;  /* 0x001c1fff040a7589 */ /* 0x000e6200000e0000 */
[----:B------:R-:W-:Y:S01]  /*b340*/  SHF.R.S32.HI R16, RZ, 0x1f, R13 ;  /* 0x0000001fff107819 */ /* 0x000fe2000001140d */
[----:B------:R-:W-:Y:S01]  /*b350*/  IMAD R15, R15, c[0x0][0x4e8], R14 ;  /* 0x00013a000f0f7a24 */ /* 0x000fe200078e020e */
[----:B------:R-:W-:Y:S01]  /*b360*/  UIADD3 UR5, UR9, UR5, URZ ;  /* 0x0000000509057290 */ /* 0x000fe2000fffe03f */
[----:B------:R-:W-:Y:S01]  /*b370*/  SHFL.IDX PT, R4, R4, 0x1, 0x1c1f ;  /* 0x003c1f0004047f89 */ /* 0x000fe200000e0000 */
[C---:B------:R-:W-:Y:S01]  /*b380*/  IADD3 R14, R9.reuse, 0x8, RZ ;  /* 0x00000008090e7810 */ /* 0x040fe20007ffe0ff */
[----:B------:R-:W-:Y:S01]  /*b390*/  IMAD.U32 R19, RZ, RZ, UR9 ;  /* 0x00000009ff137e24 */ /* 0x000fe2000f8e00ff */
[-C--:B------:R-:W-:Y:S01]  /*b3a0*/  ISETP.GE.OR P0, PT, R9, R2.reuse, P2 ;  /* 0x000000020900720c */ /* 0x080fe20001706670 */
[----:B------:R-:W2:Y:S01]  /*b3b0*/  SHFL.IDX PT, R5, R5, 0x1, 0x1c1f ;  /* 0x003c1f0005057f89 */ /* 0x000ea200000e0000 */
[----:B------:R-:W-:Y:S01]  /*b3c0*/  IMAD.U32 R18, RZ, RZ, UR8 ;  /* 0x00000008ff127e24 */ /* 0x000fe2000f8e00ff */
[----:B------:R-:W-:Y:S01]  /*b3d0*/  ISETP.GE.OR P2, PT, R14, R2, P2 ;  /* 0x000000020e00720c */ /* 0x000fe20001746670 */
[----:B------:R-:W-:Y:S01]  /*b3e0*/  IMAD.U32 R19, RZ, RZ, UR5 ;  /* 0x00000005ff137e24 */ /* 0x000fe2000f8e00ff */
[----:B------:R-:W-:Y:S01]  /*b3f0*/  SHF.R.S32.HI R9, RZ, 0x1f, R15 ;  /* 0x0000001fff097819 */ /* 0x000fe2000001140f */
[----:B------:R-:W-:Y:S01]  /*b400*/  IMAD R16, R16, c[0x0][0x3e0], RZ ;  /* 0x0000f80010107a24 */ /* 0x000fe200078e02ff */
[----:B------:R-:W-:Y:S01]  /*b410*/  LOP3.LUT R8, R12, 0x7ffffe00, R8, 0xf8, !PT ;  /* 0x7ffffe000c087812 */ /* 0x000fe200078ef808 */
[----:B------:R-:W-:Y:S01]  /*b420*/  IMAD.WIDE.U32 R18, R13, c[0x0][0x3e0], R18 ;  /* 0x0000f8000d127a25 */ /* 0x000fe200078e0012 */
[----:B------:R-:W-:-:S03]  /*b430*/  IADD3 R37, R0, 0x40, RZ ;  /* 0x0000004000257810 */ /* 0x000fc60007ffe0ff */
[----:B------:R-:W-:Y:S02]  /*b440*/  IMAD R16, R13, c[0x0][0x3e4], R16 ;  /* 0x0000f9000d107a24 */ /* 0x000fe400078e0210 */
[----:B------:R-:W-:Y:S02]  /*b450*/  IMAD R9, R9, c[0x0][0x3d8], RZ ;  /* 0x0000f60009097a24 */ /* 0x000fe400078e02ff */
[----:B------:R-:W-:Y:S01]  /*b460*/  IMAD.IADD R19, R19, 0x1, R16 ;  /* 0x0000000113137824 */ /* 0x000fe200078e0210 */
[----:B-1----:R1:W-:Y:S01]  /*b470*/  @!P0 ST.E [R10.64], R6 ;  /* 0x000000060a008985 */ /* 0x0023e2000c10190c */
[----:B------:R-:W-:Y:S02]  /*b480*/  IMAD.SHL.U32 R16, R8, 0x2, RZ ;  /* 0x0000000208107824 */ /* 0x000fe400078e00ff */
[C---:B------:R-:W-:Y:S02]  /*b490*/  IMAD R17, R15.reuse, c[0x0][0x3dc], R9 ;  /* 0x0000f7000f117a24 */ /* 0x040fe400078e0209 */
[----:B------:R-:W-:Y:S01]  /*b4a0*/  IMAD.WIDE.U32 R38, R15, c[0x0][0x3d8], R18 ;  /* 0x0000f6000f267a25 */ /* 0x000fe200078e0012 */
[----:B--2---:R1:W-:Y:S03]  /*b4b0*/  @!P2 ST.E [R4.64], R7 ;  /* 0x000000070400a985 */ /* 0x0043e6000c10190c */
[----:B------:R-:W-:Y:S01]  /*b4c0*/  IMAD.IADD R17, R39, 0x1, R17 ;  /* 0x0000000127117824 */ /* 0x000fe200078e0211 */
[----:B------:R-:W-:Y:S01]  /*b4d0*/  LEA R39, P0, R38, c[0x0][0x380], 0x1 ;  /* 0x0000e00026277a11 */ /* 0x000fe200078008ff */
[----:B------:R-:W-:Y:S01]  /*b4e0*/  IMAD R36, R36, 0x80, R3 ;  /* 0x0000008024247824 */ /* 0x000fe200078e0203 */
[----:B------:R1:W2:Y:S02]  /*b4f0*/  LDS.128 R28, [R16+0x1080] ;  /* 0x00108000101c7984 */ /* 0x0002a40000000c00 */
[----:B------:R-:W-:-:S02]  /*b500*/  LEA.HI.X R38, R38, c[0x0][0x384], R17, 0x1, P0 ;  /* 0x0000e10026267a11 */ /* 0x000fc400000f0c11 */
[----:B------:R1:W3:Y:S01]  /*b510*/  LDS.128 R24, [R16+0x2080] ;  /* 0x0020800010187984 */ /* 0x0002e20000000c00 */
[----:B------:R-:W-:-:S03]  /*b520*/  ISETP.GE.AND P0, PT, R36, R2, PT ;  /* 0x000000022400720c */ /* 0x000fc60003f06270 */
[----:B------:R1:W4:Y:S04]  /*b530*/  LDS.128 R20, [R16+0x3080] ;  /* 0x0030800010147984 */ /* 0x0003280000000c00 */
[----:B------:R1:W1:Y:S04]  /*b540*/  LDS.128 R12, [R16+0x5080] ;  /* 0x00508000100c7984 */ /* 0x0002680000000c00 */
[----:B------:R1:W1:Y:S04]  /*b550*/  LDS.128 R8, [R16+0x6080] ;  /* 0x0060800010087984 */ /* 0x0002680000000c00 */
[----:B------:R1:W1:Y:S04]  /*b560*/  LDS.128 R4, [R16+0x7080] ;  /* 0x0070800010047984 */ /* 0x0002680000000c00 */
[----:B------:R1:W1:Y:S04]  /*b570*/  SHFL.IDX PT, R40, R39, RZ, 0x181f ;  /* 0x00181fff27287589 */ /* 0x00026800000e0000 */
[----:B------:R1:W1:Y:S01]  /*b580*/  SHFL.IDX PT, R41, R38, RZ, 0x181f ;  /* 0x00181fff26297589 */ /* 0x00026200000e0000 */
[----:B------:R-:W-:Y:S05]  /*b590*/  @P0 BRA `(.L_x_33) ;  /* 0x000000b000000947 */ /* 0x000fea0003800000 */
[----:B------:R-:W5:Y:S01]  /*b5a0*/  LDS.128 R32, [R16+0x80] ;  /* 0x0000800010207984 */ /* 0x000f620000000c00 */
[----:B------:R-:W-:-:S02]  /*b5b0*/  ISETP.GE.AND P0, PT, R37, c[0x0][0x3c8], PT ;  /* 0x0000f20025007a0c */ /* 0x000fc40003f06270 */
[----:B------:R-:W-:Y:S01]  /*b5c0*/  ISETP.GE.AND P1, PT, R0, c[0x0][0x3c8], PT ;  /* 0x0000f20000007a0c */ /* 0x000fe20003f26270 */
[----:B-1----:R-:W1:Y:S10]  /*b5d0*/  LDS.128 R16, [R16+0x4080] ;  /* 0x0040800010107984 */ /* 0x002e740000000c00 */
[----:B------:R-:W-:-:S02]  /*b5e0*/  @!P0 SHF.R.S32.HI R3, RZ, 0x1f, R37 ;  /* 0x0000001fff038819 */ /* 0x000fc40000011425 */
[----:B------:R-:W-:Y:S02]  /*b5f0*/  @!P1 IMAD.WIDE R42, R0, 0x2, R40 ;  /* 0x00000002002a9825 */ /* 0x000fe400078e0228 */
[----:B------:R-:W-:-:S04]  /*b600*/  @!P0 LEA.HI R3, R3, R37, RZ, 0x3 ;  /* 0x0000002503038211 */ /* 0x000fc800078f18ff */
[----:B------:R-:W-:-:S05]  /*b610*/  @!P0 LOP3.LUT R3, R3, 0xfffffff8, RZ, 0xc0, !PT ;  /* 0xfffffff803038812 */ /* 0x000fca00078ec0ff */
[----:B------:R-:W-:Y:S01]  /*b620*/  @!P0 IMAD.WIDE R40, R3, 0x2, R40 ;  /* 0x0000000203288825 */ /* 0x000fe200078e0228 */
[----:B-----5:R4:W-:Y:S04]  /*b630*/  @!P1 ST.E.128 [R42.64], R32 ;  /* 0x000000202a009985 */ /* 0x0209e8000c101d0c */
[----:B-1----:R4:W-:Y:S02]  /*b640*/  @!P0 ST.E.128 [R40.64], R16 ;  /* 0x0000001028008985 */ /* 0x0029e4000c101d0c */
.L_x_33:
[----:B------:R-:W-:Y:S05]  /*b650*/  BSYNC B0 ;  /* 0x0000000000007941 */ /* 0x000fea0003800000 */
.L_x_32:
[----:B------:R-:W-:Y:S01]  /*b660*/  IADD3 R3, R36, 0x20, RZ ;  /* 0x0000002024037810 */ /* 0x000fe20007ffe0ff */
[----:B----4-:R4:W3:Y:S01]  /*b670*/  SHFL.IDX PT, R17, R38, 0x1, 0x181f ;  /* 0x00381f0026117f89 */ /* 0x0108e200000e0000 */
[----:B------:R-:W-:Y:S02]  /*b680*/  BSSY B0, `(.L_x_34) ;  /* 0x000000d000007945 */ /* 0x000fe40003800000 */
[----:B------:R-:W-:Y:S01]  /*b690*/  ISETP.GE.AND P0, PT, R3, R2, PT ;  /* 0x000000020300720c */ /* 0x000fe20003f06270 */
[----:B-1----:R4:W1:-:S12]  /*b6a0*/  SHFL.IDX PT, R16, R39, 0x1, 0x181f ;  /* 0x00381f0027107f89 */ /* 0x00285800000e0000 */
[----:B------:R-:W-:Y:S05]  /*b6b0*/  @P0 BRA `(.L_x_35) ;  /* 0x0000009000000947 */ /* 0x000fea0003800000 */
[----:B------:R-:W-:Y:S02]  /*b6c0*/  ISETP.GE.AND P0, PT, R37, c[0x0][0x3c8], PT ;  /* 0x0000f20025007a0c */ /* 0x000fe40003f06270 */
[----:B------:R-:W-:-:S11]  /*b6d0*/  ISETP.GE.AND P1, PT, R0, c[0x0][0x3c8], PT ;  /* 0x0000f20000007a0c */ /* 0x000fd60003f26270 */
[----:B------:R-:W-:Y:S02]  /*b6e0*/  @!P0 SHF.R.S32.HI R3, RZ, 0x1f, R37 ;  /* 0x0000001fff038819 */ /* 0x000fe40000011425 */
[----:B-1-3--:R-:W-:Y:S02]  /*b6f0*/  @!P1 IMAD.WIDE R18, R0, 0x2, R16 ;  /* 0x0000000200129825 */ /* 0x00afe400078e0210 */
[----:B------:R-:W-:-:S03]  /*b700*/  @!P0 LEA.HI R3, R3, R37, RZ, 0x3 ;  /* 0x0000002503038211 */ /* 0x000fc600078f18ff */
[----:B--2---:R1:W-:Y:S01]  /*b710*/  @!P1 ST.E.128 [R18.64], R28 ;  /* 0x0000001c12009985 */ /* 0x0043e2000c101d0c */
[----:B------:R-:W-:-:S05]  /*b720*/  @!P0 LOP3.LUT R3, R3, 0xfffffff8, RZ, 0xc0, !PT ;  /* 0xfffffff803038812 */ /* 0x000fca00078ec0ff */
[----:B------:R-:W-:-:S05]  /*b730*/  @!P0 IMAD.WIDE R16, R3, 0x2, R16 ;  /* 0x0000000203108825 */ /* 0x000fca00078e0210 */
[----:B------:R1:W-:Y:S02]  /*b740*/  @!P0 ST.E.128 [R16.64], R12 ;  /* 0x0000000c10008985 */ /* 0x0003e4000c101d0c */
.L_x_35:
[----:B------:R-:W-:Y:S05]  /*b750*/  BSYNC B0 ;  /* 0x0000000000007941 */ /* 0x000fea0003800000 */
.L_x_34:
[----:B------:R-:W-:Y:S01]  /*b760*/  IADD3 R3, R36, 0x40, RZ ;  /* 0x0000004024037810 */ /* 0x000fe20007ffe0ff */
[----:B-1----:R1:W4:Y:S01]  /*b770*/  SHFL.IDX PT, R13, R38, 0x2, 0x181f ;  /* 0x00581f00260d7f89 */ /* 0x00232200000e0000 */
[----:B------:R-:W-:Y:S02]  /*b780*/  BSSY B0, `(.L_x_36) ;  /* 0x000000d000007945 */ /* 0x000fe40003800000 */
[----:B------:R-:W-:Y:S01]  /*b790*/  ISETP.GE.AND P0, PT, R3, R2, PT ;  /* 0x000000020300720c */ /* 0x000fe20003f06270 */
[----:B------:R1:W3:-:S12]  /*b7a0*/  SHFL.IDX PT, R12, R39, 0x2, 0x181f ;  /* 0x00581f00270c7f89 */ /* 0x0002d800000e0000 */
[----:B------:R-:W-:Y:S05]  /*b7b0*/  @P0 BRA `(.L_x_37) ;  /* 0x0000009000000947 */ /* 0x000fea0003800000 */
[----:B------:R-:W-:Y:S02]  /*b7c0*/  ISETP.GE.AND P0, PT, R37, c[0x0][0x3c8], PT ;  /* 0x0000f20025007a0c */ /* 0x000fe40003f06270 */
[----:B------:R-:W-:-:S11]  /*b7d0*/  ISETP.GE.AND P1, PT, R0, c[0x0][0x3c8], PT ;  /* 0x0000f20000007a0c */ /* 0x000fd60003f26270 */
[----:B------:R-:W-:Y:S02]  /*b7e0*/  @!P0 SHF.R.S32.HI R3, RZ, 0x1f, R37 ;  /* 0x0000001fff038819 */ /* 0x000fe40000011425 */
[----:B---34-:R-:W-:Y:S02]  /*b7f0*/  @!P1 IMAD.WIDE R14, R0, 0x2, R12 ;  /* 0x00000002000e9825 */ /* 0x018fe400078e020c */
[----:B------:R-:W-:-:S03]  /*b800*/  @!P0 LEA.HI R3, R3, R37, RZ, 0x3 ;  /* 0x0000002503038211 */ /* 0x000fc600078f18ff */
[----:B------:R3:W-:Y:S01]  /*b810*/  @!P1 ST.E.128 [R14.64], R24 ;  /* 0x000000180e009985 */ /* 0x0007e2000c101d0c */
[----:B------:R-:W-:-:S05]  /*b820*/  @!P0 LOP3.LUT R3, R3, 0xfffffff8, RZ, 0xc0, !PT ;  /* 0xfffffff803038812 */ /* 0x000fca00078ec0ff */
[----:B------:R-:W-:-:S05]  /*b830*/  @!P0 IMAD.WIDE R12, R3, 0x2, R12 ;  /* 0x00000002030c8825 */ /* 0x000fca00078e020c */
[----:B------:R3:W-:Y:S02]  /*b840*/  @!P0 ST.E.128 [R12.64], R8 ;  /* 0x000000080c008985 */ /* 0x0007e4000c101d0c */
.L_x_37:
[----:B------:R-:W-:Y:S05]  /*b850*/  BSYNC B0 ;  /* 0x0000000000007941 */ /* 0x000fea0003800000 */
.L_x_36:
[----:B------:R-:W-:Y:S01]  /*b860*/  IADD3 R36, R36, 0x60, RZ ;  /* 0x0000006024247810 */ /* 0x000fe20007ffe0ff */
[----:B---3--:R3:W1:Y:S03]  /*b870*/  SHFL.IDX PT, R9, R38, 0x3, 0x181f ;  /* 0x00781f0026097f89 */ /* 0x00866600000e0000 */
[----:B------:R-:W-:Y:S01]  /*b880*/  ISETP.GE.AND P0, PT, R36, R2, PT ;  /* 0x000000022400720c */ /* 0x000fe20003f06270 */
[----:B------:R3:W4:-:S12]  /*b890*/  SHFL.IDX PT, R8, R39, 0x3, 0x181f ;  /* 0x00781f0027087f89 */ /* 0x00071800000e0000 */
[----:B------:R-:W-:Y:S05]  /*b8a0*/  @P0 EXIT ;  /* 0x000000000000094d */ /* 0x000fea0003800000 */
[----:B------:R-:W-:-:S13]  /*b8b0*/  ISETP.GE.AND P0, PT, R0, c[0x0][0x3c8], PT ;  /* 0x0000f20000007a0c */ /* 0x000fda0003f06270 */
[----:B-1--4-:R-:W-:-:S05]  /*b8c0*/  @!P0 IMAD.WIDE R2, R0, 0x2, R8 ;  /* 0x0000000200028825 */ /* 0x012fca00078e0208 */
[----:B------:R1:W-:Y:S01]  /*b8d0*/  @!P0 ST.E.128 [R2.64], R20 ;  /* 0x0000001402008985 */ /* 0x0003e2000c101d0c */
[----:B------:R-:W-:-:S13]  /*b8e0*/  ISETP.GE.AND P0, PT, R37, c[0x0][0x3c8], PT ;  /* 0x0000f20025007a0c */ /* 0x000fda0003f06270 */
[----:B------:R-:W-:Y:S05]  /*b8f0*/  @P0 EXIT ;  /* 0x000000000000094d */ /* 0x000fea0003800000 */
[----:B------:R-:W-:-:S04]  /*b900*/  SHF.R.S32.HI R0, RZ, 0x1f, R37 ;  /* 0x0000001fff007819 */ /* 0x000fc80000011425 */
[----:B------:R-:W-:-:S04]  /*b910*/  LEA.HI R0, R0, R37, RZ, 0x3 ;  /* 0x0000002500007211 */ /* 0x000fc800078f18ff */
[----:B------:R-:W-:-:S05]  /*b920*/  LOP3.LUT R0, R0, 0xfffffff8, RZ, 0xc0, !PT ;  /* 0xfffffff800007812 */ /* 0x000fca00078ec0ff */
[----:B------:R-:W-:-:S05]  /*b930*/  IMAD.WIDE R8, R0, 0x2, R8 ;  /* 0x0000000200087825 */ /* 0x000fca00078e0208 */
[----:B------:R-:W-:Y:S01]  /*b940*/  ST.E.128 [R8.64], R4 ;  /* 0x0000000408007985 */ /* 0x000fe2000c101d0c */
[----:B------:R-:W-:Y:S05]  /*b950*/  EXIT ;  /* 0x000000000000794d */ /* 0x000fea0003800000 */
.L_x_30:
[----:B------:R-:W-:Y:S02]  /*b960*/  ULDC.64 UR4, c[0x0][0x500] ;  /* 0x0001400000047ab9 */ /* 0x000fe40000000a00 */
[----:B------:R-:W-:Y:S02]  /*b970*/  UISETP.NE.U32.AND UP1, UPT, URZ, UR4, UPT ;  /* 0x000000043f00728c */ /* 0x000fe4000bf25070 */
[----:B------:R-:W-:Y:S02]  /*b980*/  UMOV UR6, 0x4 ;  /* 0x0000000400067882 */ /* 0x000fe40000000000 */
[----:B------:R-:W-:-:S03]  /*b990*/  UISETP.NE.AND.EX UP1, UPT, URZ, UR5, UPT, UP1 ;  /* 0x000000053f00728c */ /* 0x000fc6000bf25310 */
[----:B------:R-:W-:Y:S02]  /*b9a0*/  ULDC.64 UR4, c[0x0][0x500] ;  /* 0x0001400000047ab9 */ /* 0x000fe40000000a00 */
[----:B------:R-:W-:Y:S01]  /*b9b0*/  UIMAD.WIDE UR4, UR11, UR6, UR4 ;  /* 0x000000060b0472a5 */ /* 0x000fe2000f8e0204 */
[----:B------:R-:W-:-:S05]  /*b9c0*/  PLOP3.LUT P1, PT, PT, PT, UP1, 0x80, 0x0 ;  /* 0x000000000000781c */ /* 0x000fca0003f2f018 */
[----:B------:R-:W-:Y:S01]  /*b9d0*/  IMAD.U32 R4, RZ, RZ, UR4 ;  /* 0x00000004ff047e24 */ /* 0x000fe2000f8e00ff */
[----:B------:R-:W-:Y:S01]  /*b9e0*/  MOV R5, UR5 ;  /* 0x0000000500057c02 */ /* 0x000fe20008000f00 */
[----:B------:R-:W-:-:S06]  /*b9f0*/  ULDC.64 UR4, c[0x0][0x508] ;  /* 0x0001420000047ab9 */ /* 0x000fcc0000000a00 */
[----:B-----5:R-:W2:Y:S01]  /*ba00*/  @P1 LDG.E R0, [R4.64] ;  /* 0x0000000c04001981 */ /* 0x020ea2000c1e1900 */
[----:B------:R-:W-:Y:S01]  /*ba10*/  UISETP.NE.U32.AND UP0, UPT, URZ, UR4, UPT ;  /* 0x000000043f00728c */ /* 0x000fe2000bf05070 */
[----:B------:R-:W-:-:S03]  /*ba20*/  IMAD.MOV.U32 R8, RZ, RZ, c[0x0][0x388] ;  /* 0x0000e200ff087624 */ /* 0x000fc600078e00ff */
[----:B------:R-:W-:-:S03]  /*ba30*/  UISETP.NE.AND.EX UP0, UPT, URZ, UR5, UPT, UP0 ;  /* 0x000000053f00728c */ /* 0x000fc6000bf05300 */
[----:B------:R-:W-:-:S03]  /*ba40*/  ULDC.64 UR4, c[0x0][0x508] ;  /* 0x0001420000047ab9 */ /* 0x000fc60000000a00 */
[----:B------:R-:W-:-:S05]  /*ba50*/  PLOP3.LUT P0, PT, PT, PT, UP0, 0x80, 0x0 ;  /* 0x000000000000781c */ /* 0x000fca0003f0f008 */
[----:B------:R-:W-:-:S06]  /*ba60*/  @UP0 UIMAD.WIDE UR4, UR11, UR6, UR4 ;  /* 0x000000060b0402a5 */ /* 0x000fcc000f8e0204 */
[----:B------:R-:W-:Y:S01]  /*ba70*/  MOV R2, UR4 ;  /* 0x0000000400027c02 */ /* 0x000fe20008000f00 */
        /* <DEDUP_REMOVED lines=13> */
.L_x_38:
[----:B-1----:R-:W1:Y:S01]  /*bb50*/  S2R R0, SR_TID.X ;  /* 0x0000000000007919 */ /* 0x002e620000002100 */
[----:B------:R-:W-:Y:S01]  /*bb60*/  USHF.R.S32.HI UR6, URZ, 0x1f, UR11 ;  /* 0x0000001f3f067899 */ /* 0x000fe2000801140b */
[----:B------:R-:W-:Y:S01]  /*bb70*/  BSSY B0, `(.L_x_39) ;  /* 0x0000029000007945 */ /* 0x000fe20003800000 */
[----:B------:R-:W-:-:S02]  /*bb80*/  USEL UR11, UR11, URZ, !UP1 ;  /* 0x0000003f0b0b7287 */ /* 0x000fc4000c800000 */
[----:B------:R-:W-:Y:S01]  /*bb90*/  USEL UR6, UR6, URZ, !UP1 ;  /* 0x0000003f06067287 */ /* 0x000fe2000c800000 */
[----:B-1----:R-:W-:-:S13]  /*bba0*/  ISETP.GE.AND P0, PT, R0, 0x80, PT ;  /* 0x000000800000780c */ /* 0x002fda0003f06270 */
[----:B------:R-:W-:Y:S05]  /*bbb0*/  @P0 BRA `(.L_x_40) ;  /* 0x0000024000000947 */ /* 0x000fea0003800000 */
[----:B------:R-:W1:Y:S01]  /*bbc0*/  S2R R2, SR_CTAID.X ;  /* 0x0000000000027919 */ /* 0x000e620000002500 */
[----:B-----5:R-:W-:Y:S01]  /*bbd0*/  IMAD R3, R8, c[0x0][0x4e8], RZ ;  /* 0x00013a0008037a24 */ /* 0x020fe200078e02ff */
[----:B-1----:R-:W-:-:S04]  /*bbe0*/  LEA R2, R2, R0, 0x7 ;  /* 0x0000000002027211 */ /* 0x002fc800078e38ff */
[----:B------:R-:W-:-:S13]  /*bbf0*/  ISETP.GE.AND P0, PT, R2, R3, PT ;  /* 0x000000030200720c */ /* 0x000fda0003f06270 */
[----:B------:R-:W-:Y:S05]  /*bc00*/  @P0 BRA `(.L_x_40) ;  /* 0x000001f000000947 */ /* 0x000fea0003800000 */
[----:B------:R-:W-:Y:S01]  /*bc10*/  IMAD.MOV.U32 R3, RZ, RZ, c[0x0][0x4e8] ;  /* 0x00013a00ff037624 */ /* 0x000fe200078e00ff */
[----:B------:R-:W-:Y:S01]  /*bc20*/  ULDC.64 UR4, c[0x0][0x490] ;  /* 0x0001240000047ab9 */ /* 0x000fe20000000a00 */
[----:B------:R-:W-:Y:S01]  /*bc30*/  IMAD.MOV.U32 R6, RZ, RZ, R2 ;  /* 0x000000ffff067224 */ /* 0x000fe200078e0002 */
[----:B------:R-:W-:Y:S02]  /*bc40*/  UIMAD UR7, UR8, UR4, URZ ;  /* 0x00000004080772a4 */ /* 0x000fe4000f8e023f */
[----:B------:R-:W-:Y:S01]  /*bc50*/  ISETP.NE.AND P0, PT, R3, 0x1, PT ;  /* 0x000000010300780c */ /* 0x000fe20003f05270 */
[----:B------:R-:W-:Y:S02]  /*bc60*/  UMOV UR16, UR14 ;  /* 0x0000000e00107c82 */ /* 0x000fe40008000000 */
[----:B------:R-:W-:Y:S02]  /*bc70*/  UMOV UR17, UR15 ;  /* 0x0000000f00117c82 */ /* 0x000fe40008000000 */
[----:B------:R-:W-:-:S02]  /*bc80*/  UIMAD.WIDE.U32 UR16, UR9, UR4, UR16 ;  /* 0x00000004091072a5 */ /* 0x000fc4000f8e0010 */
[----:B------:R-:W-:-:S03]  /*bc90*/  UIMAD UR7, UR9, UR5, UR7 ;  /* 0x00000005090772a4 */ /* 0x000fc6000f8e0207 */
[----:B------:R-:W-:Y:S02]  /*bca0*/  ULDC.64 UR4, c[0x0][0x498] ;  /* 0x0001260000047ab9 */ /* 0x000fe40000000a00 */
[----:B------:R-:W-:Y:S01]  /*bcb0*/  UIADD3 UR17, UR7, UR17, URZ ;  /* 0x0000001107117290 */ /* 0x000fe2000fffe03f */
[----:B------:R-:W-:Y:S01]  /*bcc0*/  @P0 IMAD.HI.U32 R3, R2, c[0x0][0x4ec], RZ ;  /* 0x00013b0002030a27 */ /* 0x000fe200078e00ff */
[----:B------:R-:W-:Y:S02]  /*bcd0*/  UIMAD UR7, UR6, UR4, URZ ;  /* 0x00000004060772a4 */ /* 0x000fe4000f8e023f */
[----:B------:R-:W-:Y:S02]  /*bce0*/  UIMAD.WIDE.U32 UR16, UR11, UR4, UR16 ;  /* 0x000000040b1072a5 */ /* 0x000fe4000f8e0010 */
[----:B------:R-:W-:Y:S01]  /*bcf0*/  @P0 SHF.R.U32.HI R6, RZ, c[0x0][0x4f0], R3 ;  /* 0x00013c00ff060a19 */ /* 0x000fe20000011603 */
[----:B------:R-:W-:-:S03]  /*bd00*/  UIMAD UR5, UR11, UR5, UR7 ;  /* 0x000000050b0572a4 */ /* 0x000fc6000f8e0207 */
[C---:B------:R-:W-:Y:S02]  /*bd10*/  IADD3 R5, -R6.reuse, RZ, RZ ;  /* 0x000000ff06057210 */ /* 0x040fe40007ffe1ff */
[----:B------:R-:W-:Y:S02]  /*bd20*/  SHF.R.S32.HI R3, RZ, 0x1f, R6 ;  /* 0x0000001fff037819 */ /* 0x000fe40000011406 */
[----:B------:R-:W-:Y:S01]  /*bd30*/  IADD3 R6, P0, R6, UR16, RZ ;  /* 0x0000001006067c10 */ /* 0x000fe2000ff1e0ff */
[----:B------:R-:W-:Y:S02]  /*bd40*/  IMAD R5, R5, c[0x0][0x4e8], R2 ;  /* 0x00013a0005057a24 */ /* 0x000fe400078e0202 */
[----:B------:R-:W-:-:S03]  /*bd50*/  IMAD.U32 R2, RZ, RZ, UR5 ;  /* 0x00000005ff027e24 */ /* 0x000fc6000f8e00ff */
[----:B------:R-:W-:Y:S02]  /*bd60*/  SHF.R.S32.HI R4, RZ, 0x1f, R5 ;  /* 0x0000001fff047819 */ /* 0x000fe40000011405 */
[----:B------:R-:W-:-:S03]  /*bd70*/  IADD3.X R7, R3, UR17, R2, P0, !PT ;  /* 0x0000001103077c10 */ /* 0x000fc600087fe402 */
[----:B------:R-:W-:Y:S02]  /*bd80*/  IMAD R2, R4, c[0x0][0x488], RZ ;  /* 0x0001220004027a24 */ /* 0x000fe400078e02ff */
[----:B------:R-:W-:-:S04]  /*bd90*/  IMAD.WIDE.U32 R6, R5, c[0x0][0x488], R6 ;  /* 0x0001220005067a25 */ /* 0x000fc800078e0006 */
[----:B------:R-:W-:Y:S01]  /*bda0*/  IMAD R2, R5, c[0x0][0x48c], R2 ;  /* 0x0001230005027a24 */ /* 0x000fe200078e0202 */
[----:B------:R-:W-:-:S04]  /*bdb0*/  LEA R4, P0, R6, c[0x0][0x450], 0x2 ;  /* 0x0001140006047a11 */ /* 0x000fc800078010ff */
[----:B------:R-:W-:-:S04]  /*bdc0*/  IADD3 R2, R7, R2, RZ ;  /* 0x0000000207027210 */ /* 0x000fc80007ffe0ff */
[----:B------:R-:W-:Y:S01]  /*bdd0*/  LEA.HI.X R5, R6, c[0x0][0x454], R2, 0x2, P0 ;  /* 0x0001150006057a11 */ /* 0x000fe200000f1402 */
[----:B------:R-:W-:-:S05]  /*bde0*/  IMAD.MOV.U32 R2, RZ, RZ, -0x800000 ;  /* 0xff800000ff027424 */ /* 0x000fca00078e00ff */
[----:B------:R1:W-:Y:S02]  /*bdf0*/  STG.E [R4.64], R2 ;  /* 0x0000000204007986 */ /* 0x0003e4000c10190c */
.L_x_40:
[----:B------:R-:W-:Y:S05]  /*be00*/  BSYNC B0 ;  /* 0x0000000000007941 */ /* 0x000fea0003800000 */
.L_x_39:
[----:B------:R-:W2:Y:S01]  /*be10*/  S2R R3, SR_CTAID.X ;  /* 0x0000000000037919 */ /* 0x000ea20000002500 */
[----:B-1----:R-:W-:Y:S01]  /*be20*/  SHF.R.S32.HI R2, RZ, 0x1f, R0 ;  /* 0x0000001fff027819 */ /* 0x002fe20000011400 */
[----:B------:R-:W-:Y:S01]  /*be30*/  IMAD.MOV.U32 R4, RZ, RZ, c[0x0][0x4e8] ;  /* 0x00013a00ff047624 */ /* 0x000fe200078e00ff */
[----:B------:R-:W-:Y:S01]  /*be40*/  ULDC.64 UR4, c[0x0][0x3a0] ;  /* 0x0000e80000047ab9 */ /* 0x000fe20000000a00 */
[----:B-----5:R-:W-:Y:S01]  /*be50*/  IMAD R8, R8, c[0x0][0x4e8], RZ ;  /* 0x00013a0008087a24 */ /* 0x020fe200078e02ff */
[----:B------:R-:W-:Y:S01]  /*be60*/  LEA.HI R2, R2, R0, RZ, 0x3 ;  /* 0x0000000002027211 */ /* 0x000fe200078f18ff */
[----:B------:R-:W-:Y:S01]  /*be70*/  UIMAD UR7, UR15, UR4, URZ ;  /* 0x000000040f0772a4 */ /* 0x000fe2000f8e023f */
[----:B------:R-:W-:Y:S01]  /*be80*/  ISETP.NE.AND P0, PT, R4, 0x1, PT ;  /* 0x000000010400780c */ /* 0x000fe20003f05270 */
[----:B------:R-:W-:Y:S01]  /*be90*/  UIMAD.WIDE.U32 UR16, UR14, UR4, URZ ;  /* 0x000000040e1072a5 */ /* 0x000fe2000f8e003f */
[----:B------:R-:W-:Y:S01]  /*bea0*/  LOP3.LUT R5, R2, 0xfffffff8, RZ, 0xc0, !PT ;  /* 0xfffffff802057812 */ /* 0x000fe200078ec0ff */
[----:B------:R-:W-:Y:S01]  /*beb0*/  UIMAD UR7, UR14, UR5, UR7 ;  /* 0x000000050e0772a4 */ /* 0x000fe2000f8e0207 */
[----:B------:R-:W-:Y:S01]  /*bec0*/  SHF.R.S32.HI R2, RZ, 0x3, R2 ;  /* 0x00000003ff027819 */ /* 0x000fe20000011402 */
[----:B------:R-:W-:Y:S01]  /*bed0*/  BSSY B0, `(.L_x_41) ;  /* 0x0000033000007945 */ /* 0x000fe20003800000 */
[----:B------:R-:W-:Y:S01]  /*bee0*/  ULDC.64 UR4, c[0x0][0x3e8] ;  /* 0x0000fa0000047ab9 */ /* 0x000fe20000000a00 */
[----:B------:R-:W-:Y:S01]  /*bef0*/  IMAD.IADD R0, R0, 0x1, -R5 ;  /* 0x0000000100007824 */ /* 0x000fe200078e0a05 */
[----:B------:R-:W-:-:S02]  /*bf00*/  UIADD3 UR17, UR17, UR7, URZ ;  /* 0x0000000711117290 */ /* 0x000fc4000fffe03f */
[----:B------:R-:W-:Y:S02]  /*bf10*/  UIMAD UR7, UR8, UR4, URZ ;  /* 0x00000004080772a4 */ /* 0x000fe4000f8e023f */
[C---:B------:R-:W-:Y:S01]  /*bf20*/  LEA R5, R0.reuse, R2, 0x5 ;  /* 0x0000000200057211 */ /* 0x040fe200078e28ff */
[----:B------:R-:W-:Y:S02]  /*bf30*/  UIMAD.WIDE.U32 UR16, UR9, UR4, UR16 ;  /* 0x00000004091072a5 */ /* 0x000fe4000f8e0010 */
[----:B------:R-:W-:Y:S02]  /*bf40*/  UIMAD UR7, UR9, UR5, UR7 ;  /* 0x00000005090772a4 */ /* 0x000fe4000f8e0207 */
[C---:B--2---:R-:W-:Y:S01]  /*bf50*/  IMAD R5, R3.reuse, 0x80, R5 ;  /* 0x0000008003057824 */ /* 0x044fe200078e0205 */
[----:B------:R-:W-:Y:S01]  /*bf60*/  ULDC.64 UR4, c[0x0][0x3f0] ;  /* 0x0000fc0000047ab9 */ /* 0x000fe20000000a00 */
[----:B------:R-:W-:Y:S01]  /*bf70*/  IMAD R2, R3, 0x80, R2 ;  /* 0x0000008003027824 */ /* 0x000fe200078e0202 */
[----:B------:R-:W-:Y:S01]  /*bf80*/  UIMAD UR6, UR6, UR4, URZ ;  /* 0x00000004060672a4 */ /* 0x000fe2000f8e023f */
[----:B------:R-:W-:Y:S01]  /*bf90*/  @P0 IMAD.HI.U32 R4, R5, c[0x0][0x4ec], RZ ;  /* 0x00013b0005040a27 */ /* 0x000fe200078e00ff */
[----:B------:R-:W-:Y:S01]  /*bfa0*/  UIADD3 UR17, UR7, UR17, URZ ;  /* 0x0000001107117290 */ /* 0x000fe2000fffe03f */
[----:B------:R-:W-:Y:S01]  /*bfb0*/  MOV R7, R5 ;  /* 0x0000000500077202 */ /* 0x000fe20000000f00 */
[----:B------:R-:W-:Y:S01]  /*bfc0*/  UIMAD UR5, UR11, UR5, UR6 ;  /* 0x000000050b0572a4 */ /* 0x000fe2000f8e0206 */
[----:B------:R-:W-:Y:S01]  /*bfd0*/  SHF.L.U32 R3, R0, 0x3, RZ ;  /* 0x0000000300037819 */ /* 0x000fe200000006ff */
[----:B------:R-:W-:Y:S01]  /*bfe0*/  UIMAD.WIDE.U32 UR16, UR11, UR4, UR16 ;  /* 0x000000040b1072a5 */ /* 0x000fe2000f8e0010 */
[----:B------:R-:W-:-:S02]  /*bff0*/  @P0 SHF.R.U32.HI R7, RZ, c[0x0][0x4f0], R4 ;  /* 0x00013c00ff070a19 */ /* 0x000fc40000011604 */
[----:B------:R-:W-:Y:S01]  /*c000*/  IADD3 R0, R3, 0x40, RZ ;  /* 0x0000004003007810 */ /* 0x000fe20007ffe0ff */
[----:B------:R-:W-:Y:S01]  /*c010*/  UIADD3 UR5, UR17, UR5, URZ ;  /* 0x0000000511057290 */ /* 0x000fe2000fffe03f */
[--C-:B------:R-:W-:Y:S01]  /*c020*/  SHF.R.S32.HI R4, RZ, 0x1f, R7.reuse ;  /* 0x0000001fff047819 */ /* 0x100fe20000011407 */
[----:B------:R-:W-:Y:S01]  /*c030*/  IMAD.MOV R6, RZ, RZ, -R7 ;  /* 0x000000ffff067224 */ /* 0x000fe200078e0a07 */
[----:B------:R-:W-:Y:S01]  /*c040*/  MOV R10, UR16 ;  /* 0x00000010000a7c02 */ /* 0x000fe20008000f00 */
[----:B------:R-:W-:Y:S02]  /*c050*/  IMAD.U32 R11, RZ, RZ, UR17 ;  /* 0x00000011ff0b7e24 */ /* 0x000fe4000f8e00ff */
[----:B------:R-:W-:Y:S01]  /*c060*/  IMAD R6, R6, c[0x0][0x4e8], R5 ;  /* 0x00013a0006067a24 */ /* 0x000fe200078e0205 */
[----:B------:R-:W-:Y:S01]  /*c070*/  MOV R11, UR5 ;  /* 0x00000005000b7c02 */ /* 0x000fe20008000f00 */
[----:B------:R-:W-:-:S03]  /*c080*/  IMAD R4, R4, c[0x0][0x3e0], RZ ;  /* 0x0000f80004047a24 */ /* 0x000fc600078e02ff */
[----:B------:R-:W-:Y:S01]  /*c090*/  SHF.R.S32.HI R5, RZ, 0x1f, R6 ;  /* 0x0000001fff057819 */ /* 0x000fe20000011406 */
[C---:B------:R-:W-:Y:S02]  /*c0a0*/  IMAD R4, R7.reuse, c[0x0][0x3e4], R4 ;  /* 0x0000f90007047a24 */ /* 0x040fe400078e0204 */
[----:B------:R-:W-:-:S04]  /*c0b0*/  IMAD.WIDE.U32 R10, R7, c[0x0][0x3e0], R10 ;  /* 0x0000f800070a7a25 */ /* 0x000fc800078e000a */
[----:B------:R-:W-:Y:S02]  /*c0c0*/  IMAD R5, R5, c[0x0][0x3d8], RZ ;  /* 0x0000f60005057a24 */ /* 0x000fe400078e02ff */
[----:B------:R-:W-:Y:S02]  /*c0d0*/  IMAD.IADD R11, R11, 0x1, R4 ;  /* 0x000000010b0b7824 */ /* 0x000fe400078e0204 */
[C---:B------:R-:W-:Y:S02]  /*c0e0*/  IMAD R5, R6.reuse, c[0x0][0x3dc], R5 ;  /* 0x0000f70006057a24 */ /* 0x040fe400078e0205 */
[----:B------:R-:W-:-:S05]  /*c0f0*/  IMAD.WIDE.U32 R6, R6, c[0x0][0x3d8], R10 ;  /* 0x0000f60006067a25 */ /* 0x000fca00078e000a */
[----:B------:R-:W-:Y:S02]  /*c100*/  IADD3 R4, R7, R5, RZ ;  /* 0x0000000507047210 */ /* 0x000fe40007ffe0ff */
[----:B------:R-:W-:-:S04]  /*c110*/  LEA R5, P0, R6, c[0x0][0x380], 0x1 ;  /* 0x0000e00006057a11 */ /* 0x000fc800078008ff */
[----:B------:R-:W-:Y:S02]  /*c120*/  LEA.HI.X R4, R6, c[0x0][0x384], R4, 0x1, P0 ;  /* 0x0000e10006047a11 */ /* 0x000fe400000f0c04 */
[----:B------:R-:W-:Y:S01]  /*c130*/  ISETP.GE.AND P0, PT, R2, R8, PT ;  /* 0x000000080200720c */ /* 0x000fe20003f06270 */
[----:B------:R1:W2:Y:S04]  /*c140*/  SHFL.IDX PT, R6, R5, RZ, 0x181f ;  /* 0x00181fff05067589 */ /* 0x0002a800000e0000 */
[----:B------:R1:W3:Y:S08]  /*c150*/  SHFL.IDX PT, R7, R4, RZ, 0x181f ;  /* 0x00181fff04077589 */ /* 0x0002f000000e0000 */
[----:B------:R-:W-:Y:S05]  /*c160*/  @P0 BRA `(.L_x_42) ;  /* 0x0000009000000947 */ /* 0x000fea0003800000 */
[----:B------:R-:W-:Y:S02]  /*c170*/  ISETP.GE.AND P0, PT, R0, c[0x0][0x3c8], PT ;  /* 0x0000f20000007a0c */ /* 0x000fe40003f06270 */
[----:B------:R-:W-:-:S11]  /*c180*/  ISETP.GE.AND P1, PT, R3, c[0x0][0x3c8], PT ;  /* 0x0000f20003007a0c */ /* 0x000fd60003f26270 */
[----:B------:R-:W-:Y:S02]  /*c190*/  @!P0 SHF.R.S32.HI R9, RZ, 0x1f, R0 ;  /* 0x0000001fff098819 */ /* 0x000fe40000011400 */
[----:B--23--:R-:W-:Y:S02]  /*c1a0*/  @!P1 IMAD.WIDE R10, R3, 0x2, R6 ;  /* 0x00000002030a9825 */ /* 0x00cfe400078e0206 */
[----:B------:R-:W-:-:S03]  /*c1b0*/  @!P0 LEA.HI R9, R9, R0, RZ, 0x3 ;  /* 0x0000000009098211 */ /* 0x000fc600078f18ff */
[----:B------:R2:W-:Y:S01]  /*c1c0*/  @!P1 ST.E.128 [R10.64], RZ ;  /* 0x000000ff0a009985 */ /* 0x0005e2000c101d0c */
[----:B------:R-:W-:-:S05]  /*c1d0*/  @!P0 LOP3.LUT R9, R9, 0xfffffff8, RZ, 0xc0, !PT ;  /* 0xfffffff809098812 */ /* 0x000fca00078ec0ff */
[----:B------:R-:W-:-:S05]  /*c1e0*/  @!P0 IMAD.WIDE R6, R9, 0x2, R6 ;  /* 0x0000000209068825 */ /* 0x000fca00078e0206 */
[----:B------:R2:W-:Y:S02]  /*c1f0*/  @!P0 ST.E.128 [R6.64], RZ ;  /* 0x000000ff06008985 */ /* 0x0005e4000c101d0c */
.L_x_42:
[----:B------:R-:W-:Y:S05]  /*c200*/  BSYNC B0 ;  /* 0x0000000000007941 */ /* 0x000fea0003800000 */
.L_x_41:
[----:B--2---:R-:W-:Y:S01]  /*c210*/  IADD3 R6, R2, 0x20, RZ ;  /* 0x0000002002067810 */ /* 0x004fe20007ffe0ff */
[----:B------:R2:W4:Y:S01]  /*c220*/  SHFL.IDX PT, R11, R4, 0x1, 0x181f ;  /* 0x00381f00040b7f89 */ /* 0x00052200000e0000 */
[----:B------:R-:W-:Y:S02]  /*c230*/  BSSY B0, `(.L_x_43) ;  /* 0x000000d000007945 */ /* 0x000fe40003800000 */
[----:B------:R-:W-:Y:S01]  /*c240*/  ISETP.GE.AND P0, PT, R6, R8, PT ;  /* 0x000000080600720c */ /* 0x000fe20003f06270 */
[----:B------:R2:W1:-:S12]  /*c250*/  SHFL.IDX PT, R10, R5, 0x1, 0x181f ;  /* 0x00381f00050a7f89 */ /* 0x00045800000e0000 */
[----:B------:R-:W-:Y:S05]  /*c260*/  @P0 BRA `(.L_x_44) ;  /* 0x0000009000000947 */ /* 0x000fea0003800000 */
[----:B------:R-:W-:Y:S02]  /*c270*/  ISETP.GE.AND P0, PT, R0, c[0x0][0x3c8], PT ;  /* 0x0000f20000007a0c */ /* 0x000fe40003f06270 */
[----:B------:R-:W-:-:S11]  /*c280*/  ISETP.GE.AND P1, PT, R3, c[0x0][0x3c8], PT ;  /* 0x0000f20003007a0c */ /* 0x000fd60003f26270 */
[----:B------:R-:W-:Y:S02]  /*c290*/  @!P0 SHF.R.S32.HI R6, RZ, 0x1f, R0 ;  /* 0x0000001fff068819 */ /* 0x000fe40000011400 */
[----:B-1--4-:R-:W-:Y:S02]  /*c2a0*/  @!P1 IMAD.WIDE R12, R3, 0x2, R10 ;  /* 0x00000002030c9825 */ /* 0x012fe400078e020a */
[----:B------:R-:W-:-:S03]  /*c2b0*/  @!P0 LEA.HI R6, R6, R0, RZ, 0x3 ;  /* 0x0000000006068211 */ /* 0x000fc600078f18ff */
[----:B------:R1:W-:Y:S01]  /*c2c0*/  @!P1 ST.E.128 [R12.64], RZ ;  /* 0x000000ff0c009985 */ /* 0x0003e2000c101d0c */
[----:B------:R-:W-:-:S05]  /*c2d0*/  @!P0 LOP3.LUT R6, R6, 0xfffffff8, RZ, 0xc0, !PT ;  /* 0xfffffff806068812 */ /* 0x000fca00078ec0ff */
[----:B---3--:R-:W-:-:S05]  /*c2e0*/  @!P0 IMAD.WIDE R6, R6, 0x2, R10 ;  /* 0x0000000206068825 */ /* 0x008fca00078e020a */
[----:B------:R1:W-:Y:S02]  /*c2f0*/  @!P0 ST.E.128 [R6.64], RZ ;  /* 0x000000ff06008985 */ /* 0x0003e4000c101d0c */
.L_x_44:
[----:B------:R-:W-:Y:S05]  /*c300*/  BSYNC B0 ;  /* 0x0000000000007941 */ /* 0x000fea0003800000 */
.L_x_43:
[----:B-1----:R-:W-:Y:S01]  /*c310*/  IADD3 R6, R2, 0x40, RZ ;  /* 0x0000004002067810 */ /* 0x002fe20007ffe0ff */
[----:B----4-:R1:W4:Y:S01]  /*c320*/  SHFL.IDX PT, R11, R4, 0x2, 0x181f ;  /* 0x00581f00040b7f89 */ /* 0x01032200000e0000 */
[----:B------:R-:W-:Y:S02]  /*c330*/  BSSY B0, `(.L_x_45) ;  /* 0x000000d000007945 */ /* 0x000fe40003800000 */
[----:B------:R-:W-:Y:S01]  /*c340*/  ISETP.GE.AND P0, PT, R6, R8, PT ;  /* 0x000000080600720c */ /* 0x000fe20003f06270 */
[----:B------:R1:W2:-:S12]  /*c350*/  SHFL.IDX PT, R10, R5, 0x2, 0x181f ;  /* 0x00581f00050a7f89 */ /* 0x00029800000e0000 */
[----:B------:R-:W-:Y:S05]  /*c360*/  @P0 BRA `(.L_x_46) ;  /* 0x0000009000000947 */ /* 0x000fea0003800000 */
[----:B------:R-:W-:Y:S02]  /*c370*/  ISETP.GE.AND P0, PT, R0, c[0x0][0x3c8], PT ;  /* 0x0000f20000007a0c */ /* 0x000fe40003f06270 */
[----:B------:R-:W-:-:S11]  /*c380*/  ISETP.GE.AND P1, PT, R3, c[0x0][0x3c8], PT ;  /* 0x0000f20003007a0c */ /* 0x000fd60003f26270 */
[----:B------:R-:W-:Y:S02]  /*c390*/  @!P0 SHF.R.S32.HI R6, RZ, 0x1f, R0 ;  /* 0x0000001fff068819 */ /* 0x000fe40000011400 */
[----:B--2-4-:R-:W-:Y:S02]  /*c3a0*/  @!P1 IMAD.WIDE R12, R3, 0x2, R10 ;  /* 0x00000002030c9825 */ /* 0x014fe400078e020a */
[----:B------:R-:W-:-:S03]  /*c3b0*/  @!P0 LEA.HI R6, R6, R0, RZ, 0x3 ;  /* 0x0000000006068211 */ /* 0x000fc600078f18ff */
[----:B------:R2:W-:Y:S01]  /*c3c0*/  @!P1 ST.E.128 [R12.64], RZ ;  /* 0x000000ff0c009985 */ /* 0x0005e2000c101d0c */
[----:B------:R-:W-:-:S05]  /*c3d0*/  @!P0 LOP3.LUT R6, R6, 0xfffffff8, RZ, 0xc0, !PT ;  /* 0xfffffff806068812 */ /* 0x000fca00078ec0ff */
[----:B---3--:R-:W-:-:S05]  /*c3e0*/  @!P0 IMAD.WIDE R6, R6, 0x2, R10 ;  /* 0x0000000206068825 */ /* 0x008fca00078e020a */
[----:B------:R2:W-:Y:S02]  /*c3f0*/  @!P0 ST.E.128 [R6.64], RZ ;  /* 0x000000ff06008985 */ /* 0x0005e4000c101d0c */
.L_x_46:
[----:B------:R-:W-:Y:S05]  /*c400*/  BSYNC B0 ;  /* 0x0000000000007941 */ /* 0x000fea0003800000 */
.L_x_45:
[----:B------:R-:W-:Y:S01]  /*c410*/  IADD3 R2, R2, 0x60, RZ ;  /* 0x0000006002027810 */ /* 0x000fe20007ffe0ff */
[----:B--23--:R2:W3:Y:S03]  /*c420*/  SHFL.IDX PT, R7, R4, 0x3, 0x181f ;  /* 0x00781f0004077f89 */ /* 0x00c4e600000e0000 */
[----:B------:R-:W-:Y:S01]  /*c430*/  ISETP.GE.AND P0, PT, R2, R8, PT ;  /* 0x000000080200720c */ /* 0x000fe20003f06270 */
[----:B------:R2:W1:-:S12]  /*c440*/  SHFL.IDX PT, R6, R5, 0x3, 0x181f ;  /* 0x00781f0005067f89 */ /* 0x00045800000e0000 */
[----:B------:R-:W-:Y:S05]  /*c450*/  @P0 EXIT ;  /* 0x000000000000094d */ /* 0x000fea0003800000 */
[----:B------:R-:W-:-:S13]  /*c460*/  ISETP.GE.AND P0, PT, R3, c[0x0][0x3c8], PT ;  /* 0x0000f20003007a0c */ /* 0x000fda0003f06270 */
[----:B-1-3--:R-:W-:-:S05]  /*c470*/  @!P0 IMAD.WIDE R2, R3, 0x2, R6 ;  /* 0x0000000203028825 */ /* 0x00afca00078e0206 */
[----:B------:R1:W-:Y:S01]  /*c480*/  @!P0 ST.E.128 [R2.64], RZ ;  /* 0x000000ff02008985 */ /* 0x0003e2000c101d0c */
[----:B------:R-:W-:-:S13]  /*c490*/  ISETP.GE.AND P0, PT, R0, c[0x0][0x3c8], PT ;  /* 0x0000f20000007a0c */ /* 0x000fda0003f06270 */
[----:B------:R-:W-:Y:S05]  /*c4a0*/  @P0 EXIT ;  /* 0x000000000000094d */ /* 0x000fea0003800000 */
[----:B-1----:R-:W-:-:S04]  /*c4b0*/  SHF.R.S32.HI R2, RZ, 0x1f, R0 ;  /* 0x0000001fff027819 */ /* 0x002fc80000011400 */
[----:B------:R-:W-:-:S04]  /*c4c0*/  LEA.HI R0, R2, R0, RZ, 0x3 ;  /* 0x0000000002007211 */ /* 0x000fc800078f18ff */
[----:B------:R-:W-:-:S05]  /*c4d0*/  LOP3.LUT R0, R0, 0xfffffff8, RZ, 0xc0, !PT ;  /* 0xfffffff800007812 */ /* 0x000fca00078ec0ff */
[----:B------:R-:W-:-:S05]  /*c4e0*/  IMAD.WIDE R6, R0, 0x2, R6 ;  /* 0x0000000200067825 */ /* 0x000fca00078e0206 */
[----:B------:R-:W-:Y:S01]  /*c4f0*/  ST.E.128 [R6.64], RZ ;  /* 0x000000ff06007985 */ /* 0x000fe2000c101d0c */
[----:B------:R-:W-:Y:S05]  /*c500*/  EXIT ;  /* 0x000000000000794d */ /* 0x000fea0003800000 */
.L_x_47:
        /* <DEDUP_REMOVED lines=15> */
.L_x_2166:


//--------------------- .text._ZN7cutlass13device_kernelIN5flash19enable_sm80_to_sm89INS1_16FlashAttnFwdSm80INS1_25CollectiveMainloopFwdSm80ILi8ELi1ELb1EN4cute5tupleIJNS5_1CILi128EEES8_S8_EEELi128ENS_10bfloat16_tEfNS_4arch4Sm80ELb0ELb0ELb1ELb1ELb1ELb1ELb1ELb0EEENS1_21CollectiveEpilogueFwdIS9_NS6_IJNS7_ILi1EEESF_SF_EEESA_SC_Li256ELb1ELb1ELb0ELb0EEENS1_19SingleTileSchedulerILb1ELb0ELb1ELi128EEEEEEEEEvNT_6ParamsE --------------------------
	.section	.text._ZN7cutlass13device_kernelIN5flash19enable_sm80_to_sm89INS1_16FlashAttnFwdSm80INS1_25CollectiveMainloopFwdSm80ILi8ELi1ELb1EN4cute5tupleIJNS5_1CILi128EEES8_S8_EEELi128ENS_10bfloat16_tEfNS_4arch4Sm80ELb0ELb0ELb1ELb1ELb1ELb1ELb1ELb0EEENS1_21CollectiveEpilogueFwdIS9_NS6_IJNS7_ILi1EEESF_SF_EEESA_SC_Li256ELb1ELb1ELb0ELb0EEENS1_19SingleTileSchedulerILb1ELb0ELb1ELi128EEEEEEEEEvNT_6ParamsE,"ax",@progbits
	.sectioninfo	@"SHI_REGISTERS=255"
	.align	128
.text._ZN7cutlass13device_kernelIN5flash19enable_sm80_to_sm89INS1_16FlashAttnFwdSm80INS1_25CollectiveMainloopFwdSm80ILi8ELi1ELb1EN4cute5tupleIJNS5_1CILi128EEES8_S8_EEELi128ENS_10bfloat16_tEfNS_4arch4Sm80ELb0ELb0ELb1ELb1ELb1ELb1ELb1ELb0EEENS1_21CollectiveEpilogueFwdIS9_NS6_IJNS7_ILi1EEESF_SF_EEESA_SC_Li256ELb1ELb1ELb0ELb0EEENS1_19SingleTileSchedulerILb1ELb0ELb1ELi128EEEEEEEEEvNT_6ParamsE:
        .type           _ZN7cutlass13device_kernelIN5flash19enable_sm80_to_sm89INS1_16FlashAttnFwdSm80INS1_25CollectiveMainloopFwdSm80ILi8ELi1ELb1EN4cute5tupleIJNS5_1CILi128EEES8_S8_EEELi128ENS_10bfloat16_tEfNS_4arch4Sm80ELb0ELb0ELb1ELb1ELb1ELb1ELb1ELb0EEENS1_21CollectiveEpilogueFwdIS9_NS6_IJNS7_ILi1EEESF_SF_EEESA_SC_Li256ELb1ELb1ELb0ELb0EEENS1_19SingleTileSchedulerILb1ELb0ELb1ELi128EEEEEEEEEvNT_6ParamsE,@function
        .size           _ZN7cutlass13device_kernelIN5flash19enable_sm80_to_sm89INS1_16FlashAttnFwdSm80INS1_25CollectiveMainloopFwdSm80ILi8ELi1ELb1EN4cute5tupleIJNS5_1CILi128EEES8_S8_EEELi128ENS_10bfloat16_tEfNS_4arch4Sm80ELb0ELb0ELb1ELb1ELb1ELb1ELb1ELb0EEENS1_21CollectiveEpilogueFwdIS9_NS6_IJNS7_ILi1EEESF_SF_EEESA_SC_Li256ELb1ELb1ELb0ELb0EEENS1_19SingleTileSchedulerILb1ELb0ELb1ELi128EEEEEEEEEvNT_6ParamsE,(.L_x_2167 - _ZN7cutlass13device_kernelIN5flash19enable_sm80_to_sm89INS1_16FlashAttnFwdSm80INS1_25CollectiveMainloopFwdSm80ILi8ELi1ELb1EN4cute5tupleIJNS5_1CILi128EEES8_S8_EEELi128ENS_10bfloat16_tEfNS_4arch4Sm80ELb0ELb0ELb1ELb1ELb1ELb1ELb1ELb0EEENS1_21CollectiveEpilogueFwdIS9_NS6_IJNS7_ILi1EEESF_SF_EEESA_SC_Li256ELb1ELb1ELb0ELb0EEENS1_19SingleTileSchedulerILb1ELb0ELb1ELi128EEEEEEEEEvNT_6ParamsE)
        .other          _ZN7cutlass13device_kernelIN5flash19enable_sm80_to_sm89INS1_16FlashAttnFwdSm80INS1_25CollectiveMainloopFwdSm80ILi8ELi1ELb1EN4cute5tupleIJNS5_1CILi128EEES8_S8_EEELi128ENS_10bfloat16_tEfNS_4arch4Sm80ELb0ELb0ELb1ELb1ELb1ELb1ELb1ELb0EEENS1_21CollectiveEpilogueFwdIS9_NS6_IJNS7_ILi1EEESF_SF_EEESA_SC_Li256ELb1ELb1ELb0ELb0EEENS1_19SingleTileSchedulerILb1ELb0ELb1ELi128EEEEEEEEEvNT_6ParamsE,@"STO_CUDA_ENTRY STV_DEFAULT"
_ZN7cutlass13device_kernelIN5flash19enable_sm80_to_sm89INS1_16FlashAttnFwdSm80INS1_25CollectiveMainloopFwdSm80ILi8ELi1ELb1EN4cute5tupleIJNS5_1CILi128EEES8_S8_EEELi128ENS_10bfloat16_tEfNS_4arch4Sm80ELb0ELb0ELb1ELb1ELb1ELb1ELb1ELb0EEENS1_21CollectiveEpilogueFwdIS9_NS6_IJNS7_ILi1EEESF_SF_EEESA_SC_Li256ELb1ELb1ELb0ELb0EEENS1_19SingleTileSchedulerILb1ELb0ELb1ELi128EEEEEEEEEvNT_6ParamsE:
        /* <DEDUP_REMOVED lines=12> */
[----:B------:R-:W-:Y:S05]  /*00c0*/  @!P0 BRA `(.L_x_48) ;  /* 0x000001c000008947 */ /* 0x000fea0003800000 */
[----:B---3--:R-:W-:-:S04]  /*00d0*/  ISETP.NE.U32.AND P0, PT, RZ, c[0x0][0x568], PT ;  /* 0x00015a00ff007a0c */ /* 0x008fc80003f05070 */
[----:B------:R-:W-:-:S13]  /*00e0*/  ISETP.NE.AND.EX P0, PT, RZ, c[0x0][0x56c], PT, P0 ;  /* 0x00015b00ff007a0c */ /* 0x000fda0003f05300 */
[----:B------:R-:W-:Y:S05]  /*00f0*/  @!P0 BRA `(.L_x_49) ;  /* 0x0000005000008947 */ /* 0x000fea0003800000 */
[----:B------:R-:W-:Y:S02]  /*0100*/  MOV R2, UR4 ;  /* 0x0000000400027c02 */ /* 0x000fe40008000f00 */
[----:B------:R-:W-:-:S05]  /*0110*/  MOV R3, UR5 ;  /* 0x0000000500037c02 */ /* 0x000fca0008000f00 */
[----:B------:R-:W2:Y:S02]  /*0120*/  LDG.E R2, [R2.64] ;  /* 0x0000001402027981 */ /* 0x000ea4000c1e1900 */
[----:B--2---:R1:W2:Y:S02]  /*0130*/  R2UR UR6, R2 ;  /* 0x00000000020673c2 */ /* 0x0042a400000e0000 */
[----:B-12---:R-:W-:Y:S05]  /*0140*/  BRA `(.L_x_50) ;  /* 0x000000e000007947 */ /* 0x006fea0003800000 */
.L_x_49:
        /* <DEDUP_REMOVED lines=13> */
.L_x_51:
[----:B------:R-:W-:Y:S02]  /*0220*/  ULDC UR6, c[0x0][0x54c] ;  /* 0x0001530000067ab9 */ /* 0x000fe40000000800 */
.L_x_50:
[----:B------:R-:W-:Y:S02]  /*0230*/  ULDC UR4, c[0x0][0x548] ;  /* 0x0001520000047ab9 */ /* 0x000fe40000000800 */
[----:B------:R-:W-:-:S02]  /*0240*/  USHF.L.U32 UR5, UR12, 0x7, URZ ;  /* 0x000000070c057899 */ /* 0x000fc4000800063f */
[----:B------:R-:W-:-:S04]  /*0250*/  UIMAD UR4, UR6, UR4, URZ ;  /* 0x00000004060472a4 */ /* 0x000fc8000f8e023f */
[----:B------:R-:W-:-:S04]  /*0260*/  UISETP.GE.AND UP0, UPT, UR5, UR4, UPT ;  /* 0x000000040500728c */ /* 0x000fc8000bf06270 */
[----:B------:R-:W-:Y:S01]  /*0270*/  USEL UR19, UR19, 0xffffffff, !UP0 ;  /* 0xffffffff13137887 */ /* 0x000fe2000c000000 */
[----:B------:R-:W-:Y:S05]  /*0280*/  BRA `(.L_x_52) ;  /* 0x000001b000007947 */ /* 0x000fea0003800000 */
.L_x_48:
        /* <DEDUP_REMOVED lines=8> */
.L_x_53:
        /* <DEDUP_REMOVED lines=13> */
.L_x_55:
[----:B------:R-:W-:Y:S02]  /*03e0*/  ULDC UR6, c[0x0][0x54c] ;  /* 0x0001530000067ab9 */ /* 0x000fe40000000800 */
.L_x_54:
[----:B------:R-:W-:Y:S02]  /*03f0*/  ULDC UR4, c[0x0][0x548] ;  /* 0x0001520000047ab9 */ /* 0x000fe40000000800 */
[----:B------:R-:W-:-:S02]  /*0400*/  USHF.L.U32 UR5, UR12, 0x7, URZ ;  /* 0x000000070c057899 */ /* 0x000fc4000800063f */
[----:B------:R-:W-:-:S04]  /*0410*/  UIMAD UR4, UR6, UR4, URZ ;  /* 0x00000004060472a4 */ /* 0x000fc8000f8e023f */
[----:B------:R-:W-:-:S04]  /*0420*/  UISETP.GE.AND UP0, UPT, UR5, UR4, UPT ;  /* 0x000000040500728c */ /* 0x000fc8000bf06270 */
[----:B------:R-:W-:-:S06]  /*0430*/  USEL UR19, UR19, 0xffffffff, !UP0 ;  /* 0xffffffff13137887 */ /* 0x000fcc000c000000 */
.L_x_52:
[----:B------:R-:W-:-:S13]  /*0440*/  ISETP.LE.AND P0, PT, RZ, UR19, PT ;  /* 0x00000013ff007c0c */ /* 0x000fda000bf03270 */
[----:B------:R-:W-:Y:S05]  /*0450*/  @!P0 EXIT ;  /* 0x000000000000894d */ /* 0x000fea0003800000 */
[----:B------:R-:W-:Y:S01]  /*0460*/  ULDC.64 UR4, c[0x0][0x360] ;  /* 0x0000d80000047ab9 */ /* 0x000fe20000000a00 */
[----:B------:R-:W-:Y:S01]  /*0470*/  ISETP.NE.U32.AND P3, PT, RZ, c[0x0][0x348], PT ;  /* 0x0000d200ff007a0c */ /* 0x000fe20003f65070 */
[----:B------:R-:W-:Y:S02]  /*0480*/  UISETP.NE.U32.AND UP0, UPT, URZ, UR4, UPT ;  /* 0x000000043f00728c */ /* 0x000fe4000bf05070 */
[----:B------:R-:W-:Y:S01]  /*0490*/  ULDC.64 UR6, c[0x0][0x370] ;  /* 0x0000dc0000067ab9 */ /* 0x000fe20000000a00 */
[----:B------:R-:W-:Y:S01]  /*04a0*/  ISETP.NE.AND.EX P3, PT, RZ, c[0x0][0x34c], PT, P3 ;  /* 0x0000d300ff007a0c */ /* 0x000fe20003f65330 */
[----:B------:R-:W-:Y:S02]  /*04b0*/  UISETP.NE.AND.EX UP0, UPT, URZ, UR5, UPT, UP0 ;  /* 0x000000053f00728c */ /* 0x000fe4000bf05300 */
[----:B------:R-:W-:Y:S02]  /*04c0*/  UISETP.NE.U32.AND UP1, UPT, URZ, UR6, UPT ;  /* 0x000000063f00728c */ /* 0x000fe4000bf25070 */
[----:B------:R-:W-:-:S02]  /*04d0*/  ULDC.64 UR4, c[0x0][0x360] ;  /* 0x0000d80000047ab9 */ /* 0x000fc40000000a00 */
[----:B------:R-:W-:Y:S01]  /*04e0*/  UISETP.NE.AND.EX UP1, UPT, URZ, UR7, UPT, UP1 ;  /* 0x000000073f00728c */ /* 0x000fe2000bf25310 */
[----:B------:R-:W-:Y:S01]  /*04f0*/  PLOP3.LUT P0, PT, PT, PT, UP0, 0x80, 0x0 ;  /* 0x000000000000781c */ /* 0x000fe20003f0f008 */
[----:B------:R-:W-:Y:S02]  /*0500*/  ULDC.64 UR8, c[0x0][0x370] ;  /* 0x0000dc0000087ab9 */ /* 0x000fe40000000a00 */
[----:B------:R-:W-:Y:S02]  /*0510*/  ULDC.64 UR6, c[0x0][0x348] ;  /* 0x0000d20000067ab9 */ /* 0x000fe40000000a00 */
[----:B------:R-:W-:Y:S01]  /*0520*/  @UP0 UIMAD.WIDE UR4, UR19, UR22, UR4 ;  /* 0x00000016130402a5 */ /* 0x000fe2000f8e0204 */
[----:B------:R-:W-:Y:S01]  /*0530*/  PLOP3.LUT P2, PT, PT, PT, UP1, 0x80, 0x0 ;  /* 0x000000000000781c */ /* 0x000fe20003f4f018 */
[----:B------:R-:W-:Y:S01]  /*0540*/  UIMAD.WIDE UR6, UR19, UR22, UR6 ;  /* 0x00000016130672a5 */ /* 0x000fe2000f8e0206 */
[----:B------:R-:W-:Y:S02]  /*0550*/  ISETP.NE.U32.AND P4, PT, RZ, c[0x0][0x350], PT ;  /* 0x0000d400ff007a0c */ /* 0x000fe40003f85070 */
[----:B------:R-:W-:Y:S01]  /*0560*/  @UP1 UIMAD.WIDE UR8, UR19, UR22, UR8 ;  /* 0x00000016130812a5 */ /* 0x000fe2000f8e0208 */
[----:B------:R-:W-:Y:S01]  /*0570*/  IMAD.U32 R2, RZ, RZ, UR4 ;  /* 0x00000004ff027e24 */ /* 0x000fe2000f8e00ff */
[----:B------:R-:W-:Y:S01]  /*0580*/  MOV R3, UR5 ;  /* 0x0000000500037c02 */ /* 0x000fe20008000f00 */
[----:B------:R-:W-:Y:S01]  /*0590*/  ULDC.64 UR4, c[0x0][0x358] ;  /* 0x0000d60000047ab9 */ /* 0x000fe20000000a00 */
[----:B------:R-:W-:Y:S01]  /*05a0*/  IMAD.U32 R10, RZ, RZ, UR6 ;  /* 0x00000006ff0a7e24 */ /* 0x000fe2000f8e00ff */
[----:B------:R-:W-:Y:S01]  /*05b0*/  UISETP.NE.U32.AND UP2, UPT, URZ, UR4, UPT ;  /* 0x000000043f00728c */ /* 0x000fe2000bf45070 */
[----:B------:R-:W-:Y:S01]  /*05c0*/  IMAD.U32 R11, RZ, RZ, UR7 ;  /* 0x00000007ff0b7e24 */ /* 0x000fe2000f8e00ff */
[----:B------:R-:W-:Y:S01]  /*05d0*/  ISETP.NE.AND.EX P4, PT, RZ, c[0x0][0x354], PT, P4 ;  /* 0x0000d500ff007a0c */ /* 0x000fe20003f85340 */
[----:B------:R-:W-:Y:S01]  /*05e0*/  IMAD.U32 R4, RZ, RZ, UR8 ;  /* 0x00000008ff047e24 */ /* 0x000fe2000f8e00ff */
[----:B------:R-:W-:Y:S01]  /*05f0*/  UISETP.NE.AND.EX UP2, UPT, URZ, UR5, UPT, UP2 ;  /* 0x000000053f00728c */ /* 0x000fe2000bf45320 */
[----:B------:R-:W-:Y:S01]  /*0600*/  IMAD.U32 R5, RZ, RZ, UR9 ;  /* 0x00000009ff057e24 */ /* 0x000fe2000f8e00ff */
[----:B------:R-:W-:Y:S01]  /*0610*/  ULDC.64 UR6, c[0x0][0x350] ;  /* 0x0000d40000067ab9 */ /* 0x000fe20000000a00 */
[----:B------:R1:W2:Y:S01]  /*0620*/  @P0 LDG.E R0, [R2.64] ;  /* 0x0000001402000981 */ /* 0x0002a2000c1e1900 */
[----:B------:R-:W-:-:S02]  /*0630*/  ULDC.64 UR4, c[0x0][0x358] ;  /* 0x0000d60000047ab9 */ /* 0x000fc40000000a00 */
[----:B------:R-:W-:Y:S01]  /*0640*/  PLOP3.LUT P1, PT, PT, PT, UP2, 0x80, 0x0 ;  /* 0x000000000000781c */ /* 0x000fe20003f2f028 */
[----:B------:R-:W-:Y:S01]  /*0650*/  UIMAD.WIDE UR6, UR19, UR22, UR6 ;  /* 0x00000016130672a5 */ /* 0x000fe2000f8e0206 */
[----:B------:R-:W3:Y:S01]  /*0660*/  @P2 LDG.E R4, [R4.64] ;  /* 0x0000001404042981 */ /* 0x000ee2000c1e1900 */
[----:B------:R-:W-:Y:S01]  /*0670*/  UIMAD.WIDE UR4, UR19, UR22, UR4 ;  /* 0x00000016130472a5 */ /* 0x000fe2000f8e0204 */
[----:B------:R-:W-:-:S03]  /*0680*/  MOV R88, RZ ;  /* 0x000000ff00587202 */ /* 0x000fc60000000f00 */
[----:B------:R-:W-:Y:S01]  /*0690*/  IMAD.U32 R8, RZ, RZ, UR6 ;  /* 0x00000006ff087e24 */ /* 0x000fe2000f8e00ff */
[----:B------:R-:W-:Y:S01]  /*06a0*/  MOV R9, UR7 ;  /* 0x0000000700097c02 */ /* 0x000fe20008000f00 */
[----:B------:R-:W-:Y:S01]  /*06b0*/  IMAD.U32 R6, RZ, RZ, UR4 ;  /* 0x00000004ff067e24 */ /* 0x000fe2000f8e00ff */
[----:B------:R-:W-:-:S03]  /*06c0*/  MOV R7, UR5 ;  /* 0x0000000500077c02 */ /* 0x000fc60008000f00 */
[----:B------:R4:W5:Y:S04]  /*06d0*/  @P4 LDG.E R88, [R8.64] ;  /* 0x0000001408584981 */ /* 0x000968000c1e1900 */
[----:B-1----:R-:W4:Y:S01]  /*06e0*/  @P3 LDG.E R3, [R10.64] ;  /* 0x000000140a033981 */ /* 0x002f22000c1e1900 */
[----:B------:R-:W-:-:S06]  /*06f0*/  IMAD.MOV.U32 R2, RZ, RZ, RZ ;  /* 0x000000ffff027224 */ /* 0x000fcc00078e00ff */
[----:B------:R1:W5:Y:S01]  /*0700*/  @P1 LDG.E R2, [R6.64] ;  /* 0x0000001406021981 */ /* 0x000362000c1e1900 */
[----:B------:R-:W1:Y:S01]  /*0710*/  S2UR UR11, SR_CTAID.Y ;  /* 0x00000000000b79c3 */ /* 0x000e620000002600 */
[----:B------:R-:W-:Y:S02]  /*0720*/  UMOV UR14, URZ ;  /* 0x0000003f000e7c82 */ /* 0x000fe40008000000 */
[----:B------:R-:W-:Y:S02]  /*0730*/  ULDC UR18, c[0x0][0x168] ;  /* 0x00005a0000127ab9 */ /* 0x000fe40000000800 */
[----:B------:R-:W-:Y:S02]  /*0740*/  UMOV UR15, URZ ;  /* 0x0000003f000f7c82 */ /* 0x000fe40008000000 */
[----:B------:R-:W-:Y:S02]  /*0750*/  ULDC UR4, c[0x0][0x2ac] ;  /* 0x0000ab0000047ab9 */ /* 0x000fe40000000800 */
[----:B------:R-:W-:-:S02]  /*0760*/  ULDC UR17, c[0x0][0x1d0] ;  /* 0x0000740000117ab9 */ /* 0x000fc40000000800 */
[----:B------:R-:W-:Y:S02]  /*0770*/  UIMAD UR17, UR4, UR17, URZ ;  /* 0x00000011041172a4 */ /* 0x000fe4000f8e023f */
[----:B------:R-:W-:Y:S02]  /*0780*/  ULDC UR16, c[0x0][0x228] ;  /* 0x00008a0000107ab9 */ /* 0x000fe40000000800 */
[----:B-1----:R-:W-:Y:S01]  /*0790*/  USHF.R.S32.HI UR10, URZ, 0x1f, UR11 ;  /* 0x0000001f3f0a7899 */ /* 0x002fe2000801140b */
[----:B--2---:R1:W2:Y:S08]  /*07a0*/  @P0 R2UR UR18, R0 ;  /* 0x00000000001203c2 */ /* 0x0042b000000e0000 */
[----:B---3--:R1:W3:Y:S08]  /*07b0*/  @P2 R2UR UR14, R4 ;  /* 0x00000000040e23c2 */ /* 0x0082f000000e0000 */
[----:B----4-:R1:W4:Y:S01]  /*07c0*/  @P3 R2UR UR15, R3 ;  /* 0x00000000030f33c2 */ /* 0x01032200000e0000 */
[----:B------:R-:W-:Y:S05]  /*07d0*/  @P0 BRA `(.L_x_56) ;  /* 0x0000006000000947 */ /* 0x000fea0003800000 */
[----:B--2---:R-:W-:Y:S05]  /*07e0*/  @!P3 BRA `(.L_x_56) ;  /* 0x000000500000b947 */ /* 0x004fea0003800000 */
[----:B-1----:R1:W2:Y:S04]  /*07f0*/  LDG.E R0, [R10.64] ;  /* 0x000000140a007981 */ /* 0x0022a8000c1e1900 */
[----:B-1--4-:R-:W4:Y:S01]  /*0800*/  LDG.E R10, [R10.64+0x4] ;  /* 0x000004140a0a7981 */ /* 0x012f22000c1e1900 */
[----:B--2---:R-:W1:Y:S08]  /*0810*/  R2UR UR18, R0 ;  /* 0x00000000001273c2 */ /* 0x004e7000000e0000 */
[----:B----4-:R-:W1:Y:S02]  /*0820*/  R2UR UR4, R10 ;  /* 0x000000000a0473c2 */ /* 0x010e6400000e0000 */
[----:B-1----:R-:W-:-:S06]  /*0830*/  UIADD3 UR18, -UR18, UR4, URZ ;  /* 0x0000000412127290 */ /* 0x002fcc000fffe13f */
.L_x_56:
[----:B--2---:R-:W-:-:S04]  /*0840*/  ISETP.NE.U32.AND P0, PT, RZ, c[0x0][0x368], PT ;  /* 0x0000da00ff007a0c */ /* 0x004fc80003f05070 */
[----:B------:R-:W-:-:S13]  /*0850*/  ISETP.NE.AND.EX P0, PT, RZ, c[0x0][0x36c], PT, P0 ;  /* 0x0000db00ff007a0c */ /* 0x000fda0003f05300 */
[----:B------:R-:W-:Y:S05]  /*0860*/  @!P0 BRA `(.L_x_57) ;  /* 0x0000007000008947 */ /* 0x000fea0003800000 */
[----:B------:R-:W-:Y:S02]  /*0870*/  ULDC.64 UR4, c[0x0][0x368] ;  /* 0x0000da0000047ab9 */ /* 0x000fe40000000a00 */
[----:B------:R-:W-:-:S06]  /*0880*/  UIMAD.WIDE UR4, UR19, UR22, UR4 ;  /* 0x00000016130472a5 */ /* 0x000fcc000f8e0204 */
[----:B-1----:R-:W-:Y:S02]  /*0890*/  MOV R4, UR4 ;  /* 0x0000000400047c02 */ /* 0x002fe40008000f00 */
[----:B------:R-:W-:-:S05]  /*08a0*/  MOV R5, UR5 ;  /* 0x0000000500057c02 */ /* 0x000fca0008000f00 */
[----:B------:R-:W2:Y:S02]  /*08b0*/  LDG.E R0, [R4.64] ;  /* 0x0000001404007981 */ /* 0x000ea4000c1e1900 */
[----:B--2---:R1:W2:Y:S02]  /*08c0*/  R2UR UR17, R0 ;  /* 0x00000000001173c2 */ /* 0x0042a400000e0000 */
[----:B-12---:R-:W-:Y:S05]  /*08d0*/  BRA `(.L_x_58) ;  /* 0x0000006000007947 */ /* 0x006fea0003800000 */
.L_x_57:
[----:B------:R-:W-:Y:S05]  /*08e0*/  @!P4 BRA `(.L_x_58) ;  /* 0x000000500000c947 */ /* 0x000fea0003800000 */
[----:B-1----:R1:W2:Y:S04]  /*08f0*/  LDG.E R0, [R8.64] ;  /* 0x0000001408007981 */ /* 0x0022a8000c1e1900 */
[----:B-1--4-:R-:W4:Y:S01]  /*0900*/  LDG.E R8, [R8.64+0x4] ;  /* 0x0000041408087981 */ /* 0x012f22000c1e1900 */
[----:B--2---:R-:W1:Y:S08]  /*0910*/  R2UR UR17, R0 ;  /* 0x00000000001173c2 */ /* 0x004e7000000e0000 */
[----:B----4-:R-:W1:Y:S02]  /*0920*/  R2UR UR4, R8 ;  /* 0x00000000080473c2 */ /* 0x010e6400000e0000 */
[----:B-1----:R-:W-:-:S06]  /*0930*/  UIADD3 UR17, -UR17, UR4, URZ ;  /* 0x0000000411117290 */ /* 0x002fcc000fffe13f */
.L_x_58:
[----:B-1----:R1:W2:Y:S01]  /*0940*/  @P1 LDG.E R0, [R6.64] ;  /* 0x0000001406001981 */ /* 0x0022a2000c1e1900 */
[----:B------:R-:W-:-:S03]  /*0950*/  ULDC.64 UR4, c[0x0][0x378] ;  /* 0x0000de0000047ab9 */ /* 0x000fc60000000a00 */
[----:B-1--4-:R-:W4:Y:S01]  /*0960*/  @P1 LDG.E R6, [R6.64+0x4] ;  /* 0x0000041406061981 */ /* 0x012f22000c1e1900 */
[----:B------:R-:W-:-:S04]  /*0970*/  UISETP.NE.U32.AND UP0, UPT, URZ, UR4, UPT ;  /* 0x000000043f00728c */ /* 0x000fc8000bf05070 */
[----:B------:R-:W-:-:S03]  /*0980*/  UISETP.NE.AND.EX UP0, UPT, URZ, UR5, UPT, UP0 ;  /* 0x000000053f00728c */ /* 0x000fc6000bf05300 */
[----:B------:R-:W-:-:S03]  /*0990*/  ULDC.64 UR4, c[0x0][0x378] ;  /* 0x0000de0000047ab9 */ /* 0x000fc60000000a00 */
[----:B------:R-:W-:-:S05]  /*09a0*/  PLOP3.LUT P0, PT, PT, PT, UP0, 0x80, 0x0 ;  /* 0x000000000000781c */ /* 0x000fca0003f0f008 */
[----:B------:R-:W-:-:S06]  /*09b0*/  @UP0 UIMAD.WIDE UR4, UR19, UR22, UR4 ;  /* 0x00000016130402a5 */ /* 0x000fcc000f8e0204 */
[----:B------:R-:W-:Y:S02]  /*09c0*/  IMAD.U32 R4, RZ, RZ, UR4 ;  /* 0x00000004ff047e24 */ /* 0x000fe4000f8e00ff */
[----:B------:R-:W-:-:S05]  /*09d0*/  IMAD.U32 R5, RZ, RZ, UR5 ;  /* 0x00000005ff057e24 */ /* 0x000fca000f8e00ff */
[----:B---3--:R-:W3:Y:S01]  /*09e0*/  @P0 LDG.E R4, [R4.64] ;  /* 0x0000001404040981 */ /* 0x008ee2000c1e1900 */
[----:B------:R-:W-:Y:S02]  /*09f0*/  UIADD3 UR5, -UR14, UR17, URZ ;  /* 0x000000110e057290 */ /* 0x000fe4000fffe13f */
[----:B------:R-:W-:Y:S01]  /*0a00*/  UMOV UR13, UR17 ;  /* 0x00000011000d7c82 */ /* 0x000fe20008000000 */
[----:B--2---:R-:W1:Y:S08]  /*0a10*/  @P1 R2UR UR4, R0 ;  /* 0x00000000000413c2 */ /* 0x004e7000000e0000 */
[----:B----4-:R-:W1:Y:S02]  /*0a20*/  @P1 R2UR UR6, R6 ;  /* 0x00000000060613c2 */ /* 0x010e6400000e0000 */
[----:B-1----:R-:W-:-:S02]  /*0a30*/  @UP2 UIADD3 UR16, -UR4, UR6, URZ ;  /* 0x0000000604102290 */ /* 0x002fc4000fffe13f */
[----:B------:R-:W-:Y:S02]  /*0a40*/  UIADD3 UR6, -UR5, URZ, URZ ;  /* 0x0000003f05067290 */ /* 0x000fe4000fffe13f */
[----:B------:R-:W-:Y:S02]  /*0a50*/  UIADD3 UR9, UR5, UR16, URZ ;  /* 0x0000001005097290 */ /* 0x000fe4000fffe03f */
[----:B---3--:R1:W2:Y:S01]  /*0a60*/  @P0 R2UR UR13, R4 ;  /* 0x00000000040d03c2 */ /* 0x0082a200000e0000 */
[----:B------:R-:W-:Y:S02]  /*0a70*/  UISETP.LT.AND UP1, UPT, URZ, UR6, UPT ;  /* 0x000000063f00728c */ /* 0x000fe4000bf21270 */
[----:B------:R-:W-:Y:S02]  /*0a80*/  UIADD3 UR4, UR9, 0x7f, URZ ;  /* 0x0000007f09047890 */ /* 0x000fe4000fffe03f */
[----:B------:R-:W-:Y:S02]  /*0a90*/  USEL UR6, URZ, UR6, !UP1 ;  /* 0x000000063f067287 */ /* 0x000fe4000c800000 */
[----:B------:R-:W-:-:S04]  /*0aa0*/  USHF.R.S32.HI UR8, URZ, 0x1f, UR4 ;  /* 0x0000001f3f087899 */ /* 0x000fc80008011404 */
[----:B------:R-:W-:-:S04]  /*0ab0*/  ULEA.HI UR8, UR8, UR4, URZ, 0x7 ;  /* 0x0000000408087291 */ /* 0x000fc8000f8f383f */
[----:B------:R-:W-:-:S04]  /*0ac0*/  ULOP3.LUT UR7, UR8, 0xffffff80, URZ, 0xc0, !UPT ;  /* 0xffffff8008077892 */ /* 0x000fc8000f8ec03f */
[----:B------:R-:W-:-:S04]  /*0ad0*/  UIADD3 UR5, -UR5, UR7, URZ ;  /* 0x0000000705057290 */ /* 0x000fc8000fffe13f */
[----:B------:R-:W-:-:S04]  /*0ae0*/  UISETP.LT.AND UP0, UPT, UR5, UR16, UPT ;  /* 0x000000100500728c */ /* 0x000fc8000bf01270 */
[----:B------:R-:W-:-:S04]  /*0af0*/  USEL UR5, UR5, UR16, UP0 ;  /* 0x0000001005057287 */ /* 0x000fc80008000000 */
[----:B------:R-:W-:Y:S02]  /*0b00*/  UISETP.GT.AND UP0, UPT, UR5, UR6, UPT ;  /* 0x000000060500728c */ /* 0x000fe4000bf04270 */
[----:B------:R-:W-:-:S07]  /*0b10*/  USHF.R.U32.HI UR6, URZ, 0x7, UR6 ;  /* 0x000000073f067899 */ /* 0x000fce0008011606 */
[----:B------:R-:W-:Y:S02]  /*0b20*/  UMOV UR23, UR6 ;  /* 0x0000000600177c82 */ /* 0x000fe40008000000 */
[----:B------:R-:W-:-:S04]  /*0b30*/  @UP0 UIADD3 UR5, UR5, 0x7f, URZ ;  /* 0x0000007f05050890 */ /* 0x000fc8000fffe03f */
[----:B------:R-:W-:-:S04]  /*0b40*/  @UP0 USHF.R.S32.HI UR4, URZ, 0x1f, UR5 ;  /* 0x0000001f3f040899 */ /* 0x000fc80008011405 */
[----:B------:R-:W-:-:S04]  /*0b50*/  @UP0 ULEA.HI UR4, UR4, UR5, URZ, 0x7 ;  /* 0x0000000504040291 */ /* 0x000fc8000f8f383f */
[----:B------:R-:W-:-:S04]  /*0b60*/  @UP0 USHF.R.S32.HI UR23, URZ, 0x7, UR4 ;  /* 0x000000073f170899 */ /* 0x000fc80008011404 */
[----:B------:R-:W-:-:S06]  /*0b70*/  UISETP.GT.AND UP0, UPT, UR23, UR6, UPT ;  /* 0x000000061700728c */ /* 0x000fcc000bf04270 */
[----:B------:R-:W-:-:S13]  /*0b80*/  PLOP3.LUT P0, PT, PT, PT, UP0, 0x80, 0x0 ;  /* 0x000000000000781c */ /* 0x000fda0003f0f008 */
[----:B------:R-:W-:Y:S05]  /*0b90*/  @!P0 BRA `(.L_x_59) ;  /* 0x000070d000008947 */ /* 0x000fea0003800000 */
[----:B-12---:R-:W-:Y:S02]  /*0ba0*/  ULDC.64 UR4, c[0x0][0x340] ;  /* 0x0000d00000047ab9 */ /* 0x006fe40000000a00 */
        /* <DEDUP_REMOVED lines=8> */
[----:B------:R-:W-:Y:S02]  /*0c30*/  UIADD3 UR22, UR23, -0x1, URZ ;  /* 0xffffffff17167890 */ /* 0x000fe4000fffe03f */
[----:B------:R-:W-:Y:S01]  /*0c40*/  ULDC.64 UR4, c[0x0][0x260] ;  /* 0x0000980000047ab9 */ /* 0x000fe20000000a00 */
[-C--:B------:R-:W-:Y:S01]  /*0c50*/  LEA.HI R132, R136, R75.reuse, RZ, 0x3 ;  /* 0x0000004b88847211 */ /* 0x080fe200078f18ff */
[----:B------:R1:W2:Y:S01]  /*0c60*/  @P4 LDG.E R0, [R4.64] ;  /* 0x0000001404004981 */ /* 0x0002a2000c1e1900 */
[----:B------:R-:W-:Y:S01]  /*0c70*/  UIMAD UR4, UR10, UR4, URZ ;  /* 0x000000040a0472a4 */ /* 0x000fe2000f8e023f */
[----:B------:R-:W-:Y:S01]  /*0c80*/  IMAD.U32 R3, RZ, RZ, UR22 ;  /* 0x00000016ff037e24 */ /* 0x000fe2000f8e00ff */
[----:B------:R-:W-:Y:S01]  /*0c90*/  SHF.R.S32.HI R139, RZ, 0x3, R132 ;  /* 0x00000003ff8b7819 */ /* 0x000fe20000011484 */
[----:B------:R-:W-:Y:S01]  /*0ca0*/  IMAD.U32 R20, RZ, RZ, UR11 ;  /* 0x0000000bff147e24 */ /* 0x000fe2000f8e00ff */
[----:B------:R-:W-:Y:S01]  /*0cb0*/  LOP3.LUT R132, R132, 0xfffffff8, RZ, 0xc0, !PT ;  /* 0xfffffff884847812 */ /* 0x000fe200078ec0ff */
[----:B------:R-:W-:Y:S01]  /*0cc0*/  UIMAD UR23, UR11, UR5, UR4 ;  /* 0x000000050b1772a4 */ /* 0x000fe2000f8e0204 */
[----:B------:R-:W-:Y:S01]  /*0cd0*/  SHF.R.S32.HI R8, RZ, 0x1f, R139 ;  /* 0x0000001fff087819 */ /* 0x000fe2000001148b */
[----:B------:R-:W-:Y:S01]  /*0ce0*/  USHF.R.S32.HI UR28, URZ, 0x1f, UR13 ;  /* 0x0000001f3f1c7899 */ /* 0x000fe2000801140d */
[----:B-----5:R-:W-:Y:S01]  /*0cf0*/  IADD3 R156, P5, R139, R2, RZ ;  /* 0x000000028b9c7210 */ /* 0x020fe20007fbe0ff */
[----:B------:R-:W-:Y:S01]  /*0d00*/  IMAD.IADD R132, R75, 0x1, -R132 ;  /* 0x000000014b847824 */ /* 0x000fe200078e0a84 */
[----:B------:R-:W-:Y:S01]  /*0d10*/  IADD3 R85, -R139, UR16, RZ ;  /* 0x000000108b557c10 */ /* 0x000fe2000fffe1ff */
[----:B------:R-:W-:Y:S01]  /*0d20*/  ULDC.64 UR4, c[0x0][0x240] ;  /* 0x0000900000047ab9 */ /* 0x000fe20000000a00 */
[----:B------:R-:W-:Y:S01]  /*0d30*/  LEA.HI.X.SX32 R157, R2, R8, 0x1, P5 ;  /* 0x00000008029d7211 */ /* 0x000fe200028f0eff */
[C---:B------:R-:W-:Y:S01]  /*0d40*/  IMAD.SHL.U32 R10, R132.reuse, 0x8, RZ ;  /* 0x00000008840a7824 */ /* 0x040fe200078e00ff */
[----:B------:R-:W-:Y:S01]  /*0d50*/  UIMAD UR4, UR10, UR4, URZ ;  /* 0x000000040a0472a4 */ /* 0x000fe2000f8e023f */
[----:B------:R-:W-:Y:S01]  /*0d60*/  IMAD R3, R3, -0x80, R85 ;  /* 0xffffff8003037824 */ /* 0x000fe200078e0255 */
[----:B------:R-:W-:Y:S01]  /*0d70*/  USHF.R.S32.HI UR24, URZ, 0x1f, UR19 ;  /* 0x0000001f3f187899 */ /* 0x000fe20008011413 */
[----:B------:R-:W-:Y:S01]  /*0d80*/  IMAD.SHL.U32 R12, R132, 0x4, RZ ;  /* 0x00000004840c7824 */ /* 0x000fe200078e00ff */
[--C-:B------:R-:W-:Y:S01]  /*0d90*/  SHF.R.S32.HI R11, RZ, 0x1f, R10.reuse ;  /* 0x0000001fff0b7819 */ /* 0x100fe2000001140a */
[----:B------:R-:W-:Y:S01]  /*0da0*/  UIMAD UR25, UR11, UR5, UR4 ;  /* 0x000000050b1972a4 */ /* 0x000fe2000f8e0204 */
[C---:B------:R-:W-:Y:S01]  /*0db0*/  ISETP.GE.AND P3, PT, R3.reuse, 0x1, PT ;  /* 0x000000010300780c */ /* 0x040fe20003f66270 */
[----:B------:R-:W-:Y:S01]  /*0dc0*/  USEL UR27, UR19, URZ, !UP2 ;  /* 0x0000003f131b7287 */ /* 0x000fe2000d000000 */
[----:B------:R-:W-:Y:S01]  /*0dd0*/  ISETP.GE.AND P2, PT, R3, 0x21, PT ;  /* 0x000000210300780c */ /* 0x000fe20003f46270 */
[----:B------:R-:W-:Y:S01]  /*0de0*/  ULDC.64 UR4, c[0x0][0x280] ;  /* 0x0000a00000047ab9 */ /* 0x000fe20000000a00 */
[----:B-1----:R-:W-:Y:S01]  /*0df0*/  IMAD R4, R157, c[0x0][0x238], RZ ;  /* 0x00008e009d047a24 */ /* 0x002fe200078e02ff */
[C---:B------:R-:W-:Y:S01]  /*0e00*/  ISETP.GE.AND P1, PT, R3.reuse, 0x41, PT ;  /* 0x000000410300780c */ /* 0x040fe20003f26270 */
[----:B------:R-:W-:Y:S01]  /*0e10*/  IMAD.WIDE.U32 R20, R20, c[0x0][0x260], R10 ;  /* 0x0000980014147a25 */ /* 0x000fe200078e000a */
[----:B------:R-:W-:Y:S01]  /*0e20*/  ISETP.GT.AND P0, PT, R3, 0x60, PT ;  /* 0x000000600300780c */ /* 0x000fe20003f04270 */
[----:B------:R-:W-:Y:S01]  /*0e30*/  UIMAD UR4, UR28, UR4, URZ ;  /* 0x000000041c0472a4 */ /* 0x000fe2000f8e023f */
[----:B------:R-:W-:Y:S01]  /*0e40*/  SHF.R.S32.HI R13, RZ, 0x1f, R12 ;  /* 0x0000001fff0d7819 */ /* 0x000fe2000001140c */
[C---:B------:R-:W-:Y:S01]  /*0e50*/  IMAD R4, R156.reuse, c[0x0][0x23c], R4 ;  /* 0x00008f009c047a24 */ /* 0x040fe200078e0204 */
[----:B------:R-:W-:Y:S01]  /*0e60*/  IADD3 R21, R21, UR23, RZ ;  /* 0x0000001715157c10 */ /* 0x000fe2000fffe0ff */
[----:B------:R-:W-:Y:S01]  /*0e70*/  IMAD.WIDE.U32 R2, R156, c[0x0][0x238], R10 ;  /* 0x00008e009c027a25 */ /* 0x000fe200078e000a */
[----:B------:R-:W-:Y:S01]  /*0e80*/  UIMAD UR23, UR13, UR5, UR4 ;  /* 0x000000050d1772a4 */ /* 0x000fe2000f8e0204 */
[----:B------:R-:W-:Y:S01]  /*0e90*/  LEA.HI R136, R136, R75, RZ, 0x6 ;  /* 0x0000004b88887211 */ /* 0x000fe200078f30ff */
[----:B------:R-:W-:Y:S01]  /*0ea0*/  USHF.R.S32.HI UR29, URZ, 0x1f, UR22 ;  /* 0x0000001f3f1d7899 */ /* 0x000fe20008011416 */
[----:B------:R-:W-:Y:S01]  /*0eb0*/  IMAD.IADD R5, R3, 0x1, R4 ;  /* 0x0000000103057824 */ /* 0x000fe200078e0204 */
[----:B------:R-:W-:Y:S01]  /*0ec0*/  ULDC.64 UR4, c[0x0][0x248] ;  /* 0x0000920000047ab9 */ /* 0x000fe20000000a00 */
[----:B------:R-:W-:Y:S01]  /*0ed0*/  IMAD.MOV.U32 R4, RZ, RZ, R2 ;  /* 0x000000ffff047224 */ /* 0x000fe200078e0002 */
[C---:B------:R-:W-:Y:S01]  /*0ee0*/  ISETP.GE.AND P6, PT, R10.reuse, c[0x0][0x27c], PT ;  /* 0x00009f000a007a0c */ /* 0x040fe20003fc6270 */
[----:B------:R-:W-:Y:S01]  /*0ef0*/  IMAD.U32 R2, RZ, RZ, UR11 ;  /* 0x0000000bff027e24 */ /* 0x000fe2000f8e00ff */
[----:B------:R-:W-:Y:S01]  /*0f00*/  IADD3 R138, R10, 0x40, RZ ;  /* 0x000000400a8a7810 */ /* 0x000fe20007ffe0ff */
[----:B------:R-:W-:Y:S01]  /*0f10*/  IMAD.MOV.U32 R98, RZ, RZ, c[0x0][0x238] ;  /* 0x00008e00ff627624 */ /* 0x000fe200078e00ff */
[----:B------:R-:W-:Y:S01]  /*0f20*/  P2R R140, PR, RZ, 0x40 ;  /* 0x00000040ff8c7803 */ /* 0x000fe20000000000 */
[----:B------:R-:W-:Y:S01]  /*0f30*/  IMAD.WIDE.U32 R4, R2, c[0x0][0x240], R4 ;  /* 0x0000900002047a25 */ /* 0x000fe200078e0004 */
[----:B------:R-:W-:-:S02]  /*0f40*/  SEL R3, RZ, c[0x0][0x27c], !P6 ;  /* 0x00009f00ff037a07 */ /* 0x000fc40007000000 */
[----:B------:R-:W-:Y:S01]  /*0f50*/  ISETP.GE.AND P6, PT, R10, c[0x0][0x1d4], PT ;  /* 0x000075000a007a0c */ /* 0x000fe20003fc6270 */
[----:B------:R-:W-:Y:S01]  /*0f60*/  IMAD.MOV.U32 R150, RZ, RZ, R4 ;  /* 0x000000ffff967224 */ /* 0x000fe200078e0004 */
[----:B------:R-:W-:Y:S01]  /*0f70*/  IADD3 R151, R5, UR25, RZ ;  /* 0x0000001905977c10 */ /* 0x000fe2000fffe0ff */
[----:B------:R-:W-:Y:S01]  /*0f80*/  USEL UR25, UR24, URZ, !UP2 ;  /* 0x0000003f18197287 */ /* 0x000fe2000d000000 */
[----:B------:R-:W-:Y:S01]  /*0f90*/  IMAD.MOV.U32 R104, RZ, RZ, 0x7 ;  /* 0x00000007ff687424 */ /* 0x000fe200078e00ff */
[----:B------:R-:W-:Y:S01]  /*0fa0*/  ISETP.GE.AND P5, PT, R138, c[0x0][0x1d4], PT ;  /* 0x000075008a007a0c */ /* 0x000fe20003fa6270 */
[----:B------:R-:W-:Y:S01]  /*0fb0*/  IMAD.U32 R148, RZ, RZ, UR27 ;  /* 0x0000001bff947e24 */ /* 0x000fe2000f8e00ff */
[----:B------:R-:W-:Y:S01]  /*0fc0*/  UIMAD UR4, UR25, UR4, URZ ;  /* 0x00000004190472a4 */ /* 0x000fe2000f8e023f */
[----:B------:R-:W-:Y:S01]  /*0fd0*/  IMAD R14, R8, c[0x0][0x280], RZ ;  /* 0x0000a000080e7a24 */ /* 0x000fe200078e02ff */
[----:B------:R-:W-:Y:S01]  /*0fe0*/  SHF.L.U64.HI R90, R98, R104, c[0x0][0x23c] ;  /* 0x00008f00625a7619 */ /* 0x000fe20000010268 */
[----:B------:R-:W-:Y:S01]  /*0ff0*/  IMAD R8, R8, c[0x0][0x290], RZ ;  /* 0x0000a40008087a24 */ /* 0x000fe200078e02ff */
[----:B------:R-:W-:Y:S01]  /*1000*/  UIMAD UR5, UR27, UR5, UR4 ;  /* 0x000000051b0572a4 */ /* 0x000fe2000f8e0204 */
[----:B------:R-:W-:Y:S01]  /*1010*/  IMAD.WIDE.U32 R150, R148, c[0x0][0x248], R150 ;  /* 0x0000920094967a25 */ /* 0x000fe200078e0096 */
[----:B------:R-:W-:-:S02]  /*1020*/  IADD3 R128, R139, 0x20, RZ ;  /* 0x000000208b807810 */ /* 0x000fc40007ffe0ff */
[C---:B------:R-:W-:Y:S01]  /*1030*/  IADD3 R124, R139.reuse, 0x40, RZ ;  /* 0x000000408b7c7810 */ /* 0x040fe20007ffe0ff */
[----:B------:R-:W-:Y:S01]  /*1040*/  IMAD.SHL.U32 R137, R139, 0x40, RZ ;  /* 0x000000408b897824 */ /* 0x000fe200078e00ff */
[----:B------:R-:W-:Y:S01]  /*1050*/  IADD3 R163, R151, UR5, RZ ;  /* 0x0000000597a37c10 */ /* 0x000fe2000fffe0ff */
[C---:B------:R-:W-:Y:S01]  /*1060*/  IMAD R8, R139.reuse, c[0x0][0x294], R8 ;  /* 0x0000a5008b087a24 */ /* 0x040fe200078e0208 */
[----:B------:R-:W-:Y:S01]  /*1070*/  ULDC.64 UR4, c[0x0][0x290] ;  /* 0x0000a40000047ab9 */ /* 0x000fe20000000a00 */
[----:B------:R-:W-:Y:S01]  /*1080*/  IMAD.WIDE.U32 R16, R139, c[0x0][0x290], R12 ;  /* 0x0000a4008b107a25 */ /* 0x000fe200078e000c */
[----:B------:R-:W-:Y:S01]  /*1090*/  LOP3.LUT R137, R137, 0x1c0, RZ, 0xc0, !PT ;  /* 0x000001c089897812 */ /* 0x000fe200078ec0ff */
[----:B------:R-:W-:Y:S01]  /*10a0*/  UIMAD UR28, UR28, UR4, URZ ;  /* 0x000000041c1c72a4 */ /* 0x000fe2000f8e023f */
[C---:B------:R-:W-:Y:S01]  /*10b0*/  IADD3 R120, R139.reuse, 0x60, RZ ;  /* 0x000000608b787810 */ /* 0x040fe20007ffe0ff */
[----:B------:R-:W-:Y:S01]  /*10c0*/  IMAD.WIDE.U32 R6, R139, c[0x0][0x290], R10 ;  /* 0x0000a4008b067a25 */ /* 0x000fe200078e000a */
[----:B------:R-:W-:Y:S01]  /*10d0*/  LOP3.LUT R134, R137, 0x38, R10, 0xf8, !PT ;  /* 0x0000003889867812 */ /* 0x000fe200078ef80a */
[----:B------:R-:W-:Y:S01]  /*10e0*/  UIMAD UR28, UR13, UR5, UR28 ;  /* 0x000000050d1c72a4 */ /* 0x000fe2000f8e021c */
[----:B------:R-:W-:Y:S01]  /*10f0*/  SHF.R.U32.HI R135, RZ, 0x3, R137 ;  /* 0x00000003ff877819 */ /* 0x000fe20000011689 */
[----:B------:R-:W-:Y:S01]  /*1100*/  IMAD.SHL.U32 R136, R136, 0x8, RZ ;  /* 0x0000000888887824 */ /* 0x000fe200078e00ff */
[----:B------:R-:W-:Y:S01]  /*1110*/  ULDC.64 UR4, c[0x0][0x1e8] ;  /* 0x00007a0000047ab9 */ /* 0x000fe20000000a00 */
[----:B------:R-:W-:Y:S01]  /*1120*/  IMAD.SHL.U32 R91, R98, 0x80, RZ ;  /* 0x00000080625b7824 */ /* 0x000fe200078e00ff */
[----:B------:R-:W-:Y:S01]  /*1130*/  UIMAD.WIDE.U32 UR30, UR11, UR4, URZ ;  /* 0x000000040b1e72a5 */ /* 0x000fe2000f8e003f */
[----:B------:R-:W-:Y:S01]  /*1140*/  IMAD.MOV.U32 R162, RZ, RZ, R150 ;  /* 0x000000ffffa27224 */ /* 0x000fe200078e0096 */
[----:B------:R-:W-:Y:S01]  /*1150*/  LOP3.LUT R136, R136, 0xfffffe00, RZ, 0xc0, !PT ;  /* 0xfffffe0088887812 */ /* 0x000fe200078ec0ff */
[----:B------:R-:W-:Y:S01]  /*1160*/  IMAD.IADD R17, R17, 0x1, R8 ;  /* 0x0000000111117824 */ /* 0x000fe200078e0208 */
[----:B------:R-:W-:Y:S01]  /*1170*/  SHF.R.S32.HI R126, RZ, 0x1f, R128 ;  /* 0x0000001fff7e7819 */ /* 0x000fe20000011480 */
[----:B------:R-:W-:Y:S01]  /*1180*/  IMAD.IADD R9, R8, 0x1, R7 ;  /* 0x0000000108097824 */ /* 0x000fe200078e0207 */
[----:B------:R-:W-:Y:S01]  /*1190*/  LOP3.LUT R134, R136, R134, R135, 0xf6, !PT ;  /* 0x0000008688867212 */ /* 0x000fe200078ef687 */
[----:B------:R-:W-:Y:S01]  /*11a0*/  IMAD.MOV.U32 R8, RZ, RZ, R6 ;  /* 0x000000ffff087224 */ /* 0x000fe200078e0006 */
[----:B------:R-:W-:Y:S01]  /*11b0*/  SHF.R.S32.HI R122, RZ, 0x1f, R124 ;  /* 0x0000001fff7a7819 */ /* 0x000fe2000001147c */
[----:B------:R-:W-:Y:S01]  /*11c0*/  IMAD.WIDE.U32 R6, R91, UR22, R162 ;  /* 0x000000165b067c25 */ /* 0x000fe2000f8e00a2 */
[----:B------:R-:W-:-:S02]  /*11d0*/  SHF.R.S32.HI R118, RZ, 0x1f, R120 ;  /* 0x0000001fff767819 */ /* 0x000fc40000011478 */
[----:B------:R-:W-:Y:S01]  /*11e0*/  LEA.HI R126, R126, R128, RZ, 0x3 ;  /* 0x000000807e7e7211 */ /* 0x000fe200078f18ff */
[----:B------:R-:W-:Y:S01]  /*11f0*/  IMAD.IADD R3, R10, 0x1, R3 ;  /* 0x000000010a037824 */ /* 0x000fe200078e0203 */
[----:B------:R-:W-:Y:S01]  /*1200*/  LEA.HI R122, R122, R124, RZ, 0x3 ;  /* 0x0000007c7a7a7211 */ /* 0x000fe200078f18ff */
[----:B------:R-:W-:Y:S01]  /*1210*/  IMAD.SHL.U32 R134, R134, 0x2, RZ ;  /* 0x0000000286867824 */ /* 0x000fe200078e00ff */
[----:B------:R-:W-:Y:S01]  /*1220*/  LEA.HI R118, R118, R120, RZ, 0x3 ;  /* 0x0000007876767211 */ /* 0x000fe200078f18ff */
[----:B------:R-:W-:Y:S01]  /*1230*/  IMAD.U32 R152, RZ, RZ, UR13 ;  /* 0x0000000dff987e24 */ /* 0x000fe2000f8e00ff */
[----:B------:R-:W-:Y:S01]  /*1240*/  SHF.R.S32.HI R2, RZ, 0x1f, R3 ;  /* 0x0000001fff027819 */ /* 0x000fe20000011403 */
[----:B------:R-:W-:Y:S01]  /*1250*/  IMAD.U32 R144, RZ, RZ, UR13 ;  /* 0x0000000dff907e24 */ /* 0x000fe2000f8e00ff */
[----:B------:R-:W-:Y:S01]  /*1260*/  SHF.R.S32.HI R131, RZ, 0x1f, R138 ;  /* 0x0000001fff837819 */ /* 0x000fe2000001148a */
[----:B------:R-:W-:Y:S01]  /*1270*/  IMAD.WIDE.U32 R152, R152, c[0x0][0x290], R16 ;  /* 0x0000a40098987a25 */ /* 0x000fe200078e0010 */
[----:B------:R-:W-:-:S02]  /*1280*/  LEA.HI R129, R2, R3, RZ, 0x3 ;  /* 0x0000000302817211 */ /* 0x000fc400078f18ff */
[----:B------:R-:W-:Y:S01]  /*1290*/  LEA.HI R2, R2, R3, RZ, 0x6 ;  /* 0x0000000302027211 */ /* 0x000fe200078f30ff */
[----:B------:R-:W-:Y:S01]  /*12a0*/  IMAD.WIDE.U32 R144, R144, c[0x0][0x290], R8 ;  /* 0x0000a40090907a25 */ /* 0x000fe200078e0008 */
[--C-:B------:R-:W-:Y:S02]  /*12b0*/  LOP3.LUT R115, R137, 0x38, R129.reuse, 0xf8, !PT ;  /* 0x0000003889737812 */ /* 0x100fe400078ef881 */
[----:B------:R-:W-:Y:S01]  /*12c0*/  LEA.HI R131, R131, R138, RZ, 0x3 ;  /* 0x0000008a83837211 */ /* 0x000fe200078f18ff */
[----:B------:R-:W-:Y:S01]  /*12d0*/  IMAD.SHL.U32 R127, R128, 0x40, RZ ;  /* 0x00000040807f7824 */ /* 0x000fe200078e00ff */
[----:B------:R-:W-:Y:S01]  /*12e0*/  LOP3.LUT R115, R115, R135, RZ, 0x3c, !PT ;  /* 0x0000008773737212 */ /* 0x000fe200078e3cff */
[----:B------:R-:W-:Y:S01]  /*12f0*/  IMAD.SHL.U32 R123, R124, 0x40, RZ ;  /* 0x000000407c7b7824 */ /* 0x000fe200078e00ff */
[----:B------:R-:W-:Y:S01]  /*1300*/  SHF.R.S32.HI R130, RZ, 0x3, R129 ;  /* 0x00000003ff827819 */ /* 0x000fe20000011481 */
[----:B------:R-:W-:Y:S01]  /*1310*/  IMAD.SHL.U32 R119, R120, 0x40, RZ ;  /* 0x0000004078777824 */ /* 0x000fe200078e00ff */
[----:B------:R-:W-:Y:S01]  /*1320*/  LOP3.LUT R127, R127, 0x1c0, RZ, 0xc0, !PT ;  /* 0x000001c07f7f7812 */ /* 0x000fe200078ec0ff */
[----:B------:R-:W-:Y:S01]  /*1330*/  IMAD R14, R139, c[0x0][0x284], R14 ;  /* 0x0000a1008b0e7a24 */ /* 0x000fe200078e020e */
[----:B------:R-:W-:Y:S01]  /*1340*/  LOP3.LUT R123, R123, 0x1c0, RZ, 0xc0, !PT ;  /* 0x000001c07b7b7812 */ /* 0x000fe200078ec0ff */
[----:B------:R-:W-:Y:S01]  /*1350*/  IMAD.WIDE.U32 R18, R139, c[0x0][0x280], R12 ;  /* 0x0000a0008b127a25 */ /* 0x000fe200078e000c */
[----:B------:R-:W-:-:S02]  /*1360*/  LOP3.LUT R119, R119, 0x1c0, RZ, 0xc0, !PT ;  /* 0x000001c077777812 */ /* 0x000fc400078ec0ff */
[----:B------:R-:W-:Y:S01]  /*1370*/  SHF.R.U32.HI R125, RZ, 0x3, R127 ;  /* 0x00000003ff7d7819 */ /* 0x000fe2000001167f */
[----:B------:R-:W-:Y:S01]  /*1380*/  IMAD.WIDE.U32 R22, R139, c[0x0][0x280], R10 ;  /* 0x0000a0008b167a25 */ /* 0x000fe200078e000a */
[----:B------:R-:W-:Y:S02]  /*1390*/  SHF.R.U32.HI R121, RZ, 0x3, R123 ;  /* 0x00000003ff797819 */ /* 0x000fe4000001167b */
[----:B------:R-:W-:Y:S01]  /*13a0*/  SHF.R.U32.HI R117, RZ, 0x3, R119 ;  /* 0x00000003ff757819 */ /* 0x000fe20000011677 */
[----:B------:R-:W-:Y:S01]  /*13b0*/  IMAD.SHL.U32 R126, R126, 0x40, RZ ;  /* 0x000000407e7e7824 */ /* 0x000fe200078e00ff */
[--C-:B------:R-:W-:Y:S01]  /*13c0*/  LOP3.LUT R114, R127, 0x38, R129.reuse, 0xf8, !PT ;  /* 0x000000387f727812 */ /* 0x100fe200078ef881 */
[----:B------:R-:W-:Y:S01]  /*13d0*/  IMAD.SHL.U32 R122, R122, 0x40, RZ ;  /* 0x000000407a7a7824 */ /* 0x000fe200078e00ff */
[--C-:B------:R-:W-:Y:S01]  /*13e0*/  LOP3.LUT R113, R123, 0x38, R129.reuse, 0xf8, !PT ;  /* 0x000000387b717812 */ /* 0x100fe200078ef881 */
[----:B------:R-:W-:Y:S01]  /*13f0*/  IMAD.SHL.U32 R118, R118, 0x40, RZ ;  /* 0x0000004076767824 */ /* 0x000fe200078e00ff */
[----:B------:R-:W-:Y:S01]  /*1400*/  LOP3.LUT R112, R119, 0x38, R129, 0xf8, !PT ;  /* 0x0000003877707812 */ /* 0x000fe200078ef881 */
[----:B------:R-:W-:Y:S01]  /*1410*/  IMAD.SHL.U32 R2, R2, 0x80, RZ ;  /* 0x0000008002027824 */ /* 0x000fe200078e00ff */
[----:B------:R-:W-:Y:S01]  /*1420*/  LOP3.LUT R126, R126, 0xfffffe00, RZ, 0xc0, !PT ;  /* 0xfffffe007e7e7812 */ /* 0x000fe200078ec0ff */
[----:B------:R-:W-:Y:S01]  /*1430*/  IMAD.MOV.U32 R94, RZ, RZ, 0x6 ;  /* 0x00000006ff5e7424 */ /* 0x000fe200078e00ff */
[----:B------:R-:W-:Y:S01]  /*1440*/  LOP3.LUT R122, R122, 0xfffffe00, RZ, 0xc0, !PT ;  /* 0xfffffe007a7a7812 */ /* 0x000fe200078ec0ff */
[----:B------:R-:W-:Y:S01]  /*1450*/  IMAD.MOV.U32 R160, RZ, RZ, c[0x0][0x280] ;  /* 0x0000a000ffa07624 */ /* 0x000fe200078e00ff */
[----:B------:R-:W-:Y:S01]  /*1460*/  LOP3.LUT R118, R118, 0xfffffe00, RZ, 0xc0, !PT ;  /* 0xfffffe0076767812 */ /* 0x000fe200078ec0ff */
[----:B------:R-:W-:Y:S01]  /*1470*/  IMAD.MOV.U32 R108, RZ, RZ, 0x5 ;  /* 0x00000005ff6c7424 */ /* 0x000fe200078e00ff */
[----:B------:R-:W-:Y:S01]  /*1480*/  LOP3.LUT R2, R2, 0xffffe000, RZ, 0xc0, !PT ;  /* 0xffffe00002027812 */ /* 0x000fe200078ec0ff */
[----:B------:R-:W-:Y:S01]  /*1490*/  IMAD.IADD R19, R19, 0x1, R14 ;  /* 0x0000000113137824 */ /* 0x000fe200078e020e */
[----:B------:R-:W-:Y:S01]  /*14a0*/  LOP3.LUT R114, R114, R125, RZ, 0x3c, !PT ;  /* 0x0000007d72727212 */ /* 0x000fe200078e3cff */
[----:B------:R-:W-:Y:S01]  /*14b0*/  IMAD.IADD R15, R14, 0x1, R23 ;  /* 0x000000010e0f7824 */ /* 0x000fe200078e0217 */
[----:B------:R-:W-:Y:S01]  /*14c0*/  LOP3.LUT R113, R113, R121, RZ, 0x3c, !PT ;  /* 0x0000007971717212 */ /* 0x000fe200078e3cff */
[----:B------:R-:W-:Y:S01]  /*14d0*/  IMAD.MOV.U32 R14, RZ, RZ, R22 ;  /* 0x000000ffff0e7224 */ /* 0x000fe200078e0016 */
[----:B------:R-:W-:Y:S01]  /*14e0*/  LOP3.LUT R112, R112, R117, RZ, 0x3c, !PT ;  /* 0x0000007570707212 */ /* 0x000fe200078e3cff */
[----:B------:R-:W-:Y:S01]  /*14f0*/  IMAD.U32 R154, RZ, RZ, UR13 ;  /* 0x0000000dff9a7e24 */ /* 0x000fe2000f8e00ff */
[C---:B------:R-:W-:Y:S01]  /*1500*/  SHF.L.U64.HI R92, R160.reuse, R94, c[0x0][0x284] ;  /* 0x0000a100a05c7619 */ /* 0x040fe2000001025e */
[----:B------:R-:W-:Y:S01]  /*1510*/  IMAD.U32 R146, RZ, RZ, UR13 ;  /* 0x0000000dff927e24 */ /* 0x000fe2000f8e00ff */
[C---:B------:R-:W-:Y:S01]  /*1520*/  SHF.L.U64.HI R102, R160.reuse, R104, c[0x0][0x284] ;  /* 0x0000a100a0667619 */ /* 0x040fe20000010268 */
[----:B------:R-:W-:Y:S01]  /*1530*/  IMAD.MOV.U32 R158, RZ, RZ, c[0x0][0x290] ;  /* 0x0000a400ff9e7624 */ /* 0x000fe200078e00ff */
[----:B------:R-:W-:Y:S01]  /*1540*/  SHF.L.U64.HI R106, R160, R108, c[0x0][0x284] ;  /* 0x0000a100a06a7619 */ /* 0x000fe2000001026c */
[----:B------:R-:W-:Y:S01]  /*1550*/  IMAD.SHL.U32 R99, R98, 0x40, RZ ;  /* 0x0000004062637824 */ /* 0x000fe200078e00ff */
[-C--:B------:R-:W-:Y:S01]  /*1560*/  IADD3 R115, R115, R2.reuse, R136 ;  /* 0x0000000273737210 */ /* 0x080fe20007ffe088 */
[----:B------:R-:W-:Y:S01]  /*1570*/  IMAD.SHL.U32 R93, R160, 0x40, RZ ;  /* 0x00000040a05d7824 */ /* 0x000fe200078e00ff */
[-C--:B------:R-:W-:Y:S01]  /*1580*/  IADD3 R114, R114, R2.reuse, R126 ;  /* 0x0000000272727210 */ /* 0x080fe20007ffe07e */
[C---:B------:R-:W-:Y:S01]  /*1590*/  IMAD.SHL.U32 R103, R160.reuse, 0x80, RZ ;  /* 0x00000080a0677824 */ /* 0x040fe200078e00ff */
[-C--:B------:R-:W-:Y:S01]  /*15a0*/  IADD3 R113, R113, R2.reuse, R122 ;  /* 0x0000000271717210 */ /* 0x080fe20007ffe07a */
[----:B------:R-:W-:Y:S01]  /*15b0*/  IMAD.SHL.U32 R107, R160, 0x20, RZ ;  /* 0x00000020a06b7824 */ /* 0x000fe200078e00ff */
[----:B------:R-:W-:Y:S01]  /*15c0*/  IADD3 R112, R112, R2, R118 ;  /* 0x0000000270707210 */ /* 0x000fe20007ffe076 */
[----:B------:R-:W-:Y:S01]  /*15d0*/  IMAD.WIDE.U32 R148, R148, c[0x0][0x268], R20 ;  /* 0x00009a0094947a25 */ /* 0x000fe200078e0014 */
[----:B------:R-:W-:-:S02]  /*15e0*/  SHF.L.U64.HI R104, R158, R104, c[0x0][0x294] ;  /* 0x0000a5009e687619 */ /* 0x000fc40000010268 */
[----:B------:R-:W-:Y:S01]  /*15f0*/  SHF.L.U64.HI R108, R158, R108, c[0x0][0x294] ;  /* 0x0000a5009e6c7619 */ /* 0x000fe2000001026c */
[----:B------:R-:W-:Y:S01]  /*1600*/  IMAD.WIDE.U32 R154, R154, c[0x0][0x280], R18 ;  /* 0x0000a0009a9a7a25 */ /* 0x000fe200078e0012 */
[----:B------:R-:W-:Y:S02]  /*1610*/  LOP3.LUT R131, R131, 0xfffffff8, RZ, 0xc0, !PT ;  /* 0xfffffff883837812 */ /* 0x000fe400078ec0ff */
[----:B------:R-:W-:Y:S01]  /*1620*/  LOP3.LUT R129, R129, 0xfffffff8, RZ, 0xc0, !PT ;  /* 0xfffffff881817812 */ /* 0x000fe200078ec0ff */
[----:B------:R-:W-:Y:S01]  /*1630*/  IMAD.WIDE.U32 R146, R146, c[0x0][0x280], R14 ;  /* 0x0000a00092927a25 */ /* 0x000fe200078e000e */
[----:B------:R-:W-:Y:S02]  /*1640*/  P2R R141, PR, RZ, 0x20 ;  /* 0x00000020ff8d7803 */ /* 0x000fe40000000000 */
[----:B------:R-:W-:Y:S01]  /*1650*/  P2R R142, PR, RZ, 0x40 ;  /* 0x00000040ff8e7803 */ /* 0x000fe20000000000 */
[----:B------:R-:W-:Y:S01]  /*1660*/  IMAD.WIDE.U32 R160, R160, 0x60, RZ ;  /* 0x00000060a0a07825 */ /* 0x000fe200078e00ff */
[----:B------:R-:W-:Y:S01]  /*1670*/  IADD3 R88, R88, UR17, RZ ;  /* 0x0000001158587c10 */ /* 0x000fe2000fffe0ff */
[----:B------:R-:W-:Y:S01]  /*1680*/  ULDC UR17, c[0x0][0x1d4] ;  /* 0x0000750000117ab9 */ /* 0x000fe20000000800 */
[----:B------:R-:W-:Y:S01]  /*1690*/  SHF.R.S32.HI R111, RZ, 0x1f, R131 ;  /* 0x0000001fff6f7819 */ /* 0x000fe20000011483 */
[----:B------:R-:W-:Y:S01]  /*16a0*/  IMAD.MOV.U32 R89, RZ, RZ, c[0x0][0x2b8] ;  /* 0x0000ae00ff597624 */ /* 0x000fe200078e00ff */
[----:B------:R-:W-:Y:S01]  /*16b0*/  IADD3 R87, R155, UR23, RZ ;  /* 0x000000179b577c10 */ /* 0x000fe2000fffe0ff */
[----:B------:R-:W-:Y:S01]  /*16c0*/  IMAD.MOV.U32 R76, RZ, RZ, c[0x0][0x27c] ;  /* 0x00009f00ff4c7624 */ /* 0x000fe200078e00ff */
[----:B------:R-:W-:Y:S01]  /*16d0*/  IADD3 R83, R147, UR23, RZ ;  /* 0x0000001793537c10 */ /* 0x000fe2000fffe0ff */
[C---:B------:R-:W-:Y:S01]  /*16e0*/  IMAD.SHL.U32 R95, R158.reuse, 0x40, RZ ;  /* 0x000000409e5f7824 */ /* 0x040fe200078e00ff */
[----:B------:R-:W-:Y:S01]  /*16f0*/  IADD3 R86, R153, UR28, RZ ;  /* 0x0000001c99567c10 */ /* 0x000fe2000fffe0ff */
[C---:B------:R-:W-:Y:S01]  /*1700*/  IMAD.SHL.U32 R105, R158.reuse, 0x80, RZ ;  /* 0x000000809e697824 */ /* 0x040fe200078e00ff */
[----:B------:R-:W-:Y:S01]  /*1710*/  IADD3 R82, R145, UR28, RZ ;  /* 0x0000001c91527c10 */ /* 0x000fe2000fffe0ff */
[----:B------:R-:W-:Y:S01]  /*1720*/  IMAD.SHL.U32 R109, R158, 0x20, RZ ;  /* 0x000000209e6d7824 */ /* 0x000fe200078e00ff */
[----:B------:R-:W-:Y:S01]  /*1730*/  SHF.R.S32.HI R110, RZ, 0x1f, R129 ;  /* 0x0000001fff6e7819 */ /* 0x000fe20000011481 */
[----:B------:R-:W-:-:S02]  /*1740*/  IMAD.U32 R133, RZ, RZ, UR22 ;  /* 0x00000016ff857e24 */ /* 0x000fc4000f8e00ff */
[----:B------:R-:W-:Y:S02]  /*1750*/  IMAD R132, R132, 0x20, R139 ;  /* 0x0000002084847824 */ /* 0x000fe400078e028b */
[----:B------:R-:W-:Y:S02]  /*1760*/  IMAD.SHL.U32 R115, R115, 0x2, RZ ;  /* 0x0000000273737824 */ /* 0x000fe400078e00ff */
[----:B------:R-:W-:Y:S02]  /*1770*/  IMAD.SHL.U32 R114, R114, 0x2, RZ ;  /* 0x0000000272727824 */ /* 0x000fe400078e00ff */
[----:B------:R-:W-:Y:S02]  /*1780*/  IMAD.SHL.U32 R113, R113, 0x2, RZ ;  /* 0x0000000271717824 */ /* 0x000fe400078e00ff */
[----:B------:R-:W-:Y:S01]  /*1790*/  IMAD.SHL.U32 R112, R112, 0x2, RZ ;  /* 0x0000000270707824 */ /* 0x000fe200078e00ff */
[----:B--2---:R1:W2:Y:S01]  /*17a0*/  @P4 R2UR UR26, R0 ;  /* 0x00000000001a43c2 */ /* 0x0042a200000e0000 */
[----:B------:R-:W-:Y:S01]  /*17b0*/  @P3 LEA R4, P4, R6, c[0x0][0x220], 0x1 ;  /* 0x0000880006043a11 */ /* 0x000fe200078808ff */
[----:B-1----:R-:W-:Y:S01]  /*17c0*/  IMAD R0, R90, UR22, RZ ;  /* 0x000000165a007c24 */ /* 0x002fe2000f8e02ff */
[----:B--2---:R-:W-:-:S02]  /*17d0*/  @UP0 USHF.R.S32.HI UR39, URZ, 0x1f, UR26 ;  /* 0x0000001f3f270899 */ /* 0x004fc4000801141a */
[----:B------:R-:W-:Y:S01]  /*17e0*/  @UP0 UMOV UR38, UR26 ;  /* 0x0000001a00260c82 */ /* 0x000fe20008000000 */
[----:B------:R-:W-:Y:S01]  /*17f0*/  IMAD R0, R91, UR29, R0 ;  /* 0x0000001d5b007c24 */ /* 0x000fe2000f8e0200 */
[----:B------:R-:W-:Y:S02]  /*1800*/  UIMAD UR29, UR10, UR4, URZ ;  /* 0x000000040a1d72a4 */ /* 0x000fe4000f8e023f */
[----:B------:R-:W-:Y:S01]  /*1810*/  @!UP0 UMOV UR38, UR19 ;  /* 0x0000001300268c82 */ /* 0x000fe20008000000 */
[----:B------:R-:W-:Y:S01]  /*1820*/  IMAD.IADD R7, R7, 0x1, R0 ;  /* 0x0000000107077824 */ /* 0x000fe200078e0200 */
[----:B------:R-:W-:Y:S01]  /*1830*/  UIMAD UR29, UR11, UR5, UR29 ;  /* 0x000000050b1d72a4 */ /* 0x000fe2000f8e021d */
[----:B------:R-:W-:Y:S01]  /*1840*/  IMAD.MOV.U32 R0, RZ, RZ, c[0x0][0x23c] ;  /* 0x00008f00ff007624 */ /* 0x000fe200078e00ff */
[----:B------:R-:W-:Y:S02]  /*1850*/  @!UP0 UMOV UR39, UR24 ;  /* 0x0000001800278c82 */ /* 0x000fe40008000000 */
[----:B------:R-:W-:Y:S01]  /*1860*/  @P3 LEA.HI.X R5, R6, c[0x0][0x224], R7, 0x1, P4 ;  /* 0x0000890006053a11 */ /* 0x000fe200020f0c07 */
[----:B------:R-:W-:Y:S01]  /*1870*/  IMAD.SHL.U32 R100, R0, 0x40, RZ ;  /* 0x0000004000647824 */ /* 0x000fe200078e00ff */
[----:B------:R-:W-:-:S02]  /*1880*/  ULDC.64 UR4, c[0x0][0x210] ;  /* 0x0000840000047ab9 */ /* 0x000fc40000000a00 */
[----:B------:R-:W-:Y:S01]  /*1890*/  UIMAD UR32, UR10, UR4, URZ ;  /* 0x000000040a2072a4 */ /* 0x000fe2000f8e023f */
[----:B------:R-:W-:Y:S01]  /*18a0*/  @!PT LDS RZ, [RZ] ;  /* 0x00000000fffff984 */ /* 0x000fe20000000800 */
[----:B------:R-:W-:Y:S01]  /*18b0*/  @!PT LDS RZ, [RZ] ;  /* 0x00000000fffff984 */ /* 0x000fe20000000800 */
[----:B------:R-:W-:Y:S01]  /*18c0*/  @!PT LDS RZ, [RZ] ;  /* 0x00000000fffff984 */ /* 0x000fe20000000800 */
[----:B------:R1:W-:Y:S01]  /*18d0*/  @P3 LDGSTS.E.BYPASS.LTC128B.128 [R134+0x8100], [R4.64], !P6 ;  /* 0x0810000004863fae */ /* 0x0003e2000f101d54 */
[----:B------:R-:W-:Y:S02]  /*18e0*/  UIMAD.WIDE.U32 UR34, UR11, UR4, URZ ;  /* 0x000000040b2272a5 */ /* 0x000fe4000f8e003f */
[----:B------:R-:W-:Y:S01]  /*18f0*/  UIMAD UR32, UR11, UR5, UR32 ;  /* 0x000000050b2072a4 */ /* 0x000fe2000f8e0220 */
[----:B------:R1:W-:Y:S01]  /*1900*/  @P3 LDGSTS.E.BYPASS.LTC128B.128 [R134+0xc100], [R4.64+0x80], !P5 ;  /* 0x0c10008004863fae */ /* 0x0003e2000e901d54 */
[----:B------:R-:W-:Y:S02]  /*1910*/  ULDC UR24, c[0x0][0x27c] ;  /* 0x00009f0000187ab9 */ /* 0x000fe40000000800 */
[----:B------:R-:W-:Y:S02]  /*1920*/  ULDC.64 UR4, c[0x0][0x268] ;  /* 0x00009a0000047ab9 */ /* 0x000fe40000000a00 */
[----:B------:R-:W-:-:S02]  /*1930*/  UIMAD UR4, UR25, UR4, URZ ;  /* 0x00000004190472a4 */ /* 0x000fc4000f8e023f */
[----:B------:R-:W-:Y:S02]  /*1940*/  USHF.L.U32 UR24, UR24, 0x1, URZ ;  /* 0x0000000118187899 */ /* 0x000fe4000800063f */
[----:B------:R-:W-:Y:S02]  /*1950*/  UIMAD UR27, UR27, UR5, UR4 ;  /* 0x000000051b1b72a4 */ /* 0x000fe4000f8e0204 */
[----:B------:R-:W-:Y:S02]  /*1960*/  UMOV UR25, 0x60 ;  /* 0x0000006000197882 */ /* 0x000fe40000000000 */
[----:B------:R-:W-:Y:S02]  /*1970*/  ULDC.64 UR4, c[0x0][0x2b0] ;  /* 0x0000ac0000047ab9 */ /* 0x000fe40000000a00 */
[----:B------:R-:W-:Y:S01]  /*1980*/  UIMAD UR26, UR39, UR4, URZ ;  /* 0x00000004271a72a4 */ /* 0x000fe2000f8e023f */
[----:B------:R-:W-:Y:S01]  /*1990*/  IADD3 R84, R149, UR27, RZ ;  /* 0x0000001b95547c10 */ /* 0x000fe2000fffe0ff */
[----:B------:R-:W-:-:S02]  /*19a0*/  UIMAD.WIDE.U32 UR36, UR38, UR4, URZ ;  /* 0x00000004262472a5 */ /* 0x000fc4000f8e003f */
[----:B------:R-:W-:Y:S02]  /*19b0*/  UIMAD UR26, UR38, UR5, UR26 ;  /* 0x00000005261a72a4 */ /* 0x000fe4000f8e021a */
[----:B------:R-:W-:Y:S02]  /*19c0*/  ULDC UR4, c[0x0][0x294] ;  /* 0x0000a50000047ab9 */ /* 0x000fe40000000800 */
[----:B------:R-:W-:Y:S02]  /*19d0*/  ULDC UR5, c[0x0][0x284] ;  /* 0x0000a10000057ab9 */ /* 0x000fe40000000800 */
[----:B------:R-:W-:Y:S01]  /*19e0*/  UIMAD UR5, UR25, UR5, URZ ;  /* 0x00000005190572a4 */ /* 0x000fe2000f8e023f */
[C---:B-1----:R-:W-:Y:S01]  /*19f0*/  @P2 LEA R4, P3, R98.reuse, R6, 0x5 ;  /* 0x0000000662042211 */ /* 0x042fe200078628ff */
[----:B------:R-:W-:Y:S02]  /*1a00*/  UIMAD UR4, UR25, UR4, URZ ;  /* 0x00000004190472a4 */ /* 0x000fe4000f8e023f */
[----:B------:R-:W-:Y:S01]  /*1a10*/  UIADD3 UR17, -UR24, UR17, URZ ;  /* 0x0000001118117290 */ /* 0x000fe2000fffe13f */
[----:B------:R-:W-:Y:S01]  /*1a20*/  @P2 LEA.HI.X R3, R98, R7, R0, 0x5, P3 ;  /* 0x0000000762032211 */ /* 0x000fe200018f2c00 */
[----:B------:R-:W-:Y:S01]  /*1a30*/  @P0 IMAD R0, R0, 0x60, RZ ;  /* 0x0000006000000824 */ /* 0x000fe200078e02ff */
[C---:B------:R-:W-:Y:S01]  /*1a40*/  @P2 LEA R16, P3, R4.reuse, c[0x0][0x220], 0x1 ;  /* 0x0000880004102a11 */ /* 0x040fe200078608ff */
[----:B------:R-:W-:Y:S01]  /*1a50*/  UIADD3 UR29, UR31, UR29, URZ ;  /* 0x0000001d1f1d7290 */ /* 0x000fe2000fffe03f */
[----:B------:R-:W-:Y:S01]  /*1a60*/  IADD3 R96, R161, UR5, RZ ;  /* 0x00000005a1607c10 */ /* 0x000fe2000fffe0ff */
[----:B------:R-:W-:Y:S01]  /*1a70*/  UIADD3 UR32, UR35, UR32, URZ ;  /* 0x0000002023207290 */ /* 0x000fe2000fffe03f */
[----:B------:R-:W-:Y:S01]  /*1a80*/  @P2 LEA.HI.X R17, R4, c[0x0][0x224], R3, 0x1, P3 ;  /* 0x0000890004112a11 */ /* 0x000fe200018f0c03 */
[----:B------:R-:W-:Y:S01]  /*1a90*/  IMAD.WIDE.U32 R4, R98, 0x40, RZ ;  /* 0x0000004062047825 */ /* 0x000fe200078e00ff */
[----:B------:R-:W-:-:S03]  /*1aa0*/  UIADD3 UR26, UR37, UR26, URZ ;  /* 0x0000001a251a7290 */ /* 0x000fc6000fffe03f */
[----:B------:R1:W-:Y:S01]  /*1ab0*/  @P2 LDGSTS.E.BYPASS.LTC128B.128 [R134+0x9100], [R16.64], !P6 ;  /* 0x0910000010862fae */ /* 0x0003e2000f101d54 */
[----:B------:R-:W-:Y:S01]  /*1ac0*/  IMAD.IADD R100, R5, 0x1, R100 ;  /* 0x0000000105647824 */ /* 0x000fe200078e0264 */
[----:B------:R-:W-:Y:S02]  /*1ad0*/  IADD3 R101, P3, R4, 0x80, RZ ;  /* 0x0000008004657810 */ /* 0x000fe40007f7e0ff */
[----:B------:R1:W-:Y:S01]  /*1ae0*/  @P2 LDGSTS.E.BYPASS.LTC128B.128 [R134+0xd100], [R16.64+0x80], !P5 ;  /* 0x0d10008010862fae */ /* 0x0003e2000e901d54 */
[----:B------:R-:W-:-:S05]  /*1af0*/  @P1 IADD3 R5, P2, R6, R4, RZ ;  /* 0x0000000406051210 */ /* 0x000fca0007f5e0ff */
[--C-:B------:R-:W-:Y:S01]  /*1b00*/  @P1 IMAD.X R3, R100, 0x1, R7.reuse, P2 ;  /* 0x0000000164031824 */ /* 0x100fe200010e0607 */
[C---:B------:R-:W-:Y:S01]  /*1b10*/  @P1 LEA R4, P2, R5.reuse, c[0x0][0x220], 0x1 ;  /* 0x0000880005041a11 */ /* 0x040fe200078408ff */
[C---:B------:R-:W-:Y:S01]  /*1b20*/  @P0 IMAD.WIDE.U32 R6, R98.reuse, 0x60, R6 ;  /* 0x0000006062060825 */ /* 0x040fe200078e0006 */
[-C--:B------:R-:W-:Y:S02]  /*1b30*/  SHF.L.U64.HI R98, R98, R94.reuse, c[0x0][0x23c] ;  /* 0x00008f0062627619 */ /* 0x080fe4000001025e */
[----:B------:R-:W-:Y:S01]  /*1b40*/  @P1 LEA.HI.X R5, R5, c[0x0][0x224], R3, 0x1, P2 ;  /* 0x0000890005051a11 */ /* 0x000fe200010f0c03 */
[----:B------:R-:W-:Y:S01]  /*1b50*/  @P0 IMAD.IADD R0, R7, 0x1, R0 ;  /* 0x0000000107000824 */ /* 0x000fe200078e0200 */
[----:B------:R-:W-:Y:S01]  /*1b60*/  @P0 LEA R8, P2, R6, c[0x0][0x220], 0x1 ;  /* 0x0000880006080a11 */ /* 0x000fe200078408ff */
[----:B------:R-:W-:Y:S01]  /*1b70*/  IMAD.X R100, RZ, RZ, R100, P3 ;  /* 0x000000ffff647224 */ /* 0x000fe200018e0664 */
[----:B------:R-:W-:Y:S01]  /*1b80*/  SHF.L.U64.HI R94, R158, R94, c[0x0][0x294] ;  /* 0x0000a5009e5e7619 */ /* 0x000fe2000001025e */
[----:B------:R1:W-:Y:S01]  /*1b90*/  @P1 LDGSTS.E.BYPASS.LTC128B.128 [R134+0xa100], [R4.64], !P6 ;  /* 0x0a10000004861fae */ /* 0x0003e2000f101d54 */
[----:B------:R-:W-:Y:S01]  /*1ba0*/  @P0 LEA.HI.X R9, R6, c[0x0][0x224], R0, 0x1, P2 ;  /* 0x0000890006090a11 */ /* 0x000fe200010f0c00 */
[----:B------:R-:W-:-:S02]  /*1bb0*/  IMAD.WIDE.U32 R158, R158, 0x60, RZ ;  /* 0x000000609e9e7825 */ /* 0x000fc400078e00ff */
[----:B------:R1:W-:Y:S01]  /*1bc0*/  @P1 LDGSTS.E.BYPASS.LTC128B.128 [R134+0xe100], [R4.64+0x80], !P5 ;  /* 0x0e10008004861fae */ /* 0x0003e2000e901d54 */
[----:B------:R-:W-:Y:S02]  /*1bd0*/  ISETP.NE.AND P1, PT, R89, 0x1, PT ;  /* 0x000000015900780c */ /* 0x000fe40003f25270 */
[----:B------:R-:W-:Y:S01]  /*1be0*/  IADD3 R97, R159, UR4, RZ ;  /* 0x000000049f617c10 */ /* 0x000fe2000fffe0ff */
[----:B------:R2:W-:Y:S01]  /*1bf0*/  @P0 LDGSTS.E.BYPASS.LTC128B.128 [R134+0xb100], [R8.64], !P6 ;  /* 0x0b10000008860fae */ /* 0x0005e2000f101d54 */
[----:B------:R-:W-:-:S03]  /*1c00*/  ULDC.U8 UR4, c[0x0][0x298] ;  /* 0x0000a60000047ab9 */ /* 0x000fc60000000000 */
[----:B------:R2:W-:Y:S01]  /*1c10*/  @P0 LDGSTS.E.BYPASS.LTC128B.128 [R134+0xf100], [R8.64+0x80], !P5 ;  /* 0x0f10008008860fae */ /* 0x0005e2000e901d54 */
[----:B------:R-:W-:Y:S02]  /*1c20*/  ISETP.GE.AND P5, PT, R10, c[0x0][0x1d4], PT ;  /* 0x000075000a007a0c */ /* 0x000fe40003fa6270 */
[----:B------:R-:W-:Y:S01]  /*1c30*/  ISETP.GE.AND P0, PT, R76, 0x1, PT ;  /* 0x000000014c00780c */ /* 0x000fe20003f06270 */
[----:B------:R-:W0:Y:S01]  /*1c40*/  LDGDEPBAR ;  /* 0x00000000000079af */ /* 0x000e220000000000 */
[----:B--2---:R-:W-:-:S03]  /*1c50*/  IADD3 R9, R12, 0x20, RZ ;  /* 0x000000200c097810 */ /* 0x004fc60007ffe0ff */
[----:B-1----:R-:W-:Y:S06]  /*1c60*/  BAR.SYNC.DEFER_BLOCKING 0x0 ;  /* 0x0000000000007b1d */ /* 0x002fec0000010000 */
.L_x_106:
[----:B------:R-:W-:Y:S01]  /*1c70*/  IMAD.SHL.U32 R81, R133, 0x80, RZ ;  /* 0x0000008085517824 */ /* 0x000fe200078e00ff */
[----:B------:R-:W-:Y:S04]  /*1c80*/  DEPBAR.LE SB0, 0x0 ;  /* 0x000080000000791a */ /* 0x000fe80000000000 */
[----:B------:R-:W-:Y:S01]  /*1c90*/  IMAD.IADD R80, R132, 0x1, R81 ;  /* 0x0000000184507824 */ /* 0x000fe200078e0251 */
[----:B------:R-:W-:Y:S01]  /*1ca0*/  ISETP.NE.AND P1, PT, R89, 0x1, PT ;  /* 0x000000015900780c */ /* 0x000fe20003f25270 */
[----:B------:R-:W-:Y:S01]  /*1cb0*/  IMAD.MOV.U32 R116, RZ, RZ, RZ ;  /* 0x000000ffff747224 */ /* 0x000fe200078e00ff */
[----:B------:R-:W-:Y:S01]  /*1cc0*/  ISETP.GE.AND P2, PT, R76, 0x1, PT ;  /* 0x000000014c00780c */ /* 0x000fe20003f46270 */
[----:B------:R-:W-:Y:S01]  /*1cd0*/  BSSY B2, `(.L_x_60) ;  /* 0x000054a000027945 */ /* 0x000fe20003800000 */
[----:B------:R-:W-:Y:S01]  /*1ce0*/  ISETP.GE.AND P0, PT, R80, UR16, PT ;  /* 0x0000001050007c0c */ /* 0x000fe2000bf06270 */
[----:B------:R-:W-:Y:S03]  /*1cf0*/  IMAD.IADD R80, R88, 0x1, R80 ;  /* 0x0000000158507824 */ /* 0x000fe600078e0250 */
[----:B------:R-:W-:Y:S01]  /*1d00*/  ISETP.GT.OR P0, PT, R132, 0x7f, P0 ;  /* 0x0000007f8400780c */ /* 0x000fe20000704670 */
[----:B------:R-:W-:Y:S04]  /*1d10*/  IMAD.MOV.U32 R0, RZ, RZ, R80 ;  /* 0x000000ffff007224 */ /* 0x000fe800078e0050 */
[----:B-1----:R-:W-:Y:S05]  /*1d20*/  @P1 IMAD.HI.U32 R2, R80, c[0x0][0x2bc], RZ ;  /* 0x0000af0050021a27 */ /* 0x002fea00078e00ff */
        /* <DEDUP_REMOVED lines=9> */
[----:B--2---:R-:W2:Y:S04]  /*1dc0*/  @!P0 LDG.E R116, [R4.64] ;  /* 0x0000001404748981 */ /* 0x004ea8000c1e1900 */
[----:B------:R-:W-:Y:S01]  /*1dd0*/  IMAD R0, R79, c[0x0][0x1e0], RZ ;  /* 0x000078004f007a24 */ /* 0x000fe200078e02ff */
[----:B------:R-:W-:Y:S03]  /*1de0*/  BAR.SYNC.DEFER_BLOCKING 0x0 ;  /* 0x0000000000007b1d */ /* 0x000fe60000010000 */
        /* <DEDUP_REMOVED lines=10> */
[----:B------:R-:W-:-:S05]  /*1e90*/  @!P2 BRA `(.L_x_61) ;  /* 0x00004eb00000a947 */ /* 0x000fca0003800000 */
[-C--:B------:R-:W-:Y:S01]  /*1ea0*/  IMAD R40, R102, R133.reuse, RZ ;  /* 0x0000008566287224 */ /* 0x080fe200078e02ff */
[----:B------:R-:W-:Y:S01]  /*1eb0*/  ISETP.NE.AND P0, PT, RZ, UR4, PT ;  /* 0x00000004ff007c0c */ /* 0x000fe2000bf05270 */
[-C--:B------:R-:W-:Y:S01]  /*1ec0*/  IMAD R8, R104, R133.reuse, RZ ;  /* 0x0000008568087224 */ /* 0x080fe200078e02ff */
[----:B------:R-:W-:Y:S01]  /*1ed0*/  SHF.R.S32.HI R0, RZ, 0x1f, R133 ;  /* 0x0000001fff007819 */ /* 0x000fe20000011485 */
[----:B------:R-:W-:Y:S01]  /*1ee0*/  IMAD.WIDE.U32 R68, R103, R133, RZ ;  /* 0x0000008567447225 */ /* 0x000fe200078e00ff */
[----:B------:R-:W-:Y:S03]  /*1ef0*/  IADD3 R77, -R81, UR16, RZ ;  /* 0x00000010514d7c10 */ /* 0x000fe6000fffe1ff */
[C---:B------:R-:W-:Y:S01]  /*1f00*/  IMAD R40, R0.reuse, R103, R40 ;  /* 0x0000006700287224 */ /* 0x040fe200078e0228 */
[----:B------:R-:W-:Y:S01]  /*1f10*/  IMNMX R77, R77, 0x80, PT ;  /* 0x000000804d4d7817 */ /* 0x000fe20003800200 */
[----:B------:R-:W-:Y:S02]  /*1f20*/  IMAD R8, R0, R105, R8 ;  /* 0x0000006900087224 */ /* 0x000fe400078e0208 */
[----:B------:R-:W-:Y:S01]  /*1f30*/  IMAD.WIDE.U32 R42, R105, R133, RZ ;  /* 0x00000085692a7225 */ /* 0x000fe200078e00ff */
[----:B------:R-:W-:Y:S04]  /*1f40*/  IADD3 R40, R69, R40, RZ ;  /* 0x0000002845287210 */ /* 0x000fe80007ffe0ff */
[----:B------:R-:W-:Y:S01]  /*1f50*/  IADD3 R8, R43, R8, RZ ;  /* 0x000000082b087210 */ /* 0x000fe20007ffe0ff */
[----:B------:R-:W-:-:S05]  /*1f60*/  @!P0 BRA `(.L_x_62) ;  /* 0x000027d000008947 */ /* 0x000fca0003800000 */
[----:B------:R-:W-:Y:S01]  /*1f70*/  ISETP.GE.AND P3, PT, R139, R77, PT ;  /* 0x0000004d8b00720c */ /* 0x000fe20003f66270 */
[----:B------:R-:W-:Y:S01]  /*1f80*/  BSSY B0, `(.L_x_63) ;  /* 0x000001b000007945 */ /* 0x000fe20003800000 */
[----:B------:R-:W-:Y:S01]  /*1f90*/  CS2R R28, SRZ ;  /* 0x00000000001c7805 */ /* 0x000fe2000001ff00 */
[----:B------:R-:W-:Y:S01]  /*1fa0*/  CS2R R36, SRZ ;  /* 0x0000000000247805 */ /* 0x000fe2000001ff00 */
[----:B------:R-:W-:Y:S01]  /*1fb0*/  CS2R R32, SRZ ;  /* 0x0000000000207805 */ /* 0x000fe2000001ff00 */
[----:B------:R-:W-:Y:S01]  /*1fc0*/  CS2R R62, SRZ ;  /* 0x00000000003e7805 */ /* 0x000fe2000001ff00 */
[----:B------:R-:W-:Y:S07]  /*1fd0*/  CS2R R38, SRZ ;  /* 0x0000000000267805 */ /* 0x000fee000001ff00 */
[----:B------:R-:W-:-:S05]  /*1fe0*/  @P3 BRA `(.L_x_64) ;  /* 0x0000014000003947 */ /* 0x000fca0003800000 */
[----:B------:R-:W-:Y:S01]  /*1ff0*/  IADD3 R2, P0, R154, R68, RZ ;  /* 0x000000449a027210 */ /* 0x000fe20007f1e0ff */
[----:B------:R-:W-:Y:S01]  /*2000*/  CS2R R32, SRZ ;  /* 0x0000000000207805 */ /* 0x000fe2000001ff00 */
[----:B------:R-:W-:Y:S01]  /*2010*/  CS2R R38, SRZ ;  /* 0x0000000000267805 */ /* 0x000fe2000001ff00 */
[----:B------:R-:W-:Y:S01]  /*2020*/  CS2R R36, SRZ ;  /* 0x0000000000247805 */ /* 0x000fe2000001ff00 */
[----:B------:R-:W-:Y:S01]  /*2030*/  CS2R R62, SRZ ;  /* 0x00000000003e7805 */ /* 0x000fe2000001ff00 */
[----:B------:R-:W-:Y:S01]  /*2040*/  IMAD.X R0, R40, 0x1, R87, P0 ;  /* 0x0000000128007824 */ /* 0x000fe200000e0657 */
[----:B------:R-:W-:Y:S05]  /*2050*/  IADD3 R4, P0, R152, R42, RZ ;  /* 0x0000002a98047210 */ /* 0x000fea0007f1e0ff */
[----:B------:R-:W-:Y:S01]  /*2060*/  IMAD.X R3, R8, 0x1, R86, P0 ;  /* 0x0000000108037824 */ /* 0x000fe200000e0656 */
[C---:B------:R-:W-:Y:S04]  /*2070*/  LEA R6, P0, R2.reuse, c[0x0][0x270], 0x1 ;  /* 0x00009c0002067a11 */ /* 0x040fe800078008ff */
[----:B------:R-:W-:Y:S02]  /*2080*/  LEA.HI.X R7, R2, c[0x0][0x274], R0, 0x1, P0 ;  /* 0x00009d0002077a11 */ /* 0x000fe400000f0c00 */
[C---:B------:R-:W-:Y:S04]  /*2090*/  LEA R2, P0, R4.reuse, c[0x0][0x288], 0x1 ;  /* 0x0000a20004027a11 */ /* 0x040fe800078008ff */
[----:B------:R-:W-:Y:S02]  /*20a0*/  LEA.HI.X R3, R4, c[0x0][0x28c], R3, 0x1, P0 ;  /* 0x0000a30004037a11 */ /* 0x000fe400000f0c03 */
[----:B------:R-:W-:Y:S11]  /*20b0*/  ISETP.GE.AND P0, PT, R12, c[0x0][0x27c], PT ;  /* 0x00009f000c007a0c */ /* 0x000ff60003f06270 */
[----:B------:R-:W-:Y:S02]  /*20c0*/  @!UPT UIADD3 URZ, URZ, URZ, URZ ;  /* 0x0000003f3f3ff290 */ /* 0x000fe4000fffe03f */
[----:B------:R1:W5:Y:S04]  /*20d0*/  @!P0 LDG.E.64 R32, [R6.64] ;  /* 0x0000001406208981 */ /* 0x000368000c1e1b00 */
[----:B------:R1:W5:Y:S01]  /*20e0*/  @!P0 LDG.E.64 R38, [R2.64] ;  /* 0x0000001402268981 */ /* 0x000362000c1e1b00 */
[----:B------:R-:W-:Y:S11]  /*20f0*/  ISETP.GE.AND P0, PT, R9, c[0x0][0x27c], PT ;  /* 0x00009f0009007a0c */ /* 0x000ff60003f06270 */
[----:B------:R-:W-:Y:S02]  /*2100*/  @!UPT UIADD3 URZ, URZ, URZ, URZ ;  /* 0x0000003f3f3ff290 */ /* 0x000fe4000fffe03f */
[----:B------:R1:W5:Y:S04]  /*2110*/  @!P0 LDG.E.64 R36, [R6.64+0x40] ;  /* 0x0000401406248981 */ /* 0x000368000c1e1b00 */
[----:B------:R1:W5:Y:S02]  /*2120*/  @!P0 LDG.E.64 R62, [R2.64+0x40] ;  /* 0x00004014023e8981 */ /* 0x000364000c1e1b00 */
.L_x_64:
[----:B------:R-:W-:Y:S05]  /*2130*/  BSYNC B0 ;  /* 0x0000000000007941 */ /* 0x000fea0003800000 */
.L_x_63:
[----:B------:R-:W-:Y:S01]  /*2140*/  ISETP.GE.AND P6, PT, R128, R77, PT ;  /* 0x0000004d8000720c */ /* 0x000fe20003fc6270 */
[----:B-----5:R-:W-:Y:S01]  /*2150*/  IMAD.MOV.U32 R4, RZ, RZ, R36 ;  /* 0x000000ffff047224 */ /* 0x020fe200078e0024 */
[----:B------:R-:W-:Y:S01]  /*2160*/  MOV R5, R62 ;  /* 0x0000003e00057202 */ /* 0x000fe20000000f00 */
[----:B-1----:R-:W-:Y:S01]  /*2170*/  IMAD.MOV.U32 R3, RZ, RZ, R37 ;  /* 0x000000ffff037224 */ /* 0x002fe200078e0025 */
[----:B------:R-:W-:Y:S01]  /*2180*/  BSSY B0, `(.L_x_65) ;  /* 0x0000024000007945 */ /* 0x000fe20003800000 */
[----:B------:R-:W-:Y:S01]  /*2190*/  IMAD.MOV.U32 R2, RZ, RZ, R32 ;  /* 0x000000ffff027224 */ /* 0x000fe200078e0020 */
[----:B------:R-:W-:Y:S01]  /*21a0*/  CS2R R34, SRZ ;  /* 0x0000000000227805 */ /* 0x000fe2000001ff00 */
[----:B------:R-:W-:Y:S01]  /*21b0*/  IMAD.MOV.U32 R0, RZ, RZ, R33 ;  /* 0x000000ffff007224 */ /* 0x000fe200078e0021 */
[----:B------:R-:W-:Y:S01]  /*21c0*/  PRMT R30, R3, 0x5410, R4 ;  /* 0x00005410031e7816 */ /* 0x000fe20000000004 */
[----:B------:R-:W-:Y:S01]  /*21d0*/  IMAD.MOV.U32 R4, RZ, RZ, R63 ;  /* 0x000000ffff047224 */ /* 0x000fe200078e003f */
[----:B------:R-:W-:Y:S01]  /*21e0*/  PRMT R3, R2, 0x7610, R3 ;  /* 0x0000761002037816 */ /* 0x000fe20000000003 */
[----:B------:R-:W-:Y:S01]  /*21f0*/  IMAD.MOV.U32 R2, RZ, RZ, R38 ;  /* 0x000000ffff027224 */ /* 0x000fe200078e0026 */
[----:B------:R-:W-:Y:S01]  /*2200*/  PRMT R31, R0, 0x7610, R31 ;  /* 0x00007610001f7816 */ /* 0x000fe2000000001f */
[----:B------:R-:W-:Y:S01]  /*2210*/  CS2R R56, SRZ ;  /* 0x0000000000387805 */ /* 0x000fe2000001ff00 */
[----:B------:R-:W-:Y:S01]  /*2220*/  MOV R0, R39 ;  /* 0x0000002700007202 */ /* 0x000fe20000000f00 */
[----:B------:R-:W-:Y:S01]  /*2230*/  CS2R R60, SRZ ;  /* 0x00000000003c7805 */ /* 0x000fe2000001ff00 */
[----:B------:R-:W-:Y:S02]  /*2240*/  PRMT R59, R4, 0x5410, R5 ;  /* 0x00005410043b7816 */ /* 0x000fe40000000005 */
[----:B------:R-:W-:Y:S02]  /*2250*/  PRMT R3, R3, 0x5410, R2 ;  /* 0x0000541003037816 */ /* 0x000fe40000000002 */
[----:B------:R-:W-:Y:S01]  /*2260*/  PRMT R31, R31, 0x5410, R0 ;  /* 0x000054101f1f7816 */ /* 0x000fe20000000000 */
[----:B------:R-:W-:-:S05]  /*2270*/  @P6 BRA `(.L_x_66) ;  /* 0x0000014000006947 */ /* 0x000fca0003800000 */
[----:B------:R-:W-:Y:S01]  /*2280*/  IADD3 R2, P1, P0, R154, R68, R107 ;  /* 0x000000449a027210 */ /* 0x000fe2000783e06b */
[----:B------:R-:W-:Y:S01]  /*2290*/  CS2R R34, SRZ ;  /* 0x0000000000227805 */ /* 0x000fe2000001ff00 */
[----:B------:R-:W-:Y:S01]  /*22a0*/  CS2R R60, SRZ ;  /* 0x00000000003c7805 */ /* 0x000fe2000001ff00 */
[----:B------:R-:W-:Y:S01]  /*22b0*/  CS2R R28, SRZ ;  /* 0x00000000001c7805 */ /* 0x000fe2000001ff00 */
[----:B------:R-:W-:Y:S01]  /*22c0*/  IADD3.X R0, R87, R40, R106, P1, P0 ;  /* 0x0000002857007210 */ /* 0x000fe20000fe046a */
[----:B------:R-:W-:Y:S01]  /*22d0*/  CS2R R56, SRZ ;  /* 0x0000000000387805 */ /* 0x000fe2000001ff00 */
[----:B------:R-:W-:Y:S04]  /*22e0*/  IADD3 R5, P1, P0, R152, R42, R109 ;  /* 0x0000002a98057210 */ /* 0x000fe8000783e06d */
[----:B------:R-:W-:Y:S02]  /*22f0*/  IADD3.X R4, R86, R8, R108, P1, P0 ;  /* 0x0000000856047210 */ /* 0x000fe40000fe046c */
        /* <DEDUP_REMOVED lines=12> */
.L_x_66:
[----:B------:R-:W-:Y:S05]  /*23c0*/  BSYNC B0 ;  /* 0x0000000000007941 */ /* 0x000fea0003800000 */
.L_x_65:
[----:B------:R-:W-:Y:S01]  /*23d0*/  ISETP.GE.AND P4, PT, R124, R77, PT ;  /* 0x0000004d7c00720c */ /* 0x000fe20003f86270 */
[----:B-----5:R-:W-:Y:S01]  /*23e0*/  IMAD.MOV.U32 R5, RZ, RZ, R28 ;  /* 0x000000ffff057224 */ /* 0x020fe200078e001c */
[----:B------:R-:W-:Y:S01]  /*23f0*/  MOV R2, R34 ;  /* 0x0000002200027202 */ /* 0x000fe20000000f00 */
[----:B------:R-:W-:Y:S01]  /*2400*/  IMAD.MOV.U32 R4, RZ, RZ, R29 ;  /* 0x000000ffff047224 */ /* 0x000fe200078e001d */
[----:B------:R-:W-:Y:S01]  /*2410*/  BSSY B0, `(.L_x_67) ;  /* 0x0000024000007945 */ /* 0x000fe20003800000 */
[----:B------:R-:W-:Y:S01]  /*2420*/  IMAD.MOV.U32 R0, RZ, RZ, R35 ;  /* 0x000000ffff007224 */ /* 0x000fe200078e0023 */
[----:B-1----:R-:W-:Y:S01]  /*2430*/  CS2R R6, SRZ ;  /* 0x0000000000067805 */ /* 0x002fe2000001ff00 */
[----:B------:R-:W-:Y:S01]  /*2440*/  CS2R R24, SRZ ;  /* 0x0000000000187805 */ /* 0x000fe2000001ff00 */
[----:B------:R-:W-:Y:S01]  /*2450*/  PRMT R18, R4, 0x5410, R5 ;  /* 0x0000541004127816 */ /* 0x000fe20000000005 */
[----:B------:R-:W-:Y:S01]  /*2460*/  IMAD.MOV.U32 R5, RZ, RZ, R56 ;  /* 0x000000ffff057224 */ /* 0x000fe200078e0038 */
[----:B------:R-:W-:Y:S01]  /*2470*/  PRMT R19, R0, 0x5410, R2 ;  /* 0x0000541000137816 */ /* 0x000fe20000000002 */
[----:B------:R-:W-:Y:S01]  /*2480*/  IMAD.MOV.U32 R2, RZ, RZ, R60 ;  /* 0x000000ffff027224 */ /* 0x000fe200078e003c */
[----:B------:R-:W-:Y:S01]  /*2490*/  MOV R4, R57 ;  /* 0x0000003900047202 */ /* 0x000fe20000000f00 */
[----:B------:R-:W-:Y:S01]  /*24a0*/  CS2R R26, SRZ ;  /* 0x00000000001a7805 */ /* 0x000fe2000001ff00 */
[----:B------:R-:W-:Y:S01]  /*24b0*/  MOV R0, R61 ;  /* 0x0000003d00007202 */ /* 0x000fe20000000f00 */
[----:B------:R-:W-:Y:S01]  /*24c0*/  CS2R R50, SRZ ;  /* 0x0000000000327805 */ /* 0x000fe2000001ff00 */
[----:B------:R-:W-:Y:S01]  /*24d0*/  PRMT R53, R4, 0x5410, R5 ;  /* 0x0000541004357816 */ /* 0x000fe20000000005 */
[----:B------:R-:W-:Y:S01]  /*24e0*/  CS2R R54, SRZ ;  /* 0x0000000000367805 */ /* 0x000fe2000001ff00 */
        /* <DEDUP_REMOVED lines=22> */
.L_x_68:
[----:B------:R-:W-:Y:S05]  /*2650*/  BSYNC B0 ;  /* 0x0000000000007941 */ /* 0x000fea0003800000 */
.L_x_67:
        /* <DEDUP_REMOVED lines=14> */
[----:B------:R-:W-:Y:S02]  /*2740*/  MOV R0, R55 ;  /* 0x0000003700007202 */ /* 0x000fe40000000f00 */
        /* <DEDUP_REMOVED lines=23> */
.L_x_70:
[----:B------:R-:W-:Y:S05]  /*28c0*/  BSYNC B0 ;  /* 0x0000000000007941 */ /* 0x000fea0003800000 */
.L_x_69:
[----:B-----5:R-:W-:Y:S01]  /*28d0*/  MOV R2, R16 ;  /* 0x0000001000027202 */ /* 0x020fe20000000f00 */
[----:B------:R2:W3:Y:S01]  /*28e0*/  SHFL.IDX PT, R65, R143, RZ, 0x181f ;  /* 0x00181fff8f417589 */ /* 0x0004e200000e0000 */
[----:B------:R-:W-:Y:S01]  /*28f0*/  IMAD.MOV.U32 R0, RZ, RZ, R17 ;  /* 0x000000ffff007224 */ /* 0x000fe200078e0011 */
[----:B------:R-:W-:Y:S01]  /*2900*/  BSSY B1, `(.L_x_71) ;  /* 0x000007f000017945 */ /* 0x000fe20003800000 */
[----:B-1----:R-:W-:Y:S02]  /*2910*/  IMAD.MOV.U32 R5, RZ, RZ, R6 ;  /* 0x000000ffff057224 */ /* 0x002fe400078e0006 */
[----:B------:R-:W-:Y:S01]  /*2920*/  IMAD.MOV.U32 R4, RZ, RZ, R7 ;  /* 0x000000ffff047224 */ /* 0x000fe200078e0007 */
[----:B------:R-:W-:Y:S01]  /*2930*/  PRMT R8, R0, 0x5410, R2 ;  /* 0x0000541000087816 */ /* 0x000fe20000000002 */
[----:B------:R2:W1:Y:S01]  /*2940*/  SHFL.IDX PT, R64, R164, RZ, 0x181f ;  /* 0x00181fffa4407589 */ /* 0x00046200000e0000 */
[----:B------:R-:W-:Y:S01]  /*2950*/  MOV R0, R49 ;  /* 0x0000003100007202 */ /* 0x000fe20000000f00 */
[----:B------:R-:W-:Y:S01]  /*2960*/  IMAD.MOV.U32 R20, RZ, RZ, R44 ;  /* 0x000000ffff147224 */ /* 0x000fe200078e002c */
[----:B------:R-:W-:Y:S01]  /*2970*/  PRMT R5, R4, 0x5410, R5 ;  /* 0x0000541004057816 */ /* 0x000fe20000000005 */
[----:B------:R-:W-:Y:S01]  /*2980*/  IMAD.MOV.U32 R2, RZ, RZ, R48 ;  /* 0x000000ffff027224 */ /* 0x000fe200078e0030 */
[----:B------:R-:W-:Y:S04]  /*2990*/  MOV R4, R45 ;  /* 0x0000002d00047202 */ /* 0x000fe80000000f00 */
[----:B------:R-:W-:Y:S02]  /*29a0*/  PRMT R43, R4, 0x5410, R20 ;  /* 0x00005410042b7816 */ /* 0x000fe40000000014 */
[----:B------:R-:W-:Y:S01]  /*29b0*/  PRMT R46, R0, 0x5410, R2 ;  /* 0x00005410002e7816 */ /* 0x000fe20000000002 */
[----:B------:R-:W-:-:S05]  /*29c0*/  @P3 BRA `(.L_x_72) ;  /* 0x0000072000003947 */ /* 0x000fca0003800000 */
[----:B------:R-:W-:Y:S01]  /*29d0*/  BSSY B0, `(.L_x_73) ;  /* 0x0000038000007945 */ /* 0x000fe20003800000 */
[----:B------:R-:W-:-:S05]  /*29e0*/  @P5 BRA `(.L_x_74) ;  /* 0x0000036000005947 */ /* 0x000fca0003800000 */
[C---:B-1----:R-:W-:Y:S01]  /*29f0*/  LEA R70, P0, R10.reuse, R64, 0x1 ;  /* 0x000000400a467211 */ /* 0x042fe200078008ff */
[----:B------:R-:W1:Y:S03]  /*2a00*/  LDS.128 R20, [R134+0x8100] ;  /* 0x0081000086147984 */ /* 0x000e660000000c00 */
[----:B---3--:R-:W-:Y:S02]  /*2a10*/  LEA.HI.X R71, R10, R65, R11, 0x1, P0 ;  /* 0x000000410a477211 */ /* 0x008fe400000f0c0b */
[----:B------:R-:W-:Y:S11]  /*2a20*/  ISETP.GE.AND P0, PT, R12, c[0x0][0x27c], PT ;  /* 0x00009f000c007a0c */ /* 0x000ff60003f06270 */
[----:B------:R-:W-:Y:S02]  /*2a30*/  @!UPT UIADD3 URZ, URZ, URZ, URZ ;  /* 0x0000003f3f3ff290 */ /* 0x000fe4000fffe03f */
[----:B------:R-:W-:Y:S02]  /*2a40*/  @!P0 SHF.R.U64 R38, R38, 0x10, R39 ;  /* 0x0000001026268819 */ /* 0x000fe40000001227 */
[----:B------:R-:W-:Y:S02]  /*2a50*/  @!P0 SHF.R.U64 R2, R32, 0x10, R33 ;  /* 0x0000001020028819 */ /* 0x000fe40000001221 */
[C---:B------:R-:W-:Y:S02]  /*2a60*/  @!P0 PRMT R38, R3.reuse, 0x5432, R38 ;  /* 0x0000543203268816 */ /* 0x040fe40000000026 */
[----:B------:R-:W-:Y:S02]  /*2a70*/  @!P0 SHF.R.U32.HI R41, RZ, 0x10, R39 ;  /* 0x00000010ff298819 */ /* 0x000fe40000011627 */
[----:B------:R-:W-:Y:S01]  /*2a80*/  @!P0 SHF.R.U32.HI R0, RZ, 0x10, R33 ;  /* 0x00000010ff008819 */ /* 0x000fe20000011621 */
[C---:B------:R-:W-:Y:S01]  /*2a90*/  @!P0 IMAD.U32 R32, R38.reuse, 0x10000, RZ ;  /* 0x0001000026208824 */ /* 0x040fe200078e00ff */
[----:B------:R-:W-:Y:S02]  /*2aa0*/  @!P0 PRMT R3, R3, 0x5410, R2 ;  /* 0x0000541003038816 */ /* 0x000fe40000000002 */
[C---:B------:R-:W-:Y:S02]  /*2ab0*/  @!P0 PRMT R41, R31.reuse, 0x5432, R41 ;  /* 0x000054321f298816 */ /* 0x040fe40000000029 */
[----:B------:R-:W-:Y:S01]  /*2ac0*/  @!P0 PRMT R31, R31, 0x5410, R0 ;  /* 0x000054101f1f8816 */ /* 0x000fe20000000000 */
[C---:B------:R-:W-:Y:S01]  /*2ad0*/  @!P0 IMAD.U32 R2, R3.reuse, 0x10000, RZ ;  /* 0x0001000003028824 */ /* 0x040fe200078e00ff */
[----:B------:R-:W-:Y:S02]  /*2ae0*/  @!P0 LOP3.LUT R38, R38, 0xffff0000, RZ, 0xc0, !PT ;  /* 0xffff000026268812 */ /* 0x000fe400078ec0ff */
[----:B------:R-:W-:Y:S01]  /*2af0*/  @!P0 LOP3.LUT R3, R3, 0xffff0000, RZ, 0xc0, !PT ;  /* 0xffff000003038812 */ /* 0x000fe200078ec0ff */
[C---:B-1----:R-:W-:Y:S01]  /*2b00*/  @!P0 IMAD.U32 R33, R20.reuse, 0x10000, RZ ;  /* 0x0001000014218824 */ /* 0x042fe200078e00ff */
[----:B------:R-:W-:Y:S01]  /*2b10*/  @!P0 LOP3.LUT R0, R20, 0xffff0000, RZ, 0xc0, !PT ;  /* 0xffff000014008812 */ /* 0x000fe200078ec0ff */
[----:B------:R-:W-:Y:S01]  /*2b20*/  @!P0 IMAD.U32 R40, R22, 0x10000, RZ ;  /* 0x0001000016288824 */ /* 0x000fe200078e00ff */
[----:B------:R-:W-:Y:S01]  /*2b30*/  @!P0 LOP3.LUT R4, R21, 0xffff0000, RZ, 0xc0, !PT ;  /* 0xffff000015048812 */ /* 0x000fe200078ec0ff */
[----:B------:R-:W-:Y:S01]  /*2b40*/  @!P0 IMAD.U32 R42, R23, 0x10000, RZ ;  /* 0x00010000172a8824 */ /* 0x000fe200078e00ff */
[----:B------:R-:W-:Y:S01]  /*2b50*/  @!P0 SHF.L.U32 R39, R21, 0x10, RZ ;  /* 0x0000001015278819 */ /* 0x000fe200000006ff */
[----:B------:R-:W-:Y:S02]  /*2b60*/  @!P0 FMUL.FTZ R66, R0, R32 ;  /* 0x0000002000428220 */ /* 0x000fe40000410000 */
[----:B------:R-:W-:Y:S02]  /*2b70*/  @!P0 FMUL.FTZ R67, R4, R38 ;  /* 0x0000002604438220 */ /* 0x000fe40000410000 */
[-C--:B------:R-:W-:Y:S02]  /*2b80*/  @!P0 FMUL.FTZ R0, R0, R2.reuse ;  /* 0x0000000200008220 */ /* 0x080fe40000410000 */
[----:B------:R-:W-:Y:S02]  /*2b90*/  @!P0 FFMA.FTZ R66, R33, R2, -R66 ;  /* 0x0000000221428223 */ /* 0x000fe40000010842 */
[-C--:B------:R-:W-:Y:S01]  /*2ba0*/  @!P0 FMUL.FTZ R2, R4, R3.reuse ;  /* 0x0000000304028220 */ /* 0x080fe20000410000 */
[----:B------:R-:W-:Y:S01]  /*2bb0*/  @!P0 SHF.L.U32 R4, R31, 0x10, RZ ;  /* 0x000000101f048819 */ /* 0x000fe200000006ff */
[----:B------:R-:W-:Y:S01]  /*2bc0*/  @!P0 FFMA.FTZ R67, R39, R3, -R67 ;  /* 0x0000000327438223 */ /* 0x000fe20000010843 */
[----:B------:R-:W-:Y:S01]  /*2bd0*/  @!P0 LOP3.LUT R3, R22, 0xffff0000, RZ, 0xc0, !PT ;  /* 0xffff000016038812 */ /* 0x000fe200078ec0ff */
[----:B------:R-:W-:Y:S01]  /*2be0*/  @!P0 FFMA.FTZ R0, R32, R33, R0 ;  /* 0x0000002120008223 */ /* 0x000fe20000010000 */
[----:B------:R-:W-:Y:S01]  /*2bf0*/  @!P0 LOP3.LUT R32, R23, 0xffff0000, RZ, 0xc0, !PT ;  /* 0xffff000017208812 */ /* 0x000fe200078ec0ff */
[C---:B------:R-:W-:Y:S01]  /*2c00*/  @!P0 IMAD.U32 R33, R41.reuse, 0x10000, RZ ;  /* 0x0001000029218824 */ /* 0x040fe200078e00ff */
[----:B------:R-:W-:Y:S01]  /*2c10*/  @!P0 LOP3.LUT R41, R41, 0xffff0000, RZ, 0xc0, !PT ;  /* 0xffff000029298812 */ /* 0x000fe200078ec0ff */
[----:B------:R-:W-:Y:S01]  /*2c20*/  @!P0 FFMA.FTZ R2, R38, R39, R2 ;  /* 0x0000002726028223 */ /* 0x000fe20000010002 */
[----:B------:R-:W-:Y:S01]  /*2c30*/  @!P0 LOP3.LUT R31, R31, 0xffff0000, RZ, 0xc0, !PT ;  /* 0xffff00001f1f8812 */ /* 0x000fe200078ec0ff */
[C---:B------:R-:W-:Y:S01]  /*2c40*/  @!P0 FMUL.FTZ R68, R3.reuse, R33 ;  /* 0x0000002103448220 */ /* 0x040fe20000410000 */
[----:B------:R-:W-:Y:S01]  /*2c50*/  @!P0 F2FP.BF16.PACK_AB R0, R0, R66 ;  /* 0x000000420000823e */ /* 0x000fe200000010ff */
[-C--:B------:R-:W-:Y:S01]  /*2c60*/  @!P0 FMUL.FTZ R3, R3, R4.reuse ;  /* 0x0000000403038220 */ /* 0x080fe20000410000 */
[----:B------:R-:W-:Y:S01]  /*2c70*/  @!P0 F2FP.BF16.PACK_AB R2, R2, R67 ;  /* 0x000000430202823e */ /* 0x000fe200000010ff */
[----:B------:R-:W-:Y:S02]  /*2c80*/  @!P0 FMUL.FTZ R69, R32, R41 ;  /* 0x0000002920458220 */ /* 0x000fe40000410000 */
[----:B------:R-:W-:Y:S01]  /*2c90*/  @!P0 FFMA.FTZ R68, R40, R4, -R68 ;  /* 0x0000000428448223 */ /* 0x000fe20000010844 */
[----:B------:R-:W-:Y:S01]  /*2ca0*/  @!P0 MOV R21, R2 ;  /* 0x0000000200158202 */ /* 0x000fe20000000f00 */
[-C--:B------:R-:W-:Y:S02]  /*2cb0*/  @!P0 FMUL.FTZ R4, R32, R31.reuse ;  /* 0x0000001f20048220 */ /* 0x080fe40000410000 */
[----:B------:R-:W-:Y:S02]  /*2cc0*/  @!P0 FFMA.FTZ R3, R33, R40, R3 ;  /* 0x0000002821038223 */ /* 0x000fe40000010003 */
[----:B------:R-:W-:Y:S02]  /*2cd0*/  @!P0 FFMA.FTZ R69, R42, R31, -R69 ;  /* 0x0000001f2a458223 */ /* 0x000fe40000010845 */
[----:B------:R-:W-:Y:S01]  /*2ce0*/  @!P0 FFMA.FTZ R4, R41, R42, R4 ;  /* 0x0000002a29048223 */ /* 0x000fe20000010004 */
[----:B------:R-:W-:Y:S01]  /*2cf0*/  @!P0 F2FP.BF16.PACK_AB R3, R3, R68 ;  /* 0x000000440303823e */ /* 0x000fe200000010ff */
[----:B------:R-:W-:Y:S03]  /*2d00*/  @!P0 IMAD.MOV.U32 R20, RZ, RZ, R0 ;  /* 0x000000ffff148224 */ /* 0x000fe600078e0000 */
[----:B------:R-:W-:Y:S01]  /*2d10*/  @!P0 F2FP.BF16.PACK_AB R4, R4, R69 ;  /* 0x000000450404823e */ /* 0x000fe200000010ff */
[----:B------:R-:W-:Y:S03]  /*2d20*/  @!P0 IMAD.MOV.U32 R22, RZ, RZ, R3 ;  /* 0x000000ffff168224 */ /* 0x000fe600078e0003 */
[----:B------:R-:W-:Y:S05]  /*2d30*/  @!P0 MOV R23, R4 ;  /* 0x0000000400178202 */ /* 0x000fea0000000f00 */
[----:B------:R1:W-:Y:S02]  /*2d40*/  ST.E.128 [R70.64], R20 ;  /* 0x0000001446007985 */ /* 0x0003e4000c101d14 */
.L_x_74:
[----:B------:R-:W-:Y:S05]  /*2d50*/  BSYNC B0 ;  /* 0x0000000000007941 */ /* 0x000fea0003800000 */
.L_x_73:
[----:B------:R-:W-:Y:S11]  /*2d60*/  ISETP.GE.AND P0, PT, R138, c[0x0][0x1d4], PT ;  /* 0x000075008a007a0c */ /* 0x000ff60003f06270 */
[----:B------:R-:W-:Y:S02]  /*2d70*/  @!UPT UIADD3 URZ, URZ, URZ, URZ ;  /* 0x0000003f3f3ff290 */ /* 0x000fe4000fffe03f */
        /* <DEDUP_REMOVED lines=8> */
[----:B------:R-:W-:Y:S02]  /*2e00*/  @!P0 PRMT R33, R59, 0x5432, R33 ;  /* 0x000054323b218816 */ /* 0x000fe40000000021 */
[C---:B------:R-:W-:Y:S02]  /*2e10*/  @!P0 PRMT R3, R30.reuse, 0x5432, R3 ;  /* 0x000054321e038816 */ /* 0x040fe40000000003 */
[----:B------:R-:W-:Y:S01]  /*2e20*/  @!P0 SHF.R.U32.HI R36, RZ, 0x10, R37 ;  /* 0x00000010ff248819 */ /* 0x000fe20000011625 */
[C---:B------:R-:W-:Y:S01]  /*2e30*/  @!P0 IMAD.U32 R31, R33.reuse, 0x10000, RZ ;  /* 0x00010000211f8824 */ /* 0x040fe200078e00ff */
[----:B------:R-:W-:Y:S01]  /*2e40*/  @!P0 LOP3.LUT R33, R33, 0xffff0000, RZ, 0xc0, !PT ;  /* 0xffff000021218812 */ /* 0x000fe200078ec0ff */
[C---:B------:R-:W-:Y:S01]  /*2e50*/  @!P0 IMAD.U32 R2, R3.reuse, 0x10000, RZ ;  /* 0x0001000003028824 */ /* 0x040fe200078e00ff */
[----:B------:R-:W-:Y:S02]  /*2e60*/  @!P0 SHF.R.U32.HI R62, RZ, 0x10, R63 ;  /* 0x00000010ff3e8819 */ /* 0x000fe4000001163f */
[----:B------:R-:W-:Y:S02]  /*2e70*/  @!P0 PRMT R30, R30, 0x5410, R36 ;  /* 0x000054101e1e8816 */ /* 0x000fe40000000024 */
[----:B------:R-:W-:Y:S02]  /*2e80*/  @!P0 LOP3.LUT R3, R3, 0xffff0000, RZ, 0xc0, !PT ;  /* 0xffff000003038812 */ /* 0x000fe400078ec0ff */
[----:B------:R-:W-:Y:S01]  /*2e90*/  @!P0 PRMT R59, R59, 0x5410, R62 ;  /* 0x000054103b3b8816 */ /* 0x000fe2000000003e */
[C---:B-1----:R-:W-:Y:S01]  /*2ea0*/  @!P0 IMAD.U32 R32, R20.reuse, 0x10000, RZ ;  /* 0x0001000014208824 */ /* 0x042fe200078e00ff */
[----:B------:R-:W-:Y:S01]  /*2eb0*/  @!P0 LOP3.LUT R0, R20, 0xffff0000, RZ, 0xc0, !PT ;  /* 0xffff000014008812 */ /* 0x000fe200078ec0ff */
[----:B------:R-:W-:Y:S01]  /*2ec0*/  @!P0 IMAD.U32 R37, R22, 0x10000, RZ ;  /* 0x0001000016258824 */ /* 0x000fe200078e00ff */
[----:B------:R-:W-:Y:S01]  /*2ed0*/  @!P0 LOP3.LUT R4, R21, 0xffff0000, RZ, 0xc0, !PT ;  /* 0xffff000015048812 */ /* 0x000fe200078ec0ff */
[----:B------:R-:W-:Y:S01]  /*2ee0*/  @!P0 IMAD.U32 R39, R23, 0x10000, RZ ;  /* 0x0001000017278824 */ /* 0x000fe200078e00ff */
[----:B------:R-:W-:Y:S01]  /*2ef0*/  @!P0 SHF.L.U32 R36, R21, 0x10, RZ ;  /* 0x0000001015248819 */ /* 0x000fe200000006ff */
[----:B------:R-:W-:Y:S01]  /*2f00*/  @!P0 FMUL.FTZ R40, R0, R31 ;  /* 0x0000001f00288220 */ /* 0x000fe20000410000 */
[----:B------:R-:W-:Y:S01]  /*2f10*/  @!P0 LOP3.LUT R38, R59, 0xffff0000, RZ, 0xc0, !PT ;  /* 0xffff00003b268812 */ /* 0x000fe200078ec0ff */
        /* <DEDUP_REMOVED lines=9> */
[----:B------:R-:W-:Y:S01]  /*2fb0*/  @!P0 IMAD.U32 R32, R59, 0x10000, RZ ;  /* 0x000100003b208824 */ /* 0x000fe200078e00ff */
[----:B------:R-:W-:Y:S01]  /*2fc0*/  @!P0 LOP3.LUT R30, R30, 0xffff0000, RZ, 0xc0, !PT ;  /* 0xffff00001e1e8812 */ /* 0x000fe200078ec0ff */
[----:B------:R-:W-:Y:S01]  /*2fd0*/  @!P0 FFMA.FTZ R2, R33, R36, R2 ;  /* 0x0000002421028223 */ /* 0x000fe20000010002 */
[----:B------:R-:W-:Y:S01]  /*2fe0*/  @!P0 F2FP.BF16.PACK_AB R0, R0, R40 ;  /* 0x000000280000823e */ /* 0x000fe200000010ff */
[C---:B------:R-:W-:Y:S02]  /*2ff0*/  @!P0 FMUL.FTZ R42, R3.reuse, R32 ;  /* 0x00000020032a8220 */ /* 0x040fe40000410000 */
[----:B------:R-:W-:Y:S01]  /*3000*/  @!P0 FMUL.FTZ R3, R3, R4 ;  /* 0x0000000403038220 */ /* 0x000fe20000410000 */
        /* <DEDUP_REMOVED lines=14> */
.L_x_72:
[----:B------:R-:W-:Y:S05]  /*30f0*/  BSYNC B1 ;  /* 0x0000000000017941 */ /* 0x000fea0003800000 */
.L_x_71:
[----:B------:R4:W2:Y:S01]  /*3100*/  SHFL.IDX PT, R38, R143, 0x1, 0x181f ;  /* 0x00381f008f267f89 */ /* 0x0008a200000e0000 */
[----:B------:R-:W-:Y:S03]  /*3110*/  BSSY B1, `(.L_x_75) ;  /* 0x0000075000017945 */ /* 0x000fe60003800000 */
[----:B------:R4:W3:Y:S01]  /*3120*/  SHFL.IDX PT, R37, R164, 0x1, 0x181f ;  /* 0x00381f00a4257f89 */ /* 0x0008e200000e0000 */
[----:B------:R-:W-:-:S05]  /*3130*/  @P6 BRA `(.L_x_76) ;  /* 0x0000072000006947 */ /* 0x000fca0003800000 */
[----:B------:R-:W-:Y:S01]  /*3140*/  BSSY B0, `(.L_x_77) ;  /* 0x0000038000007945 */ /* 0x000fe20003800000 */
[----:B------:R-:W-:-:S05]  /*3150*/  @P5 BRA `(.L_x_78) ;  /* 0x0000036000005947 */ /* 0x000fca0003800000 */
[C---:B---3--:R-:W-:Y:S01]  /*3160*/  LEA R62, P0, R10.reuse, R37, 0x1 ;  /* 0x000000250a3e7211 */ /* 0x048fe200078008ff */
[----:B-1----:R-:W1:Y:S03]  /*3170*/  LDS.128 R20, [R134+0x9100] ;  /* 0x0091000086147984 */ /* 0x002e660000000c00 */
[----:B--2---:R-:W-:Y:S02]  /*3180*/  LEA.HI.X R63, R10, R38, R11, 0x1, P0 ;  /* 0x000000260a3f7211 */ /* 0x004fe400000f0c0b */
[----:B------:R-:W-:Y:S11]  /*3190*/  ISETP.GE.AND P0, PT, R12, c[0x0][0x27c], PT ;  /* 0x00009f000c007a0c */ /* 0x000ff60003f06270 */
[----:B------:R-:W-:Y:S02]  /*31a0*/  @!UPT UIADD3 URZ, URZ, URZ, URZ ;  /* 0x0000003f3f3ff290 */ /* 0x000fe4000fffe03f */
[----:B------:R-:W-:Y:S02]  /*31b0*/  @!P0 SHF.R.U64 R32, R60, 0x10, R61 ;  /* 0x000000103c208819 */ /* 0x000fe4000000123d */
[----:B------:R-:W-:Y:S02]  /*31c0*/  @!P0 SHF.R.U64 R3, R34, 0x10, R35 ;  /* 0x0000001022038819 */ /* 0x000fe40000001223 */
[----:B------:R-:W-:Y:S02]  /*31d0*/  @!P0 PRMT R32, R58, 0x5432, R32 ;  /* 0x000054323a208816 */ /* 0x000fe40000000020 */
[----:B------:R-:W-:Y:S02]  /*31e0*/  @!P0 PRMT R3, R19, 0x5432, R3 ;  /* 0x0000543213038816 */ /* 0x000fe40000000003 */
[----:B------:R-:W-:Y:S01]  /*31f0*/  @!P0 SHF.R.U32.HI R34, RZ, 0x10, R35 ;  /* 0x00000010ff228819 */ /* 0x000fe20000011623 */
[C---:B------:R-:W-:Y:S01]  /*3200*/  @!P0 IMAD.U32 R30, R32.reuse, 0x10000, RZ ;  /* 0x00010000201e8824 */ /* 0x040fe200078e00ff */
[----:B------:R-:W-:Y:S01]  /*3210*/  @!P0 LOP3.LUT R32, R32, 0xffff0000, RZ, 0xc0, !PT ;  /* 0xffff000020208812 */ /* 0x000fe200078ec0ff */
[C---:B------:R-:W-:Y:S01]  /*3220*/  @!P0 IMAD.U32 R2, R3.reuse, 0x10000, RZ ;  /* 0x0001000003028824 */ /* 0x040fe200078e00ff */
[----:B------:R-:W-:Y:S02]  /*3230*/  @!P0 SHF.R.U32.HI R60, RZ, 0x10, R61 ;  /* 0x00000010ff3c8819 */ /* 0x000fe4000001163d */
[----:B------:R-:W-:Y:S02]  /*3240*/  @!P0 LOP3.LUT R3, R3, 0xffff0000, RZ, 0xc0, !PT ;  /* 0xffff000003038812 */ /* 0x000fe400078ec0ff */
[----:B------:R-:W-:Y:S02]  /*3250*/  @!P0 PRMT R19, R19, 0x5410, R34 ;  /* 0x0000541013138816 */ /* 0x000fe40000000022 */
        /* <DEDUP_REMOVED lines=38> */
.L_x_78:
[----:B------:R-:W-:Y:S05]  /*34c0*/  BSYNC B0 ;  /* 0x0000000000007941 */ /* 0x000fea0003800000 */
.L_x_77:
[----:B------:R-:W-:Y:S11]  /*34d0*/  ISETP.GE.AND P0, PT, R138, c[0x0][0x1d4], PT ;  /* 0x000075008a007a0c */ /* 0x000ff60003f06270 */
[----:B------:R-:W-:Y:S02]  /*34e0*/  @!UPT UIADD3 URZ, URZ, URZ, URZ ;  /* 0x0000003f3f3ff290 */ /* 0x000fe4000fffe03f */
[----:B------:R-:W-:-:S05]  /*34f0*/  @P0 BRA `(.L_x_76) ;  /* 0x0000036000000947 */ /* 0x000fca0003800000 */
[C---:B---3--:R-:W-:Y:S01]  /*3500*/  LEA R36, P0, R131.reuse, R37, 0x1 ;  /* 0x0000002583247211 */ /* 0x048fe200078008ff */
[----:B-1----:R-:W1:Y:S03]  /*3510*/  LDS.128 R20, [R134+0xd100] ;  /* 0x00d1000086147984 */ /* 0x002e660000000c00 */
[----:B--2---:R-:W-:Y:S02]  /*3520*/  LEA.HI.X R37, R131, R38, R111, 0x1, P0 ;  /* 0x0000002683257211 */ /* 0x004fe400000f0c6f */
[----:B------:R-:W-:Y:S11]  /*3530*/  ISETP.GE.AND P0, PT, R9, c[0x0][0x27c], PT ;  /* 0x00009f0009007a0c */ /* 0x000ff60003f06270 */
[----:B------:R-:W-:Y:S02]  /*3540*/  @!UPT UIADD3 URZ, URZ, URZ, URZ ;  /* 0x0000003f3f3ff290 */ /* 0x000fe4000fffe03f */
[----:B------:R-:W-:Y:S02]  /*3550*/  @!P0 SHF.R.U64 R0, R56, 0x10, R57 ;  /* 0x0000001038008819 */ /* 0x000fe40000001239 */
[--C-:B------:R-:W-:Y:S02]  /*3560*/  @!P0 SHF.R.U64 R3, R28, 0x10, R29.reuse ;  /* 0x000000101c038819 */ /* 0x100fe4000000121d */
[----:B------:R-:W-:Y:S02]  /*3570*/  @!P0 SHF.R.U32.HI R28, RZ, 0x10, R29 ;  /* 0x00000010ff1c8819 */ /* 0x000fe4000001161d */
[----:B------:R-:W-:Y:S02]  /*3580*/  @!P0 PRMT R29, R53, 0x5432, R0 ;  /* 0x00005432351d8816 */ /* 0x000fe40000000000 */
[C---:B------:R-:W-:Y:S02]  /*3590*/  @!P0 PRMT R3, R18.reuse, 0x5432, R3 ;  /* 0x0000543212038816 */ /* 0x040fe40000000003 */
[----:B------:R-:W-:Y:S01]  /*35a0*/  @!P0 PRMT R18, R18, 0x5410, R28 ;  /* 0x0000541012128816 */ /* 0x000fe2000000001c */
[C---:B------:R-:W-:Y:S01]  /*35b0*/  @!P0 IMAD.U32 R19, R29.reuse, 0x10000, RZ ;  /* 0x000100001d138824 */ /* 0x040fe200078e00ff */
[----:B------:R-:W-:Y:S01]  /*35c0*/  @!P0 LOP3.LUT R29, R29, 0xffff0000, RZ, 0xc0, !PT ;  /* 0xffff00001d1d8812 */ /* 0x000fe200078ec0ff */
[C---:B------:R-:W-:Y:S01]  /*35d0*/  @!P0 IMAD.U32 R2, R3.reuse, 0x10000, RZ ;  /* 0x0001000003028824 */ /* 0x040fe200078e00ff */
[----:B------:R-:W-:Y:S02]  /*35e0*/  @!P0 SHF.R.U32.HI R56, RZ, 0x10, R57 ;  /* 0x00000010ff388819 */ /* 0x000fe40000011639 */
        /* <DEDUP_REMOVED lines=39> */
.L_x_76:
[----:B------:R-:W-:Y:S05]  /*3860*/  BSYNC B1 ;  /* 0x0000000000017941 */ /* 0x000fea0003800000 */
.L_x_75:
[----:B------:R4:W3:Y:S01]  /*3870*/  SHFL.IDX PT, R32, R143, 0x2, 0x181f ;  /* 0x00581f008f207f89 */ /* 0x0008e200000e0000 */
[----:B------:R-:W-:Y:S03]  /*3880*/  BSSY B1, `(.L_x_79) ;  /* 0x0000075000017945 */ /* 0x000fe60003800000 */
[----:B------:R4:W2:Y:S01]  /*3890*/  SHFL.IDX PT, R31, R164, 0x2, 0x181f ;  /* 0x00581f00a41f7f89 */ /* 0x0008a200000e0000 */
[----:B------:R-:W-:-:S05]  /*38a0*/  @P4 BRA `(.L_x_80) ;  /* 0x0000072000004947 */ /* 0x000fca0003800000 */
[----:B------:R-:W-:Y:S01]  /*38b0*/  BSSY B0, `(.L_x_81) ;  /* 0x0000038000007945 */ /* 0x000fe20003800000 */
[----:B------:R-:W-:-:S05]  /*38c0*/  @P5 BRA `(.L_x_82) ;  /* 0x0000036000005947 */ /* 0x000fca0003800000 */
[C---:B-12---:R-:W-:Y:S01]  /*38d0*/  LEA R36, P0, R10.reuse, R31, 0x1 ;  /* 0x0000001f0a247211 */ /* 0x046fe200078008ff */
[----:B------:R-:W1:Y:S03]  /*38e0*/  LDS.128 R20, [R134+0xa100] ;  /* 0x00a1000086147984 */ /* 0x000e660000000c00 */
[----:B---3--:R-:W-:Y:S02]  /*38f0*/  LEA.HI.X R37, R10, R32, R11, 0x1, P0 ;  /* 0x000000200a257211 */ /* 0x008fe400000f0c0b */
[----:B------:R-:W-:Y:S11]  /*3900*/  ISETP.GE.AND P0, PT, R12, c[0x0][0x27c], PT ;  /* 0x00009f000c007a0c */ /* 0x000ff60003f06270 */
[----:B------:R-:W-:Y:S02]  /*3910*/  @!UPT UIADD3 URZ, URZ, URZ, URZ ;  /* 0x0000003f3f3ff290 */ /* 0x000fe4000fffe03f */
[----:B------:R-:W-:Y:S02]  /*3920*/  @!P0 SHF.R.U64 R0, R54, 0x10, R55 ;  /* 0x0000001036008819 */ /* 0x000fe40000001237 */
[--C-:B------:R-:W-:Y:S02]  /*3930*/  @!P0 SHF.R.U64 R3, R26, 0x10, R27.reuse ;  /* 0x000000101a038819 */ /* 0x100fe4000000121b */
[----:B------:R-:W-:Y:S02]  /*3940*/  @!P0 SHF.R.U32.HI R26, RZ, 0x10, R27 ;  /* 0x00000010ff1a8819 */ /* 0x000fe4000001161b */
[C---:B------:R-:W-:Y:S02]  /*3950*/  @!P0 PRMT R27, R52.reuse, 0x5432, R0 ;  /* 0x00005432341b8816 */ /* 0x040fe40000000000 */
        /* <DEDUP_REMOVED lines=45> */
.L_x_82:
[----:B------:R-:W-:Y:S05]  /*3c30*/  BSYNC B0 ;  /* 0x0000000000007941 */ /* 0x000fea0003800000 */
.L_x_81:
[----:B------:R-:W-:Y:S11]  /*3c40*/  ISETP.GE.AND P0, PT, R138, c[0x0][0x1d4], PT ;  /* 0x000075008a007a0c */ /* 0x000ff60003f06270 */
[----:B------:R-:W-:Y:S02]  /*3c50*/  @!UPT UIADD3 URZ, URZ, URZ, URZ ;  /* 0x0000003f3f3ff290 */ /* 0x000fe4000fffe03f */
[----:B------:R-:W-:-:S05]  /*3c60*/  @P0 BRA `(.L_x_80) ;  /* 0x0000036000000947 */ /* 0x000fca0003800000 */
[C---:B--2---:R-:W-:Y:S01]  /*3c70*/  LEA R30, P0, R131.reuse, R31, 0x1 ;  /* 0x0000001f831e7211 */ /* 0x044fe200078008ff */
[----:B-1----:R-:W1:Y:S03]  /*3c80*/  LDS.128 R20, [R134+0xe100] ;  /* 0x00e1000086147984 */ /* 0x002e660000000c00 */
        /* <DEDUP_REMOVED lines=52> */
.L_x_80:
[----:B------:R-:W-:Y:S05]  /*3fd0*/  BSYNC B1 ;  /* 0x0000000000017941 */ /* 0x000fea0003800000 */
.L_x_79:
[----:B--2-4-:R-:W2:Y:S04]  /*3fe0*/  SHFL.IDX PT, R143, R143, 0x3, 0x181f ;  /* 0x00781f008f8f7f89 */ /* 0x014ea800000e0000 */
[----:B------:R-:W4:Y:S01]  /*3ff0*/  SHFL.IDX PT, R164, R164, 0x3, 0x181f ;  /* 0x00781f00a4a47f89 */ /* 0x000f2200000e0000 */
[----:B------:R-:W-:-:S05]  /*4000*/  @P2 BRA `(.L_x_83) ;  /* 0x0000316000002947 */ /* 0x000fca0003800000 */
[----:B------:R-:W-:Y:S01]  /*4010*/  BSSY B0, `(.L_x_84) ;  /* 0x0000038000007945 */ /* 0x000fe20003800000 */
[----:B------:R-:W-:-:S05]  /*4020*/  @P5 BRA `(.L_x_85) ;  /* 0x0000036000005947 */ /* 0x000fca0003800000 */
[C---:B----4-:R-:W-:Y:S01]  /*4030*/  LEA R26, P0, R10.reuse, R164, 0x1 ;  /* 0x000000a40a1a7211 */ /* 0x050fe200078008ff */
        /* <DEDUP_REMOVED lines=43> */
[----:B------:R-:W-:Y:S02]  /*42f0*/  @!P0 FMUL.FTZ R4, R14, R8 ;  /* 0x000000080e048220 */ /* 0x000fe40000410000 */
        /* <DEDUP_REMOVED lines=9> */
.L_x_85:
[----:B------:R-:W-:Y:S05]  /*4390*/  BSYNC B0 ;  /* 0x0000000000007941 */ /* 0x000fea0003800000 */
.L_x_84:
[----:B------:R-:W-:Y:S11]  /*43a0*/  ISETP.GE.AND P0, PT, R138, c[0x0][0x1d4], PT ;  /* 0x000075008a007a0c */ /* 0x000ff60003f06270 */
[----:B------:R-:W-:Y:S02]  /*43b0*/  @!UPT UIADD3 URZ, URZ, URZ, URZ ;  /* 0x0000003f3f3ff290 */ /* 0x000fe4000fffe03f */
[----:B------:R-:W-:-:S05]  /*43c0*/  @P0 BRA `(.L_x_83) ;  /* 0x00002da000000947 */ /* 0x000fca0003800000 */
[C---:B----4-:R-:W-:Y:S01]  /*43d0*/  LEA R164, P0, R131.reuse, R164, 0x1 ;  /* 0x000000a483a47211 */ /* 0x050fe200078008ff */
[----:B------:R-:W4:Y:S03]  /*43e0*/  LDS.128 R16, [R134+0xf100] ;  /* 0x00f1000086107984 */ /* 0x000f260000000c00 */
[----:B--2---:R-:W-:Y:S02]  /*43f0*/  LEA.HI.X R165, R131, R143, R111, 0x1, P0 ;  /* 0x0000008f83a57211 */ /* 0x004fe400000f0c6f */
[----:B------:R-:W-:Y:S11]  /*4400*/  ISETP.GE.AND P0, PT, R9, c[0x0][0x27c], PT ;  /* 0x00009f0009007a0c */ /* 0x000ff60003f06270 */
[----:B------:R-:W-:Y:S02]  /*4410*/  @!UPT UIADD3 URZ, URZ, URZ, URZ ;  /* 0x0000003f3f3ff290 */ /* 0x000fe4000fffe03f */
[----:B------:R-:W-:Y:S02]  /*4420*/  @!P0 SHF.R.U64 R8, R44, 0x10, R45 ;  /* 0x000000102c088819 */ /* 0x000fe4000000122d */
[--C-:B------:R-:W-:Y:S02]  /*4430*/  @!P0 SHF.R.U64 R3, R6, 0x10, R7.reuse ;  /* 0x0000001006038819 */ /* 0x100fe40000001207 */
[----:B------:R-:W-:Y:S02]  /*4440*/  @!P0 PRMT R8, R43, 0x5432, R8 ;  /* 0x000054322b088816 */ /* 0x000fe40000000008 */
[----:B------:R-:W-:Y:S02]  /*4450*/  @!P0 SHF.R.U32.HI R6, RZ, 0x10, R7 ;  /* 0x00000010ff068819 */ /* 0x000fe40000011607 */
        /* <DEDUP_REMOVED lines=8> */
[C---:B----4-:R-:W-:Y:S01]  /*44e0*/  @!P0 IMAD.U32 R7, R16.reuse, 0x10000, RZ ;  /* 0x0001000010078824 */ /* 0x050fe200078e00ff */
[----:B------:R-:W-:Y:S01]  /*44f0*/  @!P0 LOP3.LUT R0, R16, 0xffff0000, RZ, 0xc0, !PT ;  /* 0xffff000010008812 */ /* 0x000fe200078ec0ff */
[----:B------:R-:W-:Y:S01]  /*4500*/  @!P0 IMAD.U32 R15, R18, 0x10000, RZ ;  /* 0x00010000120f8824 */ /* 0x000fe200078e00ff */
[----:B------:R-:W-:Y:S01]  /*4510*/  @!P0 LOP3.LUT R4, R17, 0xffff0000, RZ, 0xc0, !PT ;  /* 0xffff000011048812 */ /* 0x000fe200078ec0ff */
[----:B-1----:R-:W-:Y:S01]  /*4520*/  @!P0 IMAD.U32 R21, R19, 0x10000, RZ ;  /* 0x0001000013158824 */ /* 0x002fe200078e00ff */
        /* <DEDUP_REMOVED lines=19> */
[C---:B------:R-:W-:Y:S02]  /*4660*/  @!P0 FMUL.FTZ R25, R6.reuse, R20 ;  /* 0x0000001406198220 */ /* 0x040fe40000410000 */
        /* <DEDUP_REMOVED lines=11> */
[----:B------:R1:W-:Y:S01]  /*4720*/  ST.E.128 [R164.64], R16 ;  /* 0x00000010a4007985 */ /* 0x0003e2000c101d14 */
[----:B------:R-:W-:-:S05]  /*4730*/  BRA `(.L_x_83) ;  /* 0x00002a3000007947 */ /* 0x000fca0003800000 */
.L_x_62:
[-C--:B------:R-:W-:Y:S01]  /*4740*/  ISETP.GE.AND P0, PT, R128, R77.reuse, PT ;  /* 0x0000004d8000720c */ /* 0x080fe20003f06270 */
[----:B------:R-:W-:Y:S01]  /*4750*/  CS2R R30, SRZ ;  /* 0x00000000001e7805 */ /* 0x000fe2000001ff00 */
[----:B------:R-:W-:Y:S01]  /*4760*/  ISETP.NE.AND P6, PT, R140, RZ, PT ;  /* 0x000000ff8c00720c */ /* 0x000fe20003fc5270 */
[----:B------:R-:W-:Y:S01]  /*4770*/  CS2R R28, SRZ ;  /* 0x00000000001c7805 */ /* 0x000fe2000001ff00 */
[----:B------:R-:W-:Y:S01]  /*4780*/  ISETP.GE.OR P4, PT, R10, c[0x0][0x27c], P0 ;  /* 0x00009f000a007a0c */ /* 0x000fe20000786670 */
        /* <DEDUP_REMOVED lines=8> */
[----:B------:R1:W2:Y:S01]  /*4810*/  SHFL.IDX PT, R175, R143, RZ, 0x181f ;  /* 0x00181fff8faf7589 */ /* 0x0002a200000e0000 */
[----:B------:R-:W-:Y:S03]  /*4820*/  BSSY B0, `(.L_x_86) ;  /* 0x00000dd000007945 */ /* 0x000fe60003800000 */
[----:B------:R-:W-:Y:S04]  /*4830*/  @!P4 IADD3 R2, P1, P0, R146, R68, R107 ;  /* 0x000000449202c210 */ /* 0x000fe8000783e06b */
[C---:B------:R-:W-:Y:S01]  /*4840*/  @!P4 IADD3.X R0, R83.reuse, R40, R106, P1, P0 ;  /* 0x000000285300c210 */ /* 0x040fe20000fe046a */
[----:B------:R1:W3:Y:S01]  /*4850*/  SHFL.IDX PT, R174, R164, RZ, 0x181f ;  /* 0x00181fffa4ae7589 */ /* 0x0002e200000e0000 */
[----:B------:R-:W-:Y:S04]  /*4860*/  @!P4 IADD3 R4, P1, P0, R144, R42, R109 ;  /* 0x0000002a9004c210 */ /* 0x000fe8000783e06d */
[----:B------:R-:W-:Y:S02]  /*4870*/  @!P4 IADD3.X R3, R82, R8, R108, P1, P0 ;  /* 0x000000085203c210 */ /* 0x000fe40000fe046c */
[----:B------:R-:W-:Y:S04]  /*4880*/  ISETP.GE.AND P0, PT, R124, R77, PT ;  /* 0x0000004d7c00720c */ /* 0x000fe80003f06270 */
[----:B------:R-:W-:Y:S11]  /*4890*/  ISETP.GE.OR P2, PT, R10, c[0x0][0x27c], P0 ;  /* 0x00009f000a007a0c */ /* 0x000ff60000746670 */
[----:B------:R-:W-:Y:S02]  /*48a0*/  @!UPT UIADD3 URZ, URZ, URZ, URZ ;  /* 0x0000003f3f3ff290 */ /* 0x000fe4000fffe03f */
[----:B------:R-:W-:Y:S04]  /*48b0*/  @!P2 IADD3 R6, P1, P0, R146, R93, R68 ;  /* 0x0000005d9206a210 */ /* 0x000fe8000783e044 */
[C---:B------:R-:W-:Y:S02]  /*48c0*/  @!P2 IADD3.X R5, R83.reuse, R92, R40, P1, P0 ;  /* 0x0000005c5305a210 */ /* 0x040fe40000fe0428 */
[----:B------:R-:W-:Y:S04]  /*48d0*/  @!P2 IADD3 R14, P1, P0, R144, R95, R42 ;  /* 0x0000005f900ea210 */ /* 0x000fe8000783e02a */
[----:B------:R-:W-:Y:S02]  /*48e0*/  @!P2 IADD3.X R7, R82, R94, R8, P1, P0 ;  /* 0x0000005e5207a210 */ /* 0x000fe40000fe0408 */
[----:B------:R-:W-:Y:S04]  /*48f0*/  ISETP.GE.AND P0, PT, R120, R77, PT ;  /* 0x0000004d7800720c */ /* 0x000fe80003f06270 */
[----:B------:R-:W-:Y:S11]  /*4900*/  ISETP.GE.OR P1, PT, R10, c[0x0][0x27c], P0 ;  /* 0x00009f000a007a0c */ /* 0x000ff60000726670 */
[----:B------:R-:W-:Y:S02]  /*4910*/  @!UPT UIADD3 URZ, URZ, URZ, URZ ;  /* 0x0000003f3f3ff290 */ /* 0x000fe4000fffe03f */
[----:B------:R-:W-:Y:S04]  /*4920*/  @!P1 IADD3 R16, P3, P0, R146, R160, R68 ;  /* 0x000000a092109210 */ /* 0x000fe8000787e044 */
[----:B------:R-:W-:Y:S02]  /*4930*/  @!P1 IADD3.X R15, R83, R96, R40, P3, P0 ;  /* 0x00000060530f9210 */ /* 0x000fe40001fe0428 */
[----:B------:R-:W-:Y:S04]  /*4940*/  @!P1 IADD3 R18, P3, P0, R144, R158, R42 ;  /* 0x0000009e90129210 */ /* 0x000fe8000787e02a */
[----:B------:R-:W-:Y:S02]  /*4950*/  @!P1 IADD3.X R17, R82, R97, R8, P3, P0 ;  /* 0x0000006152119210 */ /* 0x000fe40001fe0408 */
[C---:B------:R-:W-:Y:S04]  /*4960*/  @!P4 LEA R20, P0, R2.reuse, c[0x0][0x270], 0x1 ;  /* 0x00009c000214ca11 */ /* 0x040fe800078008ff */
[----:B------:R-:W-:Y:S02]  /*4970*/  @!P4 LEA.HI.X R21, R2, c[0x0][0x274], R0, 0x1, P0 ;  /* 0x00009d000215ca11 */ /* 0x000fe400000f0c00 */
[C---:B------:R-:W-:Y:S03]  /*4980*/  @!P4 LEA R22, P0, R4.reuse, c[0x0][0x288], 0x1 ;  /* 0x0000a2000416ca11 */ /* 0x040fe600078008ff */
[----:B------:R4:W2:Y:S01]  /*4990*/  @!P4 LDG.E.128 R28, [R20.64] ;  /* 0x00000014141cc981 */ /* 0x0008a2000c1e1d00 */
[----:B------:R-:W-:Y:S02]  /*49a0*/  @!P4 LEA.HI.X R23, R4, c[0x0][0x28c], R3, 0x1, P0 ;  /* 0x0000a3000417ca11 */ /* 0x000fe400000f0c03 */
[C---:B------:R-:W-:Y:S04]  /*49b0*/  @!P2 LEA R4, P0, R6.reuse, c[0x0][0x270], 0x1 ;  /* 0x00009c000604aa11 */ /* 0x040fe800078008ff */
[----:B------:R-:W-:Y:S01]  /*49c0*/  @!P2 LEA.HI.X R5, R6, c[0x0][0x274], R5, 0x1, P0 ;  /* 0x00009d000605aa11 */ /* 0x000fe200000f0c05 */
[----:B------:R1:W3:Y:S01]  /*49d0*/  @!P4 LDG.E.128 R64, [R22.64] ;  /* 0x000000141640c981 */ /* 0x0002e2000c1e1d00 */
[C---:B------:R-:W-:Y:S04]  /*49e0*/  @!P2 LEA R24, P0, R14.reuse, c[0x0][0x288], 0x1 ;  /* 0x0000a2000e18aa11 */ /* 0x040fe800078008ff */
[----:B------:R-:W-:Y:S02]  /*49f0*/  @!P2 LEA.HI.X R25, R14, c[0x0][0x28c], R7, 0x1, P0 ;  /* 0x0000a3000e19aa11 */ /* 0x000fe400000f0c07 */
[C---:B------:R-:W-:Y:S03]  /*4a00*/  @!P1 LEA R2, P0, R16.reuse, c[0x0][0x270], 0x1 ;  /* 0x00009c0010029a11 */ /* 0x040fe600078008ff */
[----:B------:R-:W3:Y:S01]  /*4a10*/  @!P2 LDG.E.128 R60, [R24.64] ;  /* 0x00000014183ca981 */ /* 0x000ee2000c1e1d00 */
[----:B------:R-:W-:Y:S02]  /*4a20*/  @!P1 LEA.HI.X R3, R16, c[0x0][0x274], R15, 0x1, P0 ;  /* 0x00009d0010039a11 */ /* 0x000fe400000f0c0f */
[C---:B------:R-:W-:Y:S04]  /*4a30*/  @!P1 LEA R6, P0, R18.reuse, c[0x0][0x288], 0x1 ;  /* 0x0000a20012069a11 */ /* 0x040fe800078008ff */
[----:B------:R-:W-:Y:S01]  /*4a40*/  @!P1 LEA.HI.X R7, R18, c[0x0][0x28c], R17, 0x1, P0 ;  /* 0x0000a30012079a11 */ /* 0x000fe200000f0c11 */
[----:B----4-:R-:W-:Y:S01]  /*4a50*/  CS2R R20, SRZ ;  /* 0x0000000000147805 */ /* 0x010fe2000001ff00 */
[----:B------:R-:W-:Y:S01]  /*4a60*/  CS2R R18, SRZ ;  /* 0x0000000000127805 */ /* 0x000fe2000001ff00 */
[----:B------:R-:W-:Y:S01]  /*4a70*/  CS2R R16, SRZ ;  /* 0x0000000000107805 */ /* 0x000fe2000001ff00 */
[-C--:B------:R-:W-:Y:S01]  /*4a80*/  ISETP.GE.AND P0, PT, R139, R77.reuse, PT ;  /* 0x0000004d8b00720c */ /* 0x080fe20003f06270 */
[----:B------:R4:W3:Y:S01]  /*4a90*/  @!P1 LDG.E.128 R56, [R6.64] ;  /* 0x0000001406389981 */ /* 0x0008e2000c1e1d00 */
[----:B-1----:R-:W-:Y:S02]  /*4aa0*/  CS2R R22, SRZ ;  /* 0x0000000000167805 */ /* 0x002fe4000001ff00 */
[----:B------:R-:W-:Y:S05]  /*4ab0*/  ISETP.GE.OR P0, PT, R10, c[0x0][0x27c], P0 ;  /* 0x00009f000a007a0c */ /* 0x000fea0000706670 */
[----:B------:R1:W3:Y:S08]  /*4ac0*/  @!P1 LDG.E.128 R16, [R2.64] ;  /* 0x0000001402109981 */ /* 0x0002f0000c1e1d00 */
[----:B------:R1:W3:Y:S01]  /*4ad0*/  @!P2 LDG.E.128 R20, [R4.64] ;  /* 0x000000140414a981 */ /* 0x0002e2000c1e1d00 */
[----:B------:R-:W-:Y:S05]  /*4ae0*/  @!P0 IADD3 R68, P1, R146, R68, RZ ;  /* 0x0000004492448210 */ /* 0x000fea0007f3e0ff */
[----:B------:R-:W-:Y:S01]  /*4af0*/  @!P0 IMAD.X R40, R83, 0x1, R40, P1 ;  /* 0x0000000153288824 */ /* 0x000fe200008e0628 */
[----:B----4-:R-:W-:Y:S01]  /*4b00*/  CS2R R6, SRZ ;  /* 0x0000000000067805 */ /* 0x010fe2000001ff00 */
[C---:B-1----:R-:W-:Y:S04]  /*4b10*/  @!P0 LEA R2, P1, R68.reuse, c[0x0][0x270], 0x1 ;  /* 0x00009c0044028a11 */ /* 0x042fe800078208ff */
[----:B------:R-:W-:Y:S02]  /*4b20*/  @!P0 LEA.HI.X R3, R68, c[0x0][0x274], R40, 0x1, P1 ;  /* 0x00009d0044038a11 */ /* 0x000fe400008f0c28 */
[----:B------:R-:W-:Y:S01]  /*4b30*/  @!P0 IADD3 R42, P1, R144, R42, RZ ;  /* 0x0000002a902a8210 */ /* 0x000fe20007f3e0ff */
[----:B------:R-:W-:Y:S04]  /*4b40*/  CS2R R4, SRZ ;  /* 0x0000000000047805 */ /* 0x000fe8000001ff00 */
[----:B------:R-:W-:Y:S01]  /*4b50*/  @!P0 IMAD.X R8, R82, 0x1, R8, P1 ;  /* 0x0000000152088824 */ /* 0x000fe200008e0608 */
[C---:B------:R-:W-:Y:S01]  /*4b60*/  @!P0 LEA R14, P1, R42.reuse, c[0x0][0x288], 0x1 ;  /* 0x0000a2002a0e8a11 */ /* 0x040fe200078208ff */
[----:B------:R2:W5:Y:S03]  /*4b70*/  @!P0 LDG.E.128 R4, [R2.64] ;  /* 0x0000001402048981 */ /* 0x000566000c1e1d00 */
[----:B------:R-:W-:Y:S02]  /*4b80*/  @!P0 LEA.HI.X R15, R42, c[0x0][0x28c], R8, 0x1, P1 ;  /* 0x0000a3002a0f8a11 */ /* 0x000fe400008f0c08 */
[----:B------:R-:W-:Y:S03]  /*4b90*/  ISETP.GE.AND P1, PT, R10, c[0x0][0x27c], PT ;  /* 0x00009f000a007a0c */ /* 0x000fe60003f26270 */
[----:B------:R1:W5:Y:S01]  /*4ba0*/  @!P0 LDG.E.128 R36, [R14.64] ;  /* 0x000000140e248981 */ /* 0x000362000c1e1d00 */
[----:B------:R-:W-:Y:S01]  /*4bb0*/  ISETP.GE.OR P0, PT, R139, R77, P5 ;  /* 0x0000004d8b00720c */ /* 0x000fe20002f06670 */
[----:B--2---:R-:W-:Y:S02]  /*4bc0*/  IMAD.MOV.U32 R3, RZ, RZ, R30 ;  /* 0x000000ffff037224 */ /* 0x004fe400078e001e */
[----:B------:R-:W-:Y:S02]  /*4bd0*/  IMAD.MOV.U32 R0, RZ, RZ, R31 ;  /* 0x000000ffff007224 */ /* 0x000fe400078e001f */
[----:B------:R-:W-:Y:S03]  /*4be0*/  IMAD.MOV.U32 R2, RZ, RZ, R28 ;  /* 0x000000ffff027224 */ /* 0x000fe600078e001c */
[----:B------:R-:W-:Y:S01]  /*4bf0*/  PRMT R35, R0, 0x5410, R3 ;  /* 0x0000541000237816 */ /* 0x000fe20000000003 */
[----:B------:R-:W-:Y:S02]  /*4c00*/  IMAD.MOV.U32 R0, RZ, RZ, R29 ;  /* 0x000000ffff007224 */ /* 0x000fe400078e001d */
[----:B---3--:R-:W-:Y:S03]  /*4c10*/  IMAD.MOV.U32 R3, RZ, RZ, R66 ;  /* 0x000000ffff037224 */ /* 0x008fe600078e0042 */
[----:B------:R-:W-:Y:S01]  /*4c20*/  PRMT R34, R0, 0x5410, R2 ;  /* 0x0000541000227816 */ /* 0x000fe20000000002 */
[----:B------:R-:W-:Y:S02]  /*4c30*/  IMAD.MOV.U32 R2, RZ, RZ, R67 ;  /* 0x000000ffff027224 */ /* 0x000fe400078e0043 */
[----:B------:R-:W-:Y:S03]  /*4c40*/  IMAD.MOV.U32 R0, RZ, RZ, R64 ;  /* 0x000000ffff007224 */ /* 0x000fe600078e0040 */
[----:B------:R-:W-:Y:S01]  /*4c50*/  PRMT R73, R3, 0x5410, R2 ;  /* 0x0000541003497816 */ /* 0x000fe20000000002 */
[----:B------:R-:W-:Y:S05]  /*4c60*/  IMAD.MOV.U32 R2, RZ, RZ, R65 ;  /* 0x000000ffff027224 */ /* 0x000fea00078e0041 */
[----:B------:R-:W-:Y:S01]  /*4c70*/  PRMT R74, R2, 0x5410, R0 ;  /* 0x00005410024a7816 */ /* 0x000fe20000000000 */
[----:B------:R-:W-:Y:S02]  /*4c80*/  IMAD.MOV.U32 R8, RZ, RZ, R58 ;  /* 0x000000ffff087224 */ /* 0x000fe400078e003a */
[----:B------:R-:W-:Y:S02]  /*4c90*/  IMAD.MOV.U32 R3, RZ, RZ, R22 ;  /* 0x000000ffff037224 */ /* 0x000fe400078e0016 */
[----:B------:R-:W-:Y:S02]  /*4ca0*/  IMAD.MOV.U32 R0, RZ, RZ, R23 ;  /* 0x000000ffff007224 */ /* 0x000fe400078e0017 */
[----:B------:R-:W-:Y:S03]  /*4cb0*/  IMAD.MOV.U32 R2, RZ, RZ, R20 ;  /* 0x000000ffff027224 */ /* 0x000fe600078e0014 */
[----:B------:R-:W-:Y:S01]  /*4cc0*/  PRMT R33, R0, 0x5410, R3 ;  /* 0x0000541000217816 */ /* 0x000fe20000000003 */
        /* <DEDUP_REMOVED lines=11> */
[----:B-1----:R-:W-:Y:S01]  /*4d80*/  PRMT R15, R0, 0x5410, R3 ;  /* 0x00005410000f7816 */ /* 0x002fe20000000003 */
[----:B------:R-:W-:Y:S02]  /*4d90*/  IMAD.MOV.U32 R0, RZ, RZ, R17 ;  /* 0x000000ffff007224 */ /* 0x000fe400078e0011 */
[----:B------:R-:W-:Y:S03]  /*4da0*/  IMAD.MOV.U32 R3, RZ, RZ, R59 ;  /* 0x000000ffff037224 */ /* 0x000fe600078e003b */
[----:B------:R-:W-:Y:S01]  /*4db0*/  PRMT R14, R0, 0x5410, R2 ;  /* 0x00005410000e7816 */ /* 0x000fe20000000002 */
[----:B------:R-:W-:Y:S01]  /*4dc0*/  IMAD.MOV.U32 R2, RZ, RZ, R56 ;  /* 0x000000ffff027224 */ /* 0x000fe200078e0038 */
[----:B------:R-:W-:Y:S01]  /*4dd0*/  PRMT R53, R3, 0x5410, R8 ;  /* 0x0000541003357816 */ /* 0x000fe20000000008 */
[----:B------:R-:W-:Y:S05]  /*4de0*/  IMAD.MOV.U32 R0, RZ, RZ, R57 ;  /* 0x000000ffff007224 */ /* 0x000fea00078e0039 */
[----:B------:R-:W-:Y:S01]  /*4df0*/  PRMT R54, R2, 0x5410, R0 ;  /* 0x0000541002367816 */ /* 0x000fe20000000000 */
[----:B------:R-:W-:-:S05]  /*4e00*/  @P0 BRA `(.L_x_87) ;  /* 0x000007e000000947 */ /* 0x000fca0003800000 */
[----:B-----5:R-:W-:Y:S01]  /*4e10*/  MOV R40, R36 ;  /* 0x0000002400287202 */ /* 0x020fe20000000f00 */
[----:B------:R-:W-:Y:S01]  /*4e20*/  IMAD.U32 R2, RZ, RZ, UR24 ;  /* 0x00000018ff027e24 */ /* 0x000fe2000f8e00ff */
[----:B------:R-:W-:Y:S01]  /*4e30*/  @!P1 SHF.R.U64 R36, R36, 0x10, R37 ;  /* 0x0000001024249819 */ /* 0x000fe20000001225 */
[----:B------:R-:W1:Y:S01]  /*4e40*/  LDS.128 R68, [R115+0x8100] ;  /* 0x0081000073447984 */ /* 0x000e620000000c00 */
[----:B------:R-:W-:Y:S01]  /*4e50*/  @!P1 SHF.R.U64 R3, R4, 0x10, R5 ;  /* 0x0000001004039819 */ /* 0x000fe20000001205 */
[----:B------:R-:W-:Y:S01]  /*4e60*/  IMAD.MOV.U32 R51, RZ, RZ, R39 ;  /* 0x000000ffff337224 */ /* 0x000fe200078e0027 */
[----:B------:R-:W-:Y:S01]  /*4e70*/  SEL R2, R2, UR17, !P6 ;  /* 0x0000001102027c07 */ /* 0x000fe2000f000000 */
[----:B------:R-:W-:Y:S01]  /*4e80*/  IMAD.MOV.U32 R43, RZ, RZ, R37 ;  /* 0x000000ffff2b7224 */ /* 0x000fe200078e0025 */
[C---:B------:R-:W-:Y:S02]  /*4e90*/  LEA R166, P0, R129.reuse, R174, 0x1 ;  /* 0x000000ae81a67211 */ /* 0x040fe400078008ff */
[----:B------:R-:W-:Y:S02]  /*4ea0*/  SHF.R.S32.HI R0, RZ, 0x1f, R2 ;  /* 0x0000001fff007819 */ /* 0x000fe40000011402 */
[----:B------:R-:W-:Y:S02]  /*4eb0*/  LEA.HI.X R167, R129, R175, R110, 0x1, P0 ;  /* 0x000000af81a77211 */ /* 0x000fe400000f0c6e */
[----:B------:R-:W-:Y:S02]  /*4ec0*/  LEA.HI R0, R0, R2, RZ, 0x4 ;  /* 0x0000000200007211 */ /* 0x000fe400078f20ff */
[----:B------:R-:W-:Y:S02]  /*4ed0*/  @!P1 SHF.R.U32.HI R8, RZ, 0x10, R5 ;  /* 0x00000010ff089819 */ /* 0x000fe40000011605 */
[----:B------:R-:W-:Y:S02]  /*4ee0*/  LEA.HI.SX32 R0, R0, R130, 0x1c ;  /* 0x0000008200007211 */ /* 0x000fe400078fe2ff */
[----:B------:R-:W-:Y:S02]  /*4ef0*/  @!P1 SHF.R.U32.HI R37, RZ, 0x10, R37 ;  /* 0x00000010ff259819 */ /* 0x000fe40000011625 */
[----:B------:R-:W-:Y:S01]  /*4f00*/  SHF.R.S32.HI R2, RZ, 0x1f, R0 ;  /* 0x0000001fff027819 */ /* 0x000fe20000011400 */
[----:B------:R-:W-:Y:S01]  /*4f10*/  IMAD.SHL.U32 R42, R0, 0x8, RZ ;  /* 0x00000008002a7824 */ /* 0x000fe200078e00ff */
[----:B------:R-:W-:Y:S02]  /*4f20*/  @!P1 PRMT R43, R43, 0x5410, R37 ;  /* 0x000054102b2b9816 */ /* 0x000fe40000000025 */
[----:B------:R-:W-:Y:S02]  /*4f30*/  LEA.HI R2, R2, R0, RZ, 0x3 ;  /* 0x0000000002027211 */ /* 0x000fe400078f18ff */
[----:B------:R-:W-:Y:S02]  /*4f40*/  ISETP.GE.AND P0, PT, R42, c[0x0][0x1d4], PT ;  /* 0x000075002a007a0c */ /* 0x000fe40003f06270 */
[----:B------:R-:W-:Y:S01]  /*4f50*/  LOP3.LUT R0, R137, 0x38, R42, 0xf8, !PT ;  /* 0x0000003889007812 */ /* 0x000fe200078ef82a */
[----:B------:R-:W-:Y:S01]  /*4f60*/  IMAD.SHL.U32 R2, R2, 0x400, RZ ;  /* 0x0000040002027824 */ /* 0x000fe200078e00ff */
[----:B------:R-:W-:Y:S02]  /*4f70*/  MOV R47, R38 ;  /* 0x00000026002f7202 */ /* 0x000fe40000000f00 */
[----:B------:R-:W-:Y:S02]  /*4f80*/  LOP3.LUT R0, R0, R135, RZ, 0x3c, !PT ;  /* 0x0000008700007212 */ /* 0x000fe400078e3cff */
[----:B------:R-:W-:Y:S02]  /*4f90*/  LOP3.LUT R2, R2, 0x7fffe000, RZ, 0xc0, !PT ;  /* 0x7fffe00002027812 */ /* 0x000fe400078ec0ff */
[----:B------:R-:W-:Y:S02]  /*4fa0*/  @!P1 SHF.R.U64 R38, R38, 0x10, R39 ;  /* 0x0000001026269819 */ /* 0x000fe40000001227 */
[----:B------:R-:W-:Y:S01]  /*4fb0*/  IADD3 R0, R0, R2, R136 ;  /* 0x0000000200007210 */ /* 0x000fe20007ffe088 */
[----:B------:R-:W-:Y:S01]  /*4fc0*/  IMAD.MOV.U32 R2, RZ, RZ, R4 ;  /* 0x000000ffff027224 */ /* 0x000fe200078e0004 */
[----:B------:R-:W-:Y:S01]  /*4fd0*/  @!P1 PRMT R47, R47, 0x5410, R38 ;  /* 0x000054102f2f9816 */ /* 0x000fe20000000026 */
[----:B------:R-:W-:Y:S01]  /*4fe0*/  IMAD.MOV.U32 R4, RZ, RZ, R7 ;  /* 0x000000ffff047224 */ /* 0x000fe200078e0007 */
[----:B-1----:R-:W-:Y:S01]  /*4ff0*/  @!P1 SHF.L.U32 R37, R68, 0x10, RZ ;  /* 0x0000001044259819 */ /* 0x002fe200000006ff */
[----:B------:R-:W-:Y:S01]  /*5000*/  IMAD.SHL.U32 R24, R0, 0x2, RZ ;  /* 0x0000000200187824 */ /* 0x000fe200078e00ff */
[C---:B------:R-:W-:Y:S01]  /*5010*/  @!P1 LOP3.LUT R44, R69.reuse, 0xffff0000, RZ, 0xc0, !PT ;  /* 0xffff0000452c9812 */ /* 0x040fe200078ec0ff */
[----:B------:R-:W-:Y:S01]  /*5020*/  IMAD.MOV.U32 R0, RZ, RZ, R5 ;  /* 0x000000ffff007224 */ /* 0x000fe200078e0005 */
[C---:B------:R-:W-:Y:S01]  /*5030*/  @!P1 SHF.L.U32 R46, R70.reuse, 0x10, RZ ;  /* 0x00000010462e9819 */ /* 0x040fe200000006ff */
[----:B------:R-:W-:Y:S01]  /*5040*/  IMAD.MOV.U32 R5, RZ, RZ, R6 ;  /* 0x000000ffff057224 */ /* 0x000fe200078e0006 */
[----:B------:R-:W-:Y:S01]  /*5050*/  @!P1 LOP3.LUT R48, R70, 0xffff0000, RZ, 0xc0, !PT ;  /* 0xffff000046309812 */ /* 0x000fe200078ec0ff */
[----:B------:R-:W-:Y:S01]  /*5060*/  @!P0 IMAD.WIDE R174, R42, 0x2, R174 ;  /* 0x000000022aae8825 */ /* 0x000fe200078e02ae */
[----:B------:R-:W1:Y:S01]  /*5070*/  LDS.128 R24, [R24+0x8100] ;  /* 0x0081000018187984 */ /* 0x000e620000000c00 */
[----:B------:R-:W-:Y:S02]  /*5080*/  @!P1 SHF.L.U32 R42, R69, 0x10, RZ ;  /* 0x00000010452a9819 */ /* 0x000fe400000006ff */
[----:B------:R-:W-:Y:S01]  /*5090*/  @!P1 IMAD.U32 R45, R47, 0x10000, RZ ;  /* 0x000100002f2d9824 */ /* 0x000fe200078e00ff */
[C---:B------:R-:W-:Y:S02]  /*50a0*/  @!P1 SHF.L.U32 R50, R71.reuse, 0x10, RZ ;  /* 0x0000001047329819 */ /* 0x040fe400000006ff */
[----:B------:R-:W-:Y:S02]  /*50b0*/  @!P1 LOP3.LUT R52, R71, 0xffff0000, RZ, 0xc0, !PT ;  /* 0xffff000047349812 */ /* 0x000fe400078ec0ff */
[----:B------:R-:W-:Y:S02]  /*50c0*/  @!P1 SHF.R.U32.HI R41, RZ, 0x10, R39 ;  /* 0x00000010ff299819 */ /* 0x000fe40000011627 */
[----:B------:R-:W-:Y:S02]  /*50d0*/  @!P1 PRMT R39, R40, 0x5410, R36 ;  /* 0x0000541028279816 */ /* 0x000fe40000000024 */
[----:B------:R-:W-:Y:S02]  /*50e0*/  @!P1 LOP3.LUT R40, R68, 0xffff0000, RZ, 0xc0, !PT ;  /* 0xffff000044289812 */ /* 0x000fe400078ec0ff */
[----:B------:R-:W-:Y:S01]  /*50f0*/  @!P1 PRMT R2, R2, 0x5410, R3 ;  /* 0x0000541002029816 */ /* 0x000fe20000000003 */
[C---:B------:R-:W-:Y:S01]  /*5100*/  @!P1 IMAD.U32 R36, R39.reuse, 0x10000, RZ ;  /* 0x0001000027249824 */ /* 0x040fe200078e00ff */
[----:B------:R-:W-:Y:S02]  /*5110*/  @!P1 PRMT R3, R0, 0x5410, R8 ;  /* 0x0000541000039816 */ /* 0x000fe40000000008 */
[----:B------:R-:W-:Y:S02]  /*5120*/  @!P1 LOP3.LUT R39, R39, 0xffff0000, RZ, 0xc0, !PT ;  /* 0xffff000027279812 */ /* 0x000fe400078ec0ff */
[----:B------:R-:W-:Y:S02]  /*5130*/  @!P1 LOP3.LUT R47, R47, 0xffff0000, RZ, 0xc0, !PT ;  /* 0xffff00002f2f9812 */ /* 0x000fe400078ec0ff */
[----:B------:R-:W-:Y:S02]  /*5140*/  @!P1 SHF.R.U64 R6, R6, 0x10, R7 ;  /* 0x0000001006069819 */ /* 0x000fe40000001207 */
[----:B------:R-:W-:Y:S01]  /*5150*/  @!P1 PRMT R51, R51, 0x5410, R41 ;  /* 0x0000541033339816 */ /* 0x000fe20000000029 */
[----:B------:R-:W-:Y:S01]  /*5160*/  @!P1 IMAD.U32 R41, R43, 0x10000, RZ ;  /* 0x000100002b299824 */ /* 0x000fe200078e00ff */
[----:B------:R-:W-:Y:S01]  /*5170*/  @!P1 PRMT R5, R5, 0x5410, R6 ;  /* 0x0000541005059816 */ /* 0x000fe20000000006 */
[----:B------:R-:W-:Y:S01]  /*5180*/  @!P1 IMAD.U32 R6, R2, 0x10000, RZ ;  /* 0x0001000002069824 */ /* 0x000fe200078e00ff */
[----:B------:R-:W-:Y:S01]  /*5190*/  @!P1 LOP3.LUT R43, R43, 0xffff0000, RZ, 0xc0, !PT ;  /* 0xffff00002b2b9812 */ /* 0x000fe200078ec0ff */
[C---:B------:R-:W-:Y:S01]  /*51a0*/  @!P1 IMAD.U32 R49, R51.reuse, 0x10000, RZ ;  /* 0x0001000033319824 */ /* 0x040fe200078e00ff */
[----:B------:R-:W-:Y:S02]  /*51b0*/  @!P1 LOP3.LUT R51, R51, 0xffff0000, RZ, 0xc0, !PT ;  /* 0xffff000033339812 */ /* 0x000fe400078ec0ff */
[----:B------:R-:W-:Y:S04]  /*51c0*/  @!P1 SHF.R.U32.HI R7, RZ, 0x10, R7 ;  /* 0x00000010ff079819 */ /* 0x000fe80000011607 */
[----:B------:R-:W-:Y:S02]  /*51d0*/  @!P1 PRMT R7, R4, 0x5410, R7 ;  /* 0x0000541004079816 */ /* 0x000fe40000000007 */
[----:B------:R-:W-:Y:S01]  /*51e0*/  @!P1 LOP3.LUT R4, R2, 0xffff0000, RZ, 0xc0, !PT ;  /* 0xffff000002049812 */ /* 0x000fe200078ec0ff */
[C---:B-1----:R-:W-:Y:S01]  /*51f0*/  @!P1 IMAD.U32 R0, R24.reuse, 0x10000, RZ ;  /* 0x0001000018009824 */ /* 0x042fe200078e00ff */
[----:B------:R-:W-:Y:S01]  /*5200*/  @!P1 LOP3.LUT R8, R24, 0xffff0000, RZ, 0xc0, !PT ;  /* 0xffff000018089812 */ /* 0x000fe200078ec0ff */
[----:B------:R-:W-:Y:S02]  /*5210*/  @!P1 IMAD.U32 R38, R27, 0x10000, RZ ;  /* 0x000100001b269824 */ /* 0x000fe400078e00ff */
[C---:B------:R-:W-:Y:S02]  /*5220*/  @!P1 FMUL.FTZ R165, R0.reuse, R36 ;  /* 0x0000002400a59220 */ /* 0x040fe40000410000 */
[----:B------:R-:W-:Y:S02]  /*5230*/  @!P1 FMUL.FTZ R0, R0, R6 ;  /* 0x0000000600009220 */ /* 0x000fe40000410000 */
[C---:B------:R-:W-:Y:S02]  /*5240*/  @!P1 FMUL.FTZ R168, R8.reuse, R39 ;  /* 0x0000002708a89220 */ /* 0x040fe40000410000 */
[----:B------:R-:W-:Y:S01]  /*5250*/  @!P1 FMUL.FTZ R2, R8, R4 ;  /* 0x0000000408029220 */ /* 0x000fe20000410000 */
[C---:B------:R-:W-:Y:S01]  /*5260*/  @!P1 LOP3.LUT R8, R25.reuse, 0xffff0000, RZ, 0xc0, !PT ;  /* 0xffff000019089812 */ /* 0x040fe200078ec0ff */
[----:B------:R-:W-:Y:S02]  /*5270*/  @!P1 FFMA.FTZ R0, R36, R37, R0 ;  /* 0x0000002524009223 */ /* 0x000fe40000010000 */
[----:B------:R-:W-:Y:S02]  /*5280*/  @!P1 IMAD.U32 R36, R25, 0x10000, RZ ;  /* 0x0001000019249824 */ /* 0x000fe400078e00ff */
[----:B------:R-:W-:Y:S01]  /*5290*/  @!P1 FFMA.FTZ R165, R37, R6, -R165 ;  /* 0x0000000625a59223 */ /* 0x000fe200000108a5 */
[C---:B------:R-:W-:Y:S01]  /*52a0*/  @!P1 LOP3.LUT R6, R3.reuse, 0xffff0000, RZ, 0xc0, !PT ;  /* 0xffff000003069812 */ /* 0x040fe200078ec0ff */
[----:B------:R-:W-:Y:S02]  /*52b0*/  @!P1 FFMA.FTZ R168, R40, R4, -R168 ;  /* 0x0000000428a89223 */ /* 0x000fe400000108a8 */
[----:B------:R-:W-:Y:S02]  /*52c0*/  @!P1 IMAD.U32 R4, R3, 0x10000, RZ ;  /* 0x0001000003049824 */ /* 0x000fe400078e00ff */
[----:B------:R-:W-:Y:S01]  /*52d0*/  @!P1 FMUL.FTZ R169, R36, R41 ;  /* 0x0000002924a99220 */ /* 0x000fe20000410000 */
[----:B------:R-:W-:Y:S01]  /*52e0*/  @!P1 F2FP.BF16.PACK_AB R165, R168, R165 ;  /* 0x000000a5a8a5923e */ /* 0x000fe200000010ff */
[----:B------:R-:W-:Y:S02]  /*52f0*/  @!P1 FMUL.FTZ R170, R8, R43 ;  /* 0x0000002b08aa9220 */ /* 0x000fe40000410000 */
[-C--:B------:R-:W-:Y:S01]  /*5300*/  @!P1 FMUL.FTZ R3, R36, R4.reuse ;  /* 0x0000000424039220 */ /* 0x080fe20000410000 */
[----:B------:R-:W-:Y:S01]  /*5310*/  @!P1 MOV R68, R165 ;  /* 0x000000a500449202 */ /* 0x000fe20000000f00 */
[----:B------:R-:W-:Y:S01]  /*5320*/  @!P1 FFMA.FTZ R169, R42, R4, -R169 ;  /* 0x000000042aa99223 */ /* 0x000fe200000108a9 */
[----:B------:R-:W-:Y:S01]  /*5330*/  @!P1 LOP3.LUT R36, R26, 0xffff0000, RZ, 0xc0, !PT ;  /* 0xffff00001a249812 */ /* 0x000fe200078ec0ff */
[-C--:B------:R-:W-:Y:S01]  /*5340*/  @!P1 FMUL.FTZ R4, R8, R6.reuse ;  /* 0x0000000608049220 */ /* 0x080fe20000410000 */
[C---:B------:R-:W-:Y:S01]  /*5350*/  @!P1 LOP3.LUT R8, R5.reuse, 0xffff0000, RZ, 0xc0, !PT ;  /* 0xffff000005089812 */ /* 0x040fe200078ec0ff */
[----:B------:R-:W-:Y:S02]  /*5360*/  @!P1 FFMA.FTZ R170, R44, R6, -R170 ;  /* 0x000000062caa9223 */ /* 0x000fe400000108aa */
[----:B------:R-:W-:Y:S02]  /*5370*/  @!P1 IMAD.U32 R37, R26, 0x10000, RZ ;  /* 0x000100001a259824 */ /* 0x000fe400078e00ff */
[----:B------:R-:W-:Y:S01]  /*5380*/  @!P1 IMAD.U32 R6, R5, 0x10000, RZ ;  /* 0x0001000005069824 */ /* 0x000fe200078e00ff */
[----:B------:R-:W-:Y:S01]  /*5390*/  @!P1 F2FP.BF16.PACK_AB R169, R170, R169 ;  /* 0x000000a9aaa9923e */ /* 0x000fe200000010ff */
[C---:B------:R-:W-:Y:S02]  /*53a0*/  @!P1 FMUL.FTZ R171, R37.reuse, R45 ;  /* 0x0000002d25ab9220 */ /* 0x040fe40000410000 */
[-C--:B------:R-:W-:Y:S01]  /*53b0*/  @!P1 FMUL.FTZ R5, R37, R6.reuse ;  /* 0x0000000625059220 */ /* 0x080fe20000410000 */
[----:B------:R-:W-:Y:S01]  /*53c0*/  @!P1 LOP3.LUT R37, R27, 0xffff0000, RZ, 0xc0, !PT ;  /* 0xffff00001b259812 */ /* 0x000fe200078ec0ff */
[----:B------:R-:W-:Y:S02]  /*53d0*/  @!P1 FMUL.FTZ R172, R36, R47 ;  /* 0x0000002f24ac9220 */ /* 0x000fe40000410000 */
[----:B------:R-:W-:Y:S02]  /*53e0*/  @!P1 FFMA.FTZ R171, R46, R6, -R171 ;  /* 0x000000062eab9223 */ /* 0x000fe400000108ab */
[----:B------:R-:W-:Y:S01]  /*53f0*/  @!P1 FMUL.FTZ R6, R36, R8 ;  /* 0x0000000824069220 */ /* 0x000fe20000410000 */
[----:B------:R-:W-:Y:S01]  /*5400*/  @!P1 LOP3.LUT R36, R7, 0xffff0000, RZ, 0xc0, !PT ;  /* 0xffff000007249812 */ /* 0x000fe200078ec0ff */
[----:B------:R-:W-:Y:S02]  /*5410*/  @!P1 FFMA.FTZ R2, R39, R40, R2 ;  /* 0x0000002827029223 */ /* 0x000fe40000010002 */
[----:B------:R-:W-:Y:S02]  /*5420*/  @!P1 FFMA.FTZ R172, R48, R8, -R172 ;  /* 0x0000000830ac9223 */ /* 0x000fe400000108ac */
[----:B------:R-:W-:Y:S01]  /*5430*/  @!P1 IMAD.U32 R8, R7, 0x10000, RZ ;  /* 0x0001000007089824 */ /* 0x000fe200078e00ff */
[----:B------:R-:W-:Y:S01]  /*5440*/  @!P1 F2FP.BF16.PACK_AB R0, R2, R0 ;  /* 0x000000000200923e */ /* 0x000fe200000010ff */
[----:B------:R-:W-:Y:S01]  /*5450*/  @!P1 FMUL.FTZ R176, R38, R49 ;  /* 0x0000003126b09220 */ /* 0x000fe20000410000 */
[----:B------:R-:W-:Y:S01]  /*5460*/  @!P1 F2FP.BF16.PACK_AB R171, R172, R171 ;  /* 0x000000abacab923e */ /* 0x000fe200000010ff */
[----:B------:R-:W-:Y:S02]  /*5470*/  @!P1 FMUL.FTZ R173, R37, R51 ;  /* 0x0000003325ad9220 */ /* 0x000fe40000410000 */
[----:B------:R-:W-:Y:S02]  /*5480*/  @!P1 FFMA.FTZ R3, R41, R42, R3 ;  /* 0x0000002a29039223 */ /* 0x000fe40000010003 */
[----:B------:R-:W-:Y:S02]  /*5490*/  @!P1 FFMA.FTZ R4, R43, R44, R4 ;  /* 0x0000002c2b049223 */ /* 0x000fe40000010004 */
[-C--:B------:R-:W-:Y:S02]  /*54a0*/  @!P1 FMUL.FTZ R7, R38, R8.reuse ;  /* 0x0000000826079220 */ /* 0x080fe40000410000 */
[----:B------:R-:W-:Y:S01]  /*54b0*/  @!P1 FFMA.FTZ R38, R50, R8, -R176 ;  /* 0x0000000832269223 */ /* 0x000fe200000108b0 */
[----:B------:R-:W-:Y:S01]  /*54c0*/  @!P1 F2FP.BF16.PACK_AB R3, R4, R3 ;  /* 0x000000030403923e */ /* 0x000fe200000010ff */
[----:B------:R-:W-:Y:S02]  /*54d0*/  @!P1 FFMA.FTZ R173, R52, R36, -R173 ;  /* 0x0000002434ad9223 */ /* 0x000fe400000108ad */
[----:B------:R-:W-:Y:S02]  /*54e0*/  @!P1 FFMA.FTZ R5, R45, R46, R5 ;  /* 0x0000002e2d059223 */ /* 0x000fe40000010005 */
[----:B------:R-:W-:Y:S01]  /*54f0*/  @!P1 FMUL.FTZ R8, R37, R36 ;  /* 0x0000002425089220 */ /* 0x000fe20000410000 */
[----:B------:R-:W-:Y:S01]  /*5500*/  @!P1 F2FP.BF16.PACK_AB R38, R173, R38 ;  /* 0x00000026ad26923e */ /* 0x000fe200000010ff */
[----:B------:R-:W-:Y:S02]  /*5510*/  @!P1 FFMA.FTZ R6, R47, R48, R6 ;  /* 0x000000302f069223 */ /* 0x000fe40000010006 */
[----:B------:R-:W-:Y:S01]  /*5520*/  @!P1 FFMA.FTZ R7, R49, R50, R7 ;  /* 0x0000003231079223 */ /* 0x000fe20000010007 */
[----:B------:R-:W-:Y:S01]  /*5530*/  @!P1 MOV R71, R38 ;  /* 0x0000002600479202 */ /* 0x000fe20000000f00 */
[----:B------:R-:W-:Y:S01]  /*5540*/  @!P1 FFMA.FTZ R8, R51, R52, R8 ;  /* 0x0000003433089223 */ /* 0x000fe20000010008 */
[----:B------:R-:W-:Y:S01]  /*5550*/  @!P1 F2FP.BF16.PACK_AB R5, R6, R5 ;  /* 0x000000050605923e */ /* 0x000fe200000010ff */
[----:B------:R-:W-:Y:S02]  /*5560*/  @!P1 IMAD.MOV.U32 R69, RZ, RZ, R169 ;  /* 0x000000ffff459224 */ /* 0x000fe400078e00a9 */
[----:B------:R-:W-:Y:S01]  /*5570*/  @!P1 IMAD.MOV.U32 R70, RZ, RZ, R171 ;  /* 0x000000ffff469224 */ /* 0x000fe200078e00ab */
[----:B------:R-:W-:Y:S01]  /*5580*/  @!P1 F2FP.BF16.PACK_AB R7, R8, R7 ;  /* 0x000000070807923e */ /* 0x000fe200000010ff */
[----:B------:R-:W-:Y:S01]  /*5590*/  @!P1 IMAD.MOV.U32 R24, RZ, RZ, R0 ;  /* 0x000000ffff189224 */ /* 0x000fe200078e0000 */
[----:B------:R-:W-:Y:S01]  /*55a0*/  @!P1 MOV R26, R5 ;  /* 0x00000005001a9202 */ /* 0x000fe20000000f00 */
[----:B------:R-:W-:Y:S01]  /*55b0*/  @!P1 IMAD.MOV.U32 R25, RZ, RZ, R3 ;  /* 0x000000ffff199224 */ /* 0x000fe200078e0003 */
[----:B------:R1:W-:Y:S01]  /*55c0*/  ST.E.128 [R166.64], R68 ;  /* 0x00000044a6007985 */ /* 0x0003e2000c101d14 */
[----:B------:R-:W-:Y:S07]  /*55d0*/  @!P1 IMAD.MOV.U32 R27, RZ, RZ, R7 ;  /* 0x000000ffff1b9224 */ /* 0x000fee00078e0007 */
[----:B------:R1:W-:Y:S02]  /*55e0*/  @!P0 ST.E.128 [R174.64], R24 ;  /* 0x00000018ae008985 */ /* 0x0003e4000c101d14 */
.L_x_87:
[----:B------:R-:W-:Y:S05]  /*55f0*/  BSYNC B0 ;  /* 0x0000000000007941 */ /* 0x000fea0003800000 */
.L_x_86:
[----:B-1----:R1:W2:Y:S01]  /*5600*/  SHFL.IDX PT, R69, R143, 0x1, 0x181f ;  /* 0x00381f008f457f89 */ /* 0x0022a200000e0000 */
[----:B------:R-:W-:Y:S01]  /*5610*/  ISETP.GE.OR P0, PT, R128, R77, P5 ;  /* 0x0000004d8000720c */ /* 0x000fe20002f06670 */
[----:B------:R-:W-:Y:S02]  /*5620*/  BSSY B0, `(.L_x_88) ;  /* 0x0000079000007945 */ /* 0x000fe40003800000 */
[----:B------:R1:W3:Y:S10]  /*5630*/  SHFL.IDX PT, R68, R164, 0x1, 0x181f ;  /* 0x00381f00a4447f89 */ /* 0x0002f400000e0000 */
[----:B------:R-:W-:-:S05]  /*5640*/  @P0 BRA `(.L_x_89) ;  /* 0x0000076000000947 */ /* 0x000fca0003800000 */
[C---:B---3--:R-:W-:Y:S01]  /*5650*/  LEA R46, P0, R129.reuse, R68, 0x1 ;  /* 0x00000044812e7211 */ /* 0x048fe200078008ff */
[----:B------:R-:W-:Y:S01]  /*5660*/  IMAD.U32 R2, RZ, RZ, UR24 ;  /* 0x00000018ff027e24 */ /* 0x000fe2000f8e00ff */
[----:B-----5:R-:W-:Y:S01]  /*5670*/  @!P1 SHF.R.U64 R5, R64, 0x10, R65 ;  /* 0x0000001040059819 */ /* 0x020fe20000001241 */
[----:B------:R-:W3:Y:S01]  /*5680*/  LDS.128 R48, [R114+0x8100] ;  /* 0x0081000072307984 */ /* 0x000ee20000000c00 */
[----:B--2---:R-:W-:Y:S02]  /*5690*/  LEA.HI.X R47, R129, R69, R110, 0x1, P0 ;  /* 0x00000045812f7211 */ /* 0x004fe400000f0c6e */
[----:B------:R-:W-:Y:S02]  /*56a0*/  SEL R2, R2, UR17, !P6 ;  /* 0x0000001102027c07 */ /* 0x000fe4000f000000 */
[--C-:B------:R-:W-:Y:S02]  /*56b0*/  @!P1 SHF.R.U64 R4, R30, 0x10, R31.reuse ;  /* 0x000000101e049819 */ /* 0x100fe4000000121f */
[----:B------:R-:W-:Y:S02]  /*56c0*/  SHF.R.S32.HI R0, RZ, 0x1f, R2 ;  /* 0x0000001fff007819 */ /* 0x000fe40000011402 */
[----:B------:R-:W-:Y:S02]  /*56d0*/  @!P1 SHF.R.U32.HI R3, RZ, 0x10, R31 ;  /* 0x00000010ff039819 */ /* 0x000fe4000001161f */
[----:B------:R-:W-:Y:S02]  /*56e0*/  LEA.HI R2, R0, R2, RZ, 0x4 ;  /* 0x0000000200027211 */ /* 0x000fe400078f20ff */
[----:B------:R-:W-:Y:S02]  /*56f0*/  @!P1 PRMT R6, R35, 0x5410, R3 ;  /* 0x0000541023069816 */ /* 0x000fe40000000003 */
        /* <DEDUP_REMOVED lines=9> */
[----:B------:R-:W-:Y:S02]  /*5790*/  @!P1 SHF.L.U32 R8, R30, 0x10, RZ ;  /* 0x000000101e089819 */ /* 0x000fe400000006ff */
[----:B------:R-:W-:Y:S02]  /*57a0*/  LOP3.LUT R2, R2, R125, RZ, 0x3c, !PT ;  /* 0x0000007d02027212 */ /* 0x000fe400078e3cff */
[----:B------:R-:W-:Y:S02]  /*57b0*/  LOP3.LUT R0, R0, 0x7fffe000, RZ, 0xc0, !PT ;  /* 0x7fffe00000007812 */ /* 0x000fe400078ec0ff */
[----:B------:R-:W-:Y:S02]  /*57c0*/  @!P1 PRMT R74, R74, 0x5410, R64 ;  /* 0x000054104a4a9816 */ /* 0x000fe40000000040 */
[----:B------:R-:W-:Y:S01]  /*57d0*/  IADD3 R0, R2, R0, R126 ;  /* 0x0000000002007210 */ /* 0x000fe20007ffe07e */
[----:B------:R-:W-:Y:S01]  /*57e0*/  @!P0 IMAD.WIDE R68, R7, 0x2, R68 ;  /* 0x0000000207448825 */ /* 0x000fe200078e0244 */
[--C-:B------:R-:W-:Y:S02]  /*57f0*/  @!P1 SHF.R.U32.HI R2, RZ, 0x10, R29.reuse ;  /* 0x00000010ff029819 */ /* 0x100fe4000001161d */
[----:B---3--:R-:W-:Y:S01]  /*5800*/  @!P1 LOP3.LUT R37, R49, 0xffff0000, RZ, 0xc0, !PT ;  /* 0xffff000031259812 */ /* 0x008fe200078ec0ff */
[----:B------:R-:W-:Y:S01]  /*5810*/  IMAD.SHL.U32 R24, R0, 0x2, RZ ;  /* 0x0000000200187824 */ /* 0x000fe200078e00ff */
[----:B------:R-:W-:Y:S01]  /*5820*/  @!P1 LOP3.LUT R31, R48, 0xffff0000, RZ, 0xc0, !PT ;  /* 0xffff0000301f9812 */ /* 0x000fe200078ec0ff */
[C---:B------:R-:W-:Y:S01]  /*5830*/  @!P1 IMAD.U32 R43, R51.reuse, 0x10000, RZ ;  /* 0x00010000332b9824 */ /* 0x040fe200078e00ff */
[----:B------:R-:W-:Y:S01]  /*5840*/  @!P1 LOP3.LUT R45, R51, 0xffff0000, RZ, 0xc0, !PT ;  /* 0xffff0000332d9812 */ /* 0x000fe200078ec0ff */
[C---:B------:R-:W-:Y:S01]  /*5850*/  @!P1 IMAD.U32 R39, R50.reuse, 0x10000, RZ ;  /* 0x0001000032279824 */ /* 0x040fe200078e00ff */
[----:B------:R-:W-:Y:S01]  /*5860*/  @!P1 LOP3.LUT R41, R50, 0xffff0000, RZ, 0xc0, !PT ;  /* 0xffff000032299812 */ /* 0x000fe200078ec0ff */
[----:B------:R-:W2:Y:S01]  /*5870*/  LDS.128 R24, [R24+0x8100] ;  /* 0x0081000018187984 */ /* 0x000ea20000000c00 */
[----:B------:R-:W-:Y:S01]  /*5880*/  @!P1 SHF.R.U64 R0, R28, 0x10, R29 ;  /* 0x000000101c009819 */ /* 0x000fe2000000121d */
[----:B------:R-:W-:Y:S01]  /*5890*/  @!P1 IMAD.U32 R29, R48, 0x10000, RZ ;  /* 0x00010000301d9824 */ /* 0x000fe200078e00ff */
[----:B------:R-:W-:Y:S01]  /*58a0*/  @!P1 PRMT R28, R35, 0x5432, R4 ;  /* 0x00005432231c9816 */ /* 0x000fe20000000004 */
[----:B------:R-:W-:Y:S01]  /*58b0*/  @!P1 IMAD.U32 R35, R49, 0x10000, RZ ;  /* 0x0001000031239824 */ /* 0x000fe200078e00ff */
[C---:B------:R-:W-:Y:S02]  /*58c0*/  @!P1 PRMT R5, R34.reuse, 0x5432, R0 ;  /* 0x0000543222059816 */ /* 0x040fe40000000000 */
[----:B------:R-:W-:Y:S01]  /*58d0*/  @!P1 PRMT R2, R34, 0x5410, R2 ;  /* 0x0000541022029816 */ /* 0x000fe20000000002 */
[C---:B------:R-:W-:Y:S01]  /*58e0*/  @!P1 IMAD.U32 R34, R74.reuse, 0x10000, RZ ;  /* 0x000100004a229824 */ /* 0x040fe200078e00ff */
[----:B------:R-:W-:Y:S01]  /*58f0*/  @!P1 LOP3.LUT R36, R74, 0xffff0000, RZ, 0xc0, !PT ;  /* 0xffff00004a249812 */ /* 0x000fe200078ec0ff */
[C---:B------:R-:W-:Y:S01]  /*5900*/  @!P1 IMAD.U32 R3, R5.reuse, 0x10000, RZ ;  /* 0x0001000005039824 */ /* 0x040fe200078e00ff */
[----:B------:R-:W-:Y:S02]  /*5910*/  @!P1 SHF.L.U32 R4, R2, 0x10, RZ ;  /* 0x0000001002049819 */ /* 0x000fe400000006ff */
[----:B------:R-:W-:Y:S02]  /*5920*/  @!P1 LOP3.LUT R30, R30, 0xffff0000, RZ, 0xc0, !PT ;  /* 0xffff00001e1e9812 */ /* 0x000fe400078ec0ff */
[--C-:B------:R-:W-:Y:S02]  /*5930*/  @!P1 SHF.R.U64 R66, R66, 0x10, R67.reuse ;  /* 0x0000001042429819 */ /* 0x100fe40000001243 */
[----:B------:R-:W-:Y:S02]  /*5940*/  @!P1 LOP3.LUT R2, R2, 0xffff0000, RZ, 0xc0, !PT ;  /* 0xffff000002029812 */ /* 0x000fe400078ec0ff */
[----:B------:R-:W-:Y:S02]  /*5950*/  @!P1 LOP3.LUT R5, R5, 0xffff0000, RZ, 0xc0, !PT ;  /* 0xffff000005059812 */ /* 0x000fe400078ec0ff */
[----:B------:R-:W-:Y:S04]  /*5960*/  @!P1 SHF.R.U32.HI R44, RZ, 0x10, R67 ;  /* 0x00000010ff2c9819 */ /* 0x000fe80000011643 */
[C---:B------:R-:W-:Y:S02]  /*5970*/  @!P1 PRMT R44, R73.reuse, 0x5432, R44 ;  /* 0x00005432492c9816 */ /* 0x040fe4000000002c */
[----:B------:R-:W-:Y:S03]  /*5980*/  @!P1 PRMT R73, R73, 0x5410, R66 ;  /* 0x0000541049499816 */ /* 0x000fe60000000042 */
[C---:B------:R-:W-:Y:S01]  /*5990*/  @!P1 IMAD.U32 R42, R44.reuse, 0x10000, RZ ;  /* 0x000100002c2a9824 */ /* 0x040fe200078e00ff */
[----:B------:R-:W-:Y:S01]  /*59a0*/  @!P1 LOP3.LUT R44, R44, 0xffff0000, RZ, 0xc0, !PT ;  /* 0xffff00002c2c9812 */ /* 0x000fe200078ec0ff */
[C---:B------:R-:W-:Y:S01]  /*59b0*/  @!P1 IMAD.U32 R38, R73.reuse, 0x10000, RZ ;  /* 0x0001000049269824 */ /* 0x040fe200078e00ff */
[----:B------:R-:W-:Y:S01]  /*59c0*/  @!P1 LOP3.LUT R40, R73, 0xffff0000, RZ, 0xc0, !PT ;  /* 0xffff000049289812 */ /* 0x000fe200078ec0ff */
[----:B--2---:R-:W-:Y:S02]  /*59d0*/  @!P1 IMAD.U32 R0, R24, 0x10000, RZ ;  /* 0x0001000018009824 */ /* 0x004fe400078e00ff */
[----:B------:R-:W-:Y:S02]  /*59e0*/  @!P1 IMAD.U32 R7, R25, 0x10000, RZ ;  /* 0x0001000019079824 */ /* 0x000fe400078e00ff */
[C---:B------:R-:W-:Y:S02]  /*59f0*/  @!P1 FMUL.FTZ R52, R0.reuse, R8 ;  /* 0x0000000800349220 */ /* 0x040fe40000410000 */
[----:B------:R-:W-:Y:S02]  /*5a00*/  @!P1 FMUL.FTZ R64, R7, R34 ;  /* 0x0000002207409220 */ /* 0x000fe40000410000 */
[-C--:B------:R-:W-:Y:S02]  /*5a10*/  @!P1 FMUL.FTZ R0, R0, R3.reuse ;  /* 0x0000000300009220 */ /* 0x080fe40000410000 */
[----:B------:R-:W-:Y:S02]  /*5a20*/  @!P1 FFMA.FTZ R52, R29, R3, -R52 ;  /* 0x000000031d349223 */ /* 0x000fe40000010834 */
[-C--:B------:R-:W-:Y:S01]  /*5a30*/  @!P1 FMUL.FTZ R3, R7, R4.reuse ;  /* 0x0000000407039220 */ /* 0x080fe20000410000 */
[----:B------:R-:W-:Y:S01]  /*5a40*/  @!P1 LOP3.LUT R7, R24, 0xffff0000, RZ, 0xc0, !PT ;  /* 0xffff000018079812 */ /* 0x000fe200078ec0ff */
[----:B------:R-:W-:Y:S01]  /*5a50*/  @!P1 FFMA.FTZ R64, R35, R4, -R64 ;  /* 0x0000000423409223 */ /* 0x000fe20000010840 */
[----:B------:R-:W-:Y:S01]  /*5a60*/  @!P1 LOP3.LUT R4, R25, 0xffff0000, RZ, 0xc0, !PT ;  /* 0xffff000019049812 */ /* 0x000fe200078ec0ff */
[----:B------:R-:W-:Y:S01]  /*5a70*/  @!P1 FFMA.FTZ R0, R8, R29, R0 ;  /* 0x0000001d08009223 */ /* 0x000fe20000010000 */
[----:B------:R-:W-:Y:S01]  /*5a80*/  @!P1 LOP3.LUT R8, R27, 0xffff0000, RZ, 0xc0, !PT ;  /* 0xffff00001b089812 */ /* 0x000fe200078ec0ff */
[----:B------:R-:W-:Y:S01]  /*5a90*/  @!P1 FMUL.FTZ R66, R7, R30 ;  /* 0x0000001e07429220 */ /* 0x000fe20000410000 */
[----:B------:R-:W-:Y:S01]  /*5aa0*/  @!P1 LOP3.LUT R29, R26, 0xffff0000, RZ, 0xc0, !PT ;  /* 0xffff00001a1d9812 */ /* 0x000fe200078ec0ff */
[C---:B------:R-:W-:Y:S02]  /*5ab0*/  @!P1 FMUL.FTZ R65, R4.reuse, R36 ;  /* 0x0000002404419220 */ /* 0x040fe40000410000 */
[-C--:B------:R-:W-:Y:S02]  /*5ac0*/  @!P1 FMUL.FTZ R4, R4, R2.reuse ;  /* 0x0000000204049220 */ /* 0x080fe40000410000 */
[----:B------:R-:W-:Y:S02]  /*5ad0*/  @!P1 FFMA.FTZ R65, R37, R2, -R65 ;  /* 0x0000000225419223 */ /* 0x000fe40000010841 */
[-C--:B------:R-:W-:Y:S02]  /*5ae0*/  @!P1 FMUL.FTZ R2, R7, R5.reuse ;  /* 0x0000000507029220 */ /* 0x080fe40000410000 */
[----:B------:R-:W-:Y:S01]  /*5af0*/  @!P1 IMAD.U32 R7, R27, 0x10000, RZ ;  /* 0x000100001b079824 */ /* 0x000fe200078e00ff */
[----:B------:R-:W-:Y:S01]  /*5b00*/  @!P1 F2FP.BF16.PACK_AB R64, R65, R64 ;  /* 0x000000404140923e */ /* 0x000fe200000010ff */
[----:B------:R-:W-:Y:S01]  /*5b10*/  @!P1 FFMA.FTZ R66, R31, R5, -R66 ;  /* 0x000000051f429223 */ /* 0x000fe20000010842 */
[C---:B------:R-:W-:Y:S01]  /*5b20*/  @!P1 SHF.L.U32 R5, R6.reuse, 0x10, RZ ;  /* 0x0000001006059819 */ /* 0x040fe200000006ff */
[C---:B------:R-:W-:Y:S01]  /*5b30*/  @!P1 FMUL.FTZ R67, R7.reuse, R42 ;  /* 0x0000002a07439220 */ /* 0x040fe20000410000 */
[----:B------:R-:W-:Y:S01]  /*5b40*/  @!P1 LOP3.LUT R6, R6, 0xffff0000, RZ, 0xc0, !PT ;  /* 0xffff000006069812 */ /* 0x000fe200078ec0ff */
[----:B------:R-:W-:Y:S01]  /*5b50*/  @!P1 FMUL.FTZ R70, R8, R44 ;  /* 0x0000002c08469220 */ /* 0x000fe20000410000 */
[----:B------:R-:W-:Y:S01]  /*5b60*/  @!P1 F2FP.BF16.PACK_AB R52, R66, R52 ;  /* 0x000000344234923e */ /* 0x000fe200000010ff */
[-C--:B------:R-:W-:Y:S02]  /*5b70*/  @!P1 FMUL.FTZ R7, R7, R5.reuse ;  /* 0x0000000507079220 */ /* 0x080fe40000410000 */
[----:B------:R-:W-:Y:S01]  /*5b80*/  @!P1 FFMA.FTZ R67, R43, R5, -R67 ;  /* 0x000000052b439223 */ /* 0x000fe20000010843 */
[----:B------:R-:W-:Y:S01]  /*5b90*/  @!P1 MOV R48, R52 ;  /* 0x0000003400309202 */ /* 0x000fe20000000f00 */
[----:B------:R-:W-:Y:S02]  /*5ba0*/  @!P1 IMAD.U32 R5, R26, 0x10000, RZ ;  /* 0x000100001a059824 */ /* 0x000fe400078e00ff */
[-C--:B------:R-:W-:Y:S02]  /*5bb0*/  @!P1 FMUL.FTZ R8, R8, R6.reuse ;  /* 0x0000000608089220 */ /* 0x080fe40000410000 */
[----:B------:R-:W-:Y:S02]  /*5bc0*/  @!P1 FFMA.FTZ R70, R45, R6, -R70 ;  /* 0x000000062d469223 */ /* 0x000fe40000010846 */
[C---:B------:R-:W-:Y:S01]  /*5bd0*/  @!P1 IMAD.U32 R6, R28.reuse, 0x10000, RZ ;  /* 0x000100001c069824 */ /* 0x040fe200078e00ff */
[----:B------:R-:W-:Y:S01]  /*5be0*/  @!P1 LOP3.LUT R28, R28, 0xffff0000, RZ, 0xc0, !PT ;  /* 0xffff00001c1c9812 */ /* 0x000fe200078ec0ff */
[----:B------:R-:W-:Y:S01]  /*5bf0*/  @!P1 FMUL.FTZ R73, R5, R38 ;  /* 0x0000002605499220 */ /* 0x000fe20000410000 */
[----:B------:R-:W-:Y:S01]  /*5c00*/  @!P1 F2FP.BF16.PACK_AB R67, R70, R67 ;  /* 0x000000434643923e */ /* 0x000fe200000010ff */
[----:B------:R-:W-:Y:S02]  /*5c10*/  @!P1 FMUL.FTZ R71, R29, R40 ;  /* 0x000000281d479220 */ /* 0x000fe40000410000 */
[----:B------:R-:W-:Y:S02]  /*5c20*/  @!P1 FFMA.FTZ R2, R30, R31, R2 ;  /* 0x0000001f1e029223 */ /* 0x000fe40000010002 */
[----:B------:R-:W-:Y:S02]  /*5c30*/  @!P1 FMUL.FTZ R5, R5, R6 ;  /* 0x0000000605059220 */ /* 0x000fe40000410000 */
[----:B------:R-:W-:Y:S01]  /*5c40*/  @!P1 FFMA.FTZ R3, R34, R35, R3 ;  /* 0x0000002322039223 */ /* 0x000fe20000010003 */
[----:B------:R-:W-:Y:S01]  /*5c50*/  @!P1 F2FP.BF16.PACK_AB R0, R2, R0 ;  /* 0x000000000200923e */ /* 0x000fe200000010ff */
[----:B------:R-:W-:Y:S02]  /*5c60*/  @!P1 FFMA.FTZ R73, R39, R6, -R73 ;  /* 0x0000000627499223 */ /* 0x000fe40000010849 */
[-C--:B------:R-:W-:Y:S02]  /*5c70*/  @!P1 FMUL.FTZ R6, R29, R28.reuse ;  /* 0x0000001c1d069220 */ /* 0x080fe40000410000 */
[----:B------:R-:W-:Y:S02]  /*5c80*/  @!P1 FFMA.FTZ R71, R41, R28, -R71 ;  /* 0x0000001c29479223 */ /* 0x000fe40000010847 */
[----:B------:R-:W-:Y:S02]  /*5c90*/  @!P1 FFMA.FTZ R4, R36, R37, R4 ;  /* 0x0000002524049223 */ /* 0x000fe40000010004 */
[----:B------:R-:W-:Y:S01]  /*5ca0*/  @!P1 FFMA.FTZ R5, R38, R39, R5 ;  /* 0x0000002726059223 */ /* 0x000fe20000010005 */
[----:B------:R-:W-:Y:S01]  /*5cb0*/  @!P1 F2FP.BF16.PACK_AB R71, R71, R73 ;  /* 0x000000494747923e */ /* 0x000fe200000010ff */
[----:B------:R-:W-:Y:S01]  /*5cc0*/  @!P1 FFMA.FTZ R6, R40, R41, R6 ;  /* 0x0000002928069223 */ /* 0x000fe20000010006 */
[----:B------:R-:W-:Y:S01]  /*5cd0*/  @!P1 F2FP.BF16.PACK_AB R3, R4, R3 ;  /* 0x000000030403923e */ /* 0x000fe200000010ff */
[----:B------:R-:W-:Y:S02]  /*5ce0*/  @!P1 FFMA.FTZ R7, R42, R43, R7 ;  /* 0x0000002b2a079223 */ /* 0x000fe40000010007 */
[----:B------:R-:W-:Y:S01]  /*5cf0*/  @!P1 FFMA.FTZ R8, R44, R45, R8 ;  /* 0x0000002d2c089223 */ /* 0x000fe20000010008 */
[----:B------:R-:W-:Y:S01]  /*5d00*/  @!P1 F2FP.BF16.PACK_AB R5, R6, R5 ;  /* 0x000000050605923e */ /* 0x000fe200000010ff */
[----:B------:R-:W-:Y:S01]  /*5d10*/  @!P1 IMAD.MOV.U32 R49, RZ, RZ, R64 ;  /* 0x000000ffff319224 */ /* 0x000fe200078e0040 */
[----:B------:R-:W-:Y:S01]  /*5d20*/  @!P1 MOV R25, R3 ;  /* 0x0000000300199202 */ /* 0x000fe20000000f00 */
[----:B------:R-:W-:Y:S01]  /*5d30*/  @!P1 IMAD.MOV.U32 R50, RZ, RZ, R71 ;  /* 0x000000ffff329224 */ /* 0x000fe200078e0047 */
[----:B------:R-:W-:Y:S01]  /*5d40*/  @!P1 F2FP.BF16.PACK_AB R7, R8, R7 ;  /* 0x000000070807923e */ /* 0x000fe200000010ff */
[----:B------:R-:W-:Y:S02]  /*5d50*/  @!P1 IMAD.MOV.U32 R51, RZ, RZ, R67 ;  /* 0x000000ffff339224 */ /* 0x000fe400078e0043 */
[----:B------:R-:W-:Y:S02]  /*5d60*/  @!P1 IMAD.MOV.U32 R24, RZ, RZ, R0 ;  /* 0x000000ffff189224 */ /* 0x000fe400078e0000 */
[----:B------:R-:W-:Y:S01]  /*5d70*/  @!P1 IMAD.MOV.U32 R26, RZ, RZ, R5 ;  /* 0x000000ffff1a9224 */ /* 0x000fe200078e0005 */
[----:B------:R2:W-:Y:S01]  /*5d80*/  ST.E.128 [R46.64], R48 ;  /* 0x000000302e007985 */ /* 0x0005e2000c101d14 */
[----:B------:R-:W-:Y:S07]  /*5d90*/  @!P1 IMAD.MOV.U32 R27, RZ, RZ, R7 ;  /* 0x000000ffff1b9224 */ /* 0x000fee00078e0007 */
[----:B------:R2:W-:Y:S02]  /*5da0*/  @!P0 ST.E.128 [R68.64], R24 ;  /* 0x0000001844008985 */ /* 0x0005e4000c101d14 */
.L_x_89:
[----:B------:R-:W-:Y:S05]  /*5db0*/  BSYNC B0 ;  /* 0x0000000000007941 */ /* 0x000fea0003800000 */
.L_x_88:
[----:B--2---:R2:W4:Y:S01]  /*5dc0*/  SHFL.IDX PT, R51, R143, 0x2, 0x181f ;  /* 0x00581f008f337f89 */ /* 0x00452200000e0000 */
[----:B------:R-:W-:Y:S01]  /*5dd0*/  ISETP.GE.OR P0, PT, R124, R77, P5 ;  /* 0x0000004d7c00720c */ /* 0x000fe20002f06670 */
[----:B------:R-:W-:Y:S02]  /*5de0*/  BSSY B0, `(.L_x_90) ;  /* 0x0000079000007945 */ /* 0x000fe40003800000 */
[----:B------:R2:W1:Y:S10]  /*5df0*/  SHFL.IDX PT, R50, R164, 0x2, 0x181f ;  /* 0x00581f00a4327f89 */ /* 0x00047400000e0000 */
[----:B------:R-:W-:-:S05]  /*5e00*/  @P0 BRA `(.L_x_91) ;  /* 0x0000076000000947 */ /* 0x000fca0003800000 */
[C---:B-1----:R-:W-:Y:S01]  /*5e10*/  LEA R44, P0, R129.reuse, R50, 0x1 ;  /* 0x00000032812c7211 */ /* 0x042fe200078008ff */
[----:B------:R-:W-:Y:S01]  /*5e20*/  IMAD.U32 R2, RZ, RZ, UR24 ;  /* 0x00000018ff027e24 */ /* 0x000fe2000f8e00ff */
[----:B-----5:R-:W-:Y:S01]  /*5e30*/  @!P1 SHF.R.U64 R5, R60, 0x10, R61 ;  /* 0x000000103c059819 */ /* 0x020fe2000000123d */
[----:B------:R-:W1:Y:S01]  /*5e40*/  LDS.128 R40, [R113+0x8100] ;  /* 0x0081000071287984 */ /* 0x000e620000000c00 */
[----:B----4-:R-:W-:Y:S02]  /*5e50*/  LEA.HI.X R45, R129, R51, R110, 0x1, P0 ;  /* 0x00000033812d7211 */ /* 0x010fe400000f0c6e */
[----:B------:R-:W-:Y:S02]  /*5e60*/  SEL R2, R2, UR17, !P6 ;  /* 0x0000001102027c07 */ /* 0x000fe4000f000000 */
[--C-:B------:R-:W-:Y:S02]  /*5e70*/  @!P1 SHF.R.U64 R4, R22, 0x10, R23.reuse ;  /* 0x0000001016049819 */ /* 0x100fe40000001217 */
[----:B------:R-:W-:Y:S02]  /*5e80*/  SHF.R.S32.HI R0, RZ, 0x1f, R2 ;  /* 0x0000001fff007819 */ /* 0x000fe40000011402 */
[----:B------:R-:W-:Y:S02]  /*5e90*/  @!P1 SHF.R.U32.HI R3, RZ, 0x10, R23 ;  /* 0x00000010ff039819 */ /* 0x000fe40000011617 */
[----:B------:R-:W-:Y:S02]  /*5ea0*/  LEA.HI R2, R0, R2, RZ, 0x4 ;  /* 0x0000000200027211 */ /* 0x000fe400078f20ff */
[----:B------:R-:W-:Y:S02]  /*5eb0*/  @!P1 PRMT R6, R33, 0x5410, R3 ;  /* 0x0000541021069816 */ /* 0x000fe40000000003 */
[----:B------:R-:W-:Y:S02]  /*5ec0*/  LEA.HI.SX32 R2, R2, R130, 0x1c ;  /* 0x0000008202027211 */ /* 0x000fe400078fe2ff */
[----:B------:R-:W-:Y:S02]  /*5ed0*/  @!P1 PRMT R22, R72, 0x5432, R5 ;  /* 0x0000543248169816 */ /* 0x000fe40000000005 */
[----:B------:R-:W-:Y:S01]  /*5ee0*/  SHF.R.S32.HI R0, RZ, 0x1f, R2 ;  /* 0x0000001fff007819 */ /* 0x000fe20000011402 */
[----:B------:R-:W-:Y:S01]  /*5ef0*/  IMAD.SHL.U32 R7, R2, 0x8, RZ ;  /* 0x0000000802077824 */ /* 0x000fe200078e00ff */
[----:B------:R-:W-:Y:S02]  /*5f00*/  @!P1 SHF.L.U32 R8, R22, 0x10, RZ ;  /* 0x0000001016089819 */ /* 0x000fe400000006ff */
[----:B------:R-:W-:Y:S02]  /*5f10*/  LEA.HI R0, R0, R2, RZ, 0x3 ;  /* 0x0000000200007211 */ /* 0x000fe400078f18ff */
[----:B------:R-:W-:Y:S02]  /*5f20*/  ISETP.GE.AND P0, PT, R7, c[0x0][0x1d4], PT ;  /* 0x0000750007007a0c */ /* 0x000fe40003f06270 */
[----:B------:R-:W-:Y:S01]  /*5f30*/  LOP3.LUT R2, R123, 0x38, R7, 0xf8, !PT ;  /* 0x000000387b027812 */ /* 0x000fe200078ef807 */
[----:B------:R-:W-:Y:S01]  /*5f40*/  IMAD.SHL.U32 R0, R0, 0x400, RZ ;  /* 0x0000040000007824 */ /* 0x000fe200078e00ff */
[----:B------:R-:W-:Y:S02]  /*5f50*/  @!P1 LOP3.LUT R22, R22, 0xffff0000, RZ, 0xc0, !PT ;  /* 0xffff000016169812 */ /* 0x000fe400078ec0ff */
[----:B------:R-:W-:Y:S02]  /*5f60*/  LOP3.LUT R2, R2, R121, RZ, 0x3c, !PT ;  /* 0x0000007902027212 */ /* 0x000fe400078e3cff */
[----:B------:R-:W-:Y:S02]  /*5f70*/  LOP3.LUT R0, R0, 0x7fffe000, RZ, 0xc0, !PT ;  /* 0x7fffe00000007812 */ /* 0x000fe400078ec0ff */
[----:B------:R-:W-:Y:S02]  /*5f80*/  @!P1 SHF.R.U32.HI R60, RZ, 0x10, R61 ;  /* 0x00000010ff3c9819 */ /* 0x000fe4000001163d */
[----:B------:R-:W-:Y:S01]  /*5f90*/  IADD3 R0, R2, R0, R122 ;  /* 0x0000000002007210 */ /* 0x000fe20007ffe07a */
[----:B------:R-:W-:Y:S01]  /*5fa0*/  @!P0 IMAD.WIDE R50, R7, 0x2, R50 ;  /* 0x0000000207328825 */ /* 0x000fe200078e0232 */
[--C-:B------:R-:W-:Y:S02]  /*5fb0*/  @!P1 SHF.R.U32.HI R2, RZ, 0x10, R21.reuse ;  /* 0x00000010ff029819 */ /* 0x100fe40000011615 */
[C---:B-1----:R-:W-:Y:S01]  /*5fc0*/  @!P1 LOP3.LUT R31, R41.reuse, 0xffff0000, RZ, 0xc0, !PT ;  /* 0xffff0000291f9812 */ /* 0x042fe200078ec0ff */
[----:B------:R-:W-:Y:S01]  /*5fd0*/  IMAD.SHL.U32 R24, R0, 0x2, RZ ;  /* 0x0000000200187824 */ /* 0x000fe200078e00ff */
[----:B------:R-:W-:Y:S01]  /*5fe0*/  @!P1 LOP3.LUT R23, R40, 0xffff0000, RZ, 0xc0, !PT ;  /* 0xffff000028179812 */ /* 0x000fe200078ec0ff */
[----:B------:R-:W-:Y:S01]  /*5ff0*/  @!P1 IMAD.U32 R29, R41, 0x10000, RZ ;  /* 0x00010000291d9824 */ /* 0x000fe200078e00ff */
[C---:B------:R-:W-:Y:S01]  /*6000*/  @!P1 LOP3.LUT R39, R43.reuse, 0xffff0000, RZ, 0xc0, !PT ;  /* 0xffff00002b279812 */ /* 0x040fe200078ec0ff */
[----:B------:R-:W-:Y:S01]  /*6010*/  @!P1 IMAD.U32 R37, R43, 0x10000, RZ ;  /* 0x000100002b259824 */ /* 0x000fe200078e00ff */
[----:B------:R-:W-:Y:S01]  /*6020*/  @!P1 LOP3.LUT R35, R42, 0xffff0000, RZ, 0xc0, !PT ;  /* 0xffff00002a239812 */ /* 0x000fe200078ec0ff */
[----:B------:R-:W1:Y:S01]  /*6030*/  LDS.128 R24, [R24+0x8100] ;  /* 0x0081000018187984 */ /* 0x000e620000000c00 */
[----:B------:R-:W-:Y:S01]  /*6040*/  @!P1 SHF.R.U64 R0, R20, 0x10, R21 ;  /* 0x0000001014009819 */ /* 0x000fe20000001215 */
[----:B------:R-:W-:Y:S01]  /*6050*/  @!P1 IMAD.U32 R21, R40, 0x10000, RZ ;  /* 0x0001000028159824 */ /* 0x000fe200078e00ff */
[----:B------:R-:W-:Y:S01]  /*6060*/  @!P1 PRMT R20, R33, 0x5432, R4 ;  /* 0x0000543221149816 */ /* 0x000fe20000000004 */
[----:B------:R-:W-:Y:S01]  /*6070*/  @!P1 IMAD.U32 R33, R42, 0x10000, RZ ;  /* 0x000100002a219824 */ /* 0x000fe200078e00ff */
[C---:B------:R-:W-:Y:S02]  /*6080*/  @!P1 PRMT R5, R32.reuse, 0x5432, R0 ;  /* 0x0000543220059816 */ /* 0x040fe40000000000 */
[----:B------:R-:W-:Y:S02]  /*6090*/  @!P1 PRMT R2, R32, 0x5410, R2 ;  /* 0x0000541020029816 */ /* 0x000fe40000000002 */
[----:B------:R-:W-:Y:S01]  /*60a0*/  @!P1 PRMT R72, R72, 0x5410, R60 ;  /* 0x0000541048489816 */ /* 0x000fe2000000003c */
[C---:B------:R-:W-:Y:S01]  /*60b0*/  @!P1 IMAD.U32 R3, R5.reuse, 0x10000, RZ ;  /* 0x0001000005039824 */ /* 0x040fe200078e00ff */
[----:B------:R-:W-:Y:S02]  /*60c0*/  @!P1 SHF.L.U32 R4, R2, 0x10, RZ ;  /* 0x0000001002049819 */ /* 0x000fe400000006ff */
[C---:B------:R-:W-:Y:S01]  /*60d0*/  @!P1 LOP3.LUT R30, R72.reuse, 0xffff0000, RZ, 0xc0, !PT ;  /* 0xffff0000481e9812 */ /* 0x040fe200078ec0ff */
[----:B------:R-:W-:Y:S01]  /*60e0*/  @!P1 IMAD.U32 R28, R72, 0x10000, RZ ;  /* 0x00010000481c9824 */ /* 0x000fe200078e00ff */
[----:B------:R-:W-:Y:S02]  /*60f0*/  @!P1 LOP3.LUT R2, R2, 0xffff0000, RZ, 0xc0, !PT ;  /* 0xffff000002029812 */ /* 0x000fe400078ec0ff */
[----:B------:R-:W-:Y:S02]  /*6100*/  @!P1 LOP3.LUT R5, R5, 0xffff0000, RZ, 0xc0, !PT ;  /* 0xffff000005059812 */ /* 0x000fe400078ec0ff */
[--C-:B------:R-:W-:Y:S02]  /*6110*/  @!P1 SHF.R.U32.HI R38, RZ, 0x10, R63.reuse ;  /* 0x00000010ff269819 */ /* 0x100fe4000001163f */
[----:B------:R-:W-:Y:S02]  /*6120*/  @!P1 SHF.R.U64 R62, R62, 0x10, R63 ;  /* 0x000000103e3e9819 */ /* 0x000fe4000000123f */
[C---:B------:R-:W-:Y:S02]  /*6130*/  @!P1 PRMT R38, R55.reuse, 0x5432, R38 ;  /* 0x0000543237269816 */ /* 0x040fe40000000026 */
[----:B------:R-:W-:Y:S03]  /*6140*/  @!P1 PRMT R55, R55, 0x5410, R62 ;  /* 0x0000541037379816 */ /* 0x000fe6000000003e */
[C---:B------:R-:W-:Y:S01]  /*6150*/  @!P1 IMAD.U32 R36, R38.reuse, 0x10000, RZ ;  /* 0x0001000026249824 */ /* 0x040fe200078e00ff */
[----:B------:R-:W-:Y:S01]  /*6160*/  @!P1 LOP3.LUT R38, R38, 0xffff0000, RZ, 0xc0, !PT ;  /* 0xffff000026269812 */ /* 0x000fe200078ec0ff */
[C---:B------:R-:W-:Y:S01]  /*6170*/  @!P1 IMAD.U32 R32, R55.reuse, 0x10000, RZ ;  /* 0x0001000037209824 */ /* 0x040fe200078e00ff */
[----:B------:R-:W-:Y:S01]  /*6180*/  @!P1 LOP3.LUT R34, R55, 0xffff0000, RZ, 0xc0, !PT ;  /* 0xffff000037229812 */ /* 0x000fe200078ec0ff */
[----:B-1----:R-:W-:Y:S02]  /*6190*/  @!P1 IMAD.U32 R0, R24, 0x10000, RZ ;  /* 0x0001000018009824 */ /* 0x002fe400078e00ff */
        /* <DEDUP_REMOVED lines=16> */
[----:B------:R-:W-:Y:S02]  /*62a0*/  @!P1 FMUL.FTZ R2, R7, R5 ;  /* 0x0000000507029220 */ /* 0x000fe40000410000 */
[----:B------:R-:W-:Y:S01]  /*62b0*/  @!P1 IMAD.U32 R7, R27, 0x10000, RZ ;  /* 0x000100001b079824 */ /* 0x000fe200078e00ff */
[----:B------:R-:W-:Y:S01]  /*62c0*/  @!P1 F2FP.BF16.PACK_AB R47, R48, R47 ;  /* 0x0000002f302f923e */ /* 0x000fe200000010ff */
[----:B------:R-:W-:Y:S01]  /*62d0*/  @!P1 FFMA.FTZ R49, R23, R5, -R49 ;  /* 0x0000000517319223 */ /* 0x000fe20000010831 */
[C---:B------:R-:W-:Y:S01]  /*62e0*/  @!P1 SHF.L.U32 R5, R6.reuse, 0x10, RZ ;  /* 0x0000001006059819 */ /* 0x040fe200000006ff */
[----:B------:R-:W-:Y:S01]  /*62f0*/  @!P1 FMUL.FTZ R52, R7, R36 ;  /* 0x0000002407349220 */ /* 0x000fe20000410000 */
        /* <DEDUP_REMOVED lines=39> */
.L_x_91:
[----:B------:R-:W-:Y:S05]  /*6570*/  BSYNC B0 ;  /* 0x0000000000007941 */ /* 0x000fea0003800000 */
.L_x_90:
[----:B-----5:R2:W4:Y:S01]  /*6580*/  SHFL.IDX PT, R39, R143, 0x3, 0x181f ;  /* 0x00781f008f277f89 */ /* 0x02052200000e0000 */
[----:B------:R-:W-:Y:S03]  /*6590*/  ISETP.GE.OR P0, PT, R120, R77, P5 ;  /* 0x0000004d7800720c */ /* 0x000fe60002f06670 */
[----:B------:R2:W3:Y:S10]  /*65a0*/  SHFL.IDX PT, R38, R164, 0x3, 0x181f ;  /* 0x00781f00a4267f89 */ /* 0x0004f400000e0000 */
[----:B------:R-:W-:-:S05]  /*65b0*/  @P0 BRA `(.L_x_83) ;  /* 0x00000bb000000947 */ /* 0x000fca0003800000 */
[--C-:B-1----:R-:W-:Y:S01]  /*65c0*/  @!P1 SHF.R.U32.HI R27, RZ, 0x10, R57.reuse ;  /* 0x00000010ff1b9819 */ /* 0x102fe20000011639 */
[----:B------:R-:W-:Y:S01]  /*65d0*/  IMAD.U32 R2, RZ, RZ, UR24 ;  /* 0x00000018ff027e24 */ /* 0x000fe2000f8e00ff */
[----:B------:R-:W-:Y:S01]  /*65e0*/  @!P1 SHF.R.U64 R56, R56, 0x10, R57 ;  /* 0x0000001038389819 */ /* 0x000fe20000001239 */
[----:B------:R-:W1:Y:S01]  /*65f0*/  LDS.128 R40, [R112+0x8100] ;  /* 0x0081000070287984 */ /* 0x000e620000000c00 */
[----:B------:R-:W-:Y:S02]  /*6600*/  @!P1 PRMT R27, R54, 0x5432, R27 ;  /* 0x00005432361b9816 */ /* 0x000fe4000000001b */
[----:B------:R-:W-:Y:S02]  /*6610*/  SEL R2, R2, UR17, !P6 ;  /* 0x0000001102027c07 */ /* 0x000fe4000f000000 */
[--C-:B------:R-:W-:Y:S01]  /*6620*/  @!P1 SHF.R.U32.HI R4, RZ, 0x10, R19.reuse ;  /* 0x00000010ff049819 */ /* 0x100fe20000011613 */
[----:B------:R-:W-:Y:S01]  /*6630*/  @!P1 IMAD.U32 R25, R27, 0x10000, RZ ;  /* 0x000100001b199824 */ /* 0x000fe200078e00ff */
[----:B------:R-:W-:Y:S02]  /*6640*/  SHF.R.S32.HI R0, RZ, 0x1f, R2 ;  /* 0x0000001fff007819 */ /* 0x000fe40000011402 */
[C---:B---3--:R-:W-:Y:S02]  /*6650*/  LEA R44, P0, R129.reuse, R38, 0x1 ;  /* 0x00000026812c7211 */ /* 0x048fe400078008ff */
[----:B------:R-:W-:Y:S02]  /*6660*/  LEA.HI R2, R0, R2, RZ, 0x4 ;  /* 0x0000000200027211 */ /* 0x000fe400078f20ff */
[----:B----4-:R-:W-:Y:S02]  /*6670*/  LEA.HI.X R45, R129, R39, R110, 0x1, P0 ;  /* 0x00000027812d7211 */ /* 0x010fe400000f0c6e */
[----:B------:R-:W-:Y:S02]  /*6680*/  LEA.HI.SX32 R2, R2, R130, 0x1c ;  /* 0x0000008202027211 */ /* 0x000fe400078fe2ff */
[----:B------:R-:W-:Y:S02]  /*6690*/  @!P1 SHF.R.U64 R3, R18, 0x10, R19 ;  /* 0x0000001012039819 */ /* 0x000fe40000001213 */
[----:B------:R-:W-:Y:S01]  /*66a0*/  SHF.R.S32.HI R0, RZ, 0x1f, R2 ;  /* 0x0000001fff007819 */ /* 0x000fe20000011402 */
[----:B------:R-:W-:Y:S01]  /*66b0*/  IMAD.SHL.U32 R37, R2, 0x8, RZ ;  /* 0x0000000802257824 */ /* 0x000fe200078e00ff */
[----:B------:R-:W-:Y:S02]  /*66c0*/  @!P1 PRMT R8, R15, 0x5410, R4 ;  /* 0x000054100f089816 */ /* 0x000fe40000000004 */
[----:B------:R-:W-:Y:S02]  /*66d0*/  LEA.HI R0, R0, R2, RZ, 0x3 ;  /* 0x0000000200007211 */ /* 0x000fe400078f18ff */
[----:B------:R-:W-:Y:S02]  /*66e0*/  LOP3.LUT R2, R119, 0x38, R37, 0xf8, !PT ;  /* 0x0000003877027812 */ /* 0x000fe400078ef825 */
[----:B------:R-:W-:Y:S01]  /*66f0*/  @!P1 LOP3.LUT R27, R27, 0xffff0000, RZ, 0xc0, !PT ;  /* 0xffff00001b1b9812 */ /* 0x000fe200078ec0ff */
[----:B------:R-:W-:Y:S01]  /*6700*/  IMAD.SHL.U32 R0, R0, 0x400, RZ ;  /* 0x0000040000007824 */ /* 0x000fe200078e00ff */
[----:B------:R-:W-:Y:S02]  /*6710*/  LOP3.LUT R2, R2, R117, RZ, 0x3c, !PT ;  /* 0x0000007502027212 */ /* 0x000fe400078e3cff */
[----:B------:R-:W-:Y:S02]  /*6720*/  @!P1 PRMT R6, R15, 0x5432, R3 ;  /* 0x000054320f069816 */ /* 0x000fe40000000003 */
[----:B------:R-:W-:Y:S02]  /*6730*/  LOP3.LUT R0, R0, 0x7fffe000, RZ, 0xc0, !PT ;  /* 0x7fffe00000007812 */ /* 0x000fe400078ec0ff */
[----:B------:R-:W-:Y:S02]  /*6740*/  @!P1 PRMT R54, R54, 0x5410, R56 ;  /* 0x0000541036369816 */ /* 0x000fe40000000038 */
[----:B------:R-:W-:Y:S02]  /*6750*/  IADD3 R0, R2, R0, R118 ;  /* 0x0000000002007210 */ /* 0x000fe40007ffe076 */
[----:B------:R-:W-:Y:S01]  /*6760*/  @!P1 LOP3.LUT R19, R54, 0xffff0000, RZ, 0xc0, !PT ;  /* 0xffff000036139812 */ /* 0x000fe200078ec0ff */
[C---:B-1----:R-:W-:Y:S01]  /*6770*/  @!P1 IMAD.U32 R26, R41.reuse, 0x10000, RZ ;  /* 0x00010000291a9824 */ /* 0x042fe200078e00ff */
[----:B------:R-:W-:Y:S01]  /*6780*/  @!P1 LOP3.LUT R28, R41, 0xffff0000, RZ, 0xc0, !PT ;  /* 0xffff0000291c9812 */ /* 0x000fe200078ec0ff */
[----:B------:R-:W-:Y:S01]  /*6790*/  IMAD.SHL.U32 R20, R0, 0x2, RZ ;  /* 0x0000000200147824 */ /* 0x000fe200078e00ff */
[C---:B------:R-:W-:Y:S01]  /*67a0*/  @!P1 LOP3.LUT R24, R40.reuse, 0xffff0000, RZ, 0xc0, !PT ;  /* 0xffff000028189812 */ /* 0x040fe200078ec0ff */
[----:B------:R-:W-:Y:S01]  /*67b0*/  @!P1 IMAD.U32 R18, R40, 0x10000, RZ ;  /* 0x0001000028129824 */ /* 0x000fe200078e00ff */
[C---:B------:R-:W-:Y:S01]  /*67c0*/  @!P1 SHF.L.U32 R30, R42.reuse, 0x10, RZ ;  /* 0x000000102a1e9819 */ /* 0x040fe200000006ff */
[C---:B------:R-:W-:Y:S01]  /*67d0*/  @!P1 IMAD.U32 R34, R43.reuse, 0x10000, RZ ;  /* 0x000100002b229824 */ /* 0x040fe200078e00ff */
[----:B------:R-:W-:Y:S01]  /*67e0*/  @!P1 LOP3.LUT R36, R43, 0xffff0000, RZ, 0xc0, !PT ;  /* 0xffff00002b249812 */ /* 0x000fe200078ec0ff */
[----:B------:R-:W1:Y:S01]  /*67f0*/  LDS.128 R20, [R20+0x8100] ;  /* 0x0081000014147984 */ /* 0x000e620000000c00 */
[----:B------:R-:W-:Y:S02]  /*6800*/  @!P1 LOP3.LUT R32, R42, 0xffff0000, RZ, 0xc0, !PT ;  /* 0xffff00002a209812 */ /* 0x000fe400078ec0ff */
[--C-:B------:R-:W-:Y:S02]  /*6810*/  @!P1 SHF.R.U32.HI R0, RZ, 0x10, R17.reuse ;  /* 0x00000010ff009819 */ /* 0x100fe40000011611 */
[----:B------:R-:W-:Y:S01]  /*6820*/  @!P1 SHF.R.U64 R2, R16, 0x10, R17 ;  /* 0x0000001010029819 */ /* 0x000fe20000001211 */
[----:B------:R-:W-:Y:S01]  /*6830*/  @!P1 IMAD.U32 R17, R54, 0x10000, RZ ;  /* 0x0001000036119824 */ /* 0x000fe200078e00ff */
[C---:B------:R-:W-:Y:S02]  /*6840*/  @!P1 PRMT R0, R14.reuse, 0x5410, R0 ;  /* 0x000054100e009816 */ /* 0x040fe40000000000 */
[----:B------:R-:W-:Y:S02]  /*6850*/  @!P1 PRMT R2, R14, 0x5432, R2 ;  /* 0x000054320e029816 */ /* 0x000fe40000000002 */
[----:B------:R-:W-:Y:S01]  /*6860*/  @!P1 SHF.R.U64 R31, R58, 0x10, R59 ;  /* 0x000000103a1f9819 */ /* 0x000fe2000000123b */
[C---:B------:R-:W-:Y:S01]  /*6870*/  @!P1 IMAD.U32 R7, R0.reuse, 0x10000, RZ ;  /* 0x0001000000079824 */ /* 0x040fe200078e00ff */
[----:B------:R-:W-:Y:S02]  /*6880*/  @!P1 LOP3.LUT R0, R0, 0xffff0000, RZ, 0xc0, !PT ;  /* 0xffff000000009812 */ /* 0x000fe400078ec0ff */
[----:B------:R-:W-:Y:S02]  /*6890*/  @!P1 LOP3.LUT R14, R2, 0xffff0000, RZ, 0xc0, !PT ;  /* 0xffff0000020e9812 */ /* 0x000fe400078ec0ff */
[----:B------:R-:W-:Y:S02]  /*68a0*/  @!P1 PRMT R31, R53, 0x5432, R31 ;  /* 0x00005432351f9816 */ /* 0x000fe4000000001f */
[----:B------:R-:W-:Y:S02]  /*68b0*/  @!P1 SHF.R.U32.HI R58, RZ, 0x10, R59 ;  /* 0x00000010ff3a9819 */ /* 0x000fe4000001163b */
[----:B------:R-:W-:Y:S01]  /*68c0*/  ISETP.GE.AND P0, PT, R37, c[0x0][0x1d4], PT ;  /* 0x0000750025007a0c */ /* 0x000fe20003f06270 */
[----:B------:R-:W-:Y:S01]  /*68d0*/  @!P1 IMAD.U32 R29, R31, 0x10000, RZ ;  /* 0x000100001f1d9824 */ /* 0x000fe200078e00ff */
[----:B------:R-:W-:Y:S02]  /*68e0*/  @!P1 PRMT R53, R53, 0x5410, R58 ;  /* 0x0000541035359816 */ /* 0x000fe4000000003a */
[----:B------:R-:W-:Y:S02]  /*68f0*/  @!P1 LOP3.LUT R31, R31, 0xffff0000, RZ, 0xc0, !PT ;  /* 0xffff00001f1f9812 */ /* 0x000fe400078ec0ff */
[C---:B------:R-:W-:Y:S01]  /*6900*/  @!P1 LOP3.LUT R35, R53.reuse, 0xffff0000, RZ, 0xc0, !PT ;  /* 0xffff000035239812 */ /* 0x040fe200078ec0ff */
[----:B------:R-:W-:Y:S02]  /*6910*/  @!P1 IMAD.U32 R33, R53, 0x10000, RZ ;  /* 0x0001000035219824 */ /* 0x000fe400078e00ff */
[----:B-1----:R-:W-:Y:S01]  /*6920*/  @!P1 IMAD.U32 R16, R23, 0x10000, RZ ;  /* 0x0001000017109824 */ /* 0x002fe200078e00ff */
[C---:B------:R-:W-:Y:S02]  /*6930*/  @!P1 SHF.L.U32 R5, R21.reuse, 0x10, RZ ;  /* 0x0000001015059819 */ /* 0x040fe400000006ff */
[----:B------:R-:W-:Y:S01]  /*6940*/  @!P1 LOP3.LUT R4, R21, 0xffff0000, RZ, 0xc0, !PT ;  /* 0xffff000015049812 */ /* 0x000fe200078ec0ff */
[----:B------:R-:W-:Y:S01]  /*6950*/  @!P1 FMUL.FTZ R52, R16, R33 ;  /* 0x0000002110349220 */ /* 0x000fe20000410000 */
[----:B------:R-:W-:Y:S01]  /*6960*/  @!P1 LOP3.LUT R15, R20, 0xffff0000, RZ, 0xc0, !PT ;  /* 0xffff0000140f9812 */ /* 0x000fe200078ec0ff */
[C---:B------:R-:W-:Y:S02]  /*6970*/  @!P1 FMUL.FTZ R46, R5.reuse, R25 ;  /* 0x00000019052e9220 */ /* 0x040fe40000410000 */
[-C--:B------:R-:W-:Y:S01]  /*6980*/  @!P1 FMUL.FTZ R3, R5, R7.reuse ;  /* 0x0000000705039220 */ /* 0x080fe20000410000 */
[----:B------:R-:W-:Y:S01]  /*6990*/  @!P1 SHF.L.U32 R5, R2, 0x10, RZ ;  /* 0x0000001002059819 */ /* 0x000fe200000006ff */
[----:B------:R-:W-:Y:S02]  /*69a0*/  @!P1 FFMA.FTZ R46, R26, R7, -R46 ;  /* 0x000000071a2e9223 */ /* 0x000fe4000001082e */
[----:B------:R-:W-:Y:S02]  /*69b0*/  @!P1 IMAD.U32 R7, R20, 0x10000, RZ ;  /* 0x0001000014079824 */ /* 0x000fe400078e00ff */
[C---:B------:R-:W-:Y:S02]  /*69c0*/  @!P1 FMUL.FTZ R47, R4.reuse, R27 ;  /* 0x0000001b042f9220 */ /* 0x040fe40000410000 */
[C---:B------:R-:W-:Y:S02]  /*69d0*/  @!P1 FMUL.FTZ R48, R7.reuse, R17 ;  /* 0x0000001107309220 */ /* 0x040fe40000410000 */
[-C--:B------:R-:W-:Y:S02]  /*69e0*/  @!P1 FMUL.FTZ R4, R4, R0.reuse ;  /* 0x0000000004049220 */ /* 0x080fe40000410000 */
[----:B------:R-:W-:Y:S02]  /*69f0*/  @!P1 FFMA.FTZ R47, R28, R0, -R47 ;  /* 0x000000001c2f9223 */ /* 0x000fe4000001082f */
[-C--:B------:R-:W-:Y:S02]  /*6a00*/  @!P1 FMUL.FTZ R0, R7, R5.reuse ;  /* 0x0000000507009220 */ /* 0x080fe40000410000 */
[----:B------:R-:W-:Y:S01]  /*6a10*/  @!P1 FFMA.FTZ R48, R18, R5, -R48 ;  /* 0x0000000512309223 */ /* 0x000fe20000010830 */
[----:B------:R-:W-:Y:S01]  /*6a20*/  @!P1 F2FP.BF16.PACK_AB R46, R47, R46 ;  /* 0x0000002e2f2e923e */ /* 0x000fe200000010ff */
[----:B------:R-:W-:Y:S02]  /*6a30*/  @!P1 IMAD.U32 R5, R22, 0x10000, RZ ;  /* 0x0001000016059824 */ /* 0x000fe400078e00ff */
[----:B------:R-:W-:Y:S02]  /*6a40*/  @!P1 FMUL.FTZ R49, R15, R19 ;  /* 0x000000130f319220 */ /* 0x000fe40000410000 */
[C---:B------:R-:W-:Y:S02]  /*6a50*/  @!P1 IMAD.U32 R7, R6.reuse, 0x10000, RZ ;  /* 0x0001000006079824 */ /* 0x040fe400078e00ff */
[----:B------:R-:W-:Y:S02]  /*6a60*/  @!P1 FMUL.FTZ R50, R5, R29 ;  /* 0x0000001d05329220 */ /* 0x000fe40000410000 */
[-C--:B------:R-:W-:Y:S01]  /*6a70*/  @!P1 FMUL.FTZ R2, R15, R14.reuse ;  /* 0x0000000e0f029220 */ /* 0x080fe20000410000 */
[----:B------:R-:W-:Y:S01]  /*6a80*/  @!P1 LOP3.LUT R15, R6, 0xffff0000, RZ, 0xc0, !PT ;  /* 0xffff0000060f9812 */ /* 0x000fe200078ec0ff */
[----:B------:R-:W-:Y:S01]  /*6a90*/  @!P1 FFMA.FTZ R49, R24, R14, -R49 ;  /* 0x0000000e18319223 */ /* 0x000fe20000010831 */
[----:B------:R-:W-:Y:S01]  /*6aa0*/  @!P1 LOP3.LUT R14, R23, 0xffff0000, RZ, 0xc0, !PT ;  /* 0xffff0000170e9812 */ /* 0x000fe200078ec0ff */
[-C--:B------:R-:W-:Y:S01]  /*6ab0*/  @!P1 FMUL.FTZ R5, R5, R7.reuse ;  /* 0x0000000705059220 */ /* 0x080fe20000410000 */
[----:B------:R-:W-:Y:S01]  /*6ac0*/  @!P1 LOP3.LUT R6, R22, 0xffff0000, RZ, 0xc0, !PT ;  /* 0xffff000016069812 */ /* 0x000fe200078ec0ff */
[----:B------:R-:W-:Y:S01]  /*6ad0*/  @!P1 FFMA.FTZ R50, R30, R7, -R50 ;  /* 0x000000071e329223 */ /* 0x000fe20000010832 */
[----:B------:R-:W-:Y:S01]  /*6ae0*/  @!P1 F2FP.BF16.PACK_AB R48, R49, R48 ;  /* 0x000000303130923e */ /* 0x000fe200000010ff */
[C---:B------:R-:W-:Y:S01]  /*6af0*/  @!P1 IMAD.U32 R7, R8.reuse, 0x10000, RZ ;  /* 0x0001000008079824 */ /* 0x040fe200078e00ff */
[----:B------:R-:W-:Y:S01]  /*6b00*/  @!P1 LOP3.LUT R8, R8, 0xffff0000, RZ, 0xc0, !PT ;  /* 0xffff000008089812 */ /* 0x000fe200078ec0ff */
[----:B------:R-:W-:Y:S01]  /*6b10*/  @!P1 FMUL.FTZ R51, R14, R35 ;  /* 0x000000230e339220 */ /* 0x000fe20000410000 */
[----:B------:R-:W-:Y:S01]  /*6b20*/  @!P1 MOV R40, R48 ;  /* 0x0000003000289202 */ /* 0x000fe20000000f00 */
[----:B------:R-:W-:Y:S02]  /*6b30*/  @!P1 FMUL.FTZ R53, R6, R31 ;  /* 0x0000001f06359220 */ /* 0x000fe40000410000 */
[----:B------:R-:W-:Y:S02]  /*6b40*/  @!P1 FFMA.FTZ R52, R34, R7, -R52 ;  /* 0x0000000722349223 */ /* 0x000fe40000010834 */
[----:B------:R-:W-:Y:S02]  /*6b50*/  @!P1 FFMA.FTZ R51, R36, R8, -R51 ;  /* 0x0000000824339223 */ /* 0x000fe40000010833 */
[-C--:B------:R-:W-:Y:S02]  /*6b60*/  @!P1 FFMA.FTZ R53, R32, R15.reuse, -R53 ;  /* 0x0000000f20359223 */ /* 0x080fe40000010835 */
[----:B------:R-:W-:Y:S01]  /*6b70*/  @!P1 IMAD.MOV.U32 R41, RZ, RZ, R46 ;  /* 0x000000ffff299224 */ /* 0x000fe200078e002e */
[----:B------:R-:W-:Y:S01]  /*6b80*/  @!P1 F2FP.BF16.PACK_AB R51, R51, R52 ;  /* 0x000000343333923e */ /* 0x000fe200000010ff */
[----:B------:R-:W-:Y:S01]  /*6b90*/  @!P1 FFMA.FTZ R0, R17, R18, R0 ;  /* 0x0000001211009223 */ /* 0x000fe20000010000 */
[----:B------:R-:W-:Y:S01]  /*6ba0*/  @!P1 F2FP.BF16.PACK_AB R50, R53, R50 ;  /* 0x000000323532923e */ /* 0x000fe200000010ff */
[----:B------:R-:W-:Y:S02]  /*6bb0*/  @!P1 FFMA.FTZ R2, R19, R24, R2 ;  /* 0x0000001813029223 */ /* 0x000fe40000010002 */
[----:B------:R-:W-:Y:S02]  /*6bc0*/  @!P1 IMAD.MOV.U32 R43, RZ, RZ, R51 ;  /* 0x000000ffff2b9224 */ /* 0x000fe400078e0033 */
[----:B------:R-:W-:Y:S01]  /*6bd0*/  @!P1 IMAD.MOV.U32 R42, RZ, RZ, R50 ;  /* 0x000000ffff2a9224 */ /* 0x000fe200078e0032 */
[----:B------:R-:W-:Y:S01]  /*6be0*/  @!P1 F2FP.BF16.PACK_AB R0, R2, R0 ;  /* 0x000000000200923e */ /* 0x000fe200000010ff */
[----:B------:R-:W-:Y:S02]  /*6bf0*/  @!P1 FFMA.FTZ R3, R25, R26, R3 ;  /* 0x0000001a19039223 */ /* 0x000fe40000010003 */
[----:B------:R-:W-:Y:S01]  /*6c00*/  @!P1 FMUL.FTZ R6, R6, R15 ;  /* 0x0000000f06069220 */ /* 0x000fe20000410000 */
[----:B------:R1:W-:Y:S01]  /*6c10*/  ST.E.128 [R44.64], R40 ;  /* 0x000000282c007985 */ /* 0x0003e2000c101d14 */
[----:B------:R-:W-:Y:S02]  /*6c20*/  @!P1 FFMA.FTZ R4, R27, R28, R4 ;  /* 0x0000001c1b049223 */ /* 0x000fe40000010004 */
[----:B------:R-:W-:Y:S02]  /*6c30*/  @!P1 FMUL.FTZ R7, R16, R7 ;  /* 0x0000000710079220 */ /* 0x000fe40000410000 */
[----:B------:R-:W-:Y:S01]  /*6c40*/  @!P1 FFMA.FTZ R5, R29, R30, R5 ;  /* 0x0000001e1d059223 */ /* 0x000fe20000010005 */
[----:B------:R-:W-:Y:S01]  /*6c50*/  @!P1 F2FP.BF16.PACK_AB R3, R4, R3 ;  /* 0x000000030403923e */ /* 0x000fe200000010ff */
[----:B------:R-:W-:Y:S02]  /*6c60*/  @!P1 FMUL.FTZ R8, R14, R8 ;  /* 0x000000080e089220 */ /* 0x000fe40000410000 */
[----:B------:R-:W-:Y:S01]  /*6c70*/  @!P1 FFMA.FTZ R6, R31, R32, R6 ;  /* 0x000000201f069223 */ /* 0x000fe20000010006 */
[----:B------:R-:W-:Y:S01]  /*6c80*/  @!P1 MOV R21, R3 ;  /* 0x0000000300159202 */ /* 0x000fe20000000f00 */
[----:B------:R-:W-:Y:S02]  /*6c90*/  @!P1 FFMA.FTZ R7, R33, R34, R7 ;  /* 0x0000002221079223 */ /* 0x000fe40000010007 */
[----:B------:R-:W-:Y:S01]  /*6ca0*/  @!P1 FFMA.FTZ R8, R35, R36, R8 ;  /* 0x0000002423089223 */ /* 0x000fe20000010008 */
[----:B------:R-:W-:Y:S01]  /*6cb0*/  @!P1 F2FP.BF16.PACK_AB R5, R6, R5 ;  /* 0x000000050605923e */ /* 0x000fe200000010ff */
[----:B------:R-:W-:Y:S03]  /*6cc0*/  @!P1 IMAD.MOV.U32 R20, RZ, RZ, R0 ;  /* 0x000000ffff149224 */ /* 0x000fe600078e0000 */
[----:B------:R-:W-:Y:S01]  /*6cd0*/  @!P1 F2FP.BF16.PACK_AB R7, R8, R7 ;  /* 0x000000070807923e */ /* 0x000fe200000010ff */
[----:B------:R-:W-:Y:S04]  /*6ce0*/  @!P1 IMAD.MOV.U32 R22, RZ, RZ, R5 ;  /* 0x000000ffff169224 */ /* 0x000fe800078e0005 */
[----:B------:R-:W-:Y:S01]  /*6cf0*/  @!P1 IMAD.MOV.U32 R23, RZ, RZ, R7 ;  /* 0x000000ffff179224 */ /* 0x000fe200078e0007 */
[----:B------:R-:W-:-:S05]  /*6d00*/  @P0 BRA `(.L_x_83) ;  /* 0x0000046000000947 */ /* 0x000fca0003800000 */
[C---:B------:R-:W-:Y:S04]  /*6d10*/  LEA R2, P0, R37.reuse, R38, 0x1 ;  /* 0x0000002625027211 */ /* 0x040fe800078008ff */
[----:B------:R-:W-:Y:S05]  /*6d20*/  LEA.HI.X.SX32 R3, R37, R39, 0x1, P0 ;  /* 0x0000002725037211 */ /* 0x000fea00000f0eff */
[----:B------:R3:W-:Y:S01]  /*6d30*/  ST.E.128 [R2.64], R20 ;  /* 0x0000001402007985 */ /* 0x0007e2000c101d14 */
[----:B------:R-:W-:-:S05]  /*6d40*/  BRA `(.L_x_83) ;  /* 0x0000042000007947 */ /* 0x000fca0003800000 */
.L_x_61:
[----:B------:R1:W2:Y:S01]  /*6d50*/  SHFL.IDX PT, R3, R143, RZ, 0x181f ;  /* 0x00181fff8f037589 */ /* 0x0002a200000e0000 */
[----:B------:R-:W-:Y:S01]  /*6d60*/  IADD3 R77, -R81, UR16, RZ ;  /* 0x00000010514d7c10 */ /* 0x000fe2000fffe1ff */
[----:B------:R-:W-:Y:S02]  /*6d70*/  BSSY B0, `(.L_x_92) ;  /* 0x0000011000007945 */ /* 0x000fe40003800000 */
[----:B------:R1:W3:Y:S01]  /*6d80*/  SHFL.IDX PT, R2, R164, RZ, 0x181f ;  /* 0x00181fffa4027589 */ /* 0x0002e200000e0000 */
[----:B------:R-:W-:Y:S05]  /*6d90*/  IMNMX R77, R77, 0x80, PT ;  /* 0x000000804d4d7817 */ /* 0x000fea0003800200 */
[----:B------:R-:W-:Y:S05]  /*6da0*/  IMAD.IADD R0, R77, 0x1, -R139 ;  /* 0x000000014d007824 */ /* 0x000fea00078e0a8b */
[----:B------:R-:W-:Y:S11]  /*6db0*/  ISETP.GE.AND P0, PT, R0, 0x1, PT ;  /* 0x000000010000780c */ /* 0x000ff60003f06270 */
[----:B------:R-:W-:Y:S02]  /*6dc0*/  @!UPT UIADD3 URZ, URZ, URZ, URZ ;  /* 0x0000003f3f3ff290 */ /* 0x000fe4000fffe03f */
[----:B------:R-:W-:-:S05]  /*6dd0*/  @!P0 BRA `(.L_x_93) ;  /* 0x000000a000008947 */ /* 0x000fca0003800000 */
[----:B-123--:R-:W1:Y:S01]  /*6de0*/  @!P5 LDS.128 R4, [R134+0x8100] ;  /* 0x008100008604d984 */ /* 0x00ee620000000c00 */
[CC--:B------:R-:W-:Y:S04]  /*6df0*/  @!P5 LEA R14, P0, R10.reuse, R2.reuse, 0x1 ;  /* 0x000000020a0ed211 */ /* 0x0c0fe800078008ff */
[-C--:B------:R-:W-:Y:S02]  /*6e00*/  @!P5 LEA.HI.X R15, R10, R3.reuse, R11, 0x1, P0 ;  /* 0x000000030a0fd211 */ /* 0x080fe400000f0c0b */
[----:B------:R-:W-:Y:S11]  /*6e10*/  ISETP.GE.AND P0, PT, R138, c[0x0][0x1d4], PT ;  /* 0x000075008a007a0c */ /* 0x000ff60003f06270 */
[----:B------:R-:W-:Y:S02]  /*6e20*/  @!UPT UIADD3 URZ, URZ, URZ, URZ ;  /* 0x0000003f3f3ff290 */ /* 0x000fe4000fffe03f */
[C---:B------:R-:W-:Y:S04]  /*6e30*/  @!P0 LEA R2, P1, R131.reuse, R2, 0x1 ;  /* 0x0000000283028211 */ /* 0x040fe800078208ff */
[----:B------:R-:W-:Y:S01]  /*6e40*/  @!P0 LEA.HI.X R3, R131, R3, R111, 0x1, P1 ;  /* 0x0000000383038211 */ /* 0x000fe200008f0c6f */
[----:B-1----:R-:W-:Y:S04]  /*6e50*/  @!P5 ST.E.128 [R14.64], R4 ;  /* 0x000000040e00d985 */ /* 0x002fe8000c101d14 */
[----:B------:R-:W1:Y:S04]  /*6e60*/  @!P0 LDS.128 R4, [R134+0xc100] ;  /* 0x00c1000086048984 */ /* 0x000e680000000c00 */
[----:B-1----:R1:W-:Y:S02]  /*6e70*/  @!P0 ST.E.128 [R2.64], R4 ;  /* 0x0000000402008985 */ /* 0x0023e4000c101d14 */
.L_x_93:
[----:B-123--:R-:W-:Y:S05]  /*6e80*/  BSYNC B0 ;  /* 0x0000000000007941 */ /* 0x00efea0003800000 */
.L_x_92:
[----:B------:R1:W2:Y:S01]  /*6e90*/  SHFL.IDX PT, R3, R143, 0x1, 0x181f ;  /* 0x00381f008f037f89 */ /* 0x0002a200000e0000 */
[----:B------:R-:W-:Y:S01]  /*6ea0*/  ISETP.GE.AND P0, PT, R0, 0x21, PT ;  /* 0x000000210000780c */ /* 0x000fe20003f06270 */
[----:B------:R-:W-:Y:S02]  /*6eb0*/  BSSY B0, `(.L_x_94) ;  /* 0x000000d000007945 */ /* 0x000fe40003800000 */
[----:B------:R1:W3:Y:S10]  /*6ec0*/  SHFL.IDX PT, R2, R164, 0x1, 0x181f ;  /* 0x00381f00a4027f89 */ /* 0x0002f400000e0000 */
[----:B------:R-:W-:-:S05]  /*6ed0*/  @!P0 BRA `(.L_x_95) ;  /* 0x000000a000008947 */ /* 0x000fca0003800000 */
[----:B------:R-:W4:Y:S01]  /*6ee0*/  @!P5 LDS.128 R4, [R134+0x9100] ;  /* 0x009100008604d984 */ /* 0x000f220000000c00 */
[CC--:B---3--:R-:W-:Y:S04]  /*6ef0*/  @!P5 LEA R14, P0, R10.reuse, R2.reuse, 0x1 ;  /* 0x000000020a0ed211 */ /* 0x0c8fe800078008ff */
[-C--:B--2---:R-:W-:Y:S02]  /*6f00*/  @!P5 LEA.HI.X R15, R10, R3.reuse, R11, 0x1, P0 ;  /* 0x000000030a0fd211 */ /* 0x084fe400000f0c0b */
[----:B------:R-:W-:Y:S11]  /*6f10*/  ISETP.GE.AND P0, PT, R138, c[0x0][0x1d4], PT ;  /* 0x000075008a007a0c */ /* 0x000ff60003f06270 */
[----:B------:R-:W-:Y:S02]  /*6f20*/  @!UPT UIADD3 URZ, URZ, URZ, URZ ;  /* 0x0000003f3f3ff290 */ /* 0x000fe4000fffe03f */
[C---:B------:R-:W-:Y:S04]  /*6f30*/  @!P0 LEA R2, P1, R131.reuse, R2, 0x1 ;  /* 0x0000000283028211 */ /* 0x040fe800078208ff */
[----:B------:R-:W-:Y:S01]  /*6f40*/  @!P0 LEA.HI.X R3, R131, R3, R111, 0x1, P1 ;  /* 0x0000000383038211 */ /* 0x000fe200008f0c6f */
[----:B----4-:R-:W-:Y:S04]  /*6f50*/  @!P5 ST.E.128 [R14.64], R4 ;  /* 0x000000040e00d985 */ /* 0x010fe8000c101d14 */
[----:B------:R-:W2:Y:S04]  /*6f60*/  @!P0 LDS.128 R4, [R134+0xd100] ;  /* 0x00d1000086048984 */ /* 0x000ea80000000c00 */
[----:B--2---:R2:W-:Y:S02]  /*6f70*/  @!P0 ST.E.128 [R2.64], R4 ;  /* 0x0000000402008985 */ /* 0x0045e4000c101d14 */
.L_x_95:
[----:B------:R-:W-:Y:S05]  /*6f80*/  BSYNC B0 ;  /* 0x0000000000007941 */ /* 0x000fea0003800000 */
.L_x_94:
[----:B--2---:R2:W4:Y:S01]  /*6f90*/  SHFL.IDX PT, R3, R143, 0x2, 0x181f ;  /* 0x00581f008f037f89 */ /* 0x00452200000e0000 */
[----:B------:R-:W-:Y:S01]  /*6fa0*/  ISETP.GE.AND P0, PT, R0, 0x41, PT ;  /* 0x000000410000780c */ /* 0x000fe20003f06270 */
[----:B------:R-:W-:Y:S02]  /*6fb0*/  BSSY B0, `(.L_x_96) ;  /* 0x000000d000007945 */ /* 0x000fe40003800000 */
[----:B---3--:R2:W3:Y:S10]  /*6fc0*/  SHFL.IDX PT, R2, R164, 0x2, 0x181f ;  /* 0x00581f00a4027f89 */ /* 0x0084f400000e0000 */
[----:B------:R-:W-:-:S05]  /*6fd0*/  @!P0 BRA `(.L_x_97) ;  /* 0x000000a000008947 */ /* 0x000fca0003800000 */
[----:B------:R-:W5:Y:S01]  /*6fe0*/  @!P5 LDS.128 R4, [R134+0xa100] ;  /* 0x00a100008604d984 */ /* 0x000f620000000c00 */
[CC--:B---3--:R-:W-:Y:S04]  /*6ff0*/  @!P5 LEA R14, P0, R10.reuse, R2.reuse, 0x1 ;  /* 0x000000020a0ed211 */ /* 0x0c8fe800078008ff */
[-C--:B----4-:R-:W-:Y:S02]  /*7000*/  @!P5 LEA.HI.X R15, R10, R3.reuse, R11, 0x1, P0 ;  /* 0x000000030a0fd211 */ /* 0x090fe400000f0c0b */
[----:B------:R-:W-:Y:S11]  /*7010*/  ISETP.GE.AND P0, PT, R138, c[0x0][0x1d4], PT ;  /* 0x000075008a007a0c */ /* 0x000ff60003f06270 */
[----:B------:R-:W-:Y:S02]  /*7020*/  @!UPT UIADD3 URZ, URZ, URZ, URZ ;  /* 0x0000003f3f3ff290 */ /* 0x000fe4000fffe03f */
[C---:B------:R-:W-:Y:S04]  /*7030*/  @!P0 LEA R2, P1, R131.reuse, R2, 0x1 ;  /* 0x0000000283028211 */ /* 0x040fe800078208ff */
[----:B------:R-:W-:Y:S01]  /*7040*/  @!P0 LEA.HI.X R3, R131, R3, R111, 0x1, P1 ;  /* 0x0000000383038211 */ /* 0x000fe200008f0c6f */
[----:B-----5:R-:W-:Y:S04]  /*7050*/  @!P5 ST.E.128 [R14.64], R4 ;  /* 0x000000040e00d985 */ /* 0x020fe8000c101d14 */
[----:B------:R-:W3:Y:S04]  /*7060*/  @!P0 LDS.128 R4, [R134+0xe100] ;  /* 0x00e1000086048984 */ /* 0x000ee80000000c00 */
[----:B---3--:R3:W-:Y:S02]  /*7070*/  @!P0 ST.E.128 [R2.64], R4 ;  /* 0x0000000402008985 */ /* 0x0087e4000c101d14 */
.L_x_97:
[----:B------:R-:W-:Y:S05]  /*7080*/  BSYNC B0 ;  /* 0x0000000000007941 */ /* 0x000fea0003800000 */
.L_x_96:
[----:B-12---:R-:W1:Y:S01]  /*7090*/  SHFL.IDX PT, R143, R143, 0x3, 0x181f ;  /* 0x00781f008f8f7f89 */ /* 0x006e6200000e0000 */
[----:B------:R-:W-:Y:S03]  /*70a0*/  ISETP.GE.AND P0, PT, R0, 0x61, PT ;  /* 0x000000610000780c */ /* 0x000fe60003f06270 */
[----:B------:R-:W2:Y:S10]  /*70b0*/  SHFL.IDX PT, R164, R164, 0x3, 0x181f ;  /* 0x00781f00a4a47f89 */ /* 0x000eb400000e0000 */
[----:B------:R-:W-:-:S05]  /*70c0*/  @!P0 BRA `(.L_x_83) ;  /* 0x000000a000008947 */ /* 0x000fca0003800000 */
[----:B---3--:R-:W3:Y:S01]  /*70d0*/  @!P5 LDS.128 R4, [R134+0xb100] ;  /* 0x00b100008604d984 */ /* 0x008ee20000000c00 */
[CC--:B--2---:R-:W-:Y:S04]  /*70e0*/  @!P5 LEA R2, P0, R10.reuse, R164.reuse, 0x1 ;  /* 0x000000a40a02d211 */ /* 0x0c4fe800078008ff */
[-C--:B-1--4-:R-:W-:Y:S02]  /*70f0*/  @!P5 LEA.HI.X R3, R10, R143.reuse, R11, 0x1, P0 ;  /* 0x0000008f0a03d211 */ /* 0x092fe400000f0c0b */
[----:B------:R-:W-:Y:S11]  /*7100*/  ISETP.GE.AND P0, PT, R138, c[0x0][0x1d4], PT ;  /* 0x000075008a007a0c */ /* 0x000ff60003f06270 */
[----:B------:R-:W-:Y:S02]  /*7110*/  @!UPT UIADD3 URZ, URZ, URZ, URZ ;  /* 0x0000003f3f3ff290 */ /* 0x000fe4000fffe03f */
[C---:B------:R-:W-:Y:S04]  /*7120*/  @!P0 LEA R164, P1, R131.reuse, R164, 0x1 ;  /* 0x000000a483a48211 */ /* 0x040fe800078208ff */
[----:B------:R-:W-:Y:S01]  /*7130*/  @!P0 LEA.HI.X R165, R131, R143, R111, 0x1, P1 ;  /* 0x0000008f83a58211 */ /* 0x000fe200008f0c6f */
[----:B---3--:R-:W-:Y:S04]  /*7140*/  @!P5 ST.E.128 [R2.64], R4 ;  /* 0x000000040200d985 */ /* 0x008fe8000c101d14 */
[----:B------:R-:W1:Y:S04]  /*7150*/  @!P0 LDS.128 R4, [R134+0xf100] ;  /* 0x00f1000086048984 */ /* 0x000e680000000c00 */
[----:B-1----:R1:W-:Y:S02]  /*7160*/  @!P0 ST.E.128 [R164.64], R4 ;  /* 0x00000004a4008985 */ /* 0x0023e4000c101d14 */
.L_x_83:
[----:B------:R-:W-:Y:S05]  /*7170*/  BSYNC B2 ;  /* 0x0000000000027941 */ /* 0x000fea0003800000 */
.L_x_60:
[----:B------:R-:W-:Y:S01]  /*7180*/  IMAD.IADD R81, R85, 0x1, -R81 ;  /* 0x0000000155517824 */ /* 0x000fe200078e0a51 */
[----:B------:R-:W-:Y:S01]  /*7190*/  LEA R14, P0, R133, R156, 0x7 ;  /* 0x0000009c850e7211 */ /* 0x000fe200078038ff */
[----:B------:R-:W-:Y:S01]  /*71a0*/  BSSY B0, `(.L_x_98) ;  /* 0x0000057000007945 */ /* 0x000fe20003800000 */
[----:B------:R-:W-:Y:S02]  /*71b0*/  ISETP.NE.AND P6, PT, R141, RZ, PT ;  /* 0x000000ff8d00720c */ /* 0x000fe40003fc5270 */
[C---:B------:R-:W-:Y:S02]  /*71c0*/  ISETP.GE.AND P2, PT, R81.reuse, 0x21, PT ;  /* 0x000000215100780c */ /* 0x040fe40003f46270 */
[----:B------:R-:W-:Y:S02]  /*71d0*/  ISETP.GE.AND P1, PT, R81, 0x41, PT ;  /* 0x000000415100780c */ /* 0x000fe40003f26270 */
[----:B------:R-:W-:Y:S02]  /*71e0*/  LEA.HI.X.SX32 R15, R133, R157, 0x7, P0 ;  /* 0x0000009d850f7211 */ /* 0x000fe400000f3eff */
[----:B------:R-:W-:Y:S07]  /*71f0*/  IADD3 R77, -R139, R77, RZ ;  /* 0x0000004d8b4d7210 */ /* 0x000fee0007ffe1ff */
[----:B-1----:R-:W-:Y:S01]  /*7200*/  @P2 IMAD.MOV.U32 R18, RZ, RZ, R148 ;  /* 0x000000ffff122224 */ /* 0x002fe200078e0094 */
[C---:B---3--:R-:W-:Y:S02]  /*7210*/  @P2 IADD3 R2, P0, R14.reuse, 0x20, RZ ;  /* 0x000000200e022810 */ /* 0x048fe40007f1e0ff */
[-C--:B------:R-:W-:Y:S03]  /*7220*/  @P2 MOV R19, R84.reuse ;  /* 0x0000005400132202 */ /* 0x080fe60000000f00 */
[----:B------:R-:W-:Y:S01]  /*7230*/  @P2 IMAD.X R0, RZ, RZ, R15, P0 ;  /* 0x000000ffff002224 */ /* 0x000fe200000e060f */
[----:B------:R-:W-:Y:S01]  /*7240*/  @P1 IADD3 R4, P0, R14, 0x40, RZ ;  /* 0x000000400e041810 */ /* 0x000fe20007f1e0ff */
[----:B------:R-:W-:Y:S03]  /*7250*/  @P2 IMAD.WIDE.U32 R18, R2, c[0x0][0x258], R18 ;  /* 0x0000960002122a25 */ /* 0x000fe600078e0012 */
[----:B----4-:R-:W-:Y:S01]  /*7260*/  @P1 IADD3.X R3, RZ, R15, RZ, P0, !PT ;  /* 0x0000000fff031210 */ /* 0x010fe200007fe4ff */
[----:B------:R-:W-:Y:S01]  /*7270*/  @P2 IMAD R0, R0, c[0x0][0x258], RZ ;  /* 0x0000960000002a24 */ /* 0x000fe200078e02ff */
[----:B------:R-:W-:Y:S03]  /*7280*/  ISETP.GE.AND P0, PT, R81, 0x61, PT ;  /* 0x000000615100780c */ /* 0x000fe60003f06270 */
[----:B------:R-:W-:Y:S02]  /*7290*/  @P2 IMAD R0, R2, c[0x0][0x25c], R0 ;  /* 0x0000970002002a24 */ /* 0x000fe400078e0200 */
[----:B------:R-:W-:Y:S02]  /*72a0*/  @P1 IMAD R3, R3, c[0x0][0x258], RZ ;  /* 0x0000960003031a24 */ /* 0x000fe400078e02ff */
[----:B------:R-:W-:Y:S01]  /*72b0*/  @P2 IMAD.IADD R0, R19, 0x1, R0 ;  /* 0x0000000113002824 */ /* 0x000fe200078e0200 */
[-C--:B------:R-:W-:Y:S01]  /*72c0*/  @P1 MOV R19, R84.reuse ;  /* 0x0000005400131202 */ /* 0x080fe20000000f00 */
[----:B------:R-:W-:Y:S04]  /*72d0*/  @P1 IMAD R3, R4, c[0x0][0x25c], R3 ;  /* 0x0000970004031a24 */ /* 0x000fe800078e0203 */
[----:B------:R-:W-:Y:S05]  /*72e0*/  @P0 IADD3 R6, P3, R14, 0x60, RZ ;  /* 0x000000600e060810 */ /* 0x000fea0007f7e0ff */
[----:B------:R-:W-:Y:S01]  /*72f0*/  @P0 IMAD.X R5, RZ, RZ, R15, P3 ;  /* 0x000000ffff050224 */ /* 0x000fe200018e060f */
[----:B------:R-:W-:Y:S03]  /*7300*/  ISETP.GE.AND P3, PT, R81, 0x1, PT ;  /* 0x000000015100780c */ /* 0x000fe60003f66270 */
[----:B------:R-:W-:Y:S04]  /*7310*/  @P0 IMAD R5, R5, c[0x0][0x258], RZ ;  /* 0x0000960005050a24 */ /* 0x000fe800078e02ff */
[----:B------:R-:W-:Y:S06]  /*7320*/  @P0 IMAD R5, R6, c[0x0][0x25c], R5 ;  /* 0x0000970006050a24 */ /* 0x000fec00078e0205 */
[----:B------:R-:W-:Y:S01]  /*7330*/  @P3 MOV R17, R84 ;  /* 0x0000005400113202 */ /* 0x000fe20000000f00 */
[----:B------:R-:W-:Y:S02]  /*7340*/  @P3 IMAD R7, R15, c[0x0][0x258], RZ ;  /* 0x000096000f073a24 */ /* 0x000fe400078e02ff */
[----:B------:R-:W-:Y:S02]  /*7350*/  @P3 IMAD.MOV.U32 R16, RZ, RZ, R148 ;  /* 0x000000ffff103224 */ /* 0x000fe400078e0094 */
[C---:B------:R-:W-:Y:S02]  /*7360*/  @P3 IMAD R7, R14.reuse, c[0x0][0x25c], R7 ;  /* 0x000097000e073a24 */ /* 0x040fe400078e0207 */
[----:B------:R-:W-:Y:S04]  /*7370*/  @P3 IMAD.WIDE.U32 R16, R14, c[0x0][0x258], R16 ;  /* 0x000096000e103a25 */ /* 0x000fe800078e0010 */
[----:B------:R-:W-:Y:S01]  /*7380*/  @P3 IMAD.IADD R7, R17, 0x1, R7 ;  /* 0x0000000111073824 */ /* 0x000fe200078e0207 */
[C---:B------:R-:W-:Y:S04]  /*7390*/  @P3 LEA R14, P4, R16.reuse, c[0x0][0x250], 0x1 ;  /* 0x00009400100e3a11 */ /* 0x040fe800078808ff */
[----:B------:R-:W-:Y:S02]  /*73a0*/  @P3 LEA.HI.X R15, R16, c[0x0][0x254], R7, 0x1, P4 ;  /* 0x00009500100f3a11 */ /* 0x000fe400020f0c07 */
[C---:B------:R-:W-:Y:S04]  /*73b0*/  @P2 LEA R16, P4, R18.reuse, c[0x0][0x250], 0x1 ;  /* 0x0000940012102a11 */ /* 0x040fe800078808ff */
[----:B------:R-:W-:Y:S01]  /*73c0*/  @P2 LEA.HI.X R17, R18, c[0x0][0x254], R0, 0x1, P4 ;  /* 0x0000950012112a11 */ /* 0x000fe200020f0c00 */
[----:B------:R-:W-:Y:S02]  /*73d0*/  @P1 IMAD.MOV.U32 R18, RZ, RZ, R148 ;  /* 0x000000ffff121224 */ /* 0x000fe400078e0094 */
[----:B------:R-:W-:Y:S02]  /*73e0*/  IMAD R0, R79, c[0x0][0x208], RZ ;  /* 0x000082004f007a24 */ /* 0x000fe400078e02ff */
[----:B------:R-:W-:Y:S04]  /*73f0*/  @P1 IMAD.WIDE.U32 R18, R4, c[0x0][0x258], R18 ;  /* 0x0000960004121a25 */ /* 0x000fe800078e0012 */
[----:B------:R-:W-:Y:S01]  /*7400*/  @P1 IMAD.IADD R3, R19, 0x1, R3 ;  /* 0x0000000113031824 */ /* 0x000fe200078e0203 */
[----:B------:R-:W-:Y:S01]  /*7410*/  @P1 LEA R2, P4, R18, c[0x0][0x250], 0x1 ;  /* 0x0000940012021a11 */ /* 0x000fe200078808ff */
[----:B------:R-:W-:Y:S02]  /*7420*/  @P0 IMAD.MOV.U32 R19, RZ, RZ, R84 ;  /* 0x000000ffff130224 */ /* 0x000fe400078e0054 */
[----:B------:R-:W-:Y:S01]  /*7430*/  IMAD R0, R80, c[0x0][0x20c], R0 ;  /* 0x0000830050007a24 */ /* 0x000fe200078e0200 */
[----:B------:R-:W-:Y:S02]  /*7440*/  @P1 LEA.HI.X R3, R18, c[0x0][0x254], R3, 0x1, P4 ;  /* 0x0000950012031a11 */ /* 0x000fe400020f0c03 */
[----:B------:R-:W-:Y:S05]  /*7450*/  @P0 MOV R18, R148 ;  /* 0x0000009400120202 */ /* 0x000fea0000000f00 */
[----:B------:R-:W-:Y:S05]  /*7460*/  @P0 IMAD.WIDE.U32 R18, R6, c[0x0][0x258], R18 ;  /* 0x0000960006120a25 */ /* 0x000fea00078e0012 */
[C---:B------:R-:W-:Y:S02]  /*7470*/  @P0 LEA R4, P4, R18.reuse, c[0x0][0x250], 0x1 ;  /* 0x0000940012040a11 */ /* 0x040fe400078808ff */
[----:B------:R-:W-:Y:S04]  /*7480*/  @P0 IADD3 R5, R19, R5, RZ ;  /* 0x0000000513050210 */ /* 0x000fe80007ffe0ff */
[----:B------:R-:W-:Y:S02]  /*7490*/  @P0 LEA.HI.X R5, R18, c[0x0][0x254], R5, 0x1, P4 ;  /* 0x0000950012050a11 */ /* 0x000fe400020f0c05 */
[----:B------:R-:W-:Y:S11]  /*74a0*/  ISETP.NE.AND P4, PT, R142, RZ, PT ;  /* 0x000000ff8e00720c */ /* 0x000ff60003f85270 */
[----:B------:R-:W-:Y:S02]  /*74b0*/  @!UPT UIADD3 URZ, URZ, URZ, URZ ;  /* 0x0000003f3f3ff290 */ /* 0x000fe4000fffe03f */
[----:B------:R-:W-:Y:S01]  /*74c0*/  @!PT LDS RZ, [RZ] ;  /* 0x00000000fffff984 */ /* 0x000fe20000000800 */
[----:B------:R-:W-:Y:S01]  /*74d0*/  @!PT LDS RZ, [RZ] ;  /* 0x00000000fffff984 */ /* 0x000fe20000000800 */
[----:B------:R-:W-:Y:S01]  /*74e0*/  @!PT LDS RZ, [RZ] ;  /* 0x00000000fffff984 */ /* 0x000fe20000000800 */
[----:B------:R1:W-:Y:S04]  /*74f0*/  @P3 LDGSTS.E.BYPASS.LTC128B.128 [R134+0x100], [R14.64], !P4 ;  /* 0x001000000e863fae */ /* 0x0003e8000e101d54 */
[----:B------:R1:W-:Y:S04]  /*7500*/  @P3 LDGSTS.E.BYPASS.LTC128B.128 [R134+0x4100], [R14.64+0x80], !P6 ;  /* 0x041000800e863fae */ /* 0x0003e8000f101d54 */
[----:B------:R1:W-:Y:S04]  /*7510*/  @P2 LDGSTS.E.BYPASS.LTC128B.128 [R134+0x1100], [R16.64], !P4 ;  /* 0x0110000010862fae */ /* 0x0003e8000e101d54 */
[----:B------:R1:W-:Y:S04]  /*7520*/  @P2 LDGSTS.E.BYPASS.LTC128B.128 [R134+0x5100], [R16.64+0x80], !P6 ;  /* 0x0510008010862fae */ /* 0x0003e8000f101d54 */
[----:B------:R3:W-:Y:S04]  /*7530*/  @P1 LDGSTS.E.BYPASS.LTC128B.128 [R134+0x2100], [R2.64], !P4 ;  /* 0x0210000002861fae */ /* 0x0007e8000e101d54 */
[----:B------:R3:W-:Y:S04]  /*7540*/  @P1 LDGSTS.E.BYPASS.LTC128B.128 [R134+0x6100], [R2.64+0x80], !P6 ;  /* 0x0610008002861fae */ /* 0x0007e8000f101d54 */
[----:B------:R4:W-:Y:S04]  /*7550*/  @P0 LDGSTS.E.BYPASS.LTC128B.128 [R134+0x3100], [R4.64], !P4 ;  /* 0x0310000004860fae */ /* 0x0009e8000e101d54 */
[----:B------:R4:W-:Y:S04]  /*7560*/  @P0 LDGSTS.E.BYPASS.LTC128B.128 [R134+0x7100], [R4.64+0x80], !P6 ;  /* 0x0710008004860fae */ /* 0x0009e8000f101d54 */
[----:B------:R-:W0:Y:S01]  /*7570*/  LDGDEPBAR ;  /* 0x00000000000079af */ /* 0x000e220000000000 */
[----:B---3--:R-:W-:Y:S04]  /*7580*/  IMAD.WIDE.U32 R2, R80, c[0x0][0x208], RZ ;  /* 0x0000820050027a25 */ /* 0x008fe800078e00ff */
[----:B------:R-:W-:Y:S02]  /*7590*/  IMAD.IADD R3, R3, 0x1, R0 ;  /* 0x0000000103037824 */ /* 0x000fe400078e0200 */
[----:B------:R-:W-:Y:S02]  /*75a0*/  IMAD R0, R78, c[0x0][0x218], RZ ;  /* 0x000086004e007a24 */ /* 0x000fe400078e02ff */
[----:B----4-:R-:W-:Y:S01]  /*75b0*/  IMAD.WIDE.U32 R4, R116, c[0x0][0x218], R2 ;  /* 0x0000860074047a25 */ /* 0x010fe200078e0002 */
[----:B------:R-:W-:Y:S04]  /*75c0*/  DEPBAR.LE SB0, 0x0 ;  /* 0x000080000000791a */ /* 0x000fe80000000000 */
[----:B------:R-:W-:Y:S01]  /*75d0*/  BAR.SYNC.DEFER_BLOCKING 0x0 ;  /* 0x0000000000007b1d */ /* 0x000fe20000010000 */
[----:B------:R-:W-:Y:S01]  /*75e0*/  IADD3 R3, P0, R4, UR34, RZ ;  /* 0x0000002204037c10 */ /* 0x000fe2000ff1e0ff */
[----:B------:R-:W-:Y:S05]  /*75f0*/  IMAD R0, R116, c[0x0][0x21c], R0 ;  /* 0x0000870074007a24 */ /* 0x000fea00078e0200 */
[----:B------:R-:W-:Y:S02]  /*7600*/  IADD3.X R0, R5, UR32, R0, P0, !PT ;  /* 0x0000002005007c10 */ /* 0x000fe400087fe400 */
[C---:B------:R-:W-:Y:S04]  /*7610*/  LEA R2, P0, R3.reuse, c[0x0][0x1f8], 0x1 ;  /* 0x00007e0003027a11 */ /* 0x040fe800078008ff */
[----:B------:R-:W-:Y:S02]  /*7620*/  LEA.HI.X R0, R3, c[0x0][0x1fc], R0, 0x1, P0 ;  /* 0x00007f0003007a11 */ /* 0x000fe400000f0c00 */
[----:B------:R1:W3:Y:S01]  /*7630*/  SHFL.IDX PT, R3, R2, RZ, 0x181f ;  /* 0x00181fff02037589 */ /* 0x0002e200000e0000 */
[----:B------:R-:W-:Y:S03]  /*7640*/  ISETP.GE.AND P0, PT, R77, 0x1, PT ;  /* 0x000000014d00780c */ /* 0x000fe60003f06270 */
[----:B------:R1:W4:Y:S10]  /*7650*/  SHFL.IDX PT, R4, R0, RZ, 0x181f ;  /* 0x00181fff00047589 */ /* 0x00033400000e0000 */
[----:B------:R-:W-:-:S05]  /*7660*/  @!P0 BRA `(.L_x_99) ;  /* 0x000000a000008947 */ /* 0x000fca0003800000 */
[CC--:B-1-3--:R-:W-:Y:S04]  /*7670*/  @!P5 LEA R16, P0, R10.reuse, R3.reuse, 0x1 ;  /* 0x000000030a10d211 */ /* 0x0cafe800078008ff */
[-C--:B----4-:R-:W-:Y:S02]  /*7680*/  @!P5 LEA.HI.X R17, R10, R4.reuse, R11, 0x1, P0 ;  /* 0x000000040a11d211 */ /* 0x090fe400000f0c0b */
[----:B------:R-:W-:Y:S11]  /*7690*/  ISETP.GE.AND P0, PT, R138, c[0x0][0x1d4], PT ;  /* 0x000075008a007a0c */ /* 0x000ff60003f06270 */
[----:B------:R-:W-:Y:S02]  /*76a0*/  @!UPT UIADD3 URZ, URZ, URZ, URZ ;  /* 0x0000003f3f3ff290 */ /* 0x000fe4000fffe03f */
[C---:B------:R-:W-:Y:S04]  /*76b0*/  @!P0 LEA R14, P1, R131.reuse, R3, 0x1 ;  /* 0x00000003830e8211 */ /* 0x040fe800078208ff */
[----:B------:R-:W-:Y:S02]  /*76c0*/  @!P0 LEA.HI.X R15, R131, R4, R111, 0x1, P1 ;  /* 0x00000004830f8211 */ /* 0x000fe400008f0c6f */
[----:B------:R-:W1:Y:S04]  /*76d0*/  @!P5 LDS.128 R4, [R134+0x100] ;  /* 0x000100008604d984 */ /* 0x000e680000000c00 */
[----:B-1----:R-:W-:Y:S04]  /*76e0*/  @!P5 ST.E.128 [R16.64], R4 ;  /* 0x000000041000d985 */ /* 0x002fe8000c101d14 */
[----:B------:R-:W1:Y:S04]  /*76f0*/  @!P0 LDS.128 R4, [R134+0x4100] ;  /* 0x0041000086048984 */ /* 0x000e680000000c00 */
[----:B-1----:R1:W-:Y:S02]  /*7700*/  @!P0 ST.E.128 [R14.64], R4 ;  /* 0x000000040e008985 */ /* 0x0023e4000c101d14 */
.L_x_99:
[----:B------:R-:W-:Y:S05]  /*7710*/  BSYNC B0 ;  /* 0x0000000000007941 */ /* 0x000fea0003800000 */
.L_x_98:
[----:B-1--4-:R1:W4:Y:S01]  /*7720*/  SHFL.IDX PT, R4, R0, 0x1, 0x181f ;  /* 0x00381f0000047f89 */ /* 0x01232200000e0000 */
[----:B------:R-:W-:Y:S01]  /*7730*/  ISETP.GE.AND P0, PT, R77, 0x21, PT ;  /* 0x000000214d00780c */ /* 0x000fe20003f06270 */
[----:B------:R-:W-:Y:S02]  /*7740*/  BSSY B0, `(.L_x_100) ;  /* 0x000000d000007945 */ /* 0x000fe40003800000 */
[----:B---3--:R1:W3:Y:S10]  /*7750*/  SHFL.IDX PT, R3, R2, 0x1, 0x181f ;  /* 0x00381f0002037f89 */ /* 0x0082f400000e0000 */
[----:B------:R-:W-:-:S05]  /*7760*/  @!P0 BRA `(.L_x_101) ;  /* 0x000000a000008947 */ /* 0x000fca0003800000 */
[CC--:B---3--:R-:W-:Y:S04]  /*7770*/  @!P5 LEA R16, P0, R10.reuse, R3.reuse, 0x1 ;  /* 0x000000030a10d211 */ /* 0x0c8fe800078008ff */
[-C--:B----4-:R-:W-:Y:S02]  /*7780*/  @!P5 LEA.HI.X R17, R10, R4.reuse, R11, 0x1, P0 ;  /* 0x000000040a11d211 */ /* 0x090fe400000f0c0b */
[----:B------:R-:W-:Y:S11]  /*7790*/  ISETP.GE.AND P0, PT, R138, c[0x0][0x1d4], PT ;  /* 0x000075008a007a0c */ /* 0x000ff60003f06270 */
[----:B------:R-:W-:Y:S02]  /*77a0*/  @!UPT UIADD3 URZ, URZ, URZ, URZ ;  /* 0x0000003f3f3ff290 */ /* 0x000fe4000fffe03f */
[C---:B------:R-:W-:Y:S04]  /*77b0*/  @!P0 LEA R14, P1, R131.reuse, R3, 0x1 ;  /* 0x00000003830e8211 */ /* 0x040fe800078208ff */
[----:B------:R-:W-:Y:S02]  /*77c0*/  @!P0 LEA.HI.X R15, R131, R4, R111, 0x1, P1 ;  /* 0x00000004830f8211 */ /* 0x000fe400008f0c6f */
[----:B------:R-:W3:Y:S04]  /*77d0*/  @!P5 LDS.128 R4, [R134+0x1100] ;  /* 0x001100008604d984 */ /* 0x000ee80000000c00 */
[----:B---3--:R-:W-:Y:S04]  /*77e0*/  @!P5 ST.E.128 [R16.64], R4 ;  /* 0x000000041000d985 */ /* 0x008fe8000c101d14 */
[----:B------:R-:W3:Y:S04]  /*77f0*/  @!P0 LDS.128 R4, [R134+0x5100] ;  /* 0x0051000086048984 */ /* 0x000ee80000000c00 */
[----:B---3--:R3:W-:Y:S02]  /*7800*/  @!P0 ST.E.128 [R14.64], R4 ;  /* 0x000000040e008985 */ /* 0x0087e4000c101d14 */
.L_x_101:
[----:B------:R-:W-:Y:S05]  /*7810*/  BSYNC B0 ;  /* 0x0000000000007941 */ /* 0x000fea0003800000 */
.L_x_100:
[----:B---34-:R3:W4:Y:S01]  /*7820*/  SHFL.IDX PT, R4, R0, 0x2, 0x181f ;  /* 0x00581f0000047f89 */ /* 0x01872200000e0000 */
[----:B------:R-:W-:Y:S01]  /*7830*/  ISETP.GE.AND P0, PT, R77, 0x41, PT ;  /* 0x000000414d00780c */ /* 0x000fe20003f06270 */
[----:B------:R-:W-:Y:S02]  /*7840*/  BSSY B0, `(.L_x_102) ;  /* 0x000000d000007945 */ /* 0x000fe40003800000 */
[----:B------:R3:W1:Y:S10]  /*7850*/  SHFL.IDX PT, R3, R2, 0x2, 0x181f ;  /* 0x00581f0002037f89 */ /* 0x00067400000e0000 */
[----:B------:R-:W-:-:S05]  /*7860*/  @!P0 BRA `(.L_x_103) ;  /* 0x000000a000008947 */ /* 0x000fca0003800000 */
[CC--:B-1----:R-:W-:Y:S04]  /*7870*/  @!P5 LEA R16, P0, R10.reuse, R3.reuse, 0x1 ;  /* 0x000000030a10d211 */ /* 0x0c2fe800078008ff */
        /* <DEDUP_REMOVED lines=9> */
.L_x_103:
[----:B------:R-:W-:Y:S05]  /*7910*/  BSYNC B0 ;  /* 0x0000000000007941 */ /* 0x000fea0003800000 */
.L_x_102:
[----:B-1-3--:R-:W1:Y:S01]  /*7920*/  SHFL.IDX PT, R0, R0, 0x3, 0x181f ;  /* 0x00781f0000007f89 */ /* 0x00ae6200000e0000 */
[----:B------:R-:W-:Y:S01]  /*7930*/  ISETP.GE.AND P0, PT, R77, 0x61, PT ;  /* 0x000000614d00780c */ /* 0x000fe20003f06270 */
[----:B------:R-:W-:Y:S02]  /*7940*/  BSSY B0, `(.L_x_104) ;  /* 0x000000d000007945 */ /* 0x000fe40003800000 */
[----:B------:R-:W3:Y:S10]  /*7950*/  SHFL.IDX PT, R2, R2, 0x3, 0x181f ;  /* 0x00781f0002027f89 */ /* 0x000ef400000e0000 */
[----:B------:R-:W-:-:S05]  /*7960*/  @!P0 BRA `(.L_x_105) ;  /* 0x000000a000008947 */ /* 0x000fca0003800000 */
[----:B----4-:R-:W4:Y:S01]  /*7970*/  @!P5 LDS.128 R4, [R134+0x3100] ;  /* 0x003100008604d984 */ /* 0x010f220000000c00 */
[C---:B---3--:R-:W-:Y:S04]  /*7980*/  @!P5 LEA R14, P0, R10.reuse, R2, 0x1 ;  /* 0x000000020a0ed211 */ /* 0x048fe800078008ff */
[----:B-1----:R-:W-:Y:S02]  /*7990*/  @!P5 LEA.HI.X R15, R10, R0, R11, 0x1, P0 ;  /* 0x000000000a0fd211 */ /* 0x002fe400000f0c0b */
[----:B------:R-:W-:Y:S11]  /*79a0*/  ISETP.GE.AND P0, PT, R138, c[0x0][0x1d4], PT ;  /* 0x000075008a007a0c */ /* 0x000ff60003f06270 */
[----:B------:R-:W-:Y:S02]  /*79b0*/  @!UPT UIADD3 URZ, URZ, URZ, URZ ;  /* 0x0000003f3f3ff290 */ /* 0x000fe4000fffe03f */
[C---:B------:R-:W-:Y:S04]  /*79c0*/  @!P0 LEA R2, P1, R131.reuse, R2, 0x1 ;  /* 0x0000000283028211 */ /* 0x040fe800078208ff */
[----:B------:R-:W-:Y:S01]  /*79d0*/  @!P0 LEA.HI.X R3, R131, R0, R111, 0x1, P1 ;  /* 0x0000000083038211 */ /* 0x000fe200008f0c6f */
[----:B----4-:R-:W-:Y:S04]  /*79e0*/  @!P5 ST.E.128 [R14.64], R4 ;  /* 0x000000040e00d985 */ /* 0x010fe8000c101d14 */
[----:B------:R-:W1:Y:S04]  /*79f0*/  @!P0 LDS.128 R4, [R134+0x7100] ;  /* 0x0071000086048984 */ /* 0x000e680000000c00 */
[----:B-1----:R1:W-:Y:S02]  /*7a00*/  @!P0 ST.E.128 [R2.64], R4 ;  /* 0x0000000402008985 */ /* 0x0023e4000c101d14 */
.L_x_105:
[----:B------:R-:W-:Y:S05]  /*7a10*/  BSYNC B0 ;  /* 0x0000000000007941 */ /* 0x000fea0003800000 */
.L_x_104:
[C---:B------:R-:W-:Y:S02]  /*7a20*/  ISETP.GT.AND P0, PT, R133.reuse, UR6, PT ;  /* 0x0000000685007c0c */ /* 0x040fe4000bf04270 */
[----:B------:R-:W-:Y:S11]  /*7a30*/  IADD3 R133, R133, -0x1, RZ ;  /* 0xffffffff85857810 */ /* 0x000ff60007ffe0ff */
[----:B-1-3--:R-:W-:Y:S01]  /*7a40*/  @P0 SHF.R.S32.HI R2, RZ, 0x1f, R133 ;  /* 0x0000001fff020819 */ /* 0x00afe20000011485 */
[----:B------:R-:W-:Y:S02]  /*7a50*/  @P0 IMAD R0, R90, R133, RZ ;  /* 0x000000855a000224 */ /* 0x000fe400078e02ff */
[----:B----4-:R-:W-:Y:S02]  /*7a60*/  @P0 IMAD.MOV.U32 R4, RZ, RZ, R150 ;  /* 0x000000ffff040224 */ /* 0x010fe400078e0096 */
[----:B------:R-:W-:Y:S02]  /*7a70*/  @P0 IMAD.MOV.U32 R5, RZ, RZ, R163 ;  /* 0x000000ffff050224 */ /* 0x000fe400078e00a3 */
[-C--:B------:R-:W-:Y:S02]  /*7a80*/  @P0 IMAD R0, R2, R91.reuse, R0 ;  /* 0x0000005b02000224 */ /* 0x080fe400078e0200 */
[----:B------:R-:W-:Y:S04]  /*7a90*/  @P0 IMAD.WIDE.U32 R4, R133, R91, R4 ;  /* 0x0000005b85040225 */ /* 0x000fe800078e0004 */
[----:B------:R-:W-:Y:S01]  /*7aa0*/  @P0 IMAD.IADD R0, R5, 0x1, R0 ;  /* 0x0000000105000824 */ /* 0x000fe200078e0200 */
[C---:B------:R-:W-:Y:S04]  /*7ab0*/  @P0 LEA R2, P1, R4.reuse, c[0x0][0x220], 0x1 ;  /* 0x0000880004020a11 */ /* 0x040fe800078208ff */
[----:B------:R-:W-:Y:S02]  /*7ac0*/  @P0 LEA.HI.X R3, R4, c[0x0][0x224], R0, 0x1, P1 ;  /* 0x0000890004030a11 */ /* 0x000fe400008f0c00 */
[----:B------:R-:W-:Y:S03]  /*7ad0*/  @P0 IADD3 R18, P2, P1, R99, 0x80, R2 ;  /* 0x0000008063120810 */ /* 0x000fe6000795e002 */
[----:B------:R-:W-:Y:S01]  /*7ae0*/  @!PT LDS RZ, [RZ] ;  /* 0x00000000fffff984 */ /* 0x000fe20000000800 */
[----:B------:R-:W-:Y:S01]  /*7af0*/  @!PT LDS RZ, [RZ] ;  /* 0x00000000fffff984 */ /* 0x000fe20000000800 */
[----:B------:R-:W-:Y:S01]  /*7b00*/  @!PT LDS RZ, [RZ] ;  /* 0x00000000fffff984 */ /* 0x000fe20000000800 */
[----:B------:R1:W-:Y:S01]  /*7b10*/  @P0 LDGSTS.E.BYPASS.LTC128B.128 [R134+0x8100], [R2.64], !P4 ;  /* 0x0810000002860fae */ /* 0x0003e2000e101d54 */
[----:B------:R-:W-:Y:S02]  /*7b20*/  @P0 IADD3.X R19, R98, RZ, R3, P2, P1 ;  /* 0x000000ff62130210 */ /* 0x000fe400017e2403 */
[-C--:B------:R-:W-:Y:S01]  /*7b30*/  @P0 IADD3 R20, P1, R2, R99.reuse, RZ ;  /* 0x0000006302140210 */ /* 0x080fe20007f3e0ff */
[----:B------:R1:W-:Y:S04]  /*7b40*/  @P0 LDGSTS.E.BYPASS.LTC128B.128 [R134+0xc100], [R2.64+0x80], !P6 ;  /* 0x0c10008002860fae */ /* 0x0003e8000f101d54 */
[--C-:B------:R-:W-:Y:S01]  /*7b50*/  @P0 IMAD.X R21, R3, 0x1, R98.reuse, P1 ;  /* 0x0000000103150824 */ /* 0x100fe200008e0662 */
[C---:B------:R-:W-:Y:S04]  /*7b60*/  @P0 IADD3 R16, P1, R20.reuse, R99, RZ ;  /* 0x0000006314100210 */ /* 0x040fe80007f3e0ff */
[----:B------:R1:W-:Y:S01]  /*7b70*/  @P0 LDGSTS.E.BYPASS.LTC128B.128 [R134+0x9100], [R20.64], !P4 ;  /* 0x0910000014860fae */ /* 0x0003e2000e101d54 */
[C---:B------:R-:W-:Y:S01]  /*7b80*/  @P0 IMAD.X R17, R21.reuse, 0x1, R98, P1 ;  /* 0x0000000115110824 */ /* 0x040fe200008e0662 */
[----:B------:R-:W-:Y:S02]  /*7b90*/  @P0 IADD3 R14, P1, R20, R101, RZ ;  /* 0x00000065140e0210 */ /* 0x000fe40007f3e0ff */
[----:B------:R1:W-:Y:S03]  /*7ba0*/  @P0 LDGSTS.E.BYPASS.LTC128B.128 [R134+0xd100], [R18.64], !P6 ;  /* 0x0d10000012860fae */ /* 0x0003e6000f101d54 */
[----:B------:R-:W-:Y:S01]  /*7bb0*/  @P0 IMAD.X R15, R21, 0x1, R100, P1 ;  /* 0x00000001150f0824 */ /* 0x000fe200008e0664 */
[----:B------:R1:W-:Y:S01]  /*7bc0*/  @P0 LDGSTS.E.BYPASS.LTC128B.128 [R134+0xa100], [R16.64], !P4 ;  /* 0x0a10000010860fae */ /* 0x0003e2000e101d54 */
[C---:B------:R-:W-:Y:S03]  /*7bd0*/  @P0 IADD3 R6, P1, R16.reuse, R99, RZ ;  /* 0x0000006310060210 */ /* 0x040fe60007f3e0ff */
[----:B------:R1:W-:Y:S02]  /*7be0*/  @P0 LDGSTS.E.BYPASS.LTC128B.128 [R134+0xe100], [R14.64], !P6 ;  /* 0x0e1000000e860fae */ /* 0x0003e4000f101d54 */
[C---:B------:R-:W-:Y:S01]  /*7bf0*/  @P0 IMAD.X R7, R17.reuse, 0x1, R98, P1 ;  /* 0x0000000111070824 */ /* 0x040fe200008e0662 */
[----:B------:R-:W-:Y:S04]  /*7c00*/  @P0 IADD3 R4, P1, R16, R101, RZ ;  /* 0x0000006510040210 */ /* 0x000fe80007f3e0ff */
[----:B------:R1:W-:Y:S01]  /*7c10*/  @P0 LDGSTS.E.BYPASS.LTC128B.128 [R134+0xb100], [R6.64], !P4 ;  /* 0x0b10000006860fae */ /* 0x0003e2000e101d54 */
[----:B------:R-:W-:Y:S05]  /*7c20*/  @P0 IMAD.X R5, R17, 0x1, R100, P1 ;  /* 0x0000000111050824 */ /* 0x000fea00008e0664 */
[----:B------:R1:W-:Y:S04]  /*7c30*/  @P0 LDGSTS.E.BYPASS.LTC128B.128 [R134+0xf100], [R4.64], !P6 ;  /* 0x0f10000004860fae */ /* 0x0003e8000f101d54 */
[----:B------:R-:W0:Y:S01]  /*7c40*/  LDGDEPBAR ;  /* 0x00000000000079af */ /* 0x000e220000000000 */
[----:B------:R-:W-:-:S05]  /*7c50*/  @P0 BRA `(.L_x_106) ;  /* 0xffffa01000000947 */ /* 0x000fca000383ffff */
[----:B------:R-:W-:Y:S06]  /*7c60*/  BAR.SYNC.DEFER_BLOCKING 0x0 ;  /* 0x0000000000007b1d */ /* 0x000fec0000010000 */
.L_x_59:
[----:B-12---:R-:W-:Y:S01]  /*7c70*/  UISETP.GE.AND UP0, UPT, UR9, 0x1, UPT ;  /* 0x000000010900788c */ /* 0x006fe2000bf06270 */
[----:B------:R-:W-:Y:S01]  /*7c80*/  PLOP3.LUT P2, PT, PT, PT, PT, 0x80, 0x0 ;  /* 0x000000000000781c */ /* 0x000fe20003f4f070 */
[----:B-----5:R-:W-:Y:S01]  /*7c90*/  IMAD.MOV.U32 R2, RZ, RZ, RZ ;  /* 0x000000ffff027224 */ /* 0x020fe200078e00ff */
[----:B------:R-:W-:Y:S01]  /*7ca0*/  MOV R4, RZ ;  /* 0x000000ff00047202 */ /* 0x000fe20000000f00 */
[----:B------:R-:W-:Y:S01]  /*7cb0*/  IMAD.MOV.U32 R70, RZ, RZ, RZ ;  /* 0x000000ffff467224 */ /* 0x000fe200078e00ff */
[----:B------:R-:W-:Y:S01]  /*7cc0*/  MOV R8, RZ ;  /* 0x000000ff00087202 */ /* 0x000fe20000000f00 */
[----:B------:R-:W-:Y:S01]  /*7cd0*/  IMAD.MOV.U32 R68, RZ, RZ, RZ ;  /* 0x000000ffff447224 */ /* 0x000fe200078e00ff */
[----:B------:R-:W-:Y:S01]  /*7ce0*/  PLOP3.LUT P0, PT, PT, PT, UP0, 0x80, 0x0 ;  /* 0x000000000000781c */ /* 0x000fe20003f0f008 */
[----:B------:R-:W-:Y:S01]  /*7cf0*/  IMAD.MOV.U32 R74, RZ, RZ, RZ ;  /* 0x000000ffff4a7224 */ /* 0x000fe200078e00ff */
        /* <DEDUP_REMOVED lines=32> */
[----:B------:R-:W-:-:S02]  /*7f00*/  UISETP.NE.U32.AND UP0, UPT, URZ, UR4, UPT ;  /* 0x000000043f00728c */ /* 0x000fc4000bf05070 */
[----:B------:R-:W-:Y:S02]  /*7f10*/  ULDC.64 UR16, c[0x0][0x340] ;  /* 0x0000d00000107ab9 */ /* 0x000fe40000000a00 */
[----:B------:R-:W-:-:S06]  /*7f20*/  UISETP.NE.AND.EX UP0, UPT, URZ, UR5, UPT, UP0 ;  /* 0x000000053f00728c */ /* 0x000fcc000bf05300 */
[----:B------:R-:W-:-:S05]  /*7f30*/  PLOP3.LUT P0, PT, PT, PT, UP0, 0x80, 0x0 ;  /* 0x000000000000781c */ /* 0x000fca0003f0f008 */
[----:B------:R-:W-:Y:S02]  /*7f40*/  @UP0 UMOV UR4, 0x4 ;  /* 0x0000000400040882 */ /* 0x000fe40000000000 */
[----:B------:R-:W-:-:S06]  /*7f50*/  @UP0 UIMAD.WIDE UR4, UR19, UR4, UR16 ;  /* 0x00000004130402a5 */ /* 0x000fcc000f8e0210 */
[----:B------:R-:W-:Y:S02]  /*7f60*/  IMAD.U32 R2, RZ, RZ, UR4 ;  /* 0x00000004ff027e24 */ /* 0x000fe4000f8e00ff */
[----:B------:R-:W-:Y:S01]  /*7f70*/  IMAD.U32 R3, RZ, RZ, UR5 ;  /* 0x00000005ff037e24 */ /* 0x000fe2000f8e00ff */
[----:B------:R-:W-:Y:S01]  /*7f80*/  SHF.R.S32.HI R5, RZ, 0x1f, R75 ;  /* 0x0000001fff057819 */ /* 0x000fe2000001144b */
[----:B------:R-:W-:Y:S01]  /*7f90*/  UIADD3 UR24, UR7, -0x80, URZ ;  /* 0xffffff8007187890 */ /* 0x000fe2000fffe03f */
[----:B------:R-:W-:Y:S01]  /*7fa0*/  IMAD.MOV.U32 R239, RZ, RZ, c[0x0][0x2b8] ;  /* 0x0000ae00ffef7624 */ /* 0x000fe200078e00ff */
[----:B------:R-:W-:Y:S01]  /*7fb0*/  ULDC.64 UR4, c[0x0][0x2b0] ;  /* 0x0000ac0000047ab9 */ /* 0x000fe20000000a00 */
[----:B------:R-:W-:Y:S01]  /*7fc0*/  LEA.HI R10, R5, R75, RZ, 0x3 ;  /* 0x0000004b050a7211 */ /* 0x000fe200078f18ff */
[----:B------:R1:W2:Y:S01]  /*7fd0*/  @P0 LDG.E R2, [R2.64] ;  /* 0x0000001402020981 */ /* 0x0002a2000c1e1900 */
[----:B------:R-:W-:-:S03]  /*7fe0*/  IMAD.MOV.U32 R241, RZ, RZ, RZ ;  /* 0x000000fffff17224 */ /* 0x000fc600078e00ff */
[----:B------:R-:W-:Y:S01]  /*7ff0*/  BAR.SYNC.DEFER_BLOCKING 0x0 ;  /* 0x0000000000007b1d */ /* 0x000fe20000010000 */
[----:B------:R-:W-:Y:S02]  /*8000*/  ISETP.NE.AND P1, PT, R239, 0x1, PT ;  /* 0x00000001ef00780c */ /* 0x000fe40003f25270 */
[----:B-1----:R-:W-:Y:S02]  /*8010*/  LOP3.LUT R3, R10, 0xfffffff8, RZ, 0xc0, !PT ;  /* 0xfffffff80a037812 */ /* 0x002fe400078ec0ff */
[----:B------:R-:W-:-:S03]  /*8020*/  SHF.R.S32.HI R10, RZ, 0x3, R10 ;  /* 0x00000003ff0a7819 */ /* 0x000fc6000001140a */
[----:B------:R-:W-:-:S04]  /*8030*/  IMAD.IADD R3, R75, 0x1, -R3 ;  /* 0x000000014b037824 */ /* 0x000fc800078e0a03 */
[----:B------:R-:W-:-:S05]  /*8040*/  IMAD R240, R3, 0x20, R10 ;  /* 0x0000002003f07824 */ /* 0x000fca00078e020a */
[----:B------:R-:W-:Y:S01]  /*8050*/  IADD3 R242, R240, UR24, RZ ;  /* 0x00000018f0f27c10 */ /* 0x000fe2000fffe0ff */
[----:B------:R-:W-:Y:S01]  /*8060*/  USHF.R.S32.HI UR25, URZ, 0x1f, UR15 ;  /* 0x0000001f3f197899 */ /* 0x000fe2000801140f */
[----:B------:R-:W-:-:S04]  /*8070*/  IMAD.U32 R8, RZ, RZ, UR12 ;  /* 0x0000000cff087e24 */ /* 0x000fc8000f8e00ff */
[----:B------:R-:W-:Y:S01]  /*8080*/  IMAD R8, R8, 0x80, R240 ;  /* 0x0000008008087824 */ /* 0x000fe200078e02f0 */
[----:B--2---:R1:W2:Y:S01]  /*8090*/  @P0 R2UR UR16, R2 ;  /* 0x00000000021003c2 */ /* 0x0042a200000e0000 */
[C---:B------:R-:W-:Y:S01]  /*80a0*/  ISETP.GE.AND P0, PT, R242.reuse, UR9, PT ;  /* 0x00000009f2007c0c */ /* 0x040fe2000bf06270 */
[----:B--2---:R-:W-:Y:S01]  /*80b0*/  @!UP0 UMOV UR16, UR19 ;  /* 0x0000001300108c82 */ /* 0x004fe20008000000 */
[----:B------:R-:W-:Y:S01]  /*80c0*/  IADD3 R242, R242, UR14, RZ ;  /* 0x0000000ef2f27c10 */ /* 0x000fe2000fffe0ff */
[----:B------:R-:W-:Y:S01]  /*80d0*/  USHF.R.S32.HI UR6, URZ, 0x1f, UR16 ;  /* 0x0000001f3f067899 */ /* 0x000fe20008011410 */
[----:B------:R-:W-:Y:S01]  /*80e0*/  ISETP.GT.OR P0, PT, R240, 0x7f, P0 ;  /* 0x0000007ff000780c */ /* 0x000fe20000704670 */
[----:B------:R-:W-:Y:S02]  /*80f0*/  UIMAD.WIDE.U32 UR22, UR16, UR4, URZ ;  /* 0x00000004101672a5 */ /* 0x000fe4000f8e003f */
[----:B------:R-:W-:Y:S01]  /*8100*/  UIMAD UR6, UR6, UR4, URZ ;  /* 0x00000004060672a4 */ /* 0x000fe2000f8e023f */
[----:B------:R-:W-:-:S03]  /*8110*/  @P1 IMAD.HI.U32 R0, R242, c[0x0][0x2bc], RZ ;  /* 0x0000af00f2001a27 */ /* 0x000fc600078e00ff */
[----:B------:R-:W-:-:S03]  /*8120*/  UIMAD UR6, UR16, UR5, UR6 ;  /* 0x00000005100672a4 */ /* 0x000fc6000f8e0206 */
[----:B------:R-:W-:Y:S02]  /*8130*/  ULDC.64 UR4, c[0x0][0x178] ;  /* 0x00005e0000047ab9 */ /* 0x000fe40000000a00 */
[----:B------:R-:W-:Y:S01]  /*8140*/  UIADD3 UR6, UR23, UR6, URZ ;  /* 0x0000000617067290 */ /* 0x000fe2000fffe03f */
[----:B-1----:R-:W-:Y:S01]  /*8150*/  IMAD.MOV.U32 R2, RZ, RZ, R242 ;  /* 0x000000ffff027224 */ /* 0x002fe200078e00f2 */
[----:B------:R-:W-:Y:S01]  /*8160*/  @P1 SHF.R.U32.HI R2, RZ, c[0x0][0x2c0], R0 ;  /* 0x0000b000ff021a19 */ /* 0x000fe20000011600 */
[----:B------:R-:W-:-:S03]  /*8170*/  ULDC.64 UR16, c[0x0][0x348] ;  /* 0x0000d20000107ab9 */ /* 0x000fc60000000a00 */
[----:B------:R-:W-:-:S04]  /*8180*/  @!P0 IADD3 R4, P2, R2, UR22, RZ ;  /* 0x0000001602048c10 */ /* 0x000fc8000ff5e0ff */
[----:B------:R-:W-:Y:S02]  /*8190*/  @!P0 LEA R6, P1, R4, c[0x0][0x2a0], 0x2 ;  /* 0x0000a80004068a11 */ /* 0x000fe400078210ff */
[----:B------:R-:W-:-:S04]  /*81a0*/  @!P0 LEA.HI.X.SX32 R0, R2, UR6, 0x1, P2 ;  /* 0x0000000602008c11 */ /* 0x000fc800090f0eff */
[----:B------:R-:W-:-:S05]  /*81b0*/  @!P0 LEA.HI.X R7, R4, c[0x0][0x2a4], R0, 0x2, P1 ;  /* 0x0000a90004078a11 */ /* 0x000fca00008f1400 */
[----:B------:R1:W2:Y:S01]  /*81c0*/  @!P0 LDG.E R241, [R6.64] ;  /* 0x0000001406f18981 */ /* 0x0002a2000c1e1900 */
[----:B------:R-:W-:Y:S01]  /*81d0*/  IMAD.MOV.U32 R0, RZ, RZ, c[0x0][0x2c4] ;  /* 0x0000b100ff007624 */ /* 0x000fe200078e00ff */
[----:B------:R-:W-:Y:S01]  /*81e0*/  UIMAD UR25, UR25, UR4, URZ ;  /* 0x00000004191972a4 */ /* 0x000fe2000f8e023f */
[----:B------:R-:W-:Y:S01]  /*81f0*/  IMAD.MOV.U32 R4, RZ, RZ, R8 ;  /* 0x000000ffff047224 */ /* 0x000fe200078e0008 */
[----:B------:R-:W-:Y:S01]  /*8200*/  UISETP.NE.U32.AND UP0, UPT, URZ, UR16, UPT ;  /* 0x000000103f00728c */ /* 0x000fe2000bf05070 */
[----:B------:R-:W-:Y:S01]  /*8210*/  IMAD.MOV R2, RZ, RZ, -R2 ;  /* 0x000000ffff027224 */ /* 0x000fe200078e0a02 */
[----:B------:R-:W-:Y:S01]  /*8220*/  ISETP.NE.AND P0, PT, R0, 0x1, PT ;  /* 0x000000010000780c */ /* 0x000fe20003f05270 */
[----:B------:R-:W-:Y:S01]  /*8230*/  UIMAD.WIDE.U32 UR26, UR15, UR4, URZ ;  /* 0x000000040f1a72a5 */ /* 0x000fe2000f8e003f */
[----:B------:R-:W-:Y:S01]  /*8240*/  IMAD.SHL.U32 R34, R10, 0x40, RZ ;  /* 0x000000400a227824 */ /* 0x000fe200078e00ff */
[----:B------:R-:W-:Y:S01]  /*8250*/  UIMAD UR25, UR15, UR5, UR25 ;  /* 0x000000050f1972a4 */ /* 0x000fe2000f8e0219 */
[----:B------:R-:W-:Y:S01]  /*8260*/  IMAD R242, R2, c[0x0][0x2b8], R242 ;  /* 0x0000ae0002f27a24 */ /* 0x000fe200078e02f2 */
[----:B------:R-:W-:Y:S01]  /*8270*/  UISETP.NE.AND.EX UP0, UPT, URZ, UR17, UPT, UP0 ;  /* 0x000000113f00728c */ /* 0x000fe2000bf05300 */
[----:B------:R-:W-:Y:S01]  /*8280*/  IMAD.U32 R2, RZ, RZ, UR12 ;  /* 0x0000000cff027e24 */ /* 0x000fe2000f8e00ff */
[----:B------:R-:W-:Y:S01]  /*8290*/  ULDC.64 UR4, c[0x0][0x1b8] ;  /* 0x00006e0000047ab9 */ /* 0x000fe20000000a00 */
[----:B------:R-:W-:Y:S01]  /*82a0*/  IMAD.SHL.U32 R32, R3, 0x8, RZ ;  /* 0x0000000803207824 */ /* 0x000fe200078e00ff */
[----:B------:R-:W-:Y:S01]  /*82b0*/  UIADD3 UR27, UR27, UR25, URZ ;  /* 0x000000191b1b7290 */ /* 0x000fe2000fffe03f */
[----:B------:R-:W-:Y:S01]  /*82c0*/  IMAD R2, R2, 0x80, R10 ;  /* 0x0000008002027824 */ /* 0x000fe200078e020a */
[----:B------:R-:W-:Y:S01]  /*82d0*/  UIMAD UR15, UR10, UR4, URZ ;  /* 0x000000040a0f72a4 */ /* 0x000fe2000f8e023f */
[----:B------:R-:W-:Y:S01]  /*82e0*/  SHF.R.S32.HI R21, RZ, 0x1f, R242 ;  /* 0x0000001fff157819 */ /* 0x000fe200000114f2 */
[----:B------:R-:W-:Y:S01]  /*82f0*/  USHF.R.S32.HI UR16, URZ, 0x1f, UR19 ;  /* 0x0000001f3f107899 */ /* 0x000fe20008011413 */
[----:B------:R-:W-:Y:S01]  /*8300*/  @P0 IMAD.HI.U32 R0, R8, c[0x0][0x2c8], RZ ;  /* 0x0000b20008000a27 */ /* 0x000fe200078e00ff */
[----:B------:R-:W-:Y:S01]  /*8310*/  UIMAD UR15, UR11, UR5, UR15 ;  /* 0x000000050b0f72a4 */ /* 0x000fe2000f8e020f */
[----:B------:R-:W-:Y:S01]  /*8320*/  LEA.HI R33, R5, R75, RZ, 0x6 ;  /* 0x0000004b05217211 */ /* 0x000fe200078f30ff */
[----:B------:R-:W-:Y:S01]  /*8330*/  UIMAD.WIDE.U32 UR26, UR11, UR4, UR26 ;  /* 0x000000040b1a72a5 */ /* 0x000fe2000f8e001a */
[----:B------:R-:W-:Y:S01]  /*8340*/  LOP3.LUT R34, R34, 0x1c0, RZ, 0xc0, !PT ;  /* 0x000001c022227812 */ /* 0x000fe200078ec0ff */
[----:B------:R-:W-:Y:S01]  /*8350*/  USEL UR16, UR16, URZ, !UP0 ;  /* 0x0000003f10107287 */ /* 0x000fe2000c000000 */
[----:B------:R-:W-:Y:S01]  /*8360*/  @P0 SHF.R.U32.HI R4, RZ, c[0x0][0x2cc], R0 ;  /* 0x0000b300ff040a19 */ /* 0x000fe20000011600 */
[----:B------:R-:W-:Y:S01]  /*8370*/  ULDC.64 UR4, c[0x0][0x1c0] ;  /* 0x0000700000047ab9 */ /* 0x000fe20000000a00 */
[----:B------:R-:W-:Y:S01]  /*8380*/  IMAD.SHL.U32 R33, R33, 0x8, RZ ;  /* 0x0000000821217824 */ /* 0x000fe200078e00ff */
[----:B------:R-:W-:Y:S01]  /*8390*/  USEL UR17, UR19, URZ, !UP0 ;  /* 0x0000003f13117287 */ /* 0x000fe2000c000000 */
[--C-:B------:R-:W-:Y:S01]  /*83a0*/  SHF.R.S32.HI R0, RZ, 0x1f, R4.reuse ;  /* 0x0000001fff007819 */ /* 0x100fe20000011404 */
[----:B------:R-:W-:Y:S01]  /*83b0*/  UIMAD UR16, UR16, UR4, URZ ;  /* 0x00000004101072a4 */ /* 0x000fe2000f8e023f */
[----:B------:R-:W-:Y:S01]  /*83c0*/  IMAD.MOV R14, RZ, RZ, -R4 ;  /* 0x000000ffff0e7224 */ /* 0x000fe200078e0a04 */
[----:B------:R-:W-:Y:S01]  /*83d0*/  UIADD3 UR27, UR27, UR15, URZ ;  /* 0x0000000f1b1b7290 */ /* 0x000fe2000fffe03f */
[----:B------:R-:W-:Y:S01]  /*83e0*/  SHF.R.U32.HI R31, RZ, 0x3, R34 ;  /* 0x00000003ff1f7819 */ /* 0x000fe20000011622 */
[----:B------:R-:W-:Y:S01]  /*83f0*/  UIMAD UR5, UR17, UR5, UR16 ;  /* 0x00000005110572a4 */ /* 0x000fe2000f8e0210 */
[----:B------:R-:W-:Y:S01]  /*8400*/  IMAD R0, R0, c[0x0][0x1b0], RZ ;  /* 0x00006c0000007a24 */ /* 0x000fe200078e02ff */
[----:B------:R-:W-:Y:S01]  /*8410*/  UIMAD.WIDE.U32 UR26, UR17, UR4, UR26 ;  /* 0x00000004111a72a5 */ /* 0x000fe2000f8e001a */
[----:B------:R-:W-:Y:S01]  /*8420*/  IMAD R14, R14, c[0x0][0x2c4], R8 ;  /* 0x0000b1000e0e7a24 */ /* 0x000fe200078e0208 */
[----:B------:R-:W-:Y:S01]  /*8430*/  LOP3.LUT R33, R33, 0xfffffe00, RZ, 0xc0, !PT ;  /* 0xfffffe0021217812 */ /* 0x000fe200078ec0ff */
[----:B------:R-:W-:Y:S01]  /*8440*/  IMAD R0, R4, c[0x0][0x1b4], R0 ;  /* 0x00006d0004007a24 */ /* 0x000fe200078e0200 */
[----:B------:R-:W-:Y:S01]  /*8450*/  UIADD3 UR5, UR27, UR5, URZ ;  /* 0x000000051b057290 */ /* 0x000fe2000fffe03f */
[----:B------:R-:W-:Y:S01]  /*8460*/  IMAD.WIDE.U32 R8, R242, c[0x0][0x1e0], RZ ;  /* 0x00007800f2087a25 */ /* 0x000fe200078e00ff */
[----:B------:R-:W-:Y:S01]  /*8470*/  ULDC UR4, c[0x0][0x2c4] ;  /* 0x0000b10000047ab9 */ /* 0x000fe20000000800 */
[----:B------:R-:W-:Y:S01]  /*8480*/  ISETP.GE.AND P3, PT, R32, c[0x0][0x198], PT ;  /* 0x0000660020007a0c */ /* 0x000fe20003f66270 */
[----:B------:R-:W-:Y:S01]  /*8490*/  UIMAD UR18, UR18, UR4, URZ ;  /* 0x00000004121272a4 */ /* 0x000fe2000f8e023f */
[----:B-1----:R-:W-:Y:S01]  /*84a0*/  IMAD.U32 R7, RZ, RZ, UR27 ;  /* 0x0000001bff077e24 */ /* 0x002fe2000f8e00ff */
[----:B------:R-:W-:Y:S01]  /*84b0*/  UIADD3 UR24, UR9, -UR24, URZ ;  /* 0x8000001809187290 */ /* 0x000fe2000fffe03f */
[----:B------:R-:W-:-:S02]  /*84c0*/  IMAD.U32 R6, RZ, RZ, UR26 ;  /* 0x0000001aff067e24 */ /* 0x000fc4000f8e00ff */
[----:B------:R-:W-:Y:S01]  /*84d0*/  IMAD.U32 R7, RZ, RZ, UR5 ;  /* 0x00000005ff077e24 */ /* 0x000fe2000f8e00ff */
[----:B------:R-:W-:Y:S01]  /*84e0*/  ISETP.GE.AND P5, PT, R2, UR18, PT ;  /* 0x0000001202007c0c */ /* 0x000fe2000bfa6270 */
[----:B------:R-:W-:Y:S02]  /*84f0*/  ULDC.64 UR4, c[0x0][0x1e8] ;  /* 0x00007a0000047ab9 */ /* 0x000fe40000000a00 */
[----:B------:R-:W-:Y:S01]  /*8500*/  IMAD.WIDE.U32 R6, R4, c[0x0][0x1b0], R6 ;  /* 0x00006c0004067a25 */ /* 0x000fe200078e0006 */
[----:B------:R-:W-:Y:S01]  /*8510*/  SHF.R.S32.HI R4, RZ, 0x1f, R14 ;  /* 0x0000001fff047819 */ /* 0x000fe2000001140e */
[----:B------:R-:W-:Y:S01]  /*8520*/  UIMAD UR15, UR10, UR4, URZ ;  /* 0x000000040a0f72a4 */ /* 0x000fe2000f8e023f */
[----:B------:R-:W-:Y:S01]  /*8530*/  P2R R12, PR, RZ, 0x20 ;  /* 0x00000020ff0c7803 */ /* 0x000fe20000000000 */
[----:B------:R-:W-:Y:S01]  /*8540*/  IMAD.IADD R7, R7, 0x1, R0 ;  /* 0x0000000107077824 */ /* 0x000fe200078e0200 */
[----:B------:R-:W-:Y:S01]  /*8550*/  UIMAD.WIDE.U32 UR26, UR11, UR4, URZ ;  /* 0x000000040b1a72a5 */ /* 0x000fe2000f8e003f */
[----:B------:R-:W-:Y:S01]  /*8560*/  IMAD R0, R4, c[0x0][0x1a8], RZ ;  /* 0x00006a0004007a24 */ /* 0x000fe200078e02ff */
[----:B------:R-:W-:Y:S01]  /*8570*/  IADD3 R4, R2, 0x40, RZ ;  /* 0x0000004002047810 */ /* 0x000fe20007ffe0ff */
[----:B------:R-:W-:-:S02]  /*8580*/  UIMAD UR15, UR11, UR5, UR15 ;  /* 0x000000050b0f72a4 */ /* 0x000fc4000f8e020f */
[----:B------:R-:W-:Y:S01]  /*8590*/  IMAD R0, R14, c[0x0][0x1ac], R0 ;  /* 0x00006b000e007a24 */ /* 0x000fe200078e0200 */
[----:B------:R-:W-:Y:S01]  /*85a0*/  ISETP.GE.AND P0, PT, R4, UR18, PT ;  /* 0x0000001204007c0c */ /* 0x000fe2000bf06270 */
[----:B------:R-:W-:Y:S01]  /*85b0*/  IMAD.WIDE.U32 R14, R14, c[0x0][0x1a8], R6 ;  /* 0x00006a000e0e7a25 */ /* 0x000fe200078e0006 */
[C---:B------:R-:W-:Y:S01]  /*85c0*/  IADD3 R6, R2.reuse, 0x20, RZ ;  /* 0x0000002002067810 */ /* 0x040fe20007ffe0ff */
[----:B------:R-:W-:Y:S01]  /*85d0*/  UIADD3 UR15, UR27, UR15, URZ ;  /* 0x0000000f1b0f7290 */ /* 0x000fe2000fffe03f */
[----:B------:R-:W-:Y:S01]  /*85e0*/  IADD3 R2, R2, 0x60, RZ ;  /* 0x0000006002027810 */ /* 0x000fe20007ffe0ff */
[----:B------:R-:W-:Y:S01]  /*85f0*/  IMAD.IADD R0, R15, 0x1, R0 ;  /* 0x000000010f007824 */ /* 0x000fe200078e0200 */
[----:B------:R-:W-:Y:S01]  /*8600*/  LEA R26, P2, R14, c[0x0][0x160], 0x1 ;  /* 0x000058000e1a7a11 */ /* 0x000fe200078408ff */
[----:B------:R-:W-:Y:S01]  /*8610*/  IMAD R7, R21, c[0x0][0x1e0], RZ ;  /* 0x0000780015077a24 */ /* 0x000fe200078e02ff */
[----:B------:R-:W-:Y:S01]  /*8620*/  ISETP.GE.AND P1, PT, R6, UR18, PT ;  /* 0x0000001206007c0c */ /* 0x000fe2000bf26270 */
[----:B------:R-:W-:Y:S01]  /*8630*/  IMAD.MOV.U32 R6, RZ, RZ, R8 ;  /* 0x000000ffff067224 */ /* 0x000fe200078e0008 */
[----:B------:R-:W-:Y:S01]  /*8640*/  LEA.HI.X R0, R14, c[0x0][0x164], R0, 0x1, P2 ;  /* 0x000059000e007a11 */ /* 0x000fe200010f0c00 */
[----:B------:R-:W-:Y:S01]  /*8650*/  SHFL.IDX PT, R16, R26, RZ, 0x181f ;  /* 0x00181fff1a107589 */ /* 0x000fe200000e0000 */
[----:B------:R-:W-:Y:S01]  /*8660*/  IMAD R7, R242, c[0x0][0x1e4], R7 ;  /* 0x00007900f2077a24 */ /* 0x000fe200078e0207 */
[----:B------:R-:W-:Y:S01]  /*8670*/  IADD3 R8, R32, 0x40, RZ ;  /* 0x0000004020087810 */ /* 0x000fe20007ffe0ff */
[----:B------:R-:W-:Y:S01]  /*8680*/  ULDC.64 UR4, c[0x0][0x210] ;  /* 0x0000840000047ab9 */ /* 0x000fe20000000a00 */
[----:B------:R-:W1:Y:S01]  /*8690*/  SHFL.IDX PT, R17, R0, RZ, 0x181f ;  /* 0x00181fff00117589 */ /* 0x000e6200000e0000 */
[----:B------:R-:W-:Y:S01]  /*86a0*/  IMAD.IADD R7, R9, 0x1, R7 ;  /* 0x0000000109077824 */ /* 0x000fe200078e0207 */
[----:B------:R-:W-:Y:S01]  /*86b0*/  LOP3.LUT R9, R34, 0x38, R32, 0xf8, !PT ;  /* 0x0000003822097812 */ /* 0x000fe200078ef820 */
[----:B------:R-:W-:Y:S01]  /*86c0*/  UIMAD UR10, UR10, UR4, URZ ;  /* 0x000000040a0a72a4 */ /* 0x000fe2000f8e023f */
[----:B------:R-:W-:Y:S01]  /*86d0*/  SHFL.IDX PT, R14, R26, 0x1, 0x181f ;  /* 0x00381f001a0e7f89 */ /* 0x000fe200000e0000 */
[--C-:B------:R-:W-:Y:S01]  /*86e0*/  @!P5 SHF.R.S32.HI R4, RZ, 0x1f, R8.reuse ;  /* 0x0000001fff04d819 */ /* 0x100fe20000011408 */
[----:B------:R-:W-:Y:S01]  /*86f0*/  UIMAD.WIDE.U32 UR28, UR11, UR4, URZ ;  /* 0x000000040b1c72a5 */ /* 0x000fe2000f8e003f */
[----:B------:R-:W-:Y:S01]  /*8700*/  LOP3.LUT R9, R9, R31, RZ, 0x3c, !PT ;  /* 0x0000001f09097212 */ /* 0x000fe200078e3cff */
[----:B------:R-:W3:Y:S01]  /*8710*/  SHFL.IDX PT, R15, R0, 0x1, 0x181f ;  /* 0x00381f00000f7f89 */ /* 0x000ee200000e0000 */
[-C--:B------:R-:W-:Y:S01]  /*8720*/  @!P5 LEA.HI R4, R4, R8.reuse, RZ, 0x3 ;  /* 0x000000080404d211 */ /* 0x080fe200078f18ff */
[----:B------:R-:W-:Y:S01]  /*8730*/  UIMAD UR10, UR11, UR5, UR10 ;  /* 0x000000050b0a72a4 */ /* 0x000fe2000f8e020a */
[----:B------:R-:W-:Y:S01]  /*8740*/  ISETP.GE.AND P4, PT, R8, c[0x0][0x198], PT ;  /* 0x0000660008007a0c */ /* 0x000fe20003f86270 */
[----:B------:R-:W-:Y:S01]  /*8750*/  IMAD.IADD R9, R33, 0x1, R9 ;  /* 0x0000000121097824 */ /* 0x000fe200078e0209 */
[----:B------:R-:W-:Y:S01]  /*8760*/  ISETP.GE.AND P2, PT, R2, UR18, PT ;  /* 0x0000001202007c0c */ /* 0x000fe2000bf46270 */
[----:B------:R-:W-:Y:S01]  /*8770*/  SHFL.IDX PT, R24, R26, 0x2, 0x181f ;  /* 0x00581f001a187f89 */ /* 0x000fe200000e0000 */
[----:B------:R-:W-:Y:S01]  /*8780*/  @!P1 SHF.R.S32.HI R2, RZ, 0x1f, R8 ;  /* 0x0000001fff029819 */ /* 0x000fe20000011408 */
[----:B------:R-:W-:Y:S01]  /*8790*/  @!P5 IMAD.SHL.U32 R11, R9, 0x2, RZ ;  /* 0x00000002090bd824 */ /* 0x000fe200078e00ff */
[----:B------:R-:W-:Y:S01]  /*87a0*/  @!P5 LOP3.LUT R4, R4, 0xfffffff8, RZ, 0xc0, !PT ;  /* 0xfffffff80404d812 */ /* 0x000fe200078ec0ff */
[----:B------:R-:W-:Y:S01]  /*87b0*/  SHFL.IDX PT, R25, R0, 0x2, 0x181f ;  /* 0x00581f0000197f89 */ /* 0x000fe200000e0000 */
[----:B------:R-:W-:Y:S01]  /*87c0*/  @!P1 LEA.HI R2, R2, R8, RZ, 0x3 ;  /* 0x0000000802029211 */ /* 0x000fe200078f18ff */
[----:B------:R-:W-:-:S02]  /*87d0*/  UIADD3 UR10, UR29, UR10, URZ ;  /* 0x0000000a1d0a7290 */ /* 0x000fc4000fffe03f */
[----:B------:R-:W-:Y:S01]  /*87e0*/  SHFL.IDX PT, R26, R26, 0x3, 0x181f ;  /* 0x00781f001a1a7f89 */ /* 0x000fe200000e0000 */
[----:B------:R-:W-:Y:S01]  /*87f0*/  @!P1 LOP3.LUT R2, R2, 0xfffffff8, RZ, 0xc0, !PT ;  /* 0xfffffff802029812 */ /* 0x000fe200078ec0ff */
[--C-:B-1----:R-:W-:Y:S02]  /*8800*/  @!P5 IMAD.WIDE R22, R32, 0x2, R16.reuse ;  /* 0x000000022016d825 */ /* 0x102fe400078e0210 */
[----:B------:R1:W4:Y:S02]  /*8810*/  SHFL.IDX PT, R27, R0, 0x3, 0x181f ;  /* 0x00781f00001b7f89 */ /* 0x00032400000e0000 */
[----:B------:R-:W-:Y:S02]  /*8820*/  @!P5 IMAD.WIDE R18, R4, 0x2, R16 ;  /* 0x000000020412d825 */ /* 0x000fe400078e0210 */
[----:B------:R5:W-:Y:S02]  /*8830*/  @!P5 LDGSTS.E.BYPASS.LTC128B.128 [R11+0x100], [R22.64], !P3 ;  /* 0x00100000160bdfae */ /* 0x000be4000d901d54 */
[----:B---3--:R-:W-:-:S02]  /*8840*/  @!P1 IMAD.WIDE R16, R2, 0x2, R14 ;  /* 0x0000000202109825 */ /* 0x008fc400078e020e */
[----:B------:R4:W-:Y:S01]  /*8850*/  @!P5 LDGSTS.E.BYPASS.LTC128B.128 [R11+0x4100], [R18.64], !P4 ;  /* 0x04100000120bdfae */ /* 0x0009e2000e101d54 */
[C---:B------:R-:W-:Y:S01]  /*8860*/  ISETP.GE.AND P5, PT, R32.reuse, c[0x0][0x1d4], PT ;  /* 0x0000750020007a0c */ /* 0x040fe20003fa6270 */
[----:B------:R-:W-:Y:S02]  /*8870*/  @!P1 IMAD.SHL.U32 R4, R9, 0x2, RZ ;  /* 0x0000000209049824 */ /* 0x000fe400078e00ff */
[----:B------:R-:W-:-:S05]  /*8880*/  @!P1 IMAD.WIDE R14, R32, 0x2, R14 ;  /* 0x00000002200e9825 */ /* 0x000fca00078e020e */
[----:B------:R3:W-:Y:S04]  /*8890*/  @!P1 LDGSTS.E.BYPASS.LTC128B.128 [R4+0x1100], [R14.64], !P3 ;  /* 0x011000000e049fae */ /* 0x0007e8000d901d54 */
[----:B------:R3:W-:Y:S01]  /*88a0*/  @!P1 LDGSTS.E.BYPASS.LTC128B.128 [R4+0x5100], [R16.64], !P4 ;  /* 0x0510000010049fae */ /* 0x0007e2000e101d54 */
[----:B------:R-:W-:Y:S02]  /*88b0*/  ISETP.GE.AND P4, PT, R8, c[0x0][0x1d4], PT ;  /* 0x0000750008007a0c */ /* 0x000fe40003f86270 */
[----:B-1----:R-:W-:-:S04]  /*88c0*/  @!P2 SHF.R.S32.HI R0, RZ, 0x1f, R8 ;  /* 0x0000001fff00a819 */ /* 0x002fc80000011408 */
[-C--:B------:R-:W-:Y:S02]  /*88d0*/  @!P2 LEA.HI R0, R0, R8.reuse, RZ, 0x3 ;  /* 0x000000080000a211 */ /* 0x080fe400078f18ff */
[----:B-----5:R-:W-:Y:S02]  /*88e0*/  @!P0 SHF.R.S32.HI R22, RZ, 0x1f, R8 ;  /* 0x0000001fff168819 */ /* 0x020fe40000011408 */
[----:B------:R-:W-:Y:S02]  /*88f0*/  @!P2 LOP3.LUT R0, R0, 0xfffffff8, RZ, 0xc0, !PT ;  /* 0xfffffff80000a812 */ /* 0x000fe400078ec0ff */
[----:B------:R-:W-:Y:S01]  /*8900*/  @!P0 LEA.HI R22, R22, R8, RZ, 0x3 ;  /* 0x0000000816168211 */ /* 0x000fe200078f18ff */
[----:B----4-:R-:W-:-:S03]  /*8910*/  @!P2 IMAD.WIDE R18, R32, 0x2, R26 ;  /* 0x000000022012a825 */ /* 0x010fc600078e021a */
[----:B------:R-:W-:Y:S01]  /*8920*/  @!P0 LOP3.LUT R22, R22, 0xfffffff8, RZ, 0xc0, !PT ;  /* 0xfffffff816168812 */ /* 0x000fe200078ec0ff */
[----:B------:R-:W-:-:S04]  /*8930*/  @!P2 IMAD.WIDE R26, R0, 0x2, R26 ;  /* 0x00000002001aa825 */ /* 0x000fc800078e021a */
[----:B------:R-:W-:-:S04]  /*8940*/  @!P0 IMAD.WIDE R22, R22, 0x2, R24 ;  /* 0x0000000216168825 */ /* 0x000fc800078e0218 */
[----:B------:R-:W-:Y:S01]  /*8950*/  @!P0 IMAD.WIDE R24, R32, 0x2, R24 ;  /* 0x0000000220188825 */ /* 0x000fe200078e0218 */
[----:B--2---:R-:W-:-:S03]  /*8960*/  SHF.R.S32.HI R11, RZ, 0x1f, R241 ;  /* 0x0000001fff0b7819 */ /* 0x004fc600000114f1 */
[----:B------:R-:W-:-:S04]  /*8970*/  IMAD.WIDE.U32 R6, R241, c[0x0][0x1f0], R6 ;  /* 0x00007c00f1067a25 */ /* 0x000fc800078e0006 */
[----:B------:R-:W-:Y:S01]  /*8980*/  IMAD R2, R11, c[0x0][0x1f0], RZ ;  /* 0x00007c000b027a24 */ /* 0x000fe200078e02ff */
[----:B---3--:R-:W-:Y:S01]  /*8990*/  IADD3 R4, P1, R6, UR26, RZ ;  /* 0x0000001a06047c10 */ /* 0x008fe2000ff3e0ff */
[----:B------:R-:W-:Y:S02]  /*89a0*/  @!P0 IMAD.SHL.U32 R6, R9, 0x2, RZ ;  /* 0x0000000209068824 */ /* 0x000fe400078e00ff */
[----:B------:R-:W-:-:S03]  /*89b0*/  IMAD R2, R241, c[0x0][0x1f4], R2 ;  /* 0x00007d00f1027a24 */ /* 0x000fc600078e0202 */
[----:B------:R1:W-:Y:S02]  /*89c0*/  @!P0 LDGSTS.E.BYPASS.LTC128B.128 [R6+0x2100], [R24.64], !P3 ;  /* 0x0210000018068fae */ /* 0x0003e4000d901d54 */
[----:B------:R-:W-:Y:S02]  /*89d0*/  IADD3.X R2, R7, UR15, R2, P1, !PT ;  /* 0x0000000f07027c10 */ /* 0x000fe40008ffe402 */
[----:B------:R-:W-:Y:S02]  /*89e0*/  LEA R16, P1, R4, c[0x0][0x1c8], 0x1 ;  /* 0x0000720004107a11 */ /* 0x000fe400078208ff */
[----:B------:R-:W-:Y:S02]  /*89f0*/  IADD3 R7, -R10, UR24, RZ ;  /* 0x000000180a077c10 */ /* 0x000fe4000fffe1ff */
[----:B------:R-:W-:Y:S01]  /*8a00*/  LEA.HI.X R2, R4, c[0x0][0x1cc], R2, 0x1, P1 ;  /* 0x0000730004027a11 */ /* 0x000fe200008f0c02 */
[----:B------:R-:W-:Y:S01]  /*8a10*/  SHFL.IDX PT, R14, R16, RZ, 0x181f ;  /* 0x00181fff100e7589 */ /* 0x000fe200000e0000 */
[----:B------:R-:W-:Y:S01]  /*8a20*/  ISETP.GE.AND P6, PT, R7, 0x1, PT ;  /* 0x000000010700780c */ /* 0x000fe20003fc6270 */
[C---:B------:R-:W-:Y:S01]  /*8a30*/  @!P2 IMAD.SHL.U32 R4, R9.reuse, 0x2, RZ ;  /* 0x000000020904a824 */ /* 0x040fe200078e00ff */
[----:B------:R-:W-:Y:S01]  /*8a40*/  ISETP.GE.AND P1, PT, R8, c[0x0][0x198], PT ;  /* 0x0000660008007a0c */ /* 0x000fe20003f26270 */
[----:B------:R-:W2:Y:S04]  /*8a50*/  SHFL.IDX PT, R15, R2, RZ, 0x181f ;  /* 0x00181fff020f7589 */ /* 0x000ea800000e0000 */
[----:B------:R-:W-:Y:S06]  /*8a60*/  SHFL.IDX PT, R17, R2, 0x3, 0x181f ;  /* 0x00781f0002117f89 */ /* 0x000fec00000e0000 */
[----:B------:R-:W-:Y:S01]  /*8a70*/  @P6 SHF.R.S32.HI R0, RZ, 0x1f, R8 ;  /* 0x0000001fff006819 */ /* 0x000fe20000011408 */
[----:B------:R-:W-:Y:S01]  /*8a80*/  @P6 IMAD.SHL.U32 R13, R9, 0x2, RZ ;  /* 0x00000002090d6824 */ /* 0x000fe200078e00ff */
[----:B------:R3:W-:Y:S01]  /*8a90*/  @!P0 LDGSTS.E.BYPASS.LTC128B.128 [R6+0x6100], [R22.64], !P1 ;  /* 0x0610000016068fae */ /* 0x0007e2000c901d54 */
[----:B------:R-:W-:-:S03]  /*8aa0*/  ISETP.GE.AND P0, PT, R7, 0x41, PT ;  /* 0x000000410700780c */ /* 0x000fc60003f06270 */
[----:B------:R4:W-:Y:S01]  /*8ab0*/  @!P2 LDGSTS.E.BYPASS.LTC128B.128 [R4+0x3100], [R18.64], !P3 ;  /* 0x031000001204afae */ /* 0x0009e2000d901d54 */
[----:B------:R-:W-:-:S03]  /*8ac0*/  ISETP.GE.AND P3, PT, R7, 0x61, PT ;  /* 0x000000610700780c */ /* 0x000fc60003f66270 */
[----:B------:R4:W-:Y:S01]  /*8ad0*/  @!P2 LDGSTS.E.BYPASS.LTC128B.128 [R4+0x7100], [R26.64], !P1 ;  /* 0x071000001a04afae */ /* 0x0009e2000c901d54 */
[----:B------:R-:W-:-:S03]  /*8ae0*/  ISETP.GE.AND P1, PT, R7, 0x21, PT ;  /* 0x000000210700780c */ /* 0x000fc60003f26270 */
[----:B-1----:R-:W-:Y:S04]  /*8af0*/  SHFL.IDX PT, R24, R16, 0x1, 0x181f ;  /* 0x00381f0010187f89 */ /* 0x002fe800000e0000 */
[----:B------:R-:W1:Y:S04]  /*8b00*/  SHFL.IDX PT, R25, R2, 0x1, 0x181f ;  /* 0x00381f0002197f89 */ /* 0x000e6800000e0000 */
[----:B------:R-:W0:Y:S01]  /*8b10*/  LDGDEPBAR ;  /* 0x00000000000079af */ /* 0x000e220000000000 */
[----:B---3--:R-:W-:Y:S02]  /*8b20*/  @P6 LEA.HI R6, R0, R8, RZ, 0x3 ;  /* 0x0000000800066211 */ /* 0x008fe400078f18ff */
[----:B------:R-:W-:-:S02]  /*8b30*/  LEA.HI R0, R5, R75, RZ, 0x4 ;  /* 0x0000004b05007211 */ /* 0x000fc400078f20ff */
[----:B------:R-:W-:Y:S02]  /*8b40*/  @P6 LOP3.LUT R6, R6, 0xfffffff8, RZ, 0xc0, !PT ;  /* 0xfffffff806066812 */ /* 0x000fe400078ec0ff */
[----:B----4-:R-:W-:-:S03]  /*8b50*/  SHF.R.S32.HI R4, RZ, 0x4, R0 ;  /* 0x00000004ff047819 */ /* 0x010fc60000011400 */
[----:B--2---:R-:W-:Y:S01]  /*8b60*/  @P6 IMAD.WIDE R18, R6, 0x2, R14 ;  /* 0x0000000206126825 */ /* 0x004fe200078e020e */
[----:B------:R-:W-:Y:S02]  /*8b70*/  @P1 SHF.R.S32.HI R6, RZ, 0x1f, R8 ;  /* 0x0000001fff061819 */ /* 0x000fe40000011408 */
[----:B------:R-:W-:Y:S01]  /*8b80*/  LEA.HI R20, R0, R4, RZ, 0x1 ;  /* 0x0000000400147211 */ /* 0x000fe200078f08ff */
[----:B------:R-:W-:Y:S01]  /*8b90*/  @P6 IMAD.WIDE R14, R32, 0x2, R14 ;  /* 0x00000002200e6825 */ /* 0x000fe200078e020e */
[----:B------:R-:W-:Y:S02]  /*8ba0*/  @P1 LEA.HI R6, R6, R8, RZ, 0x3 ;  /* 0x0000000806061211 */ /* 0x000fe400078f18ff */
[----:B------:R-:W-:Y:S01]  /*8bb0*/  LOP3.LUT R20, R20, 0xfffffffe, RZ, 0xc0, !PT ;  /* 0xfffffffe14147812 */ /* 0x000fe200078ec0ff */
[----:B-1----:R-:W-:Y:S01]  /*8bc0*/  @P1 IMAD.WIDE R22, R32, 0x2, R24 ;  /* 0x0000000220161825 */ /* 0x002fe200078e0218 */
[----:B------:R1:W-:Y:S01]  /*8bd0*/  @P6 LDGSTS.E.BYPASS.LTC128B.128 [R13+0x8100], [R14.64], !P5 ;  /* 0x081000000e0d6fae */ /* 0x0003e2000e901d54 */
[----:B------:R-:W-:-:S02]  /*8be0*/  @P1 LOP3.LUT R6, R6, 0xfffffff8, RZ, 0xc0, !PT ;  /* 0xfffffff806061812 */ /* 0x000fc400078ec0ff */
[----:B------:R-:W-:Y:S01]  /*8bf0*/  IMAD.IADD R20, R4, 0x1, -R20 ;  /* 0x0000000104147824 */ /* 0x000fe200078e0a14 */
[----:B------:R2:W-:Y:S01]  /*8c00*/  @P6 LDGSTS.E.BYPASS.LTC128B.128 [R13+0xc100], [R18.64], !P4 ;  /* 0x0c100000120d6fae */ /* 0x0005e2000e101d54 */
[----:B------:R-:W-:Y:S01]  /*8c10*/  @P0 SHF.R.S32.HI R4, RZ, 0x1f, R8 ;  /* 0x0000001fff040819 */ /* 0x000fe20000011408 */
[----:B------:R-:W-:-:S03]  /*8c20*/  @P1 IMAD.WIDE R24, R6, 0x2, R24 ;  /* 0x0000000206181825 */ /* 0x000fc600078e0218 */
[----:B------:R-:W-:Y:S01]  /*8c30*/  @P0 LEA.HI R4, R4, R8, RZ, 0x3 ;  /* 0x0000000804040211 */ /* 0x000fe200078f18ff */
[----:B------:R-:W-:-:S03]  /*8c40*/  @P0 IMAD.SHL.U32 R6, R9, 0x2, RZ ;  /* 0x0000000209060824 */ /* 0x000fc600078e00ff */
[----:B------:R-:W-:Y:S02]  /*8c50*/  @P0 LOP3.LUT R4, R4, 0xfffffff8, RZ, 0xc0, !PT ;  /* 0xfffffff804040812 */ /* 0x000fe400078ec0ff */
[----:B-1----:R-:W-:Y:S01]  /*8c60*/  LOP3.LUT R15, R0, 0xfffffff0, RZ, 0xc0, !PT ;  /* 0xfffffff0000f7812 */ /* 0x002fe200078ec0ff */
[----:B--2---:R-:W-:Y:S04]  /*8c70*/  SHFL.IDX PT, R18, R16, 0x2, 0x181f ;  /* 0x00581f0010127f89 */ /* 0x004fe800000e0000 */
[----:B------:R-:W-:Y:S02]  /*8c80*/  IMAD.IADD R15, R75, 0x1, -R15 ;  /* 0x000000014b0f7824 */ /* 0x000fe400078e0a0f */
[----:B------:R-:W-:Y:S01]  /*8c90*/  @P1 IMAD.SHL.U32 R13, R9, 0x2, RZ ;  /* 0x00000002090d1824 */ /* 0x000fe200078e00ff */
[----:B------:R1:W2:Y:S02]  /*8ca0*/  SHFL.IDX PT, R19, R2, 0x2, 0x181f ;  /* 0x00581f0002137f89 */ /* 0x0002a400000e0000 */
[----:B------:R-:W-:-:S02]  /*8cb0*/  SHF.R.S32.HI R0, RZ, 0x1f, R15 ;  /* 0x0000001fff007819 */ /* 0x000fc4000001140f */
[----:B------:R-:W3:Y:S02]  /*8cc0*/  SHFL.IDX PT, R16, R16, 0x3, 0x181f ;  /* 0x00781f0010107f89 */ /* 0x000ee400000e0000 */
[----:B------:R-:W-:Y:S02]  /*8cd0*/  LEA.HI R0, R0, R15, RZ, 0x3 ;  /* 0x0000000f00007211 */ /* 0x000fe400078f18ff */
[----:B------:R2:W-:Y:S02]  /*8ce0*/  @P1 LDGSTS.E.BYPASS.LTC128B.128 [R13+0x9100], [R22.64], !P5 ;  /* 0x09100000160d1fae */ /* 0x0005e4000e901d54 */
[----:B------:R-:W-:Y:S02]  /*8cf0*/  LOP3.LUT R14, R0, 0xfffffff8, RZ, 0xc0, !PT ;  /* 0xfffffff8000e7812 */ /* 0x000fe400078ec0ff */
[----:B------:R3:W-:Y:S03]  /*8d00*/  @P1 LDGSTS.E.BYPASS.LTC128B.128 [R13+0xd100], [R24.64], !P4 ;  /* 0x0d100000180d1fae */ /* 0x0007e6000e101d54 */
[----:B------:R-:W-:-:S05]  /*8d10*/  IMAD.IADD R14, R15, 0x1, -R14 ;  /* 0x000000010f0e7824 */ /* 0x000fca00078e0a0e */
[----:B------:R-:W-:Y:S02]  /*8d20*/  R2P PR, R14, 0x6 ;  /* 0x000000060e007804 */ /* 0x000fe40000000000 */
[----:B------:R-:W-:Y:S02]  /*8d30*/  ISETP.GT.AND P6, PT, R240, 0x7f, PT ;  /* 0x0000007ff000780c */ /* 0x000fe40003fc4270 */
[----:B-1----:R-:W-:-:S04]  /*8d40*/  @P3 SHF.R.S32.HI R2, RZ, 0x1f, R8 ;  /* 0x0000001fff023819 */ /* 0x002fc80000011408 */
[----:B------:R-:W-:-:S04]  /*8d50*/  @P3 LEA.HI R2, R2, R8, RZ, 0x3 ;  /* 0x0000000802023211 */ /* 0x000fc800078f18ff */
[----:B------:R-:W-:Y:S01]  /*8d60*/  @P3 LOP3.LUT R2, R2, 0xfffffff8, RZ, 0xc0, !PT ;  /* 0xfffffff802023812 */ /* 0x000fe200078ec0ff */
[----:B--2---:R-:W-:-:S04]  /*8d70*/  @P0 IMAD.WIDE R22, R4, 0x2, R18 ;  /* 0x0000000204160825 */ /* 0x004fc800078e0212 */
[----:B------:R-:W-:-:S04]  /*8d80*/  @P0 IMAD.WIDE R18, R32, 0x2, R18 ;  /* 0x0000000220120825 */ /* 0x000fc800078e0212 */
[--C-:B---3--:R-:W-:Y:S01]  /*8d90*/  @P3 IMAD.WIDE R24, R2, 0x2, R16.reuse ;  /* 0x0000000202183825 */ /* 0x108fe200078e0210 */
[----:B------:R1:W-:Y:S03]  /*8da0*/  @P0 LDGSTS.E.BYPASS.LTC128B.128 [R6+0xa100], [R18.64], !P5 ;  /* 0x0a10000012060fae */ /* 0x0003e6000e901d54 */
[----:B------:R-:W-:Y:S01]  /*8db0*/  IMAD.SHL.U32 R2, R14, 0x40, RZ ;  /* 0x000000400e027824 */ /* 0x000fe200078e00ff */
[----:B------:R1:W-:Y:S01]  /*8dc0*/  @P0 LDGSTS.E.BYPASS.LTC128B.128 [R6+0xe100], [R22.64], !P4 ;  /* 0x0e10000016060fae */ /* 0x0003e2000e101d54 */
[----:B------:R-:W-:Y:S01]  /*8dd0*/  @P3 IMAD.SHL.U32 R4, R9, 0x2, RZ ;  /* 0x0000000209043824 */ /* 0x000fe200078e00ff */
[----:B------:R-:W-:Y:S01]  /*8de0*/  ISETP.LT.AND P0, PT, RZ, c[0x0][0x27c], PT ;  /* 0x00009f00ff007a0c */ /* 0x000fe20003f01270 */
[----:B------:R-:W-:Y:S01]  /*8df0*/  @P3 IMAD.WIDE R16, R32, 0x2, R16 ;  /* 0x0000000220103825 */ /* 0x000fe200078e0210 */
[----:B------:R-:W-:-:S04]  /*8e00*/  LOP3.LUT R2, R2, 0x1c0, RZ, 0xc0, !PT ;  /* 0x000001c002027812 */ /* 0x000fc800078ec0ff */
[----:B------:R2:W-:Y:S04]  /*8e10*/  @P3 LDGSTS.E.BYPASS.LTC128B.128 [R4+0xb100], [R16.64], !P5 ;  /* 0x0b10000010043fae */ /* 0x0005e8000e901d54 */
[----:B------:R2:W-:Y:S04]  /*8e20*/  @P3 LDGSTS.E.BYPASS.LTC128B.128 [R4+0xf100], [R24.64], !P4 ;  /* 0x0f10000018043fae */ /* 0x0005e8000e101d54 */
[----:B------:R-:W0:Y:S01]  /*8e30*/  LDGDEPBAR ;  /* 0x00000000000079af */ /* 0x000e220000000000 */
[----:B-1----:R-:W-:-:S05]  /*8e40*/  IMAD.SHL.U32 R6, R20, 0x8, RZ ;  /* 0x0000000814067824 */ /* 0x002fca00078e00ff */
[----:B--2---:R-:W-:Y:S02]  /*8e50*/  LOP3.LUT R4, R2, 0x8, R6, 0xf8, !PT ;  /* 0x0000000802047812 */ /* 0x004fe400078ef806 */
[----:B------:R-:W-:Y:S01]  /*8e60*/  SHF.R.U32.HI R6, RZ, 0x3, R2 ;  /* 0x00000003ff067819 */ /* 0x000fe20000011602 */
[----:B------:R-:W-:-:S03]  /*8e70*/  IMAD.MOV.U32 R2, RZ, RZ, 0x10 ;  /* 0x00000010ff027424 */ /* 0x000fc600078e00ff */
[----:B------:R-:W-:Y:S01]  /*8e80*/  LOP3.LUT R4, R4, R6, RZ, 0x3c, !PT ;  /* 0x0000000604047212 */ /* 0x000fe200078e3cff */
[----:B------:R-:W-:Y:S01]  /*8e90*/  IMAD.SHL.U32 R6, R0, 0x40, RZ ;  /* 0x0000004000067824 */ /* 0x000fe200078e00ff */
[----:B------:R-:W-:Y:S01]  /*8ea0*/  SEL R2, R2, 0xfffffff0, !P1 ;  /* 0xfffffff002027807 */ /* 0x000fe20004800000 */
[----:B------:R-:W-:-:S03]  /*8eb0*/  IMAD.MOV.U32 R0, RZ, RZ, 0x20 ;  /* 0x00000020ff007424 */ /* 0x000fc600078e00ff */
[----:B------:R-:W-:Y:S02]  /*8ec0*/  LOP3.LUT R4, R4, 0xfffffe00, R6, 0xf8, !PT ;  /* 0xfffffe0004047812 */ /* 0x000fe400078ef806 */
[----:B------:R-:W-:Y:S02]  /*8ed0*/  SEL R6, RZ, 0x10, P4 ;  /* 0x00000010ff067807 */ /* 0x000fe40002000000 */
[----:B------:R-:W-:Y:S01]  /*8ee0*/  SEL R0, R0, 0xffffffe0, !P2 ;  /* 0xffffffe000007807 */ /* 0x000fe20005000000 */
[----:B------:R-:W-:Y:S05]  /*8ef0*/  @P0 BRA `(.L_x_108) ;  /* 0x0000002000000947 */ /* 0x000fea0003800000 */
[----:B------:R-:W-:-:S04]  /*8f00*/  DEPBAR.LE SB0, 0x1 ;  /* 0x000080400000791a */ /* 0x000fc80000000000 */
[----:B------:R-:W-:Y:S05]  /*8f10*/  BRA `(.L_x_109) ;  /* 0x000036b000007947 */ /* 0x000fea0003800000 */
.L_x_108:
[----:B------:R-:W-:Y:S01]  /*8f20*/  USHF.R.S32.HI UR30, URZ, 0x1f, UR13 ;  /* 0x0000001f3f1e7899 */ /* 0x000fe2000801140d */
[----:B------:R-:W-:Y:S01]  /*8f30*/  BSSY B2, `(.L_x_109) ;  /* 0x0000369000027945 */ /* 0x000fe20003800000 */
[----:B------:R-:W-:Y:S01]  /*8f40*/  ULDC.64 UR16, c[0x0][0x280] ;  /* 0x0000a00000107ab9 */ /* 0x000fe20000000a00 */
[----:B------:R-:W-:Y:S01]  /*8f50*/  SHF.L.U32 R22, R9, 0x1, RZ ;  /* 0x0000000109167819 */ /* 0x000fe200000006ff */
[----:B------:R-:W-:Y:S02]  /*8f60*/  ULDC.64 UR4, c[0x0][0x290] ;  /* 0x0000a40000047ab9 */ /* 0x000fe40000000a00 */
[----:B------:R-:W-:Y:S02]  /*8f70*/  UIMAD UR25, UR30, UR16, URZ ;  /* 0x000000101e1972a4 */ /* 0x000fe4000f8e023f */
[----:B------:R-:W-:Y:S02]  /*8f80*/  UIMAD UR30, UR30, UR4, URZ ;  /* 0x000000041e1e72a4 */ /* 0x000fe4000f8e023f */
[----:B------:R-:W-:-:S02]  /*8f90*/  UIMAD.WIDE.U32 UR32, UR13, UR16, URZ ;  /* 0x000000100d2072a5 */ /* 0x000fc4000f8e003f */
[----:B------:R-:W-:Y:S02]  /*8fa0*/  UIMAD UR25, UR13, UR17, UR25 ;  /* 0x000000110d1972a4 */ /* 0x000fe4000f8e0219 */
[----:B------:R-:W-:Y:S02]  /*8fb0*/  UIMAD.WIDE.U32 UR34, UR13, UR4, URZ ;  /* 0x000000040d2272a5 */ /* 0x000fe4000f8e003f */
[----:B------:R-:W-:Y:S02]  /*8fc0*/  UIMAD UR30, UR13, UR5, UR30 ;  /* 0x000000050d1e72a4 */ /* 0x000fe4000f8e021e */
[----:B------:R-:W-:Y:S02]  /*8fd0*/  ULDC.64 UR16, c[0x0][0x270] ;  /* 0x00009c0000107ab9 */ /* 0x000fe40000000a00 */
[----:B------:R-:W-:Y:S02]  /*8fe0*/  ULDC.U8 UR13, c[0x0][0x298] ;  /* 0x0000a600000d7ab9 */ /* 0x000fe40000000000 */
[----:B------:R-:W-:Y:S01]  /*8ff0*/  ISETP.NE.AND P0, PT, RZ, UR13, PT ;  /* 0x0000000dff007c0c */ /* 0x000fe2000bf05270 */
[----:B------:R-:W-:-:S02]  /*9000*/  ULDC.64 UR4, c[0x0][0x288] ;  /* 0x0000a20000047ab9 */ /* 0x000fc40000000a00 */
[----:B------:R-:W-:Y:S02]  /*9010*/  ULEA UR16, UP1, UR32, UR16, 0x1 ;  /* 0x0000001020107291 */ /* 0x000fe4000f82083f */
[----:B------:R-:W-:Y:S02]  /*9020*/  ULEA UR4, UP0, UR34, UR4, 0x1 ;  /* 0x0000000422047291 */ /* 0x000fe4000f80083f */
[----:B------:R-:W-:Y:S02]  /*9030*/  UIADD3 UR25, UR25, UR33, URZ ;  /* 0x0000002119197290 */ /* 0x000fe4000fffe03f */
[----:B------:R-:W-:Y:S02]  /*9040*/  UIADD3 UR30, UR30, UR35, URZ ;  /* 0x000000231e1e7290 */ /* 0x000fe4000fffe03f */
[----:B------:R-:W-:Y:S02]  /*9050*/  ULEA.HI.X UR17, UR32, UR17, UR25, 0x1, UP1 ;  /* 0x0000001120117291 */ /* 0x000fe400088f0c19 */
[----:B------:R-:W-:Y:S01]  /*9060*/  ULEA.HI.X UR5, UR34, UR5, UR30, 0x1, UP0 ;  /* 0x0000000522057291 */ /* 0x000fe200080f0c1e */
[----:B------:R-:W-:Y:S05]  /*9070*/  @!P0 BRA `(.L_x_110) ;  /* 0x0000198000008947 */ /* 0x000fea0003800000 */
[----:B------:R-:W-:Y:S01]  /*9080*/  ISETP.NE.AND P1, PT, R12, RZ, PT ;  /* 0x000000ff0c00720c */ /* 0x000fe20003f25270 */
[----:B------:R-:W-:Y:S01]  /*9090*/  IMAD.U32 R26, RZ, RZ, UR16 ;  /* 0x00000010ff1a7e24 */ /* 0x000fe2000f8e00ff */
[----:B------:R-:W-:Y:S01]  /*90a0*/  MOV R27, UR17 ;  /* 0x00000011001b7c02 */ /* 0x000fe20008000f00 */
[----:B------:R-:W-:Y:S01]  /*90b0*/  IMAD.U32 R24, RZ, RZ, UR4 ;  /* 0x00000004ff187e24 */ /* 0x000fe2000f8e00ff */
[----:B------:R-:W-:Y:S01]  /*90c0*/  MOV R25, UR5 ;  /* 0x0000000500197c02 */ /* 0x000fe20008000f00 */
[----:B------:R-:W-:Y:S01]  /*90d0*/  BSSY B0, `(.L_x_111) ;  /* 0x0000017000007945 */ /* 0x000fe20003800000 */
[----:B------:R-:W-:Y:S01]  /*90e0*/  IMAD.SHL.U32 R16, R3, 0x4, RZ ;  /* 0x0000000403107824 */ /* 0x000fe200078e00ff */
[----:B------:R-:W-:Y:S01]  /*90f0*/  CS2R R14, SRZ ;  /* 0x00000000000e7805 */ /* 0x000fe2000001ff00 */
[----:B------:R-:W-:Y:S01]  /*9100*/  CS2R R18, SRZ ;  /* 0x0000000000127805 */ /* 0x000fe2000001ff00 */
[----:B------:R-:W-:Y:S01]  /*9110*/  CS2R R34, SRZ ;  /* 0x0000000000227805 */ /* 0x000fe2000001ff00 */
[----:B------:R-:W-:-:S03]  /*9120*/  CS2R R12, SRZ ;  /* 0x00000000000c7805 */ /* 0x000fc6000001ff00 */
[----:B------:R-:W-:Y:S05]  /*9130*/  @P1 BRA `(.L_x_112) ;  /* 0x0000010000001947 */ /* 0x000fea0003800000 */
[C---:B------:R-:W-:Y:S01]  /*9140*/  IADD3 R14, R16.reuse, 0x20, RZ ;  /* 0x00000020100e7810 */ /* 0x040fe20007ffe0ff */
[----:B------:R-:W-:Y:S01]  /*9150*/  CS2R R34, SRZ ;  /* 0x0000000000227805 */ /* 0x000fe2000001ff00 */
[----:B------:R-:W-:Y:S02]  /*9160*/  ISETP.GE.AND P1, PT, R16, c[0x0][0x27c], PT ;  /* 0x00009f0010007a0c */ /* 0x000fe40003f26270 */
[----:B------:R-:W-:-:S11]  /*9170*/  ISETP.GE.AND P0, PT, R14, c[0x0][0x27c], PT ;  /* 0x00009f000e007a0c */ /* 0x000fd60003f06270 */
[----:B------:R-:W-:Y:S02]  /*9180*/  @!P1 IMAD.WIDE R28, R16, 0x2, R26 ;  /* 0x00000002101c9825 */ /* 0x000fe400078e021a */
[----:B------:R-:W-:-:S03]  /*9190*/  @!P0 SHF.R.S32.HI R15, RZ, 0x1f, R14 ;  /* 0x0000001fff0f8819 */ /* 0x000fc6000001140e */
[----:B------:R1:W5:Y:S01]  /*91a0*/  @!P1 LD.E.64 R18, [R28.64] ;  /* 0x000000141c129980 */ /* 0x000362000c101b00 */
[----:B------:R-:W-:-:S04]  /*91b0*/  @!P0 LEA.HI R14, R15, R14, RZ, 0x2 ;  /* 0x0000000e0f0e8211 */ /* 0x000fc800078f10ff */
[----:B------:R-:W-:-:S05]  /*91c0*/  @!P0 LOP3.LUT R14, R14, 0xfffffffc, RZ, 0xc0, !PT ;  /* 0xfffffffc0e0e8812 */ /* 0x000fca00078ec0ff */
[----:B------:R-:W-:-:S04]  /*91d0*/  @!P0 IMAD.WIDE R26, R14, 0x2, R26 ;  /* 0x000000020e1a8825 */ /* 0x000fc800078e021a */
[--C-:B------:R-:W-:Y:S02]  /*91e0*/  @!P0 IMAD.WIDE R30, R14, 0x2, R24.reuse ;  /* 0x000000020e1e8825 */ /* 0x100fe400078e0218 */
[----:B------:R-:W-:Y:S02]  /*91f0*/  CS2R R14, SRZ ;  /* 0x00000000000e7805 */ /* 0x000fe4000001ff00 */
[----:B------:R-:W-:Y:S01]  /*9200*/  @!P1 IMAD.WIDE R24, R16, 0x2, R24 ;  /* 0x0000000210189825 */ /* 0x000fe200078e0218 */
[----:B------:R1:W5:Y:S04]  /*9210*/  @!P0 LD.E.64 R34, [R30.64] ;  /* 0x000000141e228980 */ /* 0x000368000c101b00 */
[----:B------:R1:W5:Y:S04]  /*9220*/  @!P1 LD.E.64 R12, [R24.64] ;  /* 0x00000014180c9980 */ /* 0x000368000c101b00 */
[----:B------:R1:W5:Y:S02]  /*9230*/  @!P0 LD.E.64 R14, [R26.64] ;  /* 0x000000141a0e8980 */ /* 0x000364000c101b00 */
.L_x_112:
[----:B------:R-:W-:Y:S05]  /*9240*/  BSYNC B0 ;  /* 0x0000000000007941 */ /* 0x000fea0003800000 */
.L_x_111:
[----:B------:R-:W-:Y:S01]  /*9250*/  UIMAD UR4, UR12, -0x80, UR18 ;  /* 0xffffff800c0478a4 */ /* 0x000fe2000f8e0212 */
[--C-:B-1---5:R-:W-:Y:S01]  /*9260*/  SHF.R.U64 R27, R18, 0x10, R19.reuse ;  /* 0x00000010121b7819 */ /* 0x122fe20000001213 */
[--C-:B------:R-:W-:Y:S01]  /*9270*/  IMAD.MOV.U32 R30, RZ, RZ, R19.reuse ;  /* 0x000000ffff1e7224 */ /* 0x100fe200078e0013 */
[----:B------:R-:W-:Y:S01]  /*9280*/  SHF.R.U32.HI R26, RZ, 0x10, R19 ;  /* 0x00000010ff1a7819 */ /* 0x000fe20000011613 */
[----:B------:R-:W-:Y:S01]  /*9290*/  UISETP.LT.AND UP0, UPT, UR4, 0x80, UPT ;  /* 0x000000800400788c */ /* 0x000fe2000bf01270 */
[----:B------:R-:W-:Y:S01]  /*92a0*/  IMAD.MOV.U32 R29, RZ, RZ, R14 ;  /* 0x000000ffff1d7224 */ /* 0x000fe200078e000e */
[--C-:B------:R-:W-:Y:S01]  /*92b0*/  SHF.R.U64 R23, R14, 0x10, R15.reuse ;  /* 0x000000100e177819 */ /* 0x100fe2000000120f */
[--C-:B------:R-:W-:Y:S01]  /*92c0*/  IMAD.MOV.U32 R28, RZ, RZ, R15.reuse ;  /* 0x000000ffff1c7224 */ /* 0x100fe200078e000f */
[----:B------:R-:W-:Y:S01]  /*92d0*/  USEL UR4, UR4, 0x80, UP0 ;  /* 0x0000008004047887 */ /* 0x000fe20008000000 */
[----:B------:R-:W-:Y:S01]  /*92e0*/  SHF.R.U32.HI R19, RZ, 0x10, R15 ;  /* 0x00000010ff137819 */ /* 0x000fe2000001160f */
[----:B------:R-:W-:Y:S01]  /*92f0*/  IMAD.MOV.U32 R15, RZ, RZ, R12 ;  /* 0x000000ffff0f7224 */ /* 0x000fe200078e000c */
[--C-:B------:R-:W-:Y:S01]  /*9300*/  SHF.R.U64 R25, R12, 0x10, R13.reuse ;  /* 0x000000100c197819 */ /* 0x100fe2000000120d */
[--C-:B------:R-:W-:Y:S01]  /*9310*/  IMAD.MOV.U32 R14, RZ, RZ, R13.reuse ;  /* 0x000000ffff0e7224 */ /* 0x100fe200078e000d */
[----:B------:R-:W-:Y:S01]  /*9320*/  SHF.R.U32.HI R24, RZ, 0x10, R13 ;  /* 0x00000010ff187819 */ /* 0x000fe2000001160d */
[----:B------:R-:W-:Y:S01]  /*9330*/  IMAD.MOV.U32 R31, RZ, RZ, R18 ;  /* 0x000000ffff1f7224 */ /* 0x000fe200078e0012 */
[----:B------:R-:W-:Y:S01]  /*9340*/  ISETP.GE.AND P0, PT, R10, UR4, PT ;  /* 0x000000040a007c0c */ /* 0x000fe2000bf06270 */
[----:B------:R-:W-:Y:S01]  /*9350*/  IMAD.MOV.U32 R13, RZ, RZ, R34 ;  /* 0x000000ffff0d7224 */ /* 0x000fe200078e0022 */
[----:B------:R-:W-:-:S04]  /*9360*/  DEPBAR.LE SB0, 0x1 ;  /* 0x000080400000791a */ /* 0x000fc80000000000 */
[--C-:B------:R-:W-:Y:S01]  /*9370*/  IMAD.MOV.U32 R12, RZ, RZ, R35.reuse ;  /* 0x000000ffff0c7224 */ /* 0x100fe200078e0023 */
[--C-:B------:R-:W-:Y:S01]  /*9380*/  SHF.R.U64 R18, R34, 0x10, R35.reuse ;  /* 0x0000001022127819 */ /* 0x100fe20000001223 */
[----:B------:R-:W-:Y:S01]  /*9390*/  BSSY B1, `(.L_x_113) ;  /* 0x000005f000017945 */ /* 0x000fe20003800000 */
[----:B------:R-:W-:Y:S02]  /*93a0*/  SHF.R.U32.HI R17, RZ, 0x10, R35 ;  /* 0x00000010ff117819 */ /* 0x000fe40000011623 */
[----:B------:R-:W-:Y:S02]  /*93b0*/  PRMT R27, R31, 0x5410, R27 ;  /* 0x000054101f1b7816 */ /* 0x000fe4000000001b */
[----:B------:R-:W-:Y:S02]  /*93c0*/  PRMT R26, R30, 0x5410, R26 ;  /* 0x000054101e1a7816 */ /* 0x000fe4000000001a */
[----:B------:R-:W-:Y:S02]  /*93d0*/  PRMT R23, R29, 0x5410, R23 ;  /* 0x000054101d177816 */ /* 0x000fe40000000017 */
[----:B------:R-:W-:-:S02]  /*93e0*/  PRMT R19, R28, 0x5410, R19 ;  /* 0x000054101c137816 */ /* 0x000fc40000000013 */
[----:B------:R-:W-:Y:S02]  /*93f0*/  PRMT R25, R15, 0x5410, R25 ;  /* 0x000054100f197816 */ /* 0x000fe40000000019 */
[----:B------:R-:W-:Y:S02]  /*9400*/  PRMT R24, R14, 0x5410, R24 ;  /* 0x000054100e187816 */ /* 0x000fe40000000018 */
[----:B------:R-:W-:Y:S02]  /*9410*/  PRMT R18, R13, 0x5410, R18 ;  /* 0x000054100d127816 */ /* 0x000fe40000000012 */
[----:B------:R-:W-:Y:S01]  /*9420*/  PRMT R17, R12, 0x5410, R17 ;  /* 0x000054100c117816 */ /* 0x000fe20000000011 */
[----:B------:R-:W-:Y:S06]  /*9430*/  BAR.SYNC.DEFER_BLOCKING 0x0 ;  /* 0x0000000000007b1d */ /* 0x000fec0000010000 */
[----:B------:R-:W-:Y:S05]  /*9440*/  @P0 BRA `(.L_x_114) ;  /* 0x0000053000000947 */ /* 0x000fea0003800000 */
[----:B------:R-:W-:Y:S01]  /*9450*/  ISETP.GE.AND P0, PT, R16, c[0x0][0x27c], PT ;  /* 0x00009f0010007a0c */ /* 0x000fe20003f06270 */
[----:B------:R-:W-:-:S12]  /*9460*/  BSSY B0, `(.L_x_115) ;  /* 0x0000028000007945 */ /* 0x000fd80003800000 */
[----:B------:R-:W-:Y:S05]  /*9470*/  @P0 BRA `(.L_x_116) ;  /* 0x0000026000000947 */ /* 0x000fea0003800000 */
[----:B------:R-:W1:Y:S01]  /*9480*/  LDS.128 R12, [R22+0x100] ;  /* 0x00010000160c7984 */ /* 0x000e620000000c00 */
[----:B------:R-:W-:Y:S01]  /*9490*/  SHF.L.U32 R34, R27, 0x10, RZ ;  /* 0x000000101b227819 */ /* 0x000fe200000006ff */
[C---:B------:R-:W-:Y:S01]  /*94a0*/  IMAD.U32 R31, R25.reuse, 0x10000, RZ ;  /* 0x00010000191f7824 */ /* 0x040fe200078e00ff */
[----:B------:R-:W-:Y:S02]  /*94b0*/  LOP3.LUT R30, R25, 0xffff0000, RZ, 0xc0, !PT ;  /* 0xffff0000191e7812 */ /* 0x000fe400078ec0ff */
[----:B------:R-:W-:Y:S02]  /*94c0*/  LOP3.LUT R33, R27, 0xffff0000, RZ, 0xc0, !PT ;  /* 0xffff00001b217812 */ /* 0x000fe400078ec0ff */
[C---:B-1----:R-:W-:Y:S02]  /*94d0*/  LOP3.LUT R28, R12.reuse, 0xffff0000, RZ, 0xc0, !PT ;  /* 0xffff00000c1c7812 */ /* 0x042fe400078ec0ff */
[----:B------:R-:W-:Y:S02]  /*94e0*/  LOP3.LUT R37, R13, 0xffff0000, RZ, 0xc0, !PT ;  /* 0xffff00000d257812 */ /* 0x000fe400078ec0ff */
[----:B------:R-:W-:-:S02]  /*94f0*/  SHF.L.U32 R29, R12, 0x10, RZ ;  /* 0x000000100c1d7819 */ /* 0x000fc400000006ff */
[----:B------:R-:W-:Y:S01]  /*9500*/  SHF.L.U32 R12, R13, 0x10, RZ ;  /* 0x000000100d0c7819 */ /* 0x000fe200000006ff */
[-C--:B------:R-:W-:Y:S01]  /*9510*/  FMUL.FTZ R13, R28, R31.reuse ;  /* 0x0000001f1c0d7220 */ /* 0x080fe20000410000 */
[----:B------:R-:W-:Y:S01]  /*9520*/  SHF.L.U32 R36, R14, 0x10, RZ ;  /* 0x000000100e247819 */ /* 0x000fe200000006ff */
[----:B------:R-:W-:Y:S01]  /*9530*/  FMUL.FTZ R28, R28, R34 ;  /* 0x000000221c1c7220 */ /* 0x000fe20000410000 */
[----:B------:R-:W-:Y:S01]  /*9540*/  LOP3.LUT R35, R14, 0xffff0000, RZ, 0xc0, !PT ;  /* 0xffff00000e237812 */ /* 0x000fe200078ec0ff */
[C---:B------:R-:W-:Y:S01]  /*9550*/  IMAD.U32 R14, R15.reuse, 0x10000, RZ ;  /* 0x000100000f0e7824 */ /* 0x040fe200078e00ff */
[----:B------:R-:W-:Y:S01]  /*9560*/  LOP3.LUT R38, R15, 0xffff0000, RZ, 0xc0, !PT ;  /* 0xffff00000f267812 */ /* 0x000fe200078ec0ff */
[----:B------:R-:W-:Y:S02]  /*9570*/  FMUL.FTZ R15, R37, R30 ;  /* 0x0000001e250f7220 */ /* 0x000fe40000410000 */
[C---:B------:R-:W-:Y:S01]  /*9580*/  FFMA.FTZ R13, R29.reuse, R34, -R13 ;  /* 0x000000221d0d7223 */ /* 0x040fe2000001080d */
[----:B------:R-:W-:Y:S01]  /*9590*/  SHF.L.U32 R34, R26, 0x10, RZ ;  /* 0x000000101a227819 */ /* 0x000fe200000006ff */
[----:B------:R-:W-:Y:S01]  /*95a0*/  FFMA.FTZ R28, R29, R31, R28 ;  /* 0x0000001f1d1c7223 */ /* 0x000fe2000001001c */
[C---:B------:R-:W-:Y:S01]  /*95b0*/  SHF.L.U32 R31, R24.reuse, 0x10, RZ ;  /* 0x00000010181f7819 */ /* 0x040fe200000006ff */
[-C--:B------:R-:W-:Y:S01]  /*95c0*/  FMUL.FTZ R37, R37, R33.reuse ;  /* 0x0000002125257220 */ /* 0x080fe20000410000 */
[----:B------:R-:W-:Y:S01]  /*95d0*/  LOP3.LUT R29, R24, 0xffff0000, RZ, 0xc0, !PT ;  /* 0xffff0000181d7812 */ /* 0x000fe200078ec0ff */
[----:B------:R-:W-:Y:S01]  /*95e0*/  FFMA.FTZ R15, R12, R33, -R15 ;  /* 0x000000210c0f7223 */ /* 0x000fe2000001080f */
[----:B------:R-:W-:Y:S01]  /*95f0*/  LOP3.LUT R33, R26, 0xffff0000, RZ, 0xc0, !PT ;  /* 0xffff00001a217812 */ /* 0x000fe200078ec0ff */
[----:B------:R-:W-:-:S02]  /*9600*/  FFMA.FTZ R37, R12, R30, R37 ;  /* 0x0000001e0c257223 */ /* 0x000fc40000010025 */
[C---:B------:R-:W-:Y:S02]  /*9610*/  FMUL.FTZ R12, R35.reuse, R31 ;  /* 0x0000001f230c7220 */ /* 0x040fe40000410000 */
[C---:B------:R-:W-:Y:S02]  /*9620*/  FMUL.FTZ R30, R38.reuse, R29 ;  /* 0x0000001d261e7220 */ /* 0x040fe40000410000 */
[-C--:B------:R-:W-:Y:S02]  /*9630*/  FMUL.FTZ R35, R35, R34.reuse ;  /* 0x0000002223237220 */ /* 0x080fe40000410000 */
[----:B------:R-:W-:Y:S02]  /*9640*/  FMUL.FTZ R38, R38, R33 ;  /* 0x0000002126267220 */ /* 0x000fe40000410000 */
[----:B------:R-:W-:Y:S01]  /*9650*/  FFMA.FTZ R34, R36, R34, -R12 ;  /* 0x0000002224227223 */ /* 0x000fe2000001080c */
[----:B------:R-:W-:Y:S01]  /*9660*/  F2FP.BF16.PACK_AB R12, R28, R13 ;  /* 0x0000000d1c0c723e */ /* 0x000fe200000010ff */
[----:B------:R-:W-:Y:S01]  /*9670*/  FFMA.FTZ R35, R36, R31, R35 ;  /* 0x0000001f24237223 */ /* 0x000fe20000010023 */
[----:B------:R-:W-:Y:S01]  /*9680*/  F2FP.BF16.PACK_AB R13, R37, R15 ;  /* 0x0000000f250d723e */ /* 0x000fe200000010ff */
[----:B------:R-:W-:-:S02]  /*9690*/  FFMA.FTZ R30, R14, R33, -R30 ;  /* 0x000000210e1e7223 */ /* 0x000fc4000001081e */
[----:B------:R-:W-:Y:S01]  /*96a0*/  FFMA.FTZ R38, R14, R29, R38 ;  /* 0x0000001d0e267223 */ /* 0x000fe20000010026 */
[----:B------:R-:W-:-:S04]  /*96b0*/  F2FP.BF16.PACK_AB R14, R35, R34 ;  /* 0x00000022230e723e */ /* 0x000fc800000010ff */
[----:B------:R-:W-:-:S05]  /*96c0*/  F2FP.BF16.PACK_AB R15, R38, R30 ;  /* 0x0000001e260f723e */ /* 0x000fca00000010ff */
[----:B------:R1:W-:Y:S02]  /*96d0*/  STS.128 [R22+0x100], R12 ;  /* 0x0001000c16007388 */ /* 0x0003e40000000c00 */
.L_x_116:
[----:B------:R-:W-:Y:S05]  /*96e0*/  BSYNC B0 ;  /* 0x0000000000007941 */ /* 0x000fea0003800000 */
.L_x_115:
[----:B-1----:R-:W-:-:S04]  /*96f0*/  IADD3 R12, R16, 0x20, RZ ;  /* 0x00000020100c7810 */ /* 0x002fc80007ffe0ff */
[----:B------:R-:W-:-:S13]  /*9700*/  ISETP.GE.AND P0, PT, R12, c[0x0][0x27c], PT ;  /* 0x00009f000c007a0c */ /* 0x000fda0003f06270 */
[----:B------:R-:W-:Y:S05]  /*9710*/  @P0 BRA `(.L_x_114) ;  /* 0x0000026000000947 */ /* 0x000fea0003800000 */
[----:B------:R-:W1:Y:S01]  /*9720*/  LDS.128 R12, [R22+0x4100] ;  /* 0x00410000160c7984 */ /* 0x000e620000000c00 */
[C---:B------:R-:W-:Y:S01]  /*9730*/  SHF.L.U32 R34, R23.reuse, 0x10, RZ ;  /* 0x0000001017227819 */ /* 0x040fe200000006ff */
        /* <DEDUP_REMOVED lines=14> */
[----:B------:R-:W-:Y:S01]  /*9820*/  FFMA.FTZ R13, R29, R34, -R13 ;  /* 0x000000221d0d7223 */ /* 0x000fe2000001080d */
[----:B------:R-:W-:Y:S01]  /*9830*/  SHF.L.U32 R34, R19, 0x10, RZ ;  /* 0x0000001013227819 */ /* 0x000fe200000006ff */
[----:B------:R-:W-:Y:S01]  /*9840*/  FFMA.FTZ R28, R29, R31, R28 ;  /* 0x0000001f1d1c7223 */ /* 0x000fe2000001001c */
[----:B------:R-:W-:Y:S01]  /*9850*/  SHF.L.U32 R31, R17, 0x10, RZ ;  /* 0x00000010111f7819 */ /* 0x000fe200000006ff */
[-C--:B------:R-:W-:Y:S01]  /*9860*/  FMUL.FTZ R37, R37, R33.reuse ;  /* 0x0000002125257220 */ /* 0x080fe20000410000 */
[----:B------:R-:W-:Y:S01]  /*9870*/  LOP3.LUT R29, R17, 0xffff0000, RZ, 0xc0, !PT ;  /* 0xffff0000111d7812 */ /* 0x000fe200078ec0ff */
[C---:B------:R-:W-:Y:S01]  /*9880*/  FFMA.FTZ R15, R12.reuse, R33, -R15 ;  /* 0x000000210c0f7223 */ /* 0x040fe2000001080f */
        /* <DEDUP_REMOVED lines=15> */
.L_x_114:
[----:B------:R-:W-:Y:S05]  /*9980*/  BSYNC B1 ;  /* 0x0000000000017941 */ /* 0x000fea0003800000 */
.L_x_113:
[----:B-1----:R-:W-:Y:S01]  /*9990*/  IADD3 R12, R10, 0x20, RZ ;  /* 0x000000200a0c7810 */ /* 0x002fe20007ffe0ff */
[----:B------:R-:W-:Y:S03]  /*99a0*/  BSSY B1, `(.L_x_117) ;  /* 0x0000056000017945 */ /* 0x000fe60003800000 */
[----:B------:R-:W-:-:S13]  /*99b0*/  ISETP.GE.AND P0, PT, R12, UR4, PT ;  /* 0x000000040c007c0c */ /* 0x000fda000bf06270 */
[----:B------:R-:W-:Y:S05]  /*99c0*/  @P0 BRA `(.L_x_118) ;  /* 0x0000053000000947 */ /* 0x000fea0003800000 */
[----:B------:R-:W-:Y:S01]  /*99d0*/  ISETP.GE.AND P0, PT, R16, c[0x0][0x27c], PT ;  /* 0x00009f0010007a0c */ /* 0x000fe20003f06270 */
[----:B------:R-:W-:-:S12]  /*99e0*/  BSSY B0, `(.L_x_119) ;  /* 0x0000028000007945 */ /* 0x000fd80003800000 */
[----:B------:R-:W-:Y:S05]  /*99f0*/  @P0 BRA `(.L_x_120) ;  /* 0x0000026000000947 */ /* 0x000fea0003800000 */
[----:B------:R-:W1:Y:S01]  /*9a00*/  LDS.128 R12, [R22+0x1100] ;  /* 0x00110000160c7984 */ /* 0x000e620000000c00 */
[----:B------:R-:W-:Y:S01]  /*9a10*/  SHF.L.U32 R33, R27, 0x10, RZ ;  /* 0x000000101b217819 */ /* 0x000fe200000006ff */
[----:B------:R-:W-:Y:S01]  /*9a20*/  IMAD.U32 R30, R25, 0x10000, RZ ;  /* 0x00010000191e7824 */ /* 0x000fe200078e00ff */
[----:B------:R-:W-:Y:S02]  /*9a30*/  LOP3.LUT R31, R27, 0xffff0000, RZ, 0xc0, !PT ;  /* 0xffff00001b1f7812 */ /* 0x000fe400078ec0ff */
[C---:B-1----:R-:W-:Y:S01]  /*9a40*/  LOP3.LUT R28, R12.reuse, 0xffff0000, RZ, 0xc0, !PT ;  /* 0xffff00000c1c7812 */ /* 0x042fe200078ec0ff */
[----:B------:R-:W-:Y:S01]  /*9a50*/  IMAD.U32 R34, R15, 0x10000, RZ ;  /* 0x000100000f227824 */ /* 0x000fe200078e00ff */
[----:B------:R-:W-:Y:S02]  /*9a60*/  SHF.L.U32 R29, R12, 0x10, RZ ;  /* 0x000000100c1d7819 */ /* 0x000fe400000006ff */
[C---:B------:R-:W-:Y:S02]  /*9a70*/  SHF.L.U32 R12, R13.reuse, 0x10, RZ ;  /* 0x000000100d0c7819 */ /* 0x040fe400000006ff */
[----:B------:R-:W-:-:S02]  /*9a80*/  LOP3.LUT R37, R13, 0xffff0000, RZ, 0xc0, !PT ;  /* 0xffff00000d257812 */ /* 0x000fc400078ec0ff */
[----:B------:R-:W-:Y:S02]  /*9a90*/  LOP3.LUT R13, R25, 0xffff0000, RZ, 0xc0, !PT ;  /* 0xffff0000190d7812 */ /* 0x000fe400078ec0ff */
[C---:B------:R-:W-:Y:S02]  /*9aa0*/  SHF.L.U32 R36, R14.reuse, 0x10, RZ ;  /* 0x000000100e247819 */ /* 0x040fe400000006ff */
[----:B------:R-:W-:Y:S01]  /*9ab0*/  LOP3.LUT R35, R14, 0xffff0000, RZ, 0xc0, !PT ;  /* 0xffff00000e237812 */ /* 0x000fe200078ec0ff */
[-C--:B------:R-:W-:Y:S01]  /*9ac0*/  FMUL.FTZ R14, R30, R28.reuse ;  /* 0x0000001c1e0e7220 */ /* 0x080fe20000410000 */
[----:B------:R-:W-:Y:S01]  /*9ad0*/  LOP3.LUT R38, R15, 0xffff0000, RZ, 0xc0, !PT ;  /* 0xffff00000f267812 */ /* 0x000fe200078ec0ff */
[----:B------:R-:W-:Y:S02]  /*9ae0*/  FMUL.FTZ R28, R33, R28 ;  /* 0x0000001c211c7220 */ /* 0x000fe40000410000 */
[----:B------:R-:W-:Y:S02]  /*9af0*/  FMUL.FTZ R15, R13, R37 ;  /* 0x000000250d0f7220 */ /* 0x000fe40000410000 */
[-C--:B------:R-:W-:Y:S01]  /*9b00*/  FFMA.FTZ R14, R33, R29.reuse, -R14 ;  /* 0x0000001d210e7223 */ /* 0x080fe2000001080e */
[----:B------:R-:W-:Y:S01]  /*9b10*/  SHF.L.U32 R33, R26, 0x10, RZ ;  /* 0x000000101a217819 */ /* 0x000fe200000006ff */
[----:B------:R-:W-:Y:S01]  /*9b20*/  FFMA.FTZ R28, R30, R29, R28 ;  /* 0x0000001d1e1c7223 */ /* 0x000fe2000001001c */
[C---:B------:R-:W-:Y:S01]  /*9b30*/  SHF.L.U32 R30, R24.reuse, 0x10, RZ ;  /* 0x00000010181e7819 */ /* 0x040fe200000006ff */
[C---:B------:R-:W-:Y:S01]  /*9b40*/  FMUL.FTZ R37, R31.reuse, R37 ;  /* 0x000000251f257220 */ /* 0x040fe20000410000 */
[----:B------:R-:W-:Y:S01]  /*9b50*/  LOP3.LUT R29, R24, 0xffff0000, RZ, 0xc0, !PT ;  /* 0xffff0000181d7812 */ /* 0x000fe200078ec0ff */
[-C--:B------:R-:W-:Y:S01]  /*9b60*/  FFMA.FTZ R15, R31, R12.reuse, -R15 ;  /* 0x0000000c1f0f7223 */ /* 0x080fe2000001080f */
[----:B------:R-:W-:Y:S01]  /*9b70*/  LOP3.LUT R31, R26, 0xffff0000, RZ, 0xc0, !PT ;  /* 0xffff00001a1f7812 */ /* 0x000fe200078ec0ff */
[----:B------:R-:W-:-:S02]  /*9b80*/  FFMA.FTZ R13, R13, R12, R37 ;  /* 0x0000000c0d0d7223 */ /* 0x000fc40000010025 */
[-C--:B------:R-:W-:Y:S02]  /*9b90*/  FMUL.FTZ R12, R30, R35.reuse ;  /* 0x000000231e0c7220 */ /* 0x080fe40000410000 */
[----:B------:R-:W-:Y:S01]  /*9ba0*/  FMUL.FTZ R37, R33, R35 ;  /* 0x0000002321257220 */ /* 0x000fe20000410000 */
[----:B------:R-:W-:Y:S01]  /*9bb0*/  F2FP.BF16.PACK_AB R13, R13, R15 ;  /* 0x0000000f0d0d723e */ /* 0x000fe200000010ff */
[-C--:B------:R-:W-:Y:S02]  /*9bc0*/  FMUL.FTZ R35, R29, R38.reuse ;  /* 0x000000261d237220 */ /* 0x080fe40000410000 */
[----:B------:R-:W-:Y:S02]  /*9bd0*/  FMUL.FTZ R38, R31, R38 ;  /* 0x000000261f267220 */ /* 0x000fe40000410000 */
[----:B------:R-:W-:Y:S01]  /*9be0*/  FFMA.FTZ R33, R33, R36, -R12 ;  /* 0x0000002421217223 */ /* 0x000fe2000001080c */
[----:B------:R-:W-:Y:S01]  /*9bf0*/  F2FP.BF16.PACK_AB R12, R28, R14 ;  /* 0x0000000e1c0c723e */ /* 0x000fe200000010ff */
[----:B------:R-:W-:-:S02]  /*9c00*/  FFMA.FTZ R37, R30, R36, R37 ;  /* 0x000000241e257223 */ /* 0x000fc40000010025 */
[-C--:B------:R-:W-:Y:S02]  /*9c10*/  FFMA.FTZ R35, R31, R34.reuse, -R35 ;  /* 0x000000221f237223 */ /* 0x080fe40000010823 */
[----:B------:R-:W-:Y:S01]  /*9c20*/  FFMA.FTZ R38, R29, R34, R38 ;  /* 0x000000221d267223 */ /* 0x000fe20000010026 */
[----:B------:R-:W-:-:S04]  /*9c30*/  F2FP.BF16.PACK_AB R14, R37, R33 ;  /* 0x00000021250e723e */ /* 0x000fc800000010ff */
[----:B------:R-:W-:-:S05]  /*9c40*/  F2FP.BF16.PACK_AB R15, R38, R35 ;  /* 0x00000023260f723e */ /* 0x000fca00000010ff */
[----:B------:R1:W-:Y:S02]  /*9c50*/  STS.128 [R22+0x1100], R12 ;  /* 0x0011000c16007388 */ /* 0x0003e40000000c00 */
.L_x_120:
[----:B------:R-:W-:Y:S05]  /*9c60*/  BSYNC B0 ;  /* 0x0000000000007941 */ /* 0x000fea0003800000 */
.L_x_119:
[----:B-1----:R-:W-:-:S04]  /*9c70*/  IADD3 R12, R16, 0x20, RZ ;  /* 0x00000020100c7810 */ /* 0x002fc80007ffe0ff */
[----:B------:R-:W-:-:S13]  /*9c80*/  ISETP.GE.AND P0, PT, R12, c[0x0][0x27c], PT ;  /* 0x00009f000c007a0c */ /* 0x000fda0003f06270 */
[----:B------:R-:W-:Y:S05]  /*9c90*/  @P0 BRA `(.L_x_118) ;  /* 0x0000026000000947 */ /* 0x000fea0003800000 */
[----:B------:R-:W1:Y:S01]  /*9ca0*/  LDS.128 R12, [R22+0x5100] ;  /* 0x00510000160c7984 */ /* 0x000e620000000c00 */
[C---:B------:R-:W-:Y:S01]  /*9cb0*/  SHF.L.U32 R33, R23.reuse, 0x10, RZ ;  /* 0x0000001017217819 */ /* 0x040fe200000006ff */
        /* <DEDUP_REMOVED lines=10> */
[CC--:B------:R-:W-:Y:S01]  /*9d60*/  FMUL.FTZ R14, R30.reuse, R28.reuse ;  /* 0x0000001c1e0e7220 */ /* 0x0c0fe20000410000 */
[----:B------:R-:W-:Y:S01]  /*9d70*/  LOP3.LUT R38, R15, 0xffff0000, RZ, 0xc0, !PT ;  /* 0xffff00000f267812 */ /* 0x000fe200078ec0ff */
[----:B------:R-:W-:Y:S02]  /*9d80*/  FMUL.FTZ R28, R33, R28 ;  /* 0x0000001c211c7220 */ /* 0x000fe40000410000 */
[----:B------:R-:W-:Y:S02]  /*9d90*/  FMUL.FTZ R15, R13, R37 ;  /* 0x000000250d0f7220 */ /* 0x000fe40000410000 */
[-C--:B------:R-:W-:Y:S01]  /*9da0*/  FFMA.FTZ R14, R33, R29.reuse, -R14 ;  /* 0x0000001d210e7223 */ /* 0x080fe2000001080e */
[----:B------:R-:W-:Y:S01]  /*9db0*/  SHF.L.U32 R33, R19, 0x10, RZ ;  /* 0x0000001013217819 */ /* 0x000fe200000006ff */
[----:B------:R-:W-:Y:S01]  /*9dc0*/  FFMA.FTZ R28, R30, R29, R28 ;  /* 0x0000001d1e1c7223 */ /* 0x000fe2000001001c */
[----:B------:R-:W-:Y:S01]  /*9dd0*/  SHF.L.U32 R30, R17, 0x10, RZ ;  /* 0x00000010111e7819 */ /* 0x000fe200000006ff */
[----:B------:R-:W-:Y:S01]  /*9de0*/  FMUL.FTZ R37, R31, R37 ;  /* 0x000000251f257220 */ /* 0x000fe20000410000 */
        /* <DEDUP_REMOVED lines=17> */
.L_x_118:
[----:B------:R-:W-:Y:S05]  /*9f00*/  BSYNC B1 ;  /* 0x0000000000017941 */ /* 0x000fea0003800000 */
.L_x_117:
        /* <DEDUP_REMOVED lines=45> */
.L_x_124:
[----:B------:R-:W-:Y:S05]  /*a1e0*/  BSYNC B0 ;  /* 0x0000000000007941 */ /* 0x000fea0003800000 */
.L_x_123:
        /* <DEDUP_REMOVED lines=41> */
.L_x_122:
[----:B------:R-:W-:Y:S05]  /*a480*/  BSYNC B1 ;  /* 0x0000000000017941 */ /* 0x000fea0003800000 */
.L_x_121:
[----:B-1----:R-:W-:-:S04]  /*a490*/  IADD3 R12, R10, 0x60, RZ ;  /* 0x000000600a0c7810 */ /* 0x002fc80007ffe0ff */
[----:B------:R-:W-:-:S13]  /*a4a0*/  ISETP.GE.AND P0, PT, R12, UR4, PT ;  /* 0x000000040c007c0c */ /* 0x000fda000bf06270 */
[----:B------:R-:W-:Y:S05]  /*a4b0*/  @P0 BRA `(.L_x_125) ;  /* 0x0000210000000947 */ /* 0x000fea0003800000 */
[----:B------:R-:W-:Y:S01]  /*a4c0*/  ISETP.GE.AND P0, PT, R16, c[0x0][0x27c], PT ;  /* 0x00009f0010007a0c */ /* 0x000fe20003f06270 */
[----:B------:R-:W-:-:S12]  /*a4d0*/  BSSY B0, `(.L_x_126) ;  /* 0x0000028000007945 */ /* 0x000fd80003800000 */
[----:B------:R-:W-:Y:S05]  /*a4e0*/  @P0 BRA `(.L_x_127) ;  /* 0x0000026000000947 */ /* 0x000fea0003800000 */
[----:B------:R-:W1:Y:S01]  /*a4f0*/  LDS.128 R12, [R22+0x3100] ;  /* 0x00310000160c7984 */ /* 0x000e620000000c00 */
[----:B------:R-:W-:Y:S02]  /*a500*/  LOP3.LUT R31, R27, 0xffff0000, RZ, 0xc0, !PT ;  /* 0xffff00001b1f7812 */ /* 0x000fe400078ec0ff */
[C---:B-1----:R-:W-:Y:S01]  /*a510*/  SHF.L.U32 R29, R12.reuse, 0x10, RZ ;  /* 0x000000100c1d7819 */ /* 0x042fe200000006ff */
[----:B------:R-:W-:Y:S01]  /*a520*/  IMAD.U32 R33, R15, 0x10000, RZ ;  /* 0x000100000f217824 */ /* 0x000fe200078e00ff */
[----:B------:R-:W-:Y:S02]  /*a530*/  LOP3.LUT R28, R12, 0xffff0000, RZ, 0xc0, !PT ;  /* 0xffff00000c1c7812 */ /* 0x000fe400078ec0ff */
[C---:B------:R-:W-:Y:S02]  /*a540*/  SHF.L.U32 R12, R13.reuse, 0x10, RZ ;  /* 0x000000100d0c7819 */ /* 0x040fe400000006ff */
[----:B------:R-:W-:Y:S02]  /*a550*/  LOP3.LUT R30, R13, 0xffff0000, RZ, 0xc0, !PT ;  /* 0xffff00000d1e7812 */ /* 0x000fe400078ec0ff */
[----:B------:R-:W-:Y:S01]  /*a560*/  SHF.L.U32 R13, R27, 0x10, RZ ;  /* 0x000000101b0d7819 */ /* 0x000fe200000006ff */
[C---:B------:R-:W-:Y:S01]  /*a570*/  IMAD.U32 R27, R25.reuse, 0x10000, RZ ;  /* 0x00010000191b7824 */ /* 0x040fe200078e00ff */
[----:B------:R-:W-:-:S02]  /*a580*/  LOP3.LUT R25, R25, 0xffff0000, RZ, 0xc0, !PT ;  /* 0xffff000019197812 */ /* 0x000fc400078ec0ff */
[C---:B------:R-:W-:Y:S02]  /*a590*/  SHF.L.U32 R35, R14.reuse, 0x10, RZ ;  /* 0x000000100e237819 */ /* 0x040fe400000006ff */
[----:B------:R-:W-:Y:S01]  /*a5a0*/  LOP3.LUT R34, R14, 0xffff0000, RZ, 0xc0, !PT ;  /* 0xffff00000e227812 */ /* 0x000fe200078ec0ff */
[----:B------:R-:W-:Y:S01]  /*a5b0*/  FMUL.FTZ R14, R27, R28 ;  /* 0x0000001c1b0e7220 */ /* 0x000fe20000410000 */
[----:B------:R-:W-:Y:S01]  /*a5c0*/  LOP3.LUT R36, R15, 0xffff0000, RZ, 0xc0, !PT ;  /* 0xffff00000f247812 */ /* 0x000fe200078ec0ff */
[----:B------:R-:W-:Y:S02]  /*a5d0*/  FMUL.FTZ R15, R25, R30 ;  /* 0x0000001e190f7220 */ /* 0x000fe40000410000 */
[C---:B------:R-:W-:Y:S02]  /*a5e0*/  FMUL.FTZ R28, R13.reuse, R28 ;  /* 0x0000001c0d1c7220 */ /* 0x040fe40000410000 */
[-C--:B------:R-:W-:Y:S02]  /*a5f0*/  FFMA.FTZ R14, R13, R29.reuse, -R14 ;  /* 0x0000001d0d0e7223 */ /* 0x080fe4000001080e */
[----:B------:R-:W-:Y:S01]  /*a600*/  FFMA.FTZ R13, R31, R12, -R15 ;  /* 0x0000000c1f0d7223 */ /* 0x000fe2000001080f */
[----:B------:R-:W-:Y:S01]  /*a610*/  SHF.L.U32 R15, R24, 0x10, RZ ;  /* 0x00000010180f7819 */ /* 0x000fe200000006ff */
[----:B------:R-:W-:Y:S01]  /*a620*/  FFMA.FTZ R28, R27, R29, R28 ;  /* 0x0000001d1b1c7223 */ /* 0x000fe2000001001c */
[----:B------:R-:W-:Y:S01]  /*a630*/  SHF.L.U32 R27, R26, 0x10, RZ ;  /* 0x000000101a1b7819 */ /* 0x000fe200000006ff */
[----:B------:R-:W-:Y:S01]  /*a640*/  FMUL.FTZ R30, R31, R30 ;  /* 0x0000001e1f1e7220 */ /* 0x000fe20000410000 */
[----:B------:R-:W-:-:S02]  /*a650*/  LOP3.LUT R24, R24, 0xffff0000, RZ, 0xc0, !PT ;  /* 0xffff000018187812 */ /* 0x000fc400078ec0ff */
[----:B------:R-:W-:Y:S01]  /*a660*/  LOP3.LUT R26, R26, 0xffff0000, RZ, 0xc0, !PT ;  /* 0xffff00001a1a7812 */ /* 0x000fe200078ec0ff */
[----:B------:R-:W-:Y:S02]  /*a670*/  FFMA.FTZ R30, R25, R12, R30 ;  /* 0x0000000c191e7223 */ /* 0x000fe4000001001e */
[-C--:B------:R-:W-:Y:S02]  /*a680*/  FMUL.FTZ R12, R15, R34.reuse ;  /* 0x000000220f0c7220 */ /* 0x080fe40000410000 */
[----:B------:R-:W-:Y:S01]  /*a690*/  FMUL.FTZ R34, R27, R34 ;  /* 0x000000221b227220 */ /* 0x000fe20000410000 */
[----:B------:R-:W-:Y:S01]  /*a6a0*/  F2FP.BF16.PACK_AB R13, R30, R13 ;  /* 0x0000000d1e0d723e */ /* 0x000fe200000010ff */
[-C--:B------:R-:W-:Y:S02]  /*a6b0*/  FMUL.FTZ R25, R24, R36.reuse ;  /* 0x0000002418197220 */ /* 0x080fe40000410000 */
[----:B------:R-:W-:Y:S02]  /*a6c0*/  FMUL.FTZ R36, R26, R36 ;  /* 0x000000241a247220 */ /* 0x000fe40000410000 */
[----:B------:R-:W-:-:S02]  /*a6d0*/  FFMA.FTZ R34, R15, R35, R34 ;  /* 0x000000230f227223 */ /* 0x000fc40000010022 */
[----:B------:R-:W-:Y:S01]  /*a6e0*/  FFMA.FTZ R27, R27, R35, -R12 ;  /* 0x000000231b1b7223 */ /* 0x000fe2000001080c */
[----:B------:R-:W-:Y:S01]  /*a6f0*/  F2FP.BF16.PACK_AB R12, R28, R14 ;  /* 0x0000000e1c0c723e */ /* 0x000fe200000010ff */
[-C--:B------:R-:W-:Y:S02]  /*a700*/  FFMA.FTZ R15, R26, R33.reuse, -R25 ;  /* 0x000000211a0f7223 */ /* 0x080fe40000010819 */
[----:B------:R-:W-:Y:S01]  /*a710*/  FFMA.FTZ R36, R24, R33, R36 ;  /* 0x0000002118247223 */ /* 0x000fe20000010024 */
[----:B------:R-:W-:-:S04]  /*a720*/  F2FP.BF16.PACK_AB R14, R34, R27 ;  /* 0x0000001b220e723e */ /* 0x000fc800000010ff */
[----:B------:R-:W-:-:S05]  /*a730*/  F2FP.BF16.PACK_AB R15, R36, R15 ;  /* 0x0000000f240f723e */ /* 0x000fca00000010ff */
[----:B------:R1:W-:Y:S02]  /*a740*/  STS.128 [R22+0x3100], R12 ;  /* 0x0031000c16007388 */ /* 0x0003e40000000c00 */
.L_x_127:
[----:B------:R-:W-:Y:S05]  /*a750*/  BSYNC B0 ;  /* 0x0000000000007941 */ /* 0x000fea0003800000 */
.L_x_126:
[----:B------:R-:W-:-:S04]  /*a760*/  IADD3 R16, R16, 0x20, RZ ;  /* 0x0000002010107810 */ /* 0x000fc80007ffe0ff */
[----:B------:R-:W-:-:S13]  /*a770*/  ISETP.GE.AND P0, PT, R16, c[0x0][0x27c], PT ;  /* 0x00009f0010007a0c */ /* 0x000fda0003f06270 */
[----:B------:R-:W-:Y:S05]  /*a780*/  @P0 BRA `(.L_x_125) ;  /* 0x00001e3000000947 */ /* 0x000fea0003800000 */
[----:B-1----:R-:W1:Y:S01]  /*a790*/  LDS.128 R12, [R22+0x7100] ;  /* 0x00710000160c7984 */ /* 0x002e620000000c00 */
        /* <DEDUP_REMOVED lines=11> */
[-C--:B------:R-:W-:Y:S01]  /*a850*/  FMUL.FTZ R14, R23, R16.reuse ;  /* 0x00000010170e7220 */ /* 0x080fe20000410000 */
[----:B------:R-:W-:Y:S01]  /*a860*/  LOP3.LUT R30, R15, 0xffff0000, RZ, 0xc0, !PT ;  /* 0xffff00000f1e7812 */ /* 0x000fe200078ec0ff */
[-C--:B------:R-:W-:Y:S02]  /*a870*/  FMUL.FTZ R15, R18, R25.reuse ;  /* 0x00000019120f7220 */ /* 0x080fe40000410000 */
[C---:B------:R-:W-:Y:S02]  /*a880*/  FMUL.FTZ R16, R13.reuse, R16 ;  /* 0x000000100d107220 */ /* 0x040fe40000410000 */
[----:B------:R-:W-:Y:S02]  /*a890*/  FFMA.FTZ R14, R13, R24, -R14 ;  /* 0x000000180d0e7223 */ /* 0x000fe4000001080e */
[C---:B------:R-:W-:Y:S01]  /*a8a0*/  FFMA.FTZ R13, R26.reuse, R12, -R15 ;  /* 0x0000000c1a0d7223 */ /* 0x040fe2000001080f */
        /* <DEDUP_REMOVED lines=19> */
[----:B------:R1:W-:Y:S01]  /*a9e0*/  STS.128 [R22+0x7100], R12 ;  /* 0x0071000c16007388 */ /* 0x0003e20000000c00 */
[----:B------:R-:W-:Y:S05]  /*a9f0*/  BRA `(.L_x_125) ;  /* 0x00001bc000007947 */ /* 0x000fea0003800000 */
.L_x_110:
[----:B------:R-:W-:Y:S01]  /*aa00*/  ISETP.NE.AND P0, PT, R12, RZ, PT ;  /* 0x000000ff0c00720c */ /* 0x000fe20003f05270 */
[----:B------:R-:W-:Y:S01]  /*aa10*/  IMAD.U32 R26, RZ, RZ, UR16 ;  /* 0x00000010ff1a7e24 */ /* 0x000fe2000f8e00ff */
[----:B------:R-:W-:Y:S01]  /*aa20*/  MOV R24, UR4 ;  /* 0x0000000400187c02 */ /* 0x000fe20008000f00 */
[----:B------:R-:W-:Y:S01]  /*aa30*/  IMAD.U32 R27, RZ, RZ, UR17 ;  /* 0x00000011ff1b7e24 */ /* 0x000fe2000f8e00ff */
[----:B------:R-:W-:Y:S01]  /*aa40*/  MOV R25, UR5 ;  /* 0x0000000500197c02 */ /* 0x000fe20008000f00 */
[----:B------:R-:W-:Y:S01]  /*aa50*/  BSSY B0, `(.L_x_128) ;  /* 0x000000d000007945 */ /* 0x000fe20003800000 */
[----:B------:R-:W-:Y:S01]  /*aa60*/  CS2R R18, SRZ ;  /* 0x0000000000127805 */ /* 0x000fe2000001ff00 */
[----:B------:R-:W-:Y:S01]  /*aa70*/  CS2R R16, SRZ ;  /* 0x0000000000107805 */ /* 0x000fe2000001ff00 */
[----:B------:R-:W-:Y:S01]  /*aa80*/  CS2R R14, SRZ ;  /* 0x00000000000e7805 */ /* 0x000fe2000001ff00 */
[----:B------:R-:W-:-:S04]  /*aa90*/  CS2R R12, SRZ ;  /* 0x00000000000c7805 */ /* 0x000fc8000001ff00 */
[----:B------:R-:W-:Y:S05]  /*aaa0*/  @P0 BRA `(.L_x_129) ;  /* 0x0000007000000947 */ /* 0x000fea0003800000 */
[----:B------:R-:W-:Y:S01]  /*aab0*/  ISETP.GE.AND P0, PT, R32, c[0x0][0x27c], PT ;  /* 0x00009f0020007a0c */ /* 0x000fe20003f06270 */
[----:B------:R-:W-:-:S12]  /*aac0*/  CS2R R18, SRZ ;  /* 0x0000000000127805 */ /* 0x000fd8000001ff00 */
[----:B------:R-:W-:Y:S05]  /*aad0*/  @P0 BRA `(.L_x_129) ;  /* 0x0000004000000947 */ /* 0x000fea0003800000 */
[----:B------:R-:W-:-:S04]  /*aae0*/  IMAD.WIDE R26, R32, 0x2, R26 ;  /* 0x00000002201a7825 */ /* 0x000fc800078e021a */
[----:B------:R-:W-:Y:S01]  /*aaf0*/  IMAD.WIDE R24, R32, 0x2, R24 ;  /* 0x0000000220187825 */ /* 0x000fe200078e0218 */
[----:B------:R1:W5:Y:S04]  /*ab00*/  LD.E.128 R12, [R26.64] ;  /* 0x000000141a0c7980 */ /* 0x000368000c101d00 */
[----:B------:R1:W5:Y:S02]  /*ab10*/  LD.E.128 R16, [R24.64] ;  /* 0x0000001418107980 */ /* 0x000364000c101d00 */
.L_x_129:
[----:B------:R-:W-:Y:S05]  /*ab20*/  BSYNC B0 ;  /* 0x0000000000007941 */ /* 0x000fea0003800000 */
.L_x_128:
[----:B------:R-:W-:Y:S01]  /*ab30*/  UIMAD UR4, UR12, -0x80, UR18 ;  /* 0xffffff800c0478a4 */ /* 0x000fe2000f8e0212 */
[----:B------:R-:W-:Y:S01]  /*ab40*/  ISETP.GE.AND P0, PT, R32, c[0x0][0x27c], PT ;  /* 0x00009f0020007a0c */ /* 0x000fe20003f06270 */
[----:B-----5:R-:W-:Y:S01]  /*ab50*/  IMAD.MOV.U32 R35, RZ, RZ, R12 ;  /* 0x000000ffff237224 */ /* 0x020fe200078e000c */
[--C-:B------:R-:W-:Y:S01]  /*ab60*/  SHF.R.U64 R30, R12, 0x10, R13.reuse ;  /* 0x000000100c1e7819 */ /* 0x100fe2000000120d */
[----:B------:R-:W-:Y:S01]  /*ab70*/  UISETP.LT.AND UP0, UPT, UR4, 0x80, UPT ;  /* 0x000000800400788c */ /* 0x000fe2000bf01270 */
[--C-:B------:R-:W-:Y:S01]  /*ab80*/  IMAD.MOV.U32 R29, RZ, RZ, R13.reuse ;  /* 0x000000ffff1d7224 */ /* 0x100fe200078e000d */
[----:B------:R-:W-:Y:S01]  /*ab90*/  SHF.R.U32.HI R36, RZ, 0x10, R13 ;  /* 0x00000010ff247819 */ /* 0x000fe2000001160d */
[----:B------:R-:W-:Y:S01]  /*aba0*/  IMAD.MOV.U32 R12, RZ, RZ, R14 ;  /* 0x000000ffff0c7224 */ /* 0x000fe200078e000e */
[----:B------:R-:W-:Y:S01]  /*abb0*/  USEL UR4, UR4, 0x80, UP0 ;  /* 0x0000008004047887 */ /* 0x000fe20008000000 */
[----:B------:R-:W-:Y:S01]  /*abc0*/  SHF.R.U64 R28, R14, 0x10, R15 ;  /* 0x000000100e1c7819 */ /* 0x000fe2000000120f */
[----:B------:R-:W-:Y:S01]  /*abd0*/  IMAD.MOV.U32 R13, RZ, RZ, R16 ;  /* 0x000000ffff0d7224 */ /* 0x000fe200078e0010 */
[----:B-1----:R-:W-:Y:S01]  /*abe0*/  SHF.R.U64 R26, R16, 0x10, R17 ;  /* 0x00000010101a7819 */ /* 0x002fe20000001211 */
[----:B------:R-:W-:Y:S01]  /*abf0*/  IMAD.MOV.U32 R27, RZ, RZ, R15 ;  /* 0x000000ffff1b7224 */ /* 0x000fe200078e000f */
[--C-:B------:R-:W-:Y:S01]  /*ac00*/  SHF.R.U32.HI R16, RZ, 0x10, R17.reuse ;  /* 0x00000010ff107819 */ /* 0x100fe20000011611 */
[----:B------:R-:W-:Y:S01]  /*ac10*/  IMAD.MOV.U32 R25, RZ, RZ, R17 ;  /* 0x000000ffff197224 */ /* 0x000fe200078e0011 */
[----:B------:R-:W-:Y:S01]  /*ac20*/  ISETP.GE.OR P1, PT, R10, UR4, P0 ;  /* 0x000000040a007c0c */ /* 0x000fe20008726670 */
[----:B------:R-:W-:Y:S01]  /*ac30*/  IMAD.MOV.U32 R14, RZ, RZ, R18 ;  /* 0x000000ffff0e7224 */ /* 0x000fe200078e0012 */
[----:B------:R-:W-:Y:S01]  /*ac40*/  SHF.R.U32.HI R15, RZ, 0x10, R15 ;  /* 0x00000010ff0f7819 */ /* 0x000fe2000001160f */
[----:B------:R-:W-:Y:S01]  /*ac50*/  IMAD.MOV.U32 R23, RZ, RZ, R19 ;  /* 0x000000ffff177224 */ /* 0x000fe200078e0013 */
[----:B------:R-:W-:-:S04]  /*ac60*/  DEPBAR.LE SB0, 0x1 ;  /* 0x000080400000791a */ /* 0x000fc80000000000 */
        /* <DEDUP_REMOVED lines=13> */
[----:B------:R-:W-:Y:S01]  /*ad40*/  MOV R14, c[0x0][0x27c] ;  /* 0x00009f00000e7a02 */ /* 0x000fe20000000f00 */
[----:B------:R-:W1:Y:S01]  /*ad50*/  LDS.128 R16, [R22+0x100] ;  /* 0x0001000016107984 */ /* 0x000e620000000c00 */
[----:B------:R-:W-:Y:S01]  /*ad60*/  SHF.L.U32 R41, R26, 0x10, RZ ;  /* 0x000000101a297819 */ /* 0x000fe200000006ff */
[----:B------:R-:W-:Y:S01]  /*ad70*/  IMAD.U32 R38, R30, 0x10000, RZ ;  /* 0x000100001e267824 */ /* 0x000fe200078e00ff */
[----:B------:R-:W-:-:S02]  /*ad80*/  LEA.HI R14, R14, R3, RZ, 0x1d ;  /* 0x000000030e0e7211 */ /* 0x000fc400078fe8ff */
[----:B------:R-:W-:Y:S02]  /*ad90*/  LOP3.LUT R40, R26, 0xffff0000, RZ, 0xc0, !PT ;  /* 0xffff00001a287812 */ /* 0x000fe400078ec0ff */
[----:B------:R-:W-:Y:S01]  /*ada0*/  SHF.R.S32.HI R12, RZ, 0x1f, R14 ;  /* 0x0000001fff0c7819 */ /* 0x000fe2000001140e */
[----:B------:R-:W-:Y:S01]  /*adb0*/  IMAD.SHL.U32 R13, R14, 0x8, RZ ;  /* 0x000000080e0d7824 */ /* 0x000fe200078e00ff */
[----:B------:R-:W-:Y:S02]  /*adc0*/  LOP3.LUT R44, R30, 0xffff0000, RZ, 0xc0, !PT ;  /* 0xffff00001e2c7812 */ /* 0x000fe400078ec0ff */
[----:B------:R-:W-:Y:S02]  /*add0*/  LEA.HI R12, R12, R14, RZ, 0x3 ;  /* 0x0000000e0c0c7211 */ /* 0x000fe400078f18ff */
[----:B------:R-:W-:Y:S02]  /*ade0*/  LOP3.LUT R13, R34, 0x38, R13, 0xf8, !PT ;  /* 0x00000038220d7812 */ /* 0x000fe400078ef80d */
[----:B------:R-:W-:-:S02]  /*adf0*/  SHF.L.U32 R12, R12, 0xa, RZ ;  /* 0x0000000a0c0c7819 */ /* 0x000fc400000006ff */
[----:B------:R-:W-:Y:S02]  /*ae00*/  LOP3.LUT R31, R13, R31, RZ, 0x3c, !PT ;  /* 0x0000001f0d1f7212 */ /* 0x000fe400078e3cff */
[----:B------:R-:W-:Y:S02]  /*ae10*/  LOP3.LUT R12, R12, 0x7fffe000, RZ, 0xc0, !PT ;  /* 0x7fffe0000c0c7812 */ /* 0x000fe400078ec0ff */
[----:B------:R-:W-:Y:S02]  /*ae20*/  SHF.L.U32 R47, R24, 0x10, RZ ;  /* 0x00000010182f7819 */ /* 0x000fe400000006ff */
[----:B------:R-:W-:-:S05]  /*ae30*/  IADD3 R31, R31, R12, R33 ;  /* 0x0000000c1f1f7210 */ /* 0x000fca0007ffe021 */
[----:B------:R-:W-:-:S05]  /*ae40*/  IMAD.SHL.U32 R31, R31, 0x2, RZ ;  /* 0x000000021f1f7824 */ /* 0x000fca00078e00ff */
[----:B------:R-:W2:Y:S01]  /*ae50*/  LDS.128 R12, [R31+0x100] ;  /* 0x000100001f0c7984 */ /* 0x000ea20000000c00 */
[C---:B-1----:R-:W-:Y:S01]  /*ae60*/  SHF.L.U32 R36, R16.reuse, 0x10, RZ ;  /* 0x0000001010247819 */ /* 0x042fe200000006ff */
[C---:B------:R-:W-:Y:S01]  /*ae70*/  IMAD.U32 R34, R17.reuse, 0x10000, RZ ;  /* 0x0001000011227824 */ /* 0x040fe200078e00ff */
[----:B------:R-:W-:Y:S02]  /*ae80*/  LOP3.LUT R35, R16, 0xffff0000, RZ, 0xc0, !PT ;  /* 0xffff000010237812 */ /* 0x000fe400078ec0ff */
[----:B------:R-:W-:Y:S01]  /*ae90*/  LOP3.LUT R16, R17, 0xffff0000, RZ, 0xc0, !PT ;  /* 0xffff000011107812 */ /* 0x000fe200078ec0ff */
[C---:B------:R-:W-:Y:S01]  /*aea0*/  IMAD.U32 R17, R19.reuse, 0x10000, RZ ;  /* 0x0001000013117824 */ /* 0x040fe200078e00ff */
[C---:B------:R-:W-:Y:S02]  /*aeb0*/  SHF.L.U32 R37, R18.reuse, 0x10, RZ ;  /* 0x0000001012257819 */ /* 0x040fe400000006ff */
[----:B------:R-:W-:Y:S02]  /*aec0*/  LOP3.LUT R33, R18, 0xffff0000, RZ, 0xc0, !PT ;  /* 0xffff000012217812 */ /* 0x000fe400078ec0ff */
[----:B------:R-:W-:-:S02]  /*aed0*/  LOP3.LUT R18, R19, 0xffff0000, RZ, 0xc0, !PT ;  /* 0xffff000013127812 */ /* 0x000fc400078ec0ff */
[C---:B--2---:R-:W-:Y:S02]  /*aee0*/  SHF.L.U32 R46, R12.reuse, 0x10, RZ ;  /* 0x000000100c2e7819 */ /* 0x044fe400000006ff */
[----:B------:R-:W-:Y:S01]  /*aef0*/  LOP3.LUT R19, R12, 0xffff0000, RZ, 0xc0, !PT ;  /* 0xffff00000c137812 */ /* 0x000fe200078ec0ff */
[C---:B------:R-:W-:Y:S01]  /*af00*/  IMAD.U32 R12, R13.reuse, 0x10000, RZ ;  /* 0x000100000d0c7824 */ /* 0x040fe200078e00ff */
[----:B------:R-:W-:Y:S01]  /*af10*/  LOP3.LUT R45, R13, 0xffff0000, RZ, 0xc0, !PT ;  /* 0xffff00000d2d7812 */ /* 0x000fe200078ec0ff */
[C---:B------:R-:W-:Y:S01]  /*af20*/  FMUL.FTZ R39, R46.reuse, R41 ;  /* 0x000000292e277220 */ /* 0x040fe20000410000 */
[C---:B------:R-:W-:Y:S01]  /*af30*/  LOP3.LUT R43, R15.reuse, 0xffff0000, RZ, 0xc0, !PT ;  /* 0xffff00000f2b7812 */ /* 0x040fe200078ec0ff */
[-C--:B------:R-:W-:Y:S01]  /*af40*/  FMUL.FTZ R46, R46, R38.reuse ;  /* 0x000000262e2e7220 */ /* 0x080fe20000410000 */
[----:B------:R-:W-:Y:S01]  /*af50*/  SHF.L.U32 R42, R14, 0x10, RZ ;  /* 0x000000100e2a7819 */ /* 0x000fe200000006ff */
[----:B------:R-:W-:Y:S01]  /*af60*/  IMAD.U32 R13, R15, 0x10000, RZ ;  /* 0x000100000f0d7824 */ /* 0x000fe200078e00ff */
[----:B------:R-:W-:Y:S01]  /*af70*/  SHF.L.U32 R15, R25, 0x10, RZ ;  /* 0x00000010190f7819 */ /* 0x000fe200000006ff */
[----:B------:R-:W-:Y:S01]  /*af80*/  FFMA.FTZ R39, R36, R38, -R39 ;  /* 0x0000002624277223 */ /* 0x000fe20000010827 */
[----:B------:R-:W-:Y:S01]  /*af90*/  LOP3.LUT R14, R14, 0xffff0000, RZ, 0xc0, !PT ;  /* 0xffff00000e0e7812 */ /* 0x000fe200078ec0ff */
[----:B------:R-:W-:-:S02]  /*afa0*/  FMUL.FTZ R38, R19, R40 ;  /* 0x0000002813267220 */ /* 0x000fc40000410000 */
[----:B------:R-:W-:Y:S02]  /*afb0*/  FFMA.FTZ R36, R36, R41, R46 ;  /* 0x0000002924247223 */ /* 0x000fe4000001002e */
[----:B------:R-:W-:Y:S02]  /*afc0*/  IMAD.U32 R41, R29, 0x10000, RZ ;  /* 0x000100001d297824 */ /* 0x000fe400078e00ff */
[-C--:B------:R-:W-:Y:S02]  /*afd0*/  FMUL.FTZ R46, R19, R44.reuse ;  /* 0x0000002c132e7220 */ /* 0x080fe40000410000 */
[----:B------:R-:W-:Y:S02]  /*afe0*/  FFMA.FTZ R38, R35, R44, -R38 ;  /* 0x0000002c23267223 */ /* 0x000fe40000010826 */
[C---:B------:R-:W-:Y:S02]  /*aff0*/  FMUL.FTZ R44, R12.reuse, R15 ;  /* 0x0000000f0c2c7220 */ /* 0x040fe40000410000 */
[----:B------:R-:W-:-:S02]  /*b000*/  FMUL.FTZ R19, R12, R41 ;  /* 0x000000290c137220 */ /* 0x000fc40000410000 */
[----:B------:R-:W-:Y:S01]  /*b010*/  FFMA.FTZ R12, R35, R40, R46 ;  /* 0x00000028230c7223 */ /* 0x000fe2000001002e */
[----:B------:R-:W-:Y:S01]  /*b020*/  LOP3.LUT R46, R28, 0xffff0000, RZ, 0xc0, !PT ;  /* 0xffff00001c2e7812 */ /* 0x000fe200078ec0ff */
[----:B------:R-:W-:Y:S01]  /*b030*/  FFMA.FTZ R35, R34, R41, -R44 ;  /* 0x0000002922237223 */ /* 0x000fe2000001082c */
[----:B------:R-:W-:Y:S01]  /*b040*/  SHF.L.U32 R44, R23, 0x10, RZ ;  /* 0x00000010172c7819 */ /* 0x000fe200000006ff */
[----:B------:R-:W-:Y:S01]  /*b050*/  IMAD.U32 R41, R28, 0x10000, RZ ;  /* 0x000100001c297824 */ /* 0x000fe200078e00ff */
[----:B------:R-:W-:Y:S01]  /*b060*/  F2FP.BF16.PACK_AB R12, R12, R36 ;  /* 0x000000240c0c723e */ /* 0x000fe200000010ff */
[----:B------:R-:W-:Y:S01]  /*b070*/  FFMA.FTZ R34, R34, R15, R19 ;  /* 0x0000000f22227223 */ /* 0x000fe20000010013 */
[----:B------:R-:W-:Y:S01]  /*b080*/  LOP3.LUT R15, R24, 0xffff0000, RZ, 0xc0, !PT ;  /* 0xffff0000180f7812 */ /* 0x000fe200078ec0ff */
[C---:B------:R-:W-:Y:S02]  /*b090*/  FMUL.FTZ R19, R42.reuse, R47 ;  /* 0x0000002f2a137220 */ /* 0x040fe40000410000 */
[----:B------:R-:W-:-:S02]  /*b0a0*/  FMUL.FTZ R42, R42, R41 ;  /* 0x000000292a2a7220 */ /* 0x000fc40000410000 */
[----:B------:R-:W-:Y:S01]  /*b0b0*/  FFMA.FTZ R41, R37, R41, -R19 ;  /* 0x0000002925297223 */ /* 0x000fe20000010813 */
[----:B------:R-:W-:Y:S01]  /*b0c0*/  SHF.L.U32 R19, R27, 0x10, RZ ;  /* 0x000000101b137819 */ /* 0x000fe200000006ff */
[C---:B------:R-:W-:Y:S02]  /*b0d0*/  FMUL.FTZ R40, R14.reuse, R15 ;  /* 0x0000000f0e287220 */ /* 0x040fe40000410000 */
[----:B------:R-:W-:Y:S02]  /*b0e0*/  FMUL.FTZ R14, R14, R46 ;  /* 0x0000002e0e0e7220 */ /* 0x000fe40000410000 */
[----:B------:R-:W-:Y:S02]  /*b0f0*/  FFMA.FTZ R37, R37, R47, R42 ;  /* 0x0000002f25257223 */ /* 0x000fe4000001002a */
[----:B------:R-:W-:Y:S02]  /*b100*/  FMUL.FTZ R42, R13, R44 ;  /* 0x0000002c0d2a7220 */ /* 0x000fe40000410000 */
[----:B------:R-:W-:Y:S01]  /*b110*/  FFMA.FTZ R40, R33, R46, -R40 ;  /* 0x0000002e21287223 */ /* 0x000fe20000010828 */
[----:B------:R-:W-:Y:S01]  /*b120*/  LOP3.LUT R46, R29, 0xffff0000, RZ, 0xc0, !PT ;  /* 0xffff00001d2e7812 */ /* 0x000fe200078ec0ff */
[----:B------:R-:W-:-:S02]  /*b130*/  FFMA.FTZ R14, R33, R15, R14 ;  /* 0x0000000f210e7223 */ /* 0x000fc4000001000e */
[-C--:B------:R-:W-:Y:S01]  /*b140*/  FMUL.FTZ R15, R13, R19.reuse ;  /* 0x000000130d0f7220 */ /* 0x080fe20000410000 */
[----:B------:R-:W-:Y:S01]  /*b150*/  LOP3.LUT R13, R25, 0xffff0000, RZ, 0xc0, !PT ;  /* 0xffff0000190d7812 */ /* 0x000fe200078ec0ff */
[----:B------:R-:W-:Y:S01]  /*b160*/  FFMA.FTZ R33, R17, R19, -R42 ;  /* 0x0000001311217223 */ /* 0x000fe2000001082a */
[----:B------:R-:W-:Y:S01]  /*b170*/  LOP3.LUT R42, R23, 0xffff0000, RZ, 0xc0, !PT ;  /* 0xffff0000172a7812 */ /* 0x000fe200078ec0ff */
[----:B------:R-:W-:Y:S01]  /*b180*/  FFMA.FTZ R15, R17, R44, R15 ;  /* 0x0000002c110f7223 */ /* 0x000fe2000001000f */
[----:B------:R-:W-:Y:S01]  /*b190*/  LOP3.LUT R19, R27, 0xffff0000, RZ, 0xc0, !PT ;  /* 0xffff00001b137812 */ /* 0x000fe200078ec0ff */
[----:B------:R-:W-:Y:S01]  /*b1a0*/  FMUL.FTZ R17, R45, R13 ;  /* 0x0000000d2d117220 */ /* 0x000fe20000410000 */
[----:B------:R-:W-:Y:S01]  /*b1b0*/  F2FP.BF16.PACK_AB R14, R14, R37 ;  /* 0x000000250e0e723e */ /* 0x000fe200000010ff */
[----:B------:R-:W-:Y:S02]  /*b1c0*/  FMUL.FTZ R44, R43, R42 ;  /* 0x0000002a2b2c7220 */ /* 0x000fe40000410000 */
[----:B------:R-:W-:-:S02]  /*b1d0*/  FMUL.FTZ R45, R45, R46 ;  /* 0x0000002e2d2d7220 */ /* 0x000fc40000410000 */
[-C--:B------:R-:W-:Y:S02]  /*b1e0*/  FMUL.FTZ R43, R43, R19.reuse ;  /* 0x000000132b2b7220 */ /* 0x080fe40000410000 */
[----:B------:R-:W-:Y:S02]  /*b1f0*/  FFMA.FTZ R17, R16, R46, -R17 ;  /* 0x0000002e10117223 */ /* 0x000fe40000010811 */
[----:B------:R-:W-:Y:S02]  /*b200*/  FFMA.FTZ R19, R18, R19, -R44 ;  /* 0x0000001312137223 */ /* 0x000fe4000001082c */
[----:B------:R-:W-:Y:S01]  /*b210*/  FFMA.FTZ R13, R16, R13, R45 ;  /* 0x0000000d100d7223 */ /* 0x000fe2000001002d */
[----:B------:R-:W-:Y:S01]  /*b220*/  F2FP.BF16.PACK_AB R16, R38, R39 ;  /* 0x000000272610723e */ /* 0x000fe200000010ff */
[----:B------:R-:W-:Y:S01]  /*b230*/  FFMA.FTZ R43, R18, R42, R43 ;  /* 0x0000002a122b7223 */ /* 0x000fe2000001002b */
[----:B------:R-:W-:Y:S02]  /*b240*/  F2FP.BF16.PACK_AB R18, R40, R41 ;  /* 0x000000292812723e */ /* 0x000fe400000010ff */
[----:B------:R-:W-:-:S02]  /*b250*/  F2FP.BF16.PACK_AB R17, R17, R35 ;  /* 0x000000231111723e */ /* 0x000fc400000010ff */
[----:B------:R-:W-:Y:S02]  /*b260*/  F2FP.BF16.PACK_AB R19, R19, R33 ;  /* 0x000000211313723e */ /* 0x000fe400000010ff */
[----:B------:R-:W-:Y:S02]  /*b270*/  F2FP.BF16.PACK_AB R13, R13, R34 ;  /* 0x000000220d0d723e */ /* 0x000fe400000010ff */
[----:B------:R-:W-:Y:S01]  /*b280*/  F2FP.BF16.PACK_AB R15, R43, R15 ;  /* 0x0000000f2b0f723e */ /* 0x000fe200000010ff */
[----:B------:R1:W-:Y:S04]  /*b290*/  STS.128 [R22+0x100], R16 ;  /* 0x0001001016007388 */ /* 0x0003e80000000c00 */
[----:B------:R1:W-:Y:S02]  /*b2a0*/  STS.128 [R31+0x100], R12 ;  /* 0x0001000c1f007388 */ /* 0x0003e40000000c00 */
.L_x_131:
[----:B------:R-:W-:Y:S05]  /*b2b0*/  BSYNC B0 ;  /* 0x0000000000007941 */ /* 0x000fea0003800000 */
.L_x_130:
[----:B-1----:R-:W-:Y:S01]  /*b2c0*/  IADD3 R13, R10, 0x20, RZ ;  /* 0x000000200a0d7810 */ /* 0x002fe20007ffe0ff */
[----:B------:R-:W-:Y:S03]  /*b2d0*/  BSSY B0, `(.L_x_132) ;  /* 0x0000064000007945 */ /* 0x000fe60003800000 */
[----:B------:R-:W-:-:S13]  /*b2e0*/  ISETP.GE.OR P1, PT, R13, UR4, P0 ;  /* 0x000000040d007c0c */ /* 0x000fda0008726670 */
[----:B------:R-:W-:Y:S05]  /*b2f0*/  @P1 BRA `(.L_x_133) ;  /* 0x0000061000001947 */ /* 0x000fea0003800000 */
[----:B------:R-:W-:Y:S01]  /*b300*/  IMAD.MOV.U32 R15, RZ, RZ, c[0x0][0x27c] ;  /* 0x00009f00ff0f7624 */ /* 0x000fe200078e00ff */
[----:B------:R-:W-:Y:S01]  /*b310*/  SHF.R.S32.HI R12, RZ, 0x1f, R13 ;  /* 0x0000001fff0c7819 */ /* 0x000fe2000001140d */
[----:B------:R-:W-:Y:S01]  /*b320*/  IMAD.SHL.U32 R17, R13, 0x40, RZ ;  /* 0x000000400d117824 */ /* 0x000fe200078e00ff */
[----:B------:R-:W-:Y:S01]  /*b330*/  SHF.L.U32 R46, R30, 0x10, RZ ;  /* 0x000000101e2e7819 */ /* 0x000fe200000006ff */
[----:B------:R-:W-:Y:S01]  /*b340*/  IMAD.U32 R42, R26, 0x10000, RZ ;  /* 0x000100001a2a7824 */ /* 0x000fe200078e00ff */
[----:B------:R-:W-:Y:S02]  /*b350*/  LEA.HI R15, R15, R3, RZ, 0x1d ;  /* 0x000000030f0f7211 */ /* 0x000fe400078fe8ff */
[----:B------:R-:W-:Y:S02]  /*b360*/  LEA.HI R12, R12, R13, RZ, 0x3 ;  /* 0x0000000d0c0c7211 */ /* 0x000fe400078f18ff */
[----:B------:R-:W-:Y:S01]  /*b370*/  SHF.R.S32.HI R13, RZ, 0x1f, R15 ;  /* 0x0000001fff0d7819 */ /* 0x000fe2000001140f */
[----:B------:R-:W-:Y:S01]  /*b380*/  IMAD.SHL.U32 R14, R15, 0x8, RZ ;  /* 0x000000080f0e7824 */ /* 0x000fe200078e00ff */
[----:B------:R-:W-:-:S02]  /*b390*/  LOP3.LUT R17, R17, 0x1c0, RZ, 0xc0, !PT ;  /* 0x000001c011117812 */ /* 0x000fc400078ec0ff */
[----:B------:R-:W-:Y:S02]  /*b3a0*/  LEA.HI R13, R13, R15, RZ, 0x3 ;  /* 0x0000000f0d0d7211 */ /* 0x000fe400078f18ff */
[----:B------:R-:W-:Y:S02]  /*b3b0*/  SHF.L.U32 R12, R12, 0x6, RZ ;  /* 0x000000060c0c7819 */ /* 0x000fe400000006ff */
[----:B------:R-:W-:Y:S01]  /*b3c0*/  SHF.R.U32.HI R16, RZ, 0x3, R17 ;  /* 0x00000003ff107819 */ /* 0x000fe20000011611 */
[----:B------:R-:W-:Y:S01]  /*b3d0*/  IMAD.SHL.U32 R13, R13, 0x400, RZ ;  /* 0x000004000d0d7824 */ /* 0x000fe200078e00ff */
[----:B------:R-:W-:Y:S02]  /*b3e0*/  LOP3.LUT R14, R17, 0x38, R14, 0xf8, !PT ;  /* 0x00000038110e7812 */ /* 0x000fe400078ef80e */
[----:B------:R-:W-:Y:S02]  /*b3f0*/  LOP3.LUT R12, R12, 0xfffffe00, RZ, 0xc0, !PT ;  /* 0xfffffe000c0c7812 */ /* 0x000fe400078ec0ff */
[----:B------:R-:W-:-:S02]  /*b400*/  LOP3.LUT R14, R14, R16, RZ, 0x3c, !PT ;  /* 0x000000100e0e7212 */ /* 0x000fc400078e3cff */
[----:B------:R-:W-:Y:S02]  /*b410*/  LOP3.LUT R13, R13, 0x7fffe000, RZ, 0xc0, !PT ;  /* 0x7fffe0000d0d7812 */ /* 0x000fe400078ec0ff */
[----:B------:R-:W-:Y:S02]  /*b420*/  LOP3.LUT R18, R17, 0x38, R32, 0xf8, !PT ;  /* 0x0000003811127812 */ /* 0x000fe400078ef820 */
[----:B------:R-:W-:Y:S02]  /*b430*/  IADD3 R22, R14, R13, R12 ;  /* 0x0000000d0e167210 */ /* 0x000fe40007ffe00c */
[----:B------:R-:W-:Y:S02]  /*b440*/  LOP3.LUT R18, R12, R18, R16, 0xf6, !PT ;  /* 0x000000120c127212 */ /* 0x000fe400078ef610 */
[----:B------:R-:W-:Y:S01]  /*b450*/  LOP3.LUT R40, R26, 0xffff0000, RZ, 0xc0, !PT ;  /* 0xffff00001a287812 */ /* 0x000fe200078ec0ff */
[----:B------:R-:W-:Y:S01]  /*b460*/  IMAD.SHL.U32 R22, R22, 0x2, RZ ;  /* 0x0000000216167824 */ /* 0x000fe200078e00ff */
[----:B------:R-:W-:-:S02]  /*b470*/  SHF.L.U32 R31, R18, 0x1, RZ ;  /* 0x00000001121f7819 */ /* 0x000fc400000006ff */
[----:B------:R-:W-:Y:S02]  /*b480*/  LOP3.LUT R45, R30, 0xffff0000, RZ, 0xc0, !PT ;  /* 0xffff00001e2d7812 */ /* 0x000fe400078ec0ff */
[----:B------:R-:W1:Y:S04]  /*b490*/  LDS.128 R12, [R22+0x100] ;  /* 0x00010000160c7984 */ /* 0x000e680000000c00 */
[----:B------:R-:W2:Y:S01]  /*b4a0*/  LDS.128 R16, [R31+0x100] ;  /* 0x000100001f107984 */ /* 0x000ea20000000c00 */
[C---:B-1----:R-:W-:Y:S01]  /*b4b0*/  IMAD.U32 R41, R12.reuse, 0x10000, RZ ;  /* 0x000100000c297824 */ /* 0x042fe200078e00ff */
[----:B------:R-:W-:Y:S02]  /*b4c0*/  LOP3.LUT R39, R12, 0xffff0000, RZ, 0xc0, !PT ;  /* 0xffff00000c277812 */ /* 0x000fe400078ec0ff */
[C---:B------:R-:W-:Y:S01]  /*b4d0*/  SHF.L.U32 R12, R13.reuse, 0x10, RZ ;  /* 0x000000100d0c7819 */ /* 0x040fe200000006ff */
[----:B--2---:R-:W-:Y:S01]  /*b4e0*/  IMAD.U32 R38, R16, 0x10000, RZ ;  /* 0x0001000010267824 */ /* 0x004fe200078e00ff */
[----:B------:R-:W-:Y:S01]  /*b4f0*/  LOP3.LUT R35, R13, 0xffff0000, RZ, 0xc0, !PT ;  /* 0xffff00000d237812 */ /* 0x000fe200078ec0ff */
[C---:B------:R-:W-:Y:S01]  /*b500*/  IMAD.U32 R13, R14.reuse, 0x10000, RZ ;  /* 0x000100000e0d7824 */ /* 0x040fe200078e00ff */
[----:B------:R-:W-:Y:S01]  /*b510*/  LOP3.LUT R43, R14, 0xffff0000, RZ, 0xc0, !PT ;  /* 0xffff00000e2b7812 */ /* 0x000fe200078ec0ff */
[----:B------:R-:W-:Y:S01]  /*b520*/  FMUL.FTZ R14, R42, R41 ;  /* 0x000000292a0e7220 */ /* 0x000fe20000410000 */
[----:B------:R-:W-:Y:S01]  /*b530*/  SHF.L.U32 R34, R15, 0x10, RZ ;  /* 0x000000100f227819 */ /* 0x000fe200000006ff */
[----:B------:R-:W-:Y:S01]  /*b540*/  FMUL.FTZ R44, R45, R39 ;  /* 0x000000272d2c7220 */ /* 0x000fe20000410000 */
[----:B------:R-:W-:Y:S01]  /*b550*/  LOP3.LUT R47, R15, 0xffff0000, RZ, 0xc0, !PT ;  /* 0xffff00000f2f7812 */ /* 0x000fe200078ec0ff */
[----:B------:R-:W-:Y:S01]  /*b560*/  FMUL.FTZ R15, R46, R41 ;  /* 0x000000292e0f7220 */ /* 0x000fe20000410000 */
[----:B------:R-:W-:Y:S01]  /*b570*/  LOP3.LUT R37, R16, 0xffff0000, RZ, 0xc0, !PT ;  /* 0xffff000010257812 */ /* 0x000fe200078ec0ff */
[-C--:B------:R-:W-:Y:S01]  /*b580*/  FFMA.FTZ R46, R46, R38.reuse, -R14 ;  /* 0x000000262e2e7223 */ /* 0x080fe2000001080e */
[C---:B------:R-:W-:Y:S01]  /*b590*/  SHF.L.U32 R16, R17.reuse, 0x10, RZ ;  /* 0x0000001011107819 */ /* 0x040fe200000006ff */
[----:B------:R-:W-:Y:S01]  /*b5a0*/  FFMA.FTZ R15, R42, R38, R15 ;  /* 0x000000262a0f7223 */ /* 0x000fe2000001000f */
[----:B------:R-:W-:Y:S01]  /*b5b0*/  SHF.L.U32 R38, R28, 0x10, RZ ;  /* 0x000000101c267819 */ /* 0x000fe200000006ff */
[----:B------:R-:W-:Y:S01]  /*b5c0*/  IMAD.U32 R14, R24, 0x10000, RZ ;  /* 0x00010000180e7824 */ /* 0x000fe200078e00ff */
[----:B------:R-:W-:Y:S01]  /*b5d0*/  LOP3.LUT R33, R17, 0xffff0000, RZ, 0xc0, !PT ;  /* 0xffff000011217812 */ /* 0x000fe200078ec0ff */
[----:B------:R-:W-:Y:S01]  /*b5e0*/  FMUL.FTZ R41, R40, R39 ;  /* 0x0000002728297220 */ /* 0x000fe20000410000 */
[----:B------:R-:W-:Y:S01]  /*b5f0*/  LOP3.LUT R39, R24, 0xffff0000, RZ, 0xc0, !PT ;  /* 0xffff000018277812 */ /* 0x000fe200078ec0ff */
[C---:B------:R-:W-:Y:S01]  /*b600*/  IMAD.U32 R36, R18.reuse, 0x10000, RZ ;  /* 0x0001000012247824 */ /* 0x040fe200078e00ff */
[----:B------:R-:W-:Y:S01]  /*b610*/  LOP3.LUT R18, R18, 0xffff0000, RZ, 0xc0, !PT ;  /* 0xffff000012127812 */ /* 0x000fe200078ec0ff */
[----:B------:R-:W-:Y:S01]  /*b620*/  FFMA.FTZ R45, R45, R37, -R41 ;  /* 0x000000252d2d7223 */ /* 0x000fe20000010829 */
[C---:B------:R-:W-:Y:S01]  /*b630*/  SHF.L.U32 R17, R19.reuse, 0x10, RZ ;  /* 0x0000001013117819 */ /* 0x040fe200000006ff */
[-C--:B------:R-:W-:Y:S01]  /*b640*/  FMUL.FTZ R42, R14, R13.reuse ;  /* 0x0000000d0e2a7220 */ /* 0x080fe20000410000 */
[----:B------:R-:W-:Y:S01]  /*b650*/  LOP3.LUT R19, R19, 0xffff0000, RZ, 0xc0, !PT ;  /* 0xffff000013137812 */ /* 0x000fe200078ec0ff */
[----:B------:R-:W-:-:S02]  /*b660*/  FMUL.FTZ R41, R38, R13 ;  /* 0x0000000d26297220 */ /* 0x000fc40000410000 */
[----:B------:R-:W-:Y:S01]  /*b670*/  FFMA.FTZ R13, R40, R37, R44 ;  /* 0x00000025280d7223 */ /* 0x000fe2000001002c */
[----:B------:R-:W-:Y:S01]  /*b680*/  SHF.L.U32 R40, R25, 0x10, RZ ;  /* 0x0000001019287819 */ /* 0x000fe200000006ff */
[-C--:B------:R-:W-:Y:S01]  /*b690*/  FFMA.FTZ R37, R38, R36.reuse, -R42 ;  /* 0x0000002426257223 */ /* 0x080fe2000001082a */
[----:B------:R-:W-:Y:S01]  /*b6a0*/  LOP3.LUT R38, R28, 0xffff0000, RZ, 0xc0, !PT ;  /* 0xffff00001c267812 */ /* 0x000fe200078ec0ff */
[----:B------:R-:W-:Y:S01]  /*b6b0*/  FFMA.FTZ R14, R14, R36, R41 ;  /* 0x000000240e0e7223 */ /* 0x000fe20000010029 */
[----:B------:R-:W-:Y:S01]  /*b6c0*/  SHF.L.U32 R41, R27, 0x10, RZ ;  /* 0x000000101b297819 */ /* 0x000fe200000006ff */
[-C--:B------:R-:W-:Y:S02]  /*b6d0*/  FMUL.FTZ R36, R39, R43.reuse ;  /* 0x0000002b27247220 */ /* 0x080fe40000410000 */
[----:B------:R-:W-:Y:S02]  /*b6e0*/  IMAD.U32 R42, R29, 0x10000, RZ ;  /* 0x000100001d2a7824 */ /* 0x000fe400078e00ff */
[----:B------:R-:W-:-:S02]  /*b6f0*/  FMUL.FTZ R43, R38, R43 ;  /* 0x0000002b262b7220 */ /* 0x000fc40000410000 */
[----:B------:R-:W-:Y:S02]  /*b700*/  FFMA.FTZ R36, R38, R18, -R36 ;  /* 0x0000001226247223 */ /* 0x000fe40000010824 */
[----:B------:R-:W-:Y:S02]  /*b710*/  IMAD.U32 R38, R23, 0x10000, RZ ;  /* 0x0001000017267824 */ /* 0x000fe400078e00ff */
[-C--:B------:R-:W-:Y:S02]  /*b720*/  FMUL.FTZ R44, R40, R12.reuse ;  /* 0x0000000c282c7220 */ /* 0x080fe40000410000 */
[----:B------:R-:W-:Y:S02]  /*b730*/  FMUL.FTZ R12, R42, R12 ;  /* 0x0000000c2a0c7220 */ /* 0x000fe40000410000 */
[----:B------:R-:W-:Y:S01]  /*b740*/  FFMA.FTZ R43, R39, R18, R43 ;  /* 0x00000012272b7223 */ /* 0x000fe2000001002b */
[----:B------:R-:W-:Y:S01]  /*b750*/  LOP3.LUT R39, R29, 0xffff0000, RZ, 0xc0, !PT ;  /* 0xffff00001d277812 */ /* 0x000fe200078ec0ff */
[----:B------:R-:W-:-:S02]  /*b760*/  FMUL.FTZ R18, R38, R34 ;  /* 0x0000002226127220 */ /* 0x000fc40000410000 */
[----:B------:R-:W-:Y:S01]  /*b770*/  FFMA.FTZ R44, R42, R16, -R44 ;  /* 0x000000102a2c7223 */ /* 0x000fe2000001082c */
[----:B------:R-:W-:Y:S01]  /*b780*/  F2FP.BF16.PACK_AB R14, R43, R14 ;  /* 0x0000000e2b0e723e */ /* 0x000fe200000010ff */
[----:B------:R-:W-:Y:S01]  /*b790*/  FFMA.FTZ R40, R40, R16, R12 ;  /* 0x0000001028287223 */ /* 0x000fe2000001000c */
[----:B------:R-:W-:Y:S01]  /*b7a0*/  LOP3.LUT R16, R25, 0xffff0000, RZ, 0xc0, !PT ;  /* 0xffff000019107812 */ /* 0x000fe200078ec0ff */
[----:B------:R-:W-:Y:S01]  /*b7b0*/  FMUL.FTZ R34, R41, R34 ;  /* 0x0000002229227220 */ /* 0x000fe20000410000 */
[----:B------:R-:W-:Y:S01]  /*b7c0*/  LOP3.LUT R12, R23, 0xffff0000, RZ, 0xc0, !PT ;  /* 0xffff0000170c7812 */ /* 0x000fe200078ec0ff */
[-C--:B------:R-:W-:Y:S01]  /*b7d0*/  FFMA.FTZ R41, R41, R17.reuse, -R18 ;  /* 0x0000001129297223 */ /* 0x080fe20000010812 */
[----:B------:R-:W-:Y:S01]  /*b7e0*/  LOP3.LUT R18, R27, 0xffff0000, RZ, 0xc0, !PT ;  /* 0xffff00001b127812 */ /* 0x000fe200078ec0ff */
[----:B------:R-:W-:Y:S02]  /*b7f0*/  FFMA.FTZ R38, R38, R17, R34 ;  /* 0x0000001126267223 */ /* 0x000fe40000010022 */
[----:B------:R-:W-:-:S02]  /*b800*/  FMUL.FTZ R17, R16, R35 ;  /* 0x0000002310117220 */ /* 0x000fc40000410000 */
[C---:B------:R-:W-:Y:S02]  /*b810*/  FMUL.FTZ R34, R39.reuse, R35 ;  /* 0x0000002327227220 */ /* 0x040fe40000410000 */
[-C--:B------:R-:W-:Y:S02]  /*b820*/  FMUL.FTZ R35, R12, R47.reuse ;  /* 0x0000002f0c237220 */ /* 0x080fe40000410000 */
[----:B------:R-:W-:Y:S02]  /*b830*/  FMUL.FTZ R47, R18, R47 ;  /* 0x0000002f122f7220 */ /* 0x000fe40000410000 */
[-C--:B------:R-:W-:Y:S02]  /*b840*/  FFMA.FTZ R17, R39, R33.reuse, -R17 ;  /* 0x0000002127117223 */ /* 0x080fe40000010811 */
[----:B------:R-:W-:Y:S01]  /*b850*/  FFMA.FTZ R34, R16, R33, R34 ;  /* 0x0000002110227223 */ /* 0x000fe20000010022 */
[----:B------:R-:W-:Y:S01]  /*b860*/  F2FP.BF16.PACK_AB R16, R45, R46 ;  /* 0x0000002e2d10723e */ /* 0x000fe200000010ff */
[----:B------:R-:W-:Y:S01]  /*b870*/  FFMA.FTZ R33, R18, R19, -R35 ;  /* 0x0000001312217223 */ /* 0x000fe20000010823 */
[----:B------:R-:W-:Y:S01]  /*b880*/  F2FP.BF16.PACK_AB R18, R36, R37 ;  /* 0x000000252412723e */ /* 0x000fe200000010ff */
[----:B------:R-:W-:Y:S01]  /*b890*/  FFMA.FTZ R47, R12, R19, R47 ;  /* 0x000000130c2f7223 */ /* 0x000fe2000001002f */
[----:B------:R-:W-:-:S02]  /*b8a0*/  F2FP.BF16.PACK_AB R12, R13, R15 ;  /* 0x0000000f0d0c723e */ /* 0x000fc400000010ff */
[----:B------:R-:W-:Y:S02]  /*b8b0*/  F2FP.BF16.PACK_AB R17, R17, R44 ;  /* 0x0000002c1111723e */ /* 0x000fe400000010ff */
[----:B------:R-:W-:Y:S02]  /*b8c0*/  F2FP.BF16.PACK_AB R19, R33, R41 ;  /* 0x000000292113723e */ /* 0x000fe400000010ff */
[----:B------:R-:W-:Y:S02]  /*b8d0*/  F2FP.BF16.PACK_AB R13, R34, R40 ;  /* 0x00000028220d723e */ /* 0x000fe400000010ff */
[----:B------:R-:W-:Y:S01]  /*b8e0*/  F2FP.BF16.PACK_AB R15, R47, R38 ;  /* 0x000000262f0f723e */ /* 0x000fe200000010ff */
[----:B------:R1:W-:Y:S04]  /*b8f0*/  STS.128 [R31+0x100], R16 ;  /* 0x000100101f007388 */ /* 0x0003e80000000c00 */
[----:B------:R1:W-:Y:S02]  /*b900*/  STS.128 [R22+0x100], R12 ;  /* 0x0001000c16007388 */ /* 0x0003e40000000c00 */
.L_x_133:
[----:B------:R-:W-:Y:S05]  /*b910*/  BSYNC B0 ;  /* 0x0000000000007941 */ /* 0x000fea0003800000 */
.L_x_132:
        /* <DEDUP_REMOVED lines=101> */
.L_x_135:
[----:B------:R-:W-:Y:S05]  /*bf70*/  BSYNC B0 ;  /* 0x0000000000007941 */ /* 0x000fea0003800000 */
.L_x_134:
[----:B-1----:R-:W-:-:S04]  /*bf80*/  IADD3 R13, R10, 0x60, RZ ;  /* 0x000000600a0d7810 */ /* 0x002fc80007ffe0ff */
[----:B------:R-:W-:-:S13]  /*bf90*/  ISETP.GE.OR P0, PT, R13, UR4, P0 ;  /* 0x000000040d007c0c */ /* 0x000fda0008706670 */
[----:B------:R-:W-:Y:S05]  /*bfa0*/  @P0 BRA `(.L_x_125) ;  /* 0x0000061000000947 */ /* 0x000fea0003800000 */
[----:B------:R-:W-:Y:S01]  /*bfb0*/  IMAD.MOV.U32 R15, RZ, RZ, c[0x0][0x27c] ;  /* 0x00009f00ff0f7624 */ /* 0x000fe200078e00ff */
[----:B------:R-:W-:Y:S01]  /*bfc0*/  SHF.R.S32.HI R12, RZ, 0x1f, R13 ;  /* 0x0000001fff0c7819 */ /* 0x000fe2000001140d */
[----:B------:R-:W-:Y:S01]  /*bfd0*/  IMAD.SHL.U32 R17, R13, 0x40, RZ ;  /* 0x000000400d117824 */ /* 0x000fe200078e00ff */
[----:B------:R-:W-:Y:S02]  /*bfe0*/  SHF.L.U32 R39, R30, 0x10, RZ ;  /* 0x000000101e277819 */ /* 0x000fe400000006ff */
        /* <DEDUP_REMOVED lines=9> */
[C---:B------:R-:W-:Y:S02]  /*c080*/  LOP3.LUT R14, R17.reuse, 0x38, R14, 0xf8, !PT ;  /* 0x00000038110e7812 */ /* 0x040fe400078ef80e */
[----:B------:R-:W-:Y:S02]  /*c090*/  LOP3.LUT R18, R17, 0x38, R32, 0xf8, !PT ;  /* 0x0000003811127812 */ /* 0x000fe400078ef820 */
[----:B------:R-:W-:-:S02]  /*c0a0*/  LOP3.LUT R12, R12, 0xfffffe00, RZ, 0xc0, !PT ;  /* 0xfffffe000c0c7812 */ /* 0x000fc400078ec0ff */
[----:B------:R-:W-:Y:S02]  /*c0b0*/  LOP3.LUT R14, R14, R16, RZ, 0x3c, !PT ;  /* 0x000000100e0e7212 */ /* 0x000fe400078e3cff */
[----:B------:R-:W-:Y:S02]  /*c0c0*/  LOP3.LUT R13, R13, 0x7fffe000, RZ, 0xc0, !PT ;  /* 0x7fffe0000d0d7812 */ /* 0x000fe400078ec0ff */
[----:B------:R-:W-:Y:S02]  /*c0d0*/  LOP3.LUT R18, R12, R18, R16, 0xf6, !PT ;  /* 0x000000120c127212 */ /* 0x000fe400078ef610 */
[----:B------:R-:W-:Y:S02]  /*c0e0*/  IADD3 R22, R14, R13, R12 ;  /* 0x0000000d0e167210 */ /* 0x000fe40007ffe00c */
[----:B------:R-:W-:-:S03]  /*c0f0*/  SHF.L.U32 R31, R18, 0x1, RZ ;  /* 0x00000001121f7819 */ /* 0x000fc600000006ff */
[----:B------:R-:W-:Y:S02]  /*c100*/  IMAD.SHL.U32 R22, R22, 0x2, RZ ;  /* 0x0000000216167824 */ /* 0x000fe400078e00ff */
[----:B------:R-:W1:Y:S04]  /*c110*/  LDS.128 R16, [R31+0x100] ;  /* 0x000100001f107984 */ /* 0x000e680000000c00 */
[----:B------:R-:W2:Y:S01]  /*c120*/  LDS.128 R12, [R22+0x100] ;  /* 0x00010000160c7984 */ /* 0x000ea20000000c00 */
[C---:B-1----:R-:W-:Y:S01]  /*c130*/  IMAD.U32 R34, R16.reuse, 0x10000, RZ ;  /* 0x0001000010227824 */ /* 0x042fe200078e00ff */
[----:B------:R-:W-:Y:S01]  /*c140*/  LOP3.LUT R33, R16, 0xffff0000, RZ, 0xc0, !PT ;  /* 0xffff000010217812 */ /* 0x000fe200078ec0ff */
[----:B------:R-:W-:Y:S01]  /*c150*/  IMAD.U32 R35, R18, 0x10000, RZ ;  /* 0x0001000012237824 */ /* 0x000fe200078e00ff */
[C---:B------:R-:W-:Y:S01]  /*c160*/  SHF.L.U32 R16, R17.reuse, 0x10, RZ ;  /* 0x0000001011107819 */ /* 0x040fe200000006ff */
[----:B--2---:R-:W-:Y:S01]  /*c170*/  IMAD.U32 R37, R12, 0x10000, RZ ;  /* 0x000100000c257824 */ /* 0x004fe200078e00ff */
[----:B------:R-:W-:Y:S01]  /*c180*/  LOP3.LUT R36, R17, 0xffff0000, RZ, 0xc0, !PT ;  /* 0xffff000011247812 */ /* 0x000fe200078ec0ff */
[----:B------:R-:W-:Y:S01]  /*c190*/  IMAD.U32 R42, R14, 0x10000, RZ ;  /* 0x000100000e2a7824 */ /* 0x000fe200078e00ff */
[----:B------:R-:W-:-:S02]  /*c1a0*/  SHF.L.U32 R17, R19, 0x10, RZ ;  /* 0x0000001013117819 */ /* 0x000fc400000006ff */
[----:B------:R-:W-:Y:S02]  /*c1b0*/  LOP3.LUT R38, R19, 0xffff0000, RZ, 0xc0, !PT ;  /* 0xffff000013267812 */ /* 0x000fe400078ec0ff */
[----:B------:R-:W-:Y:S02]  /*c1c0*/  LOP3.LUT R19, R12, 0xffff0000, RZ, 0xc0, !PT ;  /* 0xffff00000c137812 */ /* 0x000fe400078ec0ff */
[C---:B------:R-:W-:Y:S02]  /*c1d0*/  SHF.L.U32 R12, R13.reuse, 0x10, RZ ;  /* 0x000000100d0c7819 */ /* 0x040fe400000006ff */
[----:B------:R-:W-:Y:S01]  /*c1e0*/  LOP3.LUT R43, R13, 0xffff0000, RZ, 0xc0, !PT ;  /* 0xffff00000d2b7812 */ /* 0x000fe200078ec0ff */
[----:B------:R-:W-:Y:S01]  /*c1f0*/  IMAD.U32 R13, R26, 0x10000, RZ ;  /* 0x000100001a0d7824 */ /* 0x000fe200078e00ff */
[----:B------:R-:W-:Y:S02]  /*c200*/  LOP3.LUT R41, R14, 0xffff0000, RZ, 0xc0, !PT ;  /* 0xffff00000e297812 */ /* 0x000fe400078ec0ff */
[----:B------:R-:W-:Y:S01]  /*c210*/  LOP3.LUT R26, R26, 0xffff0000, RZ, 0xc0, !PT ;  /* 0xffff00001a1a7812 */ /* 0x000fe200078ec0ff */
[-C--:B------:R-:W-:Y:S01]  /*c220*/  FMUL.FTZ R14, R13, R37.reuse ;  /* 0x000000250d0e7220 */ /* 0x080fe20000410000 */
[----:B------:R-:W-:Y:S01]  /*c230*/  LOP3.LUT R18, R18, 0xffff0000, RZ, 0xc0, !PT ;  /* 0xffff000012127812 */ /* 0x000fe200078ec0ff */
[----:B------:R-:W-:Y:S01]  /*c240*/  FMUL.FTZ R37, R39, R37 ;  /* 0x0000002527257220 */ /* 0x000fe20000410000 */
[----:B------:R-:W-:Y:S01]  /*c250*/  SHF.L.U32 R40, R15, 0x10, RZ ;  /* 0x000000100f287819 */ /* 0x000fe200000006ff */
[-C--:B------:R-:W-:Y:S01]  /*c260*/  FFMA.FTZ R14, R39, R34.reuse, -R14 ;  /* 0x00000022270e7223 */ /* 0x080fe2000001080e */
[----:B------:R-:W-:Y:S01]  /*c270*/  LOP3.LUT R39, R30, 0xffff0000, RZ, 0xc0, !PT ;  /* 0xffff00001e277812 */ /* 0x000fe200078ec0ff */
[----:B------:R-:W-:Y:S01]  /*c280*/  FFMA.FTZ R37, R13, R34, R37 ;  /* 0x000000220d257223 */ /* 0x000fe20000010025 */
[----:B------:R-:W-:Y:S01]  /*c290*/  SHF.L.U32 R13, R28, 0x10, RZ ;  /* 0x000000101c0d7819 */ /* 0x000fe200000006ff */
[C---:B------:R-:W-:Y:S01]  /*c2a0*/  IMAD.U32 R30, R24.reuse, 0x10000, RZ ;  /* 0x00010000181e7824 */ /* 0x040fe200078e00ff */
[----:B------:R-:W-:Y:S01]  /*c2b0*/  LOP3.LUT R24, R24, 0xffff0000, RZ, 0xc0, !PT ;  /* 0xffff000018187812 */ /* 0x000fe200078ec0ff */
[----:B------:R-:W-:Y:S01]  /*c2c0*/  FMUL.FTZ R44, R26, R19 ;  /* 0x000000131a2c7220 */ /* 0x000fe20000410000 */
[----:B------:R-:W-:Y:S01]  /*c2d0*/  LOP3.LUT R28, R28, 0xffff0000, RZ, 0xc0, !PT ;  /* 0xffff00001c1c7812 */ /* 0x000fe200078ec0ff */
[-C--:B------:R-:W-:Y:S01]  /*c2e0*/  FMUL.FTZ R34, R30, R42.reuse ;  /* 0x0000002a1e227220 */ /* 0x080fe20000410000 */
[----:B------:R-:W-:Y:S01]  /*c2f0*/  LOP3.LUT R15, R15, 0xffff0000, RZ, 0xc0, !PT ;  /* 0xffff00000f0f7812 */ /* 0x000fe200078ec0ff */
[----:B------:R-:W-:-:S02]  /*c300*/  FMUL.FTZ R42, R13, R42 ;  /* 0x0000002a0d2a7220 */ /* 0x000fc40000410000 */
[----:B------:R-:W-:Y:S02]  /*c310*/  FMUL.FTZ R19, R39, R19 ;  /* 0x0000001327137220 */ /* 0x000fe40000410000 */
[----:B------:R-:W-:Y:S02]  /*c320*/  FFMA.FTZ R42, R30, R35, R42 ;  /* 0x000000231e2a7223 */ /* 0x000fe4000001002a */
[----:B------:R-:W-:Y:S02]  /*c330*/  FMUL.FTZ R30, R24, R41 ;  /* 0x00000029181e7220 */ /* 0x000fe40000410000 */
[----:B------:R-:W-:Y:S01]  /*c340*/  FFMA.FTZ R34, R13, R35, -R34 ;  /* 0x000000230d227223 */ /* 0x000fe20000010822 */
[C---:B------:R-:W-:Y:S01]  /*c350*/  SHF.L.U32 R13, R25.reuse, 0x10, RZ ;  /* 0x00000010190d7819 */ /* 0x040fe200000006ff */
[----:B------:R-:W-:Y:S01]  /*c360*/  FMUL.FTZ R41, R28, R41 ;  /* 0x000000291c297220 */ /* 0x000fe20000410000 */
[----:B------:R-:W-:Y:S01]  /*c370*/  LOP3.LUT R25, R25, 0xffff0000, RZ, 0xc0, !PT ;  /* 0xffff000019197812 */ /* 0x000fe200078ec0ff */
[----:B------:R-:W-:-:S02]  /*c380*/  FFMA.FTZ R44, R39, R33, -R44 ;  /* 0x00000021272c7223 */ /* 0x000fc4000001082c */
[----:B------:R-:W-:Y:S01]  /*c390*/  FFMA.FTZ R19, R26, R33, R19 ;  /* 0x000000211a137223 */ /* 0x000fe20000010013 */
[C---:B------:R-:W-:Y:S01]  /*c3a0*/  SHF.L.U32 R33, R27.reuse, 0x10, RZ ;  /* 0x000000101b217819 */ /* 0x040fe200000006ff */
[-C--:B------:R-:W-:Y:S01]  /*c3b0*/  FFMA.FTZ R28, R28, R18.reuse, -R30 ;  /* 0x000000121c1c7223 */ /* 0x080fe2000001081e */
[----:B------:R-:W-:Y:S01]  /*c3c0*/  LOP3.LUT R27, R27, 0xffff0000, RZ, 0xc0, !PT ;  /* 0xffff00001b1b7812 */ /* 0x000fe200078ec0ff */
[C---:B------:R-:W-:Y:S01]  /*c3d0*/  IMAD.U32 R30, R23.reuse, 0x10000, RZ ;  /* 0x00010000171e7824 */ /* 0x040fe200078e00ff */
[----:B------:R-:W-:Y:S01]  /*c3e0*/  LOP3.LUT R23, R23, 0xffff0000, RZ, 0xc0, !PT ;  /* 0xffff000017177812 */ /* 0x000fe200078ec0ff */
[C---:B------:R-:W-:Y:S01]  /*c3f0*/  IMAD.U32 R26, R29.reuse, 0x10000, RZ ;  /* 0x000100001d1a7824 */ /* 0x040fe200078e00ff */
[----:B------:R-:W-:Y:S01]  /*c400*/  LOP3.LUT R29, R29, 0xffff0000, RZ, 0xc0, !PT ;  /* 0xffff00001d1d7812 */ /* 0x000fe200078ec0ff */
[----:B------:R-:W-:Y:S02]  /*c410*/  FFMA.FTZ R41, R24, R18, R41 ;  /* 0x0000001218297223 */ /* 0x000fe40000010029 */
[----:B------:R-:W-:-:S02]  /*c420*/  FMUL.FTZ R35, R13, R12 ;  /* 0x0000000c0d237220 */ /* 0x000fc40000410000 */
[----:B------:R-:W-:Y:S02]  /*c430*/  FMUL.FTZ R18, R30, R40 ;  /* 0x000000281e127220 */ /* 0x000fe40000410000 */
[----:B------:R-:W-:Y:S02]  /*c440*/  FMUL.FTZ R12, R26, R12 ;  /* 0x0000000c1a0c7220 */ /* 0x000fe40000410000 */
[----:B------:R-:W-:Y:S02]  /*c450*/  FMUL.FTZ R40, R33, R40 ;  /* 0x0000002821287220 */ /* 0x000fe40000410000 */
[----:B------:R-:W-:Y:S02]  /*c460*/  FFMA.FTZ R13, R13, R16, R12 ;  /* 0x000000100d0d7223 */ /* 0x000fe4000001000c */
[-C--:B------:R-:W-:Y:S01]  /*c470*/  FFMA.FTZ R33, R33, R17.reuse, -R18 ;  /* 0x0000001121217223 */ /* 0x080fe20000010812 */
[----:B------:R-:W-:Y:S01]  /*c480*/  F2FP.BF16.PACK_AB R18, R28, R34 ;  /* 0x000000221c12723e */ /* 0x000fe200000010ff */
[----:B------:R-:W-:-:S02]  /*c490*/  FFMA.FTZ R40, R30, R17, R40 ;  /* 0x000000111e287223 */ /* 0x000fc40000010028 */
[----:B------:R-:W-:Y:S02]  /*c4a0*/  FMUL.FTZ R17, R25, R43 ;  /* 0x0000002b19117220 */ /* 0x000fe40000410000 */
[----:B------:R-:W-:Y:S02]  /*c4b0*/  FMUL.FTZ R12, R23, R15 ;  /* 0x0000000f170c7220 */ /* 0x000fe40000410000 */
[----:B------:R-:W-:Y:S02]  /*c4c0*/  FMUL.FTZ R43, R29, R43 ;  /* 0x0000002b1d2b7220 */ /* 0x000fe40000410000 */
[----:B------:R-:W-:Y:S02]  /*c4d0*/  FMUL.FTZ R15, R27, R15 ;  /* 0x0000000f1b0f7220 */ /* 0x000fe40000410000 */
[----:B------:R-:W-:Y:S01]  /*c4e0*/  FFMA.FTZ R35, R26, R16, -R35 ;  /* 0x000000101a237223 */ /* 0x000fe20000010823 */
[----:B------:R-:W-:Y:S01]  /*c4f0*/  F2FP.BF16.PACK_AB R16, R44, R14 ;  /* 0x0000000e2c10723e */ /* 0x000fe200000010ff */
[----:B------:R-:W-:Y:S01]  /*c500*/  FFMA.FTZ R17, R29, R36, -R17 ;  /* 0x000000241d117223 */ /* 0x000fe20000010811 */
[----:B------:R-:W-:Y:S01]  /*c510*/  F2FP.BF16.PACK_AB R14, R41, R42 ;  /* 0x0000002a290e723e */ /* 0x000fe200000010ff */
[----:B------:R-:W-:Y:S01]  /*c520*/  FFMA.FTZ R27, R27, R38, -R12 ;  /* 0x000000261b1b7223 */ /* 0x000fe2000001080c */
[----:B------:R-:W-:Y:S01]  /*c530*/  F2FP.BF16.PACK_AB R12, R19, R37 ;  /* 0x00000025130c723e */ /* 0x000fe200000010ff */
[----:B------:R-:W-:Y:S01]  /*c540*/  FFMA.FTZ R25, R25, R36, R43 ;  /* 0x0000002419197223 */ /* 0x000fe2000001002b */
[----:B------:R-:W-:Y:S01]  /*c550*/  F2FP.BF16.PACK_AB R17, R17, R35 ;  /* 0x000000231111723e */ /* 0x000fe200000010ff */
[----:B------:R-:W-:Y:S01]  /*c560*/  FFMA.FTZ R15, R23, R38, R15 ;  /* 0x00000026170f7223 */ /* 0x000fe2000001000f */
[----:B------:R-:W-:-:S02]  /*c570*/  F2FP.BF16.PACK_AB R19, R27, R33 ;  /* 0x000000211b13723e */ /* 0x000fc400000010ff */
[----:B------:R-:W-:Y:S02]  /*c580*/  F2FP.BF16.PACK_AB R13, R25, R13 ;  /* 0x0000000d190d723e */ /* 0x000fe400000010ff */
[----:B------:R-:W-:Y:S01]  /*c590*/  F2FP.BF16.PACK_AB R15, R15, R40 ;  /* 0x000000280f0f723e */ /* 0x000fe200000010ff */
[----:B------:R1:W-:Y:S04]  /*c5a0*/  STS.128 [R31+0x100], R16 ;  /* 0x000100101f007388 */ /* 0x0003e80000000c00 */
[----:B------:R1:W-:Y:S02]  /*c5b0*/  STS.128 [R22+0x100], R12 ;  /* 0x0001000c16007388 */ /* 0x0003e40000000c00 */
.L_x_125:
[----:B------:R-:W-:Y:S05]  /*c5c0*/  BSYNC B2 ;  /* 0x0000000000027941 */ /* 0x000fea0003800000 */
.L_x_109:
[----:B-1----:R-:W-:Y:S01]  /*c5d0*/  IMAD R14, R21, c[0x0][0x208], RZ ;  /* 0x00008200150e7a24 */ /* 0x002fe200078e02ff */
[----:B------:R-:W-:Y:S01]  /*c5e0*/  LEA.HI R5, R5, R75, RZ, 0x5 ;  /* 0x0000004b05057211 */ /* 0x000fe200078f28ff */
[C---:B------:R-:W-:Y:S01]  /*c5f0*/  IMAD.WIDE.U32 R12, R242.reuse, c[0x0][0x208], RZ ;  /* 0x00008200f20c7a25 */ /* 0x040fe200078e00ff */
[----:B------:R-:W-:Y:S01]  /*c600*/  BAR.SYNC.DEFER_BLOCKING 0x0 ;  /* 0x0000000000007b1d */ /* 0x000fe20000010000 */
[----:B------:R-:W-:Y:S01]  /*c610*/  SHF.L.U32 R15, R3, 0x6, RZ ;  /* 0x00000006030f7819 */ /* 0x000fe200000006ff */
[----:B------:R-:W-:Y:S01]  /*c620*/  UISETP.GE.AND UP0, UPT, UR9, 0x81, UPT ;  /* 0x000000810900788c */ /* 0x000fe2000bf06270 */
[----:B------:R-:W-:Y:S01]  /*c630*/  IMAD R14, R242, c[0x0][0x20c], R14 ;  /* 0x00008300f20e7a24 */ /* 0x000fe200078e020e */
[----:B------:R-:W-:Y:S01]  /*c640*/  SHF.L.U32 R10, R10, 0x3, RZ ;  /* 0x000000030a0a7819 */ /* 0x000fe200000006ff */
[----:B------:R-:W-:Y:S01]  /*c650*/  IMAD R11, R11, c[0x0][0x218], RZ ;  /* 0x000086000b0b7a24 */ /* 0x000fe200078e02ff */
[----:B------:R-:W-:Y:S01]  /*c660*/  LOP3.LUT R15, R15, 0x1c0, RZ, 0xc0, !PT ;  /* 0x000001c00f0f7812 */ /* 0x000fe200078ec0ff */
[----:B------:R-:W-:Y:S01]  /*c670*/  IMAD.WIDE R18, R32, 0x2, RZ ;  /* 0x0000000220127825 */ /* 0x000fe200078e02ff */
[----:B------:R-:W-:-:S02]  /*c680*/  IADD3 R13, R13, R14, RZ ;  /* 0x0000000e0d0d7210 */ /* 0x000fc40007ffe0ff */
[----:B------:R-:W-:Y:S01]  /*c690*/  SHF.L.U32 R14, R5, 0x5, RZ ;  /* 0x00000005050e7819 */ /* 0x000fe200000006ff */
[----:B------:R-:W-:Y:S01]  /*c6a0*/  IMAD R11, R241, c[0x0][0x21c], R11 ;  /* 0x00008700f10b7a24 */ /* 0x000fe200078e020b */
[----:B------:R-:W-:Y:S01]  /*c6b0*/  LOP3.LUT R238, R15, 0x8, R10, 0xf8, !PT ;  /* 0x000000080fee7812 */ /* 0x000fe200078ef80a */
[----:B------:R-:W-:Y:S01]  /*c6c0*/  IMAD.WIDE.U32 R12, R241, c[0x0][0x218], R12 ;  /* 0x00008600f10c7a25 */ /* 0x000fe200078e000c */
[----:B------:R-:W-:Y:S02]  /*c6d0*/  LOP3.LUT R14, R14, 0x7ffffc00, RZ, 0xc0, !PT ;  /* 0x7ffffc000e0e7812 */ /* 0x000fe400078ec0ff */
[----:B------:R-:W-:Y:S02]  /*c6e0*/  SHF.R.U32.HI R15, RZ, 0x3, R15 ;  /* 0x00000003ff0f7819 */ /* 0x000fe4000001160f */
[----:B------:R-:W-:Y:S02]  /*c6f0*/  IADD3 R188, R4, R14, RZ ;  /* 0x0000000e04bc7210 */ /* 0x000fe40007ffe0ff */
[----:B------:R-:W-:-:S02]  /*c700*/  IADD3 R10, P0, R12, UR28, RZ ;  /* 0x0000001c0c0a7c10 */ /* 0x000fc4000ff1e0ff */
[C---:B------:R-:W-:Y:S01]  /*c710*/  LEA R196, R188.reuse, 0x100, 0x1 ;  /* 0x00000100bcc47811 */ /* 0x040fe200078e08ff */
[----:B------:R-:W-:Y:S01]  /*c720*/  IMAD.SHL.U32 R188, R188, 0x2, RZ ;  /* 0x00000002bcbc7824 */ /* 0x000fe200078e00ff */
[----:B------:R-:W-:Y:S02]  /*c730*/  IADD3.X R11, R13, UR10, R11, P0, !PT ;  /* 0x0000000a0d0b7c10 */ /* 0x000fe400087fe40b */
[-C--:B------:R-:W-:Y:S02]  /*c740*/  LEA R192, R2, R196.reuse, 0x1 ;  /* 0x000000c402c07211 */ /* 0x080fe400078e08ff */
[----:B------:R-:W-:Y:S01]  /*c750*/  LEA R34, P0, R10, c[0x0][0x1f8], 0x1 ;  /* 0x00007e000a227a11 */ /* 0x000fe200078008ff */
[----:B------:R-:W-:Y:S01]  /*c760*/  LDSM.16.M88.4 R136, [R188+0x100] ;  /* 0x00010000bc88783b */ /* 0x000fe20000000200 */
[C---:B------:R-:W-:Y:S02]  /*c770*/  LEA R196, R0.reuse, R196, 0x1 ;  /* 0x000000c400c47211 */ /* 0x040fe400078e08ff */
[----:B------:R-:W-:Y:S01]  /*c780*/  LEA R212, R0, R192, 0x1 ;  /* 0x000000c000d47211 */ /* 0x000fe200078e08ff */
[----:B------:R-:W-:Y:S01]  /*c790*/  LDSM.16.M88.4 R140, [R192] ;  /* 0x00000000c08c783b */ /* 0x000fe20000000200 */
[----:B------:R-:W-:-:S02]  /*c7a0*/  LEA.HI.X R10, R10, c[0x0][0x1fc], R11, 0x1, P0 ;  /* 0x00007f000a0a7a11 */ /* 0x000fc400000f0c0b */
[----:B------:R-:W-:Y:S01]  /*c7b0*/  SHF.R.S32.HI R14, RZ, 0x1f, R8 ;  /* 0x0000001fff0e7819 */ /* 0x000fe20000011408 */
[----:B------:R-:W-:Y:S01]  /*c7c0*/  LDSM.16.M88.4 R172, [R196] ;  /* 0x00000000c4ac783b */ /* 0x000fe20000000200 */
[----:B------:R-:W-:Y:S02]  /*c7d0*/  LOP3.LUT R238, R238, R15, RZ, 0x3c, !PT ;  /* 0x0000000feeee7212 */ /* 0x000fe400078e3cff */
[----:B------:R-:W-:Y:S01]  /*c7e0*/  LEA.HI R14, R14, R8, RZ, 0x3 ;  /* 0x000000080e0e7211 */ /* 0x000fe200078f18ff */
[----:B------:R-:W1:Y:S01]  /*c7f0*/  SHFL.IDX PT, R96, R34, 0x1, 0x181f ;  /* 0x00381f0022607f89 */ /* 0x000e6200000e0000 */
[----:B------:R-:W-:Y:S02]  /*c800*/  LOP3.LUT P3, RZ, R3, 0x2, RZ, 0xc0, !PT ;  /* 0x0000000203ff7812 */ /* 0x000fe4000786c0ff */
[----:B------:R-:W-:Y:S01]  /*c810*/  LOP3.LUT R33, R14, 0xfffffff8, RZ, 0xc0, !PT ;  /* 0xfffffff80e217812 */ /* 0x000fe200078ec0ff */
[----:B------:R-:W-:Y:S01]  /*c820*/  LDSM.16.M88.4 R184, [R212] ;  /* 0x00000000d4b8783b */ /* 0x000fe20000000200 */
[----:B------:R-:W-:-:S02]  /*c830*/  LEA R238, R20, R238, 0x9 ;  /* 0x000000ee14ee7211 */ /* 0x000fc400078e48ff */
[----:B------:R-:W-:Y:S01]  /*c840*/  SHF.L.U32 R243, R9, 0x1, RZ ;  /* 0x0000000109f37819 */ /* 0x000fe200000006ff */
[----:B------:R-:W-:Y:S01]  /*c850*/  LDSM.16.M88.4 R188, [R188+0x4100] ;  /* 0x00410000bcbc783b */ /* 0x000fe20000000200 */
[----:B------:R-:W-:Y:S01]  /*c860*/  IMAD.WIDE R16, R33, 0x2, RZ ;  /* 0x0000000221107825 */ /* 0x000fe200078e02ff */
[----:B------:R-:W-:Y:S02]  /*c870*/  SHF.L.U32 R238, R238, 0x1, RZ ;  /* 0x00000001eeee7819 */ /* 0x000fe400000006ff */
[----:B------:R-:W-:Y:S02]  /*c880*/  LDSM.16.M88.4 R192, [R192+0x4000] ;  /* 0x00400000c0c0783b */ /* 0x000fe40000000200 */
[C---:B------:R-:W-:Y:S02]  /*c890*/  IADD3 R14, R238.reuse, 0x8100, RZ ;  /* 0x00008100ee0e7810 */ /* 0x040fe40007ffe0ff */
[----:B------:R-:W-:Y:S01]  /*c8a0*/  LDSM.16.M88.4 R196, [R196+0x4000] ;  /* 0x00400000c4c4783b */ /* 0x000fe20000000200 */
[----:B------:R-:W-:-:S02]  /*c8b0*/  IADD3 R237, R238, 0x8120, RZ ;  /* 0x00008120eeed7810 */ /* 0x000fc40007ffe0ff */
[----:B------:R-:W-:Y:S01]  /*c8c0*/  @P3 IADD3 R237, R14, -0x20, RZ ;  /* 0xffffffe00eed3810 */ /* 0x000fe20007ffe0ff */
[----:B------:R-:W-:Y:S03]  /*c8d0*/  LDSM.16.M88.4 R212, [R212+0x4000] ;  /* 0x00400000d4d4783b */ /* 0x000fe60000000200 */
[C---:B------:R-:W-:Y:S01]  /*c8e0*/  IADD3 R231, R237.reuse, 0x800, RZ ;  /* 0x00000800ede77810 */ /* 0x040fe20007ffe0ff */
[----:B------:R-:W-:Y:S01]  /*c8f0*/  BAR.SYNC.DEFER_BLOCKING 0x0 ;  /* 0x0000000000007b1d */ /* 0x000fe20000010000 */
[----:B-1----:R-:W-:Y:S02]  /*c900*/  IADD3 R48, P2, R18, R96, RZ ;  /* 0x0000006012307210 */ /* 0x002fe40007f5e0ff */
[C---:B------:R-:W-:Y:S02]  /*c910*/  IADD3 R230, R237.reuse, 0x1000, RZ ;  /* 0x00001000ede67810 */ /* 0x040fe40007ffe0ff */
[C---:B------:R-:W-:Y:S01]  /*c920*/  IADD3 R229, R237.reuse, 0x1800, RZ ;  /* 0x00001800ede57810 */ /* 0x040fe20007ffe0ff */
[----:B------:R-:W1:Y:S01]  /*c930*/  SHFL.IDX PT, R50, R34, RZ, 0x181f ;  /* 0x00181fff22327589 */ /* 0x000e6200000e0000 */
[----:B------:R-:W-:-:S02]  /*c940*/  IADD3 R228, R237, 0x2000, RZ ;  /* 0x00002000ede47810 */ /* 0x000fc40007ffe0ff */
[C---:B------:R-:W-:Y:S01]  /*c950*/  IADD3 R227, R237.reuse, 0x2800, RZ ;  /* 0x00002800ede37810 */ /* 0x040fe20007ffe0ff */
[----:B------:R-:W2:Y:S01]  /*c960*/  SHFL.IDX PT, R12, R10, 0x1, 0x181f ;  /* 0x00381f000a0c7f89 */ /* 0x000ea200000e0000 */
[C---:B------:R-:W-:Y:S02]  /*c970*/  IADD3 R226, R237.reuse, 0x3000, RZ ;  /* 0x00003000ede27810 */ /* 0x040fe40007ffe0ff */
[C---:B------:R-:W-:Y:S01]  /*c980*/  IADD3 R225, R237.reuse, 0x3800, RZ ;  /* 0x00003800ede17810 */ /* 0x040fe20007ffe0ff */
[----:B------:R-:W3:Y:S01]  /*c990*/  SHFL.IDX PT, R88, R34, 0x2, 0x181f ;  /* 0x00581f0022587f89 */ /* 0x000ee200000e0000 */
[C---:B------:R-:W-:Y:S02]  /*c9a0*/  IADD3 R223, R237.reuse, 0x4000, RZ ;  /* 0x00004000eddf7810 */ /* 0x040fe40007ffe0ff */
[C---:B------:R-:W-:Y:S01]  /*c9b0*/  IADD3 R222, R237.reuse, 0x4800, RZ ;  /* 0x00004800edde7810 */ /* 0x040fe20007ffe0ff */
[----:B------:R-:W4:Y:S01]  /*c9c0*/  SHFL.IDX PT, R13, R10, RZ, 0x181f ;  /* 0x00181fff0a0d7589 */ /* 0x000f2200000e0000 */
[----:B------:R-:W-:-:S02]  /*c9d0*/  IADD3 R221, R237, 0x5000, RZ ;  /* 0x00005000eddd7810 */ /* 0x000fc40007ffe0ff */
[C---:B------:R-:W-:Y:S01]  /*c9e0*/  IADD3 R220, R237.reuse, 0x5800, RZ ;  /* 0x00005800eddc7810 */ /* 0x040fe20007ffe0ff */
[----:B------:R-:W5:Y:S01]  /*c9f0*/  SHFL.IDX PT, R34, R34, 0x3, 0x181f ;  /* 0x00781f0022227f89 */ /* 0x000f6200000e0000 */
[----:B------:R-:W-:Y:S01]  /*ca00*/  IADD3 R219, R237, 0x6000, RZ ;  /* 0x00006000eddb7810 */ /* 0x000fe20007ffe0ff */
[----:B------:R-:W-:-:S04]  /*ca10*/  DEPBAR.LE SB0, 0x0 ;  /* 0x000080000000791a */ /* 0x000fc80000000000 */
[----:B------:R-:W5:Y:S01]  /*ca20*/  SHFL.IDX PT, R11, R10, 0x2, 0x181f ;  /* 0x00581f000a0b7f89 */ /* 0x000f6200000e0000 */
[----:B------:R-:W-:-:S03]  /*ca30*/  IADD3 R218, R237, 0x6800, RZ ;  /* 0x00006800edda7810 */ /* 0x000fc60007ffe0ff */
[----:B------:R-:W-:Y:S01]  /*ca40*/  BAR.SYNC.DEFER_BLOCKING 0x0 ;  /* 0x0000000000007b1d */ /* 0x000fe20000010000 */
[----:B-1----:R-:W-:Y:S02]  /*ca50*/  IADD3 R56, P0, R50, R18, RZ ;  /* 0x0000001232387210 */ /* 0x002fe40007f1e0ff */
[----:B--2---:R-:W-:Y:S02]  /*ca60*/  IADD3.X R49, R19, R12, RZ, P2, !PT ;  /* 0x0000000c13317210 */ /* 0x004fe400017fe4ff */
[----:B------:R-:W-:Y:S01]  /*ca70*/  IADD3 R96, P2, R16, R96, RZ ;  /* 0x0000006010607210 */ /* 0x000fe20007f5e0ff */
[----:B------:R-:W1:Y:S01]  /*ca80*/  SHFL.IDX PT, R10, R10, 0x3, 0x181f ;  /* 0x00781f000a0a7f89 */ /* 0x000e6200000e0000 */
[----:B---3--:R-:W-:Y:S02]  /*ca90*/  IADD3 R90, P1, R18, R88, RZ ;  /* 0x00000058125a7210 */ /* 0x008fe40007f3e0ff */
[----:B------:R-:W-:Y:S01]  /*caa0*/  IADD3.X R97, R17, R12, RZ, P2, !PT ;  /* 0x0000000c11617210 */ /* 0x000fe200017fe4ff */
[----:B----4-:R-:W-:Y:S01]  /*cab0*/  IMAD.X R57, R13, 0x1, R19, P0 ;  /* 0x000000010d397824 */ /* 0x010fe200000e0613 */
[----:B------:R-:W-:-:S02]  /*cac0*/  IADD3 R217, R237, 0x7000, RZ ;  /* 0x00007000edd97810 */ /* 0x000fc40007ffe0ff */
[----:B------:R-:W-:Y:S02]  /*cad0*/  IADD3 R216, R237, 0x7800, RZ ;  /* 0x00007800edd87810 */ /* 0x000fe40007ffe0ff */
[-C--:B-----5:R-:W-:Y:S02]  /*cae0*/  IADD3 R72, P0, R18, R34.reuse, RZ ;  /* 0x0000002212487210 */ /* 0x0a0fe40007f1e0ff */
[----:B------:R-:W-:Y:S02]  /*caf0*/  IADD3 R34, P2, R16, R34, RZ ;  /* 0x0000002210227210 */ /* 0x000fe40007f5e0ff */
[C---:B------:R-:W-:Y:S02]  /*cb00*/  IADD3.X R91, R19.reuse, R11, RZ, P1, !PT ;  /* 0x0000000b135b7210 */ /* 0x040fe40000ffe4ff */
[----:B------:R-:W-:Y:S01]  /*cb10*/  ISETP.GE.AND P1, PT, R32, c[0x0][0x1d4], PT ;  /* 0x0000750020007a0c */ /* 0x000fe20003f26270 */
[----:B------:R-:W2:Y:S04]  /*cb20*/  LDSM.16.M88.4 R20, [R238+0x8100] ;  /* 0x00810000ee14783b */ /* 0x000ea80000000200 */
[----:B------:R-:W3:Y:S01]  /*cb30*/  LDSM.16.M88.4 R60, [R238+0x8900] ;  /* 0x00890000ee3c783b */ /* 0x000ee20000000200 */
[----:B-1----:R-:W-:-:S02]  /*cb40*/  IADD3.X R73, R19, R10, RZ, P0, !PT ;  /* 0x0000000a13497210 */ /* 0x002fc400007fe4ff */
[----:B------:R-:W-:Y:S01]  /*cb50*/  IADD3 R50, P0, R50, R16, RZ ;  /* 0x0000001032327210 */ /* 0x000fe20007f1e0ff */
[----:B------:R-:W1:Y:S01]  /*cb60*/  LDSM.16.M88.4 R40, [R237] ;  /* 0x00000000ed28783b */ /* 0x000e620000000200 */
[----:B------:R-:W-:Y:S02]  /*cb70*/  IADD3.X R35, R17, R10, RZ, P2, !PT ;  /* 0x0000000a11237210 */ /* 0x000fe400017fe4ff */
[----:B------:R-:W-:Y:S01]  /*cb80*/  ISETP.LT.OR P2, PT, R7, 0x1, P1 ;  /* 0x000000010700780c */ /* 0x000fe20000f41670 */
[----:B------:R-:W-:Y:S01]  /*cb90*/  LDSM.16.M88.4 R28, [R237+0x800] ;  /* 0x00080000ed1c783b */ /* 0x000fe20000000200 */
[----:B------:R-:W-:Y:S02]  /*cba0*/  IADD3.X R51, R13, R17, RZ, P0, !PT ;  /* 0x000000110d337210 */ /* 0x000fe400007fe4ff */
[----:B------:R-:W-:Y:S01]  /*cbb0*/  IADD3 R88, P0, R16, R88, RZ ;  /* 0x0000005810587210 */ /* 0x000fe20007f1e0ff */
[----:B------:R-:W-:Y:S04]  /*cbc0*/  LDSM.16.M88.4 R52, [R238+0x9100] ;  /* 0x00910000ee34783b */ /* 0x000fe80000000200 */
[----:B------:R-:W-:Y:S01]  /*cbd0*/  IMAD.X R89, R17, 0x1, R11, P0 ;  /* 0x0000000111597824 */ /* 0x000fe200000e060b */
[----:B------:R-:W-:Y:S01]  /*cbe0*/  ISETP.GE.AND P0, PT, R8, c[0x0][0x1d4], PT ;  /* 0x0000750008007a0c */ /* 0x000fe20003f06270 */
[----:B------:R-:W-:Y:S04]  /*cbf0*/  LDSM.16.M88.4 R44, [R238+0x9900] ;  /* 0x00990000ee2c783b */ /* 0x000fe80000000200 */
[----:B------:R-:W4:Y:S04]  /*cc00*/  LDSM.16.M88.4 R36, [R238+0xa100] ;  /* 0x00a10000ee24783b */ /* 0x000f280000000200 */
[----:B------:R-:W-:Y:S04]  /*cc10*/  LDSM.16.M88.4 R92, [R238+0xa900] ;  /* 0x00a90000ee5c783b */ /* 0x000fe80000000200 */
[----:B------:R-:W-:Y:S04]  /*cc20*/  LDSM.16.M88.4 R84, [R238+0xb100] ;  /* 0x00b10000ee54783b */ /* 0x000fe80000000200 */
[----:B------:R-:W-:Y:S01]  /*cc30*/  LDSM.16.M88.4 R76, [R238+0xb900] ;  /* 0x00b90000ee4c783b */ /* 0x000fe20000000200 */
[C---:B--2---:R-:W-:Y:S03]  /*cc40*/  HMMA.16816.F32.BF16 R12, R136.reuse, R20, RZ ;  /* 0x00000014880c723c */ /* 0x044fe600000418ff */
[----:B------:R-:W-:Y:S04]  /*cc50*/  LDSM.16.M88.4 R80, [R237+0x1000] ;  /* 0x00100000ed50783b */ /* 0x000fe80000000200 */
[----:B------:R-:W2:Y:S01]  /*cc60*/  LDSM.16.M88.4 R16, [R237+0x1800] ;  /* 0x00180000ed10783b */ /* 0x000ea20000000200 */
[C---:B------:R-:W-:Y:S03]  /*cc70*/  HMMA.16816.F32.BF16 R20, R136.reuse, R22, RZ ;  /* 0x000000168814723c */ /* 0x040fe600000418ff */
[----:B------:R-:W5:Y:S04]  /*cc80*/  LDSM.16.M88.4 R8, [R237+0x2000] ;  /* 0x00200000ed08783b */ /* 0x000f680000000200 */
[----:B------:R-:W-:Y:S01]  /*cc90*/  LDSM.16.M88.4 R68, [R237+0x2800] ;  /* 0x00280000ed44783b */ /* 0x000fe20000000200 */
[C---:B---3--:R-:W-:Y:S03]  /*cca0*/  HMMA.16816.F32.BF16 R64, R136.reuse, R60, RZ ;  /* 0x0000003c8840723c */ /* 0x048fe600000418ff */
[----:B------:R-:W3:Y:S04]  /*ccb0*/  LDSM.16.M88.4 R24, [R237+0x3000] ;  /* 0x00300000ed18783b */ /* 0x000ee80000000200 */
[----:B------:R-:W-:Y:S01]  /*ccc0*/  LDSM.16.M88.4 R104, [R237+0x3800] ;  /* 0x00380000ed68783b */ /* 0x000fe20000000200 */
[----:B------:R-:W-:Y:S03]  /*ccd0*/  HMMA.16816.F32.BF16 R60, R136, R62, RZ ;  /* 0x0000003e883c723c */ /* 0x000fe600000418ff */
[----:B------:R-:W-:Y:S01]  /*cce0*/  @!PT LDS RZ, [RZ] ;  /* 0x00000000fffff984 */ /* 0x000fe20000000800 */
[----:B------:R-:W-:Y:S01]  /*ccf0*/  @!PT LDS RZ, [RZ] ;  /* 0x00000000fffff984 */ /* 0x000fe20000000800 */
[----:B------:R-:W-:Y:S01]  /*cd00*/  @!PT LDS RZ, [RZ] ;  /* 0x00000000fffff984 */ /* 0x000fe20000000800 */
[----:B------:R2:W-:Y:S01]  /*cd10*/  LDGSTS.E.BYPASS.LTC128B.128 [R243+0x100], [R56.64], !P2 ;  /* 0x0010000038f37fae */ /* 0x0005e2000d101d54 */
[----:B------:R-:W-:-:S04]  /*cd20*/  ISETP.LT.OR P2, PT, R7, 0x1, P0 ;  /* 0x000000010700780c */ /* 0x000fc80000741670 */
[C---:B-1----:R-:W-:Y:S08]  /*cd30*/  HMMA.16816.F32.BF16 R12, R140.reuse, R40, R12 ;  /* 0x000000288c0c723c */ /* 0x042ff0000004180c */
[----:B------:R-:W-:Y:S01]  /*cd40*/  HMMA.16816.F32.BF16 R20, R140, R42, R20 ;  /* 0x0000002a8c14723c */ /* 0x000fe20000041814 */
[----:B------:R1:W-:Y:S01]  /*cd50*/  LDGSTS.E.BYPASS.LTC128B.128 [R243+0x4100], [R50.64], !P2 ;  /* 0x0410000032f37fae */ /* 0x0003e2000d101d54 */
[----:B------:R-:W-:-:S06]  /*cd60*/  ISETP.LT.OR P2, PT, R7, 0x21, P1 ;  /* 0x000000210700780c */ /* 0x000fcc0000f41670 */
[C---:B----4-:R-:W-:Y:S07]  /*cd70*/  HMMA.16816.F32.BF16 R40, R136.reuse, R36, RZ ;  /* 0x000000248828723c */ /* 0x050fee00000418ff */
[----:B------:R1:W-:Y:S01]  /*cd80*/  LDGSTS.E.BYPASS.LTC128B.128 [R243+0x1100], [R48.64], !P2 ;  /* 0x0110000030f37fae */ /* 0x0003e2000d101d54 */
[C---:B------:R-:W-:Y:S01]  /*cd90*/  ISETP.LT.OR P2, PT, R7.reuse, 0x21, P0 ;  /* 0x000000210700780c */ /* 0x040fe20000741670 */
[C---:B------:R-:W-:Y:S08]  /*cda0*/  HMMA.16816.F32.BF16 R36, R136.reuse, R38, RZ ;  /* 0x000000268824723c */ /* 0x040ff000000418ff */
[----:B--2---:R-:W-:Y:S04]  /*cdb0*/  HMMA.16816.F32.BF16 R56, R136, R52, RZ ;  /* 0x000000348838723c */ /* 0x004fe800000418ff */
[----:B------:R2:W-:Y:S01]  /*cdc0*/  LDGSTS.E.BYPASS.LTC128B.128 [R243+0x5100], [R96.64], !P2 ;  /* 0x0510000060f37fae */ /* 0x0005e2000d101d54 */
[----:B------:R-:W-:-:S03]  /*cdd0*/  ISETP.LT.OR P2, PT, R7, 0x41, P1 ;  /* 0x000000410700780c */ /* 0x000fc60000f41670 */
[C---:B------:R-:W-:Y:S08]  /*cde0*/  HMMA.16816.F32.BF16 R64, R140.reuse, R28, R64 ;  /* 0x0000001c8c40723c */ /* 0x040ff00000041840 */
[----:B------:R-:W-:Y:S02]  /*cdf0*/  HMMA.16816.F32.BF16 R60, R140, R30, R60 ;  /* 0x0000001e8c3c723c */ /* 0x000fe4000004183c */
[----:B------:R4:W-:Y:S01]  /*ce00*/  LDGSTS.E.BYPASS.LTC128B.128 [R243+0x2100], [R90.64], !P2 ;  /* 0x021000005af37fae */ /* 0x0009e2000d101d54 */
[----:B------:R-:W-:-:S02]  /*ce10*/  ISETP.LT.OR P2, PT, R7, 0x41, P0 ;  /* 0x000000410700780c */ /* 0x000fc40000741670 */
[----:B------:R-:W-:-:S03]  /*ce20*/  ISETP.LT.OR P0, PT, R7, 0x61, P0 ;  /* 0x000000610700780c */ /* 0x000fc60000701670 */
[C---:B-1----:R-:W-:Y:S08]  /*ce30*/  HMMA.16816.F32.BF16 R48, R136.reuse, R44, RZ ;  /* 0x0000002c8830723c */ /* 0x042ff000000418ff */
[----:B------:R-:W-:Y:S01]  /*ce40*/  HMMA.16816.F32.BF16 R44, R136, R46, RZ ;  /* 0x0000002e882c723c */ /* 0x000fe200000418ff */
[----:B------:R4:W-:Y:S01]  /*ce50*/  LDGSTS.E.BYPASS.LTC128B.128 [R243+0x6100], [R88.64], !P2 ;  /* 0x0610000058f37fae */ /* 0x0009e2000d101d54 */
[----:B------:R-:W-:-:S02]  /*ce60*/  ISETP.LT.OR P2, PT, R7, 0x61, P1 ;  /* 0x000000610700780c */ /* 0x000fc40000f41670 */
[----:B------:R-:W-:Y:S02]  /*ce70*/  LOP3.LUT P1, RZ, R3, 0x4, RZ, 0xc0, !PT ;  /* 0x0000000403ff7812 */ /* 0x000fe4000782c0ff */
[----:B------:R-:W-:Y:S02]  /*ce80*/  MOV R3, 0x40 ;  /* 0x0000004000037802 */ /* 0x000fe40000000f00 */
[----:B------:R-:W-:Y:S02]  /*ce90*/  HMMA.16816.F32.BF16 R52, R136, R54, RZ ;  /* 0x000000368834723c */ /* 0x000fe400000418ff */
[----:B------:R-:W-:-:S04]  /*cea0*/  SEL R3, R3, 0xffffffc0, !P1 ;  /* 0xffffffc003037807 */ /* 0x000fc80004800000 */
[----:B------:R-:W-:Y:S01]  /*ceb0*/  IADD3 R235, R238, R3, RZ ;  /* 0x00000003eeeb7210 */ /* 0x000fe20007ffe0ff */
[----:B------:R1:W-:Y:S01]  /*cec0*/  LDGSTS.E.BYPASS.LTC128B.128 [R243+0x3100], [R72.64], !P2 ;  /* 0x0310000048f37fae */ /* 0x0003e2000d101d54 */
[----:B------:R-:W-:Y:S01]  /*ced0*/  HMMA.16816.F32.BF16 R48, R140, R16, R48 ;  /* 0x000000108c30723c */ /* 0x000fe20000041830 */
[----:B------:R-:W-:Y:S02]  /*cee0*/  IADD3 R224, R3, R237, RZ ;  /* 0x000000ed03e07210 */ /* 0x000fe40007ffe0ff */
[----:B------:R1:W-:Y:S01]  /*cef0*/  LDGSTS.E.BYPASS.LTC128B.128 [R243+0x7100], [R34.64], !P0 ;  /* 0x0710000022f37fae */ /* 0x0003e2000c101d54 */
[----:B------:R-:W-:-:S03]  /*cf00*/  PLOP3.LUT P0, PT, PT, PT, UP0, 0x40, 0x0 ;  /* 0x000000000000781c */ /* 0x000fc60003f0e808 */
[----:B------:R-:W-:Y:S01]  /*cf10*/  LDSM.16.M88.4 R100, [R235+0x8100] ;  /* 0x00810000eb64783b */ /* 0x000fe20000000200 */
[----:B------:R-:W-:Y:S03]  /*cf20*/  HMMA.16816.F32.BF16 R44, R140, R18, R44 ;  /* 0x000000128c2c723c */ /* 0x000fe6000004182c */
[----:B------:R-:W3:Y:S04]  /*cf30*/  LDSM.16.M88.4 R16, [R235+0x8900] ;  /* 0x00890000eb10783b */ /* 0x000ee80000000200 */
[----:B--2---:R-:W-:Y:S01]  /*cf40*/  LDSM.16.M88.4 R96, [R235+0x9900] ;  /* 0x00990000eb60783b */ /* 0x004fe20000000200 */
[C---:B----4-:R-:W-:Y:S03]  /*cf50*/  HMMA.16816.F32.BF16 R88, R136.reuse, R84, RZ ;  /* 0x000000548858723c */ /* 0x050fe600000418ff */
[----:B------:R-:W-:Y:S04]  /*cf60*/  LDSM.16.M88.4 R108, [R237+0x4000] ;  /* 0x00400000ed6c783b */ /* 0x000fe80000000200 */
[----:B------:R-:W0:Y:S01]  /*cf70*/  LDGDEPBAR ;  /* 0x00000000000079af */ /* 0x000e220000000000 */
[----:B------:R-:W-:Y:S01]  /*cf80*/  HMMA.16816.F32.BF16 R84, R136, R86, RZ ;  /* 0x000000568854723c */ /* 0x000fe200000418ff */
[----:B-1----:R-:W-:-:S07]  /*cf90*/  SHF.R.S32.HI R35, RZ, 0x1f, R32 ;  /* 0x0000001fff237819 */ /* 0x002fce0000011420 */
[----:B-----5:R-:W-:Y:S01]  /*cfa0*/  HMMA.16816.F32.BF16 R40, R140, R8, R40 ;  /* 0x000000088c28723c */ /* 0x020fe20000041828 */
[----:B------:R-:W-:-:S07]  /*cfb0*/  SHF.R.S32.HI R34, RZ, 0x1f, R33 ;  /* 0x0000001fff227819 */ /* 0x000fce0000011421 */
[----:B------:R-:W-:Y:S01]  /*cfc0*/  HMMA.16816.F32.BF16 R36, R140, R10, R36 ;  /* 0x0000000a8c24723c */ /* 0x000fe20000041824 */
[----:B------:R-:W1:Y:S07]  /*cfd0*/  LDSM.16.M88.4 R8, [R235+0x9100] ;  /* 0x00910000eb08783b */ /* 0x000e6e0000000200 */
[C---:B------:R-:W-:Y:S08]  /*cfe0*/  HMMA.16816.F32.BF16 R28, R136.reuse, R92, RZ ;  /* 0x0000005c881c723c */ /* 0x040ff000000418ff */
[----:B------:R-:W-:Y:S08]  /*cff0*/  HMMA.16816.F32.BF16 R92, R136, R94, RZ ;  /* 0x0000005e885c723c */ /* 0x000ff000000418ff */
[C---:B---3--:R-:W-:Y:S08]  /*d000*/  HMMA.16816.F32.BF16 R88, R140.reuse, R24, R88 ;  /* 0x000000188c58723c */ /* 0x048ff00000041858 */
[C---:B------:R-:W-:Y:S01]  /*d010*/  HMMA.16816.F32.BF16 R84, R140.reuse, R26, R84 ;  /* 0x0000001a8c54723c */ /* 0x040fe20000041854 */
[----:B------:R-:W2:Y:S07]  /*d020*/  LDSM.16.M88.4 R24, [R235+0xa900] ;  /* 0x00a90000eb18783b */ /* 0x000eae0000000200 */
[C---:B------:R-:W-:Y:S08]  /*d030*/  HMMA.16816.F32.BF16 R56, R140.reuse, R80, R56 ;  /* 0x000000508c38723c */ /* 0x040ff00000041838 */
[----:B------:R-:W-:Y:S08]  /*d040*/  HMMA.16816.F32.BF16 R52, R140, R82, R52 ;  /* 0x000000528c34723c */ /* 0x000ff00000041834 */
[C---:B------:R-:W-:Y:S08]  /*d050*/  HMMA.16816.F32.BF16 R64, R172.reuse, R16, R64 ;  /* 0x00000010ac40723c */ /* 0x040ff00000041840 */
[----:B------:R-:W-:Y:S01]  /*d060*/  HMMA.16816.F32.BF16 R60, R172, R18, R60 ;  /* 0x00000012ac3c723c */ /* 0x000fe2000004183c */
[----:B------:R-:W3:Y:S07]  /*d070*/  LDSM.16.M88.4 R16, [R235+0xb100] ;  /* 0x00b10000eb10783b */ /* 0x000eee0000000200 */
[C---:B------:R-:W-:Y:S08]  /*d080*/  HMMA.16816.F32.BF16 R28, R140.reuse, R68, R28 ;  /* 0x000000448c1c723c */ /* 0x040ff0000004181c */
[----:B------:R-:W-:Y:S01]  /*d090*/  HMMA.16816.F32.BF16 R92, R140, R70, R92 ;  /* 0x000000468c5c723c */ /* 0x000fe2000004185c */
[----:B------:R-:W-:Y:S07]  /*d0a0*/  LDSM.16.M88.4 R68, [R235+0xa100] ;  /* 0x00a10000eb44783b */ /* 0x000fee0000000200 */
[C---:B------:R-:W-:Y:S08]  /*d0b0*/  HMMA.16816.F32.BF16 R12, R172.reuse, R100, R12 ;  /* 0x00000064ac0c723c */ /* 0x040ff0000004180c */
[----:B------:R-:W-:Y:S01]  /*d0c0*/  HMMA.16816.F32.BF16 R20, R172, R102, R20 ;  /* 0x00000066ac14723c */ /* 0x000fe20000041814 */
[----:B------:R-:W4:Y:S07]  /*d0d0*/  LDSM.16.M88.4 R100, [R224] ;  /* 0x00000000e064783b */ /* 0x000f2e0000000200 */
[C---:B------:R-:W-:Y:S08]  /*d0e0*/  HMMA.16816.F32.BF16 R80, R136.reuse, R76, RZ ;  /* 0x0000004c8850723c */ /* 0x040ff000000418ff */
[----:B------:R-:W-:Y:S08]  /*d0f0*/  HMMA.16816.F32.BF16 R76, R136, R78, RZ ;  /* 0x0000004e884c723c */ /* 0x000ff000000418ff */
[C---:B-1----:R-:W-:Y:S08]  /*d100*/  HMMA.16816.F32.BF16 R56, R172.reuse, R8, R56 ;  /* 0x00000008ac38723c */ /* 0x042ff00000041838 */
[C---:B------:R-:W-:Y:S01]  /*d110*/  HMMA.16816.F32.BF16 R52, R172.reuse, R10, R52 ;  /* 0x0000000aac34723c */ /* 0x040fe20000041834 */
[----:B------:R-:W1:Y:S07]  /*d120*/  LDSM.16.M88.4 R8, [R235+0xb900] ;  /* 0x00b90000eb08783b */ /* 0x000e6e0000000200 */
[C---:B--2---:R-:W-:Y:S08]  /*d130*/  HMMA.16816.F32.BF16 R28, R172.reuse, R24, R28 ;  /* 0x00000018ac1c723c */ /* 0x044ff0000004181c */
[----:B------:R-:W-:Y:S01]  /*d140*/  HMMA.16816.F32.BF16 R92, R172, R26, R92 ;  /* 0x0000001aac5c723c */ /* 0x000fe2000004185c */
[----:B------:R-:W2:Y:S07]  /*d150*/  LDSM.16.M88.4 R24, [R238+0xc100] ;  /* 0x00c10000ee18783b */ /* 0x000eae0000000200 */
[C---:B------:R-:W-:Y:S08]  /*d160*/  HMMA.16816.F32.BF16 R80, R140.reuse, R104, R80 ;  /* 0x000000688c50723c */ /* 0x040ff00000041850 */
[----:B------:R-:W-:Y:S01]  /*d170*/  HMMA.16816.F32.BF16 R76, R140, R106, R76 ;  /* 0x0000006a8c4c723c */ /* 0x000fe2000004184c */
[----:B------:R-:W-:Y:S07]  /*d180*/  LDSM.16.M88.4 R104, [R224+0x2800] ;  /* 0x00280000e068783b */ /* 0x000fee0000000200 */
[C---:B---3--:R-:W-:Y:S08]  /*d190*/  HMMA.16816.F32.BF16 R88, R172.reuse, R16, R88 ;  /* 0x00000010ac58723c */ /* 0x048ff00000041858 */
[----:B------:R-:W-:Y:S01]  /*d1a0*/  HMMA.16816.F32.BF16 R84, R172, R18, R84 ;  /* 0x00000012ac54723c */ /* 0x000fe20000041854 */
[----:B------:R-:W3:Y:S07]  /*d1b0*/  LDSM.16.M88.4 R16, [R224+0x1800] ;  /* 0x00180000e010783b */ /* 0x000eee0000000200 */
[----:B----4-:R-:W-:Y:S08]  /*d1c0*/  HMMA.16816.F32.BF16 R12, R184, R100, R12 ;  /* 0x00000064b80c723c */ /* 0x010ff0000004180c */
[C---:B------:R-:W-:Y:S08]  /*d1d0*/  HMMA.16816.F32.BF16 R48, R172.reuse, R96, R48 ;  /* 0x00000060ac30723c */ /* 0x040ff00000041830 */
[C---:B------:R-:W-:Y:S01]  /*d1e0*/  HMMA.16816.F32.BF16 R44, R172.reuse, R98, R44 ;  /* 0x00000062ac2c723c */ /* 0x040fe2000004182c */
[----:B------:R-:W-:Y:S07]  /*d1f0*/  LDSM.16.M88.4 R96, [R224+0x800] ;  /* 0x00080000e060783b */ /* 0x000fee0000000200 */
[C---:B-1----:R-:W-:Y:S08]  /*d200*/  HMMA.16816.F32.BF16 R80, R172.reuse, R8, R80 ;  /* 0x00000008ac50723c */ /* 0x042ff00000041850 */
[----:B------:R-:W-:Y:S01]  /*d210*/  HMMA.16816.F32.BF16 R76, R172, R10, R76 ;  /* 0x0000000aac4c723c */ /* 0x000fe2000004184c */
[----:B------:R-:W1:Y:S07]  /*d220*/  LDSM.16.M88.4 R8, [R224+0x2000] ;  /* 0x00200000e008783b */ /* 0x000e6e0000000200 */
[----:B--2---:R-:W-:Y:S08]  /*d230*/  HMMA.16816.F32.BF16 R12, R188, R24, R12 ;  /* 0x00000018bc0c723c */ /* 0x004ff0000004180c */
[C---:B------:R-:W-:Y:S08]  /*d240*/  HMMA.16816.F32.BF16 R40, R172.reuse, R68, R40 ;  /* 0x00000044ac28723c */ /* 0x040ff00000041828 */
[----:B------:R-:W-:Y:S01]  /*d250*/  HMMA.16816.F32.BF16 R36, R172, R70, R36 ;  /* 0x00000046ac24723c */ /* 0x000fe20000041824 */
[----:B------:R-:W-:Y:S07]  /*d260*/  LDSM.16.M88.4 R68, [R224+0x1000] ;  /* 0x00100000e044783b */ /* 0x000fee0000000200 */
[C---:B---3--:R-:W-:Y:S08]  /*d270*/  HMMA.16816.F32.BF16 R48, R184.reuse, R16, R48 ;  /* 0x00000010b830723c */ /* 0x048ff00000041830 */
[C---:B------:R-:W-:Y:S01]  /*d280*/  HMMA.16816.F32.BF16 R44, R184.reuse, R18, R44 ;  /* 0x00000012b82c723c */ /* 0x040fe2000004182c */
[----:B------:R-:W2:Y:S07]  /*d290*/  LDSM.16.M88.4 R16, [R235+0xc100] ;  /* 0x00c10000eb10783b */ /* 0x000eae0000000200 */
[----:B------:R-:W-:Y:S01]  /*d2a0*/  HMMA.16816.F32.BF16 R20, R184, R102, R20 ;  /* 0x00000066b814723c */ /* 0x000fe20000041814 */
[----:B------:R-:W-:Y:S07]  /*d2b0*/  LDSM.16.M88.4 R100, [R224+0x3000] ;  /* 0x00300000e064783b */ /* 0x000fee0000000200 */
[----:B------:R-:W-:Y:S08]  /*d2c0*/  HMMA.16816.F32.BF16 R12, R192, R108, R12 ;  /* 0x0000006cc00c723c */ /* 0x000ff0000004180c */
[C---:B-1----:R-:W-:Y:S08]  /*d2d0*/  HMMA.16816.F32.BF16 R40, R184.reuse, R8, R40 ;  /* 0x00000008b828723c */ /* 0x042ff00000041828 */
[C---:B------:R-:W-:Y:S01]  /*d2e0*/  HMMA.16816.F32.BF16 R36, R184.reuse, R10, R36 ;  /* 0x0000000ab824723c */ /* 0x040fe20000041824 */
[----:B------:R-:W1:Y:S07]  /*d2f0*/  LDSM.16.M88.4 R8, [R224+0x4000] ;  /* 0x00400000e008783b */ /* 0x000e6e0000000200 */
[C---:B------:R-:W-:Y:S08]  /*d300*/  HMMA.16816.F32.BF16 R64, R184.reuse, R96, R64 ;  /* 0x00000060b840723c */ /* 0x040ff00000041840 */
[----:B------:R-:W-:Y:S01]  /*d310*/  HMMA.16816.F32.BF16 R60, R184, R98, R60 ;  /* 0x00000062b83c723c */ /* 0x000fe2000004183c */
[----:B------:R-:W3:Y:S07]  /*d320*/  LDSM.16.M88.4 R96, [R224+0x3800] ;  /* 0x00380000e060783b */ /* 0x000eee0000000200 */
[----:B------:R-:W-:Y:S01]  /*d330*/  HMMA.16816.F32.BF16 R20, R188, R26, R20 ;  /* 0x0000001abc14723c */ /* 0x000fe20000041814 */
[----:B------:R-:W-:Y:S07]  /*d340*/  LDSM.16.M88.4 R24, [R237+0x4800] ;  /* 0x00480000ed18783b */ /* 0x000fee0000000200 */
[----:B--2---:R-:W-:Y:S08]  /*d350*/  HMMA.16816.F32.BF16 R12, R196, R16, R12 ;  /* 0x00000010c40c723c */ /* 0x004ff0000004180c */
[C---:B------:R-:W-:Y:S08]  /*d360*/  HMMA.16816.F32.BF16 R56, R184.reuse, R68, R56 ;  /* 0x00000044b838723c */ /* 0x040ff00000041838 */
[C---:B------:R-:W-:Y:S01]  /*d370*/  HMMA.16816.F32.BF16 R52, R184.reuse, R70, R52 ;  /* 0x00000046b834723c */ /* 0x040fe20000041834 */
[----:B------:R-:W2:Y:S07]  /*d380*/  LDSM.16.M88.4 R68, [R238+0xc900] ;  /* 0x00c90000ee44783b */ /* 0x000eae0000000200 */
[C---:B------:R-:W-:Y:S08]  /*d390*/  HMMA.16816.F32.BF16 R28, R184.reuse, R104, R28 ;  /* 0x00000068b81c723c */ /* 0x040ff0000004181c */
[----:B------:R-:W-:Y:S01]  /*d3a0*/  HMMA.16816.F32.BF16 R92, R184, R106, R92 ;  /* 0x0000006ab85c723c */ /* 0x000fe2000004185c */
[----:B------:R-:W4:Y:S07]  /*d3b0*/  LDSM.16.M88.4 R104, [R238+0xd100] ;  /* 0x00d10000ee68783b */ /* 0x000f2e0000000200 */
[----:B------:R-:W-:Y:S08]  /*d3c0*/  HMMA.16816.F32.BF16 R20, R192, R110, R20 ;  /* 0x0000006ec014723c */ /* 0x000ff00000041814 */
[----:B-1----:R-:W-:Y:S08]  /*d3d0*/  HMMA.16816.F32.BF16 R12, R212, R8, R12 ;  /* 0x00000008d40c723c */ /* 0x002ff0000004180c */
[C---:B---3--:R-:W-:Y:S08]  /*d3e0*/  HMMA.16816.F32.BF16 R80, R184.reuse, R96, R80 ;  /* 0x00000060b850723c */ /* 0x048ff00000041850 */
[----:B------:R-:W-:Y:S01]  /*d3f0*/  HMMA.16816.F32.BF16 R76, R184, R98, R76 ;  /* 0x00000062b84c723c */ /* 0x000fe2000004184c */
[----:B------:R-:W1:Y:S07]  /*d400*/  LDSM.16.M88.4 R96, [R238+0xd900] ;  /* 0x00d90000ee60783b */ /* 0x000e6e0000000200 */
[----:B------:R-:W-:Y:S01]  /*d410*/  HMMA.16816.F32.BF16 R20, R196, R18, R20 ;  /* 0x00000012c414723c */ /* 0x000fe20000041814 */
[----:B------:R-:W3:Y:S01]  /*d420*/  LDSM.16.M88.4 R16, [R237+0x5000] ;  /* 0x00500000ed10783b */ /* 0x000ee20000000200 */
[----:B------:R-:W-:-:S02]  /*d430*/  FMUL.FTZ R14, R14, c[0x0][0x320] ;  /* 0x0000c8000e0e7a20 */ /* 0x000fc40000410000 */
[----:B------:R-:W-:Y:S02]  /*d440*/  FMUL.FTZ R3, R12, c[0x0][0x320] ;  /* 0x0000c8000c037a20 */ /* 0x000fe40000410000 */
[----:B------:R-:W-:Y:S01]  /*d450*/  FMUL.FTZ R7, R13, c[0x0][0x320] ;  /* 0x0000c8000d077a20 */ /* 0x000fe20000410000 */
[----:B------:R5:W1:Y:S01]  /*d460*/  MUFU.TANH R72, R14 ;  /* 0x0000000e00487308 */ /* 0x000a620000002400 */
[----:B--2---:R-:W-:Y:S01]  /*d470*/  HMMA.16816.F32.BF16 R64, R188, R68, R64 ;  /* 0x00000044bc40723c */ /* 0x004fe20000041840 */
[----:B------:R-:W-:-:S06]  /*d480*/  FMUL.FTZ R73, R15, c[0x0][0x320] ;  /* 0x0000c8000f497a20 */ /* 0x000fcc0000410000 */
[----:B------:R-:W2:Y:S01]  /*d490*/  MUFU.TANH R3, R3 ;  /* 0x0000000300037308 */ /* 0x000ea20000002400 */
[C---:B----4-:R-:W-:Y:S01]  /*d4a0*/  HMMA.16816.F32.BF16 R56, R188.reuse, R104, R56 ;  /* 0x00000068bc38723c */ /* 0x050fe20000041838 */
[----:B-----5:R-:W4:Y:S07]  /*d4b0*/  LDSM.16.M88.4 R12, [R237+0x5800] ;  /* 0x00580000ed0c783b */ /* 0x020f2e0000000200 */
[----:B------:R-:W-:Y:S01]  /*d4c0*/  HMMA.16816.F32.BF16 R52, R188, R106, R52 ;  /* 0x0000006abc34723c */ /* 0x000fe20000041834 */
[----:B------:R-:W1:Y:S07]  /*d4d0*/  MUFU.TANH R7, R7 ;  /* 0x0000000700077308 */ /* 0x000e6e0000002400 */
[----:B------:R-:W-:Y:S01]  /*d4e0*/  HMMA.16816.F32.BF16 R108, R184, R100, R88 ;  /* 0x00000064b86c723c */ /* 0x000fe20000041858 */
[----:B------:R-:W5:Y:S01]  /*d4f0*/  LDSM.16.M88.4 R88, [R235+0xc900] ;  /* 0x00c90000eb58783b */ /* 0x000f620000000200 */
[----:B------:R-:W2:Y:S06]  /*d500*/  MUFU.TANH R73, R73 ;  /* 0x0000004900497308 */ /* 0x000eac0000002400 */
[----:B------:R-:W-:Y:S01]  /*d510*/  HMMA.16816.F32.BF16 R20, R212, R10, R20 ;  /* 0x0000000ad414723c */ /* 0x000fe20000041814 */
[----:B------:R-:W2:Y:S07]  /*d520*/  LDSM.16.M88.4 R8, [R235+0xd100] ;  /* 0x00d10000eb08783b */ /* 0x000eae0000000200 */
[C---:B-1----:R-:W-:Y:S08]  /*d530*/  HMMA.16816.F32.BF16 R48, R188.reuse, R96, R48 ;  /* 0x00000060bc30723c */ /* 0x042ff00000041830 */
[----:B------:R-:W-:Y:S08]  /*d540*/  HMMA.16816.F32.BF16 R44, R188, R98, R44 ;  /* 0x00000062bc2c723c */ /* 0x000ff0000004182c */
[----:B------:R-:W-:Y:S01]  /*d550*/  HMMA.16816.F32.BF16 R64, R192, R24, R64 ;  /* 0x00000018c040723c */ /* 0x000fe20000041840 */
[----:B------:R-:W-:-:S02]  /*d560*/  FMUL.FTZ R20, R20, c[0x0][0x320] ;  /* 0x0000c80014147a20 */ /* 0x000fc40000410000 */
[----:B------:R-:W-:Y:S02]  /*d570*/  FMUL.FTZ R21, R21, c[0x0][0x320] ;  /* 0x0000c80015157a20 */ /* 0x000fe40000410000 */
[----:B------:R-:W-:Y:S02]  /*d580*/  FMUL.FTZ R22, R22, c[0x0][0x320] ;  /* 0x0000c80016167a20 */ /* 0x000fe40000410000 */
[----:B------:R-:W-:Y:S01]  /*d590*/  FMUL.FTZ R23, R23, c[0x0][0x320] ;  /* 0x0000c80017177a20 */ /* 0x000fe20000410000 */
[----:B------:R-:W-:Y:S01]  /*d5a0*/  HMMA.16816.F32.BF16 R60, R188, R70, R60 ;  /* 0x00000046bc3c723c */ /* 0x000fe2000004183c */
[----:B------:R-:W-:Y:S01]  /*d5b0*/  LDSM.16.M88.4 R68, [R224+0x4800] ;  /* 0x00480000e044783b */ /* 0x000fe20000000200 */
[----:B------:R-:W1:Y:S06]  /*d5c0*/  MUFU.TANH R74, R22 ;  /* 0x00000016004a7308 */ /* 0x000e6c0000002400 */
[C---:B---3--:R-:W-:Y:S08]  /*d5d0*/  HMMA.16816.F32.BF16 R56, R192.reuse, R16, R56 ;  /* 0x00000010c038723c */ /* 0x048ff00000041838 */
[C---:B------:R-:W-:Y:S01]  /*d5e0*/  HMMA.16816.F32.BF16 R52, R192.reuse, R18, R52 ;  /* 0x00000012c034723c */ /* 0x040fe20000041834 */
[----:B------:R-:W3:Y:S07]  /*d5f0*/  LDSM.16.M88.4 R16, [R238+0xe100] ;  /* 0x00e10000ee10783b */ /* 0x000eee0000000200 */
[C---:B----4-:R-:W-:Y:S08]  /*d600*/  HMMA.16816.F32.BF16 R48, R192.reuse, R12, R48 ;  /* 0x0000000cc030723c */ /* 0x050ff00000041830 */
[----:B------:R-:W-:Y:S01]  /*d610*/  HMMA.16816.F32.BF16 R44, R192, R14, R44 ;  /* 0x0000000ec02c723c */ /* 0x000fe2000004182c */
[----:B------:R-:W4:Y:S07]  /*d620*/  LDSM.16.M88.4 R12, [R238+0xe900] ;  /* 0x00e90000ee0c783b */ /* 0x000f2e0000000200 */
[----:B-----5:R-:W-:Y:S01]  /*d630*/  HMMA.16816.F32.BF16 R64, R196, R88, R64 ;  /* 0x00000058c440723c */ /* 0x020fe20000041840 */
[----:B------:R-:W1:Y:S07]  /*d640*/  MUFU.TANH R88, R23 ;  /* 0x0000001700587308 */ /* 0x000e6e0000002400 */
[----:B------:R-:W-:Y:S01]  /*d650*/  HMMA.16816.F32.BF16 R60, R192, R26, R60 ;  /* 0x0000001ac03c723c */ /* 0x000fe2000004183c */
[----:B------:R-:W5:Y:S07]  /*d660*/  LDSM.16.M88.4 R24, [R224+0x5000] ;  /* 0x00500000e018783b */ /* 0x000f6e0000000200 */
[C---:B--2---:R-:W-:Y:S08]  /*d670*/  HMMA.16816.F32.BF16 R56, R196.reuse, R8, R56 ;  /* 0x00000008c438723c */ /* 0x044ff00000041838 */
[----:B------:R-:W-:Y:S01]  /*d680*/  HMMA.16816.F32.BF16 R52, R196, R10, R52 ;  /* 0x0000000ac434723c */ /* 0x000fe20000041834 */
[----:B------:R-:W2:Y:S07]  /*d690*/  LDSM.16.M88.4 R8, [R237+0x6000] ;  /* 0x00600000ed08783b */ /* 0x000eae0000000200 */
[C---:B---3--:R-:W-:Y:S08]  /*d6a0*/  HMMA.16816.F32.BF16 R40, R188.reuse, R16, R40 ;  /* 0x00000010bc28723c */ /* 0x048ff00000041828 */
[----:B------:R-:W-:Y:S01]  /*d6b0*/  HMMA.16816.F32.BF16 R36, R188, R18, R36 ;  /* 0x00000012bc24723c */ /* 0x000fe20000041824 */
[----:B------:R-:W3:Y:S07]  /*d6c0*/  LDSM.16.M88.4 R16, [R237+0x6800] ;  /* 0x00680000ed10783b */ /* 0x000eee0000000200 */
[----:B------:R-:W-:Y:S01]  /*d6d0*/  HMMA.16816.F32.BF16 R64, R212, R68, R64 ;  /* 0x00000044d440723c */ /* 0x000fe20000041840 */
[----:B------:R-:W1:Y:S07]  /*d6e0*/  MUFU.TANH R68, R20 ;  /* 0x0000001400447308 */ /* 0x000e6e0000002400 */
[C---:B----4-:R-:W-:Y:S01]  /*d6f0*/  HMMA.16816.F32.BF16 R28, R188.reuse, R12, R28 ;  /* 0x0000000cbc1c723c */ /* 0x050fe2000004181c */
[----:B------:R4:W1:Y:S07]  /*d700*/  MUFU.TANH R69, R21 ;  /* 0x0000001500457308 */ /* 0x00086e0000002400 */
[----:B------:R-:W-:Y:S01]  /*d710*/  HMMA.16816.F32.BF16 R92, R188, R14, R92 ;  /* 0x0000000ebc5c723c */ /* 0x000fe2000004185c */
[----:B------:R-:W-:Y:S07]  /*d720*/  LDSM.16.M88.4 R12, [R237+0x7000] ;  /* 0x00700000ed0c783b */ /* 0x000fee0000000200 */
[----:B-----5:R-:W-:Y:S01]  /*d730*/  HMMA.16816.F32.BF16 R56, R212, R24, R56 ;  /* 0x00000018d438723c */ /* 0x020fe20000041838 */
[----:B----4-:R-:W4:Y:S01]  /*d740*/  LDSM.16.M88.4 R20, [R235+0xd900] ;  /* 0x00d90000eb14783b */ /* 0x010f220000000200 */
[----:B------:R-:W-:-:S02]  /*d750*/  FMUL.FTZ R64, R64, c[0x0][0x320] ;  /* 0x0000c80040407a20 */ /* 0x000fc40000410000 */
[----:B------:R-:W-:Y:S02]  /*d760*/  FMUL.FTZ R65, R65, c[0x0][0x320] ;  /* 0x0000c80041417a20 */ /* 0x000fe40000410000 */
[----:B------:R-:W-:Y:S02]  /*d770*/  FMUL.FTZ R66, R66, c[0x0][0x320] ;  /* 0x0000c80042427a20 */ /* 0x000fe40000410000 */
[----:B------:R-:W-:Y:S01]  /*d780*/  HMMA.16816.F32.BF16 R52, R212, R26, R52 ;  /* 0x0000001ad434723c */ /* 0x000fe20000041834 */
[----:B------:R-:W5:Y:S01]  /*d790*/  LDSM.16.M88.4 R24, [R235+0xe100] ;  /* 0x00e10000eb18783b */ /* 0x000f620000000200 */
[----:B------:R-:W-:Y:S01]  /*d7a0*/  FMUL.FTZ R67, R67, c[0x0][0x320] ;  /* 0x0000c80043437a20 */ /* 0x000fe20000410000 */
[----:B------:R-:W1:Y:S05]  /*d7b0*/  MUFU.TANH R89, R66 ;  /* 0x0000004200597308 */ /* 0x000e6a0000002400 */
[----:B------:R-:W-:Y:S03]  /*d7c0*/  HMMA.16816.F32.BF16 R60, R196, R90, R60 ;  /* 0x0000005ac43c723c */ /* 0x000fe6000004183c */
[----:B------:R-:W1:Y:S05]  /*d7d0*/  MUFU.TANH R90, R67 ;  /* 0x00000043005a7308 */ /* 0x000e6a0000002400 */
[----:B--2---:R-:W-:Y:S01]  /*d7e0*/  HMMA.16816.F32.BF16 R40, R192, R8, R40 ;  /* 0x00000008c028723c */ /* 0x004fe20000041828 */
[----:B------:R-:W-:-:S02]  /*d7f0*/  FMUL.FTZ R56, R56, c[0x0][0x320] ;  /* 0x0000c80038387a20 */ /* 0x000fc40000410000 */
[----:B------:R-:W-:Y:S02]  /*d800*/  FMUL.FTZ R57, R57, c[0x0][0x320] ;  /* 0x0000c80039397a20 */ /* 0x000fe40000410000 */
[----:B------:R-:W-:Y:S02]  /*d810*/  FMUL.FTZ R58, R58, c[0x0][0x320] ;  /* 0x0000c8003a3a7a20 */ /* 0x000fe40000410000 */
[----:B------:R-:W-:Y:S01]  /*d820*/  FMUL.FTZ R59, R59, c[0x0][0x320] ;  /* 0x0000c8003b3b7a20 */ /* 0x000fe20000410000 */
[----:B------:R-:W-:Y:S01]  /*d830*/  HMMA.16816.F32.BF16 R36, R192, R10, R36 ;  /* 0x0000000ac024723c */ /* 0x000fe20000041824 */
[----:B------:R-:W2:Y:S01]  /*d840*/  LDSM.16.M88.4 R8, [R238+0xf100] ;  /* 0x00f10000ee08783b */ /* 0x000ea20000000200 */
[----:B------:R-:W-:Y:S01]  /*d850*/  FMUL.FTZ R52, R52, c[0x0][0x320] ;  /* 0x0000c80034347a20 */ /* 0x000fe20000410000 */
[----:B------:R-:W1:Y:S01]  /*d860*/  MUFU.TANH R56, R56 ;  /* 0x0000003800387308 */ /* 0x000e620000002400 */
[----:B------:R-:W-:Y:S02]  /*d870*/  FMUL.FTZ R53, R53, c[0x0][0x320] ;  /* 0x0000c80035357a20 */ /* 0x000fe40000410000 */
[----:B------:R-:W-:-:S02]  /*d880*/  FMUL.FTZ R54, R54, c[0x0][0x320] ;  /* 0x0000c80036367a20 */ /* 0x000fc40000410000 */
[----:B------:R-:W-:Y:S01]  /*d890*/  HMMA.16816.F32.BF16 R84, R184, R102, R84 ;  /* 0x00000066b854723c */ /* 0x000fe20000041854 */
[----:B------:R-:W-:Y:S02]  /*d8a0*/  FMUL.FTZ R55, R55, c[0x0][0x320] ;  /* 0x0000c80037377a20 */ /* 0x000fe40000410000 */
[----:B------:R-:W1:Y:S05]  /*d8b0*/  MUFU.TANH R182, R54 ;  /* 0x0000003600b67308 */ /* 0x000e6a0000002400 */
[C---:B---3--:R-:W-:Y:S03]  /*d8c0*/  HMMA.16816.F32.BF16 R28, R192.reuse, R16, R28 ;  /* 0x00000010c01c723c */ /* 0x048fe6000004181c */
[----:B------:R-:W3:Y:S05]  /*d8d0*/  MUFU.TANH R181, R55 ;  /* 0x0000003700b57308 */ /* 0x000eea0000002400 */
[----:B------:R-:W-:Y:S01]  /*d8e0*/  HMMA.16816.F32.BF16 R92, R192, R18, R92 ;  /* 0x00000012c05c723c */ /* 0x000fe2000004185c */
[----:B------:R-:W1:Y:S02]  /*d8f0*/  LDSM.16.M88.4 R16, [R238+0xf900] ;  /* 0x00f90000ee10783b */ /* 0x000e640000000200 */
[----:B------:R-:W1:Y:S05]  /*d900*/  MUFU.TANH R57, R57 ;  /* 0x0000003900397308 */ /* 0x000e6a0000002400 */
[C---:B----4-:R-:W-:Y:S03]  /*d910*/  HMMA.16816.F32.BF16 R48, R196.reuse, R20, R48 ;  /* 0x00000014c430723c */ /* 0x050fe60000041830 */
[----:B------:R-:W4:Y:S05]  /*d920*/  MUFU.TANH R58, R58 ;  /* 0x0000003a003a7308 */ /* 0x000f2a0000002400 */
[----:B------:R-:W-:Y:S01]  /*d930*/  HMMA.16816.F32.BF16 R44, R196, R22, R44 ;  /* 0x00000016c42c723c */ /* 0x000fe2000004182c */
[----:B------:R-:W1:Y:S02]  /*d940*/  LDSM.16.M88.4 R20, [R224+0x6000] ;  /* 0x00600000e014783b */ /* 0x000e640000000200 */
[----:B------:R-:W1:Y:S05]  /*d950*/  MUFU.TANH R59, R59 ;  /* 0x0000003b003b7308 */ /* 0x000e6a0000002400 */
[----:B------:R-:W-:Y:S03]  /*d960*/  HMMA.16816.F32.BF16 R60, R212, R70, R60 ;  /* 0x00000046d43c723c */ /* 0x000fe6000004183c */
[----:B------:R-:W1:Y:S05]  /*d970*/  MUFU.TANH R70, R64 ;  /* 0x0000004000467308 */ /* 0x000e6a0000002400 */
[----:B-----5:R-:W-:Y:S03]  /*d980*/  HMMA.16816.F32.BF16 R40, R196, R24, R40 ;  /* 0x00000018c428723c */ /* 0x020fe60000041828 */
[----:B------:R5:W1:Y:S05]  /*d990*/  MUFU.TANH R71, R65 ;  /* 0x0000004100477308 */ /* 0x000a6a0000002400 */
[C---:B--2---:R-:W-:Y:S08]  /*d9a0*/  HMMA.16816.F32.BF16 R108, R188.reuse, R8, R108 ;  /* 0x00000008bc6c723c */ /* 0x044ff0000004186c */
[----:B------:R-:W-:Y:S01]  /*d9b0*/  HMMA.16816.F32.BF16 R84, R188, R10, R84 ;  /* 0x0000000abc54723c */ /* 0x000fe20000041854 */
[----:B------:R-:W-:Y:S01]  /*d9c0*/  LDSM.16.M88.4 R8, [R237+0x7800] ;  /* 0x00780000ed08783b */ /* 0x000fe20000000200 */
[----:B------:R-:W-:-:S02]  /*d9d0*/  FMUL.FTZ R60, R60, c[0x0][0x320] ;  /* 0x0000c8003c3c7a20 */ /* 0x000fc40000410000 */
[----:B------:R-:W-:Y:S01]  /*d9e0*/  FMUL.FTZ R61, R61, c[0x0][0x320] ;  /* 0x0000c8003d3d7a20 */ /* 0x000fe20000410000 */
[----:B-----5:R-:W2:Y:S01]  /*d9f0*/  LDSM.16.M88.4 R64, [R224+0x5800] ;  /* 0x00580000e040783b */ /* 0x020ea20000000200 */
[----:B------:R-:W-:Y:S02]  /*da00*/  FMUL.FTZ R62, R62, c[0x0][0x320] ;  /* 0x0000c8003e3e7a20 */ /* 0x000fe40000410000 */
[----:B------:R-:W-:Y:S01]  /*da10*/  HMMA.16816.F32.BF16 R36, R196, R26, R36 ;  /* 0x0000001ac424723c */ /* 0x000fe20000041824 */
[----:B------:R-:W-:Y:S01]  /*da20*/  LDSM.16.M88.4 R24, [R224+0x6800] ;  /* 0x00680000e018783b */ /* 0x000fe20000000200 */
[----:B------:R-:W-:Y:S01]  /*da30*/  FMUL.FTZ R63, R63, c[0x0][0x320] ;  /* 0x0000c8003f3f7a20 */ /* 0x000fe20000410000 */
[----:B------:R-:W2:Y:S05]  /*da40*/  MUFU.TANH R60, R60 ;  /* 0x0000003c003c7308 */ /* 0x000eaa0000002400 */
[C---:B-1----:R-:W-:Y:S03]  /*da50*/  HMMA.16816.F32.BF16 R80, R188.reuse, R16, R80 ;  /* 0x00000010bc50723c */ /* 0x042fe60000041850 */
[----:B------:R-:W1:Y:S05]  /*da60*/  MUFU.TANH R61, R61 ;  /* 0x0000003d003d7308 */ /* 0x000e6a0000002400 */
[----:B------:R-:W-:Y:S01]  /*da70*/  HMMA.16816.F32.BF16 R76, R188, R18, R76 ;  /* 0x00000012bc4c723c */ /* 0x000fe2000004184c */
[----:B------:R-:W-:Y:S02]  /*da80*/  LDSM.16.M88.4 R16, [R224+0x7800] ;  /* 0x00780000e010783b */ /* 0x000fe40000000200 */
[----:B------:R-:W1:Y:S05]  /*da90*/  MUFU.TANH R62, R62 ;  /* 0x0000003e003e7308 */ /* 0x000e6a0000002400 */
[----:B------:R-:W-:Y:S03]  /*daa0*/  HMMA.16816.F32.BF16 R40, R212, R20, R40 ;  /* 0x00000014d428723c */ /* 0x000fe60000041828 */
[----:B------:R-:W1:Y:S05]  /*dab0*/  MUFU.TANH R63, R63 ;  /* 0x0000003f003f7308 */ /* 0x000e6a0000002400 */
[C---:B------:R-:W-:Y:S08]  /*dac0*/  HMMA.16816.F32.BF16 R108, R192.reuse, R12, R108 ;  /* 0x0000000cc06c723c */ /* 0x040ff0000004186c */
[----:B------:R-:W-:Y:S01]  /*dad0*/  HMMA.16816.F32.BF16 R84, R192, R14, R84 ;  /* 0x0000000ec054723c */ /* 0x000fe20000041854 */
[----:B------:R-:W5:Y:S07]  /*dae0*/  LDSM.16.M88.4 R12, [R235+0xf900] ;  /* 0x00f90000eb0c783b */ /* 0x000f6e0000000200 */
[----:B--2---:R-:W-:Y:S01]  /*daf0*/  HMMA.16816.F32.BF16 R48, R212, R64, R48 ;  /* 0x00000040d430723c */ /* 0x004fe20000041830 */
[----:B------:R-:W2:Y:S01]  /*db00*/  MUFU.TANH R64, R52 ;  /* 0x0000003400407308 */ /* 0x000ea20000002400 */
[----:B------:R-:W-:-:S02]  /*db10*/  FMUL.FTZ R40, R40, c[0x0][0x320] ;  /* 0x0000c80028287a20 */ /* 0x000fc40000410000 */
[----:B------:R-:W-:Y:S02]  /*db20*/  FMUL.FTZ R41, R41, c[0x0][0x320] ;  /* 0x0000c80029297a20 */ /* 0x000fe40000410000 */
[----:B------:R-:W-:Y:S02]  /*db30*/  FMUL.FTZ R42, R42, c[0x0][0x320] ;  /* 0x0000c8002a2a7a20 */ /* 0x000fe40000410000 */
[----:B------:R-:W-:Y:S01]  /*db40*/  HMMA.16816.F32.BF16 R36, R212, R22, R36 ;  /* 0x00000016d424723c */ /* 0x000fe20000041824 */
[----:B------:R1:W1:Y:S01]  /*db50*/  MUFU.TANH R65, R53 ;  /* 0x0000003500417308 */ /* 0x0002620000002400 */
[----:B------:R-:W2:Y:S01]  /*db60*/  LDSM.16.M88.4 R20, [R235+0xf100] ;  /* 0x00f10000eb14783b */ /* 0x000ea20000000200 */
[----:B------:R-:W-:-:S05]  /*db70*/  FMUL.FTZ R43, R43, c[0x0][0x320] ;  /* 0x0000c8002b2b7a20 */ /* 0x000fca0000410000 */
[C---:B------:R-:W-:Y:S01]  /*db80*/  HMMA.16816.F32.BF16 R80, R192.reuse, R8, R80 ;  /* 0x00000008c050723c */ /* 0x040fe20000041850 */
[----:B------:R-:W2:Y:S07]  /*db90*/  MUFU.TANH R178, R40 ;  /* 0x0000002800b27308 */ /* 0x000eae0000002400 */
[----:B------:R-:W-:Y:S01]  /*dba0*/  HMMA.16816.F32.BF16 R76, R192, R10, R76 ;  /* 0x0000000ac04c723c */ /* 0x000fe2000004184c */
[----:B-1----:R-:W1:Y:S01]  /*dbb0*/  LDSM.16.M88.4 R52, [R235+0xe900] ;  /* 0x00e90000eb34783b */ /* 0x002e620000000200 */
[----:B------:R-:W1:Y:S01]  /*dbc0*/  MUFU.TANH R177, R41 ;  /* 0x0000002900b17308 */ /* 0x000e620000002400 */
[----:B------:R-:W-:-:S02]  /*dbd0*/  FMUL.FTZ R48, R48, c[0x0][0x320] ;  /* 0x0000c80030307a20 */ /* 0x000fc40000410000 */
[----:B------:R-:W-:Y:S02]  /*dbe0*/  FMUL.FTZ R49, R49, c[0x0][0x320] ;  /* 0x0000c80031317a20 */ /* 0x000fe40000410000 */
[----:B------:R-:W-:Y:S01]  /*dbf0*/  FMUL.FTZ R50, R50, c[0x0][0x320] ;  /* 0x0000c80032327a20 */ /* 0x000fe20000410000 */
[----:B------:R-:W-:Y:S01]  /*dc00*/  HMMA.16816.F32.BF16 R44, R212, R66, R44 ;  /* 0x00000042d42c723c */ /* 0x000fe2000004182c */
[----:B------:R-:W-:Y:S01]  /*dc10*/  FMUL.FTZ R51, R51, c[0x0][0x320] ;  /* 0x0000c80033337a20 */ /* 0x000fe20000410000 */
[----:B------:R-:W1:Y:S01]  /*dc20*/  MUFU.TANH R161, R42 ;  /* 0x0000002a00a17308 */ /* 0x000e620000002400 */
[----:B------:R-:W-:Y:S02]  /*dc30*/  FMUL.FTZ R36, R36, c[0x0][0x320] ;  /* 0x0000c80024247a20 */ /* 0x000fe40000410000 */
[----:B------:R-:W-:Y:S02]  /*dc40*/  FMUL.FTZ R37, R37, c[0x0][0x320] ;  /* 0x0000c80025257a20 */ /* 0x000fe40000410000 */
[----:B------:R-:W-:Y:S01]  /*dc50*/  FMUL.FTZ R38, R38, c[0x0][0x320] ;  /* 0x0000c80026267a20 */ /* 0x000fe20000410000 */
[C---:B-----5:R-:W-:Y:S01]  /*dc60*/  HMMA.16816.F32.BF16 R80, R196.reuse, R12, R80 ;  /* 0x0000000cc450723c */ /* 0x060fe20000041850 */
[----:B------:R-:W-:Y:S01]  /*dc70*/  FMUL.FTZ R39, R39, c[0x0][0x320] ;  /* 0x0000c80027277a20 */ /* 0x000fe20000410000 */
[----:B------:R5:W1:Y:S06]  /*dc80*/  MUFU.TANH R162, R43 ;  /* 0x0000002b00a27308 */ /* 0x000a6c0000002400 */
[C---:B------:R-:W-:Y:S02]  /*dc90*/  HMMA.16816.F32.BF16 R76, R196.reuse, R14, R76 ;  /* 0x0000000ec44c723c */ /* 0x040fe4000004184c */
[----:B------:R1:W1:Y:S06]  /*dca0*/  MUFU.TANH R145, R48 ;  /* 0x0000003000917308 */ /* 0x00026c0000002400 */
[----:B--2---:R-:W-:Y:S01]  /*dcb0*/  HMMA.16816.F32.BF16 R108, R196, R20, R108 ;  /* 0x00000014c46c723c */ /* 0x004fe2000004186c */
[----:B------:R-:W-:Y:S01]  /*dcc0*/  FMUL.FTZ R44, R44, c[0x0][0x320] ;  /* 0x0000c8002c2c7a20 */ /* 0x000fe20000410000 */
[----:B-----5:R-:W2:Y:S01]  /*dcd0*/  LDSM.16.M88.4 R40, [R224+0x7000] ;  /* 0x00700000e028783b */ /* 0x020ea20000000200 */
[----:B------:R-:W-:Y:S01]  /*dce0*/  FMUL.FTZ R45, R45, c[0x0][0x320] ;  /* 0x0000c8002d2d7a20 */ /* 0x000fe20000410000 */
[----:B------:R2:W2:Y:S01]  /*dcf0*/  MUFU.TANH R146, R49 ;  /* 0x0000003100927308 */ /* 0x0004a20000002400 */
[----:B------:R-:W-:Y:S01]  /*dd00*/  FMUL.FTZ R46, R46, c[0x0][0x320] ;  /* 0x0000c8002e2e7a20 */ /* 0x000fe20000410000 */
[----:B------:R-:W-:-:S04]  /*dd10*/  DEPBAR.LE SB0, 0x0 ;  /* 0x000080000000791a */ /* 0x000fc80000000000 */
[C---:B-1----:R-:W-:Y:S01]  /*dd20*/  HMMA.16816.F32.BF16 R28, R196.reuse, R52, R28 ;  /* 0x00000034c41c723c */ /* 0x042fe2000004181c */
[----:B------:R-:W-:Y:S01]  /*dd30*/  FMUL.FTZ R47, R47, c[0x0][0x320] ;  /* 0x0000c8002f2f7a20 */ /* 0x000fe20000410000 */
[----:B------:R1:W1:Y:S06]  /*dd40*/  MUFU.TANH R150, R50 ;  /* 0x0000003200967308 */ /* 0x00026c0000002400 */
        /* <DEDUP_REMOVED lines=9> */
[----:B------:R1:W1:Y:S06]  /*dde0*/  MUFU.TANH R179, R47 ;  /* 0x0000002f00b37308 */ /* 0x00026c0000002400 */
[----:B------:R-:W-:Y:S01]  /*ddf0*/  HMMA.16816.F32.BF16 R92, R212, R26, R92 ;  /* 0x0000001ad45c723c */ /* 0x000fe2000004185c */
[----:B------:R-:W-:Y:S01]  /*de00*/  FMUL.FTZ R66, R82, c[0x0][0x320] ;  /* 0x0000c80052427a20 */ /* 0x000fe20000410000 */
[----:B------:R1:W1:Y:S01]  /*de10*/  MUFU.TANH R160, R36 ;  /* 0x0000002400a07308 */ /* 0x0002620000002400 */
[----:B------:R-:W-:-:S02]  /*de20*/  FMUL.FTZ R11, R83, c[0x0][0x320] ;  /* 0x0000c800530b7a20 */ /* 0x000fc40000410000 */
[----:B------:R-:W-:Y:S02]  /*de30*/  FMUL.FTZ R80, R80, c[0x0][0x320] ;  /* 0x0000c80050507a20 */ /* 0x000fe40000410000 */
[----:B------:R-:W-:Y:S01]  /*de40*/  FMUL.FTZ R81, R81, c[0x0][0x320] ;  /* 0x0000c80051517a20 */ /* 0x000fe20000410000 */
[C---:B--2---:R-:W-:Y:S01]  /*de50*/  HMMA.16816.F32.BF16 R108, R212.reuse, R40, R108 ;  /* 0x00000028d46c723c */ /* 0x044fe2000004186c */
        /* <DEDUP_REMOVED lines=50> */
[----:B--234-:R-:W-:Y:S01]  /*e180*/  IMAD.U32 R8, RZ, RZ, UR14 ;  /* 0x0000000eff087e24 */ /* 0x01cfe2000f8e00ff */
[----:B------:R-:W-:Y:S01]  /*e190*/  ISETP.NE.AND P3, PT, R239, 0x1, PT ;  /* 0x00000001ef00780c */ /* 0x000fe20003f65270 */
[----:B------:R-:W-:-:S03]  /*e1a0*/  IMAD.MOV.U32 R241, RZ, RZ, RZ ;  /* 0x000000fffff17224 */ /* 0x000fc600078e00ff */
[----:B------:R-:W-:-:S04]  /*e1b0*/  IADD3 R8, R240, UR7, R8 ;  /* 0x00000007f0087c10 */ /* 0x000fc8000fffe008 */
[----:B------:R-:W-:-:S05]  /*e1c0*/  IADD3 R242, R8, -0x100, RZ ;  /* 0xffffff0008f27810 */ /* 0x000fca0007ffe0ff */
        /* <DEDUP_REMOVED lines=10> */
[----:B------:R-:W-:Y:S01]  /*e270*/  IADD3 R24, -R6, 0x10, RZ ;  /* 0x0000001006187810 */ /* 0x000fe20007ffe1ff */
[----:B------:R-:W-:Y:S01]  /*e280*/  IMAD R242, R8, c[0x0][0x2b8], R242 ;  /* 0x0000ae0008f27a24 */ /* 0x000fe200078e02f2 */
[----:B------:R-:W-:Y:S02]  /*e290*/  IADD3 R26, -R10, 0x10, RZ ;  /* 0x000000100a1a7810 */ /* 0x000fe40007ffe1ff */
[----:B------:R-:W-:Y:S02]  /*e2a0*/  LOP3.LUT R24, R24, 0xf, RZ, 0xc0, !PT ;  /* 0x0000000f18187812 */ /* 0x000fe400078ec0ff */
[----:B------:R-:W-:-:S02]  /*e2b0*/  SHF.R.S32.HI R8, RZ, 0x1f, R242 ;  /* 0x0000001fff087819 */ /* 0x000fc400000114f2 */
[----:B------:R-:W-:Y:S02]  /*e2c0*/  LOP3.LUT R26, R26, 0xf, RZ, 0xc0, !PT ;  /* 0x0000000f1a1a7812 */ /* 0x000fe400078ec0ff */
[----:B------:R-:W-:Y:S01]  /*e2d0*/  SHF.L.U64.HI R9, R33, 0x1, R34 ;  /* 0x0000000121097819 */ /* 0x000fe20000010222 */
[----:B------:R-:W-:-:S04]  /*e2e0*/  IMAD R8, R8, c[0x0][0x1e0], RZ ;  /* 0x0000780008087a24 */ /* 0x000fc800078e02ff */
[C---:B------:R-:W-:Y:S02]  /*e2f0*/  IMAD R8, R242.reuse, c[0x0][0x1e4], R8 ;  /* 0x00007900f2087a24 */ /* 0x040fe400078e0208 */
[----:B--2---:R-:W-:-:S04]  /*e300*/  IMAD.WIDE.U32 R14, R242, c[0x0][0x1e0], RZ ;  /* 0x00007800f20e7a25 */ /* 0x004fc800078e00ff */
[----:B------:R-:W-:Y:S01]  /*e310*/  IMAD.IADD R15, R15, 0x1, R8 ;  /* 0x000000010f0f7824 */ /* 0x000fe200078e0208 */
[----:B---3--:R-:W-:-:S03]  /*e320*/  SHF.R.S32.HI R8, RZ, 0x1f, R241 ;  /* 0x0000001fff087819 */ /* 0x008fc600000114f1 */
[----:B------:R-:W-:-:S04]  /*e330*/  IMAD.WIDE.U32 R14, R241, c[0x0][0x1f0], R14 ;  /* 0x00007c00f10e7a25 */ /* 0x000fc800078e000e */
[----:B------:R-:W-:Y:S01]  /*e340*/  IMAD R8, R8, c[0x0][0x1f0], RZ ;  /* 0x00007c0008087a24 */ /* 0x000fe200078e02ff */
[----:B------:R-:W-:Y:S01]  /*e350*/  IADD3 R18, P0, R14, UR26, RZ ;  /* 0x0000001a0e127c10 */ /* 0x000fe2000ff1e0ff */
[----:B------:R-:W-:Y:S02]  /*e360*/  IMAD.SHL.U32 R14, R32, 0x2, RZ ;  /* 0x00000002200e7824 */ /* 0x000fe400078e00ff */
[----:B------:R-:W-:-:S05]  /*e370*/  IMAD R8, R241, c[0x0][0x1f4], R8 ;  /* 0x00007d00f1087a24 */ /* 0x000fca00078e0208 */
[----:B------:R-:W-:Y:S02]  /*e380*/  IADD3.X R8, R15, UR15, R8, P0, !PT ;  /* 0x0000000f0f087c10 */ /* 0x000fe400087fe408 */
[----:B------:R-:W-:Y:S02]  /*e390*/  LEA R17, P0, R18, c[0x0][0x1c8], 0x1 ;  /* 0x0000720012117a11 */ /* 0x000fe400078008ff */
[----:B------:R-:W-:Y:S02]  /*e3a0*/  SHF.L.U64.HI R15, R32, 0x1, R35 ;  /* 0x00000001200f7819 */ /* 0x000fe40000010223 */
        /* <DEDUP_REMOVED lines=11> */
[----:B---3--:R-:W-:Y:S02]  /*e460*/  IADD3.X R27, RZ, R16, R15, P1, P0 ;  /* 0x00000010ff1b7210 */ /* 0x008fe40000fe040f */
[----:B------:R-:W-:Y:S02]  /*e470*/  IADD3 R24, P1, P0, R24, R25, R8 ;  /* 0x0000001918187210 */ /* 0x000fe4000783e008 */
[C---:B----4-:R-:W-:Y:S02]  /*e480*/  IADD3 R28, P2, R21.reuse, R14, RZ ;  /* 0x0000000e151c7210 */ /* 0x050fe40007f5e0ff */
[----:B------:R-:W-:Y:S02]  /*e490*/  IADD3.X R25, RZ, R16, R9, P1, P0 ;  /* 0x00000010ff197210 */ /* 0x000fe40000fe0409 */
[----:B-1----:R-:W-:Y:S02]  /*e4a0*/  IADD3 R36, P0, R21, R8, RZ ;  /* 0x0000000815247210 */ /* 0x002fe40007f1e0ff */
[C---:B-----5:R-:W-:Y:S01]  /*e4b0*/  IADD3 R30, P1, R19.reuse, R14, RZ ;  /* 0x0000000e131e7210 */ /* 0x060fe20007f3e0ff */
[C---:B------:R-:W-:Y:S01]  /*e4c0*/  IMAD.X R29, R22.reuse, 0x1, R15, P2 ;  /* 0x00000001161d7824 */ /* 0x040fe200010e060f */
[----:B------:R-:W-:Y:S01]  /*e4d0*/  IADD3 R16, P2, R19, R8, RZ ;  /* 0x0000000813107210 */ /* 0x000fe20007f5e0ff */
[----:B------:R-:W-:Y:S01]  /*e4e0*/  IMAD.X R37, R22, 0x1, R9, P0 ;  /* 0x0000000116257824 */ /* 0x000fe200000e0609 */
[----:B------:R-:W-:-:S02]  /*e4f0*/  IADD3 R14, P0, R17, R14, RZ ;  /* 0x0000000e110e7210 */ /* 0x000fc40007f1e0ff */
[----:B------:R1:W-:Y:S01]  /*e500*/  LDGSTS.E.BYPASS.LTC128B.128 [R243+0x8100], [R28.64], !P5 ;  /* 0x081000001cf37fae */ /* 0x0003e2000e901d54 */
[C---:B------:R-:W-:Y:S01]  /*e510*/  IMAD.X R31, R20.reuse, 0x1, R15, P1 ;  /* 0x00000001141f7824 */ /* 0x040fe200008e060f */
[----:B------:R-:W-:Y:S01]  /*e520*/  IADD3 R8, P1, R17, R8, RZ ;  /* 0x0000000811087210 */ /* 0x000fe20007f3e0ff */
[----:B------:R-:W-:Y:S01]  /*e530*/  IMAD.X R17, R20, 0x1, R9, P2 ;  /* 0x0000000114117824 */ /* 0x000fe200010e0609 */
[----:B------:R-:W-:Y:S01]  /*e540*/  ISETP.NE.U32.AND P2, PT, R6, RZ, PT ;  /* 0x000000ff0600720c */ /* 0x000fe20003f45070 */
[----:B--2---:R-:W-:Y:S01]  /*e550*/  IMAD.X R15, R18, 0x1, R15, P0 ;  /* 0x00000001120f7824 */ /* 0x004fe200000e060f */
        /* <DEDUP_REMOVED lines=9> */
.L_x_136:
        /* <DEDUP_REMOVED lines=25> */
[----:B------:R-:W-:Y:S01]  /*e780*/  FSEL R14, R7, -INF , P1 ;  /* 0xff800000070e7808 */ /* 0x000fe20000800000 */
[----:B------:R-:W-:Y:S01]  /*e790*/  LDSM.16.MT88.4 R20, [R234+0x900] ;  /* 0x00090000ea14783b */ /* 0x000fe20000004200 */
[----:B------:R-:W-:Y:S02]  /*e7a0*/  FSEL R72, R72, -INF , P0 ;  /* 0xff80000048487808 */ /* 0x000fe40000000000 */
[----:B------:R-:W-:Y:S01]  /*e7b0*/  ISETP.GT.AND P0, PT, R15, 0x9, PT ;  /* 0x000000090f00780c */ /* 0x000fe20003f04270 */
[----:B------:R-:W-:Y:S01]  /*e7c0*/  LDSM.16.MT88.4 R36, [R234+0x4900] ;  /* 0x00490000ea24783b */ /* 0x000fe20000004200 */
        /* <DEDUP_REMOVED lines=157> */
[----:B-1----:R-:W-:-:S03]  /*f1a0*/  FMNMX.FTZ R132, R16, R132, !PT ;  /* 0x0000008410847209 */ /* 0x002fc60007810000 */
[----:B------:R-:W-:Y:S01]  /*f1b0*/  LDSM.16.MT88.4 R16, [R233+0x900] ;  /* 0x00090000e910783b */ /* 0x000fe20000004200 */
        /* <DEDUP_REMOVED lines=17> */
[----:B------:R-:W1:Y:S01]  /*f2d0*/  LDSM.16.MT88.4 R4, [R232+0x4100] ;  /* 0x00410000e804783b */ /* 0x000e620000004200 */
[----:B------:R-:W2:Y:S01]  /*f2e0*/  MUFU.EX2 R58, R58 ;  /* 0x0000003a003a7308 */ /* 0x000ea20000000800 */
[--C-:B------:R-:W-:Y:S02]  /*f2f0*/  FFMA.FTZ R61, R72, c[0x0][0x2d0], -R63.reuse ;  /* 0x0000b400483d7a23 */ /* 0x100fe4000001083f */
[--C-:B------:R-:W-:Y:S02]  /*f300*/  FFMA.FTZ R60, R73, c[0x0][0x2d0], -R63.reuse ;  /* 0x0000b400493c7a23 */ /* 0x100fe4000001083f */
[----:B------:R-:W-:-:S02]  /*f310*/  FFMA.FTZ R55, R74, c[0x0][0x2d0], -R63 ;  /* 0x0000b4004a377a23 */ /* 0x000fc4000001083f */
[----:B------:R-:W-:Y:S01]  /*f320*/  FFMA.FTZ R54, R88, c[0x0][0x2d0], -R63 ;  /* 0x0000b40058367a23 */ /* 0x000fe2000001083f */
[----:B------:R-:W-:Y:S01]  /*f330*/  MUFU.EX2 R57, R57 ;  /* 0x0000003900397308 */ /* 0x000fe20000000800 */
[----:B------:R-:W-:Y:S02]  /*f340*/  FFMA.FTZ R48, R10, c[0x0][0x2d0], -R133 ;  /* 0x0000b4000a307a23 */ /* 0x000fe40000010885 */
[--C-:B------:R-:W-:Y:S02]  /*f350*/  FFMA.FTZ R46, R9, c[0x0][0x2d0], -R63.reuse ;  /* 0x0000b400092e7a23 */ /* 0x100fe4000001083f */
[--C-:B------:R-:W-:Y:S02]  /*f360*/  FFMA.FTZ R45, R8, c[0x0][0x2d0], -R63.reuse ;  /* 0x0000b400082d7a23 */ /* 0x100fe4000001083f */
[----:B------:R-:W3:Y:S01]  /*f370*/  LDSM.16.MT88.4 R8, [R236+0x4900] ;  /* 0x00490000ec08783b */ /* 0x000ee20000004200 */
[----:B------:R-:W4:Y:S01]  /*f380*/  MUFU.EX2 R53, R53 ;  /* 0x0000003500357308 */ /* 0x000f220000000800 */
[----:B--2---:R-:W-:Y:S01]  /*f390*/  F2FP.BF16.PACK_AB R68, R58, R59 ;  /* 0x0000003b3a44723e */ /* 0x004fe200000010ff */
[----:B------:R-:W-:-:S02]  /*f3a0*/  FFMA.FTZ R50, R89, c[0x0][0x2d0], -R63 ;  /* 0x0000b40059327a23 */ /* 0x000fc4000001083f */
[----:B------:R-:W-:Y:S02]  /*f3b0*/  FFMA.FTZ R49, R90, c[0x0][0x2d0], -R63 ;  /* 0x0000b4005a317a23 */ /* 0x000fe4000001083f */
[--C-:B------:R-:W-:Y:S02]  /*f3c0*/  FFMA.FTZ R47, R30, c[0x0][0x2d0], -R133.reuse ;  /* 0x0000b4001e2f7a23 */ /* 0x100fe40000010885 */
[----:B------:R-:W-:Y:S01]  /*f3d0*/  MUFU.EX2 R61, R61 ;  /* 0x0000003d003d7308 */ /* 0x000fe20000000800 */
[--C-:B------:R-:W-:Y:S02]  /*f3e0*/  FFMA.FTZ R44, R28, c[0x0][0x2d0], -R133.reuse ;  /* 0x0000b4001c2c7a23 */ /* 0x100fe40000010885 */
[----:B------:R-:W-:Y:S02]  /*f3f0*/  FFMA.FTZ R43, R29, c[0x0][0x2d0], -R133 ;  /* 0x0000b4001d2b7a23 */ /* 0x000fe40000010885 */
[----:B------:R-:W2:Y:S01]  /*f400*/  LDSM.16.MT88.4 R28, [R233+0x4900] ;  /* 0x00490000e91c783b */ /* 0x000ea20000004200 */
[----:B------:R-:W-:-:S02]  /*f410*/  FFMA.FTZ R42, R41, c[0x0][0x2d0], -R63 ;  /* 0x0000b400292a7a23 */ /* 0x000fc4000001083f */
[----:B------:R-:W5:Y:S01]  /*f420*/  MUFU.EX2 R60, R60 ;  /* 0x0000003c003c7308 */ /* 0x000f620000000800 */
[----:B----4-:R-:W-:Y:S01]  /*f430*/  F2FP.BF16.PACK_AB R70, R53, R57 ;  /* 0x000000393546723e */ /* 0x010fe200000010ff */
[----:B------:R-:W-:Y:S02]  /*f440*/  FFMA.FTZ R40, R40, c[0x0][0x2d0], -R133 ;  /* 0x0000b40028287a23 */ /* 0x000fe40000010885 */
[--C-:B------:R-:W-:Y:S02]  /*f450*/  FFMA.FTZ R41, R183, c[0x0][0x2d0], -R63.reuse ;  /* 0x0000b400b7297a23 */ /* 0x100fe4000001083f */
[--C-:B------:R-:W-:Y:S02]  /*f460*/  FFMA.FTZ R2, R182, c[0x0][0x2d0], -R63.reuse ;  /* 0x0000b400b6027a23 */ /* 0x100fe4000001083f */
[----:B------:R-:W-:Y:S01]  /*f470*/  MUFU.EX2 R55, R55 ;  /* 0x0000003700377308 */ /* 0x000fe20000000800 */
[----:B------:R-:W-:Y:S02]  /*f480*/  FFMA.FTZ R0, R181, c[0x0][0x2d0], -R63 ;  /* 0x0000b400b5007a23 */ /* 0x000fe4000001083f */
[----:B------:R-:W-:-:S02]  /*f490*/  FFMA.FTZ R145, R145, c[0x0][0x2d0], -R133 ;  /* 0x0000b40091917a23 */ /* 0x000fc40000010885 */
[--C-:B------:R-:W-:Y:S02]  /*f4a0*/  FFMA.FTZ R146, R146, c[0x0][0x2d0], -R133.reuse ;  /* 0x0000b40092927a23 */ /* 0x100fe40000010885 */
[--C-:B------:R-:W-:Y:S01]  /*f4b0*/  FFMA.FTZ R148, R148, c[0x0][0x2d0], -R133.reuse ;  /* 0x0000b40094947a23 */ /* 0x100fe20000010885 */
[----:B------:R-:W4:Y:S01]  /*f4c0*/  MUFU.EX2 R54, R54 ;  /* 0x0000003600367308 */ /* 0x000f220000000800 */
[----:B-----5:R-:W-:Y:S01]  /*f4d0*/  F2FP.BF16.PACK_AB R69, R60, R61 ;  /* 0x0000003d3c45723e */ /* 0x020fe200000010ff */
[----:B------:R-:W-:Y:S02]  /*f4e0*/  FFMA.FTZ R147, R147, c[0x0][0x2d0], -R133 ;  /* 0x0000b40093937a23 */ /* 0x000fe40000010885 */
[--C-:B------:R-:W-:Y:S02]  /*f4f0*/  FFMA.FTZ R150, R150, c[0x0][0x2d0], -R63.reuse ;  /* 0x0000b40096967a23 */ /* 0x100fe4000001083f */
[--C-:B------:R-:W-:Y:S02]  /*f500*/  FFMA.FTZ R151, R151, c[0x0][0x2d0], -R63.reuse ;  /* 0x0000b40097977a23 */ /* 0x100fe4000001083f */
[----:B------:R-:W-:Y:S01]  /*f510*/  MUFU.EX2 R56, R56 ;  /* 0x0000003800387308 */ /* 0x000fe20000000800 */
[----:B------:R-:W-:-:S02]  /*f520*/  FFMA.FTZ R180, R180, c[0x0][0x2d0], -R63 ;  /* 0x0000b400b4b47a23 */ /* 0x000fc4000001083f */
[--C-:B------:R-:W-:Y:S02]  /*f530*/  FFMA.FTZ R160, R160, c[0x0][0x2d0], -R133.reuse ;  /* 0x0000b400a0a07a23 */ /* 0x100fe40000010885 */
[----:B------:R-:W-:Y:S02]  /*f540*/  FFMA.FTZ R159, R159, c[0x0][0x2d0], -R133 ;  /* 0x0000b4009f9f7a23 */ /* 0x000fe40000010885 */
[--C-:B------:R-:W-:Y:S01]  /*f550*/  FFMA.FTZ R161, R161, c[0x0][0x2d0], -R63.reuse ;  /* 0x0000b400a1a17a23 */ /* 0x100fe2000001083f */
[----:B----4-:R-:W-:Y:S01]  /*f560*/  F2FP.BF16.PACK_AB R71, R54, R55 ;  /* 0x000000373647723e */ /* 0x010fe200000010ff */
        /* <DEDUP_REMOVED lines=23> */
[--C-:B------:R-:W-:Y:S01]  /*f6e0*/  FFMA.FTZ R154, R154, c[0x0][0x2d0], -R63.reuse ;  /* 0x0000b4009a9a7a23 */ /* 0x100fe2000001083f */
[----:B------:R-:W5:Y:S01]  /*f6f0*/  MUFU.EX2 R49, R49 ;  /* 0x0000003100317308 */ /* 0x000f620000000800 */
[--C-:B------:R-:W-:Y:S02]  /*f700*/  FFMA.FTZ R153, R153, c[0x0][0x2d0], -R63.reuse ;  /* 0x0000b40099997a23 */ /* 0x100fe4000001083f */
[--C-:B------:R-:W-:Y:S02]  /*f710*/  FFMA.FTZ R152, R152, c[0x0][0x2d0], -R63.reuse ;  /* 0x0000b40098987a23 */ /* 0x100fe4000001083f */
[----:B------:R-:W-:Y:S01]  /*f720*/  FFMA.FTZ R149, R149, c[0x0][0x2d0], -R63 ;  /* 0x0000b40095957a23 */ /* 0x000fe2000001083f */
[----:B------:R-:W-:Y:S01]  /*f730*/  HMMA.16816.F32.BF16 R128, R68, R124, RZ ;  /* 0x0000007c4480723c */ /* 0x000fe200000418ff */
[----:B------:R-:W-:Y:S01]  /*f740*/  FADD.FTZ R58, R59, R58 ;  /* 0x0000003a3b3a7221 */ /* 0x000fe20000010000 */
[----:B------:R-:W-:Y:S01]  /*f750*/  MUFU.EX2 R46, R46 ;  /* 0x0000002e002e7308 */ /* 0x000fe20000000800 */
[----:B------:R-:W-:-:S02]  /*f760*/  FADD.FTZ R60, R61, R60 ;  /* 0x0000003c3d3c7221 */ /* 0x000fc40000010000 */
[----:B------:R-:W-:Y:S02]  /*f770*/  FADD.FTZ R57, R57, R58 ;  /* 0x0000003a39397221 */ /* 0x000fe40000010000 */
[----:B------:R-:W-:Y:S01]  /*f780*/  FADD.FTZ R60, R55, R60 ;  /* 0x0000003c373c7221 */ /* 0x000fe20000010000 */
[C---:B------:R-:W-:Y:S01]  /*f790*/  HMMA.16816.F32.BF16 R120, R68.reuse, R116, RZ ;  /* 0x000000744478723c */ /* 0x040fe200000418ff */
[----:B------:R-:W-:Y:S01]  /*f7a0*/  FFMA.FTZ R250, R67, c[0x0][0x2d0], -R133 ;  /* 0x0000b40043fa7a23 */ /* 0x000fe20000010885 */
[----:B------:R-:W1:Y:S01]  /*f7b0*/  MUFU.EX2 R45, R45 ;  /* 0x0000002d002d7308 */ /* 0x000e620000000800 */
[----:B------:R-:W-:Y:S02]  /*f7c0*/  FFMA.FTZ R249, R62, c[0x0][0x2d0], -R63 ;  /* 0x0000b4003ef97a23 */ /* 0x000fe4000001083f */
[----:B------:R-:W-:Y:S02]  /*f7d0*/  FADD.FTZ R57, R53, R57 ;  /* 0x0000003935397221 */ /* 0x000fe40000010000 */
[----:B------:R-:W-:Y:S01]  /*f7e0*/  FADD.FTZ R54, R54, R60 ;  /* 0x0000003c36367221 */ /* 0x000fe20000010000 */
[----:B------:R-:W-:Y:S02]  /*f7f0*/  HMMA.16816.F32.BF16 R112, R68, R108, RZ ;  /* 0x0000006c4470723c */ /* 0x000fe400000418ff */
[----:B------:R-:W-:Y:S01]  /*f800*/  MUFU.EX2 R47, R47 ;  /* 0x0000002f002f7308 */ /* 0x000fe20000000800 */
[----:B----4-:R-:W-:-:S05]  /*f810*/  FADD.FTZ R54, R50, R54 ;  /* 0x0000003632367221 */ /* 0x010fca0000010000 */
[C---:B------:R-:W-:Y:S02]  /*f820*/  HMMA.16816.F32.BF16 R88, R68.reuse, R84, RZ ;  /* 0x000000544458723c */ /* 0x040fe400000418ff */
[----:B------:R-:W-:Y:S06]  /*f830*/  MUFU.EX2 R44, R44 ;  /* 0x0000002c002c7308 */ /* 0x000fec0000000800 */
[C---:B------:R-:W-:Y:S02]  /*f840*/  HMMA.16816.F32.BF16 R80, R68.reuse, R76, RZ ;  /* 0x0000004c4450723c */ /* 0x040fe400000418ff */
[----:B------:R-:W-:Y:S06]  /*f850*/  MUFU.EX2 R43, R43 ;  /* 0x0000002b002b7308 */ /* 0x000fec0000000800 */
[C---:B------:R-:W-:Y:S02]  /*f860*/  HMMA.16816.F32.BF16 R124, R68.reuse, R126, RZ ;  /* 0x0000007e447c723c */ /* 0x040fe400000418ff */
[----:B------:R-:W-:Y:S06]  /*f870*/  MUFU.EX2 R40, R40 ;  /* 0x0000002800287308 */ /* 0x000fec0000000800 */
[C---:B------:R-:W-:Y:S02]  /*f880*/  HMMA.16816.F32.BF16 R116, R68.reuse, R118, RZ ;  /* 0x000000764474723c */ /* 0x040fe400000418ff */
[----:B------:R-:W4:Y:S06]  /*f890*/  MUFU.EX2 R42, R42 ;  /* 0x0000002a002a7308 */ /* 0x000f2c0000000800 */
[C---:B------:R-:W-:Y:S02]  /*f8a0*/  HMMA.16816.F32.BF16 R108, R68.reuse, R110, RZ ;  /* 0x0000006e446c723c */ /* 0x040fe400000418ff */
[----:B------:R-:W1:Y:S06]  /*f8b0*/  MUFU.EX2 R41, R41 ;  /* 0x0000002900297308 */ /* 0x000e6c0000000800 */
[C---:B------:R-:W-:Y:S02]  /*f8c0*/  HMMA.16816.F32.BF16 R84, R68.reuse, R86, RZ ;  /* 0x000000564454723c */ /* 0x040fe400000418ff */
[----:B------:R-:W-:Y:S06]  /*f8d0*/  MUFU.EX2 R2, R2 ;  /* 0x0000000200027308 */ /* 0x000fec0000000800 */
[C---:B------:R-:W-:Y:S02]  /*f8e0*/  HMMA.16816.F32.BF16 R76, R68.reuse, R78, RZ ;  /* 0x0000004e444c723c */ /* 0x040fe400000418ff */
[----:B------:R-:W2:Y:S06]  /*f8f0*/  MUFU.EX2 R0, R0 ;  /* 0x0000000000007308 */ /* 0x000eac0000000800 */
[C---:B-1----:R-:W-:Y:S02]  /*f900*/  HMMA.16816.F32.BF16 R72, R68.reuse, R4, RZ ;  /* 0x000000044448723c */ /* 0x042fe400000418ff */
[----:B------:R-:W-:Y:S05]  /*f910*/  MUFU.EX2 R145, R145 ;  /* 0x0000009100917308 */ /* 0x000fea0000000800 */
[----:B------:R-:W-:Y:S01]  /*f920*/  F2FP.BF16.PACK_AB R4, R52, R56 ;  /* 0x000000383404723e */ /* 0x000fe200000010ff */
[----:B------:R-:W-:Y:S01]  /*f930*/  HMMA.16816.F32.BF16 R68, R68, R6, RZ ;  /* 0x000000064444723c */ /* 0x000fe200000418ff */
[----:B-----5:R-:W-:Y:S01]  /*f940*/  F2FP.BF16.PACK_AB R5, R49, R50 ;  /* 0x000000323105723e */ /* 0x020fe200000010ff */
[----:B------:R-:W-:Y:S01]  /*f950*/  MUFU.EX2 R146, R146 ;  /* 0x0000009200927308 */ /* 0x000fe20000000800 */
[----:B------:R-:W-:-:S02]  /*f960*/  FADD.FTZ R56, R56, R57 ;  /* 0x0000003938387221 */ /* 0x000fc40000010000 */
[----:B------:R-:W-:Y:S02]  /*f970*/  FADD.FTZ R49, R49, R54 ;  /* 0x0000003631317221 */ /* 0x000fe40000010000 */
[----:B------:R-:W-:Y:S01]  /*f980*/  F2FP.BF16.PACK_AB R6, R48, R51 ;  /* 0x000000333006723e */ /* 0x000fe200000010ff */
[----:B------:R-:W-:Y:S01]  /*f990*/  FADD.FTZ R56, R52, R56 ;  /* 0x0000003834387221 */ /* 0x000fe20000010000 */
[----:B------:R-:W-:Y:S01]  /*f9a0*/  F2FP.BF16.PACK_AB R7, R45, R46 ;  /* 0x0000002e2d07723e */ /* 0x000fe200000010ff */
[----:B------:R-:W-:Y:S01]  /*f9b0*/  MUFU.EX2 R148, R148 ;  /* 0x0000009400947308 */ /* 0x000fe20000000800 */
[----:B------:R-:W-:Y:S02]  /*f9c0*/  FADD.FTZ R49, R46, R49 ;  /* 0x000000312e317221 */ /* 0x000fe40000010000 */
[----:B------:R-:W-:Y:S02]  /*f9d0*/  FADD.FTZ R51, R51, R56 ;  /* 0x0000003833337221 */ /* 0x000fe40000010000 */
[----:B------:R-:W-:Y:S01]  /*f9e0*/  FADD.FTZ R45, R45, R49 ;  /* 0x000000312d2d7221 */ /* 0x000fe20000010000 */
[----:B------:R-:W-:Y:S01]  /*f9f0*/  HMMA.16816.F32.BF16 R104, R4, R12, R104 ;  /* 0x0000000c0468723c */ /* 0x000fe20000041868 */
[----:B------:R-:W-:Y:S01]  /*fa00*/  FADD.FTZ R51, R48, R51 ;  /* 0x0000003330337221 */ /* 0x000fe20000010000 */
[----:B------:R-:W-:Y:S01]  /*fa10*/  MUFU.EX2 R147, R147 ;  /* 0x0000009300937308 */ /* 0x000fe20000000800 */
[----:B----4-:R-:W-:-:S05]  /*fa20*/  FADD.FTZ R45, R42, R45 ;  /* 0x0000002d2a2d7221 */ /* 0x010fca0000010000 */
[C---:B------:R-:W-:Y:S01]  /*fa30*/  HMMA.16816.F32.BF16 R100, R4.reuse, R14, R100 ;  /* 0x0000000e0464723c */ /* 0x040fe20000041864 */
[----:B------:R-:W1:Y:S01]  /*fa40*/  LDSM.16.MT88.4 R12, [R232+0x4900] ;  /* 0x00490000e80c783b */ /* 0x000e620000004200 */
[----:B------:R-:W4:Y:S06]  /*fa50*/  MUFU.EX2 R150, R150 ;  /* 0x0000009600967308 */ /* 0x000f2c0000000800 */
[C---:B---3--:R-:W-:Y:S02]  /*fa60*/  HMMA.16816.F32.BF16 R96, R4.reuse, R8, R96 ;  /* 0x000000080460723c */ /* 0x048fe40000041860 */
[----:B------:R-:W3:Y:S06]  /*fa70*/  MUFU.EX2 R151, R151 ;  /* 0x0000009700977308 */ /* 0x000eec0000000800 */
[C---:B------:R-:W-:Y:S01]  /*fa80*/  HMMA.16816.F32.BF16 R92, R4.reuse, R10, R92 ;  /* 0x0000000a045c723c */ /* 0x040fe2000004185c */
[----:B------:R-:W5:Y:S01]  /*fa90*/  LDSM.16.MT88.4 R8, [R232+0x1100] ;  /* 0x00110000e808783b */ /* 0x000f620000004200 */
        /* <DEDUP_REMOVED lines=14> */
[----:B------:R-:W3:Y:S01]  /*fb80*/  LDSM.16.MT88.4 R16, [R233+0x1100] ;  /* 0x00110000e910783b */ /* 0x000ee20000004200 */
[----:B------:R-:W-:Y:S06]  /*fb90*/  MUFU.EX2 R176, R176 ;  /* 0x000000b000b07308 */ /* 0x000fec0000000800 */
[C---:B------:R-:W-:Y:S02]  /*fba0*/  HMMA.16816.F32.BF16 R88, R4.reuse, R36, R88 ;  /* 0x000000240458723c */ /* 0x040fe40000041858 */
[----:B------:R-:W-:Y:S06]  /*fbb0*/  MUFU.EX2 R171, R171 ;  /* 0x000000ab00ab7308 */ /* 0x000fec0000000800 */
[C---:B------:R-:W-:Y:S01]  /*fbc0*/  HMMA.16816.F32.BF16 R84, R4.reuse, R38, R84 ;  /* 0x000000260454723c */ /* 0x040fe20000041854 */
[----:B------:R-:W-:Y:S01]  /*fbd0*/  LDSM.16.MT88.4 R36, [R234+0x5100] ;  /* 0x00510000ea24783b */ /* 0x000fe20000004200 */
[----:B------:R-:W-:Y:S06]  /*fbe0*/  MUFU.EX2 R170, R170 ;  /* 0x000000aa00aa7308 */ /* 0x000fec0000000800 */
[C---:B--2---:R-:W-:Y:S02]  /*fbf0*/  HMMA.16816.F32.BF16 R80, R4.reuse, R28, R80 ;  /* 0x0000001c0450723c */ /* 0x044fe40000041850 */
        /* <DEDUP_REMOVED lines=20> */
[----:B-----5:R-:W-:Y:S01]  /*fd40*/  HMMA.16816.F32.BF16 R104, R4, R8, R104 ;  /* 0x000000080468723c */ /* 0x020fe20000041868 */
[----:B------:R-:W-:Y:S02]  /*fd50*/  FADD.FTZ R43, R40, R43 ;  /* 0x0000002b282b7221 */ /* 0x000fe40000010000 */
[----:B------:R-:W-:-:S03]  /*fd60*/  FADD.FTZ R0, R0, R41 ;  /* 0x0000002900007221 */ /* 0x000fc60000010000 */
[----:B------:R-:W-:Y:S01]  /*fd70*/  MUFU.EX2 R157, R157 ;  /* 0x0000009d009d7308 */ /* 0x000fe20000000800 */
[----:B----4-:R-:W-:Y:S01]  /*fd80*/  FADD.FTZ R0, R150, R0 ;  /* 0x0000000096007221 */ /* 0x010fe20000010000 */
[C---:B------:R-:W-:Y:S01]  /*fd90*/  HMMA.16816.F32.BF16 R100, R4.reuse, R10, R100 ;  /* 0x0000000a0464723c */ /* 0x040fe20000041864 */
[----:B------:R-:W2:Y:S05]  /*fda0*/  LDSM.16.MT88.4 R8, [R232+0x5100] ;  /* 0x00510000e808783b */ /* 0x000eaa0000004200 */
[----:B------:R-:W-:Y:S02]  /*fdb0*/  MUFU.EX2 R156, R156 ;  /* 0x0000009c009c7308 */ /* 0x000fe40000000800 */
[C---:B---3--:R-:W-:Y:S06]  /*fdc0*/  HMMA.16816.F32.BF16 R112, R4.reuse, R16, R112 ;  /* 0x000000100470723c */ /* 0x048fec0000041870 */
[----:B------:R-:W-:Y:S02]  /*fdd0*/  MUFU.EX2 R155, R155 ;  /* 0x0000009b009b7308 */ /* 0x000fe40000000800 */
[C---:B------:R-:W-:Y:S01]  /*fde0*/  HMMA.16816.F32.BF16 R108, R4.reuse, R18, R108 ;  /* 0x00000012046c723c */ /* 0x040fe2000004186c */
[----:B------:R-:W3:Y:S05]  /*fdf0*/  LDSM.16.MT88.4 R16, [R233+0x1900] ;  /* 0x00190000e910783b */ /* 0x000eea0000004200 */
        /* <DEDUP_REMOVED lines=12> */
[----:B------:R-:W4:Y:S05]  /*fec0*/  LDSM.16.MT88.4 R8, [R236+0x5900] ;  /* 0x00590000ec08783b */ /* 0x000f2a0000004200 */
[----:B------:R-:W-:Y:S02]  /*fed0*/  MUFU.EX2 R149, R149 ;  /* 0x0000009500957308 */ /* 0x000fe40000000800 */
[C---:B------:R-:W-:Y:S06]  /*fee0*/  HMMA.16816.F32.BF16 R120, R4.reuse, R20, R120 ;  /* 0x000000140478723c */ /* 0x040fec0000041878 */
[----:B------:R-:W-:Y:S02]  /*fef0*/  MUFU.EX2 R250, R250 ;  /* 0x000000fa00fa7308 */ /* 0x000fe40000000800 */
[C---:B------:R-:W-:Y:S01]  /*ff00*/  HMMA.16816.F32.BF16 R116, R4.reuse, R22, R116 ;  /* 0x000000160474723c */ /* 0x040fe20000041874 */
[----:B------:R-:W5:Y:S05]  /*ff10*/  LDSM.16.MT88.4 R20, [R234+0x1900] ;  /* 0x00190000ea14783b */ /* 0x000f6a0000004200 */
        /* <DEDUP_REMOVED lines=15> */
[----:B------:R-:W-:Y:S01]  /*10010*/  F2FP.BF16.PACK_AB R5, R151, R150 ;  /* 0x000000969705723e */ /* 0x000fe200000010ff */
[----:B------:R-:W-:Y:S01]  /*10020*/  FADD.FTZ R145, R146, R145 ;  /* 0x0000009192917221 */ /* 0x000fe20000010000 */
[----:B--2---:R-:W-:Y:S01]  /*10030*/  F2FP.BF16.PACK_AB R7, R37, R36 ;  /* 0x000000242507723e */ /* 0x004fe200000010ff */
[----:B------:R-:W-:Y:S02]  /*10040*/  FADD.FTZ R151, R151, R0 ;  /* 0x0000000097977221 */ /* 0x000fe40000010000 */
[----:B------:R-:W-:Y:S02]  /*10050*/  FADD.FTZ R148, R148, R145 ;  /* 0x0000009194947221 */ /* 0x000fe40000010000 */
[----:B------:R-:W-:Y:S02]  /*10060*/  FADD.FTZ R151, R36, R151 ;  /* 0x0000009724977221 */ /* 0x000fe40000010000 */
[----:B---3--:R-:W-:Y:S01]  /*10070*/  HMMA.16816.F32.BF16 R112, R4, R16, R112 ;  /* 0x000000100470723c */ /* 0x008fe20000041870 */
[----:B------:R-:W-:-:S02]  /*10080*/  FADD.FTZ R148, R147, R148 ;  /* 0x0000009493947221 */ /* 0x000fc40000010000 */
[----:B------:R-:W-:-:S05]  /*10090*/  FADD.FTZ R151, R37, R151 ;  /* 0x0000009725977221 */ /* 0x000fca0000010000 */
[C---:B------:R-:W-:Y:S01]  /*100a0*/  HMMA.16816.F32.BF16 R108, R4.reuse, R18, R108 ;  /* 0x00000012046c723c */ /* 0x040fe2000004186c */
[----:B------:R-:W2:Y:S07]  /*100b0*/  LDSM.16.MT88.4 R16, [R234+0x5900] ;  /* 0x00590000ea10783b */ /* 0x000eae0000004200 */
[C---:B-1----:R-:W-:Y:S08]  /*100c0*/  HMMA.16816.F32.BF16 R104, R4.reuse, R12, R104 ;  /* 0x0000000c0468723c */ /* 0x042ff00000041868 */
[C---:B------:R-:W-:Y:S01]  /*100d0*/  HMMA.16816.F32.BF16 R100, R4.reuse, R14, R100 ;  /* 0x0000000e0464723c */ /* 0x040fe20000041864 */
[----:B------:R-:W1:Y:S07]  /*100e0*/  LDSM.16.MT88.4 R12, [R232+0x5900] ;  /* 0x00590000e80c783b */ /* 0x000e6e0000004200 */
[C---:B----4-:R-:W-:Y:S08]  /*100f0*/  HMMA.16816.F32.BF16 R96, R4.reuse, R8, R96 ;  /* 0x000000080460723c */ /* 0x050ff00000041860 */
[C---:B------:R-:W-:Y:S01]  /*10100*/  HMMA.16816.F32.BF16 R92, R4.reuse, R10, R92 ;  /* 0x0000000a045c723c */ /* 0x040fe2000004185c */
[----:B------:R-:W3:Y:S07]  /*10110*/  LDSM.16.MT88.4 R8, [R234+0x2100] ;  /* 0x00210000ea08783b */ /* 0x000eee0000004200 */
[C---:B-----5:R-:W-:Y:S08]  /*10120*/  HMMA.16816.F32.BF16 R120, R4.reuse, R20, R120 ;  /* 0x000000140478723c */ /* 0x060ff00000041878 */
        /* <DEDUP_REMOVED lines=171> */
[----:B------:R-:W-:Y:S01]  /*10be0*/  IADD3 R244, R243, 0x100, RZ ;  /* 0x00000100f3f47810 */ /* 0x000fe20007ffe0ff */
[----:B------:R-:W-:-:S02]  /*10bf0*/  ULDC UR5, c[0x0][0x210] ;  /* 0x0000840000057ab9 */ /* 0x000fc40000000800 */
[----:B------:R-:W-:Y:S02]  /*10c00*/  ULDC UR4, c[0x0][0x1e8] ;  /* 0x00007a0000047ab9 */ /* 0x000fe40000000800 */
[----:B------:R-:W-:Y:S02]  /*10c10*/  ULEA.HI.SX32 UR8, UR8, 0xfffffffe, 0x19 ;  /* 0xfffffffe08087891 */ /* 0x000fe4000f8fca3f */
[----:B------:R-:W-:Y:S02]  /*10c20*/  UIMAD UR5, UR11, UR5, URZ ;  /* 0x000000050b0572a4 */ /* 0x000fe4000f8e023f */
[----:B------:R-:W-:Y:S02]  /*10c30*/  UIMAD UR4, UR11, UR4, URZ ;  /* 0x000000040b0472a4 */ /* 0x000fe4000f8e023f */
[----:B------:R-:W-:Y:S02]  /*10c40*/  ULDC.64 UR16, c[0x0][0x118] ;  /* 0x0000460000107ab9 */ /* 0x000fe40000000a00 */
[----:B------:R-:W-:Y:S01]  /*10c50*/  ULDC.64 UR12, c[0x0][0x118] ;  /* 0x00004600000c7ab9 */ /* 0x000fe20000000a00 */
[----:B------:R-:W-:Y:S05]  /*10c60*/  BRA `(.L_x_138) ;  /* 0x000003d000007947 */ /* 0x000fea0003800000 */
.L_x_140:
[----:B------:R-:W-:Y:S01]  /*10c70*/  ULEA UR7, UR8, UR14, 0x7 ;  /* 0x0000000e08077291 */ /* 0x000fe2000f8e383f */
[----:B------:R-:W-:Y:S01]  /*10c80*/  ISETP.NE.AND P3, PT, R239, 0x1, PT ;  /* 0x00000001ef00780c */ /* 0x000fe20003f65270 */
[----:B------:R-:W-:Y:S04]  /*10c90*/  IMAD.MOV.U32 R241, RZ, RZ, RZ ;  /* 0x000000fffff17224 */ /* 0x000fe800078e00ff */
        /* <DEDUP_REMOVED lines=35> */
[C---:B--2---:R-:W-:Y:S01]  /*10ed0*/  IMAD.X R13, R10.reuse, 0x1, R248, P2 ;  /* 0x000000010a0d7824 */ /* 0x044fe200010e06f8 */
[C---:B---3--:R-:W-:Y:S01]  /*10ee0*/  IADD3 R14, P0, R7.reuse, R247, RZ ;  /* 0x000000f7070e7210 */ /* 0x048fe20007f1e0ff */
[----:B------:R-:W-:Y:S03]  /*10ef0*/  IMAD.X R17, R10, 0x1, R246, P1 ;  /* 0x000000010a117824 */ /* 0x000fe600008e06f6 */
[----:B------:R2:W-:Y:S01]  /*10f00*/  LDGSTS.E.BYPASS.LTC128B.128 [R243+0x8100], [R12.64], !P5 ;  /* 0x081000000cf37fae */ /* 0x0005e2000e901d4c */
[C---:B----4-:R-:W-:Y:S01]  /*10f10*/  IMAD.X R15, R8.reuse, 0x1, R248, P0 ;  /* 0x00000001080f7824 */ /* 0x050fe200000e06f8 */
[----:B------:R-:W-:Y:S02]  /*10f20*/  IADD3 R10, P0, R7, R245, RZ ;  /* 0x000000f5070a7210 */ /* 0x000fe40007f1e0ff */
[----:B------:R3:W-:Y:S04]  /*10f30*/  LDGSTS.E.BYPASS.LTC128B.128 [R243+0xc100], [R16.64], !P4 ;  /* 0x0c10000010f37fae */ /* 0x0007e8000e101d4c */
[----:B------:R4:W-:Y:S01]  /*10f40*/  LDGSTS.E.BYPASS.LTC128B.128 [R243+0x9100], [R14.64], !P5 ;  /* 0x091000000ef37fae */ /* 0x0009e2000e901d4c */
[----:B------:R-:W-:Y:S01]  /*10f50*/  IMAD.X R11, R8, 0x1, R246, P0 ;  /* 0x00000001080b7824 */ /* 0x000fe200000e06f6 */
[C---:B-----5:R-:W-:Y:S04]  /*10f60*/  IADD3 R8, P1, R4.reuse, R247, RZ ;  /* 0x000000f704087210 */ /* 0x060fe80007f3e0ff */
[----:B------:R3:W-:Y:S01]  /*10f70*/  LDGSTS.E.BYPASS.LTC128B.128 [R243+0xd100], [R10.64], !P4 ;  /* 0x0d1000000af37fae */ /* 0x0007e2000e101d4c */
[----:B------:R-:W-:Y:S01]  /*10f80*/  IADD3 R4, P0, R4, R245, RZ ;  /* 0x000000f504047210 */ /* 0x000fe20007f1e0ff */
[--C-:B-1----:R-:W-:Y:S01]  /*10f90*/  IMAD.X R9, R3, 0x1, R248.reuse, P1 ;  /* 0x0000000103097824 */ /* 0x102fe200008e06f8 */
[C---:B--2---:R-:W-:Y:S05]  /*10fa0*/  IADD3 R12, P3, R5.reuse, R247, RZ ;  /* 0x000000f7050c7210 */ /* 0x044fea0007f7e0ff */
[C---:B------:R-:W-:Y:S01]  /*10fb0*/  IMAD.X R13, R6.reuse, 0x1, R248, P3 ;  /* 0x00000001060d7824 */ /* 0x040fe200018e06f8 */
[----:B----4-:R-:W-:Y:S01]  /*10fc0*/  IADD3 R14, P2, R5, R245, RZ ;  /* 0x000000f5050e7210 */ /* 0x010fe20007f5e0ff */
[--C-:B------:R-:W-:Y:S03]  /*10fd0*/  IMAD.X R5, R3, 0x1, R246.reuse, P0 ;  /* 0x0000000103057824 */ /* 0x100fe600000e06f6 */
[----:B------:R3:W-:Y:S01]  /*10fe0*/  LDGSTS.E.BYPASS.LTC128B.128 [R243+0xa100], [R12.64], !P5 ;  /* 0x0a1000000cf37fae */ /* 0x0007e2000e901d4c */
[----:B------:R-:W-:Y:S05]  /*10ff0*/  IMAD.X R15, R6, 0x1, R246, P2 ;  /* 0x00000001060f7824 */ /* 0x000fea00010e06f6 */
[----:B------:R3:W-:Y:S04]  /*11000*/  LDGSTS.E.BYPASS.LTC128B.128 [R243+0xe100], [R14.64], !P4 ;  /* 0x0e1000000ef37fae */ /* 0x0007e8000e101d4c */
[----:B------:R3:W-:Y:S04]  /*11010*/  LDGSTS.E.BYPASS.LTC128B.128 [R243+0xb100], [R8.64], !P5 ;  /* 0x0b10000008f37fae */ /* 0x0007e8000e901d4c */
[----:B------:R3:W-:Y:S01]  /*11020*/  LDGSTS.E.BYPASS.LTC128B.128 [R243+0xf100], [R4.64], !P4 ;  /* 0x0f10000004f37fae */ /* 0x0007e2000e101d4c */
[----:B------:R-:W-:-:S05]  /*11030*/  BRA `(.L_x_139) ;  /* 0x000017e000007947 */ /* 0x000fca0003800000 */
.L_x_138:
        /* <DEDUP_REMOVED lines=382> */
.L_x_139:
        /* <DEDUP_REMOVED lines=21> */
[----:B------:R-:W-:Y:S02]  /*12970*/  MOV R64, R149 ;  /* 0x0000009500407202 */ /* 0x000fe40000000f00 */
[----:B------:R-:W-:Y:S01]  /*12980*/  ISETP.LT.AND P0, PT, RZ, UR8, PT ;  /* 0x00000008ff007c0c */ /* 0x000fe2000bf01270 */
[----:B------:R-:W-:Y:S01]  /*12990*/  LDSM.16.MT88.4 R20, [R234+0x100] ;  /* 0x00010000ea14783b */ /* 0x000fe20000004200 */
[----:B------:R-:W-:Y:S07]  /*129a0*/  UIADD3 UR8, UR8, -0x1, URZ ;  /* 0xffffffff08087890 */ /* 0x000fee000fffe03f */
        /* <DEDUP_REMOVED lines=111> */
[C---:B------:R-:W-:Y:S01]  /*130a0*/  FMUL.FTZ R11, R0.reuse, R127 ;  /* 0x0000007f000b7220 */ /* 0x040fe20000410000 */
[----:B------:R-:W-:Y:S01]  /*130b0*/  MOV R126, R59 ;  /* 0x0000003b007e7202 */ /* 0x000fe20000000f00 */
[C---:B------:R-:W-:Y:S01]  /*130c0*/  FMUL.FTZ R18, R0.reuse, R118 ;  /* 0x0000007600127220 */ /* 0x040fe20000410000 */
[----:B---3--:R-:W-:Y:S01]  /*130d0*/  F2FP.BF16.PACK_AB R128, R149, R150 ;  /* 0x000000969580723e */ /* 0x008fe200000010ff */
[----:B------:R-:W-:Y:S01]  /*130e0*/  FMUL.FTZ R19, R0, R119 ;  /* 0x0000007700137220 */ /* 0x000fe20000410000 */
[----:B------:R-:W-:Y:S01]  /*130f0*/  MOV R127, R58 ;  /* 0x0000003a007f7202 */ /* 0x000fe20000000f00 */
[C---:B------:R-:W-:Y:S01]  /*13100*/  FMUL.FTZ R16, R2.reuse, R116 ;  /* 0x0000007402107220 */ /* 0x040fe20000410000 */
[----:B------:R-:W-:Y:S01]  /*13110*/  MOV R116, R48 ;  /* 0x0000003000747202 */ /* 0x000fe20000000f00 */
[C---:B------:R-:W-:Y:S01]  /*13120*/  FMUL.FTZ R24, R2.reuse, R108 ;  /* 0x0000006c02187220 */ /* 0x040fe20000410000 */
[----:B------:R-:W-:Y:S01]  /*13130*/  MUFU.EX2 R146, R146 ;  /* 0x0000009200927308 */ /* 0x000fe20000000800 */
[----:B------:R-:W-:Y:S02]  /*13140*/  FMUL.FTZ R25, R2, R109 ;  /* 0x0000006d02197220 */ /* 0x000fe40000410000 */
        /* <DEDUP_REMOVED lines=14> */
[----:B------:R-:W-:Y:S02]  /*13230*/  FMUL.FTZ R64, R2, R68 ;  /* 0x0000004402407220 */ /* 0x000fe40000410000 */
[C---:B------:R-:W-:Y:S02]  /*13240*/  FMUL.FTZ R66, R0.reuse, R70 ;  /* 0x0000004600427220 */ /* 0x040fe40000410000 */
[----:B------:R-:W-:Y:S01]  /*13250*/  FMUL.FTZ R67, R0, R71 ;  /* 0x0000004700437220 */ /* 0x000fe20000410000 */
[----:B------:R-:W1:Y:S01]  /*13260*/  MUFU.EX2 R135, R135 ;  /* 0x0000008700877308 */ /* 0x000e620000000800 */
[--C-:B------:R-:W-:Y:S02]  /*13270*/  FFMA.FTZ R205, R205, c[0x0][0x2d0], -R152.reuse ;  /* 0x0000b400cdcd7a23 */ /* 0x100fe40000010898 */
        /* <DEDUP_REMOVED lines=24> */
[C---:B------:R-:W-:Y:S01]  /*13400*/  FMUL.FTZ R13, R2.reuse, R121 ;  /* 0x00000079020d7220 */ /* 0x040fe20000410000 */
[----:B------:R-:W-:Y:S01]  /*13410*/  MOV R120, R57 ;  /* 0x0000003900787202 */ /* 0x000fe20000000f00 */
[----:B------:R-:W-:Y:S01]  /*13420*/  FMUL.FTZ R57, R2, R77 ;  /* 0x0000004d02397220 */ /* 0x000fe20000410000 */
[----:B------:R-:W-:Y:S01]  /*13430*/  MOV R121, R56 ;  /* 0x0000003800797202 */ /* 0x000fe20000000f00 */
[C---:B------:R-:W-:Y:S01]  /*13440*/  FMUL.FTZ R14, R0.reuse, R122 ;  /* 0x0000007a000e7220 */ /* 0x040fe20000410000 */
[----:B------:R-:W-:Y:S02]  /*13450*/  MOV R122, R51 ;  /* 0x00000033007a7202 */ /* 0x000fe40000000f00 */
[----:B------:R-:W-:Y:S01]  /*13460*/  MUFU.EX2 R171, R171 ;  /* 0x000000ab00ab7308 */ /* 0x000fe20000000800 */
[C---:B------:R-:W-:Y:S01]  /*13470*/  FMUL.FTZ R15, R0.reuse, R123 ;  /* 0x0000007b000f7220 */ /* 0x040fe20000410000 */
[----:B------:R-:W-:Y:S01]  /*13480*/  MOV R123, R50 ;  /* 0x00000032007b7202 */ /* 0x000fe20000000f00 */
[C---:B------:R-:W-:Y:S01]  /*13490*/  FMUL.FTZ R50, R0.reuse, R86 ;  /* 0x0000005600327220 */ /* 0x040fe20000410000 */
[----:B--2---:R-:W-:Y:S01]  /*134a0*/  F2FP.BF16.PACK_AB R70, R159, R157 ;  /* 0x0000009d9f46723e */ /* 0x004fe200000010ff */
[----:B------:R-:W-:Y:S02]  /*134b0*/  FMUL.FTZ R51, R0, R87 ;  /* 0x0000005700337220 */ /* 0x000fe40000410000 */
[----:B------:R-:W2:Y:S01]  /*134c0*/  LDSM.16.MT88.4 R84, [R232+0x4100] ;  /* 0x00410000e854783b */ /* 0x000ea20000004200 */
[C---:B------:R-:W-:Y:S02]  /*134d0*/  HMMA.16816.F32.BF16 R12, R128.reuse, R20, R12 ;  /* 0x00000014800c723c */ /* 0x040fe4000004180c */
[----:B------:R-:W-:Y:S01]  /*134e0*/  MUFU.EX2 R176, R176 ;  /* 0x000000b000b07308 */ /* 0x000fe20000000800 */
[C---:B------:R-:W-:Y:S02]  /*134f0*/  FMUL.FTZ R56, R2.reuse, R76 ;  /* 0x0000004c02387220 */ /* 0x040fe40000410000 */
[--C-:B------:R-:W-:Y:S01]  /*13500*/  FFMA.FTZ R179, R179, c[0x0][0x2d0], -R153.reuse ;  /* 0x0000b400b3b37a23 */ /* 0x100fe20000010899 */
[----:B-1----:R-:W-:Y:S01]  /*13510*/  F2FP.BF16.PACK_AB R71, R165, R162 ;  /* 0x000000a2a547723e */ /* 0x002fe200000010ff */
[----:B------:R-:W1:Y:S01]  /*13520*/  LDSM.16.MT88.4 R76, [R236+0x900] ;  /* 0x00090000ec4c783b */ /* 0x000e620000004200 */
[C---:B------:R-:W-:Y:S04]  /*13530*/  HMMA.16816.F32.BF16 R16, R128.reuse, R22, R16 ;  /* 0x000000168010723c */ /* 0x040fe80000041810 */
[C---:B------:R-:W-:Y:S01]  /*13540*/  FMUL.FTZ R20, R2.reuse, R112 ;  /* 0x0000007002147220 */ /* 0x040fe20000410000 */
[----:B------:R-:W-:Y:S01]  /*13550*/  MUFU.EX2 R177, R177 ;  /* 0x000000b100b17308 */ /* 0x000fe20000000800 */
[----:B------:R-:W-:Y:S02]  /*13560*/  FMUL.FTZ R21, R2, R113 ;  /* 0x0000007102157220 */ /* 0x000fe40000410000 */
        /* <DEDUP_REMOVED lines=26> */
[----:B------:R-:W3:Y:S01]  /*13710*/  MUFU.EX2 R105, R105 ;  /* 0x0000006900697308 */ /* 0x000ee20000000800 */
[C---:B------:R-:W-:Y:S02]  /*13720*/  FMUL.FTZ R37, R2.reuse, R97 ;  /* 0x0000006102257220 */ /* 0x040fe40000410000 */
[----:B------:R-:W-:Y:S02]  /*13730*/  FMUL.FTZ R40, R2, R92 ;  /* 0x0000005c02287220 */ /* 0x000fe40000410000 */
[C---:B------:R-:W-:Y:S01]  /*13740*/  FMUL.FTZ R38, R0.reuse, R98 ;  /* 0x0000006200267220 */ /* 0x040fe20000410000 */
[----:B------:R-:W-:Y:S03]  /*13750*/  LDSM.16.MT88.4 R92, [R233+0x5100] ;  /* 0x00510000e95c783b */ /* 0x000fe60000004200 */
[----:B------:R-:W-:Y:S01]  /*13760*/  FMUL.FTZ R39, R0, R99 ;  /* 0x0000006300277220 */ /* 0x000fe20000410000 */
[----:B------:R-:W-:Y:S01]  /*13770*/  MUFU.EX2 R106, R106 ;  /* 0x0000006a006a7308 */ /* 0x000fe20000000800 */
[----:B------:R-:W-:Y:S02]  /*13780*/  FFMA.FTZ R107, R65, c[0x0][0x2d0], -R152 ;  /* 0x0000b400416b7a23 */ /* 0x000fe40000010898 */
[----:B------:R-:W-:Y:S01]  /*13790*/  FMUL.FTZ R65, R2, R69 ;  /* 0x0000004502417220 */ /* 0x000fe20000410000 */
[----:B------:R-:W-:Y:S01]  /*137a0*/  LDSM.16.MT88.4 R96, [R232+0x5100] ;  /* 0x00510000e860783b */ /* 0x000fe20000004200 */
[--C-:B------:R-:W-:Y:S01]  /*137b0*/  FFMA.FTZ R251, R251, c[0x0][0x2d0], -R153.reuse ;  /* 0x0000b400fbfb7a23 */ /* 0x100fe20000010899 */
[C---:B------:R-:W-:Y:S03]  /*137c0*/  HMMA.16816.F32.BF16 R36, R128.reuse, R44, R36 ;  /* 0x0000002c8024723c */ /* 0x040fe60000041824 */
[--C-:B------:R-:W-:Y:S01]  /*137d0*/  FFMA.FTZ R207, R207, c[0x0][0x2d0], -R153.reuse ;  /* 0x0000b400cfcf7a23 */ /* 0x100fe20000010899 */
[----:B------:R-:W4:Y:S01]  /*137e0*/  MUFU.EX2 R107, R107 ;  /* 0x0000006b006b7308 */ /* 0x000f220000000800 */
[--C-:B------:R-:W-:Y:S02]  /*137f0*/  FFMA.FTZ R202, R202, c[0x0][0x2d0], -R153.reuse ;  /* 0x0000b400caca7a23 */ /* 0x100fe40000010899 */
[C---:B------:R-:W-:Y:S01]  /*13800*/  FMUL.FTZ R44, R2.reuse, R88 ;  /* 0x00000058022c7220 */ /* 0x040fe20000410000 */
[C---:B------:R-:W-:Y:S04]  /*13810*/  HMMA.16816.F32.BF16 R40, R128.reuse, R46, R40 ;  /* 0x0000002e8028723c */ /* 0x040fe80000041828 */
[----:B------:R-:W-:Y:S01]  /*13820*/  FMUL.FTZ R45, R2, R89 ;  /* 0x00000059022d7220 */ /* 0x000fe20000410000 */
[----:B---3--:R-:W-:Y:S01]  /*13830*/  F2FP.BF16.PACK_AB R68, R105, R104 ;  /* 0x000000686944723e */ /* 0x008fe200000010ff */
[----:B------:R-:W-:Y:S01]  /*13840*/  MUFU.EX2 R181, R181 ;  /* 0x000000b500b57308 */ /* 0x000fe20000000800 */
[C---:B------:R-:W-:Y:S02]  /*13850*/  FMUL.FTZ R46, R0.reuse, R90 ;  /* 0x0000005a002e7220 */ /* 0x040fe40000410000 */
[----:B------:R-:W-:Y:S02]  /*13860*/  FMUL.FTZ R47, R0, R91 ;  /* 0x0000005b002f7220 */ /* 0x000fe40000410000 */
[----:B------:R-:W-:Y:S01]  /*13870*/  LDSM.16.MT88.4 R88, [R232+0x900] ;  /* 0x00090000e858783b */ /* 0x000fe20000004200 */
[--C-:B------:R-:W-:Y:S02]  /*13880*/  FFMA.FTZ R170, R170, c[0x0][0x2d0], -R153.reuse ;  /* 0x0000b400aaaa7a23 */ /* 0x100fe40000010899 */
[--C-:B------:R-:W-:Y:S02]  /*13890*/  FFMA.FTZ R169, R169, c[0x0][0x2d0], -R153.reuse ;  /* 0x0000b400a9a97a23 */ /* 0x100fe40000010899 */
[C---:B------:R-:W-:Y:S01]  /*138a0*/  HMMA.16816.F32.BF16 R44, R128.reuse, R52, R44 ;  /* 0x00000034802c723c */ /* 0x040fe2000004182c */
[----:B------:R-:W3:Y:S02]  /*138b0*/  MUFU.EX2 R183, R183 ;  /* 0x000000b700b77308 */ /* 0x000ee40000000800 */
[--C-:B------:R-:W-:Y:S01]  /*138c0*/  FFMA.FTZ R166, R166, c[0x0][0x2d0], -R153.reuse ;  /* 0x0000b400a6a67a23 */ /* 0x100fe20000010899 */
[----:B----4-:R-:W-:Y:S01]  /*138d0*/  F2FP.BF16.PACK_AB R69, R107, R106 ;  /* 0x0000006a6b45723e */ /* 0x010fe200000010ff */
[--C-:B------:R-:W-:Y:S02]  /*138e0*/  FFMA.FTZ R164, R164, c[0x0][0x2d0], -R153.reuse ;  /* 0x0000b400a4a47a23 */ /* 0x100fe40000010899 */
[C---:B------:R-:W-:Y:S01]  /*138f0*/  FMUL.FTZ R52, R2.reuse, R80 ;  /* 0x0000005002347220 */ /* 0x040fe20000410000 */
[C---:B------:R-:W-:Y:S03]  /*13900*/  HMMA.16816.F32.BF16 R48, R128.reuse, R54, R48 ;  /* 0x000000368030723c */ /* 0x040fe60000041830 */
[----:B------:R-:W4:Y:S01]  /*13910*/  MUFU.EX2 R200, R200 ;  /* 0x000000c800c87308 */ /* 0x000f220000000800 */
[----:B------:R-:W-:Y:S02]  /*13920*/  FMUL.FTZ R53, R2, R81 ;  /* 0x0000005102357220 */ /* 0x000fe40000410000 */
[--C-:B------:R-:W-:Y:S02]  /*13930*/  FFMA.FTZ R158, R158, c[0x0][0x2d0], -R153.reuse ;  /* 0x0000b4009e9e7a23 */ /* 0x100fe40000010899 */
[C---:B------:R-:W-:Y:S04]  /*13940*/  FMUL.FTZ R54, R0.reuse, R82 ;  /* 0x0000005200367220 */ /* 0x040fe80000410000 */
[----:B------:R-:W-:Y:S01]  /*13950*/  FMUL.FTZ R55, R0, R83 ;  /* 0x0000005300377220 */ /* 0x000fe20000410000 */
[----:B------:R-:W-:Y:S01]  /*13960*/  MUFU.EX2 R204, R204 ;  /* 0x000000cc00cc7308 */ /* 0x000fe20000000800 */
[----:B------:R-:W5:Y:S01]  /*13970*/  LDSM.16.MT88.4 R80, [R234+0x900] ;  /* 0x00090000ea50783b */ /* 0x000f620000004200 */
[--C-:B------:R-:W-:Y:S02]  /*13980*/  FFMA.FTZ R160, R160, c[0x0][0x2d0], -R153.reuse ;  /* 0x0000b400a0a07a23 */ /* 0x100fe40000010899 */
[----:B------:R-:W-:Y:S02]  /*13990*/  FFMA.FTZ R154, R154, c[0x0][0x2d0], -R153 ;  /* 0x0000b4009a9a7a23 */ /* 0x000fe40000010899 */
[C---:B------:R-:W-:Y:S03]  /*139a0*/  HMMA.16816.F32.BF16 R52, R128.reuse, R60, R52 ;  /* 0x0000003c8034723c */ /* 0x040fe60000041834 */
[----:B------:R-:W-:Y:S01]  /*139b0*/  FFMA.FTZ R150, R2, R250, R150 ;  /* 0x000000fa02967223 */ /* 0x000fe20000010096 */
[----:B------:R-:W1:Y:S01]  /*139c0*/  MUFU.EX2 R203, R203 ;  /* 0x000000cb00cb7308 */ /* 0x000e620000000800 */
[----:B------:R-:W-:Y:S02]  /*139d0*/  FFMA.FTZ R146, R0, R249, R146 ;  /* 0x000000f900927223 */ /* 0x000fe40000010092 */
[C---:B------:R-:W-:Y:S01]  /*139e0*/  FMUL.FTZ R60, R2.reuse, R72 ;  /* 0x00000048023c7220 */ /* 0x040fe20000410000 */
[C---:B------:R-:W-:Y:S04]  /*139f0*/  HMMA.16816.F32.BF16 R56, R128.reuse, R62, R56 ;  /* 0x0000003e8038723c */ /* 0x040fe80000041838 */
[----:B------:R-:W-:Y:S02]  /*13a00*/  FMUL.FTZ R61, R2, R73 ;  /* 0x00000049023d7220 */ /* 0x000fe40000410000 */
[----:B------:R-:W1:Y:S01]  /*13a10*/  MUFU.EX2 R205, R205 ;  /* 0x000000cd00cd7308 */ /* 0x000e620000000800 */
[C---:B------:R-:W-:Y:S02]  /*13a20*/  FMUL.FTZ R62, R0.reuse, R74 ;  /* 0x0000004a003e7220 */ /* 0x040fe40000410000 */
[----:B------:R-:W-:Y:S02]  /*13a30*/  FMUL.FTZ R63, R0, R75 ;  /* 0x0000004b003f7220 */ /* 0x000fe40000410000 */
[----:B------:R-:W3:Y:S01]  /*13a40*/  LDSM.16.MT88.4 R72, [R233+0x900] ;  /* 0x00090000e948783b */ /* 0x000ee20000004200 */
        /* <DEDUP_REMOVED lines=9> */
[----:B------:R-:W2:Y:S01]  /*13ae0*/  MUFU.EX2 R208, R208 ;  /* 0x000000d000d07308 */ /* 0x000ea20000000800 */
[----:B------:R-:W-:Y:S02]  /*13af0*/  FADD.FTZ R135, R135, R146 ;  /* 0x0000009287877221 */ /* 0x000fe40000010000 */
[----:B------:R-:W-:Y:S02]  /*13b00*/  FADD.FTZ R147, R104, R147 ;  /* 0x0000009368937221 */ /* 0x000fe40000010000 */
[C---:B-1----:R-:W-:Y:S05]  /*13b10*/  HMMA.16816.F32.BF16 R4, R68.reuse, R76, R4 ;  /* 0x0000004c4404723c */ /* 0x042fea0000041804 */
[----:B------:R-:W-:Y:S01]  /*13b20*/  MUFU.EX2 R211, R211 ;  /* 0x000000d300d37308 */ /* 0x000fe20000000800 */
[----:B------:R-:W-:Y:S02]  /*13b30*/  FADD.FTZ R135, R106, R135 ;  /* 0x000000876a877221 */ /* 0x000fe40000010000 */
[C---:B------:R-:W-:Y:S01]  /*13b40*/  HMMA.16816.F32.BF16 R8, R68.reuse, R78, R8 ;  /* 0x0000004e4408723c */ /* 0x040fe20000041808 */
[----:B------:R-:W1:Y:S03]  /*13b50*/  LDSM.16.MT88.4 R76, [R234+0x4900] ;  /* 0x00490000ea4c783b */ /* 0x000e660000004200 */
[----:B------:R-:W-:Y:S02]  /*13b60*/  FADD.FTZ R105, R105, R147 ;  /* 0x0000009369697221 */ /* 0x000fe40000010000 */
[----:B------:R-:W-:Y:S01]  /*13b70*/  FADD.FTZ R107, R107, R135 ;  /* 0x000000876b6b7221 */ /* 0x000fe20000010000 */
[----:B------:R-:W1:Y:S01]  /*13b80*/  MUFU.EX2 R252, R252 ;  /* 0x000000fc00fc7308 */ /* 0x000e620000000800 */
[C---:B-----5:R-:W-:Y:S04]  /*13b90*/  HMMA.16816.F32.BF16 R12, R68.reuse, R80, R12 ;  /* 0x00000050440c723c */ /* 0x060fe8000004180c */
[----:B------:R-:W-:Y:S02]  /*13ba0*/  FADD.FTZ R105, R157, R105 ;  /* 0x000000699d697221 */ /* 0x000fe40000010000 */
[----:B------:R-:W-:Y:S02]  /*13bb0*/  FADD.FTZ R107, R162, R107 ;  /* 0x0000006ba26b7221 */ /* 0x000fe40000010000 */
[C---:B------:R-:W-:Y:S01]  /*13bc0*/  HMMA.16816.F32.BF16 R16, R68.reuse, R82, R16 ;  /* 0x000000524410723c */ /* 0x040fe20000041810 */
[----:B------:R-:W-:Y:S01]  /*13bd0*/  LDSM.16.MT88.4 R80, [R232+0x4900] ;  /* 0x00490000e850783b */ /* 0x000fe20000004200 */
[----:B------:R-:W-:Y:S02]  /*13be0*/  MUFU.EX2 R251, R251 ;  /* 0x000000fb00fb7308 */ /* 0x000fe40000000800 */
[----:B------:R-:W-:Y:S02]  /*13bf0*/  FADD.FTZ R159, R159, R105 ;  /* 0x000000699f9f7221 */ /* 0x000fe40000010000 */
[----:B------:R-:W-:Y:S02]  /*13c00*/  FADD.FTZ R165, R165, R107 ;  /* 0x0000006ba5a57221 */ /* 0x000fe40000010000 */
[C---:B---3--:R-:W-:Y:S04]  /*13c10*/  HMMA.16816.F32.BF16 R20, R68.reuse, R72, R20 ;  /* 0x000000484414723c */ /* 0x048fe80000041814 */
[----:B------:R-:W-:Y:S01]  /*13c20*/  MUFU.EX2 R210, R210 ;  /* 0x000000d200d27308 */ /* 0x000fe20000000800 */
[----:B------:R-:W-:Y:S02]  /*13c30*/  FADD.FTZ R159, R171, R159 ;  /* 0x0000009fab9f7221 */ /* 0x000fe40000010000 */
[----:B------:R-:W-:Y:S01]  /*13c40*/  FADD.FTZ R165, R177, R165 ;  /* 0x000000a5b1a57221 */ /* 0x000fe20000010000 */
[C---:B------:R-:W-:Y:S01]  /*13c50*/  HMMA.16816.F32.BF16 R24, R68.reuse, R74, R24 ;  /* 0x0000004a4418723c */ /* 0x040fe20000041818 */
[----:B------:R-:W3:Y:S05]  /*13c60*/  LDSM.16.MT88.4 R72, [R233+0x4900] ;  /* 0x00490000e948783b */ /* 0x000eea0000004200 */
        /* <DEDUP_REMOVED lines=10> */
[C---:B-1----:R-:W-:Y:S08]  /*13d10*/  HMMA.16816.F32.BF16 R44, R68.reuse, R76, R44 ;  /* 0x0000004c442c723c */ /* 0x042ff0000004182c */
[C---:B------:R-:W-:Y:S01]  /*13d20*/  HMMA.16816.F32.BF16 R48, R68.reuse, R78, R48 ;  /* 0x0000004e4430723c */ /* 0x040fe20000041830 */
[----:B------:R-:W1:Y:S01]  /*13d30*/  LDSM.16.MT88.4 R76, [R236+0x1100] ;  /* 0x00110000ec4c783b */ /* 0x000e620000004200 */
[----:B------:R-:W-:Y:S06]  /*13d40*/  MUFU.EX2 R182, R182 ;  /* 0x000000b600b67308 */ /* 0x000fec0000000800 */
[C---:B---3--:R-:W-:Y:S04]  /*13d50*/  HMMA.16816.F32.BF16 R52, R68.reuse, R72, R52 ;  /* 0x000000484434723c */ /* 0x048fe80000041834 */
[----:B------:R-:W-:Y:S04]  /*13d60*/  MUFU.EX2 R170, R170 ;  /* 0x000000aa00aa7308 */ /* 0x000fe80000000800 */
[C---:B------:R-:W-:Y:S01]  /*13d70*/  HMMA.16816.F32.BF16 R56, R68.reuse, R74, R56 ;  /* 0x0000004a4438723c */ /* 0x040fe20000041838 */
[----:B------:R-:W2:Y:S05]  /*13d80*/  LDSM.16.MT88.4 R72, [R234+0x1100] ;  /* 0x00110000ea48783b */ /* 0x000eaa0000004200 */
[----:B------:R-:W-:Y:S02]  /*13d90*/  MUFU.EX2 R169, R169 ;  /* 0x000000a900a97308 */ /* 0x000fe40000000800 */
[C---:B------:R-:W-:Y:S08]  /*13da0*/  HMMA.16816.F32.BF16 R60, R68.reuse, R80, R60 ;  /* 0x00000050443c723c */ /* 0x040ff0000004183c */
[----:B------:R-:W-:Y:S01]  /*13db0*/  HMMA.16816.F32.BF16 R64, R68, R82, R64 ;  /* 0x000000524440723c */ /* 0x000fe20000041840 */
[----:B------:R-:W3:Y:S01]  /*13dc0*/  LDSM.16.MT88.4 R80, [R233+0x1100] ;  /* 0x00110000e950783b */ /* 0x000ee20000004200 */
        /* <DEDUP_REMOVED lines=10> */
[C---:B-1----:R-:W-:Y:S02]  /*13e70*/  HMMA.16816.F32.BF16 R4, R68.reuse, R76, R4 ;  /* 0x0000004c4404723c */ /* 0x042fe40000041804 */
[----:B------:R-:W-:Y:S01]  /*13e80*/  MUFU.EX2 R166, R166 ;  /* 0x000000a600a67308 */ /* 0x000fe20000000800 */
[----:B------:R-:W-:Y:S02]  /*13e90*/  FADD.FTZ R180, R180, R176 ;  /* 0x000000b0b4b47221 */ /* 0x000fe40000010000 */
[----:B------:R-:W-:Y:S02]  /*13ea0*/  FADD.FTZ R183, R183, R178 ;  /* 0x000000b2b7b77221 */ /* 0x000fe40000010000 */
[----:B----4-:R-:W-:Y:S01]  /*13eb0*/  FADD.FTZ R180, R200, R180 ;  /* 0x000000b4c8b47221 */ /* 0x010fe20000010000 */
[C---:B------:R-:W-:Y:S01]  /*13ec0*/  HMMA.16816.F32.BF16 R8, R68.reuse, R78, R8 ;  /* 0x0000004e4408723c */ /* 0x040fe20000041808 */
[----:B------:R-:W1:Y:S03]  /*13ed0*/  LDSM.16.MT88.4 R76, [R236+0x5100] ;  /* 0x00510000ec4c783b */ /* 0x000e660000004200 */
[----:B------:R-:W-:Y:S01]  /*13ee0*/  MUFU.EX2 R164, R164 ;  /* 0x000000a400a47308 */ /* 0x000fe20000000800 */
[----:B------:R-:W-:Y:S03]  /*13ef0*/  FADD.FTZ R183, R203, R183 ;  /* 0x000000b7cbb77221 */ /* 0x000fe60000010000 */
[C---:B--2---:R-:W-:Y:S06]  /*13f00*/  HMMA.16816.F32.BF16 R12, R68.reuse, R72, R12 ;  /* 0x00000048440c723c */ /* 0x044fec000004180c */
[----:B------:R-:W-:Y:S02]  /*13f10*/  MUFU.EX2 R163, R163 ;  /* 0x000000a300a37308 */ /* 0x000fe40000000800 */
[C---:B------:R-:W-:Y:S01]  /*13f20*/  HMMA.16816.F32.BF16 R16, R68.reuse, R74, R16 ;  /* 0x0000004a4410723c */ /* 0x040fe20000041810 */
[----:B------:R-:W2:Y:S07]  /*13f30*/  LDSM.16.MT88.4 R72, [R236+0x1900] ;  /* 0x00190000ec48783b */ /* 0x000eae0000004200 */
[C---:B---3--:R-:W-:Y:S01]  /*13f40*/  HMMA.16816.F32.BF16 R20, R68.reuse, R80, R20 ;  /* 0x000000504414723c */ /* 0x048fe20000041814 */
[----:B------:R-:W-:Y:S07]  /*13f50*/  MUFU.EX2 R161, R161 ;  /* 0x000000a100a17308 */ /* 0x000fee0000000800 */
[C---:B------:R-:W-:Y:S01]  /*13f60*/  HMMA.16816.F32.BF16 R24, R68.reuse, R82, R24 ;  /* 0x000000524418723c */ /* 0x040fe20000041818 */
[----:B------:R-:W3:Y:S02]  /*13f70*/  LDSM.16.MT88.4 R80, [R233+0x1900] ;  /* 0x00190000e950783b */ /* 0x000ee40000004200 */
[----:B------:R-:W-:Y:S05]  /*13f80*/  MUFU.EX2 R158, R158 ;  /* 0x0000009e009e7308 */ /* 0x000fea0000000800 */
[C---:B------:R-:W-:Y:S05]  /*13f90*/  HMMA.16816.F32.BF16 R28, R68.reuse, R84, R28 ;  /* 0x00000054441c723c */ /* 0x040fea000004181c */
[----:B------:R-:W-:Y:S02]  /*13fa0*/  MUFU.EX2 R160, R160 ;  /* 0x000000a000a07308 */ /* 0x000fe40000000800 */
[--C-:B------:R-:W-:Y:S01]  /*13fb0*/  FFMA.FTZ R84, R116, c[0x0][0x2d0], -R153.reuse ;  /* 0x0000b40074547a23 */ /* 0x100fe20000010899 */
[C---:B------:R-:W-:Y:S01]  /*13fc0*/  HMMA.16816.F32.BF16 R32, R68.reuse, R86, R32 ;  /* 0x000000564420723c */ /* 0x040fe20000041820 */
[----:B------:R-:W-:Y:S06]  /*13fd0*/  LDSM.16.MT88.4 R116, [R234+0x3900] ;  /* 0x00390000ea74783b */ /* 0x000fec0000004200 */
[----:B------:R-:W-:Y:S01]  /*13fe0*/  MUFU.EX2 R156, R156 ;  /* 0x0000009c009c7308 */ /* 0x000fe20000000800 */
[C---:B-1----:R-:W-:Y:S08]  /*13ff0*/  HMMA.16816.F32.BF16 R36, R68.reuse, R76, R36 ;  /* 0x0000004c4424723c */ /* 0x042ff00000041824 */
[C---:B------:R-:W-:Y:S01]  /*14000*/  HMMA.16816.F32.BF16 R40, R68.reuse, R78, R40 ;  /* 0x0000004e4428723c */ /* 0x040fe20000041828 */
[----:B------:R-:W1:Y:S01]  /*14010*/  LDSM.16.MT88.4 R76, [R232+0x1900] ;  /* 0x00190000e84c783b */ /* 0x000e620000004200 */
        /* <DEDUP_REMOVED lines=10> */
[C---:B------:R-:W-:Y:S01]  /*140c0*/  HMMA.16816.F32.BF16 R60, R68.reuse, R96, R60 ;  /* 0x00000060443c723c */ /* 0x040fe2000004183c */
[----:B----4-:R-:W-:Y:S07]  /*140d0*/  LDSM.16.MT88.4 R88, [R234+0x6100] ;  /* 0x00610000ea58783b */ /* 0x010fee0000004200 */
[----:B------:R-:W-:Y:S01]  /*140e0*/  HMMA.16816.F32.BF16 R64, R68, R98, R64 ;  /* 0x000000624440723c */ /* 0x000fe20000041840 */
[----:B------:R-:W-:Y:S06]  /*140f0*/  LDSM.16.MT88.4 R96, [R234+0x2900] ;  /* 0x00290000ea60783b */ /* 0x000fec0000004200 */
        /* <DEDUP_REMOVED lines=9> */
[C---:B--2---:R-:W-:Y:S03]  /*14190*/  HMMA.16816.F32.BF16 R4, R68.reuse, R72, R4 ;  /* 0x000000484404723c */ /* 0x044fe60000041804 */
[----:B------:R-:W-:Y:S05]  /*141a0*/  FADD.FTZ R252, R252, R205 ;  /* 0x000000cdfcfc7221 */ /* 0x000fea0000010000 */
[C---:B------:R-:W-:Y:S01]  /*141b0*/  HMMA.16816.F32.BF16 R8, R68.reuse, R74, R8 ;  /* 0x0000004a4408723c */ /* 0x040fe20000041808 */
[----:B------:R-:W2:Y:S07]  /*141c0*/  LDSM.16.MT88.4 R72, [R236+0x5900] ;  /* 0x00590000ec48783b */ /* 0x000eae0000004200 */
[C---:B------:R-:W-:Y:S01]  /*141d0*/  HMMA.16816.F32.BF16 R12, R68.reuse, R100, R12 ;  /* 0x00000064440c723c */ /* 0x040fe2000004180c */
[----:B------:R4:W-:Y:S07]  /*141e0*/  MUFU.EX2 R100, R84 ;  /* 0x0000005400647308 */ /* 0x0009ee0000000800 */
[C---:B------:R-:W-:Y:S08]  /*141f0*/  HMMA.16816.F32.BF16 R16, R68.reuse, R102, R16 ;  /* 0x000000664410723c */ /* 0x040ff00000041810 */
[C---:B---3--:R-:W-:Y:S07]  /*14200*/  HMMA.16816.F32.BF16 R20, R68.reuse, R80, R20 ;  /* 0x000000504414723c */ /* 0x048fee0000041814 */
[--C-:B------:R-:W-:Y:S01]  /*14210*/  FFMA.FTZ R80, R123, c[0x0][0x2d0], -R153.reuse ;  /* 0x0000b4007b507a23 */ /* 0x100fe20000010899 */
[C---:B------:R-:W-:Y:S01]  /*14220*/  HMMA.16816.F32.BF16 R24, R68.reuse, R82, R24 ;  /* 0x000000524418723c */ /* 0x040fe20000041818 */
[----:B----4-:R-:W3:Y:S02]  /*14230*/  LDSM.16.MT88.4 R84, [R234+0x5900] ;  /* 0x00590000ea54783b */ /* 0x010ee40000004200 */
[----:B------:R4:W-:Y:S05]  /*14240*/  MUFU.EX2 R102, R80 ;  /* 0x0000005000667308 */ /* 0x0009ea0000000800 */
[C---:B-1----:R-:W-:Y:S07]  /*14250*/  HMMA.16816.F32.BF16 R28, R68.reuse, R76, R28 ;  /* 0x0000004c441c723c */ /* 0x042fee000004181c */
[--C-:B------:R-:W-:Y:S01]  /*14260*/  FFMA.FTZ R76, R121, c[0x0][0x2d0], -R152.reuse ;  /* 0x0000b400794c7a23 */ /* 0x100fe20000010898 */
[C---:B------:R-:W-:Y:S03]  /*14270*/  HMMA.16816.F32.BF16 R32, R68.reuse, R78, R32 ;  /* 0x0000004e4420723c */ /* 0x040fe60000041820 */
[----:B------:R1:W5:Y:S05]  /*14280*/  MUFU.EX2 R103, R76 ;  /* 0x0000004c00677308 */ /* 0x00036a0000000800 */
[C---:B--2---:R-:W-:Y:S04]  /*14290*/  HMMA.16816.F32.BF16 R36, R68.reuse, R72, R36 ;  /* 0x000000484424723c */ /* 0x044fe80000041824 */
[--C-:B----4-:R-:W-:Y:S03]  /*142a0*/  FFMA.FTZ R80, R122, c[0x0][0x2d0], -R152.reuse ;  /* 0x0000b4007a507a23 */ /* 0x110fe60000010898 */
[--C-:B------:R-:W-:Y:S01]  /*142b0*/  FFMA.FTZ R72, R127, c[0x0][0x2d0], -R153.reuse ;  /* 0x0000b4007f487a23 */ /* 0x100fe20000010899 */
[C---:B------:R-:W-:Y:S01]  /*142c0*/  HMMA.16816.F32.BF16 R40, R68.reuse, R74, R40 ;  /* 0x0000004a4428723c */ /* 0x040fe20000041828 */
[----:B------:R2:W4:Y:S07]  /*142d0*/  MUFU.EX2 R101, R80 ;  /* 0x0000005000657308 */ /* 0x00052e0000000800 */
[C---:B---3--:R-:W-:Y:S03]  /*142e0*/  HMMA.16816.F32.BF16 R44, R68.reuse, R84, R44 ;  /* 0x00000054442c723c */ /* 0x048fe6000004182c */
[----:B------:R3:W3:Y:S01]  /*142f0*/  MUFU.EX2 R110, R72 ;  /* 0x00000048006e7308 */ /* 0x0006e20000000800 */
[----:B-1----:R-:W-:Y:S03]  /*14300*/  LDSM.16.MT88.4 R76, [R232+0x5900] ;  /* 0x00590000e84c783b */ /* 0x002fe60000004200 */
[--C-:B------:R-:W-:Y:S01]  /*14310*/  FFMA.FTZ R84, R125, c[0x0][0x2d0], -R152.reuse ;  /* 0x0000b4007d547a23 */ /* 0x100fe20000010898 */
[C---:B------:R-:W-:Y:S05]  /*14320*/  HMMA.16816.F32.BF16 R48, R68.reuse, R86, R48 ;  /* 0x000000564430723c */ /* 0x040fea0000041830 */
[----:B------:R1:W-:Y:S01]  /*14330*/  MUFU.EX2 R111, R84 ;  /* 0x00000054006f7308 */ /* 0x0003e20000000800 */
[----:B--2---:R-:W2:Y:S01]  /*14340*/  LDSM.16.MT88.4 R80, [R233+0x5900] ;  /* 0x00590000e950783b */ /* 0x004ea20000004200 */
[--C-:B---3--:R-:W-:Y:S02]  /*14350*/  FFMA.FTZ R72, R126, c[0x0][0x2d0], -R152.reuse ;  /* 0x0000b4007e487a23 */ /* 0x108fe40000010898 */
[----:B------:R-:W-:Y:S03]  /*14360*/  FFMA.FTZ R152, R133, c[0x0][0x2d0], -R152 ;  /* 0x0000b40085987a23 */ /* 0x000fe60000010898 */
[----:B-----5:R-:W-:Y:S03]  /*14370*/  MOV R133, R103 ;  /* 0x0000006700857202 */ /* 0x020fe60000000f00 */
[----:B------:R3:W5:Y:S01]  /*14380*/  MUFU.EX2 R109, R72 ;  /* 0x00000048006d7308 */ /* 0x0007620000000800 */
[----:B-1----:R-:W-:Y:S09]  /*14390*/  LDSM.16.MT88.4 R84, [R234+0x2100] ;  /* 0x00210000ea54783b */ /* 0x002ff20000004200 */
[----:B------:R-:W-:Y:S01]  /*143a0*/  MUFU.EX2 R152, R152 ;  /* 0x0000009800987308 */ /* 0x000fe20000000800 */
[----:B---3--:R-:W1:Y:S01]  /*143b0*/  LDSM.16.MT88.4 R72, [R236+0x2100] ;  /* 0x00210000ec48783b */ /* 0x008e620000004200 */
[C---:B--2---:R-:W-:Y:S08]  /*143c0*/  HMMA.16816.F32.BF16 R52, R68.reuse, R80, R52 ;  /* 0x000000504434723c */ /* 0x044ff00000041834 */
[C---:B------:R-:W-:Y:S01]  /*143d0*/  HMMA.16816.F32.BF16 R56, R68.reuse, R82, R56 ;  /* 0x000000524438723c */ /* 0x040fe20000041838 */
[----:B------:R-:W2:Y:S07]  /*143e0*/  LDSM.16.MT88.4 R80, [R233+0x2100] ;  /* 0x00210000e950783b */ /* 0x000eae0000004200 */
[C---:B------:R-:W-:Y:S07]  /*143f0*/  HMMA.16816.F32.BF16 R60, R68.reuse, R76, R60 ;  /* 0x0000004c443c723c */ /* 0x040fee000004183c */
[--C-:B------:R-:W-:Y:S01]  /*14400*/  FFMA.FTZ R76, R124, c[0x0][0x2d0], -R153.reuse ;  /* 0x0000b4007c4c7a23 */ /* 0x100fe20000010899 */
[----:B------:R-:W-:Y:S01]  /*14410*/  HMMA.16816.F32.BF16 R64, R68, R78, R64 ;  /* 0x0000004e4440723c */ /* 0x000fe20000041840 */
[----:B------:R-:W-:Y:S02]  /*14420*/  LDSM.16.MT88.4 R124, [R236+0x3900] ;  /* 0x00390000ec7c783b */ /* 0x000fe40000004200 */
[----:B------:R3:W2:Y:S01]  /*14430*/  MUFU.EX2 R112, R76 ;  /* 0x0000004c00707308 */ /* 0x0006a20000000800 */
[----:B------:R-:W-:Y:S03]  /*14440*/  FFMA.FTZ R153, R151, c[0x0][0x2d0], -R153 ;  /* 0x0000b40097997a23 */ /* 0x000fe60000010899 */
[----:B------:R-:W-:Y:S02]  /*14450*/  F2FP.BF16.PACK_AB R68, R102, R100 ;  /* 0x000000646644723e */ /* 0x000fe400000010ff */
[----:B----4-:R-:W-:Y:S03]  /*14460*/  F2FP.BF16.PACK_AB R69, R103, R101 ;  /* 0x000000656745723e */ /* 0x010fe600000010ff */
[----:B------:R-:W-:Y:S01]  /*14470*/  F2FP.BF16.PACK_AB R70, R110, R108 ;  /* 0x0000006c6e46723e */ /* 0x000fe200000010ff */
[----:B------:R-:W4:Y:S01]  /*14480*/  MUFU.EX2 R153, R153 ;  /* 0x0000009900997308 */ /* 0x000f220000000800 */
[----:B-----5:R-:W-:Y:S07]  /*14490*/  F2FP.BF16.PACK_AB R71, R111, R109 ;  /* 0x0000006d6f47723e */ /* 0x020fee00000010ff */
[C---:B-1----:R-:W-:Y:S01]  /*144a0*/  HMMA.16816.F32.BF16 R4, R68.reuse, R72, R4 ;  /* 0x000000484404723c */ /* 0x042fe20000041804 */
[----:B---3--:R-:W1:Y:S02]  /*144b0*/  LDSM.16.MT88.4 R76, [R232+0x2100] ;  /* 0x00210000e84c783b */ /* 0x008e640000004200 */
[-C--:B--2---:R-:W-:Y:S05]  /*144c0*/  MOV R151, R112.reuse ;  /* 0x0000007000977202 */ /* 0x084fea0000000f00 */
[C---:B------:R-:W-:Y:S01]  /*144d0*/  HMMA.16816.F32.BF16 R8, R68.reuse, R74, R8 ;  /* 0x0000004a4408723c */ /* 0x040fe20000041808 */
[----:B------:R-:W2:Y:S07]  /*144e0*/  LDSM.16.MT88.4 R72, [R236+0x6100] ;  /* 0x00610000ec48783b */ /* 0x000eae0000004200 */
[C---:B------:R-:W-:Y:S08]  /*144f0*/  HMMA.16816.F32.BF16 R12, R68.reuse, R84, R12 ;  /* 0x00000054440c723c */ /* 0x040ff0000004180c */
[C---:B------:R-:W-:Y:S01]  /*14500*/  HMMA.16816.F32.BF16 R16, R68.reuse, R86, R16 ;  /* 0x000000564410723c */ /* 0x040fe20000041810 */
[----:B------:R-:W3:Y:S07]  /*14510*/  LDSM.16.MT88.4 R84, [R232+0x6100] ;  /* 0x00610000e854783b */ /* 0x000eee0000004200 */
[C---:B------:R-:W-:Y:S08]  /*14520*/  HMMA.16816.F32.BF16 R20, R68.reuse, R80, R20 ;  /* 0x000000504414723c */ /* 0x040ff00000041814 */
[C---:B------:R-:W-:Y:S01]  /*14530*/  HMMA.16816.F32.BF16 R24, R68.reuse, R82, R24 ;  /* 0x000000524418723c */ /* 0x040fe20000041818 */
[----:B------:R-:W5:Y:S07]  /*14540*/  LDSM.16.MT88.4 R80, [R236+0x2900] ;  /* 0x00290000ec50783b */ /* 0x000f6e0000004200 */
[C---:B-1----:R-:W-:Y:S08]  /*14550*/  HMMA.16816.F32.BF16 R28, R68.reuse, R76, R28 ;  /* 0x0000004c441c723c */ /* 0x042ff0000004181c */
[C---:B------:R-:W-:Y:S01]  /*14560*/  HMMA.16816.F32.BF16 R32, R68.reuse, R78, R32 ;  /* 0x0000004e4420723c */ /* 0x040fe20000041820 */
[----:B------:R-:W1:Y:S07]  /*14570*/  LDSM.16.MT88.4 R76, [R233+0x2900] ;  /* 0x00290000e94c783b */ /* 0x000e6e0000004200 */
[C---:B--2---:R-:W-:Y:S08]  /*14580*/  HMMA.16816.F32.BF16 R36, R68.reuse, R72, R36 ;  /* 0x000000484424723c */ /* 0x044ff00000041824 */
[C---:B------:R-:W-:Y:S01]  /*14590*/  HMMA.16816.F32.BF16 R40, R68.reuse, R74, R40 ;  /* 0x0000004a4428723c */ /* 0x040fe20000041828 */
[----:B------:R-:W2:Y:S07]  /*145a0*/  LDSM.16.MT88.4 R72, [R232+0x2900] ;  /* 0x00290000e848783b */ /* 0x000eae0000004200 */
[C---:B------:R-:W-:Y:S08]  /*145b0*/  HMMA.16816.F32.BF16 R44, R68.reuse, R88, R44 ;  /* 0x00000058442c723c */ /* 0x040ff0000004182c */
[C---:B------:R-:W-:Y:S01]  /*145c0*/  HMMA.16816.F32.BF16 R48, R68.reuse, R90, R48 ;  /* 0x0000005a4430723c */ /* 0x040fe20000041830 */
[----:B------:R-:W-:Y:S07]  /*145d0*/  LDSM.16.MT88.4 R88, [R234+0x7100] ;  /* 0x00710000ea58783b */ /* 0x000fee0000004200 */
[C---:B------:R-:W-:Y:S08]  /*145e0*/  HMMA.16816.F32.BF16 R52, R68.reuse, R92, R52 ;  /* 0x0000005c4434723c */ /* 0x040ff00000041834 */
[C---:B------:R-:W-:Y:S01]  /*145f0*/  HMMA.16816.F32.BF16 R56, R68.reuse, R94, R56 ;  /* 0x0000005e4438723c */ /* 0x040fe20000041838 */
[----:B------:R-:W-:Y:S07]  /*14600*/  LDSM.16.MT88.4 R92, [R233+0x7100] ;  /* 0x00710000e95c783b */ /* 0x000fee0000004200 */
[C---:B---3--:R-:W-:Y:S08]  /*14610*/  HMMA.16816.F32.BF16 R60, R68.reuse, R84, R60 ;  /* 0x00000054443c723c */ /* 0x048ff0000004183c */
[----:B------:R-:W-:Y:S01]  /*14620*/  HMMA.16816.F32.BF16 R64, R68, R86, R64 ;  /* 0x000000564440723c */ /* 0x000fe20000041840 */
[----:B------:R-:W-:Y:S06]  /*14630*/  LDSM.16.MT88.4 R84, [R234+0x6900] ;  /* 0x00690000ea54783b */ /* 0x000fec0000004200 */
[----:B------:R-:W-:Y:S02]  /*14640*/  F2FP.BF16.PACK_AB R68, R251, R112 ;  /* 0x00000070fb44723e */ /* 0x000fe400000010ff */
[----:B------:R-:W-:Y:S03]  /*14650*/  F2FP.BF16.PACK_AB R69, R209, R210 ;  /* 0x000000d2d145723e */ /* 0x000fe600000010ff */
[----:B------:R-:W-:Y:S02]  /*14660*/  F2FP.BF16.PACK_AB R70, R202, R207 ;  /* 0x000000cfca46723e */ /* 0x000fe400000010ff */
[----:B------:R-:W-:Y:S07]  /*14670*/  F2FP.BF16.PACK_AB R71, R182, R201 ;  /* 0x000000c9b647723e */ /* 0x000fee00000010ff */
[C---:B-----5:R-:W-:Y:S08]  /*14680*/  HMMA.16816.F32.BF16 R4, R68.reuse, R80, R4 ;  /* 0x000000504404723c */ /* 0x060ff00000041804 */
[C---:B------:R-:W-:Y:S01]  /*14690*/  HMMA.16816.F32.BF16 R8, R68.reuse, R82, R8 ;  /* 0x000000524408723c */ /* 0x040fe20000041808 */
[----:B------:R-:W3:Y:S07]  /*146a0*/  LDSM.16.MT88.4 R80, [R236+0x6900] ;  /* 0x00690000ec50783b */ /* 0x000eee0000004200 */
[C---:B------:R-:W-:Y:S08]  /*146b0*/  HMMA.16816.F32.BF16 R12, R68.reuse, R96, R12 ;  /* 0x00000060440c723c */ /* 0x040ff0000004180c */
[C---:B------:R-:W-:Y:S01]  /*146c0*/  HMMA.16816.F32.BF16 R16, R68.reuse, R98, R16 ;  /* 0x000000624410723c */ /* 0x040fe20000041810 */
[----:B------:R-:W-:Y:S07]  /*146d0*/  LDSM.16.MT88.4 R96, [R232+0x7100] ;  /* 0x00710000e860783b */ /* 0x000fee0000004200 */
[C---:B-1----:R-:W-:Y:S08]  /*146e0*/  HMMA.16816.F32.BF16 R20, R68.reuse, R76, R20 ;  /* 0x0000004c4414723c */ /* 0x042ff00000041814 */
[C---:B------:R-:W-:Y:S01]  /*146f0*/  HMMA.16816.F32.BF16 R24, R68.reuse, R78, R24 ;  /* 0x0000004e4418723c */ /* 0x040fe20000041818 */
[----:B------:R-:W1:Y:S07]  /*14700*/  LDSM.16.MT88.4 R76, [R233+0x6900] ;  /* 0x00690000e94c783b */ /* 0x000e6e0000004200 */
[C---:B--2---:R-:W-:Y:S08]  /*14710*/  HMMA.16816.F32.BF16 R28, R68.reuse, R72, R28 ;  /* 0x00000048441c723c */ /* 0x044ff0000004181c */
[C---:B------:R-:W-:Y:S01]  /*14720*/  HMMA.16816.F32.BF16 R32, R68.reuse, R74, R32 ;  /* 0x0000004a4420723c */ /* 0x040fe20000041820 */
[----:B------:R-:W2:Y:S07]  /*14730*/  LDSM.16.MT88.4 R72, [R232+0x6900] ;  /* 0x00690000e848783b */ /* 0x000eae0000004200 */
[C---:B---3--:R-:W-:Y:S08]  /*14740*/  HMMA.16816.F32.BF16 R36, R68.reuse, R80, R36 ;  /* 0x000000504424723c */ /* 0x048ff00000041824 */
        /* <DEDUP_REMOVED lines=9> */
[----:B------:R-:W-:Y:S01]  /*147e0*/  HMMA.16816.F32.BF16 R64, R68, R74, R64 ;  /* 0x0000004a4440723c */ /* 0x000fe20000041840 */
[----:B------:R-:W2:Y:S06]  /*147f0*/  LDSM.16.MT88.4 R72, [R233+0x3100] ;  /* 0x00310000e948783b */ /* 0x000eac0000004200 */
[----:B------:R-:W-:Y:S02]  /*14800*/  F2FP.BF16.PACK_AB R68, R169, R170 ;  /* 0x000000aaa944723e */ /* 0x000fe400000010ff */
[----:B------:R-:W-:Y:S03]  /*14810*/  F2FP.BF16.PACK_AB R69, R167, R168 ;  /* 0x000000a8a745723e */ /* 0x000fe600000010ff */
[----:B------:R-:W-:Y:S02]  /*14820*/  F2FP.BF16.PACK_AB R70, R164, R166 ;  /* 0x000000a6a446723e */ /* 0x000fe400000010ff */
[----:B------:R-:W-:Y:S07]  /*14830*/  F2FP.BF16.PACK_AB R71, R161, R163 ;  /* 0x000000a3a147723e */ /* 0x000fee00000010ff */
[C---:B---3--:R-:W-:Y:S08]  /*14840*/  HMMA.16816.F32.BF16 R4, R68.reuse, R80, R4 ;  /* 0x000000504404723c */ /* 0x048ff00000041804 */
[C---:B------:R-:W-:Y:S01]  /*14850*/  HMMA.16816.F32.BF16 R8, R68.reuse, R82, R8 ;  /* 0x000000524408723c */ /* 0x040fe20000041808 */
[----:B------:R-:W3:Y:S07]  /*14860*/  LDSM.16.MT88.4 R80, [R236+0x7100] ;  /* 0x00710000ec50783b */ /* 0x000eee0000004200 */
[C---:B-1----:R-:W-:Y:S08]  /*14870*/  HMMA.16816.F32.BF16 R12, R68.reuse, R76, R12 ;  /* 0x0000004c440c723c */ /* 0x042ff0000004180c */
[C---:B------:R-:W-:Y:S01]  /*14880*/  HMMA.16816.F32.BF16 R16, R68.reuse, R78, R16 ;  /* 0x0000004e4410723c */ /* 0x040fe20000041810 */
[----:B------:R-:W-:Y:S07]  /*14890*/  LDSM.16.MT88.4 R76, [R233+0x7900] ;  /* 0x00790000e94c783b */ /* 0x000fee0000004200 */
[C---:B--2---:R-:W-:Y:S07]  /*148a0*/  HMMA.16816.F32.BF16 R20, R68.reuse, R72, R20 ;  /* 0x000000484414723c */ /* 0x044fee0000041814 */
[----:B------:R-:W-:Y:S01]  /*148b0*/  MOV R73, R111 ;  /* 0x0000006f00497202 */ /* 0x000fe20000000f00 */
[C---:B------:R-:W-:Y:S04]  /*148c0*/  HMMA.16816.F32.BF16 R24, R68.reuse, R74, R24 ;  /* 0x0000004a4418723c */ /* 0x040fe80000041818 */
[----:B------:R-:W-:Y:S03]  /*148d0*/  MOV R72, R110 ;  /* 0x0000006e00487202 */ /* 0x000fe60000000f00 */
[----:B------:R-:W-:Y:S01]  /*148e0*/  MOV R75, R109 ;  /* 0x0000006d004b7202 */ /* 0x000fe20000000f00 */
[C---:B------:R-:W-:Y:S04]  /*148f0*/  HMMA.16816.F32.BF16 R28, R68.reuse, R84, R28 ;  /* 0x00000054441c723c */ /* 0x040fe8000004181c */
[----:B------:R-:W-:Y:S02]  /*14900*/  MOV R74, R108 ;  /* 0x0000006c004a7202 */ /* 0x000fe40000000f00 */
[----:B------:R-:W1:Y:S02]  /*14910*/  LDSM.16.MT88.4 R108, [R233+0x3900] ;  /* 0x00390000e96c783b */ /* 0x000e640000004200 */
[C---:B------:R-:W-:Y:S06]  /*14920*/  HMMA.16816.F32.BF16 R32, R68.reuse, R86, R32 ;  /* 0x000000564420723c */ /* 0x040fec0000041820 */
[----:B------:R-:W-:Y:S02]  /*14930*/  LDSM.16.MT88.4 R84, [R234+0x7900] ;  /* 0x00790000ea54783b */ /* 0x000fe40000004200 */
[C---:B---3--:R-:W-:Y:S07]  /*14940*/  HMMA.16816.F32.BF16 R36, R68.reuse, R80, R36 ;  /* 0x000000504424723c */ /* 0x048fee0000041824 */
[----:B------:R-:W-:Y:S01]  /*14950*/  MOV R81, R102 ;  /* 0x0000006600517202 */ /* 0x000fe20000000f00 */
[C---:B------:R-:W-:Y:S04]  /*14960*/  HMMA.16816.F32.BF16 R40, R68.reuse, R82, R40 ;  /* 0x000000524428723c */ /* 0x040fe80000041828 */
[----:B------:R-:W-:Y:S03]  /*14970*/  MOV R80, R101 ;  /* 0x0000006500507202 */ /* 0x000fe60000000f00 */
[----:B------:R-:W-:Y:S01]  /*14980*/  MOV R83, R100 ;  /* 0x0000006400537202 */ /* 0x000fe20000000f00 */
[C---:B------:R-:W-:Y:S01]  /*14990*/  HMMA.16816.F32.BF16 R44, R68.reuse, R88, R44 ;  /* 0x00000058442c723c */ /* 0x040fe2000004182c */
[----:B------:R-:W2:Y:S03]  /*149a0*/  LDSM.16.MT88.4 R100, [R232+0x3900] ;  /* 0x00390000e864783b */ /* 0x000ea60000004200 */
        /* <DEDUP_REMOVED lines=9> */
[----:B------:R-:W3:Y:S03]  /*14a40*/  LDSM.16.MT88.4 R92, [R236+0x7900] ;  /* 0x00790000ec5c783b */ /* 0x000ee60000004200 */
[----:B------:R-:W-:Y:S02]  /*14a50*/  FADD.FTZ R0, R72, R0 ;  /* 0x0000000048007221 */ /* 0x000fe40000010000 */
[----:B------:R-:W-:Y:S02]  /*14a60*/  FADD.FTZ R2, R73, R2 ;  /* 0x0000000249027221 */ /* 0x000fe40000010000 */
[C---:B------:R-:W-:Y:S04]  /*14a70*/  HMMA.16816.F32.BF16 R60, R68.reuse, R96, R60 ;  /* 0x00000060443c723c */ /* 0x040fe8000004183c */
[----:B------:R-:W-:Y:S02]  /*14a80*/  FADD.FTZ R0, R151, R0 ;  /* 0x0000000097007221 */ /* 0x000fe40000010000 */
[----:B------:R-:W-:Y:S02]  /*14a90*/  FADD.FTZ R2, R210, R2 ;  /* 0x00000002d2027221 */ /* 0x000fe40000010000 */
[----:B------:R-:W-:Y:S04]  /*14aa0*/  HMMA.16816.F32.BF16 R64, R68, R98, R64 ;  /* 0x000000624440723c */ /* 0x000fe80000041840 */
[----:B------:R-:W-:Y:S01]  /*14ab0*/  FADD.FTZ R251, R251, R0 ;  /* 0x00000000fbfb7221 */ /* 0x000fe20000010000 */
[----:B------:R-:W-:Y:S01]  /*14ac0*/  MOV R0, R3 ;  /* 0x0000000300007202 */ /* 0x000fe20000000f00 */
[----:B------:R-:W-:Y:S01]  /*14ad0*/  FADD.FTZ R209, R209, R2 ;  /* 0x00000002d1d17221 */ /* 0x000fe20000010000 */
[----:B------:R-:W-:Y:S01]  /*14ae0*/  F2FP.BF16.PACK_AB R68, R160, R158 ;  /* 0x0000009ea044723e */ /* 0x000fe200000010ff */
[----:B------:R-:W-:Y:S01]  /*14af0*/  FADD.FTZ R251, R207, R251 ;  /* 0x000000fbcffb7221 */ /* 0x000fe20000010000 */
[----:B------:R-:W-:Y:S03]  /*14b00*/  F2FP.BF16.PACK_AB R69, R155, R156 ;  /* 0x0000009c9b45723e */ /* 0x000fe600000010ff */
[----:B----4-:R-:W-:Y:S01]  /*14b10*/  F2FP.BF16.PACK_AB R70, R153, R154 ;  /* 0x0000009a9946723e */ /* 0x010fe200000010ff */
[----:B------:R-:W-:Y:S01]  /*14b20*/  FADD.FTZ R209, R201, R209 ;  /* 0x000000d1c9d17221 */ /* 0x000fe20000010000 */
[----:B------:R-:W-:Y:S01]  /*14b30*/  F2FP.BF16.PACK_AB R71, R152, R134 ;  /* 0x000000869847723e */ /* 0x000fe200000010ff */
[----:B------:R-:W-:Y:S01]  /*14b40*/  FADD.FTZ R202, R202, R251 ;  /* 0x000000fbcaca7221 */ /* 0x000fe20000010000 */
[----:B------:R-:W-:Y:S01]  /*14b50*/  MOV R2, R132 ;  /* 0x0000008400027202 */ /* 0x000fe20000000f00 */
[----:B------:R-:W-:Y:S02]  /*14b60*/  FADD.FTZ R182, R182, R209 ;  /* 0x000000d1b6b67221 */ /* 0x000fe40000010000 */
[----:B------:R-:W-:Y:S02]  /*14b70*/  FADD.FTZ R202, R170, R202 ;  /* 0x000000caaaca7221 */ /* 0x000fe40000010000 */
[C---:B------:R-:W-:Y:S01]  /*14b80*/  HMMA.16816.F32.BF16 R128, R68.reuse, R124, R4 ;  /* 0x0000007c4480723c */ /* 0x040fe20000041804 */
[----:B------:R-:W4:Y:S02]  /*14b90*/  LDSM.16.MT88.4 R4, [R232+0x7900] ;  /* 0x00790000e804783b */ /* 0x000f240000004200 */
        /* <DEDUP_REMOVED lines=18> */
[C---:B--2---:R-:W-:Y:S04]  /*14cc0*/  HMMA.16816.F32.BF16 R104, R68.reuse, R100, R28 ;  /* 0x000000644468723c */ /* 0x044fe8000004181c */
[----:B------:R-:W-:Y:S02]  /*14cd0*/  FADD.FTZ R250, R153, R164 ;  /* 0x000000a499fa7221 */ /* 0x000fe40000010000 */
[----:B------:R-:W-:Y:S02]  /*14ce0*/  FADD.FTZ R249, R152, R161 ;  /* 0x000000a198f97221 */ /* 0x000fe40000010000 */
[C---:B------:R-:W-:Y:S08]  /*14cf0*/  HMMA.16816.F32.BF16 R100, R68.reuse, R102, R32 ;  /* 0x000000664464723c */ /* 0x040ff00000041820 */
[C---:B---3--:R-:W-:Y:S08]  /*14d00*/  HMMA.16816.F32.BF16 R96, R68.reuse, R92, R36 ;  /* 0x0000005c4460723c */ /* 0x048ff00000041824 */
[C---:B------:R-:W-:Y:S08]  /*14d10*/  HMMA.16816.F32.BF16 R92, R68.reuse, R94, R40 ;  /* 0x0000005e445c723c */ /* 0x040ff00000041828 */
[C---:B------:R-:W-:Y:S08]  /*14d20*/  HMMA.16816.F32.BF16 R88, R68.reuse, R84, R44 ;  /* 0x000000544458723c */ /* 0x040ff0000004182c */
[C---:B------:R-:W-:Y:S08]  /*14d30*/  HMMA.16816.F32.BF16 R84, R68.reuse, R86, R48 ;  /* 0x000000564454723c */ /* 0x040ff00000041830 */
[C---:B------:R-:W-:Y:S08]  /*14d40*/  HMMA.16816.F32.BF16 R80, R68.reuse, R76, R52 ;  /* 0x0000004c4450723c */ /* 0x040ff00000041834 */
[C---:B------:R-:W-:Y:S08]  /*14d50*/  HMMA.16816.F32.BF16 R76, R68.reuse, R78, R56 ;  /* 0x0000004e444c723c */ /* 0x040ff00000041838 */
[C---:B----4-:R-:W-:Y:S08]  /*14d60*/  HMMA.16816.F32.BF16 R72, R68.reuse, R4, R60 ;  /* 0x000000044448723c */ /* 0x050ff0000004183c */
[----:B------:R-:W-:Y:S01]  /*14d70*/  HMMA.16816.F32.BF16 R68, R68, R6, R64 ;  /* 0x000000064444723c */ /* 0x000fe20000041840 */
[----:B------:R-:W-:-:S07]  /*14d80*/  @P0 BRA `(.L_x_138) ;  /* 0xffffc2b000000947 */ /* 0x000fce000383ffff */
.L_x_137:
        /* <DEDUP_REMOVED lines=91> */
.L_x_107:
[----:B------:R-:W-:Y:S02]  /*15340*/  USHF.R.S32.HI UR8, URZ, 0x1f, UR11 ;  /* 0x0000001f3f087899 */ /* 0x000fe4000801140b */
[----:B------:R-:W-:Y:S01]  /*15350*/  ULDC.64 UR12, c[0x0][0x118] ;  /* 0x00004600000c7ab9 */ /* 0x000fe20000000a00 */
[----:B------:R-:W-:Y:S05]  /*15360*/  @P2 BRA `(.L_x_141) ;  /* 0x000013c000002947 */ /* 0x000fea0003800000 */
[----:B------:R-:W1:Y:S01]  /*15370*/  S2R R0, SR_TID.X ;  /* 0x0000000000007919 */ /* 0x000e620000002100 */
        /* <DEDUP_REMOVED lines=61> */
[--C-:B------:R-:W-:Y:S01]  /*15750*/  IMAD.IADD R15, R12, 0x1, R13.reuse ;  /* 0x000000010c0f7824 */ /* 0x100fe200078e020d */
[----:B------:R-:W-:Y:S01]  /*15760*/  F2FP.BF16.PACK_AB R80, R81, R80 ;  /* 0x000000505150723e */ /* 0x000fe200000010ff */
[----:B------:R-:W-:Y:S01]  /*15770*/  IMAD.IADD R16, R13, 0x1, R4 ;  /* 0x000000010d107824 */ /* 0x000fe200078e0204 */
        /* <DEDUP_REMOVED lines=33> */
[----:B------:R-:W-:Y:S04]  /*15990*/  STS [R15+0x4080], R80 ;  /* 0x004080500f007388 */ /* 0x000fe80000000800 */
[----:B------:R2:W-:Y:S04]  /*159a0*/  STS [R15+0x4480], R82 ;  /* 0x004480520f007388 */ /* 0x0005e80000000800 */
[----:B------:R-:W-:Y:S04]  /*159b0*/  STS [R16+0x4000], R76 ;  /* 0x0040004c10007388 */ /* 0x000fe80000000800 */
[----:B------:R-:W-:Y:S01]  /*159c0*/  STS [R16+0x4400], R78 ;  /* 0x0044004e10007388 */ /* 0x000fe20000000800 */
[----:B-1----:R-:W-:-:S03]  /*159d0*/  IMAD.U32 R14, RZ, RZ, UR4 ;  /* 0x00000004ff0e7e24 */ /* 0x002fc6000f8e00ff */
[----:B------:R-:W-:Y:S04]  /*159e0*/  STS [R17+0x4080], R72 ;  /* 0x0040804811007388 */ /* 0x000fe80000000800 */
[----:B------:R-:W-:Y:S04]  /*159f0*/  STS [R17+0x4480], R8 ;  /* 0x0044800811007388 */ /* 0x000fe80000000800 */
[----:B------:R-:W-:Y:S04]  /*15a00*/  STS [R13+0x4000], R68 ;  /* 0x004000440d007388 */ /* 0x000fe80000000800 */
[----:B------:R1:W-:Y:S01]  /*15a10*/  STS [R13+0x4400], R2 ;  /* 0x004400020d007388 */ /* 0x0003e20000000800 */
[----:B--2---:R-:W-:Y:S01]  /*15a20*/  IMAD.U32 R15, RZ, RZ, UR5 ;  /* 0x00000005ff0f7e24 */ /* 0x004fe2000f8e00ff */
[----:B------:R-:W-:-:S02]  /*15a30*/  ULDC.64 UR4, c[0x0][0x508] ;  /* 0x0001420000047ab9 */ /* 0x000fc40000000a00 */
[----:B------:R-:W-:Y:S01]  /*15a40*/  BAR.SYNC.DEFER_BLOCKING 0x1, 0x100 ;  /* 0x0044000000007b1d */ /* 0x000fe20000010000 */
[----:B------:R-:W-:-:S04]  /*15a50*/  UISETP.NE.U32.AND UP0, UPT, URZ, UR4, UPT ;  /* 0x000000043f00728c */ /* 0x000fc8000bf05070 */
[----:B------:R-:W-:Y:S01]  /*15a60*/  UISETP.NE.AND.EX UP0, UPT, URZ, UR5, UPT, UP0 ;  /* 0x000000053f00728c */ /* 0x000fe2000bf05300 */
[----:B------:R-:W2:Y:S02]  /*15a70*/  @P0 LDG.E R4, [R14.64] ;  /* 0x0000000c0e040981 */ /* 0x000ea4000c1e1900 */
[----:B------:R-:W-:-:S03]  /*15a80*/  ULDC.64 UR4, c[0x0][0x508] ;  /* 0x0001420000047ab9 */ /* 0x000fc60000000a00 */
[----:B------:R-:W-:-:S05]  /*15a90*/  PLOP3.LUT P1, PT, PT, PT, UP0, 0x80, 0x0 ;  /* 0x000000000000781c */ /* 0x000fca0003f2f008 */
[----:B------:R-:W-:Y:S01]  /*15aa0*/  @UP0 UIMAD.WIDE UR4, UR19, UR6, UR4 ;  /* 0x00000006130402a5 */ /* 0x000fe2000f8e0204 */
[----:B-1----:R-:W-:-:S05]  /*15ab0*/  IMAD.MOV.U32 R2, RZ, RZ, c[0x0][0x388] ;  /* 0x0000e200ff027624 */ /* 0x002fca00078e00ff */
        /* <DEDUP_REMOVED lines=14> */
.L_x_142:
        /* <DEDUP_REMOVED lines=32> */
[----:B------:R-:W-:Y:S01]  /*15da0*/  USEL UR19, UR19, URZ, !UP1 ;  /* 0x0000003f13137287 */ /* 0x000fe2000c800000 */
[----:B------:R-:W-:Y:S01]  /*15db0*/  LOP3.LUT R11, R10, 0xfffffff8, RZ, 0xc0, !PT ;  /* 0xfffffff80a0b7812 */ /* 0x000fe200078ec0ff */
[----:B------:R-:W-:Y:S01]  /*15dc0*/  UIMAD UR10, UR9, UR6, URZ ;  /* 0x00000006090a72a4 */ /* 0x000fe2000f8e023f */
[----:B------:R-:W-:Y:S01]  /*15dd0*/  IMAD.MOV.U32 R16, RZ, RZ, R8 ;  /* 0x000000ffff107224 */ /* 0x000fe200078e0008 */
[----:B------:R-:W-:Y:S01]  /*15de0*/  UIMAD.WIDE.U32 UR20, UR19, UR6, UR20 ;  /* 0x00000006131472a5 */ /* 0x000fe2000f8e0014 */
[----:B------:R-:W-:Y:S01]  /*15df0*/  @P1 IMAD.HI.U32 R5, R8, c[0x0][0x4ec], RZ ;  /* 0x00013b0008051a27 */ /* 0x000fe200078e00ff */
[----:B------:R-:W-:Y:S01]  /*15e00*/  UIMAD UR7, UR19, UR7, UR10 ;  /* 0x00000007130772a4 */ /* 0x000fe2000f8e020a */
[----:B------:R-:W-:Y:S01]  /*15e10*/  BSSY B0, `(.L_x_143) ;  /* 0x0000061000007945 */ /* 0x000fe20003800000 */
[----:B------:R-:W-:-:S02]  /*15e20*/  ULDC.64 UR4, c[0x0][0x3a0] ;  /* 0x0000e80000047ab9 */ /* 0x000fc40000000a00 */
[----:B------:R-:W-:Y:S01]  /*15e30*/  @P1 SHF.R.U32.HI R16, RZ, c[0x0][0x4f0], R5 ;  /* 0x00013c00ff101a19 */ /* 0x000fe20000011605 */
[----:B------:R-:W-:Y:S02]  /*15e40*/  UIMAD.WIDE.U32 UR16, UR14, UR4, URZ ;  /* 0x000000040e1072a5 */ /* 0x000fe4000f8e003f */
[----:B------:R-:W-:Y:S01]  /*15e50*/  UIMAD UR4, UR15, UR4, URZ ;  /* 0x000000040f0472a4 */ /* 0x000fe2000f8e023f */
[--C-:B------:R-:W-:Y:S01]  /*15e60*/  SHF.R.S32.HI R4, RZ, 0x1f, R16.reuse ;  /* 0x0000001fff047819 */ /* 0x100fe20000011410 */
[----:B------:R-:W-:Y:S01]  /*15e70*/  IMAD.MOV R5, RZ, RZ, -R16 ;  /* 0x000000ffff057224 */ /* 0x000fe200078e0a10 */
[----:B------:R-:W-:Y:S01]  /*15e80*/  IADD3 R16, P0, R16, UR20, RZ ;  /* 0x0000001410107c10 */ /* 0x000fe2000ff1e0ff */
[----:B------:R-:W-:Y:S02]  /*15e90*/  UIMAD UR14, UR14, UR5, UR4 ;  /* 0x000000050e0e72a4 */ /* 0x000fe4000f8e0204 */
[----:B------:R-:W-:Y:S01]  /*15ea0*/  IMAD R5, R5, c[0x0][0x4e8], R8 ;  /* 0x00013a0005057a24 */ /* 0x000fe200078e0208 */
[----:B------:R-:W-:Y:S01]  /*15eb0*/  LEA.HI R8, R3, R0, RZ, 0x6 ;  /* 0x0000000003087211 */ /* 0x000fe200078f30ff */
[----:B------:R-:W-:Y:S01]  /*15ec0*/  IMAD.IADD R0, R0, 0x1, -R11 ;  /* 0x0000000100007824 */ /* 0x000fe200078e0a0b */
[----:B------:R-:W-:Y:S01]  /*15ed0*/  MOV R3, UR7 ;  /* 0x0000000700037c02 */ /* 0x000fe20008000f00 */
[----:B------:R-:W-:Y:S01]  /*15ee0*/  ULDC.64 UR4, c[0x0][0x3e8] ;  /* 0x0000fa0000047ab9 */ /* 0x000fe20000000a00 */
[----:B------:R-:W-:Y:S01]  /*15ef0*/  SHF.R.S32.HI R11, RZ, 0x1f, R5 ;  /* 0x0000001fff0b7819 */ /* 0x000fe20000011405 */
[----:B------:R-:W-:Y:S01]  /*15f00*/  UIADD3 UR15, UR17, UR14, URZ ;  /* 0x0000000e110f7290 */ /* 0x000fe2000fffe03f */
[----:B------:R-:W-:Y:S01]  /*15f10*/  IADD3.X R17, R4, UR21, R3, P0, !PT ;  /* 0x0000001504117c10 */ /* 0x000fe200087fe403 */
[----:B------:R-:W-:Y:S01]  /*15f20*/  UIMAD UR8, UR8, UR4, URZ ;  /* 0x00000004080872a4 */ /* 0x000fe2000f8e023f */
[----:B------:R-:W-:Y:S01]  /*15f30*/  SHF.R.S32.HI R3, RZ, 0x3, R10 ;  /* 0x00000003ff037819 */ /* 0x000fe2000001140a */
[----:B------:R-:W-:Y:S01]  /*15f40*/  IMAD R4, R11, c[0x0][0x488], RZ ;  /* 0x000122000b047a24 */ /* 0x000fe200078e02ff */
[----:B------:R-:W-:Y:S01]  /*15f50*/  UMOV UR14, UR16 ;  /* 0x00000010000e7c82 */ /* 0x000fe20008000000 */
[----:B------:R-:W-:Y:S01]  /*15f60*/  IMAD.WIDE.U32 R16, R5, c[0x0][0x488], R16 ;  /* 0x0001220005107a25 */ /* 0x000fe200078e0010 */
[----:B------:R-:W-:Y:S01]  /*15f70*/  UIMAD UR8, UR11, UR5, UR8 ;  /* 0x000000050b0872a4 */ /* 0x000fe2000f8e0208 */
[----:B------:R-:W-:Y:S01]  /*15f80*/  SHF.L.U32 R8, R8, 0x3, RZ ;  /* 0x0000000308087819 */ /* 0x000fe200000006ff */
[----:B------:R-:W-:Y:S01]  /*15f90*/  UIMAD.WIDE.U32 UR14, UR11, UR4, UR14 ;  /* 0x000000040b0e72a5 */ /* 0x000fe2000f8e000e */
[----:B------:R-:W-:-:S02]  /*15fa0*/  IMAD.SHL.U32 R12, R3, 0x40, RZ ;  /* 0x00000040030c7824 */ /* 0x000fc400078e00ff */
[----:B------:R-:W-:Y:S01]  /*15fb0*/  IMAD R14, R0, 0x20, R3 ;  /* 0x00000020000e7824 */ /* 0x000fe200078e0203 */
[----:B------:R-:W-:Y:S01]  /*15fc0*/  ULDC.64 UR4, c[0x0][0x3f0] ;  /* 0x0000fc0000047ab9 */ /* 0x000fe20000000a00 */
[----:B------:R-:W-:Y:S01]  /*15fd0*/  IMAD R5, R5, c[0x0][0x48c], R4 ;  /* 0x0001230005057a24 */ /* 0x000fe200078e0204 */
[----:B------:R-:W-:Y:S01]  /*15fe0*/  LOP3.LUT R12, R12, 0x1c0, RZ, 0xc0, !PT ;  /* 0x000001c00c0c7812 */ /* 0x000fe200078ec0ff */
[----:B------:R-:W-:Y:S01]  /*15ff0*/  IMAD.SHL.U32 R0, R0, 0x8, RZ ;  /* 0x0000000800007824 */ /* 0x000fe200078e00ff */
[----:B------:R-:W-:Y:S01]  /*16000*/  LEA R4, P0, R16, c[0x0][0x450], 0x2 ;  /* 0x0001140010047a11 */ /* 0x000fe200078010ff */
[----:B------:R-:W-:Y:S01]  /*16010*/  IMAD R14, R36, 0x80, R14 ;  /* 0x00000080240e7824 */ /* 0x000fe200078e020e */
[----:B------:R-:W-:Y:S01]  /*16020*/  IADD3 R5, R17, R5, RZ ;  /* 0x0000000511057210 */ /* 0x000fe20007ffe0ff */
[----:B------:R-:W-:Y:S01]  /*16030*/  UIADD3 UR15, UR15, UR8, URZ ;  /* 0x000000080f0f7290 */ /* 0x000fe2000fffe03f */
[----:B------:R-:W-:Y:S01]  /*16040*/  LOP3.LUT R10, R12, 0x38, R0, 0xf8, !PT ;  /* 0x000000380c0a7812 */ /* 0x000fe200078ef800 */
[----:B------:R-:W-:Y:S01]  /*16050*/  @P1 IMAD.HI.U32 R11, R14, c[0x0][0x4ec], RZ ;  /* 0x00013b000e0b1a27 */ /* 0x000fe200078e00ff */
[----:B------:R-:W-:Y:S01]  /*16060*/  SHF.R.U32.HI R12, RZ, 0x3, R12 ;  /* 0x00000003ff0c7819 */ /* 0x000fe2000001160c */
[----:B------:R-:W-:Y:S01]  /*16070*/  UIMAD UR9, UR9, UR4, URZ ;  /* 0x00000004090972a4 */ /* 0x000fe2000f8e023f */
[----:B------:R-:W-:Y:S01]  /*16080*/  LEA.HI.X R5, R16, c[0x0][0x454], R5, 0x2, P0 ;  /* 0x0001150010057a11 */ /* 0x000fe200000f1405 */
[--C-:B------:R-:W-:Y:S01]  /*16090*/  IMAD.MOV.U32 R13, RZ, RZ, R14.reuse ;  /* 0x000000ffff0d7224 */ /* 0x100fe200078e000e */
[----:B------:R-:W-:Y:S01]  /*160a0*/  @P1 SHF.R.U32.HI R13, RZ, c[0x0][0x4f0], R11 ;  /* 0x00013c00ff0d1a19 */ /* 0x000fe2000001160b */
[----:B------:R-:W-:Y:S01]  /*160b0*/  UIMAD UR5, UR19, UR5, UR9 ;  /* 0x00000005130572a4 */ /* 0x000fe2000f8e0209 */
[----:B------:R-:W-:Y:S01]  /*160c0*/  LOP3.LUT R12, R10, R12, RZ, 0x3c, !PT ;  /* 0x0000000c0a0c7212 */ /* 0x000fe200078e3cff */
[----:B------:R-:W-:Y:S01]  /*160d0*/  SHFL.IDX PT, R11, R5, RZ, 0x1c1f ;  /* 0x001c1fff050b7589 */ /* 0x000fe200000e0000 */
[----:B------:R-:W-:Y:S01]  /*160e0*/  UIMAD.WIDE.U32 UR14, UR19, UR4, UR14 ;  /* 0x00000004130e72a5 */ /* 0x000fe2000f8e000e */
[--C-:B------:R-:W-:Y:S01]  /*160f0*/  IMAD.MOV R15, RZ, RZ, -R13.reuse ;  /* 0x000000ffff0f7224 */ /* 0x100fe200078e0a0d */
[----:B------:R-:W-:Y:S01]  /*16100*/  SHF.R.S32.HI R16, RZ, 0x1f, R13 ;  /* 0x0000001fff107819 */ /* 0x000fe2000001140d */
[----:B------:R-:W1:Y:S01]  /*16110*/  SHFL.IDX PT, R10, R4, RZ, 0x1c1f ;  /* 0x001c1fff040a7589 */ /* 0x000e6200000e0000 */
[----:B------:R-:W-:Y:S01]  /*16120*/  UIADD3 UR5, UR15, UR5, URZ ;  /* 0x000000050f057290 */ /* 0x000fe2000fffe03f */
[----:B------:R-:W-:Y:S01]  /*16130*/  IMAD R15, R15, c[0x0][0x4e8], R14 ;  /* 0x00013a000f0f7a24 */ /* 0x000fe200078e020e */
[C---:B------:R-:W-:Y:S01]  /*16140*/  IADD3 R14, R9.reuse, 0x8, RZ ;  /* 0x00000008090e7810 */ /* 0x040fe20007ffe0ff */
[----:B------:R-:W-:Y:S01]  /*16150*/  SHFL.IDX PT, R4, R4, 0x1, 0x1c1f ;  /* 0x003c1f0004047f89 */ /* 0x000fe200000e0000 */
[----:B------:R-:W-:Y:S01]  /*16160*/  IMAD.U32 R19, RZ, RZ, UR15 ;  /* 0x0000000fff137e24 */ /* 0x000fe2000f8e00ff */
[-C--:B------:R-:W-:Y:S01]  /*16170*/  ISETP.GE.OR P1, PT, R9, R2.reuse, P2 ;  /* 0x000000020900720c */ /* 0x080fe20001726670 */
[----:B------:R-:W-:Y:S01]  /*16180*/  IMAD.U32 R18, RZ, RZ, UR14 ;  /* 0x0000000eff127e24 */ /* 0x000fe2000f8e00ff */
[----:B------:R-:W2:Y:S01]  /*16190*/  SHFL.IDX PT, R5, R5, 0x1, 0x1c1f ;  /* 0x003c1f0005057f89 */ /* 0x000ea200000e0000 */
[----:B------:R-:W-:Y:S01]  /*161a0*/  IMAD.U32 R19, RZ, RZ, UR5 ;  /* 0x00000005ff137e24 */ /* 0x000fe2000f8e00ff */
[----:B------:R-:W-:Y:S01]  /*161b0*/  ISETP.GE.OR P0, PT, R14, R2, P2 ;  /* 0x000000020e00720c */ /* 0x000fe20001706670 */
[----:B------:R-:W-:Y:S01]  /*161c0*/  IMAD R16, R16, c[0x0][0x3e0], RZ ;  /* 0x0000f80010107a24 */ /* 0x000fe200078e02ff */
[----:B------:R-:W-:Y:S01]  /*161d0*/  SHF.R.S32.HI R9, RZ, 0x1f, R15 ;  /* 0x0000001fff097819 */ /* 0x000fe2000001140f */
[----:B------:R-:W-:Y:S01]  /*161e0*/  IMAD.WIDE.U32 R18, R13, c[0x0][0x3e0], R18 ;  /* 0x0000f8000d127a25 */ /* 0x000fe200078e0012 */
[----:B------:R-:W-:-:S02]  /*161f0*/  LOP3.LUT R8, R12, 0x7ffffe00, R8, 0xf8, !PT ;  /* 0x7ffffe000c087812 */ /* 0x000fc400078ef808 */
[----:B------:R-:W-:Y:S01]  /*16200*/  IADD3 R37, R0, 0x40, RZ ;  /* 0x0000004000257810 */ /* 0x000fe20007ffe0ff */
[----:B------:R-:W-:Y:S02]  /*16210*/  IMAD R16, R13, c[0x0][0x3e4], R16 ;  /* 0x0000f9000d107a24 */ /* 0x000fe400078e0210 */
[----:B------:R-:W-:Y:S02]  /*16220*/  IMAD R9, R9, c[0x0][0x3d8], RZ ;  /* 0x0000f60009097a24 */ /* 0x000fe400078e02ff */
[----:B------:R-:W-:Y:S02]  /*16230*/  IMAD.IADD R19, R19, 0x1, R16 ;  /* 0x0000000113137824 */ /* 0x000fe400078e0210 */
[----:B------:R-:W-:Y:S01]  /*16240*/  IMAD.SHL.U32 R16, R8, 0x2, RZ ;  /* 0x0000000208107824 */ /* 0x000fe200078e00ff */
[----:B-1----:R1:W-:Y:S01]  /*16250*/  @!P1 ST.E [R10.64], R6 ;  /* 0x000000060a009985 */ /* 0x0023e2000c10190c */
[C---:B------:R-:W-:Y:S02]  /*16260*/  IMAD R17, R15.reuse, c[0x0][0x3dc], R9 ;  /* 0x0000f7000f117a24 */ /* 0x040fe400078e0209 */
[----:B------:R-:W-:-:S04]  /*16270*/  IMAD.WIDE.U32 R38, R15, c[0x0][0x3d8], R18 ;  /* 0x0000f6000f267a25 */ /* 0x000fc800078e0012 */
[----:B------:R-:W-:Y:S01]  /*16280*/  IMAD.IADD R17, R39, 0x1, R17 ;  /* 0x0000000127117824 */ /* 0x000fe200078e0211 */
[----:B--2---:R1:W-:Y:S01]  /*16290*/  @!P0 ST.E [R4.64], R7 ;  /* 0x0000000704008985 */ /* 0x0043e2000c10190c */
[----:B------:R-:W-:Y:S01]  /*162a0*/  LEA R39, P0, R38, c[0x0][0x380], 0x1 ;  /* 0x0000e00026277a11 */ /* 0x000fe200078008ff */
[----:B------:R-:W-:Y:S02]  /*162b0*/  IMAD R36, R36, 0x80, R3 ;  /* 0x0000008024247824 */ /* 0x000fe400078e0203 */
[----:B------:R1:W2:Y:S01]  /*162c0*/  LDS.128 R28, [R16+0x1080] ;  /* 0x00108000101c7984 */ /* 0x0002a20000000c00 */
[----:B------:R-:W-:Y:S02]  /*162d0*/  LEA.HI.X R38, R38, c[0x0][0x384], R17, 0x1, P0 ;  /* 0x0000e10026267a11 */ /* 0x000fe400000f0c11 */
[----:B------:R-:W-:Y:S01]  /*162e0*/  ISETP.GE.AND P0, PT, R36, R2, PT ;  /* 0x000000022400720c */ /* 0x000fe20003f06270 */
[----:B------:R1:W3:Y:S04]  /*162f0*/  LDS.128 R24, [R16+0x2080] ;  /* 0x0020800010187984 */ /* 0x0002e80000000c00 */
        /* <DEDUP_REMOVED lines=18> */
.L_x_144:
[----:B------:R-:W-:Y:S05]  /*16420*/  BSYNC B0 ;  /* 0x0000000000007941 */ /* 0x000fea0003800000 */
.L_x_143:
        /* <DEDUP_REMOVED lines=15> */
.L_x_146:
[----:B------:R-:W-:Y:S05]  /*16520*/  BSYNC B0 ;  /* 0x0000000000007941 */ /* 0x000fea0003800000 */
.L_x_145:
        /* <DEDUP_REMOVED lines=15> */
.L_x_148:
[----:B------:R-:W-:Y:S05]  /*16620*/  BSYNC B0 ;  /* 0x0000000000007941 */ /* 0x000fea0003800000 */
.L_x_147:
        /* <DEDUP_REMOVED lines=16> */
.L_x_141:
        /* <DEDUP_REMOVED lines=10> */
[----:B------:R-:W2:Y:S01]  /*167d0*/  @P0 LDG.E R0, [R4.64] ;  /* 0x0000000c04000981 */ /* 0x000ea2000c1e1900 */
        /* <DEDUP_REMOVED lines=20> */
.L_x_149:
        /* <DEDUP_REMOVED lines=43> */
.L_x_151:
[----:B------:R-:W-:Y:S05]  /*16bd0*/  BSYNC B0 ;  /* 0x0000000000007941 */ /* 0x000fea0003800000 */
.L_x_150:
        /* <DEDUP_REMOVED lines=63> */
.L_x_153:
[----:B------:R-:W-:Y:S05]  /*16fd0*/  BSYNC B0 ;  /* 0x0000000000007941 */ /* 0x000fea0003800000 */
.L_x_152:
        /* <DEDUP_REMOVED lines=15> */
.L_x_155:
[----:B------:R-:W-:Y:S05]  /*170d0*/  BSYNC B0 ;  /* 0x0000000000007941 */ /* 0x000fea0003800000 */
.L_x_154:
        /* <DEDUP_REMOVED lines=15> */
.L_x_157:
[----:B------:R-:W-:Y:S05]  /*171d0*/  BSYNC B0 ;  /* 0x0000000000007941 */ /* 0x000fea0003800000 */
.L_x_156:
        /* <DEDUP_REMOVED lines=16> */
.L_x_158:
        /* <DEDUP_REMOVED lines=10> */
.L_x_2167:


//--------------------- .text._ZN7cutlass13device_kernelIN5flash19enable_sm80_to_sm89INS1_16FlashAttnFwdSm80INS1_25CollectiveMainloopFwdSm80ILi8ELi1ELb1EN4cute5tupleIJNS5_1CILi128EEENS7_ILi96EEES8_EEELi128ENS_10bfloat16_tEfNS_4arch4Sm80ELb0ELb1ELb1ELb0ELb1ELb0ELb1ELb0EEENS1_21CollectiveEpilogueFwdINS6_IJS8_S8_S9_EEENS6_IJNS7_ILi1EEESH_SH_EEESB_SD_Li256ELb0ELb1ELb0ELb0EEENS1_19SingleTileSchedulerILb0ELb0ELb1ELi128EEEEEEEEEvNT_6ParamsE --------------------------
	.section	.text._ZN7cutlass13device_kernelIN5flash19enable_sm80_to_sm89INS1_16FlashAttnFwdSm80INS1_25CollectiveMainloopFwdSm80ILi8ELi1ELb1EN4cute5tupleIJNS5_1CILi128EEENS7_ILi96EEES8_EEELi128ENS_10bfloat16_tEfNS_4arch4Sm80ELb0ELb1ELb1ELb0ELb1ELb0ELb1ELb0EEENS1_21CollectiveEpilogueFwdINS6_IJS8_S8_S9_EEENS6_IJNS7_ILi1EEESH_SH_EEESB_SD_Li256ELb0ELb1ELb0ELb0EEENS1_19SingleTileSchedulerILb0ELb0ELb1ELi128EEEEEEEEEvNT_6ParamsE,"ax",@progbits
	.sectioninfo	@"SHI_REGISTERS=255"
	.align	128
.text._ZN7cutlass13device_kernelIN5flash19enable_sm80_to_sm89INS1_16FlashAttnFwdSm80INS1_25CollectiveMainloopFwdSm80ILi8ELi1ELb1EN4cute5tupleIJNS5_1CILi128EEENS7_ILi96EEES8_EEELi128ENS_10bfloat16_tEfNS_4arch4Sm80ELb0ELb1ELb1ELb0ELb1ELb0ELb1ELb0EEENS1_21CollectiveEpilogueFwdINS6_IJS8_S8_S9_EEENS6_IJNS7_ILi1EEESH_SH_EEESB_SD_Li256ELb0ELb1ELb0ELb0EEENS1_19SingleTileSchedulerILb0ELb0ELb1ELi128EEEEEEEEEvNT_6ParamsE:
        .type           _ZN7cutlass13device_kernelIN5flash19enable_sm80_to_sm89INS1_16FlashAttnFwdSm80INS1_25CollectiveMainloopFwdSm80ILi8ELi1ELb1EN4cute5tupleIJNS5_1CILi128EEENS7_ILi96EEES8_EEELi128ENS_10bfloat16_tEfNS_4arch4Sm80ELb0ELb1ELb1ELb0ELb1ELb0ELb1ELb0EEENS1_21CollectiveEpilogueFwdINS6_IJS8_S8_S9_EEENS6_IJNS7_ILi1EEESH_SH_EEESB_SD_Li256ELb0ELb1ELb0ELb0EEENS1_19SingleTileSchedulerILb0ELb0ELb1ELi128EEEEEEEEEvNT_6ParamsE,@function
        .size           _ZN7cutlass13device_kernelIN5flash19enable_sm80_to_sm89INS1_16FlashAttnFwdSm80INS1_25CollectiveMainloopFwdSm80ILi8ELi1ELb1EN4cute5tupleIJNS5_1CILi128EEENS7_ILi96EEES8_EEELi128ENS_10bfloat16_tEfNS_4arch4Sm80ELb0ELb1ELb1ELb0ELb1ELb0ELb1ELb0EEENS1_21CollectiveEpilogueFwdINS6_IJS8_S8_S9_EEENS6_IJNS7_ILi1EEESH_SH_EEESB_SD_Li256ELb0ELb1ELb0ELb0EEENS1_19SingleTileSchedulerILb0ELb0ELb1ELi128EEEEEEEEEvNT_6ParamsE,(.L_x_2168 - _ZN7cutlass13device_kernelIN5flash19enable_sm80_to_sm89INS1_16FlashAttnFwdSm80INS1_25CollectiveMainloopFwdSm80ILi8ELi1ELb1EN4cute5tupleIJNS5_1CILi128EEENS7_ILi96EEES8_EEELi128ENS_10bfloat16_tEfNS_4arch4Sm80ELb0ELb1ELb1ELb0ELb1ELb0ELb1ELb0EEENS1_21CollectiveEpilogueFwdINS6_IJS8_S8_S9_EEENS6_IJNS7_ILi1EEESH_SH_EEESB_SD_Li256ELb0ELb1ELb0ELb0EEENS1_19SingleTileSchedulerILb0ELb0ELb1ELi128EEEEEEEEEvNT_6ParamsE)
        .other          _ZN7cutlass13device_kernelIN5flash19enable_sm80_to_sm89INS1_16FlashAttnFwdSm80INS1_25CollectiveMainloopFwdSm80ILi8ELi1ELb1EN4cute5tupleIJNS5_1CILi128EEENS7_ILi96EEES8_EEELi128ENS_10bfloat16_tEfNS_4arch4Sm80ELb0ELb1ELb1ELb0ELb1ELb0ELb1ELb0EEENS1_21CollectiveEpilogueFwdINS6_IJS8_S8_S9_EEENS6_IJNS7_ILi1EEESH_SH_EEESB_SD_Li256ELb0ELb1ELb0ELb0EEENS1_19SingleTileSchedulerILb0ELb0ELb1ELi128EEEEEEEEEvNT_6ParamsE,@"STO_CUDA_ENTRY STV_DEFAULT"
_ZN7cutlass13device_kernelIN5flash19enable_sm80_to_sm89INS1_16FlashAttnFwdSm80INS1_25CollectiveMainloopFwdSm80ILi8ELi1ELb1EN4cute5tupleIJNS5_1CILi128EEENS7_ILi96EEES8_EEELi128ENS_10bfloat16_tEfNS_4arch4Sm80ELb0ELb1ELb1ELb0ELb1ELb0ELb1ELb0EEENS1_21CollectiveEpilogueFwdINS6_IJS8_S8_S9_EEENS6_IJNS7_ILi1EEESH_SH_EEESB_SD_Li256ELb0ELb1ELb0ELb0EEENS1_19SingleTileSchedulerILb0ELb0ELb1ELi128EEEEEEEEEvNT_6ParamsE:
[----:B------:R-:W-:Y:S02]  /*0000*/  MOV R1, c[0x0][0x28] ;  /* 0x00000a0000017a02 */ /* 0x000fe40000000f00 */
[----:B------:R-:W1:Y:S02]  /*0010*/  S2UR UR19, SR_CTAID.Z ;  /* 0x00000000001379c3 */ /* 0x000e640000002700 */
[----:B-1----:R-:W-:-:S13]  /*0020*/  ISETP.LE.AND P0, PT, RZ, UR19, PT ;  /* 0x00000013ff007c0c */ /* 0x002fda000bf03270 */
[----:B------:R-:W-:Y:S05]  /*0030*/  @!P0 EXIT ;  /* 0x000000000000894d */ /* 0x000fea0003800000 */
[----:B------:R-:W1:Y:S01]  /*0040*/  S2UR UR15, SR_CTAID.X ;  /* 0x00000000000f79c3 */ /* 0x000e620000002500 */
[----:B------:R-:W-:Y:S01]  /*0050*/  ULDC.64 UR4, c[0x0][0x370] ;  /* 0x0000dc0000047ab9 */ /* 0x000fe20000000a00 */
[----:B------:R-:W-:Y:S01]  /*0060*/  IMAD.MOV.U32 R219, RZ, RZ, RZ ;  /* 0x000000ffffdb7224 */ /* 0x000fe200078e00ff */
[----:B------:R-:W-:Y:S02]  /*0070*/  UISETP.NE.U32.AND UP0, UPT, URZ, UR4, UPT ;  /* 0x000000043f00728c */ /* 0x000fe4000bf05070 */
[----:B------:R-:W-:Y:S02]  /*0080*/  ULDC.64 UR6, c[0x0][0x370] ;  /* 0x0000dc0000067ab9 */ /* 0x000fe40000000a00 */
[----:B------:R-:W-:Y:S02]  /*0090*/  UISETP.NE.AND.EX UP0, UPT, URZ, UR5, UPT, UP0 ;  /* 0x000000053f00728c */ /* 0x000fe4000bf05300 */
[----:B------:R-:W-:Y:S02]  /*00a0*/  ULDC UR9, c[0x0][0x2c4] ;  /* 0x0000b10000097ab9 */ /* 0x000fe40000000800 */
[----:B------:R-:W-:-:S02]  /*00b0*/  UISETP.NE.AND UP1, UPT, UR9, 0x1, UPT ;  /* 0x000000010900788c */ /* 0x000fc4000bf25270 */
[----:B------:R-:W-:Y:S01]  /*00c0*/  PLOP3.LUT P0, PT, PT, PT, UP0, 0x80, 0x0 ;  /* 0x000000000000781c */ /* 0x000fe20003f0f008 */
[----:B------:R-:W-:-:S04]  /*00d0*/  ULDC.64 UR42, c[0x0][0x118] ;  /* 0x00004600002a7ab9 */ /* 0x000fc80000000a00 */
[----:B------:R-:W-:Y:S02]  /*00e0*/  @UP0 UMOV UR4, 0x4 ;  /* 0x0000000400040882 */ /* 0x000fe40000000000 */
[----:B------:R-:W-:Y:S02]  /*00f0*/  @UP0 UIMAD.WIDE UR4, UR19, UR4, UR6 ;  /* 0x00000004130402a5 */ /* 0x000fe4000f8e0206 */
[----:B-1----:R-:W-:-:S04]  /*0100*/  USHF.L.U32 UR15, UR15, 0x7, URZ ;  /* 0x000000070f0f7899 */ /* 0x002fc8000800063f */
[----:B------:R-:W-:Y:S01]  /*0110*/  MOV R2, UR4 ;  /* 0x0000000400027c02 */ /* 0x000fe20008000f00 */
[----:B------:R-:W-:Y:S01]  /*0120*/  IMAD.U32 R3, RZ, RZ, UR5 ;  /* 0x00000005ff037e24 */ /* 0x000fe2000f8e00ff */
[----:B------:R-:W-:Y:S02]  /*0130*/  @UP1 UIADD3 UR10, UR15, 0x7f, URZ ;  /* 0x0000007f0f0a1890 */ /* 0x000fe4000fffe03f */
[----:B------:R-:W-:Y:S02]  /*0140*/  ULDC.64 UR4, c[0x0][0x2c8] ;  /* 0x0000b20000047ab9 */ /* 0x000fe40000000a00 */
[----:B------:R-:W-:Y:S01]  /*0150*/  UIMAD.WIDE.U32 UR10, UR10, UR4, URZ ;  /* 0x000000040a0a72a5 */ /* 0x000fe2000f8e003f */
[----:B------:R-:W1:Y:S01]  /*0160*/  S2UR UR12, SR_CTAID.Y ;  /* 0x00000000000c79c3 */ /* 0x000e620000002600 */
[----:B------:R-:W-:Y:S01]  /*0170*/  UIADD3 UR6, UR15, 0x7f, URZ ;  /* 0x0000007f0f067890 */ /* 0x000fe2000fffe03f */
[----:B------:R-:W2:Y:S04]  /*0180*/  S2R R96, SR_TID.X ;  /* 0x0000000000607919 */ /* 0x000ea80000002100 */
[----:B------:R-:W-:Y:S01]  /*0190*/  @UP1 UMOV UR7, UR11 ;  /* 0x0000000b00071c82 */ /* 0x000fe20008000000 */
[----:B------:R3:W5:Y:S01]  /*01a0*/  @P0 LDG.E R219, [R2.64] ;  /* 0x0000002a02db0981 */ /* 0x000762000c1e1900 */
[----:B------:R-:W-:-:S02]  /*01b0*/  @UP1 USHF.R.U32.HI UR6, URZ, UR5, UR7 ;  /* 0x000000053f061299 */ /* 0x000fc40008011607 */
[----:B------:R-:W-:Y:S02]  /*01c0*/  ULDC UR8, c[0x0][0x2ac] ;  /* 0x0000ab0000087ab9 */ /* 0x000fe40000000800 */
[----:B------:R-:W-:Y:S02]  /*01d0*/  UMOV UR7, 0x1 ;  /* 0x0000000100077882 */ /* 0x000fe40000000000 */
[----:B------:R-:W-:Y:S02]  /*01e0*/  ULDC.64 UR4, c[0x0][0x328] ;  /* 0x0000ca0000047ab9 */ /* 0x000fe40000000a00 */
[----:B------:R-:W-:Y:S02]  /*01f0*/  UISETP.LE.AND UP0, UPT, UR7, UR5, UPT ;  /* 0x000000050700728c */ /* 0x000fe4000bf03270 */
[----:B------:R-:W-:Y:S02]  /*0200*/  ULDC UR11, c[0x0][0x1d0] ;  /* 0x00007400000b7ab9 */ /* 0x000fe40000000800 */
[----:B------:R-:W-:-:S02]  /*0210*/  UIMAD UR11, UR8, UR11, URZ ;  /* 0x0000000b080b72a4 */ /* 0x000fc4000f8e023f */
[----:B------:R-:W-:Y:S01]  /*0220*/  PLOP3.LUT P0, PT, PT, PT, UP0, 0x40, 0x0 ;  /* 0x000000000000781c */ /* 0x000fe20003f0e808 */
[----:B------:R-:W-:Y:S02]  /*0230*/  ULDC UR10, c[0x0][0x168] ;  /* 0x00005a00000a7ab9 */ /* 0x000fe40000000800 */
[----:B------:R-:W-:-:S04]  /*0240*/  UIADD3 UR10, UR11, -UR10, UR7 ;  /* 0x8000000a0b0a7290 */ /* 0x000fc8000fffe007 */
[----:B------:R-:W-:Y:S02]  /*0250*/  UIADD3 UR5, UR10, UR6, URZ ;  /* 0x000000060a057290 */ /* 0x000fe4000fffe03f */
[----:B-1----:R-:W-:Y:S02]  /*0260*/  USHF.R.S32.HI UR10, URZ, 0x1f, UR12 ;  /* 0x0000001f3f0a7899 */ /* 0x002fe4000801140c */
[----:B------:R-:W-:Y:S02]  /*0270*/  UIADD3 UR6, UR5, UR4, URZ ;  /* 0x0000000405067290 */ /* 0x000fe4000fffe03f */
[----:B------:R-:W-:Y:S05]  /*0280*/  @P0 BRA `(.L_x_159) ;  /* 0x0000016000000947 */ /* 0x000fea0003800000 */
[----:B--23--:R-:W-:Y:S01]  /*0290*/  ISETP.LT.AND P0, PT, RZ, UR5, PT ;  /* 0x00000005ff007c0c */ /* 0x00cfe2000bf01270 */
[----:B------:R-:W-:-:S12]  /*02a0*/  UIADD3 UR13, UR5, -0x1, URZ ;  /* 0xffffffff050d7890 */ /* 0x000fd8000fffe03f */
[----:B------:R-:W-:Y:S05]  /*02b0*/  @P0 BRA `(.L_x_160) ;  /* 0x0000009000000947 */ /* 0x000fea0003800000 */
[----:B------:R-:W-:Y:S02]  /*02c0*/  ULDC UR4, c[0x0][0x32c] ;  /* 0x0000cb0000047ab9 */ /* 0x000fe40000000800 */
[----:B------:R-:W-:Y:S02]  /*02d0*/  UISETP.NE.AND UP2, UPT, UR7, UR4, UPT ;  /* 0x000000040700728c */ /* 0x000fe4000bf45270 */
[----:B------:R-:W-:-:S03]  /*02e0*/  UIADD3 UR13, -UR5, URZ, URZ ;  /* 0x0000003f050d7290 */ /* 0x000fc6000fffe13f */
[----:B------:R-:W-:Y:S02]  /*02f0*/  ULDC.64 UR4, c[0x0][0x330] ;  /* 0x0000cc0000047ab9 */ /* 0x000fe40000000a00 */
[----:B------:R-:W-:-:S07]  /*0300*/  UIMAD.WIDE.U32 UR16, UR13, UR4, URZ ;  /* 0x000000040d1072a5 */ /* 0x000fce000f8e003f */
[----:B------:R-:W-:Y:S02]  /*0310*/  @UP2 UMOV UR7, UR17 ;  /* 0x0000001100072c82 */ /* 0x000fe40008000000 */
[----:B------:R-:W-:-:S04]  /*0320*/  @UP2 USHF.R.U32.HI UR13, URZ, UR5, UR7 ;  /* 0x000000053f0d2299 */ /* 0x000fc80008011607 */
[----:B------:R-:W-:Y:S01]  /*0330*/  ULOP3.LUT UR13, URZ, UR13, URZ, 0x33, !UPT ;  /* 0x0000000d3f0d7292 */ /* 0x000fe2000f8e333f */
[----:B------:R-:W-:Y:S05]  /*0340*/  BRA `(.L_x_161) ;  /* 0x0000006000007947 */ /* 0x000fea0003800000 */
.L_x_160:
[----:B------:R-:W-:Y:S02]  /*0350*/  ULDC UR4, c[0x0][0x32c] ;  /* 0x0000cb0000047ab9 */ /* 0x000fe40000000800 */
[----:B------:R-:W-:-:S03]  /*0360*/  UISETP.NE.AND UP2, UPT, UR7, UR4, UPT ;  /* 0x000000040700728c */ /* 0x000fc6000bf45270 */
[----:B------:R-:W-:Y:S02]  /*0370*/  ULDC.64 UR4, c[0x0][0x330] ;  /* 0x0000cc0000047ab9 */ /* 0x000fe40000000a00 */
[----:B------:R-:W-:-:S07]  /*0380*/  UIMAD.WIDE.U32 UR16, UR13, UR4, URZ ;  /* 0x000000040d1072a5 */ /* 0x000fce000f8e003f */
[----:B------:R-:W-:Y:S02]  /*0390*/  @UP2 UMOV UR7, UR17 ;  /* 0x0000001100072c82 */ /* 0x000fe40008000000 */
[----:B------:R-:W-:Y:S02]  /*03a0*/  @UP2 USHF.R.U32.HI UR13, URZ, UR5, UR7 ;  /* 0x000000053f0d2299 */ /* 0x000fe40008011607 */
.L_x_161:
[----:B------:R-:W-:Y:S02]  /*03b0*/  ULDC UR4, c[0x0][0x32c] ;  /* 0x0000cb0000047ab9 */ /* 0x000fe40000000800 */
[----:B------:R-:W-:-:S04]  /*03c0*/  UIMAD UR4, UR13, UR4, UR4 ;  /* 0x000000040d0472a4 */ /* 0x000fc8000f8e0204 */
[----:B------:R-:W-:-:S04]  /*03d0*/  UISETP.LT.AND UP2, UPT, UR6, UR4, UPT ;  /* 0x000000040600728c */ /* 0x000fc8000bf41270 */
[----:B------:R-:W-:Y:S02]  /*03e0*/  USEL UR6, UR6, UR4, UP2 ;  /* 0x0000000406067287 */ /* 0x000fe40009000000 */
.L_x_159:
[----:B--23--:R-:W-:Y:S01]  /*03f0*/  UIADD3 UR7, UR11, 0x5f, URZ ;  /* 0x0000005f0b077890 */ /* 0x00cfe2000fffe03f */
[----:B------:R-:W-:Y:S01]  /*0400*/  PLOP3.LUT P0, PT, PT, PT, UP0, 0x40, 0x0 ;  /* 0x000000000000781c */ /* 0x000fe20003f0e808 */
[----:B------:R-:W-:Y:S02]  /*0410*/  ULDC.64 UR4, c[0x0][0x2c8] ;  /* 0x0000b20000047ab9 */ /* 0x000fe40000000a00 */
[----:B------:R-:W-:Y:S02]  /*0420*/  UIMAD.WIDE.U32 UR16, UR15, UR4, URZ ;  /* 0x000000040f1072a5 */ /* 0x000fe4000f8e003f */
[----:B------:R-:W-:Y:S02]  /*0430*/  UIMAD.WIDE UR20, UR7, 0x2aaaaaab, URZ ;  /* 0x2aaaaaab071478a5 */ /* 0x000fe4000f8e023f */
[----:B------:R-:W-:Y:S02]  /*0440*/  UIADD3 UR6, UR6, 0x5f, URZ ;  /* 0x0000005f06067890 */ /* 0x000fe4000fffe03f */
[----:B------:R-:W-:-:S02]  /*0450*/  UMOV UR4, UR15 ;  /* 0x0000000f00047c82 */ /* 0x000fc40008000000 */
[----:B------:R-:W-:Y:S02]  /*0460*/  UIMAD.WIDE UR6, UR6, 0x2aaaaaab, URZ ;  /* 0x2aaaaaab060678a5 */ /* 0x000fe4000f8e023f */
[----:B------:R-:W-:Y:S02]  /*0470*/  @UP1 USHF.R.U32.HI UR4, URZ, UR5, UR17 ;  /* 0x000000053f041299 */ /* 0x000fe40008011611 */
[----:B------:R-:W-:Y:S02]  /*0480*/  USHF.R.U32.HI UR6, URZ, 0x1f, UR7 ;  /* 0x0000001f3f067899 */ /* 0x000fe40008011607 */
[----:B------:R-:W-:Y:S02]  /*0490*/  UMOV UR17, UR21 ;  /* 0x0000001500117c82 */ /* 0x000fe40008000000 */
[----:B------:R-:W-:Y:S02]  /*04a0*/  USHF.R.U32.HI UR13, URZ, 0x1f, UR17 ;  /* 0x0000001f3f0d7899 */ /* 0x000fe40008011611 */
[----:B------:R-:W-:-:S02]  /*04b0*/  ULDC UR14, c[0x0][0x168] ;  /* 0x00005a00000e7ab9 */ /* 0x000fc40000000800 */
[----:B------:R-:W-:Y:S02]  /*04c0*/  UIADD3 UR14, UR11, -UR14, URZ ;  /* 0x8000000e0b0e7290 */ /* 0x000fe4000fffe03f */
[----:B------:R-:W-:Y:S02]  /*04d0*/  ULEA.HI.SX32 UR13, UR17, UR13, 0x1c ;  /* 0x0000000d110d7291 */ /* 0x000fe4000f8fe23f */
[----:B------:R-:W-:Y:S02]  /*04e0*/  ULEA.HI.SX32 UR7, UR7, UR6, 0x1c ;  /* 0x0000000607077291 */ /* 0x000fe4000f8fe23f */
[----:B------:R-:W-:Y:S02]  /*04f0*/  UIADD3 UR4, UR14, UR4, URZ ;  /* 0x000000040e047290 */ /* 0x000fe4000fffe03f */
[----:B------:R-:W-:Y:S02]  /*0500*/  UISETP.LT.AND UP2, UPT, UR13, UR7, UPT ;  /* 0x000000070d00728c */ /* 0x000fe4000bf41270 */
[----:B------:R-:W-:-:S02]  /*0510*/  ULDC UR5, c[0x0][0x324] ;  /* 0x0000c90000057ab9 */ /* 0x000fc40000000800 */
[----:B------:R-:W-:Y:S02]  /*0520*/  UIADD3 UR6, UR4, -UR5, URZ ;  /* 0x8000000504067290 */ /* 0x000fe4000fffe03f */
[----:B------:R-:W-:Y:S01]  /*0530*/  USEL UR7, UR13, UR7, UP2 ;  /* 0x000000070d077287 */ /* 0x000fe20009000000 */
[----:B------:R-:W-:Y:S05]  /*0540*/  @P0 BRA `(.L_x_162) ;  /* 0x0000015000000947 */ /* 0x000fea0003800000 */
[----:B------:R-:W-:Y:S02]  /*0550*/  UMOV UR13, UR4 ;  /* 0x00000004000d7c82 */ /* 0x000fe40008000000 */
[----:B------:R-:W-:-:S06]  /*0560*/  UISETP.GT.AND UP2, UPT, UR13, -0x1, UPT ;  /* 0xffffffff0d00788c */ /* 0x000fcc000bf44270 */
[----:B------:R-:W-:-:S13]  /*0570*/  PLOP3.LUT P0, PT, PT, PT, UP2, 0x80, 0x0 ;  /* 0x000000000000781c */ /* 0x000fda0003f0f028 */
[----:B------:R-:W-:Y:S05]  /*0580*/  @P0 BRA `(.L_x_163) ;  /* 0x0000008000000947 */ /* 0x000fea0003800000 */
[----:B------:R-:W-:Y:S02]  /*0590*/  ULDC UR4, c[0x0][0x32c] ;  /* 0x0000cb0000047ab9 */ /* 0x000fe40000000800 */
[----:B------:R-:W-:Y:S02]  /*05a0*/  UISETP.NE.AND UP2, UPT, UR4, 0x1, UPT ;  /* 0x000000010400788c */ /* 0x000fe4000bf45270 */
[----:B------:R-:W-:Y:S02]  /*05b0*/  ULOP3.LUT UR13, URZ, UR13, URZ, 0x33, !UPT ;  /* 0x0000000d3f0d7292 */ /* 0x000fe4000f8e333f */
[----:B------:R-:W-:Y:S02]  /*05c0*/  ULDC.64 UR4, c[0x0][0x330] ;  /* 0x0000cc0000047ab9 */ /* 0x000fe40000000a00 */
[----:B------:R-:W-:-:S05]  /*05d0*/  UIMAD.WIDE.U32 UR16, UR13, UR4, URZ ;  /* 0x000000040d1072a5 */ /* 0x000fca000f8e003f */
[----:B------:R-:W-:-:S04]  /*05e0*/  @UP2 USHF.R.U32.HI UR13, URZ, UR5, UR17 ;  /* 0x000000053f0d2299 */ /* 0x000fc80008011611 */
[----:B------:R-:W-:Y:S01]  /*05f0*/  ULOP3.LUT UR13, URZ, UR13, URZ, 0x33, !UPT ;  /* 0x0000000d3f0d7292 */ /* 0x000fe2000f8e333f */
[----:B------:R-:W-:Y:S05]  /*0600*/  BRA `(.L_x_164) ;  /* 0x0000005000007947 */ /* 0x000fea0003800000 */
.L_x_163:
[----:B------:R-:W-:Y:S02]  /*0610*/  ULDC UR4, c[0x0][0x32c] ;  /* 0x0000cb0000047ab9 */ /* 0x000fe40000000800 */
[----:B------:R-:W-:-:S03]  /*0620*/  UISETP.NE.AND UP2, UPT, UR4, 0x1, UPT ;  /* 0x000000010400788c */ /* 0x000fc6000bf45270 */
[----:B------:R-:W-:Y:S02]  /*0630*/  ULDC.64 UR4, c[0x0][0x330] ;  /* 0x0000cc0000047ab9 */ /* 0x000fe40000000a00 */
[----:B------:R-:W-:-:S06]  /*0640*/  UIMAD.WIDE.U32 UR16, UR13, UR4, URZ ;  /* 0x000000040d1072a5 */ /* 0x000fcc000f8e003f */
[----:B------:R-:W-:Y:S02]  /*0650*/  @UP2 USHF.R.U32.HI UR13, URZ, UR5, UR17 ;  /* 0x000000053f0d2299 */ /* 0x000fe40008011611 */
.L_x_164:
[----:B------:R-:W-:Y:S02]  /*0660*/  ULDC UR4, c[0x0][0x32c] ;  /* 0x0000cb0000047ab9 */ /* 0x000fe40000000800 */
[----:B------:R-:W-:-:S04]  /*0670*/  UIMAD UR4, UR13, UR4, URZ ;  /* 0x000000040d0472a4 */ /* 0x000fc8000f8e023f */
[----:B------:R-:W-:-:S04]  /*0680*/  UISETP.LT.AND UP2, UPT, UR6, UR4, UPT ;  /* 0x000000040600728c */ /* 0x000fc8000bf41270 */
[----:B------:R-:W-:-:S04]  /*0690*/  USEL UR6, UR6, UR4, !UP2 ;  /* 0x0000000406067287 */ /* 0x000fc8000d000000 */
.L_x_162:
[----:B------:R-:W-:Y:S01]  /*06a0*/  UIMAD.WIDE UR4, UR6, 0x2aaaaaab, URZ ;  /* 0x2aaaaaab060478a5 */ /* 0x000fe2000f8e023f */
[----:B------:R-:W-:Y:S01]  /*06b0*/  PLOP3.LUT P2, PT, PT, PT, PT, 0x80, 0x0 ;  /* 0x000000000000781c */ /* 0x000fe20003f4f070 */
[----:B------:R-:W-:Y:S01]  /*06c0*/  CS2R R66, SRZ ;  /* 0x0000000000427805 */ /* 0x000fe2000001ff00 */
[----:B------:R-:W-:Y:S01]  /*06d0*/  IMAD.MOV.U32 R5, RZ, RZ, RZ ;  /* 0x000000ffff057224 */ /* 0x000fe200078e00ff */
[----:B------:R-:W-:Y:S01]  /*06e0*/  USHF.R.U32.HI UR4, URZ, 0x1f, UR5 ;  /* 0x0000001f3f047899 */ /* 0x000fe20008011605 */
[----:B------:R-:W-:Y:S01]  /*06f0*/  IMAD.MOV.U32 R64, RZ, RZ, RZ ;  /* 0x000000ffff407224 */ /* 0x000fe200078e00ff */
[----:B------:R-:W-:Y:S01]  /*0700*/  CS2R R62, SRZ ;  /* 0x00000000003e7805 */ /* 0x000fe2000001ff00 */
[----:B------:R-:W-:Y:S01]  /*0710*/  CS2R R60, SRZ ;  /* 0x00000000003c7805 */ /* 0x000fe2000001ff00 */
[----:B------:R-:W-:Y:S01]  /*0720*/  ULEA.HI.SX32 UR4, UR5, UR4, 0x1c ;  /* 0x0000000405047291 */ /* 0x000fe2000f8fe23f */
[----:B------:R-:W-:Y:S01]  /*0730*/  CS2R R58, SRZ ;  /* 0x00000000003a7805 */ /* 0x000fe2000001ff00 */
[----:B------:R-:W-:Y:S01]  /*0740*/  CS2R R56, SRZ ;  /* 0x0000000000387805 */ /* 0x000fe2000001ff00 */
[----:B------:R-:W-:Y:S01]  /*0750*/  CS2R R54, SRZ ;  /* 0x0000000000367805 */ /* 0x000fe2000001ff00 */
[----:B------:R-:W-:Y:S01]  /*0760*/  UISETP.LT.AND UP2, UPT, URZ, UR4, UPT ;  /* 0x000000043f00728c */ /* 0x000fe2000bf41270 */
[----:B------:R-:W-:Y:S01]  /*0770*/  CS2R R52, SRZ ;  /* 0x0000000000347805 */ /* 0x000fe2000001ff00 */
[----:B------:R-:W-:Y:S01]  /*0780*/  CS2R R70, SRZ ;  /* 0x0000000000467805 */ /* 0x000fe2000001ff00 */
[----:B------:R-:W-:Y:S01]  /*0790*/  CS2R R68, SRZ ;  /* 0x0000000000447805 */ /* 0x000fe2000001ff00 */
[----:B------:R-:W-:Y:S01]  /*07a0*/  USEL UR6, URZ, UR4, !UP2 ;  /* 0x000000043f067287 */ /* 0x000fe2000d000000 */
[----:B------:R-:W-:Y:S01]  /*07b0*/  CS2R R74, SRZ ;  /* 0x00000000004a7805 */ /* 0x000fe2000001ff00 */
[----:B------:R-:W-:Y:S01]  /*07c0*/  CS2R R72, SRZ ;  /* 0x0000000000487805 */ /* 0x000fe2000001ff00 */
[----:B------:R-:W-:Y:S01]  /*07d0*/  CS2R R78, SRZ ;  /* 0x00000000004e7805 */ /* 0x000fe2000001ff00 */
[----:B------:R-:W-:Y:S01]  /*07e0*/  UISETP.GT.AND UP2, UPT, UR7, UR6, UPT ;  /* 0x000000060700728c */ /* 0x000fe2000bf44270 */
[----:B------:R-:W-:Y:S01]  /*07f0*/  CS2R R76, SRZ ;  /* 0x00000000004c7805 */ /* 0x000fe2000001ff00 */
[----:B------:R-:W-:Y:S01]  /*0800*/  CS2R R82, SRZ ;  /* 0x0000000000527805 */ /* 0x000fe2000001ff00 */
[----:B------:R-:W-:Y:S01]  /*0810*/  CS2R R80, SRZ ;  /* 0x0000000000507805 */ /* 0x000fe2000001ff00 */
[----:B------:R-:W-:Y:S01]  /*0820*/  CS2R R86, SRZ ;  /* 0x0000000000567805 */ /* 0x000fe2000001ff00 */
[----:B------:R-:W-:Y:S01]  /*0830*/  CS2R R84, SRZ ;  /* 0x0000000000547805 */ /* 0x000fe2000001ff00 */
[----:B------:R-:W-:Y:S01]  /*0840*/  PLOP3.LUT P0, PT, PT, PT, UP2, 0x80, 0x0 ;  /* 0x000000000000781c */ /* 0x000fe20003f0f028 */
[----:B------:R-:W-:Y:S01]  /*0850*/  CS2R R90, SRZ ;  /* 0x00000000005a7805 */ /* 0x000fe2000001ff00 */
[----:B------:R-:W-:Y:S01]  /*0860*/  CS2R R88, SRZ ;  /* 0x0000000000587805 */ /* 0x000fe2000001ff00 */
[----:B------:R-:W-:Y:S01]  /*0870*/  CS2R R94, SRZ ;  /* 0x00000000005e7805 */ /* 0x000fe2000001ff00 */
[----:B------:R-:W-:Y:S01]  /*0880*/  CS2R R92, SRZ ;  /* 0x00000000005c7805 */ /* 0x000fe2000001ff00 */
[----:B------:R-:W-:Y:S01]  /*0890*/  CS2R R98, SRZ ;  /* 0x0000000000627805 */ /* 0x000fe2000001ff00 */
[----:B------:R-:W-:Y:S01]  /*08a0*/  MOV R97, RZ ;  /* 0x000000ff00617202 */ /* 0x000fe20000000f00 */
        /* <DEDUP_REMOVED lines=9> */
[----:B------:R-:W-:Y:S01]  /*0940*/  IMAD.MOV.U32 R8, RZ, RZ, RZ ;  /* 0x000000ffff087224 */ /* 0x000fe200078e00ff */
        /* <DEDUP_REMOVED lines=11> */
[----:B------:R-:W-:Y:S01]  /*0a00*/  UMOV UR18, 0x60 ;  /* 0x0000006000127882 */ /* 0x000fe20000000000 */
[----:B------:R-:W-:Y:S01]  /*0a10*/  IMAD.MOV.U32 R0, RZ, RZ, c[0x0][0x2b8] ;  /* 0x0000ae00ff007624 */ /* 0x000fe200078e00ff */
[----:B------:R-:W-:Y:S01]  /*0a20*/  ULDC.64 UR4, c[0x0][0x2b0] ;  /* 0x0000ac0000047ab9 */ /* 0x000fe20000000a00 */
[----:B------:R-:W-:Y:S01]  /*0a30*/  LEA.HI R4, R99, R96, RZ, 0x3 ;  /* 0x0000006063047211 */ /* 0x000fe200078f18ff */
[----:B------:R1:W2:Y:S01]  /*0a40*/  @P0 LDG.E R2, [R2.64] ;  /* 0x0000002a02020981 */ /* 0x0002a2000c1e1900 */
[----:B------:R-:W-:Y:S01]  /*0a50*/  UIMAD UR13, UR7, UR18, -0x60 ;  /* 0xffffffa0070d74a4 */ /* 0x000fe2000f8e0212 */
[----:B------:R-:W-:Y:S01]  /*0a60*/  ISETP.NE.AND P3, PT, R0, 0x1, PT ;  /* 0x000000010000780c */ /* 0x000fe20003f65270 */
[----:B------:R-:W-:Y:S01]  /*0a70*/  IMAD.MOV.U32 R215, RZ, RZ, RZ ;  /* 0x000000ffffd77224 */ /* 0x000fe200078e00ff */
[----:B------:R-:W-:-:S02]  /*0a80*/  LOP3.LUT R19, R4, 0xfffffff8, RZ, 0xc0, !PT ;  /* 0xfffffff804137812 */ /* 0x000fc400078ec0ff */
[----:B------:R-:W-:-:S03]  /*0a90*/  SHF.R.S32.HI R4, RZ, 0x3, R4 ;  /* 0x00000003ff047819 */ /* 0x000fc60000011404 */
[----:B------:R-:W-:-:S04]  /*0aa0*/  IMAD.IADD R19, R96, 0x1, -R19 ;  /* 0x0000000160137824 */ /* 0x000fc800078e0a13 */
[----:B------:R-:W-:-:S05]  /*0ab0*/  IMAD R218, R19, 0x20, R4 ;  /* 0x0000002013da7824 */ /* 0x000fca00078e0204 */
[----:B------:R-:W-:Y:S01]  /*0ac0*/  IADD3 R216, R218, UR13, RZ ;  /* 0x0000000ddad87c10 */ /* 0x000fe2000fffe0ff */
[----:B------:R-:W-:Y:S03]  /*0ad0*/  BAR.SYNC.DEFER_BLOCKING 0x0 ;  /* 0x0000000000007b1d */ /* 0x000fe60000010000 */
[C---:B------:R-:W-:Y:S01]  /*0ae0*/  ISETP.GE.AND P2, PT, R216.reuse, UR11, PT ;  /* 0x0000000bd8007c0c */ /* 0x040fe2000bf46270 */
[----:B-----5:R-:W-:-:S03]  /*0af0*/  IMAD.IADD R216, R216, 0x1, R219 ;  /* 0x00000001d8d87824 */ /* 0x020fc600078e02db */
[----:B------:R-:W-:Y:S01]  /*0b00*/  ISETP.GT.OR P2, PT, R218, 0x5f, P2 ;  /* 0x0000005fda00780c */ /* 0x000fe20001744670 */
[----:B------:R-:W-:-:S04]  /*0b10*/  @P3 IMAD.HI.U32 R0, R216, c[0x0][0x2bc], RZ ;  /* 0x0000af00d8003a27 */ /* 0x000fc800078e00ff */
[----:B-1----:R-:W-:Y:S01]  /*0b20*/  IMAD.MOV.U32 R3, RZ, RZ, R216 ;  /* 0x000000ffff037224 */ /* 0x002fe200078e00d8 */
[----:B------:R-:W-:Y:S01]  /*0b30*/  @P3 SHF.R.U32.HI R3, RZ, c[0x0][0x2c0], R0 ;  /* 0x0000b000ff033a19 */ /* 0x000fe20000011600 */
[----:B------:R-:W-:Y:S01]  /*0b40*/  USHF.R.S32.HI UR20, URZ, 0x1f, UR19 ;  /* 0x0000001f3f147899 */ /* 0x000fe20008011413 */
[----:B--2---:R1:W2:Y:S02]  /*0b50*/  @P0 R2UR UR17, R2 ;  /* 0x00000000021103c2 */ /* 0x0042a400000e0000 */
[----:B--2---:R-:W-:Y:S02]  /*0b60*/  @!UP2 UMOV UR17, UR19 ;  /* 0x000000130011ac82 */ /* 0x004fe40008000000 */
[----:B------:R-:W-:Y:S02]  /*0b70*/  USHF.R.S32.HI UR16, URZ, 0x1f, UR17 ;  /* 0x0000001f3f107899 */ /* 0x000fe40008011411 */
[----:B------:R-:W-:Y:S02]  /*0b80*/  UIMAD.WIDE.U32 UR36, UR17, UR4, URZ ;  /* 0x00000004112472a5 */ /* 0x000fe4000f8e003f */
[----:B------:R-:W-:-:S04]  /*0b90*/  UIMAD UR16, UR16, UR4, URZ ;  /* 0x00000004101072a4 */ /* 0x000fc8000f8e023f */
[----:B------:R-:W-:Y:S01]  /*0ba0*/  UIMAD UR5, UR17, UR5, UR16 ;  /* 0x00000005110572a4 */ /* 0x000fe2000f8e0210 */
[----:B------:R-:W-:Y:S02]  /*0bb0*/  @!P2 IADD3 R5, P1, R3, UR36, RZ ;  /* 0x000000240305ac10 */ /* 0x000fe4000ff3e0ff */
[----:B------:R-:W-:Y:S02]  /*0bc0*/  ULDC.64 UR16, c[0x0][0x1b8] ;  /* 0x00006e0000107ab9 */ /* 0x000fe40000000a00 */
[----:B------:R-:W-:Y:S01]  /*0bd0*/  UIADD3 UR5, UR37, UR5, URZ ;  /* 0x0000000525057290 */ /* 0x000fe2000fffe03f */
[----:B------:R-:W-:-:S05]  /*0be0*/  @!P2 LEA R6, P0, R5, c[0x0][0x2a0], 0x2 ;  /* 0x0000a8000506aa11 */ /* 0x000fca00078010ff */
[----:B------:R-:W-:-:S04]  /*0bf0*/  @!P2 LEA.HI.X.SX32 R0, R3, UR5, 0x1, P1 ;  /* 0x000000050300ac11 */ /* 0x000fc800088f0eff */
[----:B------:R-:W-:-:S05]  /*0c00*/  @!P2 LEA.HI.X R7, R5, c[0x0][0x2a4], R0, 0x2, P0 ;  /* 0x0000a9000507aa11 */ /* 0x000fca00000f1400 */
[----:B------:R2:W3:Y:S01]  /*0c10*/  @!P2 LDG.E R215, [R6.64] ;  /* 0x0000002a06d7a981 */ /* 0x0004e2000c1e1900 */
[----:B------:R-:W-:Y:S01]  /*0c20*/  PLOP3.LUT P1, PT, PT, PT, UP1, 0x80, 0x0 ;  /* 0x000000000000781c */ /* 0x000fe20003f2f018 */
[----:B------:R-:W-:Y:S01]  /*0c30*/  UIMAD UR4, UR10, UR16, URZ ;  /* 0x000000100a0472a4 */ /* 0x000fe2000f8e023f */
[----:B------:R-:W-:Y:S01]  /*0c40*/  PLOP3.LUT P0, PT, PT, PT, UP1, 0x80, 0x0 ;  /* 0x000000000000781c */ /* 0x000fe20003f0f018 */
[----:B------:R-:W-:Y:S01]  /*0c50*/  UIMAD.WIDE.U32 UR22, UR12, UR16, URZ ;  /* 0x000000100c1672a5 */ /* 0x000fe2000f8e003f */
[----:B------:R-:W-:Y:S01]  /*0c60*/  IADD3 R0, R218, UR15, RZ ;  /* 0x0000000fda007c10 */ /* 0x000fe2000fffe0ff */
[----:B------:R-:W-:Y:S01]  /*0c70*/  UIMAD UR4, UR12, UR17, UR4 ;  /* 0x000000110c0472a4 */ /* 0x000fe2000f8e0204 */
[----:B------:R-:W-:Y:S01]  /*0c80*/  IMAD.SHL.U32 R230, R19, 0x8, RZ ;  /* 0x0000000813e67824 */ /* 0x000fe200078e00ff */
[-C--:B------:R-:W-:Y:S01]  /*0c90*/  LEA.HI R217, R99, R96.reuse, RZ, 0x6 ;  /* 0x0000006063d97211 */ /* 0x080fe200078f30ff */
[----:B------:R-:W-:Y:S01]  /*0ca0*/  ULDC.64 UR16, c[0x0][0x1c0] ;  /* 0x0000700000107ab9 */ /* 0x000fe20000000a00 */
[----:B------:R-:W-:Y:S01]  /*0cb0*/  IMAD.MOV R3, RZ, RZ, -R3 ;  /* 0x000000ffff037224 */ /* 0x000fe200078e0a03 */
[----:B------:R-:W-:Y:S01]  /*0cc0*/  UIADD3 UR23, UR23, UR4, URZ ;  /* 0x0000000417177290 */ /* 0x000fe2000fffe03f */
[----:B------:R-:W-:Y:S01]  /*0cd0*/  IADD3 R17, R230, 0x40, RZ ;  /* 0x00000040e6117810 */ /* 0x000fe20007ffe0ff */
[----:B------:R-:W-:Y:S01]  /*0ce0*/  UIMAD UR20, UR20, UR16, URZ ;  /* 0x00000010141472a4 */ /* 0x000fe2000f8e023f */
[----:B-1----:R-:W-:Y:S01]  /*0cf0*/  @P1 IMAD.HI.U32 R2, R0, c[0x0][0x2c8], RZ ;  /* 0x0000b20000021a27 */ /* 0x002fe200078e00ff */
[----:B------:R-:W-:Y:S01]  /*0d00*/  UIMAD.WIDE.U32 UR22, UR19, UR16, UR22 ;  /* 0x00000010131672a5 */ /* 0x000fe2000f8e0016 */
[----:B------:R-:W-:Y:S01]  /*0d10*/  ISETP.GE.AND P5, PT, R230, c[0x0][0x198], PT ;  /* 0x00006600e6007a0c */ /* 0x000fe20003fa6270 */
[----:B------:R-:W-:Y:S01]  /*0d20*/  UIMAD UR17, UR19, UR17, UR20 ;  /* 0x00000011131172a4 */ /* 0x000fe2000f8e0214 */
[----:B------:R-:W-:Y:S01]  /*0d30*/  IMAD R216, R3, c[0x0][0x2b8], R216 ;  /* 0x0000ae0003d87a24 */ /* 0x000fe200078e02d8 */
[----:B------:R-:W-:Y:S01]  /*0d40*/  ULDC UR4, c[0x0][0x168] ;  /* 0x00005a0000047ab9 */ /* 0x000fe20000000800 */
[----:B------:R-:W-:Y:S01]  /*0d50*/  IMAD.SHL.U32 R217, R217, 0x8, RZ ;  /* 0x00000008d9d97824 */ /* 0x000fe200078e00ff */
[----:B------:R-:W-:Y:S01]  /*0d60*/  UIADD3 UR17, UR23, UR17, URZ ;  /* 0x0000001117117290 */ /* 0x000fe2000fffe03f */
[----:B------:R-:W-:Y:S01]  /*0d70*/  IMAD.U32 R9, RZ, RZ, UR23 ;  /* 0x00000017ff097e24 */ /* 0x000fe2000f8e00ff */
[----:B------:R-:W-:Y:S01]  /*0d80*/  UIMAD UR9, UR9, UR4, URZ ;  /* 0x00000004090972a4 */ /* 0x000fe2000f8e023f */
[----:B------:R-:W-:Y:S01]  /*0d90*/  IMAD.U32 R8, RZ, RZ, UR22 ;  /* 0x00000016ff087e24 */ /* 0x000fe2000f8e00ff */
[----:B------:R-:W-:Y:S01]  /*0da0*/  SHF.R.S32.HI R13, RZ, 0x1f, R216 ;  /* 0x0000001fff0d7819 */ /* 0x000fe200000114d8 */
[----:B--2---:R-:W-:Y:S01]  /*0db0*/  IMAD.MOV.U32 R7, RZ, RZ, R0 ;  /* 0x000000ffff077224 */ /* 0x004fe200078e0000 */
[----:B------:R-:W-:Y:S01]  /*0dc0*/  @P0 SHF.R.U32.HI R7, RZ, c[0x0][0x2cc], R2 ;  /* 0x0000b300ff070a19 */ /* 0x000fe20000011602 */
[----:B------:R-:W-:Y:S01]  /*0dd0*/  IMAD.U32 R9, RZ, RZ, UR17 ;  /* 0x00000011ff097e24 */ /* 0x000fe2000f8e00ff */
[----:B------:R-:W-:Y:S01]  /*0de0*/  ISETP.GE.AND P6, PT, R17, c[0x0][0x198], PT ;  /* 0x0000660011007a0c */ /* 0x000fe20003fc6270 */
[----:B------:R-:W-:Y:S01]  /*0df0*/  IMAD.WIDE.U32 R24, R216, c[0x0][0x1e0], RZ ;  /* 0x00007800d8187a25 */ /* 0x000fe200078e00ff */
[--C-:B------:R-:W-:Y:S01]  /*0e00*/  SHF.R.S32.HI R2, RZ, 0x1f, R7.reuse ;  /* 0x0000001fff027819 */ /* 0x100fe20000011407 */
[----:B------:R-:W-:Y:S01]  /*0e10*/  ULDC.64 UR16, c[0x0][0x1e8] ;  /* 0x00007a0000107ab9 */ /* 0x000fe20000000a00 */
[-C--:B------:R-:W-:Y:S01]  /*0e20*/  LEA.HI R214, R99, R96.reuse, RZ, 0x4 ;  /* 0x0000006063d67211 */ /* 0x080fe200078f20ff */
[----:B------:R-:W-:Y:S01]  /*0e30*/  IMAD.MOV R5, RZ, RZ, -R7 ;  /* 0x000000ffff057224 */ /* 0x000fe200078e0a07 */
[----:B------:R-:W-:Y:S01]  /*0e40*/  UIMAD UR4, UR10, UR16, URZ ;  /* 0x000000100a0472a4 */ /* 0x000fe2000f8e023f */
[----:B------:R-:W-:Y:S01]  /*0e50*/  IMAD R2, R2, c[0x0][0x1b0], RZ ;  /* 0x00006c0002027a24 */ /* 0x000fe200078e02ff */
[----:B------:R-:W-:Y:S01]  /*0e60*/  UIMAD.WIDE.U32 UR40, UR12, UR16, URZ ;  /* 0x000000100c2872a5 */ /* 0x000fe2000f8e003f */
[----:B------:R-:W-:Y:S01]  /*0e70*/  IMAD R5, R5, c[0x0][0x2c4], R0 ;  /* 0x0000b10005057a24 */ /* 0x000fe200078e0200 */
[----:B------:R-:W-:Y:S01]  /*0e80*/  UIMAD UR4, UR12, UR17, UR4 ;  /* 0x000000110c0472a4 */ /* 0x000fe2000f8e0204 */
[C---:B------:R-:W-:Y:S01]  /*0e90*/  IMAD.WIDE.U32 R8, R7.reuse, c[0x0][0x1b0], R8 ;  /* 0x00006c0007087a25 */ /* 0x040fe200078e0008 */
[----:B------:R-:W-:Y:S01]  /*0ea0*/  SHF.R.S32.HI R15, RZ, 0x4, R214 ;  /* 0x00000004ff0f7819 */ /* 0x000fe200000114d6 */
[----:B------:R-:W-:Y:S01]  /*0eb0*/  ULDC.64 UR16, c[0x0][0x210] ;  /* 0x0000840000107ab9 */ /* 0x000fe20000000a00 */
[----:B------:R-:W-:Y:S01]  /*0ec0*/  SHF.R.S32.HI R0, RZ, 0x1f, R5 ;  /* 0x0000001fff007819 */ /* 0x000fe20000011405 */
[----:B------:R-:W-:Y:S01]  /*0ed0*/  IMAD R7, R7, c[0x0][0x1b4], R2 ;  /* 0x00006d0007077a24 */ /* 0x000fe200078e0202 */
[----:B------:R-:W-:Y:S01]  /*0ee0*/  LEA.HI R98, R99, R96, RZ, 0x5 ;  /* 0x0000006063627211 */ /* 0x000fe200078f28ff */
[----:B------:R-:W-:-:S02]  /*0ef0*/  UIMAD UR10, UR10, UR16, URZ ;  /* 0x000000100a0a72a4 */ /* 0x000fc4000f8e023f */
[----:B------:R-:W-:Y:S01]  /*0f00*/  IMAD.IADD R9, R9, 0x1, R7 ;  /* 0x0000000109097824 */ /* 0x000fe200078e0207 */
[----:B------:R-:W-:Y:S01]  /*0f10*/  SHF.R.S32.HI R97, RZ, 0x5, R98 ;  /* 0x00000005ff617819 */ /* 0x000fe20000011462 */
[----:B------:R-:W-:Y:S01]  /*0f20*/  IMAD R0, R0, c[0x0][0x1a8], RZ ;  /* 0x00006a0000007a24 */ /* 0x000fe200078e02ff */
[----:B------:R-:W-:Y:S01]  /*0f30*/  UIMAD.WIDE.U32 UR38, UR12, UR16, URZ ;  /* 0x000000100c2672a5 */ /* 0x000fe2000f8e003f */
[C---:B------:R-:W-:Y:S01]  /*0f40*/  IMAD.WIDE.U32 R6, R5.reuse, c[0x0][0x1a8], R8 ;  /* 0x00006a0005067a25 */ /* 0x040fe200078e0008 */
[----:B------:R-:W-:Y:S01]  /*0f50*/  SHF.R.S32.HI R8, RZ, 0x1f, R17 ;  /* 0x0000001fff087819 */ /* 0x000fe20000011411 */
[----:B------:R-:W-:Y:S02]  /*0f60*/  UIMAD UR10, UR12, UR17, UR10 ;  /* 0x000000110c0a72a4 */ /* 0x000fe4000f8e020a */
[----:B------:R-:W-:Y:S01]  /*0f70*/  IMAD R11, R5, c[0x0][0x1ac], R0 ;  /* 0x00006b00050b7a24 */ /* 0x000fe200078e0200 */
[----:B------:R-:W-:Y:S01]  /*0f80*/  LEA R16, P0, R6, c[0x0][0x160], 0x1 ;  /* 0x0000580006107a11 */ /* 0x000fe200078008ff */
[C---:B------:R-:W-:Y:S01]  /*0f90*/  IMAD.SHL.U32 R9, R4.reuse, 0x40, RZ ;  /* 0x0000004004097824 */ /* 0x040fe200078e00ff */
[----:B------:R-:W-:Y:S01]  /*0fa0*/  IADD3 R0, R4, UR15, RZ ;  /* 0x0000000f04007c10 */ /* 0x000fe2000fffe0ff */
[----:B------:R-:W-:Y:S01]  /*0fb0*/  IMAD.IADD R14, R7, 0x1, R11 ;  /* 0x00000001070e7824 */ /* 0x000fe200078e020b */
[----:B------:R-:W-:Y:S01]  /*0fc0*/  LEA.HI R229, R8, R17, RZ, 0x3 ;  /* 0x0000001108e57211 */ /* 0x000fe200078f18ff */
[----:B------:R-:W-:Y:S01]  /*0fd0*/  SHFL.IDX PT, R20, R16, 0x1, 0x181f ;  /* 0x00381f0010147f89 */ /* 0x000fe200000e0000 */
[----:B------:R-:W-:Y:S01]  /*0fe0*/  LOP3.LUT R9, R9, 0x1c0, RZ, 0xc0, !PT ;  /* 0x000001c009097812 */ /* 0x000fe200078ec0ff */
[----:B------:R-:W-:Y:S01]  /*0ff0*/  UIADD3 UR10, UR39, UR10, URZ ;  /* 0x0000000a270a7290 */ /* 0x000fe2000fffe03f */
[----:B------:R-:W-:Y:S01]  /*1000*/  LEA.HI.X R14, R6, c[0x0][0x164], R14, 0x1, P0 ;  /* 0x00005900060e7a11 */ /* 0x000fe200000f0c0e */
[----:B------:R-:W-:Y:S01]  /*1010*/  SHFL.IDX PT, R10, R16, 0x2, 0x181f ;  /* 0x00581f00100a7f89 */ /* 0x000fe200000e0000 */
[----:B------:R-:W-:Y:S01]  /*1020*/  SHF.R.U32.HI R5, RZ, 0x3, R9 ;  /* 0x00000003ff057819 */ /* 0x000fe20000011609 */
[----:B------:R-:W-:Y:S01]  /*1030*/  UIADD3 UR16, UR7, -0x1, URZ ;  /* 0xffffffff07107890 */ /* 0x000fe2000fffe03f */
[----:B------:R-:W-:Y:S01]  /*1040*/  LOP3.LUT R2, R9, 0x38, R230, 0xf8, !PT ;  /* 0x0000003809027812 */ /* 0x000fe200078ef8e6 */
[----:B------:R-:W-:Y:S01]  /*1050*/  SHFL.IDX PT, R6, R16, RZ, 0x181f ;  /* 0x00181fff10067589 */ /* 0x000fe200000e0000 */
[----:B------:R-:W-:Y:S01]  /*1060*/  ISETP.GE.AND P0, PT, R0, UR9, PT ;  /* 0x0000000900007c0c */ /* 0x000fe2000bf06270 */
[----:B------:R-:W-:Y:S01]  /*1070*/  UISETP.GT.AND UP2, UPT, UR16, UR6, UPT ;  /* 0x000000061000728c */ /* 0x000fe2000bf44270 */
[----:B------:R-:W-:Y:S01]  /*1080*/  LOP3.LUT R2, R2, R5, RZ, 0x3c, !PT ;  /* 0x0000000502027212 */ /* 0x000fe200078e3cff */
[----:B------:R-:W1:Y:S01]  /*1090*/  SHFL.IDX PT, R7, R14, RZ, 0x181f ;  /* 0x00181fff0e077589 */ /* 0x000e6200000e0000 */
[----:B------:R-:W-:-:S02]  /*10a0*/  IADD3 R3, R0, 0x20, RZ ;  /* 0x0000002000037810 */ /* 0x000fc40007ffe0ff */
[----:B------:R-:W-:Y:S01]  /*10b0*/  LOP3.LUT R217, R2, 0xfffffe00, R217, 0xf8, !PT ;  /* 0xfffffe0002d97812 */ /* 0x000fe200078ef8d9 */
[----:B------:R-:W2:Y:S01]  /*10c0*/  SHFL.IDX PT, R21, R14, 0x1, 0x181f ;  /* 0x00381f000e157f89 */ /* 0x000ea200000e0000 */
[----:B------:R-:W-:Y:S01]  /*10d0*/  ISETP.GE.AND P4, PT, R3, UR9, PT ;  /* 0x0000000903007c0c */ /* 0x000fe2000bf86270 */
[----:B------:R-:W-:Y:S01]  /*10e0*/  IMAD R3, R13, c[0x0][0x1e0], RZ ;  /* 0x000078000d037a24 */ /* 0x000fe200078e02ff */
[----:B------:R-:W-:Y:S01]  /*10f0*/  IADD3 R2, R0, 0x40, RZ ;  /* 0x0000004000027810 */ /* 0x000fe20007ffe0ff */
[----:B------:R-:W-:Y:S01]  /*1100*/  IMAD.SHL.U32 R217, R217, 0x2, RZ ;  /* 0x00000002d9d97824 */ /* 0x000fe200078e00ff */
[----:B------:R-:W-:Y:S01]  /*1110*/  LOP3.LUT R229, R229, 0xfffffff8, RZ, 0xc0, !PT ;  /* 0xfffffff8e5e57812 */ /* 0x000fe200078ec0ff */
[----:B------:R-:W-:Y:S01]  /*1120*/  IMAD R3, R216, c[0x0][0x1e4], R3 ;  /* 0x00007900d8037a24 */ /* 0x000fe200078e0203 */
[----:B------:R-:W-:Y:S01]  /*1130*/  IADD3 R0, R0, 0x60, RZ ;  /* 0x0000006000007810 */ /* 0x000fe20007ffe0ff */
[----:B------:R-:W4:Y:S01]  /*1140*/  SHFL.IDX PT, R11, R14, 0x2, 0x181f ;  /* 0x00581f000e0b7f89 */ /* 0x000f2200000e0000 */
[----:B------:R-:W-:Y:S01]  /*1150*/  ISETP.GE.AND P2, PT, R2, UR9, PT ;  /* 0x0000000902007c0c */ /* 0x000fe2000bf46270 */
[----:B------:R-:W-:Y:S01]  /*1160*/  IMAD.IADD R25, R25, 0x1, R3 ;  /* 0x0000000119197824 */ /* 0x000fe200078e0203 */
[----:B------:R-:W-:Y:S01]  /*1170*/  ISETP.GE.AND P1, PT, R0, UR9, PT ;  /* 0x0000000900007c0c */ /* 0x000fe2000bf26270 */
[----:B------:R-:W-:Y:S01]  /*1180*/  UIADD3 UR9, UR41, UR4, URZ ;  /* 0x0000000429097290 */ /* 0x000fe2000fffe03f */
[----:B------:R-:W-:Y:S01]  /*1190*/  SHF.R.S32.HI R232, RZ, 0x1f, R229 ;  /* 0x0000001fffe87819 */ /* 0x000fe200000114e5 */
[----:B------:R-:W-:Y:S01]  /*11a0*/  UIMAD UR4, UR7, -0x60, UR18 ;  /* 0xffffffa0070478a4 */ /* 0x000fe2000f8e0212 */
[----:B------:R-:W-:-:S02]  /*11b0*/  IADD3 R225, R217, 0x100, RZ ;  /* 0x00000100d9e17810 */ /* 0x000fc40007ffe0ff */
[C---:B------:R-:W-:Y:S01]  /*11c0*/  IADD3 R224, R217.reuse, 0x3100, RZ ;  /* 0x00003100d9e07810 */ /* 0x040fe20007ffe0ff */
[----:B------:R-:W-:Y:S01]  /*11d0*/  UIADD3 UR18, UR4, UR11, URZ ;  /* 0x0000000b04127290 */ /* 0x000fe2000fffe03f */
[C---:B------:R-:W-:Y:S01]  /*11e0*/  IADD3 R223, R217.reuse, 0x1100, RZ ;  /* 0x00001100d9df7810 */ /* 0x040fe20007ffe0ff */
[----:B-1----:R-:W-:Y:S01]  /*11f0*/  @!P0 IMAD.WIDE R8, R230, 0x2, R6 ;  /* 0x00000002e6088825 */ /* 0x002fe200078e0206 */
[----:B------:R-:W-:-:S03]  /*1200*/  IADD3 R222, R217, 0x4100, RZ ;  /* 0x00004100d9de7810 */ /* 0x000fc60007ffe0ff */
[C---:B------:R-:W-:Y:S01]  /*1210*/  @!P0 IMAD.WIDE R6, R229.reuse, 0x2, R6 ;  /* 0x00000002e5068825 */ /* 0x040fe200078e0206 */
[----:B------:R1:W-:Y:S03]  /*1220*/  @!P0 LDGSTS.E.BYPASS.LTC128B.128 [R217+0x100], [R8.64], !P5 ;  /* 0x0010000008d98fae */ /* 0x0003e6000e901d6a */
[--C-:B--2---:R-:W-:Y:S01]  /*1230*/  @!P4 IMAD.WIDE R22, R230, 0x2, R20.reuse ;  /* 0x00000002e616c825 */ /* 0x104fe200078e0214 */
[----:B------:R2:W-:Y:S03]  /*1240*/  @!P0 LDGSTS.E.BYPASS.LTC128B.128 [R217+0x4100], [R6.64], !P6 ;  /* 0x0410000006d98fae */ /* 0x0005e6000f101d6a */
[C---:B------:R-:W-:Y:S01]  /*1250*/  @!P4 IMAD.WIDE R20, R229.reuse, 0x2, R20 ;  /* 0x00000002e514c825 */ /* 0x040fe200078e0214 */
[----:B------:R3:W-:Y:S03]  /*1260*/  @!P4 LDGSTS.E.BYPASS.LTC128B.128 [R217+0x1100], [R22.64], !P5 ;  /* 0x0110000016d9cfae */ /* 0x0007e6000e901d6a */
[----:B----4-:R-:W-:Y:S01]  /*1270*/  @!P2 IMAD.WIDE R26, R229, 0x2, R10 ;  /* 0x00000002e51aa825 */ /* 0x010fe200078e020a */
[----:B------:R4:W-:Y:S01]  /*1280*/  @!P4 LDGSTS.E.BYPASS.LTC128B.128 [R217+0x5100], [R20.64], !P6 ;  /* 0x0510000014d9cfae */ /* 0x0009e2000f101d6a */
[----:B------:R-:W-:-:S04]  /*1290*/  ISETP.GE.AND P4, PT, R17, c[0x0][0x1d4], PT ;  /* 0x0000750011007a0c */ /* 0x000fc80003f86270 */
[----:B------:R-:W-:Y:S02]  /*12a0*/  SEL R231, RZ, 0x10, P4 ;  /* 0x00000010ffe77807 */ /* 0x000fe40002000000 */
[C---:B-1----:R-:W-:Y:S02]  /*12b0*/  LOP3.LUT R9, R214.reuse, 0xfffffff0, RZ, 0xc0, !PT ;  /* 0xfffffff0d6097812 */ /* 0x042fe400078ec0ff */
[----:B------:R-:W-:Y:S01]  /*12c0*/  LEA.HI R214, R214, R15, RZ, 0x1 ;  /* 0x0000000fd6d67211 */ /* 0x000fe200078f08ff */
[----:B--2---:R1:W-:Y:S02]  /*12d0*/  SHFL.IDX PT, R6, R16, 0x3, 0x181f ;  /* 0x00781f0010067f89 */ /* 0x0043e400000e0000 */
[----:B------:R-:W-:Y:S01]  /*12e0*/  IMAD.IADD R9, R96, 0x1, -R9 ;  /* 0x0000000160097824 */ /* 0x000fe200078e0a09 */
[----:B------:R-:W-:Y:S01]  /*12f0*/  LOP3.LUT R214, R214, 0xfffffffe, RZ, 0xc0, !PT ;  /* 0xfffffffed6d67812 */ /* 0x000fe200078ec0ff */
[----:B------:R2:W4:Y:S03]  /*1300*/  SHFL.IDX PT, R7, R14, 0x3, 0x181f ;  /* 0x00781f000e077f89 */ /* 0x00052600000e0000 */
[----:B------:R-:W-:Y:S01]  /*1310*/  SHF.R.S32.HI R2, RZ, 0x1f, R9 ;  /* 0x0000001fff027819 */ /* 0x000fe20000011409 */
[----:B------:R-:W-:-:S03]  /*1320*/  IMAD.IADD R214, R15, 0x1, -R214 ;  /* 0x000000010fd67824 */ /* 0x000fc600078e0ad6 */
[----:B------:R-:W-:Y:S01]  /*1330*/  LEA.HI R2, R2, R9, RZ, 0x3 ;  /* 0x0000000902027211 */ /* 0x000fe200078f18ff */
[----:B-1----:R-:W-:Y:S02]  /*1340*/  IMAD.MOV.U32 R16, RZ, RZ, 0x20 ;  /* 0x00000020ff107424 */ /* 0x002fe400078e00ff */
[----:B--2---:R-:W-:-:S04]  /*1350*/  @!P2 IMAD.WIDE R14, R230, 0x2, R10 ;  /* 0x00000002e60ea825 */ /* 0x004fc800078e020a */
[C-C-:B----4-:R-:W-:Y:S01]  /*1360*/  @!P1 IMAD.WIDE R10, R230.reuse, 0x2, R6.reuse ;  /* 0x00000002e60a9825 */ /* 0x150fe200078e0206 */
[----:B------:R1:W-:Y:S04]  /*1370*/  @!P2 LDGSTS.E.BYPASS.LTC128B.128 [R217+0x2100], [R14.64], !P5 ;  /* 0x021000000ed9afae */ /* 0x0003e8000e901d6a */
[----:B------:R2:W-:Y:S04]  /*1380*/  @!P2 LDGSTS.E.BYPASS.LTC128B.128 [R217+0x6100], [R26.64], !P6 ;  /* 0x061000001ad9afae */ /* 0x0005e8000f101d6a */
[----:B------:R4:W-:Y:S01]  /*1390*/  @!P1 LDGSTS.E.BYPASS.LTC128B.128 [R217+0x3100], [R10.64], !P5 ;  /* 0x031000000ad99fae */ /* 0x0009e2000e901d6a */
[----:B------:R-:W-:Y:S01]  /*13a0*/  ISETP.GE.AND P5, PT, R230, c[0x0][0x1d4], PT ;  /* 0x00007500e6007a0c */ /* 0x000fe20003fa6270 */
[----:B-1----:R-:W-:-:S04]  /*13b0*/  @!P1 IMAD.WIDE R14, R229, 0x2, R6 ;  /* 0x00000002e50e9825 */ /* 0x002fc800078e0206 */
[----:B------:R-:W-:Y:S01]  /*13c0*/  IMAD.SHL.U32 R6, R214, 0x8, RZ ;  /* 0x00000008d6067824 */ /* 0x000fe200078e00ff */
[----:B------:R1:W-:Y:S04]  /*13d0*/  @!P1 LDGSTS.E.BYPASS.LTC128B.128 [R217+0x7100], [R14.64], !P6 ;  /* 0x071000000ed99fae */ /* 0x0003e8000f101d6a */
[----:B------:R-:W0:Y:S01]  /*13e0*/  LDGDEPBAR ;  /* 0x00000000000079af */ /* 0x000e220000000000 */
[----:B-1----:R-:W-:Y:S01]  /*13f0*/  IMAD.WIDE.U32 R14, R216, c[0x0][0x208], RZ ;  /* 0x00008200d80e7a25 */ /* 0x002fe200078e00ff */
[----:B---3--:R-:W-:-:S03]  /*1400*/  SHF.R.S32.HI R12, RZ, 0x1f, R215 ;  /* 0x0000001fff0c7819 */ /* 0x008fc600000114d7 */
[----:B------:R-:W-:-:S04]  /*1410*/  IMAD.WIDE.U32 R24, R215, c[0x0][0x1f0], R24 ;  /* 0x00007c00d7187a25 */ /* 0x000fc800078e0018 */
[----:B------:R-:W-:Y:S01]  /*1420*/  IMAD R0, R12, c[0x0][0x1f0], RZ ;  /* 0x00007c000c007a24 */ /* 0x000fe200078e02ff */
[----:B------:R-:W-:Y:S02]  /*1430*/  IADD3 R8, P0, R24, UR40, RZ ;  /* 0x0000002818087c10 */ /* 0x000fe4000ff1e0ff */
[----:B------:R-:W-:Y:S01]  /*1440*/  IADD3 R24, -R4, UR18, RZ ;  /* 0x0000001204187c10 */ /* 0x000fe2000fffe1ff */
[----:B------:R-:W-:Y:S01]  /*1450*/  IMAD R5, R215, c[0x0][0x1f4], R0 ;  /* 0x00007d00d7057a24 */ /* 0x000fe200078e0200 */
[C---:B------:R-:W-:Y:S01]  /*1460*/  LOP3.LUT R0, R2.reuse, 0xfffffff8, RZ, 0xc0, !PT ;  /* 0xfffffff802007812 */ /* 0x040fe200078ec0ff */
[----:B------:R-:W-:Y:S01]  /*1470*/  IMAD.SHL.U32 R2, R2, 0x40, RZ ;  /* 0x0000004002027824 */ /* 0x000fe200078e00ff */
[----:B------:R-:W-:Y:S01]  /*1480*/  ISETP.GE.AND P2, PT, R24, 0x21, PT ;  /* 0x000000211800780c */ /* 0x000fe20003f46270 */
[----:B------:R-:W-:Y:S01]  /*1490*/  IMAD.SHL.U32 R4, R4, 0x8, RZ ;  /* 0x0000000804047824 */ /* 0x000fe200078e00ff */
[----:B------:R-:W-:Y:S01]  /*14a0*/  IADD3.X R5, R25, UR9, R5, P0, !PT ;  /* 0x0000000919057c10 */ /* 0x000fe200087fe405 */
[----:B------:R-:W-:Y:S01]  /*14b0*/  IMAD.IADD R0, R9, 0x1, -R0 ;  /* 0x0000000109007824 */ /* 0x000fe200078e0a00 */
[----:B------:R-:W-:Y:S01]  /*14c0*/  LEA R3, P0, R8, c[0x0][0x1c8], 0x1 ;  /* 0x0000720008037a11 */ /* 0x000fe200078008ff */
[----:B------:R-:W-:Y:S01]  /*14d0*/  IMAD.U32 R9, RZ, RZ, UR12 ;  /* 0x0000000cff097e24 */ /* 0x000fe2000f8e00ff */
[----:B------:R-:W-:Y:S01]  /*14e0*/  ISETP.GT.AND P1, PT, R24, 0x40, PT ;  /* 0x000000401800780c */ /* 0x000fe20003f24270 */
[----:B------:R-:W-:Y:S01]  /*14f0*/  IMAD.SHL.U32 R7, R0, 0x40, RZ ;  /* 0x0000004000077824 */ /* 0x000fe200078e00ff */
[----:B------:R-:W-:Y:S01]  /*1500*/  LEA.HI.X R5, R8, c[0x0][0x1cc], R5, 0x1, P0 ;  /* 0x0000730008057a11 */ /* 0x000fe200000f0c05 */
[----:B------:R-:W-:Y:S01]  /*1510*/  IMAD R8, R216, c[0x0][0x1e0], RZ ;  /* 0x00007800d8087a24 */ /* 0x000fe200078e02ff */
[----:B------:R-:W-:Y:S01]  /*1520*/  SHFL.IDX PT, R22, R3, RZ, 0x181f ;  /* 0x00181fff03167589 */ /* 0x000fe200000e0000 */
[----:B------:R-:W-:-:S02]  /*1530*/  ISETP.GE.AND P0, PT, R24, 0x1, PT ;  /* 0x000000011800780c */ /* 0x000fc40003f06270 */
[----:B------:R-:W-:Y:S01]  /*1540*/  IMAD R8, R215, c[0x0][0x1f0], R8 ;  /* 0x00007c00d7087a24 */ /* 0x000fe200078e0208 */
[----:B------:R-:W1:Y:S03]  /*1550*/  SHFL.IDX PT, R23, R5, RZ, 0x181f ;  /* 0x00181fff05177589 */ /* 0x000e6600000e0000 */
[----:B------:R-:W-:Y:S01]  /*1560*/  IMAD R8, R9, c[0x0][0x1e8], R8 ;  /* 0x00007a0009087a24 */ /* 0x000fe200078e0208 */
[----:B------:R3:W-:Y:S04]  /*1570*/  SHFL.IDX PT, R28, R3, 0x1, 0x181f ;  /* 0x00381f00031c7f89 */ /* 0x0007e800000e0000 */
[----:B------:R-:W-:Y:S01]  /*1580*/  LEA R8, R8, c[0x0][0x1c8], 0x1 ;  /* 0x0000720008087a11 */ /* 0x000fe200078e08ff */
[----:B------:R-:W1:Y:S04]  /*1590*/  SHFL.IDX PT, R29, R5, 0x1, 0x181f ;  /* 0x00381f00051d7f89 */ /* 0x000e6800000e0000 */
[----:B------:R1:W-:Y:S04]  /*15a0*/  SHFL.IDX PT, R20, R8, 0x2, 0x181f ;  /* 0x00581f0008147f89 */ /* 0x0003e800000e0000 */
[----:B------:R-:W4:Y:S01]  /*15b0*/  SHFL.IDX PT, R21, R5, 0x2, 0x181f ;  /* 0x00581f0005157f89 */ /* 0x000f2200000e0000 */
[----:B---3--:R-:W-:-:S04]  /*15c0*/  LOP3.LUT R3, R7, 0x1c0, RZ, 0xc0, !PT ;  /* 0x000001c007037812 */ /* 0x008fc800078ec0ff */
[----:B------:R-:W-:Y:S02]  /*15d0*/  LOP3.LUT R6, R3, 0x8, R6, 0xf8, !PT ;  /* 0x0000000803067812 */ /* 0x000fe400078ef806 */
[----:B------:R-:W-:Y:S01]  /*15e0*/  SHF.R.U32.HI R3, RZ, 0x3, R3 ;  /* 0x00000003ff037819 */ /* 0x000fe20000011603 */
[----:B-1----:R-:W-:-:S03]  /*15f0*/  @P0 IMAD.WIDE R8, R230, 0x2, R22 ;  /* 0x00000002e6080825 */ /* 0x002fc600078e0216 */
[----:B------:R-:W-:Y:S01]  /*1600*/  LOP3.LUT R3, R6, R3, RZ, 0x3c, !PT ;  /* 0x0000000306037212 */ /* 0x000fe200078e3cff */
[----:B------:R-:W-:Y:S01]  /*1610*/  @P0 IMAD.WIDE R22, R229, 0x2, R22 ;  /* 0x00000002e5160825 */ /* 0x000fe200078e0216 */
[----:B------:R1:W-:Y:S02]  /*1620*/  @P0 LDGSTS.E.BYPASS.LTC128B.128 [R217+0x8100], [R8.64], !P5 ;  /* 0x0810000008d90fae */ /* 0x0003e4000e901d6a */
[----:B------:R-:W-:Y:S01]  /*1630*/  LOP3.LUT R2, R3, 0xfffffe00, R2, 0xf8, !PT ;  /* 0xfffffe0003027812 */ /* 0x000fe200078ef802 */
[C-C-:B------:R-:W-:Y:S01]  /*1640*/  @P2 IMAD.WIDE R6, R230.reuse, 0x2, R28.reuse ;  /* 0x00000002e6062825 */ /* 0x140fe200078e021c */
[----:B------:R3:W-:Y:S03]  /*1650*/  @P0 LDGSTS.E.BYPASS.LTC128B.128 [R217+0xb100], [R22.64], !P4 ;  /* 0x0b10000016d90fae */ /* 0x0007e6000e101d6a */
[C---:B------:R-:W-:Y:S01]  /*1660*/  @P2 IMAD.WIDE R28, R229.reuse, 0x2, R28 ;  /* 0x00000002e51c2825 */ /* 0x040fe200078e021c */
[----:B------:R1:W-:Y:S03]  /*1670*/  @P2 LDGSTS.E.BYPASS.LTC128B.128 [R217+0x9100], [R6.64], !P5 ;  /* 0x0910000006d92fae */ /* 0x0003e6000e901d6a */
[--C-:B----4-:R-:W-:Y:S01]  /*1680*/  @P1 IMAD.WIDE R10, R230, 0x2, R20.reuse ;  /* 0x00000002e60a1825 */ /* 0x110fe200078e0214 */
[----:B------:R4:W-:Y:S03]  /*1690*/  @P2 LDGSTS.E.BYPASS.LTC128B.128 [R217+0xc100], [R28.64], !P4 ;  /* 0x0c1000001cd92fae */ /* 0x0009e6000e101d6a */
[----:B------:R-:W-:Y:S01]  /*16a0*/  @P1 IMAD.WIDE R20, R229, 0x2, R20 ;  /* 0x00000002e5141825 */ /* 0x000fe200078e0214 */
[----:B------:R2:W-:Y:S03]  /*16b0*/  @P1 LDGSTS.E.BYPASS.LTC128B.128 [R217+0xa100], [R10.64], !P5 ;  /* 0x0a1000000ad91fae */ /* 0x0005e6000e901d6a */
[----:B------:R-:W-:Y:S01]  /*16c0*/  IMAD.SHL.U32 R5, R19, 0x40, RZ ;  /* 0x0000004013057824 */ /* 0x000fe200078e00ff */
[----:B------:R3:W-:Y:S01]  /*16d0*/  @P1 LDGSTS.E.BYPASS.LTC128B.128 [R217+0xd100], [R20.64], !P4 ;  /* 0x0d10000014d91fae */ /* 0x0007e2000e101d6a */
[----:B------:R-:W-:-:S02]  /*16e0*/  R2P PR, R0, 0x6 ;  /* 0x0000000600007804 */ /* 0x000fc40000000000 */
[----:B------:R-:W-:Y:S01]  /*16f0*/  LOP3.LUT P0, RZ, R19, 0x2, RZ, 0xc0, !PT ;  /* 0x0000000213ff7812 */ /* 0x000fe2000780c0ff */
[----:B------:R-:W0:Y:S01]  /*1700*/  LDGDEPBAR ;  /* 0x00000000000079af */ /* 0x000e220000000000 */
[----:B------:R-:W-:-:S04]  /*1710*/  LOP3.LUT R5, R5, 0x1c0, RZ, 0xc0, !PT ;  /* 0x000001c005057812 */ /* 0x000fc800078ec0ff */
[----:B------:R-:W-:Y:S02]  /*1720*/  LOP3.LUT R3, R5, 0x8, R4, 0xf8, !PT ;  /* 0x0000000805037812 */ /* 0x000fe400078ef804 */
[----:B------:R-:W-:Y:S01]  /*1730*/  SHF.R.U32.HI R4, RZ, 0x3, R5 ;  /* 0x00000003ff047819 */ /* 0x000fe20000011605 */
[----:B------:R-:W-:Y:S02]  /*1740*/  IMAD.MOV.U32 R5, RZ, RZ, 0x10 ;  /* 0x00000010ff057424 */ /* 0x000fe400078e00ff */
[----:B-1----:R-:W-:Y:S01]  /*1750*/  IMAD R7, R97, 0x400, R2 ;  /* 0x0000040061077824 */ /* 0x002fe200078e0202 */
[----:B------:R-:W-:Y:S02]  /*1760*/  LOP3.LUT R3, R3, R4, RZ, 0x3c, !PT ;  /* 0x0000000403037212 */ /* 0x000fe400078e3cff */
[----:B------:R-:W-:Y:S01]  /*1770*/  SEL R5, R5, 0xfffffff0, !P1 ;  /* 0xfffffff005057807 */ /* 0x000fe20004800000 */
[----:B----4-:R-:W-:Y:S01]  /*1780*/  IMAD.WIDE R28, R229, 0x2, RZ ;  /* 0x00000002e51c7825 */ /* 0x010fe200078e02ff */
[----:B------:R-:W-:-:S03]  /*1790*/  LEA R4, R7, 0x100, 0x1 ;  /* 0x0000010007047811 */ /* 0x000fc600078e08ff */
[----:B------:R-:W-:Y:S01]  /*17a0*/  IMAD R214, R214, 0x200, R3 ;  /* 0x00000200d6d67824 */ /* 0x000fe200078e0203 */
[----:B------:R-:W-:Y:S01]  /*17b0*/  SEL R3, R16, 0xffffffe0, !P2 ;  /* 0xffffffe010037807 */ /* 0x000fe20005000000 */
[----:B------:R-:W-:Y:S01]  /*17c0*/  IMAD R6, R5, 0x2, R4 ;  /* 0x0000000205067824 */ /* 0x000fe200078e0204 */
[----:B------:R-:W-:Y:S01]  /*17d0*/  LOP3.LUT P2, RZ, R19, 0x4, RZ, 0xc0, !PT ;  /* 0x0000000413ff7812 */ /* 0x000fe2000784c0ff */
[----:B------:R-:W-:Y:S01]  /*17e0*/  IMAD.SHL.U32 R7, R7, 0x2, RZ ;  /* 0x0000000207077824 */ /* 0x000fe200078e00ff */
[----:B------:R-:W-:-:S04]  /*17f0*/  DEPBAR.LE SB0, 0x1 ;  /* 0x000080400000791a */ /* 0x000fc80000000000 */
[----:B------:R-:W-:Y:S01]  /*1800*/  BAR.SYNC.DEFER_BLOCKING 0x0 ;  /* 0x0000000000007b1d */ /* 0x000fe20000010000 */
[C---:B------:R-:W-:Y:S02]  /*1810*/  IMAD R4, R3.reuse, 0x2, R4 ;  /* 0x0000000203047824 */ /* 0x040fe400078e0204 */
[----:B------:R-:W-:Y:S02]  /*1820*/  IMAD R0, R3, 0x2, R6 ;  /* 0x0000000203007824 */ /* 0x000fe400078e0206 */
[----:B------:R-:W-:-:S05]  /*1830*/  IMAD.SHL.U32 R214, R214, 0x2, RZ ;  /* 0x00000002d6d67824 */ /* 0x000fca00078e00ff */
[C---:B------:R-:W-:Y:S01]  /*1840*/  IADD3 R213, R214.reuse, 0x8120, RZ ;  /* 0x00008120d6d57810 */ /* 0x040fe20007ffe0ff */
[----:B------:R-:W-:Y:S04]  /*1850*/  LDSM.16.M88.4 R120, [R7+0x100] ;  /* 0x000100000778783b */ /* 0x000fe80000000200 */
[----:B------:R1:W-:Y:S04]  /*1860*/  LDSM.16.M88.4 R180, [R7+0x4100] ;  /* 0x0041000007b4783b */ /* 0x0003e80000000200 */
[----:B------:R-:W-:Y:S04]  /*1870*/  LDSM.16.M88.4 R144, [R6] ;  /* 0x000000000690783b */ /* 0x000fe80000000200 */
[----:B------:R-:W-:Y:S04]  /*1880*/  LDSM.16.M88.4 R184, [R6+0x4000] ;  /* 0x0040000006b8783b */ /* 0x000fe80000000200 */
[----:B------:R-:W-:Y:S04]  /*1890*/  LDSM.16.M88.4 R172, [R4] ;  /* 0x0000000004ac783b */ /* 0x000fe80000000200 */
[----:B------:R-:W-:Y:S04]  /*18a0*/  LDSM.16.M88.4 R188, [R4+0x4000] ;  /* 0x0040000004bc783b */ /* 0x000fe80000000200 */
[----:B------:R-:W-:Y:S01]  /*18b0*/  LDSM.16.M88.4 R176, [R0] ;  /* 0x0000000000b0783b */ /* 0x000fe20000000200 */
[----:B-1----:R-:W-:-:S03]  /*18c0*/  IADD3 R7, R214, 0x8100, RZ ;  /* 0x00008100d6077810 */ /* 0x002fc60007ffe0ff */
[----:B------:R1:W-:Y:S01]  /*18d0*/  LDSM.16.M88.4 R192, [R0+0x4000] ;  /* 0x0040000000c0783b */ /* 0x0003e20000000200 */
[----:B------:R-:W-:-:S03]  /*18e0*/  @P0 IADD3 R213, R7, -0x20, RZ ;  /* 0xffffffe007d50810 */ /* 0x000fc60007ffe0ff */
[----:B------:R-:W-:Y:S01]  /*18f0*/  BAR.SYNC.DEFER_BLOCKING 0x0 ;  /* 0x0000000000007b1d */ /* 0x000fe20000010000 */
[----:B------:R-:W-:Y:S01]  /*1900*/  IMAD R7, R13, c[0x0][0x208], RZ ;  /* 0x000082000d077a24 */ /* 0x000fe200078e02ff */
[C---:B------:R-:W-:Y:S02]  /*1910*/  IADD3 R207, R213.reuse, 0x800, RZ ;  /* 0x00000800d5cf7810 */ /* 0x040fe40007ffe0ff */
[C---:B------:R-:W-:Y:S02]  /*1920*/  IADD3 R206, R213.reuse, 0x1000, RZ ;  /* 0x00001000d5ce7810 */ /* 0x040fe40007ffe0ff */
[C---:B------:R-:W-:Y:S02]  /*1930*/  IADD3 R205, R213.reuse, 0x1800, RZ ;  /* 0x00001800d5cd7810 */ /* 0x040fe40007ffe0ff */
[C---:B------:R-:W-:Y:S02]  /*1940*/  IADD3 R204, R213.reuse, 0x2000, RZ ;  /* 0x00002000d5cc7810 */ /* 0x040fe40007ffe0ff */
[----:B------:R-:W-:-:S02]  /*1950*/  IADD3 R203, R213, 0x2800, RZ ;  /* 0x00002800d5cb7810 */ /* 0x000fc40007ffe0ff */
[C---:B------:R-:W-:Y:S02]  /*1960*/  IADD3 R201, R213.reuse, 0x3000, RZ ;  /* 0x00003000d5c97810 */ /* 0x040fe40007ffe0ff */
[C---:B------:R-:W-:Y:S02]  /*1970*/  IADD3 R200, R213.reuse, 0x3800, RZ ;  /* 0x00003800d5c87810 */ /* 0x040fe40007ffe0ff */
[C---:B------:R-:W-:Y:S01]  /*1980*/  IADD3 R199, R213.reuse, 0x4000, RZ ;  /* 0x00004000d5c77810 */ /* 0x040fe20007ffe0ff */
[----:B-1----:R-:W-:Y:S01]  /*1990*/  IMAD R0, R216, c[0x0][0x20c], R7 ;  /* 0x00008300d8007a24 */ /* 0x002fe200078e0207 */
[C---:B------:R-:W-:Y:S02]  /*19a0*/  IADD3 R198, R213.reuse, 0x4800, RZ ;  /* 0x00004800d5c67810 */ /* 0x040fe40007ffe0ff */
[----:B------:R-:W-:Y:S01]  /*19b0*/  IADD3 R197, R213, 0x5000, RZ ;  /* 0x00005000d5c57810 */ /* 0x000fe20007ffe0ff */
[----:B------:R-:W-:Y:S01]  /*19c0*/  IMAD.IADD R15, R15, 0x1, R0 ;  /* 0x000000010f0f7824 */ /* 0x000fe200078e0200 */
[----:B------:R-:W-:-:S04]  /*19d0*/  DEPBAR.LE SB0, 0x0 ;  /* 0x000080000000791a */ /* 0x000fc80000000000 */
[----:B------:R-:W-:Y:S01]  /*19e0*/  BAR.SYNC.DEFER_BLOCKING 0x0 ;  /* 0x0000000000007b1d */ /* 0x000fe20000010000 */
[----:B------:R-:W-:Y:S01]  /*19f0*/  IMAD.WIDE.U32 R6, R215, c[0x0][0x218], R14 ;  /* 0x00008600d7067a25 */ /* 0x000fe200078e000e */
[----:B------:R-:W-:-:S03]  /*1a00*/  IADD3 R196, R213, 0x5800, RZ ;  /* 0x00005800d5c47810 */ /* 0x000fc60007ffe0ff */
[----:B------:R-:W-:Y:S01]  /*1a10*/  IMAD R0, R12, c[0x0][0x218], RZ ;  /* 0x000086000c007a24 */ /* 0x000fe200078e02ff */
[----:B------:R-:W-:Y:S01]  /*1a20*/  IADD3 R25, P0, R6, UR38, RZ ;  /* 0x0000002606197c10 */ /* 0x000fe2000ff1e0ff */
[----:B--2---:R-:W1:Y:S04]  /*1a30*/  LDSM.16.M88.4 R8, [R214+0x8100] ;  /* 0x00810000d608783b */ /* 0x004e680000000200 */
[----:B---3--:R-:W-:Y:S04]  /*1a40*/  LDSM.16.M88.4 R20, [R213] ;  /* 0x00000000d514783b */ /* 0x008fe80000000200 */
[----:B------:R-:W2:Y:S04]  /*1a50*/  LDSM.16.M88.4 R68, [R214+0x8900] ;  /* 0x00890000d644783b */ /* 0x000ea80000000200 */
[----:B------:R-:W-:Y:S04]  /*1a60*/  LDSM.16.M88.4 R36, [R214+0xa900] ;  /* 0x00a90000d624783b */ /* 0x000fe80000000200 */
[----:B------:R-:W-:Y:S04]  /*1a70*/  LDSM.16.M88.4 R52, [R214+0x9900] ;  /* 0x00990000d634783b */ /* 0x000fe80000000200 */
[----:B------:R-:W-:Y:S04]  /*1a80*/  LDSM.16.M88.4 R60, [R214+0x9100] ;  /* 0x00910000d63c783b */ /* 0x000fe80000000200 */
[----:B------:R-:W-:Y:S04]  /*1a90*/  LDSM.16.M88.4 R44, [R214+0xa100] ;  /* 0x00a10000d62c783b */ /* 0x000fe80000000200 */
[----:B------:R-:W-:Y:S04]  /*1aa0*/  LDSM.16.M88.4 R80, [R213+0x800] ;  /* 0x00080000d550783b */ /* 0x000fe80000000200 */
[----:B------:R-:W-:Y:S04]  /*1ab0*/  LDSM.16.M88.4 R76, [R213+0x1000] ;  /* 0x00100000d54c783b */ /* 0x000fe80000000200 */
[----:B------:R-:W-:Y:S01]  /*1ac0*/  LDSM.16.M88.4 R32, [R213+0x1800] ;  /* 0x00180000d520783b */ /* 0x000fe20000000200 */
[C---:B-1----:R-:W-:Y:S07]  /*1ad0*/  HMMA.16816.F32.BF16 R12, R120.reuse, R8, RZ ;  /* 0x00000008780c723c */ /* 0x042fee00000418ff */
[----:B------:R-:W-:Y:S01]  /*1ae0*/  IMAD R9, R215, c[0x0][0x21c], R0 ;  /* 0x00008700d7097a24 */ /* 0x000fe200078e0200 */
[----:B--2---:R-:W-:Y:S04]  /*1af0*/  HMMA.16816.F32.BF16 R72, R120, R68, RZ ;  /* 0x000000447848723c */ /* 0x004fe800000418ff */
[----:B------:R-:W-:-:S02]  /*1b00*/  IADD3.X R6, R7, UR10, R9, P0, !PT ;  /* 0x0000000a07067c10 */ /* 0x000fc400087fe409 */
[C---:B------:R-:W-:Y:S02]  /*1b10*/  LEA R26, P0, R25.reuse, c[0x0][0x1f8], 0x1 ;  /* 0x00007e00191a7a11 */ /* 0x040fe400078008ff */
[----:B------:R-:W-:Y:S02]  /*1b20*/  HMMA.16816.F32.BF16 R8, R120, R10, RZ ;  /* 0x0000000a7808723c */ /* 0x000fe400000418ff */
[----:B------:R-:W-:Y:S01]  /*1b30*/  LEA.HI.X R25, R25, c[0x0][0x1fc], R6, 0x1, P0 ;  /* 0x00007f0019197a11 */ /* 0x000fe200000f0c06 */
[----:B------:R-:W1:Y:S01]  /*1b40*/  SHFL.IDX PT, R27, R26, RZ, 0x181f ;  /* 0x00181fff1a1b7589 */ /* 0x000e6200000e0000 */
[----:B------:R-:W-:-:S03]  /*1b50*/  IMAD.WIDE R6, R230, 0x2, RZ ;  /* 0x00000002e6067825 */ /* 0x000fc600078e02ff */
[----:B------:R-:W2:Y:S01]  /*1b60*/  SHFL.IDX PT, R86, R26, 0x1, 0x181f ;  /* 0x00381f001a567f89 */ /* 0x000ea200000e0000 */
[----:B------:R-:W-:Y:S03]  /*1b70*/  HMMA.16816.F32.BF16 R12, R144, R20, R12 ;  /* 0x00000014900c723c */ /* 0x000fe6000004180c */
[----:B------:R-:W3:Y:S04]  /*1b80*/  SHFL.IDX PT, R18, R25, RZ, 0x181f ;  /* 0x00181fff19127589 */ /* 0x000ee800000e0000 */
[----:B------:R4:W4:Y:S01]  /*1b90*/  SHFL.IDX PT, R84, R26, 0x2, 0x181f ;  /* 0x00581f001a547f89 */ /* 0x00092200000e0000 */
[----:B------:R-:W-:Y:S03]  /*1ba0*/  HMMA.16816.F32.BF16 R68, R120, R70, RZ ;  /* 0x000000467844723c */ /* 0x000fe600000418ff */
[----:B------:R-:W4:Y:S04]  /*1bb0*/  SHFL.IDX PT, R0, R25, 0x1, 0x181f ;  /* 0x00381f0019007f89 */ /* 0x000f2800000e0000 */
[----:B------:R-:W4:Y:S01]  /*1bc0*/  SHFL.IDX PT, R4, R25, 0x2, 0x181f ;  /* 0x00581f0019047f89 */ /* 0x000f2200000e0000 */
[----:B------:R-:W-:Y:S01]  /*1bd0*/  HMMA.16816.F32.BF16 R8, R144, R22, R8 ;  /* 0x000000169008723c */ /* 0x000fe20000041808 */
[----:B-1----:R-:W-:-:S02]  /*1be0*/  IADD3 R40, P1, R27, R6, RZ ;  /* 0x000000061b287210 */ /* 0x002fc40007f3e0ff */
[----:B--2---:R-:W-:-:S05]  /*1bf0*/  IADD3 R20, P6, R6, R86, RZ ;  /* 0x0000005606147210 */ /* 0x004fca0007fde0ff */
[----:B------:R-:W-:Y:S01]  /*1c00*/  HMMA.16816.F32.BF16 R56, R120, R52, RZ ;  /* 0x000000347838723c */ /* 0x000fe200000418ff */
[----:B---3--:R-:W-:Y:S01]  /*1c10*/  IMAD.X R41, R18, 0x1, R7, P1 ;  /* 0x0000000112297824 */ /* 0x008fe200008e0607 */
[----:B----4-:R-:W-:Y:S02]  /*1c20*/  IADD3 R26, P0, R27, R28, RZ ;  /* 0x0000001c1b1a7210 */ /* 0x010fe40007f1e0ff */
[----:B------:R-:W-:-:S04]  /*1c30*/  IADD3 R6, P1, R6, R84, RZ ;  /* 0x0000005406067210 */ /* 0x000fc80007f3e0ff */
[C---:B------:R-:W-:Y:S01]  /*1c40*/  HMMA.16816.F32.BF16 R52, R120.reuse, R54, RZ ;  /* 0x000000367834723c */ /* 0x040fe200000418ff */
[C---:B------:R-:W-:Y:S01]  /*1c50*/  IMAD.X R21, R7.reuse, 0x1, R0, P6 ;  /* 0x0000000107157824 */ /* 0x040fe200030e0600 */
[----:B------:R-:W-:Y:S01]  /*1c60*/  ISETP.GE.AND P6, PT, R230, c[0x0][0x1d4], PT ;  /* 0x00007500e6007a0c */ /* 0x000fe20003fc6270 */
[----:B------:R-:W-:Y:S01]  /*1c70*/  IMAD.X R27, R18, 0x1, R29, P0 ;  /* 0x00000001121b7824 */ /* 0x000fe200000e061d */
[C---:B------:R-:W-:Y:S01]  /*1c80*/  IADD3 R84, P0, R28.reuse, R84, RZ ;  /* 0x000000541c547210 */ /* 0x040fe20007f1e0ff */
[--C-:B------:R-:W-:Y:S01]  /*1c90*/  IMAD.X R7, R7, 0x1, R4.reuse, P1 ;  /* 0x0000000107077824 */ /* 0x100fe200008e0604 */
[----:B------:R-:W-:Y:S02]  /*1ca0*/  IADD3 R86, P1, R28, R86, RZ ;  /* 0x000000561c567210 */ /* 0x000fe40007f3e0ff */
[----:B------:R-:W-:Y:S01]  /*1cb0*/  HMMA.16816.F32.BF16 R64, R120, R60, RZ ;  /* 0x0000003c7840723c */ /* 0x000fe200000418ff */
[C---:B------:R-:W-:Y:S01]  /*1cc0*/  IMAD.X R85, R29.reuse, 0x1, R4, P0 ;  /* 0x000000011d557824 */ /* 0x040fe200000e0604 */
[----:B------:R-:W-:Y:S01]  /*1cd0*/  ISETP.LT.OR P0, PT, R24, 0x1, P6 ;  /* 0x000000011800780c */ /* 0x000fe20003701670 */
[----:B------:R-:W-:Y:S01]  /*1ce0*/  IMAD.X R87, R29, 0x1, R0, P1 ;  /* 0x000000011d577824 */ /* 0x000fe200008e0600 */
[----:B------:R-:W-:Y:S01]  /*1cf0*/  ISETP.GE.AND P1, PT, R17, c[0x0][0x1d4], PT ;  /* 0x0000750011007a0c */ /* 0x000fe20003f26270 */
[----:B------:R-:W-:Y:S01]  /*1d00*/  LDSM.16.M88.4 R28, [R213+0x2000] ;  /* 0x00200000d51c783b */ /* 0x000fe20000000200 */
[----:B------:R-:W-:-:S02]  /*1d10*/  SEL R0, R16, 0xffffffe0, !P2 ;  /* 0xffffffe010007807 */ /* 0x000fc40005000000 */
[C---:B------:R-:W-:Y:S01]  /*1d20*/  HMMA.16816.F32.BF16 R48, R120.reuse, R44, RZ ;  /* 0x0000002c7830723c */ /* 0x040fe200000418ff */
[----:B------:R-:W-:Y:S01]  /*1d30*/  ISETP.LT.OR P2, PT, R24, 0x1, P1 ;  /* 0x000000011800780c */ /* 0x000fe20000f41670 */
[----:B------:R-:W1:Y:S01]  /*1d40*/  LDSM.16.M88.4 R16, [R213+0x2800] ;  /* 0x00280000d510783b */ /* 0x000e620000000200 */
[C---:B------:R-:W-:Y:S02]  /*1d50*/  IMAD R211, R0.reuse, 0x2, R214 ;  /* 0x0000000200d37824 */ /* 0x040fe400078e02d6 */
[----:B------:R-:W-:Y:S02]  /*1d60*/  IMAD R202, R0, 0x2, R213 ;  /* 0x0000000200ca7824 */ /* 0x000fe400078e02d5 */
[----:B------:R-:W-:Y:S01]  /*1d70*/  @!PT LDS RZ, [RZ] ;  /* 0x00000000fffff984 */ /* 0x000fe20000000800 */
[----:B------:R-:W-:Y:S01]  /*1d80*/  @!PT LDS RZ, [RZ] ;  /* 0x00000000fffff984 */ /* 0x000fe20000000800 */
[----:B------:R-:W-:Y:S01]  /*1d90*/  @!PT LDS RZ, [RZ] ;  /* 0x00000000fffff984 */ /* 0x000fe20000000800 */
[----:B------:R2:W-:Y:S01]  /*1da0*/  LDGSTS.E.BYPASS.LTC128B.128 [R217+0x100], [R40.64], !P0 ;  /* 0x0010000028d97fae */ /* 0x0005e2000c101d6a */
[C---:B------:R-:W-:Y:S01]  /*1db0*/  ISETP.LT.OR P0, PT, R24.reuse, 0x21, P6 ;  /* 0x000000211800780c */ /* 0x040fe20003701670 */
[----:B------:R-:W-:Y:S01]  /*1dc0*/  HMMA.16816.F32.BF16 R60, R120, R62, RZ ;  /* 0x0000003e783c723c */ /* 0x000fe200000418ff */
[----:B------:R-:W-:-:S04]  /*1dd0*/  ISETP.LT.OR P6, PT, R24, 0x41, P6 ;  /* 0x000000411800780c */ /* 0x000fc800037c1670 */
[----:B------:R3:W-:Y:S01]  /*1de0*/  LDGSTS.E.BYPASS.LTC128B.128 [R217+0x3100], [R26.64], !P2 ;  /* 0x031000001ad97fae */ /* 0x0007e2000d101d6a */
[C---:B------:R-:W-:Y:S02]  /*1df0*/  ISETP.LT.OR P2, PT, R24.reuse, 0x21, P1 ;  /* 0x000000211800780c */ /* 0x040fe40000f41670 */
[----:B------:R-:W-:Y:S01]  /*1e00*/  ISETP.LT.OR P1, PT, R24, 0x41, P1 ;  /* 0x000000411800780c */ /* 0x000fe20000f21670 */
[----:B------:R-:W-:Y:S03]  /*1e10*/  HMMA.16816.F32.BF16 R44, R120, R46, RZ ;  /* 0x0000002e782c723c */ /* 0x000fe600000418ff */
[----:B------:R4:W-:Y:S01]  /*1e20*/  LDGSTS.E.BYPASS.LTC128B.128 [R217+0x1100], [R20.64], !P0 ;  /* 0x0110000014d97fae */ /* 0x0009e2000c101d6a */
[----:B------:R-:W-:-:S04]  /*1e30*/  PLOP3.LUT P0, PT, PT, PT, UP2, 0x80, 0x0 ;  /* 0x000000000000781c */ /* 0x000fc80003f0f028 */
[C---:B------:R-:W-:Y:S02]  /*1e40*/  HMMA.16816.F32.BF16 R72, R144.reuse, R80, R72 ;  /* 0x000000509048723c */ /* 0x040fe40000041848 */
[----:B------:R1:W-:Y:S04]  /*1e50*/  LDGSTS.E.BYPASS.LTC128B.128 [R217+0x4100], [R86.64], !P2 ;  /* 0x0410000056d97fae */ /* 0x0003e8000d101d6a */
[----:B------:R1:W-:Y:S02]  /*1e60*/  LDGSTS.E.BYPASS.LTC128B.128 [R217+0x2100], [R6.64], !P6 ;  /* 0x0210000006d97fae */ /* 0x0003e4000f101d6a */
[----:B------:R-:W-:Y:S02]  /*1e70*/  HMMA.16816.F32.BF16 R68, R144, R82, R68 ;  /* 0x000000529044723c */ /* 0x000fe40000041844 */
[----:B------:R1:W-:Y:S01]  /*1e80*/  LDGSTS.E.BYPASS.LTC128B.128 [R217+0x5100], [R84.64], !P1 ;  /* 0x0510000054d97fae */ /* 0x0003e2000c901d6a */
[----:B------:R-:W-:-:S03]  /*1e90*/  ISETP.GT.AND P1, PT, R218, 0x5f, PT ;  /* 0x0000005fda00780c */ /* 0x000fc60003f24270 */
[----:B------:R-:W-:Y:S02]  /*1ea0*/  LDSM.16.M88.4 R92, [R211+0x9900] ;  /* 0x00990000d35c783b */ /* 0x000fe40000000200 */
[C---:B--2---:R-:W-:Y:S02]  /*1eb0*/  HMMA.16816.F32.BF16 R40, R120.reuse, R36, RZ ;  /* 0x000000247828723c */ /* 0x044fe400000418ff */
[----:B---3--:R-:W-:Y:S04]  /*1ec0*/  LDSM.16.M88.4 R24, [R211+0x8100] ;  /* 0x00810000d318783b */ /* 0x008fe80000000200 */
[----:B------:R-:W-:Y:S02]  /*1ed0*/  LDSM.16.M88.4 R88, [R211+0xa100] ;  /* 0x00a10000d358783b */ /* 0x000fe40000000200 */
[----:B------:R-:W-:Y:S02]  /*1ee0*/  HMMA.16816.F32.BF16 R36, R120, R38, RZ ;  /* 0x000000267824723c */ /* 0x000fe400000418ff */
[----:B----4-:R-:W2:Y:S04]  /*1ef0*/  LDSM.16.M88.4 R20, [R211+0x8900] ;  /* 0x00890000d314783b */ /* 0x010ea80000000200 */
[----:B------:R-:W-:Y:S02]  /*1f00*/  LDSM.16.M88.4 R80, [R202] ;  /* 0x00000000ca50783b */ /* 0x000fe40000000200 */
[C---:B------:R-:W-:Y:S02]  /*1f10*/  HMMA.16816.F32.BF16 R56, R144.reuse, R32, R56 ;  /* 0x000000209038723c */ /* 0x040fe40000041838 */
[----:B------:R-:W0:Y:S04]  /*1f20*/  LDGDEPBAR ;  /* 0x00000000000079af */ /* 0x000e280000000000 */
[----:B-1----:R-:W-:Y:S02]  /*1f30*/  LDSM.16.M88.4 R84, [R211+0xa900] ;  /* 0x00a90000d354783b */ /* 0x002fe40000000200 */
[C---:B------:R-:W-:Y:S08]  /*1f40*/  HMMA.16816.F32.BF16 R40, R144.reuse, R16, R40 ;  /* 0x000000109028723c */ /* 0x040ff00000041828 */
[C---:B------:R-:W-:Y:S01]  /*1f50*/  HMMA.16816.F32.BF16 R36, R144.reuse, R18, R36 ;  /* 0x000000129024723c */ /* 0x040fe20000041824 */
[----:B------:R-:W1:Y:S07]  /*1f60*/  LDSM.16.M88.4 R16, [R211+0x9100] ;  /* 0x00910000d310783b */ /* 0x000e6e0000000200 */
[C---:B------:R-:W-:Y:S01]  /*1f70*/  HMMA.16816.F32.BF16 R52, R144.reuse, R34, R52 ;  /* 0x000000229034723c */ /* 0x040fe20000041834 */
[----:B------:R-:W-:Y:S07]  /*1f80*/  LDSM.16.M88.4 R32, [R202+0x1000] ;  /* 0x00100000ca20783b */ /* 0x000fee0000000200 */
[C---:B------:R-:W-:Y:S08]  /*1f90*/  HMMA.16816.F32.BF16 R64, R144.reuse, R76, R64 ;  /* 0x0000004c9040723c */ /* 0x040ff00000041840 */
[C---:B------:R-:W-:Y:S01]  /*1fa0*/  HMMA.16816.F32.BF16 R60, R144.reuse, R78, R60 ;  /* 0x0000004e903c723c */ /* 0x040fe2000004183c */
[----:B------:R-:W-:Y:S07]  /*1fb0*/  LDSM.16.M88.4 R76, [R202+0x800] ;  /* 0x00080000ca4c783b */ /* 0x000fee0000000200 */
[C---:B------:R-:W-:Y:S08]  /*1fc0*/  HMMA.16816.F32.BF16 R48, R144.reuse, R28, R48 ;  /* 0x0000001c9030723c */ /* 0x040ff00000041830 */
[----:B------:R-:W-:Y:S01]  /*1fd0*/  HMMA.16816.F32.BF16 R44, R144, R30, R44 ;  /* 0x0000001e902c723c */ /* 0x000fe2000004182c */
[----:B------:R-:W3:Y:S07]  /*1fe0*/  LDSM.16.M88.4 R28, [R202+0x1800] ;  /* 0x00180000ca1c783b */ /* 0x000eee0000000200 */
[C---:B--2---:R-:W-:Y:S08]  /*1ff0*/  HMMA.16816.F32.BF16 R72, R172.reuse, R20, R72 ;  /* 0x00000014ac48723c */ /* 0x044ff00000041848 */
[C---:B------:R-:W-:Y:S01]  /*2000*/  HMMA.16816.F32.BF16 R68, R172.reuse, R22, R68 ;  /* 0x00000016ac44723c */ /* 0x040fe20000041844 */
[----:B------:R-:W2:Y:S07]  /*2010*/  LDSM.16.M88.4 R20, [R202+0x2800] ;  /* 0x00280000ca14783b */ /* 0x000eae0000000200 */
[C---:B------:R-:W-:Y:S08]  /*2020*/  HMMA.16816.F32.BF16 R12, R172.reuse, R24, R12 ;  /* 0x00000018ac0c723c */ /* 0x040ff0000004180c */
[C---:B------:R-:W-:Y:S01]  /*2030*/  HMMA.16816.F32.BF16 R8, R172.reuse, R26, R8 ;  /* 0x0000001aac08723c */ /* 0x040fe20000041808 */
[----:B------:R-:W4:Y:S07]  /*2040*/  LDSM.16.M88.4 R24, [R202+0x2000] ;  /* 0x00200000ca18783b */ /* 0x000f2e0000000200 */
[C---:B------:R-:W-:Y:S08]  /*2050*/  HMMA.16816.F32.BF16 R56, R172.reuse, R92, R56 ;  /* 0x0000005cac38723c */ /* 0x040ff00000041838 */
[C---:B------:R-:W-:Y:S01]  /*2060*/  HMMA.16816.F32.BF16 R52, R172.reuse, R94, R52 ;  /* 0x0000005eac34723c */ /* 0x040fe20000041834 */
[----:B------:R-:W-:Y:S07]  /*2070*/  LDSM.16.M88.4 R92, [R214+0xb900] ;  /* 0x00b90000d65c783b */ /* 0x000fee0000000200 */
[C---:B-1----:R-:W-:Y:S08]  /*2080*/  HMMA.16816.F32.BF16 R64, R172.reuse, R16, R64 ;  /* 0x00000010ac40723c */ /* 0x042ff00000041840 */
[C---:B------:R-:W-:Y:S01]  /*2090*/  HMMA.16816.F32.BF16 R60, R172.reuse, R18, R60 ;  /* 0x00000012ac3c723c */ /* 0x040fe2000004183c */
[----:B------:R-:W1:Y:S07]  /*20a0*/  LDSM.16.M88.4 R16, [R214+0xb100] ;  /* 0x00b10000d610783b */ /* 0x000e6e0000000200 */
[C---:B------:R-:W-:Y:S08]  /*20b0*/  HMMA.16816.F32.BF16 R40, R172.reuse, R84, R40 ;  /* 0x00000054ac28723c */ /* 0x040ff00000041828 */
[C---:B------:R-:W-:Y:S01]  /*20c0*/  HMMA.16816.F32.BF16 R36, R172.reuse, R86, R36 ;  /* 0x00000056ac24723c */ /* 0x040fe20000041824 */
[----:B------:R-:W1:Y:S07]  /*20d0*/  LDSM.16.M88.4 R84, [R214+0xc900] ;  /* 0x00c90000d654783b */ /* 0x000e6e0000000200 */
[C---:B------:R-:W-:Y:S08]  /*20e0*/  HMMA.16816.F32.BF16 R48, R172.reuse, R88, R48 ;  /* 0x00000058ac30723c */ /* 0x040ff00000041830 */
[----:B------:R-:W-:Y:S01]  /*20f0*/  HMMA.16816.F32.BF16 R44, R172, R90, R44 ;  /* 0x0000005aac2c723c */ /* 0x000fe2000004182c */
[----:B------:R-:W1:Y:S07]  /*2100*/  LDSM.16.M88.4 R88, [R214+0xc100] ;  /* 0x00c10000d658783b */ /* 0x000e6e0000000200 */
[C---:B------:R-:W-:Y:S08]  /*2110*/  HMMA.16816.F32.BF16 R12, R176.reuse, R80, R12 ;  /* 0x00000050b00c723c */ /* 0x040ff0000004180c */
[C---:B------:R-:W-:Y:S01]  /*2120*/  HMMA.16816.F32.BF16 R8, R176.reuse, R82, R8 ;  /* 0x00000052b008723c */ /* 0x040fe20000041808 */
[----:B------:R-:W1:Y:S07]  /*2130*/  LDSM.16.M88.4 R80, [R214+0xd100] ;  /* 0x00d10000d650783b */ /* 0x000e6e0000000200 */
[C---:B---3--:R-:W-:Y:S08]  /*2140*/  HMMA.16816.F32.BF16 R56, R176.reuse, R28, R56 ;  /* 0x0000001cb038723c */ /* 0x048ff00000041838 */
[C---:B------:R-:W-:Y:S01]  /*2150*/  HMMA.16816.F32.BF16 R52, R176.reuse, R30, R52 ;  /* 0x0000001eb034723c */ /* 0x040fe20000041834 */
[----:B------:R-:W-:Y:S07]  /*2160*/  LDSM.16.M88.4 R28, [R213+0x3800] ;  /* 0x00380000d51c783b */ /* 0x000fee0000000200 */
[C---:B------:R-:W-:Y:S08]  /*2170*/  HMMA.16816.F32.BF16 R72, R176.reuse, R76, R72 ;  /* 0x0000004cb048723c */ /* 0x040ff00000041848 */
[C---:B------:R-:W-:Y:S01]  /*2180*/  HMMA.16816.F32.BF16 R68, R176.reuse, R78, R68 ;  /* 0x0000004eb044723c */ /* 0x040fe20000041844 */
[----:B------:R-:W3:Y:S07]  /*2190*/  LDSM.16.M88.4 R76, [R214+0xd900] ;  /* 0x00d90000d64c783b */ /* 0x000eee0000000200 */
[C---:B--2---:R-:W-:Y:S08]  /*21a0*/  HMMA.16816.F32.BF16 R40, R176.reuse, R20, R40 ;  /* 0x00000014b028723c */ /* 0x044ff00000041828 */
[C---:B------:R-:W-:Y:S01]  /*21b0*/  HMMA.16816.F32.BF16 R36, R176.reuse, R22, R36 ;  /* 0x00000016b024723c */ /* 0x040fe20000041824 */
[----:B------:R-:W2:Y:S07]  /*21c0*/  LDSM.16.M88.4 R20, [R213+0x4800] ;  /* 0x00480000d514783b */ /* 0x000eae0000000200 */
[C---:B------:R-:W-:Y:S08]  /*21d0*/  HMMA.16816.F32.BF16 R64, R176.reuse, R32, R64 ;  /* 0x00000020b040723c */ /* 0x040ff00000041840 */
[C---:B------:R-:W-:Y:S01]  /*21e0*/  HMMA.16816.F32.BF16 R60, R176.reuse, R34, R60 ;  /* 0x00000022b03c723c */ /* 0x040fe2000004183c */
[----:B------:R-:W2:Y:S07]  /*21f0*/  LDSM.16.M88.4 R32, [R213+0x3000] ;  /* 0x00300000d520783b */ /* 0x000eae0000000200 */
[C---:B----4-:R-:W-:Y:S08]  /*2200*/  HMMA.16816.F32.BF16 R48, R176.reuse, R24, R48 ;  /* 0x00000018b030723c */ /* 0x050ff00000041830 */
[----:B------:R-:W-:Y:S01]  /*2210*/  HMMA.16816.F32.BF16 R44, R176, R26, R44 ;  /* 0x0000001ab02c723c */ /* 0x000fe2000004182c */
[----:B------:R-:W4:Y:S07]  /*2220*/  LDSM.16.M88.4 R24, [R213+0x4000] ;  /* 0x00400000d518783b */ /* 0x000f2e0000000200 */
[C---:B-1----:R-:W-:Y:S08]  /*2230*/  HMMA.16816.F32.BF16 R12, R180.reuse, R16, R12 ;  /* 0x00000010b40c723c */ /* 0x042ff0000004180c */
[C---:B------:R-:W-:Y:S01]  /*2240*/  HMMA.16816.F32.BF16 R8, R180.reuse, R18, R8 ;  /* 0x00000012b408723c */ /* 0x040fe20000041808 */
[----:B------:R-:W1:Y:S07]  /*2250*/  LDSM.16.M88.4 R16, [R213+0x5000] ;  /* 0x00500000d510783b */ /* 0x000e6e0000000200 */
[C---:B------:R-:W-:Y:S08]  /*2260*/  HMMA.16816.F32.BF16 R56, R180.reuse, R84, R56 ;  /* 0x00000054b438723c */ /* 0x040ff00000041838 */
[C---:B------:R-:W-:Y:S01]  /*2270*/  HMMA.16816.F32.BF16 R52, R180.reuse, R86, R52 ;  /* 0x00000056b434723c */ /* 0x040fe20000041834 */
[----:B------:R-:W1:Y:S07]  /*2280*/  LDSM.16.M88.4 R84, [R213+0x5800] ;  /* 0x00580000d554783b */ /* 0x000e6e0000000200 */
[C---:B------:R-:W-:Y:S08]  /*2290*/  HMMA.16816.F32.BF16 R72, R180.reuse, R92, R72 ;  /* 0x0000005cb448723c */ /* 0x040ff00000041848 */
[C---:B------:R-:W-:Y:S08]  /*22a0*/  HMMA.16816.F32.BF16 R68, R180.reuse, R94, R68 ;  /* 0x0000005eb444723c */ /* 0x040ff00000041844 */
[C---:B------:R-:W-:Y:S08]  /*22b0*/  HMMA.16816.F32.BF16 R64, R180.reuse, R88, R64 ;  /* 0x00000058b440723c */ /* 0x040ff00000041840 */
[C---:B------:R-:W-:Y:S01]  /*22c0*/  HMMA.16816.F32.BF16 R60, R180.reuse, R90, R60 ;  /* 0x0000005ab43c723c */ /* 0x040fe2000004183c */
[----:B------:R-:W-:Y:S07]  /*22d0*/  LDSM.16.M88.4 R88, [R202+0x3000] ;  /* 0x00300000ca58783b */ /* 0x000fee0000000200 */
[C---:B------:R-:W-:Y:S08]  /*22e0*/  HMMA.16816.F32.BF16 R48, R180.reuse, R80, R48 ;  /* 0x00000050b430723c */ /* 0x040ff00000041830 */
[C---:B------:R-:W-:Y:S08]  /*22f0*/  HMMA.16816.F32.BF16 R44, R180.reuse, R82, R44 ;  /* 0x00000052b42c723c */ /* 0x040ff0000004182c */
[C---:B---3--:R-:W-:Y:S01]  /*2300*/  HMMA.16816.F32.BF16 R80, R180.reuse, R76, R40 ;  /* 0x0000004cb450723c */ /* 0x048fe20000041828 */
[----:B------:R-:W3:Y:S07]  /*2310*/  LDSM.16.M88.4 R40, [R211+0xb100] ;  /* 0x00b10000d328783b */ /* 0x000eee0000000200 */
[----:B------:R-:W-:Y:S01]  /*2320*/  HMMA.16816.F32.BF16 R76, R180, R78, R36 ;  /* 0x0000004eb44c723c */ /* 0x000fe20000041824 */
[----:B------:R-:W1:Y:S07]  /*2330*/  LDSM.16.M88.4 R36, [R211+0xb900] ;  /* 0x00b90000d324783b */ /* 0x000e6e0000000200 */
[C---:B--2---:R-:W-:Y:S08]  /*2340*/  HMMA.16816.F32.BF16 R56, R184.reuse, R20, R56 ;  /* 0x00000014b838723c */ /* 0x044ff00000041838 */
[C---:B------:R-:W-:Y:S01]  /*2350*/  HMMA.16816.F32.BF16 R52, R184.reuse, R22, R52 ;  /* 0x00000016b834723c */ /* 0x040fe20000041834 */
[----:B------:R-:W2:Y:S07]  /*2360*/  LDSM.16.M88.4 R20, [R211+0xc900] ;  /* 0x00c90000d314783b */ /* 0x000eae0000000200 */
[C---:B------:R-:W-:Y:S08]  /*2370*/  HMMA.16816.F32.BF16 R12, R184.reuse, R32, R12 ;  /* 0x00000020b80c723c */ /* 0x040ff0000004180c */
[C---:B------:R-:W-:Y:S01]  /*2380*/  HMMA.16816.F32.BF16 R8, R184.reuse, R34, R8 ;  /* 0x00000022b808723c */ /* 0x040fe20000041808 */
[----:B------:R-:W-:Y:S07]  /*2390*/  LDSM.16.M88.4 R32, [R202+0x4800] ;  /* 0x00480000ca20783b */ /* 0x000fee0000000200 */
[C---:B------:R-:W-:Y:S08]  /*23a0*/  HMMA.16816.F32.BF16 R72, R184.reuse, R28, R72 ;  /* 0x0000001cb848723c */ /* 0x040ff00000041848 */
[C---:B------:R-:W-:Y:S01]  /*23b0*/  HMMA.16816.F32.BF16 R68, R184.reuse, R30, R68 ;  /* 0x0000001eb844723c */ /* 0x040fe20000041844 */
[----:B------:R-:W-:Y:S07]  /*23c0*/  LDSM.16.M88.4 R28, [R211+0xd900] ;  /* 0x00d90000d31c783b */ /* 0x000fee0000000200 */
[C---:B----4-:R-:W-:Y:S08]  /*23d0*/  HMMA.16816.F32.BF16 R64, R184.reuse, R24, R64 ;  /* 0x00000018b840723c */ /* 0x050ff00000041840 */
[C---:B------:R-:W-:Y:S01]  /*23e0*/  HMMA.16816.F32.BF16 R60, R184.reuse, R26, R60 ;  /* 0x0000001ab83c723c */ /* 0x040fe2000004183c */
[----:B------:R-:W4:Y:S07]  /*23f0*/  LDSM.16.M88.4 R24, [R211+0xc100] ;  /* 0x00c10000d318783b */ /* 0x000f2e0000000200 */
[C---:B-1----:R-:W-:Y:S08]  /*2400*/  HMMA.16816.F32.BF16 R48, R184.reuse, R16, R48 ;  /* 0x00000010b830723c */ /* 0x042ff00000041830 */
[C---:B------:R-:W-:Y:S01]  /*2410*/  HMMA.16816.F32.BF16 R44, R184.reuse, R18, R44 ;  /* 0x00000012b82c723c */ /* 0x040fe2000004182c */
[----:B------:R-:W1:Y:S07]  /*2420*/  LDSM.16.M88.4 R16, [R211+0xd100] ;  /* 0x00d10000d310783b */ /* 0x000e6e0000000200 */
[C---:B------:R-:W-:Y:S08]  /*2430*/  HMMA.16816.F32.BF16 R80, R184.reuse, R84, R80 ;  /* 0x00000054b850723c */ /* 0x040ff00000041850 */
[----:B------:R-:W-:Y:S01]  /*2440*/  HMMA.16816.F32.BF16 R76, R184, R86, R76 ;  /* 0x00000056b84c723c */ /* 0x000fe2000004184c */
[----:B------:R-:W1:Y:S07]  /*2450*/  LDSM.16.M88.4 R84, [R202+0x3800] ;  /* 0x00380000ca54783b */ /* 0x000e6e0000000200 */
[C---:B---3--:R-:W-:Y:S08]  /*2460*/  HMMA.16816.F32.BF16 R12, R188.reuse, R40, R12 ;  /* 0x00000028bc0c723c */ /* 0x048ff0000004180c */
[C---:B------:R-:W-:Y:S01]  /*2470*/  HMMA.16816.F32.BF16 R8, R188.reuse, R42, R8 ;  /* 0x0000002abc08723c */ /* 0x040fe20000041808 */
[----:B------:R-:W3:Y:S07]  /*2480*/  LDSM.16.M88.4 R40, [R202+0x4000] ;  /* 0x00400000ca28783b */ /* 0x000eee0000000200 */
[C---:B------:R-:W-:Y:S08]  /*2490*/  HMMA.16816.F32.BF16 R72, R188.reuse, R36, R72 ;  /* 0x00000024bc48723c */ /* 0x040ff00000041848 */
[C---:B------:R-:W-:Y:S01]  /*24a0*/  HMMA.16816.F32.BF16 R68, R188.reuse, R38, R68 ;  /* 0x00000026bc44723c */ /* 0x040fe20000041844 */
[----:B------:R-:W3:Y:S07]  /*24b0*/  LDSM.16.M88.4 R36, [R202+0x5000] ;  /* 0x00500000ca24783b */ /* 0x000eee0000000200 */
[C---:B--2---:R-:W-:Y:S08]  /*24c0*/  HMMA.16816.F32.BF16 R56, R188.reuse, R20, R56 ;  /* 0x00000014bc38723c */ /* 0x044ff00000041838 */
[----:B------:R-:W-:Y:S01]  /*24d0*/  HMMA.16816.F32.BF16 R52, R188, R22, R52 ;  /* 0x00000016bc34723c */ /* 0x000fe20000041834 */
[----:B------:R-:W2:Y:S01]  /*24e0*/  LDSM.16.M88.4 R20, [R202+0x5800] ;  /* 0x00580000ca14783b */ /* 0x000ea20000000200 */
[----:B------:R-:W-:-:S06]  /*24f0*/  DEPBAR.LE SB0, 0x0 ;  /* 0x000080000000791a */ /* 0x000fcc0000000000 */
[C---:B----4-:R-:W-:Y:S08]  /*2500*/  HMMA.16816.F32.BF16 R64, R188.reuse, R24, R64 ;  /* 0x00000018bc40723c */ /* 0x050ff00000041840 */
[C---:B------:R-:W-:Y:S08]  /*2510*/  HMMA.16816.F32.BF16 R60, R188.reuse, R26, R60 ;  /* 0x0000001abc3c723c */ /* 0x040ff0000004183c */
        /* <DEDUP_REMOVED lines=8> */
[C---:B---3--:R-:W-:Y:S08]  /*25a0*/  HMMA.16816.F32.BF16 R64, R192.reuse, R40, R64 ;  /* 0x00000028c040723c */ /* 0x048ff00000041840 */
[C---:B------:R-:W-:Y:S08]  /*25b0*/  HMMA.16816.F32.BF16 R60, R192.reuse, R42, R60 ;  /* 0x0000002ac03c723c */ /* 0x040ff0000004183c */
[C---:B------:R-:W-:Y:S08]  /*25c0*/  HMMA.16816.F32.BF16 R56, R192.reuse, R32, R56 ;  /* 0x00000020c038723c */ /* 0x040ff00000041838 */
[C---:B------:R-:W-:Y:S08]  /*25d0*/  HMMA.16816.F32.BF16 R52, R192.reuse, R34, R52 ;  /* 0x00000022c034723c */ /* 0x040ff00000041834 */
[C---:B------:R-:W-:Y:S07]  /*25e0*/  HMMA.16816.F32.BF16 R48, R192.reuse, R36, R48 ;  /* 0x00000024c030723c */ /* 0x040fee0000041830 */
[----:B------:R-:W-:Y:S01]  /*25f0*/  SHF.R.S32.HI R37, RZ, 0x1f, R230 ;  /* 0x0000001fff257819 */ /* 0x000fe200000114e6 */
[C---:B------:R-:W-:Y:S08]  /*2600*/  HMMA.16816.F32.BF16 R44, R192.reuse, R38, R44 ;  /* 0x00000026c02c723c */ /* 0x040ff0000004182c */
[C---:B--2---:R-:W-:Y:S08]  /*2610*/  HMMA.16816.F32.BF16 R80, R192.reuse, R20, R80 ;  /* 0x00000014c050723c */ /* 0x044ff00000041850 */
[----:B------:R-:W-:Y:S01]  /*2620*/  HMMA.16816.F32.BF16 R76, R192, R22, R76 ;  /* 0x00000016c04c723c */ /* 0x000fe2000004184c */
[----:B------:R-:W-:Y:S06]  /*2630*/  BAR.SYNC.DEFER_BLOCKING 0x0 ;  /* 0x0000000000007b1d */ /* 0x000fec0000010000 */
[----:B------:R-:W-:Y:S05]  /*2640*/  @!P0 BRA `(.L_x_166) ;  /* 0x000003d000008947 */ /* 0x000fea0003800000 */
[----:B------:R-:W-:Y:S01]  /*2650*/  IADD3 R216, R218, UR13, R219 ;  /* 0x0000000ddad87c10 */ /* 0x000fe2000fffe0db */
[----:B------:R-:W-:-:S03]  /*2660*/  IMAD.MOV.U32 R215, RZ, RZ, RZ ;  /* 0x000000ffffd77224 */ /* 0x000fc600078e00ff */
        /* <DEDUP_REMOVED lines=8> */
[----:B------:R-:W2:Y:S01]  /*26f0*/  @!P1 LDG.E R215, [R6.64] ;  /* 0x0000002a06d79981 */ /* 0x000ea2000c1e1900 */
[----:B------:R-:W-:Y:S01]  /*2700*/  IMAD.MOV R17, RZ, RZ, -R0 ;  /* 0x000000ffff117224 */ /* 0x000fe200078e0a00 */
[----:B------:R-:W-:Y:S01]  /*2710*/  SEL R18, RZ, 0x10, P5 ;  /* 0x00000010ff127807 */ /* 0x000fe20002800000 */
[----:B------:R-:W-:Y:S01]  /*2720*/  IMAD.SHL.U32 R4, R230, 0x2, RZ ;  /* 0x00000002e6047824 */ /* 0x000fe200078e00ff */
[----:B------:R-:W-:Y:S01]  /*2730*/  IADD3 R22, -R231, 0x10, RZ ;  /* 0x00000010e7167810 */ /* 0x000fe20007ffe1ff */
[----:B------:R-:W-:Y:S01]  /*2740*/  IMAD R216, R17, c[0x0][0x2b8], R216 ;  /* 0x0000ae0011d87a24 */ /* 0x000fe200078e02d8 */
[----:B------:R-:W-:Y:S02]  /*2750*/  IADD3 R24, -R18, 0x10, RZ ;  /* 0x0000001012187810 */ /* 0x000fe40007ffe1ff */
[----:B------:R-:W-:Y:S01]  /*2760*/  LOP3.LUT R22, R22, 0xf, RZ, 0xc0, !PT ;  /* 0x0000000f16167812 */ /* 0x000fe200078ec0ff */
[----:B------:R-:W-:Y:S01]  /*2770*/  IMAD.WIDE.U32 R16, R216, c[0x0][0x1e0], RZ ;  /* 0x00007800d8107a25 */ /* 0x000fe200078e00ff */
[----:B------:R-:W-:-:S02]  /*2780*/  SHF.R.S32.HI R19, RZ, 0x1f, R216 ;  /* 0x0000001fff137819 */ /* 0x000fc400000114d8 */
[----:B------:R-:W-:-:S03]  /*2790*/  LOP3.LUT R24, R24, 0xf, RZ, 0xc0, !PT ;  /* 0x0000000f18187812 */ /* 0x000fc600078ec0ff */
[----:B------:R-:W-:-:S04]  /*27a0*/  IMAD R19, R19, c[0x0][0x1e0], RZ ;  /* 0x0000780013137a24 */ /* 0x000fc800078e02ff */
        /* <DEDUP_REMOVED lines=8> */
[----:B------:R-:W-:Y:S02]  /*2830*/  LEA R6, P0, R26, c[0x0][0x1c8], 0x1 ;  /* 0x000072001a067a11 */ /* 0x000fe400078008ff */
[----:B------:R-:W-:Y:S02]  /*2840*/  SHF.L.U64.HI R0, R230, 0x1, R37 ;  /* 0x00000001e6007819 */ /* 0x000fe40000010225 */
[----:B------:R-:W-:Y:S01]  /*2850*/  LEA.HI.X R26, R26, c[0x0][0x1cc], R7, 0x1, P0 ;  /* 0x000073001a1a7a11 */ /* 0x000fe200000f0c07 */
[----:B------:R-:W1:Y:S01]  /*2860*/  SHFL.IDX PT, R23, R6, 0x2, 0x181f ;  /* 0x00581f0006177f89 */ /* 0x000e6200000e0000 */
[----:B------:R-:W-:-:S03]  /*2870*/  IMAD.SHL.U32 R7, R229, 0x2, RZ ;  /* 0x00000002e5077824 */ /* 0x000fc600078e00ff */
[----:B------:R-:W2:Y:S04]  /*2880*/  SHFL.IDX PT, R17, R26, 0x2, 0x181f ;  /* 0x00581f001a117f89 */ /* 0x000ea800000e0000 */
[----:B------:R-:W-:Y:S04]  /*2890*/  SHFL.IDX PT, R20, R6, RZ, 0x181f ;  /* 0x00181fff06147589 */ /* 0x000fe800000e0000 */
[----:B------:R3:W4:Y:S04]  /*28a0*/  SHFL.IDX PT, R16, R6, 0x1, 0x181f ;  /* 0x00381f0006107f89 */ /* 0x00072800000e0000 */
[----:B------:R-:W-:Y:S04]  /*28b0*/  SHFL.IDX PT, R21, R26, RZ, 0x181f ;  /* 0x00181fff1a157589 */ /* 0x000fe800000e0000 */
[----:B------:R5:W5:Y:S01]  /*28c0*/  SHFL.IDX PT, R19, R26, 0x1, 0x181f ;  /* 0x00381f001a137f89 */ /* 0x000b6200000e0000 */
[----:B-1----:R-:W-:-:S04]  /*28d0*/  IADD3 R24, P2, P0, R24, R23, R4 ;  /* 0x0000001718187210 */ /* 0x002fc8000785e004 */
[----:B--2---:R-:W-:Y:S02]  /*28e0*/  IADD3.X R25, RZ, R17, R0, P2, P0 ;  /* 0x00000011ff197210 */ /* 0x004fe400017e0400 */
[----:B------:R-:W-:Y:S02]  /*28f0*/  IADD3 R22, P2, P0, R22, R23, R7 ;  /* 0x0000001716167210 */ /* 0x000fe4000785e007 */
[----:B---3--:R-:W-:-:S04]  /*2900*/  SHF.L.U64.HI R6, R229, 0x1, R232 ;  /* 0x00000001e5067819 */ /* 0x008fc800000102e8 */
[----:B------:R-:W-:Y:S02]  /*2910*/  IADD3.X R23, RZ, R17, R6, P2, P0 ;  /* 0x00000011ff177210 */ /* 0x000fe400017e0406 */
[-C--:B----4-:R-:W-:Y:S02]  /*2920*/  IADD3 R28, P0, R16, R4.reuse, RZ ;  /* 0x00000004101c7210 */ /* 0x090fe40007f1e0ff */
[C---:B-----5:R-:W-:Y:S02]  /*2930*/  IADD3 R26, P6, R20.reuse, R4, RZ ;  /* 0x00000004141a7210 */ /* 0x060fe40007fde0ff */
[-C--:B------:R-:W-:Y:S01]  /*2940*/  IADD3 R20, P2, R20, R7.reuse, RZ ;  /* 0x0000000714147210 */ /* 0x080fe20007f5e0ff */
[--C-:B------:R-:W-:Y:S01]  /*2950*/  IMAD.X R29, R19, 0x1, R0.reuse, P0 ;  /* 0x00000001131d7824 */ /* 0x100fe200000e0600 */
[----:B------:R-:W-:Y:S01]  /*2960*/  ISETP.NE.U32.AND P0, PT, R231, RZ, PT ;  /* 0x000000ffe700720c */ /* 0x000fe20003f05070 */
[C---:B------:R-:W-:Y:S01]  /*2970*/  IMAD.X R27, R21.reuse, 0x1, R0, P6 ;  /* 0x00000001151b7824 */ /* 0x040fe200030e0600 */
[----:B------:R-:W-:Y:S01]  /*2980*/  IADD3 R16, P6, R16, R7, RZ ;  /* 0x0000000710107210 */ /* 0x000fe20007fde0ff */
[----:B------:R-:W-:Y:S01]  /*2990*/  IMAD.X R21, R21, 0x1, R6, P2 ;  /* 0x0000000115157824 */ /* 0x000fe200010e0606 */
[----:B------:R-:W-:-:S02]  /*29a0*/  ISETP.NE.U32.AND P2, PT, R18, RZ, PT ;  /* 0x000000ff1200720c */ /* 0x000fc40003f45070 */
[----:B------:R1:W-:Y:S01]  /*29b0*/  LDGSTS.E.BYPASS.LTC128B.128 [R217+0x8100], [R26.64], !P5 ;  /* 0x081000001ad97fae */ /* 0x0003e2000e901d6a */
[----:B------:R-:W-:-:S03]  /*29c0*/  IMAD.X R17, R19, 0x1, R6, P6 ;  /* 0x0000000113117824 */ /* 0x000fc600030e0606 */
[----:B------:R1:W-:Y:S04]  /*29d0*/  LDGSTS.E.BYPASS.LTC128B.128 [R217+0xb100], [R20.64], !P4 ;  /* 0x0b10000014d97fae */ /* 0x0003e8000e101d6a */
[----:B------:R1:W-:Y:S04]  /*29e0*/  LDGSTS.E.BYPASS.LTC128B.128 [R217+0x9100], [R28.64], !P5 ;  /* 0x091000001cd97fae */ /* 0x0003e8000e901d6a */
[----:B------:R1:W-:Y:S04]  /*29f0*/  LDGSTS.E.BYPASS.LTC128B.128 [R217+0xc100], [R16.64], !P4 ;  /* 0x0c10000010d97fae */ /* 0x0003e8000e101d6a */
[----:B------:R1:W-:Y:S04]  /*2a00*/  LDGSTS.E.BYPASS.LTC128B.128.ZFILL [R217+0xa100], [R24.64], P2 ;  /* 0x0a10000018d97fae */ /* 0x0003e80009141d6a */
[----:B------:R1:W-:Y:S02]  /*2a10*/  LDGSTS.E.BYPASS.LTC128B.128.ZFILL [R217+0xd100], [R22.64], P0 ;  /* 0x0d10000016d97fae */ /* 0x0003e40008141d6a */
.L_x_166:
[----:B-1----:R-:W-:Y:S01]  /*2a20*/  SHF.R.S32.HI R16, RZ, 0x1f, R97 ;  /* 0x0000001fff107819 */ /* 0x002fe20000011461 */
[----:B------:R-:W-:Y:S01]  /*2a30*/  FMUL.FTZ R0, R8, c[0x0][0x320] ;  /* 0x0000c80008007a20 */ /* 0x000fe20000410000 */
[-C--:B------:R-:W-:Y:S01]  /*2a40*/  LEA.HI R99, R99, R96.reuse, RZ, 0x2 ;  /* 0x0000006063637211 */ /* 0x080fe200078f10ff */
[----:B------:R-:W-:Y:S01]  /*2a50*/  FMUL.FTZ R4, R9, c[0x0][0x320] ;  /* 0x0000c80009047a20 */ /* 0x000fe20000410000 */
[----:B------:R-:W-:Y:S01]  /*2a60*/  LOP3.LUT R17, R98, 0xffffffe0, RZ, 0xc0, !PT ;  /* 0xffffffe062117812 */ /* 0x000fe200078ec0ff */
[----:B------:R-:W-:Y:S01]  /*2a70*/  FMUL.FTZ R9, R72, c[0x0][0x320] ;  /* 0x0000c80048097a20 */ /* 0x000fe20000410000 */
[----:B------:R-:W-:Y:S01]  /*2a80*/  LEA.HI R16, R16, R97, RZ, 0x3 ;  /* 0x0000006110107211 */ /* 0x000fe200078f18ff */
[----:B------:R-:W-:Y:S01]  /*2a90*/  FMUL.FTZ R6, R73, c[0x0][0x320] ;  /* 0x0000c80049067a20 */ /* 0x000fe20000410000 */
[----:B------:R-:W-:Y:S01]  /*2aa0*/  LOP3.LUT R99, R99, 0xfffffffc, RZ, 0xc0, !PT ;  /* 0xfffffffc63637812 */ /* 0x000fe200078ec0ff */
[----:B------:R-:W-:Y:S01]  /*2ab0*/  FMUL.FTZ R7, R68, c[0x0][0x320] ;  /* 0x0000c80044077a20 */ /* 0x000fe20000410000 */
[----:B------:R-:W-:Y:S01]  /*2ac0*/  IADD3 R17, -R17, R96, RZ ;  /* 0x0000006011117210 */ /* 0x000fe20007ffe1ff */
[----:B------:R-:W-:Y:S01]  /*2ad0*/  FMUL.FTZ R8, R69, c[0x0][0x320] ;  /* 0x0000c80045087a20 */ /* 0x000fe20000410000 */
[----:B------:R-:W-:Y:S01]  /*2ae0*/  LOP3.LUT R16, R16, 0xffffff8, RZ, 0xc0, !PT ;  /* 0x0ffffff810107812 */ /* 0x000fe200078ec0ff */
[----:B------:R-:W-:Y:S01]  /*2af0*/  IMAD.IADD R99, R96, 0x1, -R99 ;  /* 0x0000000160637824 */ /* 0x000fe200078e0a63 */
[----:B------:R-:W-:Y:S01]  /*2b00*/  SHF.R.S32.HI R18, RZ, 0x1f, R17 ;  /* 0x0000001fff127819 */ /* 0x000fe20000011411 */
[----:B------:R-:W-:Y:S01]  /*2b10*/  FMUL.FTZ R32, R64, c[0x0][0x320] ;  /* 0x0000c80040207a20 */ /* 0x000fe20000410000 */
[----:B------:R-:W-:Y:S01]  /*2b20*/  IADD3 R97, R97, -R16, RZ ;  /* 0x8000001061617210 */ /* 0x000fe20007ffe0ff */
[----:B------:R-:W-:Y:S01]  /*2b30*/  FMUL.FTZ R30, R65, c[0x0][0x320] ;  /* 0x0000c800411e7a20 */ /* 0x000fe20000410000 */
[----:B------:R-:W-:Y:S01]  /*2b40*/  LEA.HI R16, R18, R17, RZ, 0x2 ;  /* 0x0000001112107211 */ /* 0x000fe200078f10ff */
[----:B------:R-:W-:Y:S01]  /*2b50*/  FMUL.FTZ R28, R60, c[0x0][0x320] ;  /* 0x0000c8003c1c7a20 */ /* 0x000fe20000410000 */
[----:B------:R-:W-:Y:S01]  /*2b60*/  LEA.HI R18, R99, R99, RZ, 0x1 ;  /* 0x0000006363127211 */ /* 0x000fe200078f08ff */
[----:B------:R-:W-:Y:S01]  /*2b70*/  FMUL.FTZ R12, R12, c[0x0][0x320] ;  /* 0x0000c8000c0c7a20 */ /* 0x000fe20000410000 */
[----:B------:R-:W-:Y:S01]  /*2b80*/  LEA.HI.SX32 R20, R16, UR15, 0x1e ;  /* 0x0000000f10147c11 */ /* 0x000fe2000f8ff2ff */
[----:B------:R-:W-:Y:S01]  /*2b90*/  FMUL.FTZ R61, R61, c[0x0][0x320] ;  /* 0x0000c8003d3d7a20 */ /* 0x000fe20000410000 */
[----:B------:R-:W-:Y:S01]  /*2ba0*/  LOP3.LUT R18, R18, 0x1ffffffe, RZ, 0xc0, !PT ;  /* 0x1ffffffe12127812 */ /* 0x000fe200078ec0ff */
[----:B------:R-:W-:Y:S01]  /*2bb0*/  FMUL.FTZ R56, R56, c[0x0][0x320] ;  /* 0x0000c80038387a20 */ /* 0x000fe20000410000 */
[----:B------:R-:W-:Y:S01]  /*2bc0*/  PLOP3.LUT P2, PT, PT, PT, UP1, 0x80, 0x0 ;  /* 0x000000000000781c */ /* 0x000fe20003f4f018 */
[----:B------:R-:W-:Y:S01]  /*2bd0*/  IMAD R20, R97, 0x10, R20 ;  /* 0x0000001061147824 */ /* 0x000fe200078e0214 */
[----:B------:R-:W-:Y:S01]  /*2be0*/  IADD3 R99, R99, -R18, RZ ;  /* 0x8000001263637210 */ /* 0x000fe20007ffe0ff */
[----:B------:R-:W-:Y:S01]  /*2bf0*/  FMUL.FTZ R57, R57, c[0x0][0x320] ;  /* 0x0000c80039397a20 */ /* 0x000fe20000410000 */
[----:B------:R-:W-:Y:S01]  /*2c00*/  PLOP3.LUT P0, PT, PT, PT, UP1, 0x80, 0x0 ;  /* 0x000000000000781c */ /* 0x000fe20003f0f018 */
[----:B------:R-:W-:Y:S01]  /*2c10*/  FMUL.FTZ R52, R52, c[0x0][0x320] ;  /* 0x0000c80034347a20 */ /* 0x000fe20000410000 */
[----:B------:R-:W1:Y:S01]  /*2c20*/  MUFU.TANH R0, R0 ;  /* 0x0000000000007308 */ /* 0x000e620000002400 */
[----:B------:R-:W-:Y:S01]  /*2c30*/  IMAD R220, R99, 0x8, R20 ;  /* 0x0000000863dc7824 */ /* 0x000fe200078e0214 */
[----:B------:R-:W-:Y:S01]  /*2c40*/  MOV R20, UR18 ;  /* 0x0000001200147c02 */ /* 0x000fe20008000f00 */
[----:B------:R-:W-:Y:S01]  /*2c50*/  FMUL.FTZ R53, R53, c[0x0][0x320] ;  /* 0x0000c80035357a20 */ /* 0x000fe20000410000 */
[----:B------:R-:W-:Y:S01]  /*2c60*/  ULDC UR13, c[0x0][0x324] ;  /* 0x0000c900000d7ab9 */ /* 0x000fe20000000800 */
[----:B------:R-:W-:Y:S01]  /*2c70*/  FMUL.FTZ R48, R48, c[0x0][0x320] ;  /* 0x0000c80030307a20 */ /* 0x000fe20000410000 */
[----:B------:R-:W-:Y:S01]  /*2c80*/  MOV R19, R220 ;  /* 0x000000dc00137202 */ /* 0x000fe20000000f00 */
[----:B------:R-:W-:Y:S01]  /*2c90*/  @P2 IMAD.HI.U32 R18, R220, c[0x0][0x2c8], RZ ;  /* 0x0000b200dc122a27 */ /* 0x000fe200078e00ff */
[----:B------:R-:W2:Y:S01]  /*2ca0*/  MUFU.TANH R4, R4 ;  /* 0x0000000400047308 */ /* 0x000ea20000002400 */
[----:B------:R-:W-:Y:S01]  /*2cb0*/  ULDC UR16, c[0x0][0x1d0] ;  /* 0x0000740000107ab9 */ /* 0x000fe20000000800 */
[----:B------:R-:W0:Y:S01]  /*2cc0*/  LDGDEPBAR ;  /* 0x00000000000079af */ /* 0x000e220000000000 */
[----:B------:R-:W-:Y:S01]  /*2cd0*/  FMUL.FTZ R49, R49, c[0x0][0x320] ;  /* 0x0000c80031317a20 */ /* 0x000fe20000410000 */
[----:B------:R-:W-:Y:S01]  /*2ce0*/  @P0 SHF.R.U32.HI R19, RZ, c[0x0][0x2cc], R18 ;  /* 0x0000b300ff130a19 */ /* 0x000fe20000011612 */
[----:B------:R-:W-:Y:S01]  /*2cf0*/  FMUL.FTZ R44, R44, c[0x0][0x320] ;  /* 0x0000c8002c2c7a20 */ /* 0x000fe20000410000 */
[----:B------:R-:W-:Y:S01]  /*2d00*/  LOP3.LUT R18, R16, 0x7ffffffc, RZ, 0xc0, !PT ;  /* 0x7ffffffc10127812 */ /* 0x000fe200078ec0ff */
[----:B------:R-:W-:Y:S01]  /*2d10*/  FMUL.FTZ R45, R45, c[0x0][0x320] ;  /* 0x0000c8002d2d7a20 */ /* 0x000fe20000410000 */
[----:B------:R-:W-:Y:S01]  /*2d20*/  PLOP3.LUT P0, PT, PT, PT, UP0, 0x40, 0x0 ;  /* 0x000000000000781c */ /* 0x000fe20003f0e808 */
[----:B------:R-:W3:Y:S01]  /*2d30*/  SHFL.IDX PT, R16, R19, RZ, 0x1c1f ;  /* 0x001c1fff13107589 */ /* 0x000ee200000e0000 */
[----:B------:R-:W-:Y:S01]  /*2d40*/  FMUL.FTZ R80, R80, c[0x0][0x320] ;  /* 0x0000c80050507a20 */ /* 0x000fe20000410000 */
[----:B------:R-:W4:Y:S01]  /*2d50*/  MUFU.TANH R9, R9 ;  /* 0x0000000900097308 */ /* 0x000f220000002400 */
[----:B------:R-:W-:Y:S01]  /*2d60*/  IMAD.IADD R221, R17, 0x1, -R18 ;  /* 0x0000000111dd7824 */ /* 0x000fe200078e0a12 */
[----:B------:R-:W-:Y:S01]  /*2d70*/  UIMAD UR16, UR8, UR16, UR4 ;  /* 0x00000010081072a4 */ /* 0x000fe2000f8e0204 */
[----:B------:R-:W-:Y:S01]  /*2d80*/  FMUL.FTZ R81, R81, c[0x0][0x320] ;  /* 0x0000c80051517a20 */ /* 0x000fe20000410000 */
[----:B------:R-:W-:Y:S01]  /*2d90*/  ULOP3.LUT UR13, URZ, UR13, URZ, 0x33, !UPT ;  /* 0x0000000d3f0d7292 */ /* 0x000fe2000f8e333f */
[----:B------:R-:W-:-:S02]  /*2da0*/  IMAD.SHL.U32 R221, R221, 0x2, RZ ;  /* 0x00000002dddd7824 */ /* 0x000fc400078e00ff */
[----:B------:R-:W-:Y:S01]  /*2db0*/  FMUL.FTZ R76, R76, c[0x0][0x320] ;  /* 0x0000c8004c4c7a20 */ /* 0x000fe20000410000 */
[----:B------:R-:W1:Y:S01]  /*2dc0*/  MUFU.TANH R6, R6 ;  /* 0x0000000600067308 */ /* 0x000e620000002400 */
[----:B------:R-:W-:Y:S01]  /*2dd0*/  FMUL.FTZ R77, R77, c[0x0][0x320] ;  /* 0x0000c8004d4d7a20 */ /* 0x000fe20000410000 */
[----:B------:R-:W-:Y:S01]  /*2de0*/  IADD3 R21, -R221, 0x1, R20 ;  /* 0x00000001dd157810 */ /* 0x000fe20007ffe114 */
[----:B------:R-:W-:Y:S01]  /*2df0*/  FMUL.FTZ R13, R13, c[0x0][0x320] ;  /* 0x0000c8000d0d7a20 */ /* 0x000fe20000410000 */
[----:B------:R-:W-:Y:S02]  /*2e00*/  IADD3 R20, -R221, UR16, RZ ;  /* 0x00000010dd147c10 */ /* 0x000fe4000fffe1ff */
[----:B------:R-:W-:Y:S02]  /*2e10*/  IADD3 R21, R21, -c[0x0][0x168], RZ ;  /* 0x80005a0015157a10 */ /* 0x000fe40007ffe0ff */
[----:B------:R-:W1:Y:S02]  /*2e20*/  MUFU.TANH R7, R7 ;  /* 0x0000000700077308 */ /* 0x000e640000002400 */
[----:B------:R-:W-:-:S02]  /*2e30*/  IADD3 R22, R21, c[0x0][0x328], RZ ;  /* 0x0000ca0015167a10 */ /* 0x000fc40007ffe0ff */
[----:B------:R-:W-:Y:S02]  /*2e40*/  IADD3 R21, R21, UR13, RZ ;  /* 0x0000000d15157c10 */ /* 0x000fe4000fffe0ff */
[-C--:B---3--:R-:W-:Y:S02]  /*2e50*/  IADD3 R17, R22, R16.reuse, RZ ;  /* 0x0000001016117210 */ /* 0x088fe40007ffe0ff */
[----:B------:R-:W3:Y:S01]  /*2e60*/  MUFU.TANH R8, R8 ;  /* 0x0000000800087308 */ /* 0x000ee20000002400 */
[----:B------:R-:W-:Y:S02]  /*2e70*/  IADD3 R23, R21, R16, RZ ;  /* 0x0000001015177210 */ /* 0x000fe40007ffe0ff */
[----:B------:R-:W-:-:S05]  /*2e80*/  IMNMX R24, R17, R20, PT ;  /* 0x0000001411187217 */ /* 0x000fca0003800200 */
[----:B------:R-:W1:Y:S08]  /*2e90*/  MUFU.TANH R32, R32 ;  /* 0x0000002000207308 */ /* 0x000e700000002400 */
        /* <DEDUP_REMOVED lines=16> */
[----:B------:R5:W1:Y:S02]  /*2fa0*/  MUFU.TANH R18, R13 ;  /* 0x0000000d00127308 */ /* 0x000a640000002400 */
[----:B-----5:R-:W-:Y:S01]  /*2fb0*/  IADD3 R13, -R221, UR4, RZ ;  /* 0x00000004dd0d7c10 */ /* 0x020fe2000fffe1ff */
[----:B------:R-:W-:Y:S05]  /*2fc0*/  @P0 BRA `(.L_x_167) ;  /* 0x0000015000000947 */ /* 0x000fea0003800000 */
[----:B-1234-:R-:W-:Y:S01]  /*2fd0*/  IMAD.U32 R17, RZ, RZ, UR11 ;  /* 0x0000000bff117e24 */ /* 0x01efe2000f8e00ff */
[----:B------:R-:W-:Y:S04]  /*2fe0*/  BSSY B0, `(.L_x_168) ;  /* 0x000000f000007945 */ /* 0x000fe80003800000 */
[----:B------:R-:W-:-:S04]  /*2ff0*/  IADD3 R26, R17, -c[0x0][0x168], R16 ;  /* 0x80005a00111a7a10 */ /* 0x000fc80007ffe010 */
[----:B------:R-:W-:-:S13]  /*3000*/  ISETP.GT.AND P0, PT, R26, -0x1, PT ;  /* 0xffffffff1a00780c */ /* 0x000fda0003f04270 */
[----:B------:R-:W-:Y:S05]  /*3010*/  @P0 BRA `(.L_x_169) ;  /* 0x0000007000000947 */ /* 0x000fea0003800000 */
[----:B------:R-:W-:Y:S01]  /*3020*/  IMAD.MOV.U32 R16, RZ, RZ, c[0x0][0x32c] ;  /* 0x0000cb00ff107624 */ /* 0x000fe200078e00ff */
[----:B------:R-:W-:-:S04]  /*3030*/  LOP3.LUT R26, RZ, R26, RZ, 0x33, !PT ;  /* 0x0000001aff1a7212 */ /* 0x000fc800078e33ff */
[----:B------:R-:W-:-:S13]  /*3040*/  ISETP.NE.AND P0, PT, R16, 0x1, PT ;  /* 0x000000011000780c */ /* 0x000fda0003f05270 */
[----:B------:R-:W-:-:S05]  /*3050*/  @P0 IMAD.HI.U32 R16, R26, c[0x0][0x330], RZ ;  /* 0x0000cc001a100a27 */ /* 0x000fca00078e00ff */
[----:B------:R-:W-:-:S04]  /*3060*/  @P0 SHF.R.U32.HI R26, RZ, c[0x0][0x334], R16 ;  /* 0x0000cd00ff1a0a19 */ /* 0x000fc80000011610 */
[----:B------:R-:W-:Y:S01]  /*3070*/  LOP3.LUT R26, RZ, R26, RZ, 0x33, !PT ;  /* 0x0000001aff1a7212 */ /* 0x000fe200078e33ff */
[----:B------:R-:W-:Y:S05]  /*3080*/  BRA `(.L_x_170) ;  /* 0x0000004000007947 */ /* 0x000fea0003800000 */
.L_x_169:
[----:B------:R-:W-:-:S04]  /*3090*/  MOV R16, c[0x0][0x32c] ;  /* 0x0000cb0000107a02 */ /* 0x000fc80000000f00 */
[----:B------:R-:W-:-:S13]  /*30a0*/  ISETP.NE.AND P0, PT, R16, 0x1, PT ;  /* 0x000000011000780c */ /* 0x000fda0003f05270 */
[----:B------:R-:W-:-:S05]  /*30b0*/  @P0 IMAD.HI.U32 R16, R26, c[0x0][0x330], RZ ;  /* 0x0000cc001a100a27 */ /* 0x000fca00078e00ff */
[----:B------:R-:W-:Y:S02]  /*30c0*/  @P0 SHF.R.U32.HI R26, RZ, c[0x0][0x334], R16 ;  /* 0x0000cd00ff1a0a19 */ /* 0x000fe40000011610 */
.L_x_170:
[----:B------:R-:W-:Y:S05]  /*30d0*/  BSYNC B0 ;  /* 0x0000000000007941 */ /* 0x000fea0003800000 */
.L_x_168:
[----:B------:R-:W-:-:S05]  /*30e0*/  IMAD R26, R26, c[0x0][0x32c], R13 ;  /* 0x0000cb001a1a7a24 */ /* 0x000fca00078e020d */
[----:B------:R-:W-:Y:S02]  /*30f0*/  IADD3 R17, R26, c[0x0][0x32c], RZ ;  /* 0x0000cb001a117a10 */ /* 0x000fe40007ffe0ff */
[----:B------:R-:W-:Y:S02]  /*3100*/  IMNMX R23, R23, R26, !PT ;  /* 0x0000001a17177217 */ /* 0x000fe40007800200 */
[----:B------:R-:W-:Y:S02]  /*3110*/  IMNMX R24, R24, R17, PT ;  /* 0x0000001118187217 */ /* 0x000fe40003800200 */
.L_x_167:
[----:B-1234-:R-:W-:Y:S01]  /*3120*/  UISETP.GE.AND UP2, UPT, UR4, 0x2, UPT ;  /* 0x000000020400788c */ /* 0x01efe2000bf46270 */
[----:B------:R1:W2:Y:S01]  /*3130*/  SHFL.IDX PT, R27, R19, 0x1, 0x1c1f ;  /* 0x003c1f00131b7f89 */ /* 0x0002a200000e0000 */
[----:B------:R-:W-:Y:S01]  /*3140*/  UISETP.GE.AND UP3, UPT, UR4, 0x1, UPT ;  /* 0x000000010400788c */ /* 0x000fe2000bf66270 */
[----:B------:R-:W-:Y:S01]  /*3150*/  FMUL.FTZ R14, R14, c[0x0][0x320] ;  /* 0x0000c8000e0e7a20 */ /* 0x000fe20000410000 */
[----:B------:R-:W-:Y:S01]  /*3160*/  UISETP.GE.AND UP4, UPT, UR4, 0x9, UPT ;  /* 0x000000090400788c */ /* 0x000fe2000bf86270 */
[----:B------:R-:W-:Y:S01]  /*3170*/  FMUL.FTZ R31, R10, c[0x0][0x320] ;  /* 0x0000c8000a1f7a20 */ /* 0x000fe20000410000 */
[----:B------:R-:W-:Y:S01]  /*3180*/  PLOP3.LUT P6, PT, PT, PT, UP2, 0x40, 0x0 ;  /* 0x000000000000781c */ /* 0x000fe20003fce828 */
[----:B------:R-:W-:Y:S01]  /*3190*/  UP2UR UR33, UPR, URZ, 0x4 ;  /* 0x000000043f217883 */ /* 0x000fe20008000000 */
[----:B------:R-:W-:Y:S01]  /*31a0*/  PLOP3.LUT P0, PT, PT, PT, UP3, 0x40, 0x0 ;  /* 0x000000000000781c */ /* 0x000fe20003f0e838 */
[----:B------:R-:W-:Y:S01]  /*31b0*/  UP2UR UR34, UPR, URZ, 0x8 ;  /* 0x000000083f227883 */ /* 0x000fe20008000000 */
[C---:B------:R-:W-:Y:S01]  /*31c0*/  ISETP.GT.AND P6, PT, R23.reuse, 0x1, P6 ;  /* 0x000000011700780c */ /* 0x040fe200037c4270 */
[----:B------:R-:W-:Y:S01]  /*31d0*/  UISETP.GE.AND UP2, UPT, UR4, 0x11, UPT ;  /* 0x000000110400788c */ /* 0x000fe2000bf46270 */
[C---:B------:R-:W-:Y:S01]  /*31e0*/  ISETP.GT.AND P0, PT, R23.reuse, RZ, P0 ;  /* 0x000000ff1700720c */ /* 0x040fe20000704270 */
[----:B------:R-:W-:Y:S01]  /*31f0*/  UISETP.GE.AND UP3, UPT, UR4, 0xa, UPT ;  /* 0x0000000a0400788c */ /* 0x000fe2000bf66270 */
[----:B------:R-:W-:Y:S01]  /*3200*/  PLOP3.LUT P2, PT, PT, PT, UP4, 0x40, 0x0 ;  /* 0x000000000000781c */ /* 0x000fe20003f4e848 */
[----:B------:R-:W-:Y:S01]  /*3210*/  UP2UR UR30, UPR, URZ, 0x4 ;  /* 0x000000043f1e7883 */ /* 0x000fe20008000000 */
[C---:B------:R-:W-:Y:S01]  /*3220*/  ISETP.LT.OR P6, PT, R24.reuse, 0x2, P6 ;  /* 0x000000021800780c */ /* 0x040fe200037c1670 */
[----:B------:R3:W4:Y:S01]  /*3230*/  MUFU.TANH R25, R14 ;  /* 0x0000000e00197308 */ /* 0x0007220000002400 */
[----:B------:R-:W-:Y:S01]  /*3240*/  ISETP.LT.OR P0, PT, R24, 0x1, P0 ;  /* 0x000000011800780c */ /* 0x000fe20000701670 */
[----:B------:R-:W-:Y:S01]  /*3250*/  UP2UR UR32, UPR, URZ, 0x10 ;  /* 0x000000103f207883 */ /* 0x000fe20008000000 */
[C---:B------:R-:W-:Y:S01]  /*3260*/  ISETP.GT.AND P2, PT, R23.reuse, 0x8, P2 ;  /* 0x000000081700780c */ /* 0x040fe20001744270 */
[----:B------:R-:W-:Y:S01]  /*3270*/  UISETP.GE.AND UP4, UPT, UR4, 0x52, UPT ;  /* 0x000000520400788c */ /* 0x000fe2000bf86270 */
[----:B------:R-:W-:Y:S01]  /*3280*/  FSEL R18, R18, -INF , !P6 ;  /* 0xff80000012127808 */ /* 0x000fe20007000000 */
[----:B------:R-:W-:Y:S01]  /*3290*/  UISETP.GE.AND UP6, UPT, UR4, 0x4a, UPT ;  /* 0x0000004a0400788c */ /* 0x000fe2000bfc6270 */
[----:B-1----:R-:W-:Y:S01]  /*32a0*/  FSEL R19, R12, -INF , !P0 ;  /* 0xff8000000c137808 */ /* 0x002fe20004000000 */
[----:B------:R-:W-:Y:S01]  /*32b0*/  UISETP.GE.AND UP5, UPT, UR4, 0x51, UPT ;  /* 0x000000510400788c */ /* 0x000fe2000bfa6270 */
[----:B------:R-:W-:Y:S01]  /*32c0*/  PLOP3.LUT P6, PT, PT, PT, UP2, 0x40, 0x0 ;  /* 0x000000000000781c */ /* 0x000fe20003fce828 */
[----:B------:R-:W-:Y:S01]  /*32d0*/  UISETP.GE.AND UP2, UPT, UR4, 0x12, UPT ;  /* 0x000000120400788c */ /* 0x000fe2000bf46270 */
[----:B------:R-:W-:Y:S01]  /*32e0*/  PLOP3.LUT P0, PT, PT, PT, UP3, 0x40, 0x0 ;  /* 0x000000000000781c */ /* 0x000fe20003f0e838 */
[----:B------:R-:W-:Y:S01]  /*32f0*/  UP2UR UR31, UPR, URZ, 0x8 ;  /* 0x000000083f1f7883 */ /* 0x000fe20008000000 */
[----:B------:R-:W-:Y:S01]  /*3300*/  ISETP.LT.OR P2, PT, R24, 0x9, P2 ;  /* 0x000000091800780c */ /* 0x000fe20001741670 */
[----:B------:R-:W-:Y:S01]  /*3310*/  UP2UR UR29, UPR, URZ, 0x4 ;  /* 0x000000043f1d7883 */ /* 0x000fe20008000000 */
[----:B------:R-:W-:Y:S01]  /*3320*/  ISETP.GT.AND P0, PT, R23, 0x9, P0 ;  /* 0x000000091700780c */ /* 0x000fe20000704270 */
[----:B------:R-:W-:Y:S01]  /*3330*/  FMUL.FTZ R17, R70, c[0x0][0x320] ;  /* 0x0000c80046117a20 */ /* 0x000fe20000410000 */
[----:B---3--:R-:W-:Y:S01]  /*3340*/  FSEL R14, R0, -INF , !P2 ;  /* 0xff800000000e7808 */ /* 0x008fe20005000000 */
[----:B------:R-:W-:Y:S01]  /*3350*/  FMUL.FTZ R16, R71, c[0x0][0x320] ;  /* 0x0000c80047107a20 */ /* 0x000fe20000410000 */
[----:B------:R-:W-:Y:S01]  /*3360*/  PLOP3.LUT P2, PT, PT, PT, UP2, 0x40, 0x0 ;  /* 0x000000000000781c */ /* 0x000fe20003f4e828 */
[----:B------:R-:W-:Y:S01]  /*3370*/  UISETP.GE.AND UP2, UPT, UR4, 0x19, UPT ;  /* 0x000000190400788c */ /* 0x000fe2000bf46270 */
[----:B------:R-:W-:Y:S01]  /*3380*/  ISETP.LT.OR P0, PT, R24, 0xa, P0 ;  /* 0x0000000a1800780c */ /* 0x000fe20000701670 */
[----:B------:R-:W-:Y:S01]  /*3390*/  FMUL.FTZ R15, R15, c[0x0][0x320] ;  /* 0x0000c8000f0f7a20 */ /* 0x000fe20000410000 */
[C---:B------:R-:W-:Y:S01]  /*33a0*/  ISETP.GT.AND P6, PT, R23.reuse, 0x10, P6 ;  /* 0x000000101700780c */ /* 0x040fe200037c4270 */
[----:B------:R-:W-:Y:S01]  /*33b0*/  UP2UR UR28, UPR, URZ, 0x4 ;  /* 0x000000043f1c7883 */ /* 0x000fe20008000000 */
[----:B------:R-:W-:Y:S01]  /*33c0*/  FSEL R12, R4, -INF , !P0 ;  /* 0xff800000040c7808 */ /* 0x000fe20004000000 */
[----:B------:R-:W-:Y:S01]  /*33d0*/  FMUL.FTZ R26, R74, c[0x0][0x320] ;  /* 0x0000c8004a1a7a20 */ /* 0x000fe20000410000 */
[----:B------:R-:W-:Y:S01]  /*33e0*/  PLOP3.LUT P0, PT, PT, PT, UP2, 0x40, 0x0 ;  /* 0x000000000000781c */ /* 0x000fe20003f0e828 */
[----:B------:R-:W-:Y:S01]  /*33f0*/  UISETP.GE.AND UP2, UPT, UR4, 0x1a, UPT ;  /* 0x0000001a0400788c */ /* 0x000fe2000bf46270 */
[C---:B------:R-:W-:Y:S01]  /*3400*/  ISETP.LT.OR P6, PT, R24.reuse, 0x11, P6 ;  /* 0x000000111800780c */ /* 0x040fe200037c1670 */
[----:B------:R-:W-:Y:S01]  /*3410*/  UISETP.GE.AND UP3, UPT, UR4, 0x59, UPT ;  /* 0x000000590400788c */ /* 0x000fe2000bf66270 */
[----:B------:R-:W-:Y:S01]  /*3420*/  ISETP.GT.AND P2, PT, R23, 0x11, P2 ;  /* 0x000000111700780c */ /* 0x000fe20001744270 */
[----:B------:R-:W-:Y:S01]  /*3430*/  UP2UR UR27, UPR, URZ, 0x4 ;  /* 0x000000043f1b7883 */ /* 0x000fe20008000000 */
[----:B------:R-:W-:Y:S01]  /*3440*/  FSEL R10, R9, -INF , !P6 ;  /* 0xff800000090a7808 */ /* 0x000fe20007000000 */
[----:B------:R-:W-:Y:S01]  /*3450*/  FMUL.FTZ R59, R59, c[0x0][0x320] ;  /* 0x0000c8003b3b7a20 */ /* 0x000fe20000410000 */
[----:B------:R-:W-:Y:S01]  /*3460*/  PLOP3.LUT P6, PT, PT, PT, UP2, 0x40, 0x0 ;  /* 0x000000000000781c */ /* 0x000fe20003fce828 */
[----:B------:R-:W-:Y:S01]  /*3470*/  UISETP.GE.AND UP2, UPT, UR4, 0x21, UPT ;  /* 0x000000210400788c */ /* 0x000fe2000bf46270 */
[----:B------:R-:W-:Y:S01]  /*3480*/  ISETP.LT.OR P2, PT, R24, 0x12, P2 ;  /* 0x000000121800780c */ /* 0x000fe20001741670 */
[----:B------:R-:W-:Y:S01]  /*3490*/  FMUL.FTZ R54, R54, c[0x0][0x320] ;  /* 0x0000c80036367a20 */ /* 0x000fe20000410000 */
        /* <DEDUP_REMOVED lines=67> */
[----:B------:R1:W3:Y:S01]  /*38d0*/  MUFU.TANH R149, R59 ;  /* 0x0000003b00957308 */ /* 0x0002e20000002400 */
[----:B------:R-:W-:Y:S01]  /*38e0*/  PLOP3.LUT P6, PT, PT, PT, UP2, 0x40, 0x0 ;  /* 0x000000000000781c */ /* 0x000fe20003fce828 */
[----:B------:R-:W-:Y:S01]  /*38f0*/  UISETP.GE.AND UP2, UPT, UR4, 0x42, UPT ;  /* 0x000000420400788c */ /* 0x000fe2000bf46270 */
[----:B------:R-:W-:Y:S01]  /*3900*/  ISETP.LT.OR P2, PT, R24, 0x39, P2 ;  /* 0x000000391800780c */ /* 0x000fe20001741670 */
[--C-:B--2---:R-:W-:Y:S01]  /*3910*/  IMAD.IADD R9, R22, 0x1, R27.reuse ;  /* 0x0000000116097824 */ /* 0x104fe200078e021b */
[----:B------:R-:W-:Y:S01]  /*3920*/  ISETP.GT.AND P0, PT, R23, 0x39, P0 ;  /* 0x000000391700780c */ /* 0x000fe20000704270 */
[----:B------:R-:W-:Y:S01]  /*3930*/  UP2UR UR17, UPR, URZ, 0x4 ;  /* 0x000000043f117883 */ /* 0x000fe20008000000 */
[----:B------:R-:W-:Y:S01]  /*3940*/  FSEL R142, R142, -INF , !P2 ;  /* 0xff8000008e8e7808 */ /* 0x000fe20005000000 */
[----:B------:R-:W2:Y:S01]  /*3950*/  MUFU.TANH R17, R17 ;  /* 0x0000001100117308 */ /* 0x000ea20000002400 */
[----:B------:R-:W-:Y:S01]  /*3960*/  PLOP3.LUT P2, PT, PT, PT, UP2, 0x40, 0x0 ;  /* 0x000000000000781c */ /* 0x000fe20003f4e828 */
[----:B------:R-:W-:Y:S01]  /*3970*/  UISETP.GE.AND UP2, UPT, UR4, 0x49, UPT ;  /* 0x000000490400788c */ /* 0x000fe2000bf46270 */
[----:B------:R-:W-:Y:S01]  /*3980*/  ISETP.LT.OR P0, PT, R24, 0x3a, P0 ;  /* 0x0000003a1800780c */ /* 0x000fe20000701670 */
[----:B------:R-:W-:Y:S01]  /*3990*/  IMAD.IADD R0, R21, 0x1, R27 ;  /* 0x0000000115007824 */ /* 0x000fe200078e021b */
[C---:B------:R-:W-:Y:S01]  /*39a0*/  ISETP.GT.AND P6, PT, R23.reuse, 0x40, P6 ;  /* 0x000000401700780c */ /* 0x040fe200037c4270 */
[----:B------:R-:W-:Y:S01]  /*39b0*/  UP2UR UR16, UPR, URZ, 0x4 ;  /* 0x000000043f107883 */ /* 0x000fe20008000000 */
[----:B------:R-:W-:Y:S01]  /*39c0*/  FSEL R140, R140, -INF , !P0 ;  /* 0xff8000008c8c7808 */ /* 0x000fe20004000000 */
[----:B------:R-:W1:Y:S01]  /*39d0*/  MUFU.TANH R16, R16 ;  /* 0x0000001000107308 */ /* 0x000e620000002400 */
[----:B------:R-:W-:Y:S01]  /*39e0*/  PLOP3.LUT P0, PT, PT, PT, UP2, 0x40, 0x0 ;  /* 0x000000000000781c */ /* 0x000fe20003f0e828 */
[----:B------:R-:W-:Y:S01]  /*39f0*/  UISETP.GE.AND UP2, UPT, UR4, 0x5a, UPT ;  /* 0x0000005a0400788c */ /* 0x000fe2000bf46270 */
[----:B------:R-:W-:-:S02]  /*3a00*/  ISETP.GT.AND P2, PT, R23, 0x41, P2 ;  /* 0x000000411700780c */ /* 0x000fc40001744270 */
[----:B------:R-:W-:Y:S02]  /*3a10*/  ISETP.GT.AND P0, PT, R23, 0x48, P0 ;  /* 0x000000481700780c */ /* 0x000fe40000704270 */
[C---:B------:R-:W-:Y:S01]  /*3a20*/  ISETP.LT.OR P6, PT, R24.reuse, 0x41, P6 ;  /* 0x000000411800780c */ /* 0x040fe200037c1670 */
[----:B------:R1:W1:Y:S01]  /*3a30*/  MUFU.TANH R159, R54 ;  /* 0x00000036009f7308 */ /* 0x0002620000002400 */
[C---:B------:R-:W-:Y:S02]  /*3a40*/  ISETP.LT.OR P0, PT, R24.reuse, 0x49, P0 ;  /* 0x000000491800780c */ /* 0x040fe40000701670 */
[----:B------:R-:W-:Y:S02]  /*3a50*/  ISETP.LT.OR P2, PT, R24, 0x42, P2 ;  /* 0x000000421800780c */ /* 0x000fe40001741670 */
[----:B------:R-:W-:Y:S02]  /*3a60*/  FSEL R152, R152, -INF , !P0 ;  /* 0xff80000098987808 */ /* 0x000fe40004000000 */
[----:B------:R-:W-:Y:S01]  /*3a70*/  PLOP3.LUT P0, PT, PT, PT, UP4, 0x40, 0x0 ;  /* 0x000000000000781c */ /* 0x000fe20003f0e848 */
[----:B------:R1:W1:Y:S01]  /*3a80*/  MUFU.TANH R153, R55 ;  /* 0x0000003700997308 */ /* 0x0002620000002400 */
[----:B------:R-:W-:-:S02]  /*3a90*/  FSEL R156, R156, -INF , !P6 ;  /* 0xff8000009c9c7808 */ /* 0x000fc40007000000 */
[----:B------:R-:W-:Y:S02]  /*3aa0*/  FSEL R154, R154, -INF , !P2 ;  /* 0xff8000009a9a7808 */ /* 0x000fe40005000000 */
[----:B------:R-:W-:Y:S02]  /*3ab0*/  PLOP3.LUT P6, PT, PT, PT, UP6, 0x40, 0x0 ;  /* 0x000000000000781c */ /* 0x000fe40003fce868 */
[----:B------:R-:W-:Y:S01]  /*3ac0*/  PLOP3.LUT P2, PT, PT, PT, UP5, 0x40, 0x0 ;  /* 0x000000000000781c */ /* 0x000fe20003f4e858 */
[----:B------:R-:W1:Y:S01]  /*3ad0*/  MUFU.TANH R15, R15 ;  /* 0x0000000f000f7308 */ /* 0x000e620000002400 */
[C---:B------:R-:W-:Y:S02]  /*3ae0*/  ISETP.GT.AND P0, PT, R23.reuse, 0x51, P0 ;  /* 0x000000511700780c */ /* 0x040fe40000704270 */
[C---:B------:R-:W-:Y:S02]  /*3af0*/  ISETP.GT.AND P6, PT, R23.reuse, 0x49, P6 ;  /* 0x000000491700780c */ /* 0x040fe400037c4270 */
[----:B------:R-:W-:-:S02]  /*3b00*/  ISETP.GT.AND P2, PT, R23, 0x50, P2 ;  /* 0x000000501700780c */ /* 0x000fc40001744270 */
        /* <DEDUP_REMOVED lines=11> */
[----:B------:R1:W1:Y:S01]  /*3bc0*/  MUFU.TANH R141, R66 ;  /* 0x00000042008d7308 */ /* 0x0002620000002400 */
[C---:B------:R-:W-:Y:S02]  /*3bd0*/  ISETP.GT.AND P6, PT, R23.reuse, 0x58, P6 ;  /* 0x000000581700780c */ /* 0x040fe400037c4270 */
[----:B------:R-:W-:Y:S02]  /*3be0*/  ISETP.GT.AND P2, PT, R23, 0x59, P2 ;  /* 0x000000591700780c */ /* 0x000fe40001744270 */
[----:B------:R-:W-:-:S02]  /*3bf0*/  ISETP.LT.OR P6, PT, R24, 0x59, P6 ;  /* 0x000000591800780c */ /* 0x000fc400037c1670 */
[----:B------:R-:W-:Y:S01]  /*3c00*/  ISETP.LT.OR P2, PT, R24, 0x5a, P2 ;  /* 0x0000005a1800780c */ /* 0x000fe20001741670 */
[----:B------:R1:W1:Y:S01]  /*3c10*/  MUFU.TANH R125, R67 ;  /* 0x00000043007d7308 */ /* 0x0002620000002400 */
[----:B------:R-:W-:Y:S02]  /*3c20*/  IMNMX R20, R9, R20, PT ;  /* 0x0000001409147217 */ /* 0x000fe40003800200 */
[----:B------:R-:W-:Y:S02]  /*3c30*/  FSEL R132, R132, -INF , !P6 ;  /* 0xff80000084847808 */ /* 0x000fe40007000000 */
[----:B------:R-:W-:-:S03]  /*3c40*/  FSEL R130, R130, -INF , !P2 ;  /* 0xff80000082827808 */ /* 0x000fc60005000000 */
[----:B------:R1:W1:Y:S08]  /*3c50*/  MUFU.TANH R151, R46 ;  /* 0x0000002e00977308 */ /* 0x0002700000002400 */
[----:B------:R1:W1:Y:S08]  /*3c60*/  MUFU.TANH R143, R47 ;  /* 0x0000002f008f7308 */ /* 0x0002700000002400 */
[----:B------:R-:W1:Y:S08]  /*3c70*/  MUFU.TANH R26, R26 ;  /* 0x0000001a001a7308 */ /* 0x000e700000002400 */
        /* <DEDUP_REMOVED lines=8> */
[----:B------:R1:W1:Y:S08]  /*3d00*/  MUFU.TANH R7, R29 ;  /* 0x0000001d00077308 */ /* 0x0002700000002400 */
[----:B------:R1:W1:Y:S01]  /*3d10*/  MUFU.TANH R161, R58 ;  /* 0x0000003a00a17308 */ /* 0x0002620000002400 */
[----:B------:R-:W-:Y:S05]  /*3d20*/  @P0 BRA `(.L_x_171) ;  /* 0x0000015000000947 */ /* 0x000fea0003800000 */
[----:B--234-:R-:W-:Y:S01]  /*3d30*/  IMAD.U32 R22, RZ, RZ, UR11 ;  /* 0x0000000bff167e24 */ /* 0x01cfe2000f8e00ff */
        /* <DEDUP_REMOVED lines=11> */
.L_x_173:
[----:B------:R-:W-:-:S04]  /*3df0*/  MOV R9, c[0x0][0x32c] ;  /* 0x0000cb0000097a02 */ /* 0x000fc80000000f00 */
[----:B------:R-:W-:-:S13]  /*3e00*/  ISETP.NE.AND P0, PT, R9, 0x1, PT ;  /* 0x000000010900780c */ /* 0x000fda0003f05270 */
[----:B------:R-:W-:-:S05]  /*3e10*/  @P0 IMAD.HI.U32 R9, R22, c[0x0][0x330], RZ ;  /* 0x0000cc0016090a27 */ /* 0x000fca00078e00ff */
[----:B------:R-:W-:Y:S02]  /*3e20*/  @P0 SHF.R.U32.HI R22, RZ, c[0x0][0x334], R9 ;  /* 0x0000cd00ff160a19 */ /* 0x000fe40000011609 */
.L_x_174:
[----:B------:R-:W-:Y:S05]  /*3e30*/  BSYNC B0 ;  /* 0x0000000000007941 */ /* 0x000fea0003800000 */
.L_x_172:
[----:B------:R-:W-:-:S05]  /*3e40*/  IMAD R13, R22, c[0x0][0x32c], R13 ;  /* 0x0000cb00160d7a24 */ /* 0x000fca00078e020d */
[----:B------:R-:W-:Y:S02]  /*3e50*/  IADD3 R9, R13, c[0x0][0x32c], RZ ;  /* 0x0000cb000d097a10 */ /* 0x000fe40007ffe0ff */
[----:B------:R-:W-:Y:S02]  /*3e60*/  IMNMX R0, R0, R13, !PT ;  /* 0x0000000d00007217 */ /* 0x000fe40007800200 */
[----:B------:R-:W-:Y:S02]  /*3e70*/  IMNMX R20, R20, R9, PT ;  /* 0x0000000914147217 */ /* 0x000fe40003800200 */
.L_x_171:
[----:B--234-:R-:W-:Y:S01]  /*3e80*/  UP2UR UR4, UPR, URZ, 0x10 ;  /* 0x000000103f047883 */ /* 0x01cfe20008000000 */
[----:B------:R-:W-:Y:S01]  /*3e90*/  IMAD.SHL.U32 R212, R2, 0x2, RZ ;  /* 0x0000000202d47824 */ /* 0x000fe200078e00ff */
[----:B------:R-:W-:Y:S02]  /*3ea0*/  UISETP.NE.AND UP4, UPT, UR30, URZ, UPT ;  /* 0x0000003f1e00728c */ /* 0x000fe4000bf85270 */
[----:B------:R-:W-:Y:S01]  /*3eb0*/  UP2UR UR30, UPR, URZ, 0x8 ;  /* 0x000000083f1e7883 */ /* 0x000fe20008000000 */
[----:B------:R-:W-:Y:S01]  /*3ec0*/  IMAD R210, R5, 0x2, R212 ;  /* 0x0000000205d27824 */ /* 0x000fe200078e02d4 */
[----:B------:R-:W-:Y:S01]  /*3ed0*/  UISETP.NE.AND UP3, UPT, UR32, URZ, UPT ;  /* 0x0000003f2000728c */ /* 0x000fe2000bf65270 */
[----:B-1----:R-:W-:Y:S01]  /*3ee0*/  LDSM.16.MT88.4 R76, [R212+0x3100] ;  /* 0x00310000d44c783b */ /* 0x002fe20000004200 */
[----:B------:R-:W-:Y:S01]  /*3ef0*/  UP2UR UR32, UPR, URZ, 0x4 ;  /* 0x000000043f207883 */ /* 0x000fe20008000000 */
[C---:B------:R-:W-:Y:S01]  /*3f00*/  IMAD R208, R3.reuse, 0x2, R210 ;  /* 0x0000000203d07824 */ /* 0x040fe200078e02d2 */
[----:B------:R-:W-:Y:S01]  /*3f10*/  UISETP.NE.AND UP2, UPT, UR31, URZ, UPT ;  /* 0x0000003f1f00728c */ /* 0x000fe2000bf45270 */
[----:B------:R-:W-:Y:S01]  /*3f20*/  IMAD R209, R3, 0x2, R212 ;  /* 0x0000000203d17824 */ /* 0x000fe200078e02d4 */
[----:B------:R-:W-:Y:S01]  /*3f30*/  UP2UR UR31, UPR, URZ, 0x2 ;  /* 0x000000023f1f7883 */ /* 0x000fe20008000000 */
[----:B------:R-:W-:Y:S01]  /*3f40*/  PLOP3.LUT P0, PT, PT, PT, UP3, 0x40, 0x0 ;  /* 0x000000000000781c */ /* 0x000fe20003f0e838 */
[----:B------:R-:W-:Y:S01]  /*3f50*/  UISETP.NE.AND UP1, UPT, UR33, URZ, UPT ;  /* 0x0000003f2100728c */ /* 0x000fe2000bf25270 */
[----:B------:R-:W-:Y:S01]  /*3f60*/  LDSM.16.MT88.4 R84, [R208+0x100] ;  /* 0x00010000d054783b */ /* 0x000fe20000004200 */
[----:B------:R-:W-:Y:S01]  /*3f70*/  UP2UR UR33, UPR, URZ, 0x1 ;  /* 0x000000013f217883 */ /* 0x000fe20008000000 */
[----:B------:R-:W-:Y:S01]  /*3f80*/  ISETP.GT.AND P0, PT, R0, 0x8, P0 ;  /* 0x000000080000780c */ /* 0x000fe20000704270 */
[----:B------:R-:W-:Y:S01]  /*3f90*/  UISETP.NE.AND UP0, UPT, UR34, URZ, UPT ;  /* 0x0000003f2200728c */ /* 0x000fe2000bf05270 */
[----:B------:R-:W-:Y:S01]  /*3fa0*/  LDSM.16.MT88.4 R108, [R212+0x100] ;  /* 0x00010000d46c783b */ /* 0x000fe20000004200 */
[----:B------:R-:W-:Y:S01]  /*3fb0*/  UISETP.NE.AND UP3, UPT, UR28, URZ, UPT ;  /* 0x0000003f1c00728c */ /* 0x000fe2000bf65270 */
[----:B------:R-:W-:-:S02]  /*3fc0*/  ISETP.LT.OR P0, PT, R20, 0x9, P0 ;  /* 0x000000091400780c */ /* 0x000fc40000701670 */
[----:B------:R-:W-:Y:S01]  /*3fd0*/  PLOP3.LUT P2, PT, PT, PT, UP1, 0x40, 0x0 ;  /* 0x000000000000781c */ /* 0x000fe20003f4e818 */
[----:B------:R-:W-:Y:S01]  /*3fe0*/  UISETP.NE.AND UP1, UPT, UR26, URZ, UPT ;  /* 0x0000003f1a00728c */ /* 0x000fe2000bf25270 */
[----:B------:R-:W-:Y:S01]  /*3ff0*/  PLOP3.LUT P6, PT, PT, PT, UP0, 0x40, 0x0 ;  /* 0x000000000000781c */ /* 0x000fe20003fce808 */
[----:B------:R-:W-:Y:S01]  /*4000*/  UISETP.NE.AND UP0, UPT, UR29, URZ, UPT ;  /* 0x0000003f1d00728c */ /* 0x000fe2000bf05270 */
[----:B------:R-:W-:Y:S01]  /*4010*/  FSEL R21, R31, -INF , !P0 ;  /* 0xff8000001f157808 */ /* 0x000fe20004000000 */
[----:B------:R-:W-:Y:S01]  /*4020*/  LDSM.16.MT88.4 R100, [R210+0x100] ;  /* 0x00010000d264783b */ /* 0x000fe20000004200 */
[C---:B------:R-:W-:Y:S02]  /*4030*/  ISETP.GT.AND P6, PT, R0.reuse, RZ, P6 ;  /* 0x000000ff0000720c */ /* 0x040fe400037c4270 */
[----:B------:R-:W-:Y:S01]  /*4040*/  ISETP.GT.AND P2, PT, R0, 0x1, P2 ;  /* 0x000000010000780c */ /* 0x000fe20001744270 */
[----:B------:R-:W-:Y:S01]  /*4050*/  LDSM.16.MT88.4 R92, [R209+0x100] ;  /* 0x00010000d15c783b */ /* 0x000fe20000004200 */
[----:B------:R-:W-:-:S02]  /*4060*/  ISETP.LT.OR P6, PT, R20, 0x1, P6 ;  /* 0x000000011400780c */ /* 0x000fc400037c1670 */
[----:B------:R-:W-:Y:S01]  /*4070*/  PLOP3.LUT P0, PT, PT, PT, UP0, 0x40, 0x0 ;  /* 0x000000000000781c */ /* 0x000fe20003f0e808 */
[----:B------:R-:W-:Y:S01]  /*4080*/  UISETP.NE.AND UP0, UPT, UR25, URZ, UPT ;  /* 0x0000003f1900728c */ /* 0x000fe2000bf05270 */
[----:B------:R-:W-:Y:S01]  /*4090*/  FSEL R25, R25, -INF , !P6 ;  /* 0xff80000019197808 */ /* 0x000fe20007000000 */
[----:B------:R-:W-:Y:S01]  /*40a0*/  LDSM.16.MT88.4 R68, [R210+0x3100] ;  /* 0x00310000d244783b */ /* 0x000fe20000004200 */
[----:B------:R-:W-:Y:S01]  /*40b0*/  PLOP3.LUT P6, PT, PT, PT, UP2, 0x40, 0x0 ;  /* 0x000000000000781c */ /* 0x000fe20003fce828 */
[----:B------:R-:W-:Y:S01]  /*40c0*/  UISETP.NE.AND UP2, UPT, UR27, URZ, UPT ;  /* 0x0000003f1b00728c */ /* 0x000fe2000bf45270 */
[C---:B------:R-:W-:Y:S01]  /*40d0*/  ISETP.GT.AND P0, PT, R0.reuse, 0x11, P0 ;  /* 0x000000110000780c */ /* 0x040fe20000704270 */
[----:B------:R-:W-:Y:S01]  /*40e0*/  LDSM.16.MT88.4 R56, [R209+0x3100] ;  /* 0x00310000d138783b */ /* 0x000fe20000004200 */
[----:B------:R-:W-:Y:S02]  /*40f0*/  ISETP.GT.AND P6, PT, R0, 0x9, P6 ;  /* 0x000000090000780c */ /* 0x000fe400037c4270 */
[----:B------:R-:W-:-:S02]  /*4100*/  ISETP.LT.OR P2, PT, R20, 0x2, P2 ;  /* 0x000000021400780c */ /* 0x000fc40001741670 */
[C---:B------:R-:W-:Y:S02]  /*4110*/  ISETP.LT.OR P6, PT, R20.reuse, 0xa, P6 ;  /* 0x0000000a1400780c */ /* 0x040fe400037c1670 */
[----:B------:R-:W-:Y:S02]  /*4120*/  ISETP.LT.OR P0, PT, R20, 0x12, P0 ;  /* 0x000000121400780c */ /* 0x000fe40000701670 */
[----:B------:R-:W-:Y:S02]  /*4130*/  FSEL R7, R7, -INF , !P6 ;  /* 0xff80000007077808 */ /* 0x000fe40007000000 */
[----:B------:R-:W-:Y:S01]  /*4140*/  PLOP3.LUT P6, PT, PT, PT, UP3, 0x40, 0x0 ;  /* 0x000000000000781c */ /* 0x000fe20003fce838 */
[----:B------:R-:W-:Y:S01]  /*4150*/  UISETP.NE.AND UP3, UPT, UR24, URZ, UPT ;  /* 0x0000003f1800728c */ /* 0x000fe2000bf65270 */
[----:B------:R-:W-:Y:S02]  /*4160*/  FSEL R23, R15, -INF , !P2 ;  /* 0xff8000000f177808 */ /* 0x000fe40005000000 */
[----:B------:R-:W-:-:S02]  /*4170*/  ISETP.GT.AND P6, PT, R0, 0x18, P6 ;  /* 0x000000180000780c */ /* 0x000fc400037c4270 */
[----:B------:R-:W-:Y:S02]  /*4180*/  FSEL R13, R11, -INF , !P0 ;  /* 0xff8000000b0d7808 */ /* 0x000fe40004000000 */
[----:B------:R-:W-:Y:S02]  /*4190*/  ISETP.LT.OR P6, PT, R20, 0x19, P6 ;  /* 0x000000191400780c */ /* 0x000fe400037c1670 */
[----:B------:R-:W-:Y:S01]  /*41a0*/  PLOP3.LUT P2, PT, PT, PT, UP4, 0x40, 0x0 ;  /* 0x000000000000781c */ /* 0x000fe20003f4e848 */
[----:B------:R-:W-:Y:S01]  /*41b0*/  UISETP.NE.AND UP4, UPT, UR20, URZ, UPT ;  /* 0x0000003f1400728c */ /* 0x000fe2000bf85270 */
[----:B------:R-:W-:Y:S02]  /*41c0*/  FSEL R11, R17, -INF , !P6 ;  /* 0xff800000110b7808 */ /* 0x000fe40007000000 */
[----:B------:R-:W-:Y:S02]  /*41d0*/  FMNMX.FTZ R17, R19, R18, !PT ;  /* 0x0000001213117209 */ /* 0x000fe40007810000 */
[----:B------:R-:W-:-:S02]  /*41e0*/  ISETP.GT.AND P2, PT, R0, 0x10, P2 ;  /* 0x000000100000780c */ /* 0x000fc40001744270 */
[----:B------:R-:W-:Y:S02]  /*41f0*/  FMNMX.FTZ R17, R14, R17, !PT ;  /* 0x000000110e117209 */ /* 0x000fe40007810000 */
[----:B------:R-:W-:Y:S02]  /*4200*/  ISETP.LT.OR P2, PT, R20, 0x11, P2 ;  /* 0x000000111400780c */ /* 0x000fe40001741670 */
[----:B------:R-:W-:Y:S02]  /*4210*/  FMNMX.FTZ R17, R12, R17, !PT ;  /* 0x000000110c117209 */ /* 0x000fe40007810000 */
[----:B------:R-:W-:Y:S02]  /*4220*/  FSEL R15, R26, -INF , !P2 ;  /* 0xff8000001a0f7808 */ /* 0x000fe40005000000 */
[----:B------:R-:W-:Y:S01]  /*4230*/  PLOP3.LUT P2, PT, PT, PT, UP2, 0x40, 0x0 ;  /* 0x000000000000781c */ /* 0x000fe20003f4e828 */
[----:B------:R-:W-:Y:S01]  /*4240*/  UISETP.NE.AND UP2, UPT, UR23, URZ, UPT ;  /* 0x0000003f1700728c */ /* 0x000fe2000bf45270 */
[----:B------:R-:W-:-:S02]  /*4250*/  FMNMX.FTZ R17, R10, R17, !PT ;  /* 0x000000110a117209 */ /* 0x000fc40007810000 */
[----:B------:R-:W-:Y:S02]  /*4260*/  ISETP.GT.AND P2, PT, R0, 0x19, P2 ;  /* 0x000000190000780c */ /* 0x000fe40001744270 */
[----:B------:R-:W-:Y:S02]  /*4270*/  FMNMX.FTZ R17, R6, R17, !PT ;  /* 0x0000001106117209 */ /* 0x000fe40007810000 */
[----:B------:R-:W-:Y:S02]  /*4280*/  ISETP.LT.OR P2, PT, R20, 0x1a, P2 ;  /* 0x0000001a1400780c */ /* 0x000fe40001741670 */
[----:B------:R-:W-:Y:S02]  /*4290*/  FMNMX.FTZ R17, R4, R17, !PT ;  /* 0x0000001104117209 */ /* 0x000fe40007810000 */
[----:B------:R-:W-:Y:S02]  /*42a0*/  FSEL R9, R16, -INF , !P2 ;  /* 0xff80000010097808 */ /* 0x000fe40005000000 */
[----:B------:R-:W-:-:S02]  /*42b0*/  FMNMX.FTZ R17, R8, R17, !PT ;  /* 0x0000001108117209 */ /* 0x000fc40007810000 */
[----:B------:R-:W-:Y:S02]  /*42c0*/  FMNMX.FTZ R16, R25, R23, !PT ;  /* 0x0000001719107209 */ /* 0x000fe40007810000 */
[----:B------:R-:W-:Y:S02]  /*42d0*/  FMNMX.FTZ R17, R32, R17, !PT ;  /* 0x0000001120117209 */ /* 0x000fe40007810000 */
[----:B------:R-:W-:Y:S02]  /*42e0*/  FMNMX.FTZ R16, R21, R16, !PT ;  /* 0x0000001015107209 */ /* 0x000fe40007810000 */
[----:B------:R-:W-:Y:S01]  /*42f0*/  PLOP3.LUT P0, PT, PT, PT, UP1, 0x40, 0x0 ;  /* 0x000000000000781c */ /* 0x000fe20003f0e818 */
[----:B------:R-:W-:Y:S01]  /*4300*/  UISETP.NE.AND UP1, UPT, UR22, URZ, UPT ;  /* 0x0000003f1600728c */ /* 0x000fe2000bf25270 */
[----:B------:R-:W-:Y:S02]  /*4310*/  FMNMX.FTZ R17, R30, R17, !PT ;  /* 0x000000111e117209 */ /* 0x000fe40007810000 */
[----:B------:R-:W-:-:S02]  /*4320*/  FMNMX.FTZ R16, R7, R16, !PT ;  /* 0x0000001007107209 */ /* 0x000fc40007810000 */
[----:B------:R-:W-:Y:S02]  /*4330*/  ISETP.GT.AND P0, PT, R0, 0x20, P0 ;  /* 0x000000200000780c */ /* 0x000fe40000704270 */
[----:B------:R-:W-:Y:S02]  /*4340*/  FMNMX.FTZ R17, R28, R17, !PT ;  /* 0x000000111c117209 */ /* 0x000fe40007810000 */
[----:B------:R-:W-:Y:S01]  /*4350*/  PLOP3.LUT P6, PT, PT, PT, UP0, 0x40, 0x0 ;  /* 0x000000000000781c */ /* 0x000fe20003fce808 */
[----:B------:R-:W-:Y:S01]  /*4360*/  UISETP.NE.AND UP0, UPT, UR21, URZ, UPT ;  /* 0x0000003f1500728c */ /* 0x000fe2000bf05270 */
[----:B------:R-:W-:Y:S02]  /*4370*/  FMNMX.FTZ R16, R15, R16, !PT ;  /* 0x000000100f107209 */ /* 0x000fe40007810000 */
[----:B------:R-:W-:Y:S02]  /*4380*/  ISETP.LT.OR P0, PT, R20, 0x21, P0 ;  /* 0x000000211400780c */ /* 0x000fe40000701670 */
[----:B------:R-:W-:-:S02]  /*4390*/  FMNMX.FTZ R17, R124, R17, !PT ;  /* 0x000000117c117209 */ /* 0x000fc40007810000 */
[----:B------:R-:W-:Y:S01]  /*43a0*/  PLOP3.LUT P2, PT, PT, PT, UP3, 0x40, 0x0 ;  /* 0x000000000000781c */ /* 0x000fe20003f4e838 */
[----:B------:R-:W-:Y:S01]  /*43b0*/  UISETP.NE.AND UP3, UPT, UR19, URZ, UPT ;  /* 0x0000003f1300728c */ /* 0x000fe2000bf65270 */
[----:B------:R-:W-:Y:S02]  /*43c0*/  ISETP.GT.AND P6, PT, R0, 0x21, P6 ;  /* 0x000000210000780c */ /* 0x000fe400037c4270 */
[----:B------:R-:W-:Y:S02]  /*43d0*/  FMNMX.FTZ R16, R13, R16, !PT ;  /* 0x000000100d107209 */ /* 0x000fe40007810000 */
[----:B------:R-:W-:Y:S02]  /*43e0*/  FSEL R141, R141, -INF , !P0 ;  /* 0xff8000008d8d7808 */ /* 0x000fe40004000000 */
[----:B------:R-:W-:Y:S02]  /*43f0*/  FMNMX.FTZ R17, R138, R17, !PT ;  /* 0x000000118a117209 */ /* 0x000fe40007810000 */
[----:B------:R-:W-:Y:S01]  /*4400*/  PLOP3.LUT P0, PT, PT, PT, UP2, 0x40, 0x0 ;  /* 0x000000000000781c */ /* 0x000fe20003f0e828 */
[----:B------:R-:W-:Y:S01]  /*4410*/  UISETP.NE.AND UP2, UPT, UR18, URZ, UPT ;  /* 0x0000003f1200728c */ /* 0x000fe2000bf45270 */
[----:B------:R-:W-:-:S02]  /*4420*/  ISETP.LT.OR P6, PT, R20, 0x22, P6 ;  /* 0x000000221400780c */ /* 0x000fc400037c1670 */
[----:B------:R-:W-:Y:S02]  /*4430*/  ISETP.GT.AND P2, PT, R0, 0x28, P2 ;  /* 0x000000280000780c */ /* 0x000fe40001744270 */
[----:B------:R-:W-:Y:S02]  /*4440*/  FMNMX.FTZ R16, R11, R16, !PT ;  /* 0x000000100b107209 */ /* 0x000fe40007810000 */
[----:B------:R-:W-:Y:S02]  /*4450*/  FMNMX.FTZ R17, R148, R17, !PT ;  /* 0x0000001194117209 */ /* 0x000fe40007810000 */
[----:B------:R-:W-:Y:S02]  /*4460*/  FSEL R125, R125, -INF , !P6 ;  /* 0xff8000007d7d7808 */ /* 0x000fe40007000000 */
[----:B------:R-:W-:Y:S02]  /*4470*/  ISETP.LT.OR P2, PT, R20, 0x29, P2 ;  /* 0x000000291400780c */ /* 0x000fe40001741670 */
[----:B------:R-:W-:-:S02]  /*4480*/  ISETP.GT.AND P0, PT, R0, 0x29, P0 ;  /* 0x000000290000780c */ /* 0x000fc40000704270 */
[----:B------:R-:W-:Y:S02]  /*4490*/  FMNMX.FTZ R16, R9, R16, !PT ;  /* 0x0000001009107209 */ /* 0x000fe40007810000 */
[----:B------:R-:W-:Y:S01]  /*44a0*/  PLOP3.LUT P6, PT, PT, PT, UP1, 0x40, 0x0 ;  /* 0x000000000000781c */ /* 0x000fe20003fce818 */
[----:B------:R-:W-:Y:S01]  /*44b0*/  UISETP.NE.AND UP1, UPT, UR17, URZ, UPT ;  /* 0x0000003f1100728c */ /* 0x000fe2000bf25270 */
[----:B------:R-:W-:Y:S02]  /*44c0*/  FMNMX.FTZ R17, R142, R17, !PT ;  /* 0x000000118e117209 */ /* 0x000fe40007810000 */
[----:B------:R-:W-:Y:S02]  /*44d0*/  FSEL R139, R139, -INF , !P2 ;  /* 0xff8000008b8b7808 */ /* 0x000fe40005000000 */
[----:B------:R-:W-:Y:S02]  /*44e0*/  ISETP.LT.OR P0, PT, R20, 0x2a, P0 ;  /* 0x0000002a1400780c */ /* 0x000fe40000701670 */
[----:B------:R-:W-:-:S02]  /*44f0*/  FMNMX.FTZ R16, R141, R16, !PT ;  /* 0x000000108d107209 */ /* 0x000fc40007810000 */
[----:B------:R-:W-:Y:S01]  /*4500*/  PLOP3.LUT P2, PT, PT, PT, UP0, 0x40, 0x0 ;  /* 0x000000000000781c */ /* 0x000fe20003f4e808 */
[----:B------:R-:W-:Y:S01]  /*4510*/  UISETP.NE.AND UP0, UPT, UR16, URZ, UPT ;  /* 0x0000003f1000728c */ /* 0x000fe2000bf05270 */
[----:B------:R-:W-:Y:S02]  /*4520*/  ISETP.GT.AND P6, PT, R0, 0x30, P6 ;  /* 0x000000300000780c */ /* 0x000fe400037c4270 */
[----:B------:R-:W-:Y:S01]  /*4530*/  FMNMX.FTZ R17, R140, R17, !PT ;  /* 0x000000118c117209 */ /* 0x000fe20007810000 */
[----:B------:R-:W-:Y:S01]  /*4540*/  ULDC.64 UR16, c[0x0][0x2c8] ;  /* 0x0000b20000107ab9 */ /* 0x000fe20000000a00 */
[----:B------:R-:W-:Y:S01]  /*4550*/  FSEL R131, R131, -INF , !P0 ;  /* 0xff80000083837808 */ /* 0x000fe20004000000 */
[----:B------:R-:W-:Y:S01]  /*4560*/  UIMAD.WIDE.U32 UR18, UR15, UR16, URZ ;  /* 0x000000100f1272a5 */ /* 0x000fe2000f8e003f */
[----:B------:R-:W-:Y:S02]  /*4570*/  FMNMX.FTZ R16, R125, R16, !PT ;  /* 0x000000107d107209 */ /* 0x000fe40007810000 */
[----:B------:R-:W-:Y:S01]  /*4580*/  PLOP3.LUT P0, PT, PT, PT, UP4, 0x40, 0x0 ;  /* 0x000000000000781c */ /* 0x000fe20003f0e848 */
[----:B------:R-:W-:Y:S01]  /*4590*/  UISETP.NE.AND UP4, UPT, UR4, URZ, UPT ;  /* 0x0000003f0400728c */ /* 0x000fe2000bf85270 */
[----:B------:R-:W-:Y:S01]  /*45a0*/  ISETP.LT.OR P6, PT, R20, 0x31, P6 ;  /* 0x000000311400780c */ /* 0x000fe200037c1670 */
[----:B------:R-:W-:Y:S01]  /*45b0*/  UIADD3 UR4, UR7, -0x2, URZ ;  /* 0xfffffffe07047890 */ /* 0x000fe2000fffe03f */
[----:B------:R-:W-:-:S02]  /*45c0*/  ISETP.GT.AND P2, PT, R0, 0x31, P2 ;  /* 0x000000310000780c */ /* 0x000fc40001744270 */
[----:B------:R-:W-:Y:S01]  /*45d0*/  FMNMX.FTZ R17, R156, R17, !PT ;  /* 0x000000119c117209 */ /* 0x000fe20007810000 */
[----:B------:R-:W-:Y:S01]  /*45e0*/  ULDC UR7, c[0x0][0x328] ;  /* 0x0000ca0000077ab9 */ /* 0x000fe20000000800 */
[----:B------:R-:W-:Y:S01]  /*45f0*/  FMNMX.FTZ R16, R139, R16, !PT ;  /* 0x000000108b107209 */ /* 0x000fe20007810000 */
[----:B------:R-:W-:Y:S01]  /*4600*/  IMAD.U32 R168, RZ, RZ, UR4 ;  /* 0x00000004ffa87e24 */ /* 0x000fe2000f8e00ff */
[----:B------:R-:W-:Y:S02]  /*4610*/  FSEL R161, R161, -INF , !P6 ;  /* 0xff800000a1a17808 */ /* 0x000fe40007000000 */
[----:B------:R-:W-:Y:S02]  /*4620*/  ISETP.LT.OR P2, PT, R20, 0x32, P2 ;  /* 0x000000321400780c */ /* 0x000fe40001741670 */
[----:B------:R-:W-:Y:S02]  /*4630*/  ISETP.GT.AND P0, PT, R0, 0x38, P0 ;  /* 0x000000380000780c */ /* 0x000fe40000704270 */
[----:B------:R-:W-:Y:S01]  /*4640*/  PLOP3.LUT P6, PT, PT, PT, UP3, 0x40, 0x0 ;  /* 0x000000000000781c */ /* 0x000fe20003fce838 */
[----:B------:R-:W-:Y:S01]  /*4650*/  UISETP.NE.AND UP3, UPT, UR30, URZ, UPT ;  /* 0x0000003f1e00728c */ /* 0x000fe2000bf65270 */
[----:B------:R-:W-:-:S02]  /*4660*/  FMNMX.FTZ R17, R154, R17, !PT ;  /* 0x000000119a117209 */ /* 0x000fc40007810000 */
[----:B------:R-:W-:Y:S02]  /*4670*/  FMNMX.FTZ R16, R131, R16, !PT ;  /* 0x0000001083107209 */ /* 0x000fe40007810000 */
[----:B------:R-:W-:Y:S02]  /*4680*/  FSEL R149, R149, -INF , !P2 ;  /* 0xff80000095957808 */ /* 0x000fe40005000000 */
[----:B------:R-:W-:Y:S02]  /*4690*/  ISETP.LT.OR P0, PT, R20, 0x39, P0 ;  /* 0x000000391400780c */ /* 0x000fe40000701670 */
[----:B------:R-:W-:Y:S01]  /*46a0*/  PLOP3.LUT P2, PT, PT, PT, UP2, 0x40, 0x0 ;  /* 0x000000000000781c */ /* 0x000fe20003f4e828 */
[----:B------:R-:W-:Y:S01]  /*46b0*/  UISETP.NE.AND UP2, UPT, UR32, URZ, UPT ;  /* 0x0000003f2000728c */ /* 0x000fe2000bf45270 */
[----:B------:R-:W-:Y:S02]  /*46c0*/  ISETP.GT.AND P6, PT, R0, 0x39, P6 ;  /* 0x000000390000780c */ /* 0x000fe400037c4270 */
[----:B------:R-:W-:-:S02]  /*46d0*/  FMNMX.FTZ R17, R152, R17, !PT ;  /* 0x0000001198117209 */ /* 0x000fc40007810000 */
[----:B------:R-:W-:Y:S02]  /*46e0*/  FMNMX.FTZ R16, R161, R16, !PT ;  /* 0x00000010a1107209 */ /* 0x000fe40007810000 */
[----:B------:R-:W-:Y:S02]  /*46f0*/  FSEL R159, R159, -INF , !P0 ;  /* 0xff8000009f9f7808 */ /* 0x000fe40004000000 */
[----:B------:R-:W-:Y:S01]  /*4700*/  PLOP3.LUT P0, PT, PT, PT, UP1, 0x40, 0x0 ;  /* 0x000000000000781c */ /* 0x000fe20003f0e818 */
[----:B------:R-:W-:Y:S01]  /*4710*/  UISETP.NE.AND UP1, UPT, UR31, URZ, UPT ;  /* 0x0000003f1f00728c */ /* 0x000fe2000bf25270 */
[----:B------:R-:W-:Y:S02]  /*4720*/  ISETP.LT.OR P6, PT, R20, 0x3a, P6 ;  /* 0x0000003a1400780c */ /* 0x000fe400037c1670 */
[----:B------:R-:W-:Y:S02]  /*4730*/  ISETP.GT.AND P2, PT, R0, 0x40, P2 ;  /* 0x000000400000780c */ /* 0x000fe40001744270 */
[----:B------:R-:W-:-:S02]  /*4740*/  FMNMX.FTZ R17, R150, R17, !PT ;  /* 0x0000001196117209 */ /* 0x000fc40007810000 */
[----:B------:R-:W-:Y:S02]  /*4750*/  FMNMX.FTZ R16, R149, R16, !PT ;  /* 0x0000001095107209 */ /* 0x000fe40007810000 */
[----:B------:R-:W-:Y:S02]  /*4760*/  FSEL R153, R153, -INF , !P6 ;  /* 0xff80000099997808 */ /* 0x000fe40007000000 */
[----:B------:R-:W-:Y:S01]  /*4770*/  ISETP.LT.OR P2, PT, R20, 0x41, P2 ;  /* 0x000000411400780c */ /* 0x000fe20001741670 */
[----:B------:R-:W-:Y:S01]  /*4780*/  @UP1 USHF.R.U32.HI UR15, URZ, UR17, UR19 ;  /* 0x000000113f0f1299 */ /* 0x000fe20008011613 */
[----:B------:R-:W-:Y:S02]  /*4790*/  ISETP.GT.AND P0, PT, R0, 0x41, P0 ;  /* 0x000000410000780c */ /* 0x000fe40000704270 */
[----:B------:R-:W-:Y:S01]  /*47a0*/  PLOP3.LUT P6, PT, PT, PT, UP0, 0x40, 0x0 ;  /* 0x000000000000781c */ /* 0x000fe20003fce808 */
[----:B------:R-:W-:Y:S01]  /*47b0*/  UISETP.NE.AND UP0, UPT, UR33, URZ, UPT ;  /* 0x0000003f2100728c */ /* 0x000fe2000bf05270 */
[----:B------:R-:W-:Y:S01]  /*47c0*/  FMNMX.FTZ R17, R136, R17, !PT ;  /* 0x0000001188117209 */ /* 0x000fe20007810000 */
[----:B------:R-:W-:Y:S01]  /*47d0*/  UIADD3 UR14, UR14, UR15, URZ ;  /* 0x0000000f0e0e7290 */ /* 0x000fe2000fffe03f */
[----:B------:R-:W-:-:S02]  /*47e0*/  FMNMX.FTZ R16, R159, R16, !PT ;  /* 0x000000109f107209 */ /* 0x000fc40007810000 */
[----:B------:R-:W-:Y:S01]  /*47f0*/  FSEL R157, R157, -INF , !P2 ;  /* 0xff8000009d9d7808 */ /* 0x000fe20005000000 */
[----:B------:R-:W-:Y:S01]  /*4800*/  UIADD3 UR7, UR14, UR7, URZ ;  /* 0x000000070e077290 */ /* 0x000fe2000fffe03f */
[----:B------:R-:W-:Y:S02]  /*4810*/  ISETP.LT.OR P0, PT, R20, 0x42, P0 ;  /* 0x000000421400780c */ /* 0x000fe40000701670 */
[----:B------:R-:W-:Y:S02]  /*4820*/  PLOP3.LUT P2, PT, PT, PT, UP6, 0x40, 0x0 ;  /* 0x000000000000781c */ /* 0x000fe40003f4e868 */
[----:B------:R-:W-:Y:S02]  /*4830*/  ISETP.GT.AND P6, PT, R0, 0x48, P6 ;  /* 0x000000480000780c */ /* 0x000fe400037c4270 */
[----:B------:R-:W-:Y:S02]  /*4840*/  FMNMX.FTZ R17, R134, R17, !PT ;  /* 0x0000001186117209 */ /* 0x000fe40007810000 */
[----:B------:R-:W-:-:S02]  /*4850*/  FMNMX.FTZ R22, R153, R16, !PT ;  /* 0x0000001099167209 */ /* 0x000fc40007810000 */
[----:B------:R-:W-:Y:S02]  /*4860*/  FSEL R155, R155, -INF , !P0 ;  /* 0xff8000009b9b7808 */ /* 0x000fe40004000000 */
[----:B------:R-:W-:Y:S02]  /*4870*/  ISETP.LT.OR P6, PT, R20, 0x49, P6 ;  /* 0x000000491400780c */ /* 0x000fe400037c1670 */
[----:B------:R-:W-:Y:S02]  /*4880*/  PLOP3.LUT P0, PT, PT, PT, UP5, 0x40, 0x0 ;  /* 0x000000000000781c */ /* 0x000fe40003f0e858 */
[----:B------:R-:W-:Y:S02]  /*4890*/  ISETP.GT.AND P2, PT, R0, 0x49, P2 ;  /* 0x000000490000780c */ /* 0x000fe40001744270 */
[----:B------:R-:W-:Y:S02]  /*48a0*/  FMNMX.FTZ R17, R132, R17, !PT ;  /* 0x0000001184117209 */ /* 0x000fe40007810000 */
[----:B------:R-:W-:-:S02]  /*48b0*/  FMNMX.FTZ R22, R157, R22, !PT ;  /* 0x000000169d167209 */ /* 0x000fc40007810000 */
[----:B------:R-:W-:Y:S02]  /*48c0*/  FSEL R151, R151, -INF , !P6 ;  /* 0xff80000097977808 */ /* 0x000fe40007000000 */
[----:B------:R-:W-:Y:S02]  /*48d0*/  ISETP.GT.AND P0, PT, R0, 0x50, P0 ;  /* 0x000000500000780c */ /* 0x000fe40000704270 */
[----:B------:R-:W-:Y:S02]  /*48e0*/  ISETP.LT.OR P2, PT, R20, 0x4a, P2 ;  /* 0x0000004a1400780c */ /* 0x000fe40001741670 */
[----:B------:R-:W-:Y:S02]  /*48f0*/  FMNMX.FTZ R16, R130, R17, !PT ;  /* 0x0000001182107209 */ /* 0x000fe40007810000 */
[----:B------:R-:W-:Y:S02]  /*4900*/  PLOP3.LUT P6, PT, PT, PT, UP4, 0x40, 0x0 ;  /* 0x000000000000781c */ /* 0x000fe40003fce848 */
[----:B------:R-:W-:Y:S01]  /*4910*/  FMNMX.FTZ R22, R155, R22, !PT ;  /* 0x000000169b167209 */ /* 0x000fe20007810000 */
[----:B------:R-:W1:Y:S01]  /*4920*/  SHFL.BFLY PT, R17, R16, 0x2, 0x1f ;  /* 0x0c401f0010117f89 */ /* 0x000e6200000e0000 */
[----:B------:R-:W-:-:S02]  /*4930*/  ISETP.LT.OR P0, PT, R20, 0x51, P0 ;  /* 0x000000511400780c */ /* 0x000fc40000701670 */
[----:B------:R-:W-:Y:S02]  /*4940*/  FSEL R143, R143, -INF , !P2 ;  /* 0xff8000008f8f7808 */ /* 0x000fe40005000000 */
[----:B------:R-:W-:Y:S02]  /*4950*/  PLOP3.LUT P2, PT, PT, PT, UP3, 0x40, 0x0 ;  /* 0x000000000000781c */ /* 0x000fe40003f4e838 */
[----:B------:R-:W-:Y:S02]  /*4960*/  ISETP.GT.AND P6, PT, R0, 0x51, P6 ;  /* 0x000000510000780c */ /* 0x000fe400037c4270 */
[----:B------:R-:W-:Y:S02]  /*4970*/  FMNMX.FTZ R22, R151, R22, !PT ;  /* 0x0000001697167209 */ /* 0x000fe40007810000 */
[----:B------:R-:W-:Y:S02]  /*4980*/  FSEL R135, R135, -INF , !P0 ;  /* 0xff80000087877808 */ /* 0x000fe40004000000 */
[----:B------:R-:W-:-:S02]  /*4990*/  PLOP3.LUT P0, PT, PT, PT, UP2, 0x40, 0x0 ;  /* 0x000000000000781c */ /* 0x000fc40003f0e828 */
[----:B------:R-:W-:Y:S02]  /*49a0*/  ISETP.GT.AND P2, PT, R0, 0x58, P2 ;  /* 0x000000580000780c */ /* 0x000fe40001744270 */
[----:B------:R-:W-:Y:S02]  /*49b0*/  ISETP.LT.OR P6, PT, R20, 0x52, P6 ;  /* 0x000000521400780c */ /* 0x000fe400037c1670 */
[----:B------:R-:W-:Y:S02]  /*49c0*/  FMNMX.FTZ R22, R143, R22, !PT ;  /* 0x000000168f167209 */ /* 0x000fe40007810000 */
[----:B------:R-:W-:Y:S02]  /*49d0*/  ISETP.GT.AND P0, PT, R0, 0x59, P0 ;  /* 0x000000590000780c */ /* 0x000fe40000704270 */
[----:B------:R-:W-:Y:S02]  /*49e0*/  ISETP.LT.OR P2, PT, R20, 0x59, P2 ;  /* 0x000000591400780c */ /* 0x000fe40001741670 */
[----:B------:R-:W-:-:S02]  /*49f0*/  FSEL R133, R133, -INF , !P6 ;  /* 0xff80000085857808 */ /* 0x000fc40007000000 */
[----:B------:R-:W-:Y:S02]  /*4a00*/  FMNMX.FTZ R22, R135, R22, !PT ;  /* 0x0000001687167209 */ /* 0x000fe40007810000 */
[----:B------:R-:W-:Y:S02]  /*4a10*/  ISETP.LT.OR P0, PT, R20, 0x5a, P0 ;  /* 0x0000005a1400780c */ /* 0x000fe40000701670 */
[----:B------:R-:W-:Y:S02]  /*4a20*/  FSEL R129, R129, -INF , !P2 ;  /* 0xff80000081817808 */ /* 0x000fe40005000000 */
[----:B------:R-:W-:Y:S02]  /*4a30*/  FMNMX.FTZ R22, R133, R22, !PT ;  /* 0x0000001685167209 */ /* 0x000fe40007810000 */
[----:B------:R-:W-:Y:S02]  /*4a40*/  FSEL R127, R127, -INF , !P0 ;  /* 0xff8000007f7f7808 */ /* 0x000fe40004000000 */
[----:B------:R-:W-:-:S02]  /*4a50*/  FMNMX.FTZ R20, R129, R22, !PT ;  /* 0x0000001681147209 */ /* 0x000fc40007810000 */
[----:B-1----:R-:W-:Y:S02]  /*4a60*/  FMNMX.FTZ R27, R16, R17, !PT ;  /* 0x00000011101b7209 */ /* 0x002fe40007810000 */
[----:B------:R-:W-:-:S03]  /*4a70*/  FMNMX.FTZ R20, R127, R20, !PT ;  /* 0x000000147f147209 */ /* 0x000fc60007810000 */
[----:B------:R-:W1:Y:S04]  /*4a80*/  SHFL.BFLY PT, R0, R27, 0x1, 0x1f ;  /* 0x0c201f001b007f89 */ /* 0x000e6800000e0000 */
[----:B------:R-:W2:Y:S01]  /*4a90*/  SHFL.BFLY PT, R17, R20, 0x2, 0x1f ;  /* 0x0c401f0014117f89 */ /* 0x000ea200000e0000 */
[----:B-1----:R-:W-:Y:S02]  /*4aa0*/  FMNMX.FTZ R0, R27, R0, !PT ;  /* 0x000000001b007209 */ /* 0x002fe40007810000 */
[----:B--2---:R-:W-:-:S03]  /*4ab0*/  FMNMX.FTZ R17, R20, R17, !PT ;  /* 0x0000001114117209 */ /* 0x004fc60007810000 */
[C---:B------:R-:W-:Y:S01]  /*4ac0*/  FMUL.FTZ R137, R0.reuse, c[0x0][0x2d0] ;  /* 0x0000b40000897a20 */ /* 0x040fe20000410000 */
[----:B------:R-:W-:Y:S01]  /*4ad0*/  FSETP.NEU.FTZ.AND P0, PT, R0, -INF , PT ;  /* 0xff8000000000780b */ /* 0x000fe20003f1d000 */
[----:B------:R-:W1:Y:S03]  /*4ae0*/  SHFL.BFLY PT, R116, R17, 0x1, 0x1f ;  /* 0x0c201f0011747f89 */ /* 0x000e6600000e0000 */
[----:B------:R-:W-:-:S05]  /*4af0*/  FSEL R137, R137, RZ, P0 ;  /* 0x000000ff89897208 */ /* 0x000fca0000000000 */
[--C-:B------:R-:W-:Y:S02]  /*4b00*/  FFMA.FTZ R49, R19, c[0x0][0x2d0], -R137.reuse ;  /* 0x0000b40013317a23 */ /* 0x100fe40000010889 */
[--C-:B------:R-:W-:Y:S02]  /*4b10*/  FFMA.FTZ R46, R18, c[0x0][0x2d0], -R137.reuse ;  /* 0x0000b400122e7a23 */ /* 0x100fe40000010889 */
[--C-:B------:R-:W-:Y:S02]  /*4b20*/  FFMA.FTZ R47, R14, c[0x0][0x2d0], -R137.reuse ;  /* 0x0000b4000e2f7a23 */ /* 0x100fe40000010889 */
[--C-:B------:R-:W-:Y:S01]  /*4b30*/  FFMA.FTZ R42, R12, c[0x0][0x2d0], -R137.reuse ;  /* 0x0000b4000c2a7a23 */ /* 0x100fe20000010889 */
[----:B------:R-:W-:Y:S01]  /*4b40*/  MUFU.EX2 R49, R49 ;  /* 0x0000003100317308 */ /* 0x000fe20000000800 */
[--C-:B------:R-:W-:Y:S02]  /*4b50*/  FFMA.FTZ R40, R6, c[0x0][0x2d0], -R137.reuse ;  /* 0x0000b40006287a23 */ /* 0x100fe40000010889 */
[----:B------:R-:W-:-:S02]  /*4b60*/  FFMA.FTZ R41, R4, c[0x0][0x2d0], -R137 ;  /* 0x0000b40004297a23 */ /* 0x000fc40000010889 */
[--C-:B------:R-:W-:Y:S02]  /*4b70*/  FFMA.FTZ R45, R10, c[0x0][0x2d0], -R137.reuse ;  /* 0x0000b4000a2d7a23 */ /* 0x100fe40000010889 */
[--C-:B------:R-:W-:Y:S01]  /*4b80*/  FFMA.FTZ R36, R8, c[0x0][0x2d0], -R137.reuse ;  /* 0x0000b40008247a23 */ /* 0x100fe20000010889 */
[----:B------:R-:W2:Y:S01]  /*4b90*/  MUFU.EX2 R46, R46 ;  /* 0x0000002e002e7308 */ /* 0x000ea20000000800 */
[--C-:B------:R-:W-:Y:S01]  /*4ba0*/  FFMA.FTZ R119, R32, c[0x0][0x2d0], -R137.reuse ;  /* 0x0000b40020777a23 */ /* 0x100fe20000010889 */
[----:B-1----:R-:W-:Y:S01]  /*4bb0*/  FMNMX.FTZ R116, R17, R116, !PT ;  /* 0x0000007411747209 */ /* 0x002fe20007810000 */
[--C-:B------:R-:W-:Y:S01]  /*4bc0*/  FFMA.FTZ R50, R30, c[0x0][0x2d0], -R137.reuse ;  /* 0x0000b4001e327a23 */ /* 0x100fe20000010889 */
[----:B------:R-:W-:Y:S01]  /*4bd0*/  LDSM.16.MT88.4 R16, [R209+0x900] ;  /* 0x00090000d110783b */ /* 0x000fe20000004200 */
[--C-:B------:R-:W-:Y:S01]  /*4be0*/  FFMA.FTZ R118, R28, c[0x0][0x2d0], -R137.reuse ;  /* 0x0000b4001c767a23 */ /* 0x100fe20000010889 */
[C---:B------:R-:W-:Y:S01]  /*4bf0*/  FSETP.NEU.FTZ.AND P0, PT, R116.reuse, -INF , PT ;  /* 0xff8000007400780b */ /* 0x040fe20003f1d000 */
[----:B------:R-:W-:Y:S01]  /*4c00*/  FMUL.FTZ R126, R116, c[0x0][0x2d0] ;  /* 0x0000b400747e7a20 */ /* 0x000fe20000410000 */
[----:B------:R-:W-:Y:S01]  /*4c10*/  MUFU.EX2 R47, R47 ;  /* 0x0000002f002f7308 */ /* 0x000fe20000000800 */
[----:B------:R-:W-:Y:S01]  /*4c20*/  LDSM.16.MT88.4 R32, [R210+0x3900] ;  /* 0x00390000d220783b */ /* 0x000fe20000004200 */
[----:B------:R-:W-:-:S02]  /*4c30*/  FFMA.FTZ R117, R124, c[0x0][0x2d0], -R137 ;  /* 0x0000b4007c757a23 */ /* 0x000fc40000010889 */
[----:B------:R-:W-:Y:S01]  /*4c40*/  FSEL R126, R126, RZ, P0 ;  /* 0x000000ff7e7e7208 */ /* 0x000fe20000000000 */
[----:B------:R-:W-:Y:S01]  /*4c50*/  LDSM.16.MT88.4 R28, [R209+0x3900] ;  /* 0x00390000d11c783b */ /* 0x000fe20000004200 */
[----:B------:R-:W-:Y:S01]  /*4c60*/  FFMA.FTZ R138, R138, c[0x0][0x2d0], -R137 ;  /* 0x0000b4008a8a7a23 */ /* 0x000fe20000010889 */
[----:B--2---:R-:W-:Y:S01]  /*4c70*/  F2FP.BF16.PACK_AB R64, R46, R49 ;  /* 0x000000312e40723e */ /* 0x004fe200000010ff */
[----:B------:R-:W1:Y:S01]  /*4c80*/  MUFU.EX2 R42, R42 ;  /* 0x0000002a002a7308 */ /* 0x000e620000000800 */
[--C-:B------:R-:W-:Y:S01]  /*4c90*/  FFMA.FTZ R48, R25, c[0x0][0x2d0], -R126.reuse ;  /* 0x0000b40019307a23 */ /* 0x100fe2000001087e */
[----:B------:R-:W-:Y:S01]  /*4ca0*/  PLOP3.LUT P0, PT, PT, PT, UP0, 0x40, 0x0 ;  /* 0x000000000000781c */ /* 0x000fe20003f0e808 */
[--C-:B------:R-:W-:Y:S01]  /*4cb0*/  FFMA.FTZ R51, R23, c[0x0][0x2d0], -R126.reuse ;  /* 0x0000b40017337a23 */ /* 0x100fe2000001087e */
[----:B------:R-:W-:Y:S01]  /*4cc0*/  LDSM.16.MT88.4 R24, [R212+0x900] ;  /* 0x00090000d418783b */ /* 0x000fe20000004200 */
[--C-:B------:R-:W-:Y:S02]  /*4cd0*/  FFMA.FTZ R44, R21, c[0x0][0x2d0], -R126.reuse ;  /* 0x0000b400152c7a23 */ /* 0x100fe4000001087e */
[--C-:B------:R-:W-:Y:S01]  /*4ce0*/  FFMA.FTZ R43, R7, c[0x0][0x2d0], -R126.reuse ;  /* 0x0000b400072b7a23 */ /* 0x100fe2000001087e */
[----:B------:R-:W-:Y:S01]  /*4cf0*/  MUFU.EX2 R48, R48 ;  /* 0x0000003000307308 */ /* 0x000fe20000000800 */
[----:B------:R-:W2:Y:S01]  /*4d00*/  LDSM.16.MT88.4 R4, [R208+0x3100] ;  /* 0x00310000d004783b */ /* 0x000ea20000004200 */
[----:B------:R-:W-:-:S02]  /*4d10*/  FFMA.FTZ R39, R15, c[0x0][0x2d0], -R126 ;  /* 0x0000b4000f277a23 */ /* 0x000fc4000001087e */
[--C-:B------:R-:W-:Y:S01]  /*4d20*/  FFMA.FTZ R38, R13, c[0x0][0x2d0], -R126.reuse ;  /* 0x0000b4000d267a23 */ /* 0x100fe2000001087e */
[----:B------:R-:W-:Y:S01]  /*4d30*/  LDSM.16.MT88.4 R20, [R210+0x900] ;  /* 0x00090000d214783b */ /* 0x000fe20000004200 */
[--C-:B------:R-:W-:Y:S02]  /*4d40*/  FFMA.FTZ R3, R11, c[0x0][0x2d0], -R126.reuse ;  /* 0x0000b4000b037a23 */ /* 0x100fe4000001087e */
[----:B------:R-:W3:Y:S01]  /*4d50*/  MUFU.EX2 R51, R51 ;  /* 0x0000003300337308 */ /* 0x000ee20000000800 */
[----:B------:R-:W4:Y:S01]  /*4d60*/  LDSM.16.MT88.4 R12, [R208+0x900] ;  /* 0x00090000d00c783b */ /* 0x000f220000004200 */
[--C-:B------:R-:W-:Y:S01]  /*4d70*/  FFMA.FTZ R2, R9, c[0x0][0x2d0], -R126.reuse ;  /* 0x0000b40009027a23 */ /* 0x100fe2000001087e */
[----:B-1----:R-:W-:Y:S01]  /*4d80*/  F2FP.BF16.PACK_AB R66, R42, R47 ;  /* 0x0000002f2a42723e */ /* 0x002fe200000010ff */
[--C-:B------:R-:W-:Y:S01]  /*4d90*/  FFMA.FTZ R124, R141, c[0x0][0x2d0], -R126.reuse ;  /* 0x0000b4008d7c7a23 */ /* 0x100fe2000001087e */
[----:B------:R-:W1:Y:S01]  /*4da0*/  LDSM.16.MT88.4 R8, [R212+0x3900] ;  /* 0x00390000d408783b */ /* 0x000e620000004200 */
[----:B------:R-:W-:-:S02]  /*4db0*/  FFMA.FTZ R125, R125, c[0x0][0x2d0], -R126 ;  /* 0x0000b4007d7d7a23 */ /* 0x000fc4000001087e */
[----:B------:R-:W-:Y:S01]  /*4dc0*/  MUFU.EX2 R44, R44 ;  /* 0x0000002c002c7308 */ /* 0x000fe20000000800 */
[--C-:B------:R-:W-:Y:S02]  /*4dd0*/  FFMA.FTZ R128, R139, c[0x0][0x2d0], -R126.reuse ;  /* 0x0000b4008b807a23 */ /* 0x100fe4000001087e */
[----:B------:R-:W-:Y:S02]  /*4de0*/  FFMA.FTZ R131, R131, c[0x0][0x2d0], -R126 ;  /* 0x0000b40083837a23 */ /* 0x000fe4000001087e */
[--C-:B------:R-:W-:Y:S02]  /*4df0*/  FFMA.FTZ R139, R148, c[0x0][0x2d0], -R137.reuse ;  /* 0x0000b400948b7a23 */ /* 0x100fe40000010889 */
[--C-:B------:R-:W-:Y:S01]  /*4e00*/  FFMA.FTZ R141, R142, c[0x0][0x2d0], -R137.reuse ;  /* 0x0000b4008e8d7a23 */ /* 0x100fe20000010889 */
[----:B------:R-:W5:Y:S01]  /*4e10*/  MUFU.EX2 R43, R43 ;  /* 0x0000002b002b7308 */ /* 0x000f620000000800 */
[----:B---3--:R-:W-:Y:S01]  /*4e20*/  F2FP.BF16.PACK_AB R65, R51, R48 ;  /* 0x000000303341723e */ /* 0x008fe200000010ff */
[----:B------:R-:W-:-:S02]  /*4e30*/  FFMA.FTZ R140, R140, c[0x0][0x2d0], -R137 ;  /* 0x0000b4008c8c7a23 */ /* 0x000fc40000010889 */
[--C-:B------:R-:W-:Y:S02]  /*4e40*/  FFMA.FTZ R142, R161, c[0x0][0x2d0], -R126.reuse ;  /* 0x0000b400a18e7a23 */ /* 0x100fe4000001087e */
[--C-:B------:R-:W-:Y:S02]  /*4e50*/  FFMA.FTZ R149, R149, c[0x0][0x2d0], -R126.reuse ;  /* 0x0000b40095957a23 */ /* 0x100fe4000001087e */
[----:B------:R-:W-:Y:S01]  /*4e60*/  MUFU.EX2 R45, R45 ;  /* 0x0000002d002d7308 */ /* 0x000fe20000000800 */
[--C-:B------:R-:W-:Y:S02]  /*4e70*/  FFMA.FTZ R148, R159, c[0x0][0x2d0], -R126.reuse ;  /* 0x0000b4009f947a23 */ /* 0x100fe4000001087e */
[----:B------:R-:W-:Y:S02]  /*4e80*/  FFMA.FTZ R153, R153, c[0x0][0x2d0], -R126 ;  /* 0x0000b40099997a23 */ /* 0x000fe4000001087e */
[--C-:B------:R-:W-:Y:S02]  /*4e90*/  FFMA.FTZ R159, R154, c[0x0][0x2d0], -R137.reuse ;  /* 0x0000b4009a9f7a23 */ /* 0x100fe40000010889 */
[--C-:B------:R-:W-:Y:S01]  /*4ea0*/  FFMA.FTZ R161, R152, c[0x0][0x2d0], -R137.reuse ;  /* 0x0000b40098a17a23 */ /* 0x100fe20000010889 */
[----:B-----5:R-:W-:Y:S01]  /*4eb0*/  F2FP.BF16.PACK_AB R67, R43, R44 ;  /* 0x0000002c2b43723e */ /* 0x020fe200000010ff */
[----:B------:R-:W3:Y:S01]  /*4ec0*/  MUFU.EX2 R40, R40 ;  /* 0x0000002800287308 */ /* 0x000ee20000000800 */
[----:B------:R-:W-:-:S02]  /*4ed0*/  FFMA.FTZ R156, R156, c[0x0][0x2d0], -R137 ;  /* 0x0000b4009c9c7a23 */ /* 0x000fc40000010889 */
[--C-:B------:R-:W-:Y:S02]  /*4ee0*/  FFMA.FTZ R150, R150, c[0x0][0x2d0], -R137.reuse ;  /* 0x0000b40096967a23 */ /* 0x100fe40000010889 */
[--C-:B------:R-:W-:Y:S01]  /*4ef0*/  FFMA.FTZ R152, R157, c[0x0][0x2d0], -R126.reuse ;  /* 0x0000b4009d987a23 */ /* 0x100fe2000001087e */
[C---:B------:R-:W-:Y:S01]  /*4f00*/  HMMA.16816.F32.BF16 R88, R64.reuse, R84, RZ ;  /* 0x000000544058723c */ /* 0x040fe200000418ff */
[--C-:B------:R-:W-:Y:S01]  /*4f10*/  FFMA.FTZ R155, R155, c[0x0][0x2d0], -R126.reuse ;  /* 0x0000b4009b9b7a23 */ /* 0x100fe2000001087e */
[----:B------:R-:W-:Y:S01]  /*4f20*/  MUFU.EX2 R41, R41 ;  /* 0x0000002900297308 */ /* 0x000fe20000000800 */
[--C-:B------:R-:W-:Y:S02]  /*4f30*/  FFMA.FTZ R151, R151, c[0x0][0x2d0], -R126.reuse ;  /* 0x0000b40097977a23 */ /* 0x100fe4000001087e */
[----:B------:R-:W-:Y:S02]  /*4f40*/  FFMA.FTZ R154, R143, c[0x0][0x2d0], -R126 ;  /* 0x0000b4008f9a7a23 */ /* 0x000fe4000001087e */
[--C-:B------:R-:W-:Y:S01]  /*4f50*/  FFMA.FTZ R136, R136, c[0x0][0x2d0], -R137.reuse ;  /* 0x0000b40088887a23 */ /* 0x100fe20000010889 */
[----:B------:R-:W-:Y:S01]  /*4f60*/  HMMA.16816.F32.BF16 R84, R64, R86, RZ ;  /* 0x000000564054723c */ /* 0x000fe200000418ff */
[--C-:B------:R-:W-:Y:S01]  /*4f70*/  FFMA.FTZ R143, R134, c[0x0][0x2d0], -R137.reuse ;  /* 0x0000b400868f7a23 */ /* 0x100fe20000010889 */
[----:B------:R-:W-:Y:S01]  /*4f80*/  MUFU.EX2 R36, R36 ;  /* 0x0000002400247308 */ /* 0x000fe20000000800 */
[----:B------:R-:W-:-:S02]  /*4f90*/  FFMA.FTZ R132, R132, c[0x0][0x2d0], -R137 ;  /* 0x0000b40084847a23 */ /* 0x000fc40000010889 */
[----:B------:R-:W-:Y:S02]  /*4fa0*/  FFMA.FTZ R137, R130, c[0x0][0x2d0], -R137 ;  /* 0x0000b40082897a23 */ /* 0x000fe40000010889 */
[--C-:B------:R-:W-:Y:S01]  /*4fb0*/  FFMA.FTZ R130, R135, c[0x0][0x2d0], -R126.reuse ;  /* 0x0000b40087827a23 */ /* 0x100fe2000001087e */
[C---:B------:R-:W-:Y:S01]  /*4fc0*/  HMMA.16816.F32.BF16 R80, R64.reuse, R76, RZ ;  /* 0x0000004c4050723c */ /* 0x040fe200000418ff */
[--C-:B------:R-:W-:Y:S01]  /*4fd0*/  FFMA.FTZ R133, R133, c[0x0][0x2d0], -R126.reuse ;  /* 0x0000b40085857a23 */ /* 0x100fe2000001087e */
[----:B------:R-:W-:Y:S01]  /*4fe0*/  MUFU.EX2 R39, R39 ;  /* 0x0000002700277308 */ /* 0x000fe20000000800 */
[----:B------:R-:W-:Y:S02]  /*4ff0*/  FFMA.FTZ R227, R127, c[0x0][0x2d0], -R126 ;  /* 0x0000b4007fe37a23 */ /* 0x000fe4000001087e */
[----:B------:R-:W-:Y:S02]  /*5000*/  FADD.FTZ R46, R49, R46 ;  /* 0x0000002e312e7221 */ /* 0x000fe40000010000 */
[----:B------:R-:W-:Y:S01]  /*5010*/  FADD.FTZ R51, R48, R51 ;  /* 0x0000003330337221 */ /* 0x000fe20000010000 */
[----:B------:R-:W-:Y:S01]  /*5020*/  HMMA.16816.F32.BF16 R76, R64, R78, RZ ;  /* 0x0000004e404c723c */ /* 0x000fe200000418ff */
[----:B------:R-:W-:Y:S01]  /*5030*/  FADD.FTZ R47, R47, R46 ;  /* 0x0000002e2f2f7221 */ /* 0x000fe20000010000 */
[----:B------:R-:W5:Y:S03]  /*5040*/  MUFU.EX2 R38, R38 ;  /* 0x0000002600267308 */ /* 0x000f660000000800 */
[----:B------:R-:W-:-:S03]  /*5050*/  FADD.FTZ R42, R42, R47 ;  /* 0x0000002f2a2a7221 */ /* 0x000fc60000010000 */
[C---:B------:R-:W-:Y:S02]  /*5060*/  HMMA.16816.F32.BF16 R112, R64.reuse, R108, RZ ;  /* 0x0000006c4070723c */ /* 0x040fe400000418ff */
[----:B------:R-:W-:Y:S06]  /*5070*/  MUFU.EX2 R3, R3 ;  /* 0x0000000300037308 */ /* 0x000fec0000000800 */
[C---:B------:R-:W-:Y:S02]  /*5080*/  HMMA.16816.F32.BF16 R104, R64.reuse, R100, RZ ;  /* 0x000000644068723c */ /* 0x040fe400000418ff */
[----:B------:R-:W1:Y:S06]  /*5090*/  MUFU.EX2 R2, R2 ;  /* 0x0000000200027308 */ /* 0x000e6c0000000800 */
        /* <DEDUP_REMOVED lines=16> */
[C---:B--2---:R-:W-:Y:S02]  /*51a0*/  HMMA.16816.F32.BF16 R60, R64.reuse, R4, RZ ;  /* 0x00000004403c723c */ /* 0x044fe400000418ff */
[----:B------:R-:W-:Y:S05]  /*51b0*/  MUFU.EX2 R138, R138 ;  /* 0x0000008a008a7308 */ /* 0x000fea0000000800 */
[----:B---3--:R-:W-:Y:S01]  /*51c0*/  F2FP.BF16.PACK_AB R4, R40, R45 ;  /* 0x0000002d2804723e */ /* 0x008fe200000010ff */
[----:B------:R-:W-:Y:S01]  /*51d0*/  HMMA.16816.F32.BF16 R64, R64, R6, RZ ;  /* 0x000000064040723c */ /* 0x000fe200000418ff */
[----:B-----5:R-:W-:Y:S01]  /*51e0*/  F2FP.BF16.PACK_AB R5, R38, R39 ;  /* 0x000000272605723e */ /* 0x020fe200000010ff */
[----:B------:R-:W2:Y:S01]  /*51f0*/  MUFU.EX2 R139, R139 ;  /* 0x0000008b008b7308 */ /* 0x000ea20000000800 */
[----:B------:R-:W-:-:S04]  /*5200*/  FADD.FTZ R45, R45, R42 ;  /* 0x0000002a2d2d7221 */ /* 0x000fc80000010000 */
[----:B------:R-:W-:Y:S01]  /*5210*/  F2FP.BF16.PACK_AB R6, R36, R41 ;  /* 0x000000292406723e */ /* 0x000fe200000010ff */
[----:B------:R-:W-:Y:S01]  /*5220*/  FADD.FTZ R40, R40, R45 ;  /* 0x0000002d28287221 */ /* 0x000fe20000010000 */
[----:B-1----:R-:W-:Y:S01]  /*5230*/  F2FP.BF16.PACK_AB R7, R2, R3 ;  /* 0x000000030207723e */ /* 0x002fe200000010ff */
[----:B------:R-:W-:Y:S02]  /*5240*/  MUFU.EX2 R141, R141 ;  /* 0x0000008d008d7308 */ /* 0x000fe40000000800 */
[----:B------:R-:W-:-:S04]  /*5250*/  FADD.FTZ R41, R41, R40 ;  /* 0x0000002829297221 */ /* 0x000fc80000010000 */
[C---:B----4-:R-:W-:Y:S01]  /*5260*/  HMMA.16816.F32.BF16 R88, R4.reuse, R12, R88 ;  /* 0x0000000c0458723c */ /* 0x050fe20000041858 */
[----:B------:R-:W-:Y:S01]  /*5270*/  FADD.FTZ R36, R36, R41 ;  /* 0x0000002924247221 */ /* 0x000fe20000010000 */
[----:B------:R-:W1:Y:S06]  /*5280*/  MUFU.EX2 R140, R140 ;  /* 0x0000008c008c7308 */ /* 0x000e6c0000000800 */
[C---:B------:R-:W-:Y:S01]  /*5290*/  HMMA.16816.F32.BF16 R84, R4.reuse, R14, R84 ;  /* 0x0000000e0454723c */ /* 0x040fe20000041854 */
[----:B------:R-:W3:Y:S01]  /*52a0*/  LDSM.16.MT88.4 R12, [R208+0x3900] ;  /* 0x00390000d00c783b */ /* 0x000ee20000004200 */
[----:B------:R-:W-:Y:S06]  /*52b0*/  MUFU.EX2 R142, R142 ;  /* 0x0000008e008e7308 */ /* 0x000fec0000000800 */
[C---:B------:R-:W-:Y:S02]  /*52c0*/  HMMA.16816.F32.BF16 R80, R4.reuse, R8, R80 ;  /* 0x000000080450723c */ /* 0x040fe40000041850 */
[----:B------:R-:W4:Y:S06]  /*52d0*/  MUFU.EX2 R149, R149 ;  /* 0x0000009500957308 */ /* 0x000f2c0000000800 */
[C---:B------:R-:W-:Y:S01]  /*52e0*/  HMMA.16816.F32.BF16 R76, R4.reuse, R10, R76 ;  /* 0x0000000a044c723c */ /* 0x040fe2000004184c */
[----:B------:R-:W5:Y:S01]  /*52f0*/  LDSM.16.MT88.4 R8, [R208+0x1100] ;  /* 0x00110000d008783b */ /* 0x000f620000004200 */
[----:B------:R-:W-:Y:S06]  /*5300*/  MUFU.EX2 R148, R148 ;  /* 0x0000009400947308 */ /* 0x000fec0000000800 */
[C---:B------:R-:W-:Y:S02]  /*5310*/  HMMA.16816.F32.BF16 R112, R4.reuse, R24, R112 ;  /* 0x000000180470723c */ /* 0x040fe40000041870 */
[----:B------:R-:W1:Y:S06]  /*5320*/  MUFU.EX2 R153, R153 ;  /* 0x0000009900997308 */ /* 0x000e6c0000000800 */
[C---:B------:R-:W-:Y:S01]  /*5330*/  HMMA.16816.F32.BF16 R108, R4.reuse, R26, R108 ;  /* 0x0000001a046c723c */ /* 0x040fe2000004186c */
[----:B------:R-:W-:Y:S01]  /*5340*/  LDSM.16.MT88.4 R24, [R212+0x1100] ;  /* 0x00110000d418783b */ /* 0x000fe20000004200 */
[----:B------:R-:W-:Y:S06]  /*5350*/  MUFU.EX2 R156, R156 ;  /* 0x0000009c009c7308 */ /* 0x000fec0000000800 */
[C---:B------:R-:W-:Y:S02]  /*5360*/  HMMA.16816.F32.BF16 R104, R4.reuse, R20, R104 ;  /* 0x000000140468723c */ /* 0x040fe40000041868 */
[----:B------:R-:W1:Y:S06]  /*5370*/  MUFU.EX2 R159, R159 ;  /* 0x0000009f009f7308 */ /* 0x000e6c0000000800 */
[C---:B------:R-:W-:Y:S01]  /*5380*/  HMMA.16816.F32.BF16 R100, R4.reuse, R22, R100 ;  /* 0x000000160464723c */ /* 0x040fe20000041864 */
[----:B------:R-:W1:Y:S01]  /*5390*/  LDSM.16.MT88.4 R20, [R210+0x1100] ;  /* 0x00110000d214783b */ /* 0x000e620000004200 */
        /* <DEDUP_REMOVED lines=16> */
[C---:B---3--:R-:W-:Y:S02]  /*54a0*/  HMMA.16816.F32.BF16 R60, R4.reuse, R12, R60 ;  /* 0x0000000c043c723c */ /* 0x048fe4000004183c */
[----:B------:R-:W3:Y:S06]  /*54b0*/  MUFU.EX2 R143, R143 ;  /* 0x0000008f008f7308 */ /* 0x000eec0000000800 */
[----:B------:R-:W-:Y:S01]  /*54c0*/  HMMA.16816.F32.BF16 R64, R4, R14, R64 ;  /* 0x0000000e0440723c */ /* 0x000fe20000041840 */
[----:B------:R-:W2:Y:S01]  /*54d0*/  LDSM.16.MT88.4 R12, [R212+0x4100] ;  /* 0x00410000d40c783b */ /* 0x000ea20000004200 */
[----:B------:R-:W-:Y:S05]  /*54e0*/  MUFU.EX2 R132, R132 ;  /* 0x0000008400847308 */ /* 0x000fea0000000800 */
[C---:B------:R-:W-:Y:S01]  /*54f0*/  F2FP.BF16.PACK_AB R4, R50.reuse, R119 ;  /* 0x000000773204723e */ /* 0x040fe200000010ff */
[----:B------:R-:W-:Y:S01]  /*5500*/  FADD.FTZ R119, R119, R36 ;  /* 0x0000002477777221 */ /* 0x000fe20000010000 */
[----:B------:R-:W-:Y:S01]  /*5510*/  F2FP.BF16.PACK_AB R6, R117, R118 ;  /* 0x000000767506723e */ /* 0x000fe200000010ff */
[----:B------:R-:W1:Y:S01]  /*5520*/  MUFU.EX2 R137, R137 ;  /* 0x0000008900897308 */ /* 0x000e620000000800 */
[----:B------:R-:W-:Y:S01]  /*5530*/  F2FP.BF16.PACK_AB R5, R125, R124 ;  /* 0x0000007c7d05723e */ /* 0x000fe200000010ff */
[----:B------:R-:W-:Y:S01]  /*5540*/  FADD.FTZ R119, R50, R119 ;  /* 0x0000007732777221 */ /* 0x000fe20000010000 */
[----:B------:R-:W-:-:S03]  /*5550*/  F2FP.BF16.PACK_AB R7, R131, R128 ;  /* 0x000000808307723e */ /* 0x000fc600000010ff */
[----:B------:R-:W-:Y:S02]  /*5560*/  FADD.FTZ R118, R118, R119 ;  /* 0x0000007776767221 */ /* 0x000fe40000010000 */
[----:B------:R-:W-:Y:S02]  /*5570*/  MUFU.EX2 R130, R130 ;  /* 0x0000008200827308 */ /* 0x000fe40000000800 */
[----:B-----5:R-:W-:Y:S01]  /*5580*/  HMMA.16816.F32.BF16 R88, R4, R8, R88 ;  /* 0x000000080458723c */ /* 0x020fe20000041858 */
[----:B------:R-:W-:-:S05]  /*5590*/  FADD.FTZ R117, R117, R118 ;  /* 0x0000007675757221 */ /* 0x000fca0000010000 */
[----:B------:R-:W5:Y:S02]  /*55a0*/  MUFU.EX2 R133, R133 ;  /* 0x0000008500857308 */ /* 0x000f640000000800 */
[C---:B------:R-:W-:Y:S01]  /*55b0*/  HMMA.16816.F32.BF16 R84, R4.reuse, R10, R84 ;  /* 0x0000000a0454723c */ /* 0x040fe20000041854 */
[----:B------:R-:W3:Y:S05]  /*55c0*/  LDSM.16.MT88.4 R8, [R208+0x4100] ;  /* 0x00410000d008783b */ /* 0x000eea0000004200 */
[----:B------:R-:W-:Y:S02]  /*55d0*/  MUFU.EX2 R227, R227 ;  /* 0x000000e300e37308 */ /* 0x000fe40000000800 */
[C---:B-1----:R-:W-:Y:S08]  /*55e0*/  HMMA.16816.F32.BF16 R104, R4.reuse, R20, R104 ;  /* 0x000000140468723c */ /* 0x042ff00000041868 */
[C---:B--2---:R-:W-:Y:S08]  /*55f0*/  HMMA.16816.F32.BF16 R80, R4.reuse, R12, R80 ;  /* 0x0000000c0450723c */ /* 0x044ff00000041850 */
[C---:B------:R-:W-:Y:S01]  /*5600*/  HMMA.16816.F32.BF16 R76, R4.reuse, R14, R76 ;  /* 0x0000000e044c723c */ /* 0x040fe2000004184c */
[----:B------:R-:W1:Y:S07]  /*5610*/  LDSM.16.MT88.4 R12, [R208+0x1900] ;  /* 0x00190000d00c783b */ /* 0x000e6e0000004200 */
[C---:B------:R-:W-:Y:S01]  /*5620*/  HMMA.16816.F32.BF16 R100, R4.reuse, R22, R100 ;  /* 0x000000160464723c */ /* 0x040fe20000041864 */
[----:B------:R-:W-:Y:S07]  /*5630*/  LDSM.16.MT88.4 R20, [R210+0x1900] ;  /* 0x00190000d214783b */ /* 0x000fee0000004200 */
[C---:B------:R-:W-:Y:S08]  /*5640*/  HMMA.16816.F32.BF16 R72, R4.reuse, R32, R72 ;  /* 0x000000200448723c */ /* 0x040ff00000041848 */
[C---:B---3--:R-:W-:Y:S08]  /*5650*/  HMMA.16816.F32.BF16 R60, R4.reuse, R8, R60 ;  /* 0x00000008043c723c */ /* 0x048ff0000004183c */
[C---:B------:R-:W-:Y:S01]  /*5660*/  HMMA.16816.F32.BF16 R64, R4.reuse, R10, R64 ;  /* 0x0000000a0440723c */ /* 0x040fe20000041840 */
[----:B------:R-:W2:Y:S07]  /*5670*/  LDSM.16.MT88.4 R8, [R212+0x4900] ;  /* 0x00490000d408783b */ /* 0x000eae0000004200 */
[C---:B------:R-:W-:Y:S01]  /*5680*/  HMMA.16816.F32.BF16 R68, R4.reuse, R34, R68 ;  /* 0x000000220444723c */ /* 0x040fe20000041844 */
[----:B------:R-:W3:Y:S07]  /*5690*/  LDSM.16.MT88.4 R32, [R210+0x4900] ;  /* 0x00490000d220783b */ /* 0x000eee0000004200 */
[C---:B------:R-:W-:Y:S08]  /*56a0*/  HMMA.16816.F32.BF16 R112, R4.reuse, R24, R112 ;  /* 0x000000180470723c */ /* 0x040ff00000041870 */
[C---:B------:R-:W-:Y:S01]  /*56b0*/  HMMA.16816.F32.BF16 R108, R4.reuse, R26, R108 ;  /* 0x0000001a046c723c */ /* 0x040fe2000004186c */
[----:B------:R-:W1:Y:S07]  /*56c0*/  LDSM.16.MT88.4 R24, [R212+0x1900] ;  /* 0x00190000d418783b */ /* 0x000e6e0000004200 */
[C---:B------:R-:W-:Y:S08]  /*56d0*/  HMMA.16816.F32.BF16 R96, R4.reuse, R16, R96 ;  /* 0x000000100460723c */ /* 0x040ff00000041860 */
[C---:B------:R-:W-:Y:S01]  /*56e0*/  HMMA.16816.F32.BF16 R92, R4.reuse, R18, R92 ;  /* 0x00000012045c723c */ /* 0x040fe2000004185c */
[----:B------:R-:W2:Y:S07]  /*56f0*/  LDSM.16.MT88.4 R16, [R209+0x1900] ;  /* 0x00190000d110783b */ /* 0x000eae0000004200 */
[C---:B------:R-:W-:Y:S08]  /*5700*/  HMMA.16816.F32.BF16 R52, R4.reuse, R28, R52 ;  /* 0x0000001c0434723c */ /* 0x040ff00000041834 */
[----:B------:R-:W-:Y:S01]  /*5710*/  HMMA.16816.F32.BF16 R56, R4, R30, R56 ;  /* 0x0000001e0438723c */ /* 0x000fe20000041838 */
[----:B------:R-:W3:Y:S06]  /*5720*/  LDSM.16.MT88.4 R28, [R209+0x4900] ;  /* 0x00490000d11c783b */ /* 0x000eec0000004200 */
[----:B------:R-:W-:Y:S01]  /*5730*/  F2FP.BF16.PACK_AB R4, R139, R138 ;  /* 0x0000008a8b04723e */ /* 0x000fe200000010ff */
[----:B------:R-:W-:Y:S01]  /*5740*/  FADD.FTZ R138, R138, R117 ;  /* 0x000000758a8a7221 */ /* 0x000fe20000010000 */
[----:B------:R-:W-:-:S02]  /*5750*/  F2FP.BF16.PACK_AB R6, R140, R141 ;  /* 0x0000008d8c06723e */ /* 0x000fc400000010ff */
[----:B----4-:R-:W-:Y:S01]  /*5760*/  F2FP.BF16.PACK_AB R5, R149, R142 ;  /* 0x0000008e9505723e */ /* 0x010fe200000010ff */
[----:B------:R-:W-:Y:S01]  /*5770*/  FADD.FTZ R138, R139, R138 ;  /* 0x0000008a8b8a7221 */ /* 0x000fe20000010000 */
[----:B------:R-:W-:-:S03]  /*5780*/  F2FP.BF16.PACK_AB R7, R153, R148 ;  /* 0x000000949907723e */ /* 0x000fc600000010ff */
[----:B------:R-:W-:-:S04]  /*5790*/  FADD.FTZ R141, R141, R138 ;  /* 0x0000008a8d8d7221 */ /* 0x000fc80000010000 */
[----:B-1----:R-:W-:Y:S01]  /*57a0*/  HMMA.16816.F32.BF16 R88, R4, R12, R88 ;  /* 0x0000000c0458723c */ /* 0x002fe20000041858 */
[----:B------:R-:W-:-:S07]  /*57b0*/  FADD.FTZ R141, R140, R141 ;  /* 0x0000008d8c8d7221 */ /* 0x000fce0000010000 */
[C---:B------:R-:W-:Y:S01]  /*57c0*/  HMMA.16816.F32.BF16 R84, R4.reuse, R14, R84 ;  /* 0x0000000e0454723c */ /* 0x040fe20000041854 */
[----:B------:R-:W1:Y:S07]  /*57d0*/  LDSM.16.MT88.4 R12, [R208+0x4900] ;  /* 0x00490000d00c783b */ /* 0x000e6e0000004200 */
[C---:B--2---:R-:W-:Y:S08]  /*57e0*/  HMMA.16816.F32.BF16 R80, R4.reuse, R8, R80 ;  /* 0x000000080450723c */ /* 0x044ff00000041850 */
[C---:B------:R-:W-:Y:S01]  /*57f0*/  HMMA.16816.F32.BF16 R76, R4.reuse, R10, R76 ;  /* 0x0000000a044c723c */ /* 0x040fe2000004184c */
[----:B------:R-:W2:Y:S07]  /*5800*/  LDSM.16.MT88.4 R8, [R208+0x2100] ;  /* 0x00210000d008783b */ /* 0x000eae0000004200 */
[C---:B------:R-:W-:Y:S08]  /*5810*/  HMMA.16816.F32.BF16 R104, R4.reuse, R20, R104 ;  /* 0x000000140468723c */ /* 0x040ff00000041868 */
[C---:B------:R-:W-:Y:S01]  /*5820*/  HMMA.16816.F32.BF16 R100, R4.reuse, R22, R100 ;  /* 0x000000160464723c */ /* 0x040fe20000041864 */
[----:B------:R-:W4:Y:S07]  /*5830*/  LDSM.16.MT88.4 R20, [R210+0x2100] ;  /* 0x00210000d214783b */ /* 0x000f2e0000004200 */
[C---:B---3--:R-:W-:Y:S08]  /*5840*/  HMMA.16816.F32.BF16 R72, R4.reuse, R32, R72 ;  /* 0x000000200448723c */ /* 0x048ff00000041848 */
[C---:B------:R-:W-:Y:S01]  /*5850*/  HMMA.16816.F32.BF16 R68, R4.reuse, R34, R68 ;  /* 0x000000220444723c */ /* 0x040fe20000041844 */
[----:B------:R-:W3:Y:S07]  /*5860*/  LDSM.16.MT88.4 R32, [R210+0x5100] ;  /* 0x00510000d220783b */ /* 0x000eee0000004200 */
[C---:B------:R-:W-:Y:S08]  /*5870*/  HMMA.16816.F32.BF16 R112, R4.reuse, R24, R112 ;  /* 0x000000180470723c */ /* 0x040ff00000041870 */
[C---:B------:R-:W-:Y:S01]  /*5880*/  HMMA.16816.F32.BF16 R108, R4.reuse, R26, R108 ;  /* 0x0000001a046c723c */ /* 0x040fe2000004186c */
[----:B------:R-:W2:Y:S07]  /*5890*/  LDSM.16.MT88.4 R24, [R212+0x2100] ;  /* 0x00210000d418783b */ /* 0x000eae0000004200 */
[C---:B------:R-:W-:Y:S08]  /*58a0*/  HMMA.16816.F32.BF16 R96, R4.reuse, R16, R96 ;  /* 0x000000100460723c */ /* 0x040ff00000041860 */
        /* <DEDUP_REMOVED lines=11> */
[----:B------:R-:W-:Y:S01]  /*5960*/  F2FP.BF16.PACK_AB R5, R155, R152 ;  /* 0x000000989b05723e */ /* 0x000fe200000010ff */
[----:B------:R-:W-:Y:S01]  /*5970*/  FADD.FTZ R156, R159, R156 ;  /* 0x0000009c9f9c7221 */ /* 0x000fe20000010000 */
[----:B------:R-:W-:-:S03]  /*5980*/  F2FP.BF16.PACK_AB R7, R154, R151 ;  /* 0x000000979a07723e */ /* 0x000fc600000010ff */
[----:B------:R-:W-:-:S04]  /*5990*/  FADD.FTZ R161, R161, R156 ;  /* 0x0000009ca1a17221 */ /* 0x000fc80000010000 */
[----:B--2---:R-:W-:Y:S01]  /*59a0*/  HMMA.16816.F32.BF16 R88, R4, R8, R88 ;  /* 0x000000080458723c */ /* 0x004fe20000041858 */
[----:B------:R-:W-:-:S07]  /*59b0*/  FADD.FTZ R161, R150, R161 ;  /* 0x000000a196a17221 */ /* 0x000fce0000010000 */
[C---:B------:R-:W-:Y:S01]  /*59c0*/  HMMA.16816.F32.BF16 R84, R4.reuse, R10, R84 ;  /* 0x0000000a0454723c */ /* 0x040fe20000041854 */
[----:B------:R-:W2:Y:S07]  /*59d0*/  LDSM.16.MT88.4 R8, [R208+0x5100] ;  /* 0x00510000d008783b */ /* 0x000eae0000004200 */
[C---:B----4-:R-:W-:Y:S08]  /*59e0*/  HMMA.16816.F32.BF16 R104, R4.reuse, R20, R104 ;  /* 0x000000140468723c */ /* 0x050ff00000041868 */
[C---:B------:R-:W-:Y:S01]  /*59f0*/  HMMA.16816.F32.BF16 R100, R4.reuse, R22, R100 ;  /* 0x000000160464723c */ /* 0x040fe20000041864 */
[----:B------:R-:W4:Y:S07]  /*5a00*/  LDSM.16.MT88.4 R20, [R210+0x2900] ;  /* 0x00290000d214783b */ /* 0x000f2e0000004200 */
[C---:B---3--:R-:W-:Y:S07]  /*5a10*/  HMMA.16816.F32.BF16 R72, R4.reuse, R32, R72 ;  /* 0x000000200448723c */ /* 0x048fee0000041848 */
[----:B------:R-:W-:Y:S01]  /*5a20*/  FFMA.FTZ R32, R129, c[0x0][0x2d0], -R126 ;  /* 0x0000b40081207a23 */ /* 0x000fe2000001087e */
[C---:B------:R-:W-:Y:S05]  /*5a30*/  HMMA.16816.F32.BF16 R112, R4.reuse, R24, R112 ;  /* 0x000000180470723c */ /* 0x040fea0000041870 */
[----:B------:R-:W3:Y:S03]  /*5a40*/  MUFU.EX2 R32, R32 ;  /* 0x0000002000207308 */ /* 0x000ee60000000800 */
[C---:B------:R-:W-:Y:S01]  /*5a50*/  HMMA.16816.F32.BF16 R108, R4.reuse, R26, R108 ;  /* 0x0000001a046c723c */ /* 0x040fe2000004186c */
[----:B------:R-:W-:Y:S07]  /*5a60*/  LDSM.16.MT88.4 R24, [R212+0x2900] ;  /* 0x00290000d418783b */ /* 0x000fee0000004200 */
[C---:B------:R-:W-:Y:S08]  /*5a70*/  HMMA.16816.F32.BF16 R96, R4.reuse, R16, R96 ;  /* 0x000000100460723c */ /* 0x040ff00000041860 */
[C---:B------:R-:W-:Y:S01]  /*5a80*/  HMMA.16816.F32.BF16 R92, R4.reuse, R18, R92 ;  /* 0x00000012045c723c */ /* 0x040fe2000004185c */
[----:B------:R-:W2:Y:S07]  /*5a90*/  LDSM.16.MT88.4 R16, [R209+0x2900] ;  /* 0x00290000d110783b */ /* 0x000eae0000004200 */
[C---:B-1----:R-:W-:Y:S08]  /*5aa0*/  HMMA.16816.F32.BF16 R80, R4.reuse, R12, R80 ;  /* 0x0000000c0450723c */ /* 0x042ff00000041850 */
[C---:B------:R-:W-:Y:S01]  /*5ab0*/  HMMA.16816.F32.BF16 R76, R4.reuse, R14, R76 ;  /* 0x0000000e044c723c */ /* 0x040fe2000004184c */
[----:B------:R-:W1:Y:S07]  /*5ac0*/  LDSM.16.MT88.4 R12, [R208+0x2900] ;  /* 0x00290000d00c783b */ /* 0x000e6e0000004200 */
[C---:B------:R-:W-:Y:S08]  /*5ad0*/  HMMA.16816.F32.BF16 R68, R4.reuse, R34, R68 ;  /* 0x000000220444723c */ /* 0x040ff00000041844 */
[C---:B------:R-:W-:Y:S08]  /*5ae0*/  HMMA.16816.F32.BF16 R52, R4.reuse, R28, R52 ;  /* 0x0000001c0434723c */ /* 0x040ff00000041834 */
[C---:B------:R-:W-:Y:S08]  /*5af0*/  HMMA.16816.F32.BF16 R56, R4.reuse, R30, R56 ;  /* 0x0000001e0438723c */ /* 0x040ff00000041838 */
[C---:B--2---:R-:W-:Y:S08]  /*5b00*/  HMMA.16816.F32.BF16 R60, R4.reuse, R8, R60 ;  /* 0x00000008043c723c */ /* 0x044ff0000004183c */
[----:B------:R-:W-:Y:S01]  /*5b10*/  HMMA.16816.F32.BF16 R64, R4, R10, R64 ;  /* 0x0000000a0440723c */ /* 0x000fe20000041840 */
[----:B------:R-:W2:Y:S06]  /*5b20*/  LDSM.16.MT88.4 R8, [R212+0x5900] ;  /* 0x00590000d408783b */ /* 0x000eac0000004200 */
[----:B------:R-:W-:Y:S01]  /*5b30*/  F2FP.BF16.PACK_AB R4, R143, R136 ;  /* 0x000000888f04723e */ /* 0x000fe200000010ff */
[----:B------:R-:W-:Y:S01]  /*5b40*/  FADD.FTZ R136, R136, R161 ;  /* 0x000000a188887221 */ /* 0x000fe20000010000 */
[----:B------:R-:W-:-:S02]  /*5b50*/  F2FP.BF16.PACK_AB R6, R137, R132 ;  /* 0x000000848906723e */ /* 0x000fc400000010ff */
[----:B-----5:R-:W-:Y:S01]  /*5b60*/  F2FP.BF16.PACK_AB R5, R133, R130 ;  /* 0x000000828505723e */ /* 0x020fe200000010ff */
[----:B------:R-:W-:Y:S01]  /*5b70*/  FADD.FTZ R143, R143, R136 ;  /* 0x000000888f8f7221 */ /* 0x000fe20000010000 */
[----:B---3--:R-:W-:-:S03]  /*5b80*/  F2FP.BF16.PACK_AB R7, R227, R32 ;  /* 0x00000020e307723e */ /* 0x008fc600000010ff */
[----:B------:R-:W-:-:S04]  /*5b90*/  FADD.FTZ R132, R132, R143 ;  /* 0x0000008f84847221 */ /* 0x000fc80000010000 */
[----:B----4-:R-:W-:Y:S01]  /*5ba0*/  HMMA.16816.F32.BF16 R104, R4, R20, R104 ;  /* 0x000000140468723c */ /* 0x010fe20000041868 */
[----:B------:R-:W-:-:S06]  /*5bb0*/  FADD.FTZ R228, R137, R132 ;  /* 0x0000008489e47221 */ /* 0x000fcc0000010000 */
[----:B------:R-:W-:Y:S01]  /*5bc0*/  FADD.FTZ R20, R44, R51 ;  /* 0x000000332c147221 */ /* 0x000fe20000010000 */
[----:B------:R-:W-:Y:S03]  /*5bd0*/  HMMA.16816.F32.BF16 R96, R4, R16, R96 ;  /* 0x000000100460723c */ /* 0x000fe60000041860 */
[----:B------:R-:W-:-:S04]  /*5be0*/  FADD.FTZ R20, R43, R20 ;  /* 0x000000142b147221 */ /* 0x000fc80000010000 */
[----:B------:R-:W-:Y:S01]  /*5bf0*/  FADD.FTZ R39, R39, R20 ;  /* 0x0000001427277221 */ /* 0x000fe20000010000 */
[----:B------:R-:W-:Y:S01]  /*5c00*/  HMMA.16816.F32.BF16 R92, R4, R18, R92 ;  /* 0x00000012045c723c */ /* 0x000fe2000004185c */
[----:B------:R-:W3:Y:S02]  /*5c10*/  LDSM.16.MT88.4 R16, [R210+0x5900] ;  /* 0x00590000d210783b */ /* 0x000ee40000004200 */
[----:B------:R-:W-:-:S04]  /*5c20*/  FADD.FTZ R38, R38, R39 ;  /* 0x0000002726267221 */ /* 0x000fc80000010000 */
[----:B------:R-:W-:Y:S01]  /*5c30*/  FADD.FTZ R3, R3, R38 ;  /* 0x0000002603037221 */ /* 0x000fe20000010000 */
[----:B-1----:R-:W-:Y:S03]  /*5c40*/  HMMA.16816.F32.BF16 R88, R4, R12, R88 ;  /* 0x0000000c0458723c */ /* 0x002fe60000041858 */
[----:B------:R-:W-:-:S04]  /*5c50*/  FADD.FTZ R3, R2, R3 ;  /* 0x0000000302037221 */ /* 0x000fc80000010000 */
[----:B------:R-:W-:Y:S01]  /*5c60*/  FADD.FTZ R124, R124, R3 ;  /* 0x000000037c7c7221 */ /* 0x000fe20000010000 */
[----:B------:R-:W-:Y:S01]  /*5c70*/  HMMA.16816.F32.BF16 R84, R4, R14, R84 ;  /* 0x0000000e0454723c */ /* 0x000fe20000041854 */
[----:B------:R-:W1:Y:S02]  /*5c80*/  LDSM.16.MT88.4 R12, [R209+0x5900] ;  /* 0x00590000d10c783b */ /* 0x000e640000004200 */
[----:B------:R-:W-:-:S04]  /*5c90*/  FADD.FTZ R125, R125, R124 ;  /* 0x0000007c7d7d7221 */ /* 0x000fc80000010000 */
[----:B------:R-:W-:Y:S01]  /*5ca0*/  FADD.FTZ R128, R128, R125 ;  /* 0x0000007d80807221 */ /* 0x000fe20000010000 */
[----:B--2---:R-:W-:Y:S03]  /*5cb0*/  HMMA.16816.F32.BF16 R80, R4, R8, R80 ;  /* 0x000000080450723c */ /* 0x004fe60000041850 */
[----:B------:R-:W-:-:S04]  /*5cc0*/  FADD.FTZ R131, R131, R128 ;  /* 0x0000008083837221 */ /* 0x000fc80000010000 */
[----:B------:R-:W-:Y:S01]  /*5cd0*/  FADD.FTZ R142, R142, R131 ;  /* 0x000000838e8e7221 */ /* 0x000fe20000010000 */
[----:B------:R-:W-:Y:S01]  /*5ce0*/  HMMA.16816.F32.BF16 R76, R4, R10, R76 ;  /* 0x0000000a044c723c */ /* 0x000fe2000004184c */
[----:B------:R-:W2:Y:S02]  /*5cf0*/  LDSM.16.MT88.4 R8, [R208+0x5900] ;  /* 0x00590000d008783b */ /* 0x000ea40000004200 */
[----:B------:R-:W-:-:S04]  /*5d00*/  FADD.FTZ R149, R149, R142 ;  /* 0x0000008e95957221 */ /* 0x000fc80000010000 */
[----:B------:R-:W-:Y:S01]  /*5d10*/  FADD.FTZ R148, R148, R149 ;  /* 0x0000009594947221 */ /* 0x000fe20000010000 */
[----:B------:R-:W-:Y:S03]  /*5d20*/  HMMA.16816.F32.BF16 R112, R4, R24, R112 ;  /* 0x000000180470723c */ /* 0x000fe60000041870 */
        /* <DEDUP_REMOVED lines=8> */
[----:B---3--:R-:W-:Y:S03]  /*5db0*/  HMMA.16816.F32.BF16 R72, R4, R16, R72 ;  /* 0x000000100448723c */ /* 0x008fe60000041848 */
[----:B------:R-:W-:-:S04]  /*5dc0*/  FADD.FTZ R133, R133, R130 ;  /* 0x0000008285857221 */ /* 0x000fc80000010000 */
[----:B------:R-:W-:Y:S01]  /*5dd0*/  FADD.FTZ R32, R32, R133 ;  /* 0x0000008520207221 */ /* 0x000fe20000010000 */
[----:B------:R-:W-:Y:S03]  /*5de0*/  HMMA.16816.F32.BF16 R68, R4, R18, R68 ;  /* 0x000000120444723c */ /* 0x000fe60000041844 */
[----:B------:R-:W-:-:S05]  /*5df0*/  FADD.FTZ R227, R227, R32 ;  /* 0x00000020e3e37221 */ /* 0x000fca0000010000 */
[C---:B-1----:R-:W-:Y:S08]  /*5e00*/  HMMA.16816.F32.BF16 R52, R4.reuse, R12, R52 ;  /* 0x0000000c0434723c */ /* 0x042ff00000041834 */
[C---:B------:R-:W-:Y:S08]  /*5e10*/  HMMA.16816.F32.BF16 R56, R4.reuse, R14, R56 ;  /* 0x0000000e0438723c */ /* 0x040ff00000041838 */
[C---:B--2---:R-:W-:Y:S08]  /*5e20*/  HMMA.16816.F32.BF16 R60, R4.reuse, R8, R60 ;  /* 0x00000008043c723c */ /* 0x044ff0000004183c */
[----:B------:R-:W-:Y:S01]  /*5e30*/  HMMA.16816.F32.BF16 R64, R4, R10, R64 ;  /* 0x0000000a0440723c */ /* 0x000fe20000041840 */
[----:B------:R-:W-:Y:S07]  /*5e40*/  @P0 BRA `(.L_x_175) ;  /* 0x0000015000000947 */ /* 0x000fee0003800000 */
[----:B------:R-:W-:Y:S01]  /*5e50*/  ISETP.LT.AND P0, PT, RZ, UR14, PT ;  /* 0x0000000eff007c0c */ /* 0x000fe2000bf01270 */
[----:B------:R-:W-:-:S02]  /*5e60*/  UIADD3 UR16, UR14, -0x1, URZ ;  /* 0xffffffff0e107890 */ /* 0x000fc4000fffe03f */
[----:B------:R-:W-:-:S10]  /*5e70*/  ULDC UR4, c[0x0][0x32c] ;  /* 0x0000cb0000047ab9 */ /* 0x000fd40000000800 */
[----:B------:R-:W-:Y:S05]  /*5e80*/  @P0 BRA `(.L_x_176) ;  /* 0x0000008000000947 */ /* 0x000fea0003800000 */
[----:B------:R-:W-:Y:S02]  /*5e90*/  UISETP.NE.AND UP2, UPT, UR4, 0x1, UPT ;  /* 0x000000010400788c */ /* 0x000fe4000bf45270 */
[----:B------:R-:W-:-:S03]  /*5ea0*/  UIADD3 UR16, -UR14, URZ, URZ ;  /* 0x0000003f0e107290 */ /* 0x000fc6000fffe13f */
[----:B------:R-:W-:Y:S02]  /*5eb0*/  ULDC.64 UR14, c[0x0][0x330] ;  /* 0x0000cc00000e7ab9 */ /* 0x000fe40000000a00 */
[----:B------:R-:W-:-:S07]  /*5ec0*/  UIMAD.WIDE.U32 UR18, UR16, UR14, URZ ;  /* 0x0000000e101272a5 */ /* 0x000fce000f8e003f */
[----:B------:R-:W-:Y:S02]  /*5ed0*/  @UP2 UMOV UR17, UR19 ;  /* 0x0000001300112c82 */ /* 0x000fe40008000000 */
[----:B------:R-:W-:-:S04]  /*5ee0*/  @UP2 USHF.R.U32.HI UR16, URZ, UR15, UR17 ;  /* 0x0000000f3f102299 */ /* 0x000fc80008011611 */
[----:B------:R-:W-:Y:S01]  /*5ef0*/  ULOP3.LUT UR16, URZ, UR16, URZ, 0x33, !UPT ;  /* 0x000000103f107292 */ /* 0x000fe2000f8e333f */
[----:B------:R-:W-:Y:S05]  /*5f00*/  BRA `(.L_x_177) ;  /* 0x0000005000007947 */ /* 0x000fea0003800000 */
.L_x_176:
[----:B------:R-:W-:Y:S02]  /*5f10*/  UISETP.NE.AND UP2, UPT, UR4, 0x1, UPT ;  /* 0x000000010400788c */ /* 0x000fe4000bf45270 */
[----:B------:R-:W-:Y:S02]  /*5f20*/  ULDC.64 UR14, c[0x0][0x330] ;  /* 0x0000cc00000e7ab9 */ /* 0x000fe40000000a00 */
[----:B------:R-:W-:-:S07]  /*5f30*/  UIMAD.WIDE.U32 UR18, UR16, UR14, URZ ;  /* 0x0000000e101272a5 */ /* 0x000fce000f8e003f */
[----:B------:R-:W-:Y:S02]  /*5f40*/  @UP2 UMOV UR17, UR19 ;  /* 0x0000001300112c82 */ /* 0x000fe40008000000 */
[----:B------:R-:W-:Y:S02]  /*5f50*/  @UP2 USHF.R.U32.HI UR16, URZ, UR15, UR17 ;  /* 0x0000000f3f102299 */ /* 0x000fe40008011611 */
.L_x_177:
[----:B------:R-:W-:Y:S02]  /*5f60*/  ULDC UR14, c[0x0][0x32c] ;  /* 0x0000cb00000e7ab9 */ /* 0x000fe40000000800 */
[----:B------:R-:W-:-:S04]  /*5f70*/  UIMAD UR14, UR16, UR4, UR14 ;  /* 0x00000004100e72a4 */ /* 0x000fc8000f8e020e */
[----:B------:R-:W-:-:S04]  /*5f80*/  UISETP.LT.AND UP2, UPT, UR7, UR14, UPT ;  /* 0x0000000e0700728c */ /* 0x000fc8000bf41270 */
[----:B------:R-:W-:-:S04]  /*5f90*/  USEL UR7, UR7, UR14, UP2 ;  /* 0x0000000e07077287 */ /* 0x000fc80009000000 */
.L_x_175:
[----:B------:R-:W-:-:S07]  /*5fa0*/  UIMAD.WIDE UR14, UR7, 0x2aaaaaab, URZ ;  /* 0x2aaaaaab070e78a5 */ /* 0x000fce000f8e023f */
[----:B------:R-:W-:Y:S02]  /*5fb0*/  UMOV UR7, UR15 ;  /* 0x0000000f00077c82 */ /* 0x000fe40008000000 */
[----:B------:R-:W-:-:S04]  /*5fc0*/  USHF.R.U32.HI UR4, URZ, 0x1f, UR7 ;  /* 0x0000001f3f047899 */ /* 0x000fc80008011607 */
[----:B------:R-:W-:-:S04]  /*5fd0*/  ULEA.HI.SX32 UR4, UR7, UR4, 0x1c ;  /* 0x0000000407047291 */ /* 0x000fc8000f8fe23f */
[----:B------:R-:W-:-:S04]  /*5fe0*/  UISETP.LT.AND UP2, UPT, UR6, UR4, UPT ;  /* 0x000000040600728c */ /* 0x000fc8000bf41270 */
[----:B------:R-:W-:-:S06]  /*5ff0*/  USEL UR4, UR6, UR4, !UP2 ;  /* 0x0000000406047287 */ /* 0x000fcc000d000000 */
[----:B------:R-:W-:-:S13]  /*6000*/  ISETP.GE.AND P0, PT, R168, UR4, PT ;  /* 0x00000004a8007c0c */ /* 0x000fda000bf06270 */
[----:B------:R-:W-:Y:S05]  /*6010*/  @!P0 BRA `(.L_x_178) ;  /* 0x0000457000008947 */ /* 0x000fea0003800000 */
[C---:B------:R-:W-:Y:S01]  /*6020*/  SHF.L.U64.HI R236, R230.reuse, 0x1, R37 ;  /* 0x00000001e6ec7819 */ /* 0x040fe20000010225 */
[----:B------:R-:W-:Y:S01]  /*6030*/  IMAD.MOV.U32 R2, RZ, RZ, R116 ;  /* 0x000000ffff027224 */ /* 0x000fe200078e0074 */
[----:B------:R-:W-:Y:S01]  /*6040*/  MOV R3, R0 ;  /* 0x0000000000037202 */ /* 0x000fe20000000f00 */
[----:B------:R-:W-:Y:S01]  /*6050*/  IMAD.MOV.U32 R238, RZ, RZ, R168 ;  /* 0x000000ffffee7224 */ /* 0x000fe200078e00a8 */
[----:B------:R-:W-:Y:S01]  /*6060*/  SHF.L.U32 R235, R230, 0x1, RZ ;  /* 0x00000001e6eb7819 */ /* 0x000fe200000006ff */
[C---:B------:R-:W-:Y:S01]  /*6070*/  IMAD.SHL.U32 R233, R229.reuse, 0x2, RZ ;  /* 0x00000002e5e97824 */ /* 0x040fe200078e00ff */
[----:B------:R-:W-:Y:S02]  /*6080*/  SHF.L.U64.HI R234, R229, 0x1, R232 ;  /* 0x00000001e5ea7819 */ /* 0x000fe400000102e8 */
.L_x_189:
[----:B------:R-:W-:Y:S04]  /*6090*/  DEPBAR.LE SB0, 0x0 ;  /* 0x000080000000791a */ /* 0x000fe80000000000 */
[----:B------:R-:W-:Y:S01]  /*60a0*/  BAR.SYNC.DEFER_BLOCKING 0x0 ;  /* 0x0000000000007b1d */ /* 0x000fe20000010000 */
[----:B------:R-:W-:Y:S05]  /*60b0*/  ISETP.LT.AND P0, PT, R238, UR6, PT ;  /* 0x00000006ee007c0c */ /* 0x000fea000bf01270 */
[----:B------:R1:W2:Y:S04]  /*60c0*/  LDSM.16.M88.4 R116, [R214+0x8100] ;  /* 0x00810000d674783b */ /* 0x0002a80000000200 */
[----:B------:R1:W3:Y:S04]  /*60d0*/  LDSM.16.M88.4 R124, [R214+0x8900] ;  /* 0x00890000d67c783b */ /* 0x0002e80000000200 */
[----:B------:R1:W4:Y:S04]  /*60e0*/  LDSM.16.M88.4 R128, [R214+0x9100] ;  /* 0x00910000d680783b */ /* 0x0003280000000200 */
[----:B------:R1:W1:Y:S04]  /*60f0*/  LDSM.16.M88.4 R132, [R214+0x9900] ;  /* 0x00990000d684783b */ /* 0x0002680000000200 */
[----:B------:R1:W1:Y:S04]  /*6100*/  LDSM.16.M88.4 R136, [R214+0xa100] ;  /* 0x00a10000d688783b */ /* 0x0002680000000200 */
[----:B------:R1:W1:Y:S04]  /*6110*/  LDSM.16.M88.4 R140, [R214+0xa900] ;  /* 0x00a90000d68c783b */ /* 0x0002680000000200 */
[----:B------:R1:W1:Y:S04]  /*6120*/  LDSM.16.M88.4 R148, [R213] ;  /* 0x00000000d594783b */ /* 0x0002680000000200 */
[----:B------:R1:W1:Y:S04]  /*6130*/  LDSM.16.M88.4 R152, [R207] ;  /* 0x00000000cf98783b */ /* 0x0002680000000200 */
[----:B------:R1:W1:Y:S04]  /*6140*/  LDSM.16.M88.4 R156, [R206] ;  /* 0x00000000ce9c783b */ /* 0x0002680000000200 */
[----:B------:R1:W1:Y:S04]  /*6150*/  LDSM.16.M88.4 R160, [R205] ;  /* 0x00000000cda0783b */ /* 0x0002680000000200 */
[----:B------:R1:W1:Y:S04]  /*6160*/  LDSM.16.M88.4 R164, [R204] ;  /* 0x00000000cca4783b */ /* 0x0002680000000200 */
[----:B------:R1:W1:Y:S01]  /*6170*/  LDSM.16.M88.4 R168, [R203] ;  /* 0x00000000cba8783b */ /* 0x0002620000000200 */
[----:B------:R-:W-:-:S05]  /*6180*/  @P0 BRA `(.L_x_179) ;  /* 0x0000028000000947 */ /* 0x000fca0003800000 */
[----:B--23--:R-:W-:Y:S01]  /*6190*/  SHF.R.S32.HI R5, RZ, 0x1f, R216 ;  /* 0x0000001fff057819 */ /* 0x00cfe200000114d8 */
[----:B------:R-:W-:Y:S01]  /*61a0*/  IMAD.WIDE.U32 R6, R216, c[0x0][0x208], RZ ;  /* 0x00008200d8067a25 */ /* 0x000fe200078e00ff */
[----:B------:R-:W-:Y:S03]  /*61b0*/  SHF.R.S32.HI R4, RZ, 0x1f, R215 ;  /* 0x0000001fff047819 */ /* 0x000fe600000114d7 */
[----:B------:R-:W-:Y:S02]  /*61c0*/  IMAD R5, R5, c[0x0][0x208], RZ ;  /* 0x0000820005057a24 */ /* 0x000fe400078e02ff */
[----:B------:R-:W-:Y:S02]  /*61d0*/  IMAD R4, R4, c[0x0][0x218], RZ ;  /* 0x0000860004047a24 */ /* 0x000fe400078e02ff */
[----:B------:R-:W-:Y:S02]  /*61e0*/  IMAD R5, R216, c[0x0][0x20c], R5 ;  /* 0x00008300d8057a24 */ /* 0x000fe400078e0205 */
[----:B------:R-:W-:Y:S02]  /*61f0*/  IMAD R4, R215, c[0x0][0x21c], R4 ;  /* 0x00008700d7047a24 */ /* 0x000fe400078e0204 */
[----:B------:R-:W-:Y:S04]  /*6200*/  IMAD.IADD R7, R7, 0x1, R5 ;  /* 0x0000000107077824 */ /* 0x000fe800078e0205 */
[----:B------:R-:W-:Y:S05]  /*6210*/  IMAD.WIDE.U32 R6, R215, c[0x0][0x218], R6 ;  /* 0x00008600d7067a25 */ /* 0x000fea00078e0006 */
[----:B------:R-:W-:Y:S04]  /*6220*/  IADD3 R0, P0, R6, UR38, RZ ;  /* 0x0000002606007c10 */ /* 0x000fe8000ff1e0ff */
[----:B------:R-:W-:Y:S02]  /*6230*/  IADD3.X R7, R7, UR10, R4, P0, !PT ;  /* 0x0000000a07077c10 */ /* 0x000fe400087fe404 */
[C---:B------:R-:W-:Y:S04]  /*6240*/  LEA R14, P0, R0.reuse, c[0x0][0x1f8], 0x1 ;  /* 0x00007e00000e7a11 */ /* 0x040fe800078008ff */
[----:B------:R-:W-:Y:S01]  /*6250*/  LEA.HI.X R16, R0, c[0x0][0x1fc], R7, 0x1, P0 ;  /* 0x00007f0000107a11 */ /* 0x000fe200000f0c07 */
[----:B------:R-:W2:Y:S01]  /*6260*/  SHFL.IDX PT, R8, R14, RZ, 0x181f ;  /* 0x00181fff0e087589 */ /* 0x000ea200000e0000 */
[----:B------:R-:W-:Y:S03]  /*6270*/  IADD3 R0, -R231, 0x10, RZ ;  /* 0x00000010e7007810 */ /* 0x000fe60007ffe1ff */
[----:B------:R-:W3:Y:S01]  /*6280*/  SHFL.IDX PT, R9, R16, RZ, 0x181f ;  /* 0x00181fff10097589 */ /* 0x000ee200000e0000 */
[----:B------:R-:W-:Y:S03]  /*6290*/  LOP3.LUT R0, R0, 0xf, RZ, 0xc0, !PT ;  /* 0x0000000f00007812 */ /* 0x000fe600078ec0ff */
[----:B------:R-:W5:Y:S04]  /*62a0*/  SHFL.IDX PT, R6, R14, 0x1, 0x181f ;  /* 0x00381f000e067f89 */ /* 0x000f6800000e0000 */
[----:B------:R-:W4:Y:S04]  /*62b0*/  SHFL.IDX PT, R4, R14, 0x2, 0x181f ;  /* 0x00581f000e047f89 */ /* 0x000f2800000e0000 */
[----:B------:R-:W1:Y:S04]  /*62c0*/  SHFL.IDX PT, R7, R16, 0x1, 0x181f ;  /* 0x00381f0010077f89 */ /* 0x000e6800000e0000 */
[----:B------:R-:W1:Y:S01]  /*62d0*/  SHFL.IDX PT, R5, R16, 0x2, 0x181f ;  /* 0x00581f0010057f89 */ /* 0x000e6200000e0000 */
[C---:B--2---:R-:W-:Y:S02]  /*62e0*/  IADD3 R10, P2, R8.reuse, R235, RZ ;  /* 0x000000eb080a7210 */ /* 0x044fe40007f5e0ff */
[----:B------:R-:W-:Y:S03]  /*62f0*/  IADD3 R12, P0, R8, R233, RZ ;  /* 0x000000e9080c7210 */ /* 0x000fe60007f1e0ff */
[C---:B---3--:R-:W-:Y:S02]  /*6300*/  IMAD.X R11, R9.reuse, 0x1, R236, P2 ;  /* 0x00000001090b7824 */ /* 0x048fe400010e06ec */
[----:B------:R-:W-:Y:S01]  /*6310*/  IMAD.X R13, R9, 0x1, R234, P0 ;  /* 0x00000001090d7824 */ /* 0x000fe200000e06ea */
[C---:B-----5:R-:W-:Y:S02]  /*6320*/  IADD3 R8, P6, R6.reuse, R235, RZ ;  /* 0x000000eb06087210 */ /* 0x060fe40007fde0ff */
[----:B------:R2:W-:Y:S01]  /*6330*/  LDGSTS.E.BYPASS.LTC128B.128 [R225], [R10.64], !P5 ;  /* 0x000000000ae17fae */ /* 0x0005e2000e901d6a */
[----:B------:R-:W-:Y:S02]  /*6340*/  IADD3 R6, P2, R6, R233, RZ ;  /* 0x000000e906067210 */ /* 0x000fe40007f5e0ff */
[----:B----4-:R-:W-:Y:S01]  /*6350*/  IADD3 R14, P0, R4, R235, RZ ;  /* 0x000000eb040e7210 */ /* 0x010fe20007f1e0ff */
[----:B------:R2:W-:Y:S01]  /*6360*/  LDGSTS.E.BYPASS.LTC128B.128 [R224], [R12.64], !P4 ;  /* 0x000000000ce07fae */ /* 0x0005e2000e101d6a */
[C---:B-1----:R-:W-:Y:S02]  /*6370*/  IMAD.X R9, R7.reuse, 0x1, R236, P6 ;  /* 0x0000000107097824 */ /* 0x042fe400030e06ec */
[----:B------:R-:W-:Y:S01]  /*6380*/  IMAD.X R7, R7, 0x1, R234, P2 ;  /* 0x0000000107077824 */ /* 0x000fe200010e06ea */
[----:B------:R-:W-:Y:S01]  /*6390*/  IADD3 R4, P6, P2, R0, R4, R233 ;  /* 0x0000000400047210 */ /* 0x000fe20007ade0e9 */
[----:B------:R-:W-:Y:S01]  /*63a0*/  IMAD.X R15, R5, 0x1, R236, P0 ;  /* 0x00000001050f7824 */ /* 0x000fe200000e06ec */
[----:B------:R2:W-:Y:S01]  /*63b0*/  LDGSTS.E.BYPASS.LTC128B.128 [R223], [R8.64], !P5 ;  /* 0x0000000008df7fae */ /* 0x0005e2000e901d6a */
[----:B------:R-:W-:Y:S02]  /*63c0*/  ISETP.NE.U32.AND P0, PT, R231, RZ, PT ;  /* 0x000000ffe700720c */ /* 0x000fe40003f05070 */
[----:B------:R-:W-:Y:S01]  /*63d0*/  IADD3.X R5, RZ, R5, R234, P6, P2 ;  /* 0x00000005ff057210 */ /* 0x000fe200037e44ea */
[----:B------:R2:W-:Y:S04]  /*63e0*/  LDGSTS.E.BYPASS.LTC128B.128 [R222], [R6.64], !P4 ;  /* 0x0000000006de7fae */ /* 0x0005e8000e101d6a */
[----:B------:R2:W-:Y:S06]  /*63f0*/  LDGSTS.E.BYPASS.LTC128B.128 [R225+0x2000], [R14.64], !P5 ;  /* 0x020000000ee17fae */ /* 0x0005ec000e901d6a */
[----:B------:R2:W-:Y:S02]  /*6400*/  LDGSTS.E.BYPASS.LTC128B.128.ZFILL [R225+0x5000], [R4.64], P0 ;  /* 0x0500000004e17fae */ /* 0x0005e40008141d6a */
.L_x_179:
[C---:B--23--:R-:W-:Y:S01]  /*6410*/  HMMA.16816.F32.BF16 R4, R120.reuse, R116, RZ ;  /* 0x000000747804723c */ /* 0x04cfe200000418ff */
[----:B------:R-:W0:Y:S02]  /*6420*/  LDGDEPBAR ;  /* 0x00000000000079af */ /* 0x000e240000000000 */
[----:B------:R-:W-:Y:S05]  /*6430*/  ISETP.GT.AND P0, PT, R238, UR6, PT ;  /* 0x00000006ee007c0c */ /* 0x000fea000bf04270 */
[C---:B------:R-:W-:Y:S01]  /*6440*/  HMMA.16816.F32.BF16 R8, R120.reuse, R118, RZ ;  /* 0x000000767808723c */ /* 0x040fe200000418ff */
[----:B------:R-:W2:Y:S07]  /*6450*/  LDSM.16.M88.4 R116, [R211+0x8100] ;  /* 0x00810000d374783b */ /* 0x000eae0000000200 */
[C---:B------:R-:W-:Y:S08]  /*6460*/  HMMA.16816.F32.BF16 R12, R120.reuse, R124, RZ ;  /* 0x0000007c780c723c */ /* 0x040ff000000418ff */
[C---:B------:R-:W-:Y:S01]  /*6470*/  HMMA.16816.F32.BF16 R16, R120.reuse, R126, RZ ;  /* 0x0000007e7810723c */ /* 0x040fe200000418ff */
[----:B------:R-:W3:Y:S07]  /*6480*/  LDSM.16.M88.4 R124, [R211+0x8900] ;  /* 0x00890000d37c783b */ /* 0x000eee0000000200 */
[C---:B----4-:R-:W-:Y:S08]  /*6490*/  HMMA.16816.F32.BF16 R20, R120.reuse, R128, RZ ;  /* 0x000000807814723c */ /* 0x050ff000000418ff */
[C---:B------:R-:W-:Y:S01]  /*64a0*/  HMMA.16816.F32.BF16 R24, R120.reuse, R130, RZ ;  /* 0x000000827818723c */ /* 0x040fe200000418ff */
[----:B------:R-:W4:Y:S07]  /*64b0*/  LDSM.16.M88.4 R128, [R211+0x9100] ;  /* 0x00910000d380783b */ /* 0x000f2e0000000200 */
[C---:B-1----:R-:W-:Y:S08]  /*64c0*/  HMMA.16816.F32.BF16 R28, R120.reuse, R132, RZ ;  /* 0x00000084781c723c */ /* 0x042ff000000418ff */
[C---:B------:R-:W-:Y:S01]  /*64d0*/  HMMA.16816.F32.BF16 R32, R120.reuse, R134, RZ ;  /* 0x000000867820723c */ /* 0x040fe200000418ff */
[----:B------:R-:W1:Y:S07]  /*64e0*/  LDSM.16.M88.4 R132, [R211+0x9900] ;  /* 0x00990000d384783b */ /* 0x000e6e0000000200 */
[C---:B------:R-:W-:Y:S08]  /*64f0*/  HMMA.16816.F32.BF16 R36, R120.reuse, R136, RZ ;  /* 0x000000887824723c */ /* 0x040ff000000418ff */
[C---:B------:R-:W-:Y:S01]  /*6500*/  HMMA.16816.F32.BF16 R40, R120.reuse, R138, RZ ;  /* 0x0000008a7828723c */ /* 0x040fe200000418ff */
[----:B------:R-:W5:Y:S07]  /*6510*/  LDSM.16.M88.4 R136, [R211+0xa100] ;  /* 0x00a10000d388783b */ /* 0x000f6e0000000200 */
[C---:B------:R-:W-:Y:S08]  /*6520*/  HMMA.16816.F32.BF16 R44, R120.reuse, R140, RZ ;  /* 0x0000008c782c723c */ /* 0x040ff000000418ff */
[----:B------:R-:W-:Y:S01]  /*6530*/  HMMA.16816.F32.BF16 R48, R120, R142, RZ ;  /* 0x0000008e7830723c */ /* 0x000fe200000418ff */
[----:B------:R-:W1:Y:S07]  /*6540*/  LDSM.16.M88.4 R140, [R211+0xa900] ;  /* 0x00a90000d38c783b */ /* 0x000e6e0000000200 */
[C---:B------:R-:W-:Y:S08]  /*6550*/  HMMA.16816.F32.BF16 R4, R144.reuse, R148, R4 ;  /* 0x000000949004723c */ /* 0x040ff00000041804 */
[C---:B------:R-:W-:Y:S01]  /*6560*/  HMMA.16816.F32.BF16 R8, R144.reuse, R150, R8 ;  /* 0x000000969008723c */ /* 0x040fe20000041808 */
[----:B------:R-:W-:Y:S07]  /*6570*/  LDSM.16.M88.4 R148, [R202+0x800] ;  /* 0x00080000ca94783b */ /* 0x000fee0000000200 */
        /* <DEDUP_REMOVED lines=13> */
[----:B------:R-:W-:Y:S08]  /*6650*/  HMMA.16816.F32.BF16 R48, R144, R170, R48 ;  /* 0x000000aa9030723c */ /* 0x000ff00000041830 */
[C---:B--2---:R-:W-:Y:S08]  /*6660*/  HMMA.16816.F32.BF16 R4, R172.reuse, R116, R4 ;  /* 0x00000074ac04723c */ /* 0x044ff00000041804 */
[C---:B------:R-:W-:Y:S01]  /*6670*/  HMMA.16816.F32.BF16 R8, R172.reuse, R118, R8 ;  /* 0x00000076ac08723c */ /* 0x040fe20000041808 */
[----:B------:R-:W2:Y:S07]  /*6680*/  LDSM.16.M88.4 R116, [R202] ;  /* 0x00000000ca74783b */ /* 0x000eae0000000200 */
[C---:B---3--:R-:W-:Y:S08]  /*6690*/  HMMA.16816.F32.BF16 R12, R172.reuse, R124, R12 ;  /* 0x0000007cac0c723c */ /* 0x048ff0000004180c */
[C---:B------:R-:W-:Y:S01]  /*66a0*/  HMMA.16816.F32.BF16 R16, R172.reuse, R126, R16 ;  /* 0x0000007eac10723c */ /* 0x040fe20000041810 */
[----:B------:R-:W3:Y:S07]  /*66b0*/  LDSM.16.M88.4 R124, [R202+0x2800] ;  /* 0x00280000ca7c783b */ /* 0x000eee0000000200 */
[C---:B----4-:R-:W-:Y:S08]  /*66c0*/  HMMA.16816.F32.BF16 R20, R172.reuse, R128, R20 ;  /* 0x00000080ac14723c */ /* 0x050ff00000041814 */
[C---:B------:R-:W-:Y:S01]  /*66d0*/  HMMA.16816.F32.BF16 R24, R172.reuse, R130, R24 ;  /* 0x00000082ac18723c */ /* 0x040fe20000041818 */
[----:B------:R-:W4:Y:S07]  /*66e0*/  LDSM.16.M88.4 R128, [R214+0xb100] ;  /* 0x00b10000d680783b */ /* 0x000f2e0000000200 */
[C---:B-1----:R-:W-:Y:S08]  /*66f0*/  HMMA.16816.F32.BF16 R28, R172.reuse, R132, R28 ;  /* 0x00000084ac1c723c */ /* 0x042ff0000004181c */
[C---:B------:R-:W-:Y:S01]  /*6700*/  HMMA.16816.F32.BF16 R32, R172.reuse, R134, R32 ;  /* 0x00000086ac20723c */ /* 0x040fe20000041820 */
[----:B------:R-:W1:Y:S07]  /*6710*/  LDSM.16.M88.4 R132, [R214+0xb900] ;  /* 0x00b90000d684783b */ /* 0x000e6e0000000200 */
[C---:B-----5:R-:W-:Y:S08]  /*6720*/  HMMA.16816.F32.BF16 R36, R172.reuse, R136, R36 ;  /* 0x00000088ac24723c */ /* 0x060ff00000041824 */
[C---:B------:R-:W-:Y:S01]  /*6730*/  HMMA.16816.F32.BF16 R40, R172.reuse, R138, R40 ;  /* 0x0000008aac28723c */ /* 0x040fe20000041828 */
[----:B------:R-:W5:Y:S07]  /*6740*/  LDSM.16.M88.4 R136, [R214+0xc100] ;  /* 0x00c10000d688783b */ /* 0x000f6e0000000200 */
[C---:B------:R-:W-:Y:S08]  /*6750*/  HMMA.16816.F32.BF16 R44, R172.reuse, R140, R44 ;  /* 0x0000008cac2c723c */ /* 0x040ff0000004182c */
[----:B------:R-:W-:Y:S01]  /*6760*/  HMMA.16816.F32.BF16 R48, R172, R142, R48 ;  /* 0x0000008eac30723c */ /* 0x000fe20000041830 */
[----:B------:R-:W1:Y:S07]  /*6770*/  LDSM.16.M88.4 R140, [R214+0xc900] ;  /* 0x00c90000d68c783b */ /* 0x000e6e0000000200 */
[C---:B--2---:R-:W-:Y:S08]  /*6780*/  HMMA.16816.F32.BF16 R4, R176.reuse, R116, R4 ;  /* 0x00000074b004723c */ /* 0x044ff00000041804 */
[C---:B------:R-:W-:Y:S01]  /*6790*/  HMMA.16816.F32.BF16 R8, R176.reuse, R118, R8 ;  /* 0x00000076b008723c */ /* 0x040fe20000041808 */
[----:B------:R-:W2:Y:S07]  /*67a0*/  LDSM.16.M88.4 R116, [R214+0xd100] ;  /* 0x00d10000d674783b */ /* 0x000eae0000000200 */
[C---:B------:R-:W-:Y:S08]  /*67b0*/  HMMA.16816.F32.BF16 R12, R176.reuse, R148, R12 ;  /* 0x00000094b00c723c */ /* 0x040ff0000004180c */
[C---:B------:R-:W-:Y:S01]  /*67c0*/  HMMA.16816.F32.BF16 R16, R176.reuse, R150, R16 ;  /* 0x00000096b010723c */ /* 0x040fe20000041810 */
[----:B------:R-:W1:Y:S07]  /*67d0*/  LDSM.16.M88.4 R148, [R214+0xd900] ;  /* 0x00d90000d694783b */ /* 0x000e6e0000000200 */
[C---:B------:R-:W-:Y:S08]  /*67e0*/  HMMA.16816.F32.BF16 R20, R176.reuse, R152, R20 ;  /* 0x00000098b014723c */ /* 0x040ff00000041814 */
[C---:B------:R-:W-:Y:S01]  /*67f0*/  HMMA.16816.F32.BF16 R24, R176.reuse, R154, R24 ;  /* 0x0000009ab018723c */ /* 0x040fe20000041818 */
[----:B------:R-:W1:Y:S07]  /*6800*/  LDSM.16.M88.4 R152, [R201] ;  /* 0x00000000c998783b */ /* 0x000e6e0000000200 */
[C---:B------:R-:W-:Y:S08]  /*6810*/  HMMA.16816.F32.BF16 R28, R176.reuse, R156, R28 ;  /* 0x0000009cb01c723c */ /* 0x040ff0000004181c */
[C---:B------:R-:W-:Y:S01]  /*6820*/  HMMA.16816.F32.BF16 R32, R176.reuse, R158, R32 ;  /* 0x0000009eb020723c */ /* 0x040fe20000041820 */
[----:B------:R-:W1:Y:S07]  /*6830*/  LDSM.16.M88.4 R156, [R200] ;  /* 0x00000000c89c783b */ /* 0x000e6e0000000200 */
[C---:B------:R-:W-:Y:S08]  /*6840*/  HMMA.16816.F32.BF16 R36, R176.reuse, R160, R36 ;  /* 0x000000a0b024723c */ /* 0x040ff00000041824 */
[C---:B------:R-:W-:Y:S01]  /*6850*/  HMMA.16816.F32.BF16 R40, R176.reuse, R162, R40 ;  /* 0x000000a2b028723c */ /* 0x040fe20000041828 */
[----:B------:R-:W-:Y:S07]  /*6860*/  LDSM.16.M88.4 R160, [R211+0xd100] ;  /* 0x00d10000d3a0783b */ /* 0x000fee0000000200 */
[C---:B---3--:R-:W-:Y:S08]  /*6870*/  HMMA.16816.F32.BF16 R44, R176.reuse, R124, R44 ;  /* 0x0000007cb02c723c */ /* 0x048ff0000004182c */
[----:B------:R-:W-:Y:S01]  /*6880*/  HMMA.16816.F32.BF16 R48, R176, R126, R48 ;  /* 0x0000007eb030723c */ /* 0x000fe20000041830 */
[----:B------:R-:W3:Y:S07]  /*6890*/  LDSM.16.M88.4 R124, [R199] ;  /* 0x00000000c77c783b */ /* 0x000eee0000000200 */
[C---:B----4-:R-:W-:Y:S08]  /*68a0*/  HMMA.16816.F32.BF16 R4, R180.reuse, R128, R4 ;  /* 0x00000080b404723c */ /* 0x050ff00000041804 */
[C---:B------:R-:W-:Y:S01]  /*68b0*/  HMMA.16816.F32.BF16 R8, R180.reuse, R130, R8 ;  /* 0x00000082b408723c */ /* 0x040fe20000041808 */
[----:B------:R-:W4:Y:S07]  /*68c0*/  LDSM.16.M88.4 R128, [R198] ;  /* 0x00000000c680783b */ /* 0x000f2e0000000200 */
[C---:B-1----:R-:W-:Y:S08]  /*68d0*/  HMMA.16816.F32.BF16 R12, R180.reuse, R132, R12 ;  /* 0x00000084b40c723c */ /* 0x042ff0000004180c */
[C---:B------:R-:W-:Y:S01]  /*68e0*/  HMMA.16816.F32.BF16 R16, R180.reuse, R134, R16 ;  /* 0x00000086b410723c */ /* 0x040fe20000041810 */
[----:B------:R-:W1:Y:S07]  /*68f0*/  LDSM.16.M88.4 R132, [R197] ;  /* 0x00000000c584783b */ /* 0x000e6e0000000200 */
[C---:B-----5:R-:W-:Y:S08]  /*6900*/  HMMA.16816.F32.BF16 R20, R180.reuse, R136, R20 ;  /* 0x00000088b414723c */ /* 0x060ff00000041814 */
[C---:B------:R-:W-:Y:S01]  /*6910*/  HMMA.16816.F32.BF16 R24, R180.reuse, R138, R24 ;  /* 0x0000008ab418723c */ /* 0x040fe20000041818 */
[----:B------:R-:W5:Y:S07]  /*6920*/  LDSM.16.M88.4 R136, [R196] ;  /* 0x00000000c488783b */ /* 0x000f6e0000000200 */
[C---:B------:R-:W-:Y:S08]  /*6930*/  HMMA.16816.F32.BF16 R28, R180.reuse, R140, R28 ;  /* 0x0000008cb41c723c */ /* 0x040ff0000004181c */
[C---:B------:R-:W-:Y:S01]  /*6940*/  HMMA.16816.F32.BF16 R32, R180.reuse, R142, R32 ;  /* 0x0000008eb420723c */ /* 0x040fe20000041820 */
[----:B------:R-:W1:Y:S07]  /*6950*/  LDSM.16.M88.4 R140, [R211+0xb100] ;  /* 0x00b10000d38c783b */ /* 0x000e6e0000000200 */
[C---:B--2---:R-:W-:Y:S08]  /*6960*/  HMMA.16816.F32.BF16 R36, R180.reuse, R116, R36 ;  /* 0x00000074b424723c */ /* 0x044ff00000041824 */
[C---:B------:R-:W-:Y:S01]  /*6970*/  HMMA.16816.F32.BF16 R40, R180.reuse, R118, R40 ;  /* 0x00000076b428723c */ /* 0x040fe20000041828 */
[----:B------:R-:W2:Y:S07]  /*6980*/  LDSM.16.M88.4 R116, [R211+0xb900] ;  /* 0x00b90000d374783b */ /* 0x000eae0000000200 */
[C---:B------:R-:W-:Y:S08]  /*6990*/  HMMA.16816.F32.BF16 R44, R180.reuse, R148, R44 ;  /* 0x00000094b42c723c */ /* 0x040ff0000004182c */
[----:B------:R-:W-:Y:S01]  /*69a0*/  HMMA.16816.F32.BF16 R48, R180, R150, R48 ;  /* 0x00000096b430723c */ /* 0x000fe20000041830 */
[----:B------:R-:W1:Y:S07]  /*69b0*/  LDSM.16.M88.4 R148, [R211+0xc100] ;  /* 0x00c10000d394783b */ /* 0x000e6e0000000200 */
[C---:B------:R-:W-:Y:S08]  /*69c0*/  HMMA.16816.F32.BF16 R4, R184.reuse, R152, R4 ;  /* 0x00000098b804723c */ /* 0x040ff00000041804 */
[C---:B------:R-:W-:Y:S01]  /*69d0*/  HMMA.16816.F32.BF16 R8, R184.reuse, R154, R8 ;  /* 0x0000009ab808723c */ /* 0x040fe20000041808 */
[----:B------:R-:W1:Y:S07]  /*69e0*/  LDSM.16.M88.4 R152, [R211+0xc900] ;  /* 0x00c90000d398783b */ /* 0x000e6e0000000200 */
[C---:B------:R-:W-:Y:S08]  /*69f0*/  HMMA.16816.F32.BF16 R12, R184.reuse, R156, R12 ;  /* 0x0000009cb80c723c */ /* 0x040ff0000004180c */
[C---:B------:R-:W-:Y:S01]  /*6a00*/  HMMA.16816.F32.BF16 R16, R184.reuse, R158, R16 ;  /* 0x0000009eb810723c */ /* 0x040fe20000041810 */
[----:B------:R-:W2:Y:S07]  /*6a10*/  LDSM.16.M88.4 R156, [R202+0x3000] ;  /* 0x00300000ca9c783b */ /* 0x000eae0000000200 */
[C---:B---3--:R-:W-:Y:S08]  /*6a20*/  HMMA.16816.F32.BF16 R20, R184.reuse, R124, R20 ;  /* 0x0000007cb814723c */ /* 0x048ff00000041814 */
[C---:B------:R-:W-:Y:S01]  /*6a30*/  HMMA.16816.F32.BF16 R24, R184.reuse, R126, R24 ;  /* 0x0000007eb818723c */ /* 0x040fe20000041818 */
[----:B------:R-:W-:Y:S07]  /*6a40*/  LDSM.16.M88.4 R124, [R202+0x4000] ;  /* 0x00400000ca7c783b */ /* 0x000fee0000000200 */
[C---:B----4-:R-:W-:Y:S08]  /*6a50*/  HMMA.16816.F32.BF16 R28, R184.reuse, R128, R28 ;  /* 0x00000080b81c723c */ /* 0x050ff0000004181c */
[C---:B------:R-:W-:Y:S08]  /*6a60*/  HMMA.16816.F32.BF16 R32, R184.reuse, R130, R32 ;  /* 0x00000082b820723c */ /* 0x040ff00000041820 */
[C---:B-1----:R-:W-:Y:S08]  /*6a70*/  HMMA.16816.F32.BF16 R36, R184.reuse, R132, R36 ;  /* 0x00000084b824723c */ /* 0x042ff00000041824 */
[C---:B------:R-:W-:Y:S08]  /*6a80*/  HMMA.16816.F32.BF16 R40, R184.reuse, R134, R40 ;  /* 0x00000086b828723c */ /* 0x040ff00000041828 */
[C---:B-----5:R-:W-:Y:S08]  /*6a90*/  HMMA.16816.F32.BF16 R44, R184.reuse, R136, R44 ;  /* 0x00000088b82c723c */ /* 0x060ff0000004182c */
[----:B------:R-:W-:Y:S08]  /*6aa0*/  HMMA.16816.F32.BF16 R48, R184, R138, R48 ;  /* 0x0000008ab830723c */ /* 0x000ff00000041830 */
[C---:B------:R-:W-:Y:S08]  /*6ab0*/  HMMA.16816.F32.BF16 R4, R188.reuse, R140, R4 ;  /* 0x0000008cbc04723c */ /* 0x040ff00000041804 */
[C---:B------:R-:W-:Y:S08]  /*6ac0*/  HMMA.16816.F32.BF16 R8, R188.reuse, R142, R8 ;  /* 0x0000008ebc08723c */ /* 0x040ff00000041808 */
[C---:B--2---:R-:W-:Y:S08]  /*6ad0*/  HMMA.16816.F32.BF16 R12, R188.reuse, R116, R12 ;  /* 0x00000074bc0c723c */ /* 0x044ff0000004180c */
        /* <DEDUP_REMOVED lines=14> */
[----:B------:R-:W1:Y:S03]  /*6bc0*/  LDSM.16.M88.4 R116, [R202+0x4800] ;  /* 0x00480000ca74783b */ /* 0x000e660000000200 */
[----:B------:R-:W-:Y:S02]  /*6bd0*/  FMUL.FTZ R158, R4, c[0x0][0x320] ;  /* 0x0000c800049e7a20 */ /* 0x000fe40000410000 */
[----:B------:R-:W-:Y:S02]  /*6be0*/  FMUL.FTZ R160, R5, c[0x0][0x320] ;  /* 0x0000c80005a07a20 */ /* 0x000fe40000410000 */
[C---:B------:R-:W-:Y:S02]  /*6bf0*/  HMMA.16816.F32.BF16 R20, R192.reuse, R124, R20 ;  /* 0x0000007cc014723c */ /* 0x040fe40000041814 */
[----:B------:R-:W2:Y:S02]  /*6c00*/  MUFU.TANH R158, R158 ;  /* 0x0000009e009e7308 */ /* 0x000ea40000002400 */
[----:B------:R-:W-:Y:S02]  /*6c10*/  FMUL.FTZ R0, R6, c[0x0][0x320] ;  /* 0x0000c80006007a20 */ /* 0x000fe40000410000 */
[----:B------:R-:W-:Y:S02]  /*6c20*/  FMUL.FTZ R159, R7, c[0x0][0x320] ;  /* 0x0000c800079f7a20 */ /* 0x000fe40000410000 */
[C---:B------:R-:W-:Y:S01]  /*6c30*/  HMMA.16816.F32.BF16 R24, R192.reuse, R126, R24 ;  /* 0x0000007ec018723c */ /* 0x040fe20000041818 */
[----:B------:R-:W3:Y:S03]  /*6c40*/  LDSM.16.M88.4 R124, [R202+0x5000] ;  /* 0x00500000ca7c783b */ /* 0x000ee60000000200 */
[----:B------:R-:W4:Y:S01]  /*6c50*/  MUFU.TANH R160, R160 ;  /* 0x000000a000a07308 */ /* 0x000f220000002400 */
[----:B------:R-:W-:Y:S02]  /*6c60*/  FMUL.FTZ R162, R8, c[0x0][0x320] ;  /* 0x0000c80008a27a20 */ /* 0x000fe40000410000 */
[----:B------:R-:W-:Y:S02]  /*6c70*/  FMUL.FTZ R164, R9, c[0x0][0x320] ;  /* 0x0000c80009a47a20 */ /* 0x000fe40000410000 */
[----:B------:R-:W-:Y:S03]  /*6c80*/  FMUL.FTZ R161, R10, c[0x0][0x320] ;  /* 0x0000c8000aa17a20 */ /* 0x000fe60000410000 */
[----:B------:R-:W-:Y:S02]  /*6c90*/  FMUL.FTZ R163, R11, c[0x0][0x320] ;  /* 0x0000c8000ba37a20 */ /* 0x000fe40000410000 */
[----:B------:R-:W2:Y:S01]  /*6ca0*/  MUFU.TANH R0, R0 ;  /* 0x0000000000007308 */ /* 0x000ea20000002400 */
[----:B------:R-:W-:Y:S02]  /*6cb0*/  FMUL.FTZ R168, R12, c[0x0][0x320] ;  /* 0x0000c8000ca87a20 */ /* 0x000fe40000410000 */
[----:B------:R-:W-:Y:S02]  /*6cc0*/  FMUL.FTZ R166, R13, c[0x0][0x320] ;  /* 0x0000c8000da67a20 */ /* 0x000fe40000410000 */
[----:B------:R-:W-:Y:S02]  /*6cd0*/  FMUL.FTZ R167, R14, c[0x0][0x320] ;  /* 0x0000c8000ea77a20 */ /* 0x000fe40000410000 */
[----:B------:R-:W-:Y:S02]  /*6ce0*/  FMUL.FTZ R165, R15, c[0x0][0x320] ;  /* 0x0000c8000fa57a20 */ /* 0x000fe40000410000 */
[----:B------:R-:W-:Y:S01]  /*6cf0*/  FMUL.FTZ R170, R16, c[0x0][0x320] ;  /* 0x0000c80010aa7a20 */ /* 0x000fe20000410000 */
[----:B------:R-:W2:Y:S01]  /*6d00*/  MUFU.TANH R159, R159 ;  /* 0x0000009f009f7308 */ /* 0x000ea20000002400 */
[C---:B-1----:R-:W-:Y:S03]  /*6d10*/  HMMA.16816.F32.BF16 R28, R192.reuse, R116, R28 ;  /* 0x00000074c01c723c */ /* 0x042fe6000004181c */
[----:B------:R-:W-:Y:S02]  /*6d20*/  FMUL.FTZ R250, R25, c[0x0][0x320] ;  /* 0x0000c80019fa7a20 */ /* 0x000fe40000410000 */
[----:B------:R-:W-:Y:S02]  /*6d30*/  FMUL.FTZ R243, R26, c[0x0][0x320] ;  /* 0x0000c8001af37a20 */ /* 0x000fe40000410000 */
[----:B------:R-:W-:Y:S01]  /*6d40*/  FMUL.FTZ R241, R27, c[0x0][0x320] ;  /* 0x0000c8001bf17a20 */ /* 0x000fe20000410000 */
[C---:B------:R-:W-:Y:S01]  /*6d50*/  HMMA.16816.F32.BF16 R32, R192.reuse, R118, R32 ;  /* 0x00000076c020723c */ /* 0x040fe20000041820 */
[----:B------:R-:W1:Y:S01]  /*6d60*/  MUFU.TANH R162, R162 ;  /* 0x000000a200a27308 */ /* 0x000e620000002400 */
[----:B------:R-:W5:Y:S01]  /*6d70*/  LDSM.16.M88.4 R116, [R202+0x5800] ;  /* 0x00580000ca74783b */ /* 0x000f620000000200 */
[----:B------:R-:W-:Y:S04]  /*6d80*/  DEPBAR.LE SB0, 0x0 ;  /* 0x000080000000791a */ /* 0x000fe80000000000 */
[----:B------:R-:W-:Y:S01]  /*6d90*/  FMUL.FTZ R240, R17, c[0x0][0x320] ;  /* 0x0000c80011f07a20 */ /* 0x000fe20000410000 */
[C---:B---3--:R-:W-:Y:S03]  /*6da0*/  HMMA.16816.F32.BF16 R36, R192.reuse, R124, R36 ;  /* 0x0000007cc024723c */ /* 0x048fe60000041824 */
[----:B------:R-:W3:Y:S01]  /*6db0*/  MUFU.TANH R164, R164 ;  /* 0x000000a400a47308 */ /* 0x000ee20000002400 */
[----:B------:R-:W-:Y:S01]  /*6dc0*/  BAR.SYNC.DEFER_BLOCKING 0x0 ;  /* 0x0000000000007b1d */ /* 0x000fe20000010000 */
[----:B------:R-:W-:Y:S02]  /*6dd0*/  FMUL.FTZ R171, R18, c[0x0][0x320] ;  /* 0x0000c80012ab7a20 */ /* 0x000fe40000410000 */
[----:B------:R-:W-:Y:S01]  /*6de0*/  FMUL.FTZ R169, R19, c[0x0][0x320] ;  /* 0x0000c80013a97a20 */ /* 0x000fe20000410000 */
[C---:B------:R-:W-:Y:S04]  /*6df0*/  HMMA.16816.F32.BF16 R40, R192.reuse, R126, R40 ;  /* 0x0000007ec028723c */ /* 0x040fe80000041828 */
[----:B------:R-:W-:Y:S01]  /*6e00*/  FMUL.FTZ R249, R28, c[0x0][0x320] ;  /* 0x0000c8001cf97a20 */ /* 0x000fe20000410000 */
[----:B------:R-:W1:Y:S01]  /*6e10*/  MUFU.TANH R161, R161 ;  /* 0x000000a100a17308 */ /* 0x000e620000002400 */
[----:B------:R-:W-:Y:S02]  /*6e20*/  FMUL.FTZ R248, R29, c[0x0][0x320] ;  /* 0x0000c8001df87a20 */ /* 0x000fe40000410000 */
[----:B------:R-:W-:Y:S04]  /*6e30*/  FMUL.FTZ R251, R32, c[0x0][0x320] ;  /* 0x0000c80020fb7a20 */ /* 0x000fe80000410000 */
        /* <DEDUP_REMOVED lines=8> */
[----:B------:R2:W2:Y:S01]  /*6ec0*/  MUFU.TANH R25, R248 ;  /* 0x000000f800197308 */ /* 0x0004a20000002400 */
[C---:B-----5:R-:W-:Y:S03]  /*6ed0*/  HMMA.16816.F32.BF16 R44, R192.reuse, R116, R44 ;  /* 0x00000074c02c723c */ /* 0x060fe6000004182c */
[----:B------:R-:W-:Y:S02]  /*6ee0*/  FMUL.FTZ R245, R31, c[0x0][0x320] ;  /* 0x0000c8001ff57a20 */ /* 0x000fe40000410000 */
[----:B------:R-:W-:Y:S02]  /*6ef0*/  FMUL.FTZ R30, R36, c[0x0][0x320] ;  /* 0x0000c800241e7a20 */ /* 0x000fe40000410000 */
[----:B------:R-:W-:Y:S01]  /*6f00*/  FMUL.FTZ R42, R42, c[0x0][0x320] ;  /* 0x0000c8002a2a7a20 */ /* 0x000fe20000410000 */
[----:B------:R-:W-:Y:S01]  /*6f10*/  HMMA.16816.F32.BF16 R48, R192, R118, R48 ;  /* 0x00000076c030723c */ /* 0x000fe20000041830 */
[----:B------:R5:W3:Y:S03]  /*6f20*/  MUFU.TANH R27, R251 ;  /* 0x000000fb001b7308 */ /* 0x000ae60000002400 */
[----:B------:R-:W-:Y:S02]  /*6f30*/  FMUL.FTZ R43, R43, c[0x0][0x320] ;  /* 0x0000c8002b2b7a20 */ /* 0x000fe40000410000 */
[----:B-1----:R-:W-:Y:S05]  /*6f40*/  FMUL.FTZ R249, R34, c[0x0][0x320] ;  /* 0x0000c80022f97a20 */ /* 0x002fea0000410000 */
[----:B------:R1:W1:Y:S01]  /*6f50*/  MUFU.TANH R29, R252 ;  /* 0x000000fc001d7308 */ /* 0x0002620000002400 */
[----:B--2---:R-:W-:Y:S02]  /*6f60*/  FMUL.FTZ R248, R35, c[0x0][0x320] ;  /* 0x0000c80023f87a20 */ /* 0x004fe40000410000 */
[----:B------:R-:W-:Y:S02]  /*6f70*/  FMUL.FTZ R35, R37, c[0x0][0x320] ;  /* 0x0000c80025237a20 */ /* 0x000fe40000410000 */
[----:B------:R-:W-:Y:S05]  /*6f80*/  FMUL.FTZ R37, R41, c[0x0][0x320] ;  /* 0x0000c80029257a20 */ /* 0x000fea0000410000 */
[----:B------:R-:W2:Y:S01]  /*6f90*/  MUFU.TANH R163, R163 ;  /* 0x000000a300a37308 */ /* 0x000ea20000002400 */
[----:B------:R-:W-:Y:S02]  /*6fa0*/  FMUL.FTZ R31, R47, c[0x0][0x320] ;  /* 0x0000c8002f1f7a20 */ /* 0x000fe40000410000 */
[----:B------:R-:W-:Y:S02]  /*6fb0*/  FMUL.FTZ R142, R48, c[0x0][0x320] ;  /* 0x0000c800308e7a20 */ /* 0x000fe40000410000 */
[----:B-----5:R-:W-:Y:S02]  /*6fc0*/  FMUL.FTZ R251, R39, c[0x0][0x320] ;  /* 0x0000c80027fb7a20 */ /* 0x020fe40000410000 */
[----:B------:R-:W-:Y:S02]  /*6fd0*/  FMUL.FTZ R39, R44, c[0x0][0x320] ;  /* 0x0000c8002c277a20 */ /* 0x000fe40000410000 */
[----:B------:R-:W-:Y:S01]  /*6fe0*/  FMUL.FTZ R41, R49, c[0x0][0x320] ;  /* 0x0000c80031297a20 */ /* 0x000fe20000410000 */
[----:B------:R-:W2:Y:S01]  /*6ff0*/  MUFU.TANH R168, R168 ;  /* 0x000000a800a87308 */ /* 0x000ea20000002400 */
[----:B------:R-:W-:Y:S02]  /*7000*/  FMUL.FTZ R34, R50, c[0x0][0x320] ;  /* 0x0000c80032227a20 */ /* 0x000fe40000410000 */
[----:B------:R-:W-:Y:S02]  /*7010*/  FMUL.FTZ R33, R51, c[0x0][0x320] ;  /* 0x0000c80033217a20 */ /* 0x000fe40000410000 */
[----:B-1----:R-:W-:Y:S02]  /*7020*/  FMUL.FTZ R252, R38, c[0x0][0x320] ;  /* 0x0000c80026fc7a20 */ /* 0x002fe40000410000 */
[----:B------:R-:W-:Y:S02]  /*7030*/  FMUL.FTZ R38, R40, c[0x0][0x320] ;  /* 0x0000c80028267a20 */ /* 0x000fe40000410000 */
[----:B------:R-:W-:Y:S01]  /*7040*/  FMUL.FTZ R45, R45, c[0x0][0x320] ;  /* 0x0000c8002d2d7a20 */ /* 0x000fe20000410000 */
[----:B------:R-:W1:Y:S01]  /*7050*/  MUFU.TANH R166, R166 ;  /* 0x000000a600a67308 */ /* 0x000e620000002400 */
[----:B------:R-:W-:Y:S09]  /*7060*/  FMUL.FTZ R46, R46, c[0x0][0x320] ;  /* 0x0000c8002e2e7a20 */ /* 0x000ff20000410000 */
[----:B------:R-:W1:Y:S10]  /*7070*/  MUFU.TANH R167, R167 ;  /* 0x000000a700a77308 */ /* 0x000e740000002400 */
        /* <DEDUP_REMOVED lines=23> */
[----:B------:R1:W1:Y:S10]  /*71f0*/  MUFU.TANH R157, R42 ;  /* 0x0000002a009d7308 */ /* 0x0002740000002400 */
[----:B------:R1:W1:Y:S10]  /*7200*/  MUFU.TANH R155, R43 ;  /* 0x0000002b009b7308 */ /* 0x0002740000002400 */
[----:B------:R-:W1:Y:S10]  /*7210*/  MUFU.TANH R39, R39 ;  /* 0x0000002700277308 */ /* 0x000e740000002400 */
[----:B------:R1:W1:Y:S10]  /*7220*/  MUFU.TANH R150, R45 ;  /* 0x0000002d00967308 */ /* 0x0002740000002400 */
[----:B------:R1:W1:Y:S10]  /*7230*/  MUFU.TANH R143, R46 ;  /* 0x0000002e008f7308 */ /* 0x0002740000002400 */
[----:B------:R-:W1:Y:S10]  /*7240*/  MUFU.TANH R31, R31 ;  /* 0x0000001f001f7308 */ /* 0x000e740000002400 */
[----:B------:R-:W1:Y:S10]  /*7250*/  MUFU.TANH R142, R142 ;  /* 0x0000008e008e7308 */ /* 0x000e740000002400 */
[----:B------:R-:W1:Y:S10]  /*7260*/  MUFU.TANH R41, R41 ;  /* 0x0000002900297308 */ /* 0x000e740000002400 */
[----:B------:R-:W1:Y:S10]  /*7270*/  MUFU.TANH R34, R34 ;  /* 0x0000002200227308 */ /* 0x000e740000002400 */
[----:B------:R-:W1:Y:S01]  /*7280*/  MUFU.TANH R33, R33 ;  /* 0x0000002100217308 */ /* 0x000e620000002400 */
[----:B------:R-:W-:-:S05]  /*7290*/  @!P0 BRA `(.L_x_180) ;  /* 0x0000035000008947 */ /* 0x000fca0003800000 */
[----:B--234-:R-:W-:Y:S02]  /*72a0*/  IMAD R5, R238, 0x60, R219 ;  /* 0x00000060ee057824 */ /* 0x01cfe400078e02db */
[----:B------:R-:W-:Y:S03]  /*72b0*/  IMAD.MOV.U32 R215, RZ, RZ, RZ ;  /* 0x000000ffffd77224 */ /* 0x000fe600078e00ff */
[----:B------:R-:W-:Y:S05]  /*72c0*/  IADD3 R216, R5, -0x60, R218 ;  /* 0xffffffa005d87810 */ /* 0x000fea0007ffe0da */
[----:B------:R-:W-:Y:S04]  /*72d0*/  @P3 IMAD.HI.U32 R5, R216, c[0x0][0x2bc], RZ ;  /* 0x0000af00d8053a27 */ /* 0x000fe800078e00ff */
[----:B------:R-:W-:Y:S01]  /*72e0*/  IMAD.MOV.U32 R4, RZ, RZ, R216 ;  /* 0x000000ffff047224 */ /* 0x000fe200078e00d8 */
[----:B------:R-:W-:Y:S04]  /*72f0*/  @P3 SHF.R.U32.HI R4, RZ, c[0x0][0x2c0], R5 ;  /* 0x0000b000ff043a19 */ /* 0x000fe80000011605 */
[C---:B------:R-:W-:Y:S04]  /*7300*/  @!P1 IADD3 R8, P0, R4.reuse, UR36, RZ ;  /* 0x0000002404089c10 */ /* 0x040fe8000ff1e0ff */
[----:B------:R-:W-:Y:S02]  /*7310*/  @!P1 LEA.HI.X.SX32 R5, R4, UR5, 0x1, P0 ;  /* 0x0000000504059c11 */ /* 0x000fe400080f0eff */
[C---:B------:R-:W-:Y:S04]  /*7320*/  @!P1 LEA R6, P0, R8.reuse, c[0x0][0x2a0], 0x2 ;  /* 0x0000a80008069a11 */ /* 0x040fe800078010ff */
[----:B------:R-:W-:Y:S01]  /*7330*/  @!P1 LEA.HI.X R7, R8, c[0x0][0x2a4], R5, 0x2, P0 ;  /* 0x0000a90008079a11 */ /* 0x000fe200000f1405 */
[----:B------:R-:W-:Y:S04]  /*7340*/  IMAD.MOV R5, RZ, RZ, -R4 ;  /* 0x000000ffff057224 */ /* 0x000fe800078e0a04 */
[----:B------:R2:W3:Y:S01]  /*7350*/  @!P1 LDG.E R215, [R6.64] ;  /* 0x0000002a06d79981 */ /* 0x0004e2000c1e1900 */
[----:B------:R-:W-:Y:S05]  /*7360*/  IMAD R216, R5, c[0x0][0x2b8], R216 ;  /* 0x0000ae0005d87a24 */ /* 0x000fea00078e02d8 */
[----:B------:R-:W-:Y:S05]  /*7370*/  SHF.R.S32.HI R5, RZ, 0x1f, R216 ;  /* 0x0000001fff057819 */ /* 0x000fea00000114d8 */
[----:B------:R-:W-:Y:S04]  /*7380*/  IMAD R5, R5, c[0x0][0x1e0], RZ ;  /* 0x0000780005057a24 */ /* 0x000fe800078e02ff */
[C---:B------:R-:W-:Y:S02]  /*7390*/  IMAD R5, R216.reuse, c[0x0][0x1e4], R5 ;  /* 0x00007900d8057a24 */ /* 0x040fe400078e0205 */
[----:B--2---:R-:W-:Y:S04]  /*73a0*/  IMAD.WIDE.U32 R6, R216, c[0x0][0x1e0], RZ ;  /* 0x00007800d8067a25 */ /* 0x004fe800078e00ff */
[----:B------:R-:W-:Y:S01]  /*73b0*/  IMAD.IADD R7, R7, 0x1, R5 ;  /* 0x0000000107077824 */ /* 0x000fe200078e0205 */
[----:B---3--:R-:W-:Y:S03]  /*73c0*/  SHF.R.S32.HI R4, RZ, 0x1f, R215 ;  /* 0x0000001fff047819 */ /* 0x008fe600000114d7 */
[C---:B------:R-:W-:Y:S04]  /*73d0*/  IMAD.WIDE.U32 R6, R215.reuse, c[0x0][0x1f0], R6 ;  /* 0x00007c00d7067a25 */ /* 0x040fe800078e0006 */
[----:B------:R-:W-:Y:S01]  /*73e0*/  IMAD R4, R4, c[0x0][0x1f0], RZ ;  /* 0x00007c0004047a24 */ /* 0x000fe200078e02ff */
[----:B------:R-:W-:Y:S03]  /*73f0*/  IADD3 R5, P0, R6, UR40, RZ ;  /* 0x0000002806057c10 */ /* 0x000fe6000ff1e0ff */
[----:B------:R-:W-:Y:S05]  /*7400*/  IMAD R4, R215, c[0x0][0x1f4], R4 ;  /* 0x00007d00d7047a24 */ /* 0x000fea00078e0204 */
[----:B------:R-:W-:Y:S02]  /*7410*/  IADD3.X R4, R7, UR9, R4, P0, !PT ;  /* 0x0000000907047c10 */ /* 0x000fe400087fe404 */
[C---:B------:R-:W-:Y:S04]  /*7420*/  LEA R16, P0, R5.reuse, c[0x0][0x1c8], 0x1 ;  /* 0x0000720005107a11 */ /* 0x040fe800078008ff */
[----:B------:R-:W-:Y:S01]  /*7430*/  LEA.HI.X R18, R5, c[0x0][0x1cc], R4, 0x1, P0 ;  /* 0x0000730005127a11 */ /* 0x000fe200000f0c04 */
[----:B------:R-:W2:Y:S01]  /*7440*/  SHFL.IDX PT, R10, R16, RZ, 0x181f ;  /* 0x00181fff100a7589 */ /* 0x000ea200000e0000 */
[----:B------:R-:W-:Y:S03]  /*7450*/  IADD3 R4, -R231, 0x10, RZ ;  /* 0x00000010e7047810 */ /* 0x000fe60007ffe1ff */
[----:B------:R-:W3:Y:S01]  /*7460*/  SHFL.IDX PT, R9, R18, RZ, 0x181f ;  /* 0x00181fff12097589 */ /* 0x000ee200000e0000 */
[----:B------:R-:W-:Y:S03]  /*7470*/  LOP3.LUT R4, R4, 0xf, RZ, 0xc0, !PT ;  /* 0x0000000f04047812 */ /* 0x000fe600078ec0ff */
[----:B------:R-:W4:Y:S04]  /*7480*/  SHFL.IDX PT, R8, R16, 0x1, 0x181f ;  /* 0x00381f0010087f89 */ /* 0x000f2800000e0000 */
[----:B------:R-:W5:Y:S04]  /*7490*/  SHFL.IDX PT, R6, R16, 0x2, 0x181f ;  /* 0x00581f0010067f89 */ /* 0x000f6800000e0000 */
[----:B------:R-:W1:Y:S04]  /*74a0*/  SHFL.IDX PT, R7, R18, 0x1, 0x181f ;  /* 0x00381f0012077f89 */ /* 0x000e6800000e0000 */
[----:B------:R-:W1:Y:S01]  /*74b0*/  SHFL.IDX PT, R5, R18, 0x2, 0x181f ;  /* 0x00581f0012057f89 */ /* 0x000e6200000e0000 */
[C---:B--2---:R-:W-:Y:S02]  /*74c0*/  IADD3 R12, P2, R10.reuse, R235, RZ ;  /* 0x000000eb0a0c7210 */ /* 0x044fe40007f5e0ff */
[----:B------:R-:W-:Y:S03]  /*74d0*/  IADD3 R14, P0, R10, R233, RZ ;  /* 0x000000e90a0e7210 */ /* 0x000fe60007f1e0ff */
[C---:B---3--:R-:W-:Y:S02]  /*74e0*/  IMAD.X R13, R9.reuse, 0x1, R236, P2 ;  /* 0x00000001090d7824 */ /* 0x048fe400010e06ec */
[----:B------:R-:W-:Y:S01]  /*74f0*/  IMAD.X R15, R9, 0x1, R234, P0 ;  /* 0x00000001090f7824 */ /* 0x000fe200000e06ea */
[C---:B----4-:R-:W-:Y:S02]  /*7500*/  IADD3 R10, P6, R8.reuse, R235, RZ ;  /* 0x000000eb080a7210 */ /* 0x050fe40007fde0ff */
[----:B------:R2:W-:Y:S01]  /*7510*/  LDGSTS.E.BYPASS.LTC128B.128 [R217+0x8100], [R12.64], !P5 ;  /* 0x081000000cd97fae */ /* 0x0005e2000e901d6a */
[----:B------:R-:W-:Y:S02]  /*7520*/  IADD3 R8, P2, R8, R233, RZ ;  /* 0x000000e908087210 */ /* 0x000fe40007f5e0ff */
[----:B-----5:R-:W-:Y:S01]  /*7530*/  IADD3 R16, P0, R6, R235, RZ ;  /* 0x000000eb06107210 */ /* 0x020fe20007f1e0ff */
[----:B------:R2:W-:Y:S01]  /*7540*/  LDGSTS.E.BYPASS.LTC128B.128 [R217+0xb100], [R14.64], !P4 ;  /* 0x0b1000000ed97fae */ /* 0x0005e2000e101d6a */
[C---:B-1----:R-:W-:Y:S02]  /*7550*/  IMAD.X R11, R7.reuse, 0x1, R236, P6 ;  /* 0x00000001070b7824 */ /* 0x042fe400030e06ec */
[----:B------:R-:W-:Y:S01]  /*7560*/  IMAD.X R9, R7, 0x1, R234, P2 ;  /* 0x0000000107097824 */ /* 0x000fe200010e06ea */
[----:B------:R-:W-:Y:S01]  /*7570*/  IADD3 R4, P6, P2, R4, R6, R233 ;  /* 0x0000000604047210 */ /* 0x000fe20007ade0e9 */
[----:B------:R-:W-:Y:S01]  /*7580*/  IMAD.X R17, R5, 0x1, R236, P0 ;  /* 0x0000000105117824 */ /* 0x000fe200000e06ec */
[----:B------:R2:W-:Y:S01]  /*7590*/  LDGSTS.E.BYPASS.LTC128B.128 [R217+0x9100], [R10.64], !P5 ;  /* 0x091000000ad97fae */ /* 0x0005e2000e901d6a */
[----:B------:R-:W-:Y:S02]  /*75a0*/  ISETP.NE.U32.AND P0, PT, R231, RZ, PT ;  /* 0x000000ffe700720c */ /* 0x000fe40003f05070 */
[----:B------:R-:W-:Y:S01]  /*75b0*/  IADD3.X R5, RZ, R5, R234, P6, P2 ;  /* 0x00000005ff057210 */ /* 0x000fe200037e44ea */
[----:B------:R2:W-:Y:S04]  /*75c0*/  LDGSTS.E.BYPASS.LTC128B.128 [R217+0xc100], [R8.64], !P4 ;  /* 0x0c10000008d97fae */ /* 0x0005e8000e101d6a */
[----:B------:R2:W-:Y:S06]  /*75d0*/  LDGSTS.E.BYPASS.LTC128B.128 [R217+0xa100], [R16.64], !P5 ;  /* 0x0a10000010d97fae */ /* 0x0005ec000e901d6a */
[----:B------:R2:W-:Y:S02]  /*75e0*/  LDGSTS.E.BYPASS.LTC128B.128.ZFILL [R217+0xd100], [R4.64], P0 ;  /* 0x0d10000004d97fae */ /* 0x0005e40008141d6a */
.L_x_180:
[----:B--234-:R-:W-:Y:S01]  /*75f0*/  IMAD.MOV.U32 R7, RZ, RZ, R220 ;  /* 0x000000ffff077224 */ /* 0x01cfe200078e00dc */
[----:B------:R-:W-:Y:S01]  /*7600*/  PLOP3.LUT P2, PT, PT, PT, UP1, 0x80, 0x0 ;  /* 0x000000000000781c */ /* 0x000fe20003f4f018 */
[----:B------:R-:W0:Y:S01]  /*7610*/  LDGDEPBAR ;  /* 0x00000000000079af */ /* 0x000e220000000000 */
[----:B------:R-:W-:Y:S01]  /*7620*/  PLOP3.LUT P0, PT, PT, PT, UP1, 0x80, 0x0 ;  /* 0x000000000000781c */ /* 0x000fe20003f0f018 */
[----:B------:R-:W-:Y:S05]  /*7630*/  IMAD R14, R238, -0x60, RZ ;  /* 0xffffffa0ee0e7824 */ /* 0x000fea00078e02ff */
[----:B------:R-:W-:Y:S05]  /*7640*/  IADD3 R5, -R221, 0x1, R14 ;  /* 0x00000001dd057810 */ /* 0x000fea0007ffe10e */
[----:B------:R-:W-:Y:S05]  /*7650*/  @P2 IMAD.HI.U32 R4, R220, c[0x0][0x2c8], RZ ;  /* 0x0000b200dc042a27 */ /* 0x000fea00078e00ff */
[----:B------:R-:W-:Y:S01]  /*7660*/  @P0 SHF.R.U32.HI R7, RZ, c[0x0][0x2cc], R4 ;  /* 0x0000b300ff070a19 */ /* 0x000fe20000011604 */
[----:B------:R-:W-:Y:S01]  /*7670*/  IMAD.U32 R4, RZ, RZ, UR8 ;  /* 0x00000008ff047e24 */ /* 0x000fe2000f8e00ff */
[----:B------:R-:W-:Y:S03]  /*7680*/  PLOP3.LUT P0, PT, PT, PT, UP0, 0x40, 0x0 ;  /* 0x000000000000781c */ /* 0x000fe60003f0e808 */
[----:B------:R-:W2:Y:S01]  /*7690*/  SHFL.IDX PT, R13, R7, RZ, 0x1c1f ;  /* 0x001c1fff070d7589 */ /* 0x000ea200000e0000 */
[----:B------:R-:W-:Y:S05]  /*76a0*/  IMAD R5, R4, c[0x0][0x1d0], R5 ;  /* 0x0000740004057a24 */ /* 0x000fea00078e0205 */
[----:B------:R-:W-:Y:S04]  /*76b0*/  IADD3 R4, R5, -c[0x0][0x168], RZ ;  /* 0x80005a0005047a10 */ /* 0x000fe80007ffe0ff */
[C---:B------:R-:W-:Y:S02]  /*76c0*/  IADD3 R5, R4.reuse, c[0x0][0x328], RZ ;  /* 0x0000ca0004057a10 */ /* 0x040fe40007ffe0ff */
[----:B------:R-:W-:Y:S03]  /*76d0*/  IADD3 R4, R4, UR13, RZ ;  /* 0x0000000d04047c10 */ /* 0x000fe6000fffe0ff */
[----:B--2---:R-:W-:Y:S02]  /*76e0*/  IMAD.IADD R11, R5, 0x1, R13 ;  /* 0x00000001050b7824 */ /* 0x004fe400078e020d */
[----:B------:R-:W-:Y:S01]  /*76f0*/  IMAD.IADD R9, R13, 0x1, R4 ;  /* 0x000000010d097824 */ /* 0x000fe200078e0204 */
[----:B------:R-:W-:-:S05]  /*7700*/  @P0 BRA `(.L_x_181) ;  /* 0x000001a000000947 */ /* 0x000fca0003800000 */
[----:B------:R-:W-:Y:S01]  /*7710*/  MOV R6, UR8 ;  /* 0x0000000800067c02 */ /* 0x000fe20008000f00 */
[----:B------:R-:W-:Y:S04]  /*7720*/  BSSY B0, `(.L_x_182) ;  /* 0x0000013000007945 */ /* 0x000fe80003800000 */
[----:B------:R-:W-:Y:S05]  /*7730*/  IMAD R13, R6, c[0x0][0x1d0], R13 ;  /* 0x00007400060d7a24 */ /* 0x000fea00078e020d */
[----:B------:R-:W-:Y:S04]  /*7740*/  IADD3 R8, R13, -c[0x0][0x168], RZ ;  /* 0x80005a000d087a10 */ /* 0x000fe80007ffe0ff */
[----:B------:R-:W-:Y:S11]  /*7750*/  ISETP.GT.AND P0, PT, R8, -0x1, PT ;  /* 0xffffffff0800780c */ /* 0x000ff60003f04270 */
[----:B------:R-:W-:Y:S02]  /*7760*/  @!UPT UIADD3 URZ, URZ, URZ, URZ ;  /* 0x0000003f3f3ff290 */ /* 0x000fe4000fffe03f */
[----:B------:R-:W-:-:S05]  /*7770*/  @P0 BRA `(.L_x_183) ;  /* 0x0000008000000947 */ /* 0x000fca0003800000 */
[----:B------:R-:W-:Y:S01]  /*7780*/  LOP3.LUT R8, RZ, R8, RZ, 0x33, !PT ;  /* 0x00000008ff087212 */ /* 0x000fe200078e33ff */
[----:B------:R-:W-:Y:S05]  /*7790*/  IMAD.MOV.U32 R6, RZ, RZ, c[0x0][0x32c] ;  /* 0x0000cb00ff067624 */ /* 0x000fea00078e00ff */
[----:B------:R-:W-:Y:S11]  /*77a0*/  ISETP.NE.AND P0, PT, R6, 0x1, PT ;  /* 0x000000010600780c */ /* 0x000ff60003f05270 */
[----:B------:R-:W-:Y:S02]  /*77b0*/  @!UPT UIADD3 URZ, URZ, URZ, URZ ;  /* 0x0000003f3f3ff290 */ /* 0x000fe4000fffe03f */
[----:B------:R-:W-:Y:S05]  /*77c0*/  @P0 IMAD.HI.U32 R6, R8, c[0x0][0x330], RZ ;  /* 0x0000cc0008060a27 */ /* 0x000fea00078e00ff */
[----:B------:R-:W-:Y:S04]  /*77d0*/  @P0 SHF.R.U32.HI R8, RZ, c[0x0][0x334], R6 ;  /* 0x0000cd00ff080a19 */ /* 0x000fe80000011606 */
[----:B------:R-:W-:Y:S01]  /*77e0*/  LOP3.LUT R8, RZ, R8, RZ, 0x33, !PT ;  /* 0x00000008ff087212 */ /* 0x000fe200078e33ff */
[----:B------:R-:W-:-:S05]  /*77f0*/  BRA `(.L_x_184) ;  /* 0x0000005000007947 */ /* 0x000fca0003800000 */
.L_x_183:
[----:B------:R-:W-:Y:S04]  /*7800*/  MOV R6, c[0x0][0x32c] ;  /* 0x0000cb0000067a02 */ /* 0x000fe80000000f00 */
[----:B------:R-:W-:Y:S11]  /*7810*/  ISETP.NE.AND P0, PT, R6, 0x1, PT ;  /* 0x000000010600780c */ /* 0x000ff60003f05270 */
[----:B------:R-:W-:Y:S02]  /*7820*/  @!UPT UIADD3 URZ, URZ, URZ, URZ ;  /* 0x0000003f3f3ff290 */ /* 0x000fe4000fffe03f */
[----:B------:R-:W-:Y:S05]  /*7830*/  @P0 IMAD.HI.U32 R6, R8, c[0x0][0x330], RZ ;  /* 0x0000cc0008060a27 */ /* 0x000fea00078e00ff */
[----:B------:R-:W-:Y:S02]  /*7840*/  @P0 SHF.R.U32.HI R8, RZ, c[0x0][0x334], R6 ;  /* 0x0000cd00ff080a19 */ /* 0x000fe40000011606 */
.L_x_184:
[----:B------:R-:W-:Y:S05]  /*7850*/  BSYNC B0 ;  /* 0x0000000000007941 */ /* 0x000fea0003800000 */
.L_x_182:
[----:B------:R-:W-:Y:S04]  /*7860*/  IMAD.IADD R13, R14, 0x1, -R221 ;  /* 0x000000010e0d7824 */ /* 0x000fe800078e0add */
[----:B------:R-:W-:Y:S05]  /*7870*/  IMAD R8, R8, c[0x0][0x32c], R13 ;  /* 0x0000cb0008087a24 */ /* 0x000fea00078e020d */
[----:B------:R-:W-:Y:S02]  /*7880*/  IADD3 R6, R8, c[0x0][0x32c], RZ ;  /* 0x0000cb0008067a10 */ /* 0x000fe40007ffe0ff */
[----:B------:R-:W-:Y:S02]  /*7890*/  IMNMX R9, R9, R8, !PT ;  /* 0x0000000809097217 */ /* 0x000fe40007800200 */
[----:B------:R-:W-:Y:S02]  /*78a0*/  IMNMX R11, R11, R6, PT ;  /* 0x000000060b0b7217 */ /* 0x000fe40003800200 */
.L_x_181:
[C---:B------:R-:W-:Y:S01]  /*78b0*/  ISETP.GE.AND P0, PT, R14.reuse, 0x1, PT ;  /* 0x000000010e00780c */ /* 0x040fe20003f06270 */
[----:B------:R-:W2:Y:S01]  /*78c0*/  SHFL.IDX PT, R7, R7, 0x1, 0x1c1f ;  /* 0x003c1f0007077f89 */ /* 0x000ea200000e0000 */
[----:B------:R-:W-:Y:S02]  /*78d0*/  ISETP.GE.AND P2, PT, R14, 0x2, PT ;  /* 0x000000020e00780c */ /* 0x000fe40003f46270 */
[----:B------:R-:W-:Y:S02]  /*78e0*/  LOP3.LUT R226, R226, 0xffdfffff, RZ, 0xc0, !PT ;  /* 0xffdfffffe2e27812 */ /* 0x000fe400078ec0ff */
[----:B------:R-:W-:Y:S07]  /*78f0*/  ISETP.GE.AND P6, PT, R14, 0x59, PT ;  /* 0x000000590e00780c */ /* 0x000fee0003fc6270 */
[----:B------:R-:W-:Y:S02]  /*7900*/  @P0 LOP3.LUT R226, R226, 0x200000, RZ, 0xfc, !PT ;  /* 0x00200000e2e20812 */ /* 0x000fe400078efcff */
[----:B------:R-:W-:Y:S02]  /*7910*/  ISETP.GT.AND P0, PT, R9, RZ, !P0 ;  /* 0x000000ff0900720c */ /* 0x000fe40004704270 */
[----:B------:R-:W-:Y:S02]  /*7920*/  LOP3.LUT R226, R226, 0xffefffff, RZ, 0xc0, !PT ;  /* 0xffefffffe2e27812 */ /* 0x000fe400078ec0ff */
[----:B------:R-:W-:Y:S02]  /*7930*/  ISETP.LT.OR P0, PT, R11, 0x1, P0 ;  /* 0x000000010b00780c */ /* 0x000fe40000701670 */
[----:B------:R-:W-:Y:S02]  /*7940*/  @P2 LOP3.LUT R226, R226, 0x100000, RZ, 0xfc, !PT ;  /* 0x00100000e2e22812 */ /* 0x000fe400078efcff */
[----:B------:R-:W-:Y:S02]  /*7950*/  FSEL R12, R158, -INF , !P0 ;  /* 0xff8000009e0c7808 */ /* 0x000fe40004000000 */
[----:B------:R-:W-:Y:S01]  /*7960*/  ISETP.GT.AND P0, PT, R9, 0x1, !P2 ;  /* 0x000000010900780c */ /* 0x000fe20005704270 */
[--C-:B--2---:R-:W-:Y:S01]  /*7970*/  IMAD.IADD R5, R5, 0x1, R7.reuse ;  /* 0x0000000105057824 */ /* 0x104fe200078e0207 */
[----:B------:R-:W-:Y:S01]  /*7980*/  ISETP.GE.AND P2, PT, R14, 0x9, PT ;  /* 0x000000090e00780c */ /* 0x000fe20003f46270 */
[----:B------:R-:W-:Y:S01]  /*7990*/  IMAD.IADD R4, R4, 0x1, R7 ;  /* 0x0000000104047824 */ /* 0x000fe200078e0207 */
[----:B------:R-:W-:Y:S02]  /*79a0*/  ISETP.LT.OR P0, PT, R11, 0x2, P0 ;  /* 0x000000020b00780c */ /* 0x000fe40000701670 */
[----:B------:R-:W-:Y:S02]  /*79b0*/  LOP3.LUT R226, R226, 0xfff7ffff, RZ, 0xc0, !PT ;  /* 0xfff7ffffe2e27812 */ /* 0x000fe400078ec0ff */
[----:B------:R-:W-:Y:S02]  /*79c0*/  FSEL R10, R160, -INF , !P0 ;  /* 0xff800000a00a7808 */ /* 0x000fe40004000000 */
[----:B------:R-:W-:Y:S04]  /*79d0*/  ISETP.GT.AND P0, PT, R9, 0x8, !P2 ;  /* 0x000000080900780c */ /* 0x000fe80005704270 */
[----:B------:R-:W-:Y:S02]  /*79e0*/  ISETP.LT.OR P0, PT, R11, 0x9, P0 ;  /* 0x000000090b00780c */ /* 0x000fe40000701670 */
[----:B------:R-:W-:Y:S02]  /*79f0*/  @P2 LOP3.LUT R226, R226, 0x80000, RZ, 0xfc, !PT ;  /* 0x00080000e2e22812 */ /* 0x000fe400078efcff */
[----:B------:R-:W-:Y:S02]  /*7a00*/  ISETP.GE.AND P2, PT, R14, 0xa, PT ;  /* 0x0000000a0e00780c */ /* 0x000fe40003f46270 */
[----:B------:R-:W-:Y:S02]  /*7a10*/  LOP3.LUT R226, R226, 0xfffbffff, RZ, 0xc0, !PT ;  /* 0xfffbffffe2e27812 */ /* 0x000fe400078ec0ff */
[----:B------:R-:W-:Y:S02]  /*7a20*/  FSEL R6, R162, -INF , !P0 ;  /* 0xff800000a2067808 */ /* 0x000fe40004000000 */
[----:B------:R-:W-:Y:S04]  /*7a30*/  ISETP.GT.AND P0, PT, R9, 0x9, !P2 ;  /* 0x000000090900780c */ /* 0x000fe80005704270 */
[----:B------:R-:W-:Y:S03]  /*7a40*/  ISETP.LT.OR P0, PT, R11, 0xa, P0 ;  /* 0x0000000a0b00780c */ /* 0x000fe60000701670 */
        /* <DEDUP_REMOVED lines=9> */
[----:B-1----:R-:W-:Y:S02]  /*7ae0*/  FSEL R42, R168, -INF , !P0 ;  /* 0xff800000a82a7808 */ /* 0x002fe40004000000 */
        /* <DEDUP_REMOVED lines=88> */
[----:B------:R-:W-:Y:S02]  /*8070*/  FSEL R162, R37, -INF , !P0 ;  /* 0xff80000025a27808 */ /* 0x000fe40004000000 */
[----:B------:R-:W-:Y:S02]  /*8080*/  LOP3.LUT R226, R226, 0xfffffffd, RZ, 0xc0, !PT ;  /* 0xfffffffde2e27812 */ /* 0x000fe400078ec0ff */
[----:B------:R-:W-:Y:S04]  /*8090*/  ISETP.GT.AND P0, PT, R9, 0x50, !P2 ;  /* 0x000000500900780c */ /* 0x000fe80005704270 */
[----:B------:R-:W-:Y:S03]  /*80a0*/  ISETP.LT.OR P0, PT, R11, 0x51, P0 ;  /* 0x000000510b00780c */ /* 0x000fe60000701670 */
[----:B------:R-:W-:Y:S02]  /*80b0*/  @P2 LOP3.LUT R226, R226, 0x2, RZ, 0xfc, !PT ;  /* 0x00000002e2e22812 */ /* 0x000fe400078efcff */
[----:B------:R-:W-:Y:S02]  /*80c0*/  ISETP.GE.AND P2, PT, R14, 0x52, PT ;  /* 0x000000520e00780c */ /* 0x000fe40003f46270 */
[----:B------:R-:W-:Y:S02]  /*80d0*/  FSEL R152, R39, -INF , !P0 ;  /* 0xff80000027987808 */ /* 0x000fe40004000000 */
[----:B------:R-:W-:Y:S02]  /*80e0*/  ISETP.GT.AND P0, PT, R9, 0x51, !P2 ;  /* 0x000000510900780c */ /* 0x000fe40005704270 */
[----:B------:R-:W-:Y:S02]  /*80f0*/  LOP3.LUT R226, R226, 0xfffffffe, RZ, 0xc0, !PT ;  /* 0xfffffffee2e27812 */ /* 0x000fe400078ec0ff */
[----:B------:R-:W-:Y:S04]  /*8100*/  ISETP.LT.OR P0, PT, R11, 0x52, P0 ;  /* 0x000000520b00780c */ /* 0x000fe80000701670 */
[----:B------:R-:W-:Y:S02]  /*8110*/  FSEL R150, R150, -INF , !P0 ;  /* 0xff80000096967808 */ /* 0x000fe40004000000 */
[----:B------:R-:W-:Y:S02]  /*8120*/  ISETP.GT.AND P0, PT, R9, 0x58, !P6 ;  /* 0x000000580900780c */ /* 0x000fe40007704270 */
[----:B------:R-:W-:Y:S02]  /*8130*/  @P2 LOP3.LUT R226, R226, 0x1, RZ, 0xfc, !PT ;  /* 0x00000001e2e22812 */ /* 0x000fe400078efcff */
[----:B------:R-:W-:Y:S02]  /*8140*/  ISETP.LT.OR P0, PT, R11, 0x59, P0 ;  /* 0x000000590b00780c */ /* 0x000fe40000701670 */
[----:B------:R-:W-:Y:S02]  /*8150*/  ISETP.GE.AND P2, PT, R14, 0x5a, PT ;  /* 0x0000005a0e00780c */ /* 0x000fe40003f46270 */
[----:B------:R-:W-:Y:S02]  /*8160*/  FSEL R142, R142, -INF , !P0 ;  /* 0xff8000008e8e7808 */ /* 0x000fe40004000000 */
[----:B------:R-:W-:Y:S04]  /*8170*/  ISETP.GT.AND P0, PT, R9, 0x59, !P2 ;  /* 0x000000590900780c */ /* 0x000fe80005704270 */
[----:B------:R-:W-:Y:S04]  /*8180*/  ISETP.LT.OR P0, PT, R11, 0x5a, P0 ;  /* 0x0000005a0b00780c */ /* 0x000fe80000701670 */
[----:B------:R-:W-:Y:S02]  /*8190*/  FSEL R140, R41, -INF , !P0 ;  /* 0xff800000298c7808 */ /* 0x000fe40004000000 */
[----:B------:R-:W-:Y:S11]  /*81a0*/  PLOP3.LUT P0, PT, PT, PT, UP0, 0x40, 0x0 ;  /* 0x000000000000781c */ /* 0x000ff60003f0e808 */
[----:B------:R-:W-:Y:S02]  /*81b0*/  @!UPT UIADD3 URZ, URZ, URZ, URZ ;  /* 0x0000003f3f3ff290 */ /* 0x000fe4000fffe03f */
        /* <DEDUP_REMOVED lines=16> */
.L_x_187:
[----:B------:R-:W-:Y:S04]  /*82c0*/  MOV R7, c[0x0][0x32c] ;  /* 0x0000cb0000077a02 */ /* 0x000fe80000000f00 */
[----:B------:R-:W-:Y:S11]  /*82d0*/  ISETP.NE.AND P0, PT, R7, 0x1, PT ;  /* 0x000000010700780c */ /* 0x000ff60003f05270 */
[----:B------:R-:W-:Y:S02]  /*82e0*/  @!UPT UIADD3 URZ, URZ, URZ, URZ ;  /* 0x0000003f3f3ff290 */ /* 0x000fe4000fffe03f */
[----:B------:R-:W-:Y:S05]  /*82f0*/  @P0 IMAD.HI.U32 R7, R9, c[0x0][0x330], RZ ;  /* 0x0000cc0009070a27 */ /* 0x000fea00078e00ff */
[----:B------:R-:W-:Y:S02]  /*8300*/  @P0 SHF.R.U32.HI R9, RZ, c[0x0][0x334], R7 ;  /* 0x0000cd00ff090a19 */ /* 0x000fe40000011607 */
.L_x_188:
[----:B------:R-:W-:Y:S05]  /*8310*/  BSYNC B0 ;  /* 0x0000000000007941 */ /* 0x000fea0003800000 */
.L_x_186:
[----:B------:R-:W-:Y:S04]  /*8320*/  IMAD.IADD R14, R14, 0x1, -R221 ;  /* 0x000000010e0e7824 */ /* 0x000fe800078e0add */
[----:B------:R-:W-:Y:S05]  /*8330*/  IMAD R14, R9, c[0x0][0x32c], R14 ;  /* 0x0000cb00090e7a24 */ /* 0x000fea00078e020e */
[----:B------:R-:W-:Y:S02]  /*8340*/  IADD3 R16, R14, c[0x0][0x32c], RZ ;  /* 0x0000cb000e107a10 */ /* 0x000fe40007ffe0ff */
[----:B------:R-:W-:Y:S02]  /*8350*/  IMNMX R4, R4, R14, !PT ;  /* 0x0000000e04047217 */ /* 0x000fe40007800200 */
[----:B------:R-:W-:Y:S02]  /*8360*/  IMNMX R5, R5, R16, PT ;  /* 0x0000001005057217 */ /* 0x000fe40003800200 */
.L_x_185:
[----:B------:R-:W-:Y:S01]  /*8370*/  LOP3.LUT P0, RZ, R226, 0x200000, RZ, 0xc0, !PT ;  /* 0x00200000e2ff7812 */ /* 0x000fe2000780c0ff */
[----:B------:R-:W-:Y:S01]  /*8380*/  LDSM.16.MT88.4 R20, [R210+0x100] ;  /* 0x00010000d214783b */ /* 0x000fe20000004200 */
[----:B------:R-:W-:Y:S02]  /*8390*/  FMNMX.FTZ R17, R12, R3, !PT ;  /* 0x000000030c117209 */ /* 0x000fe40007810000 */
[----:B------:R-:W-:Y:S02]  /*83a0*/  ISETP.GT.AND P0, PT, R4, RZ, !P0 ;  /* 0x000000ff0400720c */ /* 0x000fe40004704270 */
[----:B------:R-:W-:Y:S02]  /*83b0*/  FMNMX.FTZ R17, R10, R17, !PT ;  /* 0x000000110a117209 */ /* 0x000fe40007810000 */
[C---:B------:R-:W-:Y:S01]  /*83c0*/  ISETP.LT.OR P0, PT, R5.reuse, 0x1, P0 ;  /* 0x000000010500780c */ /* 0x040fe20000701670 */
[----:B------:R-:W-:Y:S01]  /*83d0*/  LDSM.16.MT88.4 R36, [R208+0x100] ;  /* 0x00010000d024783b */ /* 0x000fe20000004200 */
[----:B------:R-:W-:Y:S02]  /*83e0*/  FMNMX.FTZ R17, R6, R17, !PT ;  /* 0x0000001106117209 */ /* 0x000fe40007810000 */
[----:B------:R-:W-:Y:S02]  /*83f0*/  FSEL R15, R0, -INF , !P0 ;  /* 0xff800000000f7808 */ /* 0x000fe40004000000 */
[----:B------:R-:W-:Y:S02]  /*8400*/  LOP3.LUT P0, RZ, R226, 0x100000, RZ, 0xc0, !PT ;  /* 0x00100000e2ff7812 */ /* 0x000fe4000780c0ff */
[----:B------:R-:W-:Y:S01]  /*8410*/  FMNMX.FTZ R17, R8, R17, !PT ;  /* 0x0000001108117209 */ /* 0x000fe20007810000 */
[----:B------:R-:W-:Y:S01]  /*8420*/  LDSM.16.MT88.4 R44, [R212+0x3100] ;  /* 0x00310000d42c783b */ /* 0x000fe20000004200 */
[----:B------:R-:W-:Y:S02]  /*8430*/  ISETP.GT.AND P0, PT, R4, 0x1, !P0 ;  /* 0x000000010400780c */ /* 0x000fe40004704270 */
[----:B------:R-:W-:Y:S02]  /*8440*/  FMNMX.FTZ R17, R42, R17, !PT ;  /* 0x000000112a117209 */ /* 0x000fe40007810000 */
[----:B------:R-:W-:Y:S02]  /*8450*/  ISETP.LT.OR P0, PT, R5, 0x2, P0 ;  /* 0x000000020500780c */ /* 0x000fe40000701670 */
[----:B------:R-:W-:Y:S02]  /*8460*/  FMNMX.FTZ R17, R40, R17, !PT ;  /* 0x0000001128117209 */ /* 0x000fe40007810000 */
[----:B------:R-:W-:Y:S02]  /*8470*/  FSEL R13, R159, -INF , !P0 ;  /* 0xff8000009f0d7808 */ /* 0x000fe40004000000 */
[----:B------:R-:W-:Y:S02]  /*8480*/  LOP3.LUT P0, RZ, R226, 0x80000, RZ, 0xc0, !PT ;  /* 0x00080000e2ff7812 */ /* 0x000fe4000780c0ff */
[----:B------:R-:W-:Y:S02]  /*8490*/  FMNMX.FTZ R17, R50, R17, !PT ;  /* 0x0000001132117209 */ /* 0x000fe40007810000 */
        /* <DEDUP_REMOVED lines=66> */
[----:B------:R-:W-:Y:S01]  /*88c0*/  ISETP.GT.AND P6, PT, R4, 0x58, !P6 ;  /* 0x000000580400780c */ /* 0x000fe200077c4270 */
[----:B------:R-:W1:Y:S01]  /*88d0*/  SHFL.BFLY PT, R14, R7, 0x2, 0x1f ;  /* 0x0c401f00070e7f89 */ /* 0x000e6200000e0000 */
[----:B------:R-:W-:Y:S02]  /*88e0*/  FSEL R169, R241, -INF , !P0 ;  /* 0xff800000f1a97808 */ /* 0x000fe40004000000 */
[----:B------:R-:W-:Y:S02]  /*88f0*/  LOP3.LUT P0, RZ, R226, 0x200, RZ, 0xc0, !PT ;  /* 0x00000200e2ff7812 */ /* 0x000fe4000780c0ff */
[----:B------:R-:W-:Y:S02]  /*8900*/  FMNMX.FTZ R0, R169, R0, !PT ;  /* 0x00000000a9007209 */ /* 0x000fe40007810000 */
[C---:B------:R-:W-:Y:S02]  /*8910*/  ISETP.GT.AND P0, PT, R4.reuse, 0x30, !P0 ;  /* 0x000000300400780c */ /* 0x040fe40004704270 */
[C---:B------:R-:W-:Y:S02]  /*8920*/  ISETP.LT.OR P6, PT, R5.reuse, 0x59, P6 ;  /* 0x000000590500780c */ /* 0x040fe400037c1670 */
[----:B------:R-:W-:Y:S02]  /*8930*/  ISETP.LT.OR P0, PT, R5, 0x31, P0 ;  /* 0x000000310500780c */ /* 0x000fe40000701670 */
[----:B------:R-:W-:Y:S02]  /*8940*/  ISETP.GT.AND P2, PT, R4, 0x59, !P2 ;  /* 0x000000590400780c */ /* 0x000fe40005744270 */
[----:B------:R-:W-:Y:S02]  /*8950*/  FSEL R241, R247, -INF , !P0 ;  /* 0xff800000f7f17808 */ /* 0x000fe40004000000 */
[----:B------:R-:W-:Y:S02]  /*8960*/  LOP3.LUT P0, RZ, R226, 0x100, RZ, 0xc0, !PT ;  /* 0x00000100e2ff7812 */ /* 0x000fe4000780c0ff */
[----:B------:R-:W-:Y:S02]  /*8970*/  FMNMX.FTZ R0, R241, R0, !PT ;  /* 0x00000000f1007209 */ /* 0x000fe40007810000 */
[----:B------:R-:W-:Y:S02]  /*8980*/  ISETP.GT.AND P0, PT, R4, 0x31, !P0 ;  /* 0x000000310400780c */ /* 0x000fe40004704270 */
[----:B------:R-:W-:Y:S02]  /*8990*/  FSEL R135, R34, -INF , !P6 ;  /* 0xff80000022877808 */ /* 0x000fe40007000000 */
[C---:B------:R-:W-:Y:S02]  /*89a0*/  ISETP.LT.OR P0, PT, R5.reuse, 0x32, P0 ;  /* 0x000000320500780c */ /* 0x040fe40000701670 */
[----:B------:R-:W-:Y:S02]  /*89b0*/  ISETP.LT.OR P2, PT, R5, 0x5a, P2 ;  /* 0x0000005a0500780c */ /* 0x000fe40001741670 */
[----:B------:R-:W-:Y:S02]  /*89c0*/  FSEL R245, R245, -INF , !P0 ;  /* 0xff800000f5f57808 */ /* 0x000fe40004000000 */
[----:B------:R-:W-:Y:S02]  /*89d0*/  LOP3.LUT P0, RZ, R226, 0x80, RZ, 0xc0, !PT ;  /* 0x00000080e2ff7812 */ /* 0x000fe4000780c0ff */
[----:B------:R-:W-:Y:S02]  /*89e0*/  FMNMX.FTZ R0, R245, R0, !PT ;  /* 0x00000000f5007209 */ /* 0x000fe40007810000 */
[----:B------:R-:W-:Y:S02]  /*89f0*/  ISETP.GT.AND P0, PT, R4, 0x38, !P0 ;  /* 0x000000380400780c */ /* 0x000fe40004704270 */
[----:B------:R-:W-:Y:S02]  /*8a00*/  FSEL R117, R33, -INF , !P2 ;  /* 0xff80000021757808 */ /* 0x000fe40005000000 */
[----:B------:R-:W-:Y:S02]  /*8a10*/  ISETP.LT.OR P0, PT, R5, 0x39, P0 ;  /* 0x000000390500780c */ /* 0x000fe40000701670 */
[----:B-1----:R-:W-:Y:S02]  /*8a20*/  FMNMX.FTZ R14, R7, R14, !PT ;  /* 0x0000000e070e7209 */ /* 0x002fe40007810000 */
[----:B------:R-:W-:Y:S02]  /*8a30*/  FSEL R243, R249, -INF , !P0 ;  /* 0xff800000f9f37808 */ /* 0x000fe40004000000 */
[----:B------:R-:W-:Y:S01]  /*8a40*/  LOP3.LUT P0, RZ, R226, 0x40, RZ, 0xc0, !PT ;  /* 0x00000040e2ff7812 */ /* 0x000fe2000780c0ff */
[----:B------:R-:W1:Y:S01]  /*8a50*/  SHFL.BFLY PT, R17, R14, 0x1, 0x1f ;  /* 0x0c201f000e117f89 */ /* 0x000e6200000e0000 */
[----:B------:R-:W-:Y:S02]  /*8a60*/  FMNMX.FTZ R0, R243, R0, !PT ;  /* 0x00000000f3007209 */ /* 0x000fe40007810000 */
[----:B------:R-:W-:Y:S04]  /*8a70*/  ISETP.GT.AND P0, PT, R4, 0x39, !P0 ;  /* 0x000000390400780c */ /* 0x000fe80004704270 */
[----:B------:R-:W-:Y:S04]  /*8a80*/  ISETP.LT.OR P0, PT, R5, 0x3a, P0 ;  /* 0x0000003a0500780c */ /* 0x000fe80000701670 */
[----:B------:R-:W-:Y:S02]  /*8a90*/  FSEL R239, R248, -INF , !P0 ;  /* 0xff800000f8ef7808 */ /* 0x000fe40004000000 */
[----:B------:R-:W-:Y:S02]  /*8aa0*/  LOP3.LUT P0, RZ, R226, 0x20, RZ, 0xc0, !PT ;  /* 0x00000020e2ff7812 */ /* 0x000fe4000780c0ff */
        /* <DEDUP_REMOVED lines=29> */
[----:B------:R-:W-:Y:S02]  /*8c80*/  LDSM.16.MT88.4 R28, [R209+0x100] ;  /* 0x00010000d11c783b */ /* 0x000fe40000004200 */
[----:B------:R-:W-:Y:S04]  /*8c90*/  FMNMX.FTZ R0, R139, R0, !PT ;  /* 0x000000008b007209 */ /* 0x000fe80007810000 */
[----:B------:R-:W-:Y:S04]  /*8ca0*/  FMNMX.FTZ R0, R135, R0, !PT ;  /* 0x0000000087007209 */ /* 0x000fe80007810000 */
[----:B------:R-:W-:Y:S02]  /*8cb0*/  FMNMX.FTZ R7, R117, R0, !PT ;  /* 0x0000000075077209 */ /* 0x000fe40007810000 */
[----:B-1----:R-:W-:Y:S03]  /*8cc0*/  FMNMX.FTZ R0, R14, R17, !PT ;  /* 0x000000110e007209 */ /* 0x002fe60007810000 */
[----:B------:R-:W1:Y:S01]  /*8cd0*/  SHFL.BFLY PT, R4, R7, 0x2, 0x1f ;  /* 0x0c401f0007047f89 */ /* 0x000e6200000e0000 */
[C---:B------:R-:W-:Y:S01]  /*8ce0*/  FSETP.NEU.FTZ.AND P0, PT, R0.reuse, -INF , PT ;  /* 0xff8000000000780b */ /* 0x040fe20003f1d000 */
[----:B------:R-:W-:Y:S05]  /*8cf0*/  FMUL.FTZ R149, R0, c[0x0][0x2d0] ;  /* 0x0000b40000957a20 */ /* 0x000fea0000410000 */
[----:B------:R-:W-:Y:S05]  /*8d00*/  FSEL R149, R149, RZ, P0 ;  /* 0x000000ff95957208 */ /* 0x000fea0000000000 */
[--C-:B------:R-:W-:Y:S01]  /*8d10*/  FFMA.FTZ R118, R6, c[0x0][0x2d0], -R149.reuse ;  /* 0x0000b40006767a23 */ /* 0x100fe20000010895 */
[----:B------:R-:W-:Y:S01]  /*8d20*/  FSEL R6, R0, RZ, P0 ;  /* 0x000000ff00067208 */ /* 0x000fe20000000000 */
[--C-:B------:R-:W-:Y:S02]  /*8d30*/  FFMA.FTZ R128, R12, c[0x0][0x2d0], -R149.reuse ;  /* 0x0000b4000c807a23 */ /* 0x100fe40000010895 */
[----:B------:R-:W-:Y:S02]  /*8d40*/  FFMA.FTZ R119, R10, c[0x0][0x2d0], -R149 ;  /* 0x0000b4000a777a23 */ /* 0x000fe40000010895 */
[----:B------:R-:W-:Y:S01]  /*8d50*/  FADD.FTZ R3, -R6, R3 ;  /* 0x0000000306037221 */ /* 0x000fe20000010100 */
[----:B------:R-:W-:Y:S01]  /*8d60*/  MUFU.EX2 R118, R118 ;  /* 0x0000007600767308 */ /* 0x000fe20000000800 */
[--C-:B------:R-:W-:Y:S02]  /*8d70*/  FFMA.FTZ R129, R8, c[0x0][0x2d0], -R149.reuse ;  /* 0x0000b40008817a23 */ /* 0x100fe40000010895 */
[--C-:B------:R-:W-:Y:S01]  /*8d80*/  FFMA.FTZ R136, R42, c[0x0][0x2d0], -R149.reuse ;  /* 0x0000b4002a887a23 */ /* 0x100fe20000010895 */
[----:B-1----:R-:W-:Y:S01]  /*8d90*/  FMNMX.FTZ R5, R7, R4, !PT ;  /* 0x0000000407057209 */ /* 0x002fe20007810000 */
[--C-:B------:R-:W-:Y:S02]  /*8da0*/  FFMA.FTZ R137, R40, c[0x0][0x2d0], -R149.reuse ;  /* 0x0000b40028897a23 */ /* 0x100fe40000010895 */
[--C-:B------:R-:W-:Y:S02]  /*8db0*/  FFMA.FTZ R138, R50, c[0x0][0x2d0], -R149.reuse ;  /* 0x0000b400328a7a23 */ /* 0x100fe40000010895 */
[----:B------:R-:W1:Y:S01]  /*8dc0*/  SHFL.BFLY PT, R4, R5, 0x1, 0x1f ;  /* 0x0c201f0005047f89 */ /* 0x000e6200000e0000 */
        /* <DEDUP_REMOVED lines=10> */
[--C-:B------:R-:W-:Y:S03]  /*8e70*/  FFMA.FTZ R142, R142, c[0x0][0x2d0], -R149.reuse ;  /* 0x0000b4008e8e7a23 */ /* 0x100fe60000010895 */
[----:B------:R-:W3:Y:S01]  /*8e80*/  MUFU.EX2 R129, R129 ;  /* 0x0000008100817308 */ /* 0x000ee20000000800 */
[----:B-1----:R-:W-:Y:S01]  /*8e90*/  FMNMX.FTZ R116, R5, R4, !PT ;  /* 0x0000000405747209 */ /* 0x002fe20007810000 */
[----:B------:R-:W-:Y:S03]  /*8ea0*/  FMUL.FTZ R4, R3, c[0x0][0x2d0] ;  /* 0x0000b40003047a20 */ /* 0x000fe60000410000 */
[C---:B------:R-:W-:Y:S01]  /*8eb0*/  FSETP.NEU.FTZ.AND P0, PT, R116.reuse, -INF , PT ;  /* 0xff8000007400780b */ /* 0x040fe20003f1d000 */
[C---:B------:R-:W-:Y:S04]  /*8ec0*/  FMUL.FTZ R134, R116.reuse, c[0x0][0x2d0] ;  /* 0x0000b40074867a20 */ /* 0x040fe80000410000 */
[----:B------:R-:W1:Y:S01]  /*8ed0*/  MUFU.EX2 R3, R4 ;  /* 0x0000000400037308 */ /* 0x000e620000000800 */
[----:B------:R-:W-:Y:S02]  /*8ee0*/  FSEL R5, R116, RZ, P0 ;  /* 0x000000ff74057208 */ /* 0x000fe40000000000 */
[----:B------:R-:W-:Y:S02]  /*8ef0*/  FSEL R134, R134, RZ, P0 ;  /* 0x000000ff86867208 */ /* 0x000fe40000000000 */
[----:B--2---:R-:W-:Y:S01]  /*8f00*/  F2FP.BF16.PACK_AB R124, R119, R128 ;  /* 0x00000080777c723e */ /* 0x004fe200000010ff */
[----:B------:R-:W-:Y:S01]  /*8f10*/  FADD.FTZ R5, -R5, R2 ;  /* 0x0000000205057221 */ /* 0x000fe20000010100 */
[----:B------:R-:W-:Y:S01]  /*8f20*/  ISETP.GT.AND P0, PT, R238, UR4, PT ;  /* 0x00000004ee007c0c */ /* 0x000fe2000bf04270 */
[--C-:B------:R-:W-:Y:S02]  /*8f30*/  FFMA.FTZ R133, R15, c[0x0][0x2d0], -R134.reuse ;  /* 0x0000b4000f857a23 */ /* 0x100fe40000010886 */
[--C-:B------:R-:W-:Y:S01]  /*8f40*/  FFMA.FTZ R132, R13, c[0x0][0x2d0], -R134.reuse ;  /* 0x0000b4000d847a23 */ /* 0x100fe20000010886 */
[----:B------:R-:W-:Y:S01]  /*8f50*/  MUFU.EX2 R170, R170 ;  /* 0x000000aa00aa7308 */ /* 0x000fe20000000800 */
[----:B------:R-:W2:Y:S01]  /*8f60*/  LDSM.16.MT88.4 R12, [R212+0x100] ;  /* 0x00010000d40c783b */ /* 0x000ea20000004200 */
[--C-:B------:R-:W-:Y:S01]  /*8f70*/  FFMA.FTZ R131, R11, c[0x0][0x2d0], -R134.reuse ;  /* 0x0000b4000b837a23 */ /* 0x100fe20000010886 */
[----:B---3--:R-:W-:Y:S01]  /*8f80*/  F2FP.BF16.PACK_AB R126, R129, R118 ;  /* 0x00000076817e723e */ /* 0x008fe200000010ff */
[--C-:B------:R-:W-:Y:S02]  /*8f90*/  FFMA.FTZ R130, R9, c[0x0][0x2d0], -R134.reuse ;  /* 0x0000b40009827a23 */ /* 0x100fe40000010886 */
[----:B------:R-:W-:Y:S02]  /*8fa0*/  FMUL.FTZ R2, R5, c[0x0][0x2d0] ;  /* 0x0000b40005027a20 */ /* 0x000fe40000410000 */
[--C-:B------:R-:W-:Y:S02]  /*8fb0*/  FFMA.FTZ R161, R161, c[0x0][0x2d0], -R134.reuse ;  /* 0x0000b400a1a17a23 */ /* 0x100fe40000010886 */
[----:B------:R-:W-:Y:S01]  /*8fc0*/  MUFU.EX2 R133, R133 ;  /* 0x0000008500857308 */ /* 0x000fe20000000800 */
[--C-:B------:R-:W-:Y:S02]  /*8fd0*/  FFMA.FTZ R157, R157, c[0x0][0x2d0], -R134.reuse ;  /* 0x0000b4009d9d7a23 */ /* 0x100fe40000010886 */
[C---:B-1----:R-:W-:Y:S02]  /*8fe0*/  FMUL.FTZ R4, R3.reuse, R112 ;  /* 0x0000007003047220 */ /* 0x042fe40000410000 */
[C---:B------:R-:W-:Y:S02]  /*8ff0*/  FMUL.FTZ R5, R3.reuse, R113 ;  /* 0x0000007103057220 */ /* 0x040fe40000410000 */
[C---:B------:R-:W-:Y:S02]  /*9000*/  FMUL.FTZ R8, R3.reuse, R108 ;  /* 0x0000006c03087220 */ /* 0x040fe40000410000 */
[C---:B------:R-:W-:Y:S01]  /*9010*/  FMUL.FTZ R9, R3.reuse, R109 ;  /* 0x0000006d03097220 */ /* 0x040fe20000410000 */
[----:B------:R-:W1:Y:S01]  /*9020*/  MUFU.EX2 R2, R2 ;  /* 0x0000000200027308 */ /* 0x000e620000000800 */
[C---:B------:R-:W-:Y:S02]  /*9030*/  FMUL.FTZ R16, R3.reuse, R100 ;  /* 0x0000006403107220 */ /* 0x040fe40000410000 */
[C---:B------:R-:W-:Y:S02]  /*9040*/  FMUL.FTZ R17, R3.reuse, R101 ;  /* 0x0000006503117220 */ /* 0x040fe40000410000 */
[C---:B------:R-:W-:Y:S02]  /*9050*/  FMUL.FTZ R24, R3.reuse, R92 ;  /* 0x0000005c03187220 */ /* 0x040fe40000410000 */
[C---:B------:R-:W-:Y:S02]  /*9060*/  FMUL.FTZ R25, R3.reuse, R93 ;  /* 0x0000005d03197220 */ /* 0x040fe40000410000 */
[C---:B------:R-:W-:Y:S01]  /*9070*/  FMUL.FTZ R32, R3.reuse, R84 ;  /* 0x0000005403207220 */ /* 0x040fe20000410000 */
[----:B------:R-:W3:Y:S01]  /*9080*/  MUFU.EX2 R132, R132 ;  /* 0x0000008400847308 */ /* 0x000ee20000000800 */
[C---:B------:R-:W-:Y:S02]  /*9090*/  FMUL.FTZ R33, R3.reuse, R85 ;  /* 0x0000005503217220 */ /* 0x040fe40000410000 */
[C---:B------:R-:W-:Y:S02]  /*90a0*/  FMUL.FTZ R40, R3.reuse, R76 ;  /* 0x0000004c03287220 */ /* 0x040fe40000410000 */
[C---:B------:R-:W-:Y:S02]  /*90b0*/  FMUL.FTZ R41, R3.reuse, R77 ;  /* 0x0000004d03297220 */ /* 0x040fe40000410000 */
[C---:B------:R-:W-:Y:S02]  /*90c0*/  FMUL.FTZ R48, R3.reuse, R68 ;  /* 0x0000004403307220 */ /* 0x040fe40000410000 */
[C---:B------:R-:W-:Y:S01]  /*90d0*/  FMUL.FTZ R49, R3.reuse, R69 ;  /* 0x0000004503317220 */ /* 0x040fe20000410000 */
[----:B------:R-:W-:Y:S01]  /*90e0*/  MUFU.EX2 R131, R131 ;  /* 0x0000008300837308 */ /* 0x000fe20000000800 */
[C---:B------:R-:W-:Y:S02]  /*90f0*/  FMUL.FTZ R52, R3.reuse, R52 ;  /* 0x0000003403347220 */ /* 0x040fe40000410000 */
[C---:B------:R-:W-:Y:S02]  /*9100*/  FMUL.FTZ R53, R3.reuse, R53 ;  /* 0x0000003503357220 */ /* 0x040fe40000410000 */
[C---:B-1----:R-:W-:Y:S02]  /*9110*/  FMUL.FTZ R6, R2.reuse, R114 ;  /* 0x0000007202067220 */ /* 0x042fe40000410000 */
[C---:B------:R-:W-:Y:S02]  /*9120*/  FMUL.FTZ R7, R2.reuse, R115 ;  /* 0x0000007302077220 */ /* 0x040fe40000410000 */
[C---:B------:R-:W-:Y:S01]  /*9130*/  FMUL.FTZ R10, R2.reuse, R110 ;  /* 0x0000006e020a7220 */ /* 0x040fe20000410000 */
[----:B------:R-:W1:Y:S01]  /*9140*/  MUFU.EX2 R130, R130 ;  /* 0x0000008200827308 */ /* 0x000e620000000800 */
[C---:B------:R-:W-:Y:S02]  /*9150*/  FMUL.FTZ R11, R2.reuse, R111 ;  /* 0x0000006f020b7220 */ /* 0x040fe40000410000 */
[----:B------:R-:W-:Y:S01]  /*9160*/  FMUL.FTZ R18, R2, R102 ;  /* 0x0000006602127220 */ /* 0x000fe20000410000 */
[----:B---3--:R-:W-:Y:S01]  /*9170*/  F2FP.BF16.PACK_AB R125, R132, R133 ;  /* 0x00000085847d723e */ /* 0x008fe200000010ff */
[C---:B------:R-:W-:Y:S01]  /*9180*/  FMUL.FTZ R19, R2.reuse, R103 ;  /* 0x0000006702137220 */ /* 0x040fe20000410000 */
[----:B------:R-:W-:Y:S01]  /*9190*/  LDSM.16.MT88.4 R108, [R212+0x2900] ;  /* 0x00290000d46c783b */ /* 0x000fe20000004200 */
[C---:B------:R-:W-:Y:S02]  /*91a0*/  FMUL.FTZ R26, R2.reuse, R94 ;  /* 0x0000005e021a7220 */ /* 0x040fe40000410000 */
[C---:B------:R-:W-:Y:S01]  /*91b0*/  FMUL.FTZ R27, R2.reuse, R95 ;  /* 0x0000005f021b7220 */ /* 0x040fe20000410000 */
[----:B------:R-:W-:Y:S01]  /*91c0*/  MUFU.EX2 R164, R164 ;  /* 0x000000a400a47308 */ /* 0x000fe20000000800 */
[C---:B------:R-:W-:Y:S02]  /*91d0*/  FMUL.FTZ R34, R2.reuse, R86 ;  /* 0x0000005602227220 */ /* 0x040fe40000410000 */
[C---:B------:R-:W-:Y:S01]  /*91e0*/  FMUL.FTZ R35, R2.reuse, R87 ;  /* 0x0000005702237220 */ /* 0x040fe20000410000 */
[----:B------:R-:W-:Y:S01]  /*91f0*/  LDSM.16.MT88.4 R92, [R208+0x4900] ;  /* 0x00490000d05c783b */ /* 0x000fe20000004200 */
[C---:B------:R-:W-:Y:S02]  /*9200*/  FMUL.FTZ R42, R2.reuse, R78 ;  /* 0x0000004e022a7220 */ /* 0x040fe40000410000 */
[C---:B------:R-:W-:Y:S02]  /*9210*/  FMUL.FTZ R43, R2.reuse, R79 ;  /* 0x0000004f022b7220 */ /* 0x040fe40000410000 */
[C---:B------:R-:W-:Y:S01]  /*9220*/  FMUL.FTZ R50, R2.reuse, R70 ;  /* 0x0000004602327220 */ /* 0x040fe20000410000 */
[----:B------:R-:W-:Y:S01]  /*9230*/  MUFU.EX2 R161, R161 ;  /* 0x000000a100a17308 */ /* 0x000fe20000000800 */
[C---:B------:R-:W-:Y:S01]  /*9240*/  FMUL.FTZ R51, R2.reuse, R71 ;  /* 0x0000004702337220 */ /* 0x040fe20000410000 */
[----:B------:R-:W3:Y:S01]  /*9250*/  LDSM.16.MT88.4 R84, [R210+0x3100] ;  /* 0x00310000d254783b */ /* 0x000ee20000004200 */
[----:B------:R-:W-:Y:S01]  /*9260*/  FMUL.FTZ R54, R2, R54 ;  /* 0x0000003602367220 */ /* 0x000fe20000410000 */
[----:B-1----:R-:W-:Y:S01]  /*9270*/  F2FP.BF16.PACK_AB R127, R130, R131 ;  /* 0x00000083827f723e */ /* 0x002fe200000010ff */
[C---:B------:R-:W-:Y:S02]  /*9280*/  FMUL.FTZ R55, R2.reuse, R55 ;  /* 0x0000003702377220 */ /* 0x040fe40000410000 */
[C---:B------:R-:W-:Y:S02]  /*9290*/  FMUL.FTZ R56, R3.reuse, R56 ;  /* 0x0000003803387220 */ /* 0x040fe40000410000 */
[C---:B------:R-:W-:Y:S01]  /*92a0*/  FMUL.FTZ R57, R3.reuse, R57 ;  /* 0x0000003903397220 */ /* 0x040fe20000410000 */
[----:B------:R-:W1:Y:S01]  /*92b0*/  LDSM.16.MT88.4 R76, [R209+0x3100] ;  /* 0x00310000d14c783b */ /* 0x000e620000004200 */
[C---:B--2---:R-:W-:Y:S01]  /*92c0*/  HMMA.16816.F32.BF16 R4, R124.reuse, R12, R4 ;  /* 0x0000000c7c04723c */ /* 0x044fe20000041804 */
[----:B------:R-:W-:Y:S04]  /*92d0*/  MUFU.EX2 R157, R157 ;  /* 0x0000009d009d7308 */ /* 0x000fe80000000800 */
[C---:B------:R-:W-:Y:S02]  /*92e0*/  FMUL.FTZ R58, R2.reuse, R58 ;  /* 0x0000003a023a7220 */ /* 0x040fe40000410000 */
[----:B------:R-:W2:Y:S01]  /*92f0*/  LDSM.16.MT88.4 R68, [R208+0x3100] ;  /* 0x00310000d044783b */ /* 0x000ea20000004200 */
[C---:B------:R-:W-:Y:S03]  /*9300*/  HMMA.16816.F32.BF16 R8, R124.reuse, R14, R8 ;  /* 0x0000000e7c08723c */ /* 0x040fe60000041808 */
[----:B------:R-:W-:Y:S01]  /*9310*/  MUFU.EX2 R136, R136 ;  /* 0x0000008800887308 */ /* 0x000fe20000000800 */
[C---:B------:R-:W-:Y:S02]  /*9320*/  FMUL.FTZ R12, R3.reuse, R104 ;  /* 0x00000068030c7220 */ /* 0x040fe40000410000 */
[C---:B------:R-:W-:Y:S01]  /*9330*/  FMUL.FTZ R13, R3.reuse, R105 ;  /* 0x00000069030d7220 */ /* 0x040fe20000410000 */
[----:B------:R-:W-:Y:S01]  /*9340*/  LDSM.16.MT88.4 R100, [R210+0x2900] ;  /* 0x00290000d264783b */ /* 0x000fe20000004200 */
[C---:B------:R-:W-:Y:S04]  /*9350*/  FMUL.FTZ R14, R2.reuse, R106 ;  /* 0x0000006a020e7220 */ /* 0x040fe80000410000 */
[C---:B------:R-:W-:Y:S01]  /*9360*/  FMUL.FTZ R15, R2.reuse, R107 ;  /* 0x0000006b020f7220 */ /* 0x040fe20000410000 */
[----:B------:R-:W4:Y:S01]  /*9370*/  MUFU.EX2 R137, R137 ;  /* 0x0000008900897308 */ /* 0x000f220000000800 */
[C---:B------:R-:W-:Y:S02]  /*9380*/  FMUL.FTZ R59, R2.reuse, R59 ;  /* 0x0000003b023b7220 */ /* 0x040fe40000410000 */
[C---:B------:R-:W-:Y:S02]  /*9390*/  FMUL.FTZ R60, R3.reuse, R60 ;  /* 0x0000003c033c7220 */ /* 0x040fe40000410000 */
[C---:B------:R-:W-:Y:S01]  /*93a0*/  FMUL.FTZ R61, R3.reuse, R61 ;  /* 0x0000003d033d7220 */ /* 0x040fe20000410000 */
[C---:B------:R-:W-:Y:S03]  /*93b0*/  HMMA.16816.F32.BF16 R12, R124.reuse, R20, R12 ;  /* 0x000000147c0c723c */ /* 0x040fe6000004180c */
[C---:B------:R-:W-:Y:S01]  /*93c0*/  FMUL.FTZ R62, R2.reuse, R62 ;  /* 0x0000003e023e7220 */ /* 0x040fe20000410000 */
[----:B------:R-:W-:Y:S01]  /*93d0*/  MUFU.EX2 R138, R138 ;  /* 0x0000008a008a7308 */ /* 0x000fe20000000800 */
[C---:B------:R-:W-:Y:S02]  /*93e0*/  FMUL.FTZ R63, R2.reuse, R63 ;  /* 0x0000003f023f7220 */ /* 0x040fe40000410000 */
[C---:B------:R-:W-:Y:S01]  /*93f0*/  FMUL.FTZ R20, R3.reuse, R96 ;  /* 0x0000006003147220 */ /* 0x040fe20000410000 */
[C---:B------:R-:W-:Y:S04]  /*9400*/  HMMA.16816.F32.BF16 R16, R124.reuse, R22, R16 ;  /* 0x000000167c10723c */ /* 0x040fe80000041810 */
[C---:B------:R-:W-:Y:S02]  /*9410*/  FMUL.FTZ R21, R3.reuse, R97 ;  /* 0x0000006103157220 */ /* 0x040fe40000410000 */
[----:B------:R-:W-:Y:S01]  /*9420*/  MUFU.EX2 R141, R141 ;  /* 0x0000008d008d7308 */ /* 0x000fe20000000800 */
[C---:B------:R-:W-:Y:S02]  /*9430*/  FMUL.FTZ R22, R2.reuse, R98 ;  /* 0x0000006202167220 */ /* 0x040fe40000410000 */
[C---:B------:R-:W-:Y:S03]  /*9440*/  FMUL.FTZ R23, R2.reuse, R99 ;  /* 0x0000006302177220 */ /* 0x040fe60000410000 */
[C---:B------:R-:W-:Y:S02]  /*9450*/  FMUL.FTZ R64, R3.reuse, R64 ;  /* 0x0000004003407220 */ /* 0x040fe40000410000 */
[C---:B------:R-:W-:Y:S02]  /*9460*/  FMUL.FTZ R65, R3.reuse, R65 ;  /* 0x0000004103417220 */ /* 0x040fe40000410000 */
[C---:B------:R-:W-:Y:S01]  /*9470*/  HMMA.16816.F32.BF16 R20, R124.reuse, R28, R20 ;  /* 0x0000001c7c14723c */ /* 0x040fe20000041814 */
[----:B------:R-:W-:Y:S02]  /*9480*/  MUFU.EX2 R156, R156 ;  /* 0x0000009c009c7308 */ /* 0x000fe40000000800 */
[C---:B------:R-:W-:Y:S02]  /*9490*/  FMUL.FTZ R66, R2.reuse, R66 ;  /* 0x0000004202427220 */ /* 0x040fe40000410000 */
[C---:B------:R-:W-:Y:S02]  /*94a0*/  FMUL.FTZ R67, R2.reuse, R67 ;  /* 0x0000004302437220 */ /* 0x040fe40000410000 */
[C---:B------:R-:W-:Y:S01]  /*94b0*/  FMUL.FTZ R28, R3.reuse, R88 ;  /* 0x00000058031c7220 */ /* 0x040fe20000410000 */
[C---:B------:R-:W-:Y:S03]  /*94c0*/  HMMA.16816.F32.BF16 R24, R124.reuse, R30, R24 ;  /* 0x0000001e7c18723c */ /* 0x040fe60000041818 */
[----:B------:R-:W-:Y:S01]  /*94d0*/  MUFU.EX2 R158, R158 ;  /* 0x0000009e009e7308 */ /* 0x000fe20000000800 */
[----:B------:R-:W-:Y:S02]  /*94e0*/  FMUL.FTZ R29, R3, R89 ;  /* 0x00000059031d7220 */ /* 0x000fe40000410000 */
[--C-:B------:R-:W-:Y:S02]  /*94f0*/  FFMA.FTZ R148, R163, c[0x0][0x2d0], -R134.reuse ;  /* 0x0000b400a3947a23 */ /* 0x100fe40000010886 */
[C---:B------:R-:W-:Y:S04]  /*9500*/  FMUL.FTZ R30, R2.reuse, R90 ;  /* 0x0000005a021e7220 */ /* 0x040fe80000410000 */
[----:B------:R-:W-:Y:S01]  /*9510*/  FMUL.FTZ R31, R2, R91 ;  /* 0x0000005b021f7220 */ /* 0x000fe20000410000 */
[----:B------:R-:W-:Y:S01]  /*9520*/  MUFU.EX2 R148, R148 ;  /* 0x0000009400947308 */ /* 0x000fe20000000800 */
[----:B------:R-:W-:Y:S01]  /*9530*/  LDSM.16.MT88.4 R88, [R212+0x3900] ;  /* 0x00390000d458783b */ /* 0x000fe20000004200 */
[--C-:B------:R-:W-:Y:S02]  /*9540*/  FFMA.FTZ R151, R151, c[0x0][0x2d0], -R134.reuse ;  /* 0x0000b40097977a23 */ /* 0x100fe40000010886 */
[--C-:B------:R-:W-:Y:S02]  /*9550*/  FFMA.FTZ R153, R153, c[0x0][0x2d0], -R134.reuse ;  /* 0x0000b40099997a23 */ /* 0x100fe40000010886 */
[C---:B------:R-:W-:Y:S03]  /*9560*/  HMMA.16816.F32.BF16 R28, R124.reuse, R36, R28 ;  /* 0x000000247c1c723c */ /* 0x040fe6000004181c */
[--C-:B------:R-:W-:Y:S01]  /*9570*/  FFMA.FTZ R154, R159, c[0x0][0x2d0], -R134.reuse ;  /* 0x0000b4009f9a7a23 */ /* 0x100fe20000010886 */
[----:B------:R-:W5:Y:S01]  /*9580*/  MUFU.EX2 R151, R151 ;  /* 0x0000009700977308 */ /* 0x000f620000000800 */
[--C-:B------:R-:W-:Y:S02]  /*9590*/  FFMA.FTZ R159, R166, c[0x0][0x2d0], -R149.reuse ;  /* 0x0000b400a69f7a23 */ /* 0x100fe40000010895 */
[C---:B------:R-:W-:Y:S01]  /*95a0*/  FMUL.FTZ R36, R3.reuse, R80 ;  /* 0x0000005003247220 */ /* 0x040fe20000410000 */
[C---:B------:R-:W-:Y:S04]  /*95b0*/  HMMA.16816.F32.BF16 R32, R124.reuse, R38, R32 ;  /* 0x000000267c20723c */ /* 0x040fe80000041820 */
[----:B------:R-:W-:Y:S02]  /*95c0*/  FMUL.FTZ R37, R3, R81 ;  /* 0x0000005103257220 */ /* 0x000fe40000410000 */
        /* <DEDUP_REMOVED lines=8> */
[--C-:B------:R-:W-:Y:S02]  /*9650*/  FFMA.FTZ R167, R167, c[0x0][0x2d0], -R134.reuse ;  /* 0x0000b400a7a77a23 */ /* 0x100fe40000010886 */
[--C-:B------:R-:W-:Y:S02]  /*9660*/  FFMA.FTZ R166, R171, c[0x0][0x2d0], -R134.reuse ;  /* 0x0000b400aba67a23 */ /* 0x100fe40000010886 */
[C---:B------:R-:W-:Y:S01]  /*9670*/  FMUL.FTZ R44, R3.reuse, R72 ;  /* 0x00000048032c7220 */ /* 0x040fe20000410000 */
[C---:B------:R-:W-:Y:S03]  /*9680*/  HMMA.16816.F32.BF16 R40, R124.reuse, R46, R40 ;  /* 0x0000002e7c28723c */ /* 0x040fe60000041828 */
[----:B------:R-:W1:Y:S01]  /*9690*/  MUFU.EX2 R159, R159 ;  /* 0x0000009f009f7308 */ /* 0x000e620000000800 */
[----:B------:R-:W-:Y:S02]  /*96a0*/  FMUL.FTZ R45, R3, R73 ;  /* 0x00000049032d7220 */ /* 0x000fe40000410000 */
[--C-:B------:R-:W-:Y:S02]  /*96b0*/  FFMA.FTZ R169, R169, c[0x0][0x2d0], -R134.reuse ;  /* 0x0000b400a9a97a23 */ /* 0x100fe40000010886 */
[C---:B------:R-:W-:Y:S04]  /*96c0*/  FMUL.FTZ R46, R2.reuse, R74 ;  /* 0x0000004a022e7220 */ /* 0x040fe80000410000 */
[----:B------:R-:W-:Y:S01]  /*96d0*/  FMUL.FTZ R47, R2, R75 ;  /* 0x0000004b022f7220 */ /* 0x000fe20000410000 */
[----:B------:R-:W2:Y:S01]  /*96e0*/  MUFU.EX2 R163, R163 ;  /* 0x000000a300a37308 */ /* 0x000ea20000000800 */
[----:B------:R-:W4:Y:S01]  /*96f0*/  LDSM.16.MT88.4 R72, [R212+0x900] ;  /* 0x00090000d448783b */ /* 0x000f220000004200 */
[--C-:B------:R-:W-:Y:S02]  /*9700*/  FFMA.FTZ R171, R246, c[0x0][0x2d0], -R149.reuse ;  /* 0x0000b400f6ab7a23 */ /* 0x100fe40000010895 */
[--C-:B------:R-:W-:Y:S02]  /*9710*/  FFMA.FTZ R237, R244, c[0x0][0x2d0], -R149.reuse ;  /* 0x0000b400f4ed7a23 */ /* 0x100fe40000010895 */
[C---:B---3--:R-:W-:Y:S03]  /*9720*/  HMMA.16816.F32.BF16 R44, R124.reuse, R84, R44 ;  /* 0x000000547c2c723c */ /* 0x048fe6000004182c */
[--C-:B------:R-:W-:Y:S01]  /*9730*/  FFMA.FTZ R241, R241, c[0x0][0x2d0], -R134.reuse ;  /* 0x0000b400f1f17a23 */ /* 0x100fe20000010886 */
[----:B------:R-:W-:Y:S01]  /*9740*/  MUFU.EX2 R160, R160 ;  /* 0x000000a000a07308 */ /* 0x000fe20000000800 */
[--C-:B------:R-:W-:Y:S02]  /*9750*/  FFMA.FTZ R244, R245, c[0x0][0x2d0], -R134.reuse ;  /* 0x0000b400f5f47a23 */ /* 0x100fe40000010886 */
[--C-:B------:R-:W-:Y:S01]  /*9760*/  FFMA.FTZ R245, R162, c[0x0][0x2d0], -R149.reuse ;  /* 0x0000b400a2f57a23 */ /* 0x100fe20000010895 */
[C---:B------:R-:W-:Y:S01]  /*9770*/  HMMA.16816.F32.BF16 R48, R124.reuse, R86, R48 ;  /* 0x000000567c30723c */ /* 0x040fe20000041830 */
[----:B------:R-:W-:Y:S03]  /*9780*/  LDSM.16.MT88.4 R84, [R208+0x900] ;  /* 0x00090000d054783b */ /* 0x000fe60000004200 */
[--C-:B------:R-:W-:Y:S02]  /*9790*/  FFMA.FTZ R162, R165, c[0x0][0x2d0], -R134.reuse ;  /* 0x0000b400a5a27a23 */ /* 0x100fe40000010886 */
[----:B------:R-:W-:Y:S01]  /*97a0*/  MUFU.EX2 R245, R245 ;  /* 0x000000f500f57308 */ /* 0x000fe20000000800 */
[--C-:B------:R-:W-:Y:S01]  /*97b0*/  FFMA.FTZ R243, R243, c[0x0][0x2d0], -R134.reuse ;  /* 0x0000b400f3f37a23 */ /* 0x100fe20000010886 */
[C---:B-1----:R-:W-:Y:S04]  /*97c0*/  HMMA.16816.F32.BF16 R52, R124.reuse, R76, R52 ;  /* 0x0000004c7c34723c */ /* 0x042fe80000041834 */
[--C-:B------:R-:W-:Y:S02]  /*97d0*/  FFMA.FTZ R246, R239, c[0x0][0x2d0], -R134.reuse ;  /* 0x0000b400eff67a23 */ /* 0x100fe40000010886 */
[--C-:B------:R-:W-:Y:S02]  /*97e0*/  FFMA.FTZ R239, R168, c[0x0][0x2d0], -R149.reuse ;  /* 0x0000b400a8ef7a23 */ /* 0x100fe40000010895 */
[C---:B------:R-:W-:Y:S01]  /*97f0*/  HMMA.16816.F32.BF16 R56, R124.reuse, R78, R56 ;  /* 0x0000004e7c38723c */ /* 0x040fe20000041838 */
[----:B------:R-:W1:Y:S01]  /*9800*/  LDSM.16.MT88.4 R76, [R210+0x900] ;  /* 0x00090000d24c783b */ /* 0x000e620000004200 */
[----:B------:R-:W-:Y:S02]  /*9810*/  MUFU.EX2 R162, R162 ;  /* 0x000000a200a27308 */ /* 0x000fe40000000800 */
[--C-:B------:R-:W-:Y:S02]  /*9820*/  FFMA.FTZ R168, R155, c[0x0][0x2d0], -R134.reuse ;  /* 0x0000b4009ba87a23 */ /* 0x100fe40000010886 */
[--C-:B------:R-:W-:Y:S02]  /*9830*/  FFMA.FTZ R155, R150, c[0x0][0x2d0], -R149.reuse ;  /* 0x0000b400969b7a23 */ /* 0x100fe40000010895 */
[C---:B--2---:R-:W-:Y:S04]  /*9840*/  HMMA.16816.F32.BF16 R60, R124.reuse, R68, R60 ;  /* 0x000000447c3c723c */ /* 0x044fe8000004183c */
[----:B------:R-:W-:Y:S01]  /*9850*/  MUFU.EX2 R239, R239 ;  /* 0x000000ef00ef7308 */ /* 0x000fe20000000800 */
[----:B------:R-:W-:Y:S02]  /*9860*/  FFMA.FTZ R149, R140, c[0x0][0x2d0], -R149 ;  /* 0x0000b4008c957a23 */ /* 0x000fe40000010895 */
[----:B----4-:R-:W-:Y:S01]  /*9870*/  F2FP.BF16.PACK_AB R68, R137, R136 ;  /* 0x000000888944723e */ /* 0x010fe200000010ff */
[----:B------:R-:W-:Y:S04]  /*9880*/  HMMA.16816.F32.BF16 R64, R124, R70, R64 ;  /* 0x000000467c40723c */ /* 0x000fe80000041840 */
[----:B-----5:R-:W-:Y:S01]  /*9890*/  F2FP.BF16.PACK_AB R69, R151, R148 ;  /* 0x000000949745723e */ /* 0x020fe200000010ff */
[--C-:B------:R-:W-:Y:S01]  /*98a0*/  FFMA.FTZ R140, R143, c[0x0][0x2d0], -R134.reuse ;  /* 0x0000b4008f8c7a23 */ /* 0x100fe20000010886 */
[----:B------:R-:W-:Y:S01]  /*98b0*/  MUFU.EX2 R168, R168 ;  /* 0x000000a800a87308 */ /* 0x000fe20000000800 */
[----:B------:R-:W-:Y:S01]  /*98c0*/  F2FP.BF16.PACK_AB R70, R141, R138 ;  /* 0x0000008a8d46723e */ /* 0x000fe200000010ff */
[--C-:B------:R-:W-:Y:S01]  /*98d0*/  FFMA.FTZ R139, R139, c[0x0][0x2d0], -R134.reuse ;  /* 0x0000b4008b8b7a23 */ /* 0x100fe20000010886 */
[----:B------:R-:W-:Y:S03]  /*98e0*/  F2FP.BF16.PACK_AB R71, R154, R153 ;  /* 0x000000999a47723e */ /* 0x000fe600000010ff */
[--C-:B------:R-:W-:Y:S02]  /*98f0*/  FFMA.FTZ R135, R135, c[0x0][0x2d0], -R134.reuse ;  /* 0x0000b40087877a23 */ /* 0x100fe40000010886 */
[----:B------:R-:W-:Y:S02]  /*9900*/  FFMA.FTZ R134, R117, c[0x0][0x2d0], -R134 ;  /* 0x0000b40075867a23 */ /* 0x000fe40000010886 */
[C---:B------:R-:W-:Y:S01]  /*9910*/  HMMA.16816.F32.BF16 R4, R68.reuse, R72, R4 ;  /* 0x000000484404723c */ /* 0x040fe20000041804 */
[----:B------:R-:W2:Y:S04]  /*9920*/  MUFU.EX2 R167, R167 ;  /* 0x000000a700a77308 */ /* 0x000ea80000000800 */
[----:B------:R-:W-:Y:S02]  /*9930*/  FFMA.FTZ R128, R3, R228, R128 ;  /* 0x000000e403807223 */ /* 0x000fe40000010080 */
[----:B------:R-:W-:Y:S01]  /*9940*/  FFMA.FTZ R133, R2, R227, R133 ;  /* 0x000000e302857223 */ /* 0x000fe20000010085 */
[C---:B------:R-:W-:Y:S01]  /*9950*/  HMMA.16816.F32.BF16 R8, R68.reuse, R74, R8 ;  /* 0x0000004a4408723c */ /* 0x040fe20000041808 */
[----:B------:R-:W3:Y:S02]  /*9960*/  LDSM.16.MT88.4 R72, [R210+0x3900] ;  /* 0x00390000d248783b */ /* 0x000ee40000004200 */
[----:B------:R-:W-:Y:S01]  /*9970*/  MUFU.EX2 R166, R166 ;  /* 0x000000a600a67308 */ /* 0x000fe20000000800 */
[----:B------:R-:W-:Y:S02]  /*9980*/  FADD.FTZ R119, R119, R128 ;  /* 0x0000008077777221 */ /* 0x000fe40000010000 */
[----:B------:R-:W-:Y:S02]  /*9990*/  FADD.FTZ R132, R132, R133 ;  /* 0x0000008584847221 */ /* 0x000fe40000010000 */
[C---:B-1----:R-:W-:Y:S04]  /*99a0*/  HMMA.16816.F32.BF16 R12, R68.reuse, R76, R12 ;  /* 0x0000004c440c723c */ /* 0x042fe8000004180c */
[----:B------:R-:W-:Y:S01]  /*99b0*/  FADD.FTZ R118, R118, R119 ;  /* 0x0000007776767221 */ /* 0x000fe20000010000 */
[----:B------:R-:W1:Y:S01]  /*99c0*/  MUFU.EX2 R169, R169 ;  /* 0x000000a900a97308 */ /* 0x000e620000000800 */
[----:B------:R-:W-:Y:S02]  /*99d0*/  FADD.FTZ R3, R131, R132 ;  /* 0x0000008483037221 */ /* 0x000fe40000010000 */
[C---:B------:R-:W-:Y:S01]  /*99e0*/  HMMA.16816.F32.BF16 R16, R68.reuse, R78, R16 ;  /* 0x0000004e4410723c */ /* 0x040fe20000041810 */
[----:B------:R-:W4:Y:S03]  /*99f0*/  LDSM.16.MT88.4 R76, [R209+0x3900] ;  /* 0x00390000d14c783b */ /* 0x000f260000004200 */
[----:B------:R-:W-:Y:S02]  /*9a00*/  FADD.FTZ R129, R129, R118 ;  /* 0x0000007681817221 */ /* 0x000fe40000010000 */
[----:B------:R-:W-:Y:S01]  /*9a10*/  FADD.FTZ R3, R130, R3 ;  /* 0x0000000382037221 */ /* 0x000fe20000010000 */
[----:B------:R-:W-:Y:S01]  /*9a20*/  MUFU.EX2 R171, R171 ;  /* 0x000000ab00ab7308 */ /* 0x000fe20000000800 */
[C---:B------:R-:W-:Y:S04]  /*9a30*/  HMMA.16816.F32.BF16 R20, R68.reuse, R80, R20 ;  /* 0x000000504414723c */ /* 0x040fe80000041814 */
[----:B------:R-:W-:Y:S02]  /*9a40*/  FADD.FTZ R136, R136, R129 ;  /* 0x0000008188887221 */ /* 0x000fe40000010000 */
[----:B------:R-:W-:Y:S02]  /*9a50*/  FADD.FTZ R2, R148, R3 ;  /* 0x0000000394027221 */ /* 0x000fe40000010000 */
[C---:B------:R-:W-:Y:S01]  /*9a60*/  HMMA.16816.F32.BF16 R24, R68.reuse, R82, R24 ;  /* 0x000000524418723c */ /* 0x040fe20000041818 */
[----:B------:R-:W5:Y:S01]  /*9a70*/  LDSM.16.MT88.4 R80, [R208+0x3900] ;  /* 0x00390000d050783b */ /* 0x000f620000004200 */
[----:B------:R-:W-:Y:S02]  /*9a80*/  MUFU.EX2 R240, R240 ;  /* 0x000000f000f07308 */ /* 0x000fe40000000800 */
[----:B------:R-:W-:Y:S02]  /*9a90*/  FADD.FTZ R137, R137, R136 ;  /* 0x0000008889897221 */ /* 0x000fe40000010000 */
[----:B------:R-:W-:Y:S02]  /*9aa0*/  FADD.FTZ R2, R151, R2 ;  /* 0x0000000297027221 */ /* 0x000fe40000010000 */
[C---:B------:R-:W-:Y:S04]  /*9ab0*/  HMMA.16816.F32.BF16 R28, R68.reuse, R84, R28 ;  /* 0x00000054441c723c */ /* 0x040fe8000004181c */
[----:B------:R-:W-:Y:S01]  /*9ac0*/  MUFU.EX2 R237, R237 ;  /* 0x000000ed00ed7308 */ /* 0x000fe20000000800 */
[----:B------:R-:W-:Y:S02]  /*9ad0*/  FADD.FTZ R138, R138, R137 ;  /* 0x000000898a8a7221 */ /* 0x000fe40000010000 */
[----:B------:R-:W-:Y:S01]  /*9ae0*/  FADD.FTZ R3, R153, R2 ;  /* 0x0000000299037221 */ /* 0x000fe20000010000 */
[C---:B------:R-:W-:Y:S01]  /*9af0*/  HMMA.16816.F32.BF16 R32, R68.reuse, R86, R32 ;  /* 0x000000564420723c */ /* 0x040fe20000041820 */
[----:B------:R-:W-:Y:S03]  /*9b00*/  LDSM.16.MT88.4 R84, [R210+0x1100] ;  /* 0x00110000d254783b */ /* 0x000fe60000004200 */
[----:B------:R-:W-:Y:S02]  /*9b10*/  FADD.FTZ R138, R141, R138 ;  /* 0x0000008a8d8a7221 */ /* 0x000fe40000010000 */
[----:B------:R-:W-:Y:S01]  /*9b20*/  MUFU.EX2 R242, R242 ;  /* 0x000000f200f27308 */ /* 0x000fe20000000800 */
[----:B------:R-:W-:Y:S01]  /*9b30*/  FADD.FTZ R3, R154, R3 ;  /* 0x000000039a037221 */ /* 0x000fe20000010000 */
[C---:B------:R-:W-:Y:S08]  /*9b40*/  HMMA.16816.F32.BF16 R36, R68.reuse, R88, R36 ;  /* 0x000000584424723c */ /* 0x040ff00000041824 */
[C---:B------:R-:W-:Y:S01]  /*9b50*/  HMMA.16816.F32.BF16 R40, R68.reuse, R90, R40 ;  /* 0x0000005a4428723c */ /* 0x040fe20000041828 */
[----:B------:R-:W-:Y:S01]  /*9b60*/  LDSM.16.MT88.4 R88, [R208+0x4100] ;  /* 0x00410000d058783b */ /* 0x000fe20000004200 */
[----:B------:R-:W-:Y:S06]  /*9b70*/  MUFU.EX2 R241, R241 ;  /* 0x000000f100f17308 */ /* 0x000fec0000000800 */
[C---:B---3--:R-:W-:Y:S04]  /*9b80*/  HMMA.16816.F32.BF16 R44, R68.reuse, R72, R44 ;  /* 0x00000048442c723c */ /* 0x048fe8000004182c */
[----:B------:R-:W-:Y:S04]  /*9b90*/  MUFU.EX2 R244, R244 ;  /* 0x000000f400f47308 */ /* 0x000fe80000000800 */
[C---:B------:R-:W-:Y:S01]  /*9ba0*/  HMMA.16816.F32.BF16 R48, R68.reuse, R74, R48 ;  /* 0x0000004a4430723c */ /* 0x040fe20000041830 */
[----:B------:R-:W3:Y:S05]  /*9bb0*/  LDSM.16.MT88.4 R72, [R212+0x1100] ;  /* 0x00110000d448783b */ /* 0x000eea0000004200 */
[----:B------:R-:W-:Y:S02]  /*9bc0*/  MUFU.EX2 R243, R243 ;  /* 0x000000f300f37308 */ /* 0x000fe40000000800 */
[C---:B----4-:R-:W-:Y:S08]  /*9bd0*/  HMMA.16816.F32.BF16 R52, R68.reuse, R76, R52 ;  /* 0x0000004c4434723c */ /* 0x050ff00000041834 */
[C---:B------:R-:W-:Y:S01]  /*9be0*/  HMMA.16816.F32.BF16 R56, R68.reuse, R78, R56 ;  /* 0x0000004e4438723c */ /* 0x040fe20000041838 */
[----:B------:R-:W4:Y:S01]  /*9bf0*/  LDSM.16.MT88.4 R76, [R209+0x1100] ;  /* 0x00110000d14c783b */ /* 0x000f220000004200 */
[----:B------:R-:W-:Y:S06]  /*9c00*/  MUFU.EX2 R246, R246 ;  /* 0x000000f600f67308 */ /* 0x000fec0000000800 */
[C---:B-----5:R-:W-:Y:S04]  /*9c10*/  HMMA.16816.F32.BF16 R60, R68.reuse, R80, R60 ;  /* 0x00000050443c723c */ /* 0x060fe8000004183c */
[----:B------:R-:W-:Y:S04]  /*9c20*/  MUFU.EX2 R152, R152 ;  /* 0x0000009800987308 */ /* 0x000fe80000000800 */
[----:B------:R-:W-:Y:S01]  /*9c30*/  HMMA.16816.F32.BF16 R64, R68, R82, R64 ;  /* 0x000000524440723c */ /* 0x000fe20000041840 */
[----:B------:R-:W5:Y:S05]  /*9c40*/  LDSM.16.MT88.4 R80, [R208+0x1100] ;  /* 0x00110000d050783b */ /* 0x000f6a0000004200 */
[----:B------:R-:W4:Y:S01]  /*9c50*/  MUFU.EX2 R155, R155 ;  /* 0x0000009b009b7308 */ /* 0x000f220000000800 */
[----:B------:R-:W-:Y:S01]  /*9c60*/  F2FP.BF16.PACK_AB R68, R156, R159 ;  /* 0x0000009f9c44723e */ /* 0x000fe200000010ff */
[----:B------:R-:W-:Y:S01]  /*9c70*/  FADD.FTZ R159, R159, R138 ;  /* 0x0000008a9f9f7221 */ /* 0x000fe20000010000 */
[----:B------:R-:W-:Y:S03]  /*9c80*/  F2FP.BF16.PACK_AB R70, R163, R158 ;  /* 0x0000009ea346723e */ /* 0x000fe600000010ff */
[----:B--2---:R-:W-:Y:S01]  /*9c90*/  F2FP.BF16.PACK_AB R69, R167, R160 ;  /* 0x000000a0a745723e */ /* 0x004fe200000010ff */
[----:B------:R-:W-:Y:S01]  /*9ca0*/  FADD.FTZ R160, R160, R3 ;  /* 0x00000003a0a07221 */ /* 0x000fe20000010000 */
[----:B-1----:R-:W-:Y:S01]  /*9cb0*/  F2FP.BF16.PACK_AB R71, R169, R166 ;  /* 0x000000a6a947723e */ /* 0x002fe200000010ff */
[----:B------:R-:W-:Y:S01]  /*9cc0*/  FADD.FTZ R159, R156, R159 ;  /* 0x0000009f9c9f7221 */ /* 0x000fe20000010000 */
[----:B------:R-:W-:Y:S01]  /*9cd0*/  MUFU.EX2 R142, R142 ;  /* 0x0000008e008e7308 */ /* 0x000fe20000000800 */
[----:B------:R-:W-:Y:S02]  /*9ce0*/  FADD.FTZ R167, R167, R160 ;  /* 0x000000a0a7a77221 */ /* 0x000fe40000010000 */
[----:B------:R-:W-:Y:S02]  /*9cf0*/  FADD.FTZ R158, R158, R159 ;  /* 0x0000009f9e9e7221 */ /* 0x000fe40000010000 */
[C---:B---3--:R-:W-:Y:S03]  /*9d00*/  HMMA.16816.F32.BF16 R4, R68.reuse, R72, R4 ;  /* 0x000000484404723c */ /* 0x048fe60000041804 */
[----:B------:R-:W-:Y:S02]  /*9d10*/  FADD.FTZ R2, R166, R167 ;  /* 0x000000a7a6027221 */ /* 0x000fe40000010000 */
[----:B------:R-:W1:Y:S01]  /*9d20*/  MUFU.EX2 R149, R149 ;  /* 0x0000009500957308 */ /* 0x000e620000000800 */
[----:B------:R-:W-:Y:S02]  /*9d30*/  FADD.FTZ R158, R163, R158 ;  /* 0x0000009ea39e7221 */ /* 0x000fe40000010000 */
[C---:B------:R-:W-:Y:S01]  /*9d40*/  HMMA.16816.F32.BF16 R8, R68.reuse, R74, R8 ;  /* 0x0000004a4408723c */ /* 0x040fe20000041808 */
[----:B------:R-:W2:Y:S03]  /*9d50*/  LDSM.16.MT88.4 R72, [R212+0x4100] ;  /* 0x00410000d448783b */ /* 0x000ea60000004200 */
[----:B----4-:R-:W-:Y:S01]  /*9d60*/  F2FP.BF16.PACK_AB R124, R155, R152 ;  /* 0x000000989b7c723e */ /* 0x010fe200000010ff */
[----:B------:R-:W-:Y:S02]  /*9d70*/  FADD.FTZ R2, R169, R2 ;  /* 0x00000002a9027221 */ /* 0x000fe40000010000 */
[----:B------:R-:W-:Y:S01]  /*9d80*/  MUFU.EX2 R140, R140 ;  /* 0x0000008c008c7308 */ /* 0x000fe20000000800 */
[C---:B------:R-:W-:Y:S08]  /*9d90*/  HMMA.16816.F32.BF16 R12, R68.reuse, R84, R12 ;  /* 0x00000054440c723c */ /* 0x040ff0000004180c */
[C---:B------:R-:W-:Y:S01]  /*9da0*/  HMMA.16816.F32.BF16 R16, R68.reuse, R86, R16 ;  /* 0x000000564410723c */ /* 0x040fe20000041810 */
[----:B------:R-:W3:Y:S01]  /*9db0*/  LDSM.16.MT88.4 R84, [R210+0x4100] ;  /* 0x00410000d254783b */ /* 0x000ee20000004200 */
[----:B------:R-:W4:Y:S02]  /*9dc0*/  MUFU.EX2 R139, R139 ;  /* 0x0000008b008b7308 */ /* 0x000f240000000800 */
[----:B-1----:R-:W-:Y:S04]  /*9dd0*/  F2FP.BF16.PACK_AB R126, R149, R142 ;  /* 0x0000008e957e723e */ /* 0x002fe800000010ff */
[C---:B------:R-:W-:Y:S04]  /*9de0*/  HMMA.16816.F32.BF16 R20, R68.reuse, R76, R20 ;  /* 0x0000004c4414723c */ /* 0x040fe80000041814 */
[----:B------:R-:W-:Y:S04]  /*9df0*/  MUFU.EX2 R135, R135 ;  /* 0x0000008700877308 */ /* 0x000fe80000000800 */
[C---:B------:R-:W-:Y:S01]  /*9e00*/  HMMA.16816.F32.BF16 R24, R68.reuse, R78, R24 ;  /* 0x0000004e4418723c */ /* 0x040fe20000041818 */
[----:B------:R-:W1:Y:S05]  /*9e10*/  LDSM.16.MT88.4 R76, [R209+0x4100] ;  /* 0x00410000d14c783b */ /* 0x000e6a0000004200 */
[----:B------:R-:W3:Y:S02]  /*9e20*/  MUFU.EX2 R134, R134 ;  /* 0x0000008600867308 */ /* 0x000ee40000000800 */
[C---:B-----5:R-:W-:Y:S04]  /*9e30*/  HMMA.16816.F32.BF16 R28, R68.reuse, R80, R28 ;  /* 0x00000050441c723c */ /* 0x060fe8000004181c */
[----:B----4-:R-:W-:Y:S04]  /*9e40*/  F2FP.BF16.PACK_AB R125, R139, R140 ;  /* 0x0000008c8b7d723e */ /* 0x010fe800000010ff */
[C---:B------:R-:W-:Y:S01]  /*9e50*/  HMMA.16816.F32.BF16 R32, R68.reuse, R82, R32 ;  /* 0x000000524420723c */ /* 0x040fe20000041820 */
[----:B------:R-:W4:Y:S07]  /*9e60*/  LDSM.16.MT88.4 R80, [R212+0x1900] ;  /* 0x00190000d450783b */ /* 0x000f2e0000004200 */
[C---:B--2---:R-:W-:Y:S04]  /*9e70*/  HMMA.16816.F32.BF16 R36, R68.reuse, R72, R36 ;  /* 0x000000484424723c */ /* 0x044fe80000041824 */
[----:B---3--:R-:W-:Y:S04]  /*9e80*/  F2FP.BF16.PACK_AB R127, R134, R135 ;  /* 0x00000087867f723e */ /* 0x008fe800000010ff */
[C---:B------:R-:W-:Y:S01]  /*9e90*/  HMMA.16816.F32.BF16 R40, R68.reuse, R74, R40 ;  /* 0x0000004a4428723c */ /* 0x040fe20000041828 */
[----:B------:R-:W2:Y:S07]  /*9ea0*/  LDSM.16.MT88.4 R72, [R210+0x1900] ;  /* 0x00190000d248783b */ /* 0x000eae0000004200 */
[C---:B------:R-:W-:Y:S08]  /*9eb0*/  HMMA.16816.F32.BF16 R44, R68.reuse, R84, R44 ;  /* 0x00000054442c723c */ /* 0x040ff0000004182c */
[C---:B------:R-:W-:Y:S01]  /*9ec0*/  HMMA.16816.F32.BF16 R48, R68.reuse, R86, R48 ;  /* 0x000000564430723c */ /* 0x040fe20000041830 */
[----:B------:R-:W-:Y:S07]  /*9ed0*/  LDSM.16.MT88.4 R84, [R208+0x1900] ;  /* 0x00190000d054783b */ /* 0x000fee0000004200 */
[C---:B-1----:R-:W-:Y:S08]  /*9ee0*/  HMMA.16816.F32.BF16 R52, R68.reuse, R76, R52 ;  /* 0x0000004c4434723c */ /* 0x042ff00000041834 */
[C---:B------:R-:W-:Y:S01]  /*9ef0*/  HMMA.16816.F32.BF16 R56, R68.reuse, R78, R56 ;  /* 0x0000004e4438723c */ /* 0x040fe20000041838 */
[----:B------:R-:W1:Y:S07]  /*9f00*/  LDSM.16.MT88.4 R76, [R209+0x1900] ;  /* 0x00190000d14c783b */ /* 0x000e6e0000004200 */
[C---:B------:R-:W-:Y:S08]  /*9f10*/  HMMA.16816.F32.BF16 R60, R68.reuse, R88, R60 ;  /* 0x00000058443c723c */ /* 0x040ff0000004183c */
[----:B------:R-:W-:Y:S01]  /*9f20*/  HMMA.16816.F32.BF16 R64, R68, R90, R64 ;  /* 0x0000005a4440723c */ /* 0x000fe20000041840 */
[----:B------:R-:W-:Y:S06]  /*9f30*/  LDSM.16.MT88.4 R88, [R209+0x4900] ;  /* 0x00490000d158783b */ /* 0x000fec0000004200 */
[----:B------:R-:W-:Y:S01]  /*9f40*/  F2FP.BF16.PACK_AB R68, R240, R171 ;  /* 0x000000abf044723e */ /* 0x000fe200000010ff */
[----:B------:R-:W-:Y:S01]  /*9f50*/  FADD.FTZ R171, R171, R158 ;  /* 0x0000009eabab7221 */ /* 0x000fe20000010000 */
[----:B------:R-:W-:Y:S03]  /*9f60*/  F2FP.BF16.PACK_AB R70, R242, R237 ;  /* 0x000000edf246723e */ /* 0x000fe600000010ff */
[----:B------:R-:W-:Y:S01]  /*9f70*/  F2FP.BF16.PACK_AB R69, R244, R241 ;  /* 0x000000f1f445723e */ /* 0x000fe200000010ff */
[----:B------:R-:W-:Y:S01]  /*9f80*/  FADD.FTZ R241, R241, R2 ;  /* 0x00000002f1f17221 */ /* 0x000fe20000010000 */
[----:B------:R-:W-:Y:S01]  /*9f90*/  F2FP.BF16.PACK_AB R71, R246, R243 ;  /* 0x000000f3f647723e */ /* 0x000fe200000010ff */
[----:B------:R-:W-:Y:S02]  /*9fa0*/  FADD.FTZ R240, R240, R171 ;  /* 0x000000abf0f07221 */ /* 0x000fe40000010000 */
[----:B------:R-:W-:Y:S02]  /*9fb0*/  FADD.FTZ R244, R244, R241 ;  /* 0x000000f1f4f47221 */ /* 0x000fe40000010000 */
[----:B------:R-:W-:Y:S02]  /*9fc0*/  FADD.FTZ R237, R237, R240 ;  /* 0x000000f0eded7221 */ /* 0x000fe40000010000 */
[C---:B----4-:R-:W-:Y:S03]  /*9fd0*/  HMMA.16816.F32.BF16 R4, R68.reuse, R80, R4 ;  /* 0x000000504404723c */ /* 0x050fe60000041804 */
[----:B------:R-:W-:Y:S02]  /*9fe0*/  FADD.FTZ R3, R243, R244 ;  /* 0x000000f4f3037221 */ /* 0x000fe40000010000 */
[----:B------:R-:W-:Y:S02]  /*9ff0*/  FADD.FTZ R237, R242, R237 ;  /* 0x000000edf2ed7221 */ /* 0x000fe40000010000 */
[----:B------:R-:W-:Y:S01]  /*a000*/  FADD.FTZ R3, R246, R3 ;  /* 0x00000003f6037221 */ /* 0x000fe20000010000 */
[C---:B------:R-:W-:Y:S01]  /*a010*/  HMMA.16816.F32.BF16 R8, R68.reuse, R82, R8 ;  /* 0x000000524408723c */ /* 0x040fe20000041808 */
[----:B------:R-:W3:Y:S03]  /*a020*/  LDSM.16.MT88.4 R80, [R212+0x4900] ;  /* 0x00490000d450783b */ /* 0x000ee60000004200 */
[----:B------:R-:W-:Y:S04]  /*a030*/  FADD.FTZ R2, R162, R3 ;  /* 0x00000003a2027221 */ /* 0x000fe80000010000 */
[C---:B--2---:R-:W-:Y:S04]  /*a040*/  HMMA.16816.F32.BF16 R12, R68.reuse, R72, R12 ;  /* 0x00000048440c723c */ /* 0x044fe8000004180c */
[----:B------:R-:W-:Y:S04]  /*a050*/  FADD.FTZ R2, R161, R2 ;  /* 0x00000002a1027221 */ /* 0x000fe80000010000 */
[C---:B------:R-:W-:Y:S01]  /*a060*/  HMMA.16816.F32.BF16 R16, R68.reuse, R74, R16 ;  /* 0x0000004a4410723c */ /* 0x040fe20000041810 */
[----:B------:R-:W2:Y:S03]  /*a070*/  LDSM.16.MT88.4 R72, [R210+0x4900] ;  /* 0x00490000d248783b */ /* 0x000ea60000004200 */
[----:B------:R-:W-:Y:S02]  /*a080*/  FADD.FTZ R3, R157, R2 ;  /* 0x000000029d037221 */ /* 0x000fe40000010000 */
[----:B------:R-:W-:Y:S02]  /*a090*/  IMAD.MOV.U32 R2, RZ, RZ, R116 ;  /* 0x000000ffff027224 */ /* 0x000fe400078e0074 */
[C---:B-1----:R-:W-:Y:S04]  /*a0a0*/  HMMA.16816.F32.BF16 R20, R68.reuse, R76, R20 ;  /* 0x0000004c4414723c */ /* 0x042fe80000041814 */
[----:B------:R-:W-:Y:S04]  /*a0b0*/  FADD.FTZ R3, R168, R3 ;  /* 0x00000003a8037221 */ /* 0x000fe80000010000 */
[C---:B------:R-:W-:Y:S01]  /*a0c0*/  HMMA.16816.F32.BF16 R24, R68.reuse, R78, R24 ;  /* 0x0000004e4418723c */ /* 0x040fe20000041818 */
[----:B------:R-:W1:Y:S03]  /*a0d0*/  LDSM.16.MT88.4 R76, [R212+0x2100] ;  /* 0x00210000d44c783b */ /* 0x000e660000004200 */
[----:B------:R-:W-:Y:S02]  /*a0e0*/  FADD.FTZ R140, R140, R3 ;  /* 0x000000038c8c7221 */ /* 0x000fe40000010000 */
[----:B------:R-:W-:Y:S02]  /*a0f0*/  IMAD.MOV.U32 R3, RZ, RZ, R0 ;  /* 0x000000ffff037224 */ /* 0x000fe400078e0000 */
[C---:B------:R-:W-:Y:S04]  /*a100*/  HMMA.16816.F32.BF16 R28, R68.reuse, R84, R28 ;  /* 0x00000054441c723c */ /* 0x040fe8000004181c */
[----:B------:R-:W-:Y:S04]  /*a110*/  FADD.FTZ R140, R139, R140 ;  /* 0x0000008c8b8c7221 */ /* 0x000fe80000010000 */
[C---:B------:R-:W-:Y:S01]  /*a120*/  HMMA.16816.F32.BF16 R32, R68.reuse, R86, R32 ;  /* 0x000000564420723c */ /* 0x040fe20000041820 */
[----:B------:R-:W-:Y:S03]  /*a130*/  LDSM.16.MT88.4 R84, [R208+0x2100] ;  /* 0x00210000d054783b */ /* 0x000fe60000004200 */
[----:B------:R-:W-:Y:S04]  /*a140*/  FADD.FTZ R135, R135, R140 ;  /* 0x0000008c87877221 */ /* 0x000fe80000010000 */
[C---:B---3--:R-:W-:Y:S04]  /*a150*/  HMMA.16816.F32.BF16 R36, R68.reuse, R80, R36 ;  /* 0x000000504424723c */ /* 0x048fe80000041824 */
[----:B------:R-:W-:Y:S04]  /*a160*/  FADD.FTZ R227, R134, R135 ;  /* 0x0000008786e37221 */ /* 0x000fe80000010000 */
[C---:B------:R-:W-:Y:S01]  /*a170*/  HMMA.16816.F32.BF16 R40, R68.reuse, R82, R40 ;  /* 0x000000524428723c */ /* 0x040fe20000041828 */
[----:B------:R-:W3:Y:S07]  /*a180*/  LDSM.16.MT88.4 R80, [R210+0x2100] ;  /* 0x00210000d250783b */ /* 0x000eee0000004200 */
[C---:B--2---:R-:W-:Y:S08]  /*a190*/  HMMA.16816.F32.BF16 R44, R68.reuse, R72, R44 ;  /* 0x00000048442c723c */ /* 0x044ff0000004182c */
[C---:B------:R-:W-:Y:S01]  /*a1a0*/  HMMA.16816.F32.BF16 R48, R68.reuse, R74, R48 ;  /* 0x0000004a4430723c */ /* 0x040fe20000041830 */
[----:B------:R-:W2:Y:S07]  /*a1b0*/  LDSM.16.MT88.4 R72, [R209+0x2100] ;  /* 0x00210000d148783b */ /* 0x000eae0000004200 */
[C---:B------:R-:W-:Y:S08]  /*a1c0*/  HMMA.16816.F32.BF16 R52, R68.reuse, R88, R52 ;  /* 0x000000584434723c */ /* 0x040ff00000041834 */
[C---:B------:R-:W-:Y:S01]  /*a1d0*/  HMMA.16816.F32.BF16 R56, R68.reuse, R90, R56 ;  /* 0x0000005a4438723c */ /* 0x040fe20000041838 */
[----:B------:R-:W-:Y:S07]  /*a1e0*/  LDSM.16.MT88.4 R88, [R209+0x5100] ;  /* 0x00510000d158783b */ /* 0x000fee0000004200 */
        /* <DEDUP_REMOVED lines=8> */
[----:B------:R-:W-:Y:S02]  /*a270*/  F2FP.BF16.PACK_AB R71, R168, R157 ;  /* 0x0000009da847723e */ /* 0x000fe400000010ff */
[----:B------:R-:W-:Y:S01]  /*a280*/  IADD3 R168, R238, -0x1, RZ ;  /* 0xffffffffeea87810 */ /* 0x000fe20007ffe0ff */
[----:B------:R-:W-:Y:S04]  /*a290*/  FADD.FTZ R164, R164, R239 ;  /* 0x000000efa4a47221 */ /* 0x000fe80000010000 */
[C---:B-1----:R-:W-:Y:S03]  /*a2a0*/  HMMA.16816.F32.BF16 R4, R68.reuse, R76, R4 ;  /* 0x0000004c4404723c */ /* 0x042fe60000041804 */
[----:B------:R-:W-:Y:S02]  /*a2b0*/  FADD.FTZ R245, R245, R164 ;  /* 0x000000a4f5f57221 */ /* 0x000fe40000010000 */
[----:B------:R-:W-:Y:S02]  /*a2c0*/  IMAD.MOV.U32 R238, RZ, RZ, R168 ;  /* 0x000000ffffee7224 */ /* 0x000fe400078e00a8 */
[----:B------:R-:W-:Y:S01]  /*a2d0*/  FADD.FTZ R152, R152, R245 ;  /* 0x000000f598987221 */ /* 0x000fe20000010000 */
[C---:B------:R-:W-:Y:S01]  /*a2e0*/  HMMA.16816.F32.BF16 R8, R68.reuse, R78, R8 ;  /* 0x0000004e4408723c */ /* 0x040fe20000041808 */
[----:B------:R-:W1:Y:S03]  /*a2f0*/  LDSM.16.MT88.4 R76, [R212+0x5100] ;  /* 0x00510000d44c783b */ /* 0x000e660000004200 */
[----:B------:R-:W-:Y:S04]  /*a300*/  FADD.FTZ R155, R155, R152 ;  /* 0x000000989b9b7221 */ /* 0x000fe80000010000 */
[C---:B---3--:R-:W-:Y:S04]  /*a310*/  HMMA.16816.F32.BF16 R12, R68.reuse, R80, R12 ;  /* 0x00000050440c723c */ /* 0x048fe8000004180c */
[----:B------:R-:W-:Y:S04]  /*a320*/  FADD.FTZ R142, R142, R155 ;  /* 0x0000009b8e8e7221 */ /* 0x000fe80000010000 */
[C---:B------:R-:W-:Y:S01]  /*a330*/  HMMA.16816.F32.BF16 R16, R68.reuse, R82, R16 ;  /* 0x000000524410723c */ /* 0x040fe20000041810 */
[----:B------:R-:W3:Y:S03]  /*a340*/  LDSM.16.MT88.4 R80, [R210+0x5100] ;  /* 0x00510000d250783b */ /* 0x000ee60000004200 */
[----:B------:R-:W-:Y:S04]  /*a350*/  FADD.FTZ R228, R149, R142 ;  /* 0x0000008e95e47221 */ /* 0x000fe80000010000 */
[C---:B--2---:R-:W-:Y:S08]  /*a360*/  HMMA.16816.F32.BF16 R20, R68.reuse, R72, R20 ;  /* 0x000000484414723c */ /* 0x044ff00000041814 */
[C---:B------:R-:W-:Y:S01]  /*a370*/  HMMA.16816.F32.BF16 R24, R68.reuse, R74, R24 ;  /* 0x0000004a4418723c */ /* 0x040fe20000041818 */
[----:B------:R-:W2:Y:S07]  /*a380*/  LDSM.16.MT88.4 R72, [R208+0x5100] ;  /* 0x00510000d048783b */ /* 0x000eae0000004200 */
[C---:B------:R-:W-:Y:S08]  /*a390*/  HMMA.16816.F32.BF16 R28, R68.reuse, R84, R28 ;  /* 0x00000054441c723c */ /* 0x040ff0000004181c */
[C---:B------:R-:W-:Y:S01]  /*a3a0*/  HMMA.16816.F32.BF16 R32, R68.reuse, R86, R32 ;  /* 0x000000564420723c */ /* 0x040fe20000041820 */
[----:B------:R-:W4:Y:S07]  /*a3b0*/  LDSM.16.MT88.4 R84, [R208+0x2900] ;  /* 0x00290000d054783b */ /* 0x000f2e0000004200 */
[C---:B-1----:R-:W-:Y:S08]  /*a3c0*/  HMMA.16816.F32.BF16 R36, R68.reuse, R76, R36 ;  /* 0x0000004c4424723c */ /* 0x042ff00000041824 */
[C---:B------:R-:W-:Y:S01]  /*a3d0*/  HMMA.16816.F32.BF16 R40, R68.reuse, R78, R40 ;  /* 0x0000004e4428723c */ /* 0x040fe20000041828 */
[----:B------:R-:W1:Y:S07]  /*a3e0*/  LDSM.16.MT88.4 R76, [R212+0x5900] ;  /* 0x00590000d44c783b */ /* 0x000e6e0000004200 */
[C---:B---3--:R-:W-:Y:S08]  /*a3f0*/  HMMA.16816.F32.BF16 R44, R68.reuse, R80, R44 ;  /* 0x00000050442c723c */ /* 0x048ff0000004182c */
[C---:B------:R-:W-:Y:S08]  /*a400*/  HMMA.16816.F32.BF16 R48, R68.reuse, R82, R48 ;  /* 0x000000524430723c */ /* 0x040ff00000041830 */
[C---:B------:R-:W-:Y:S08]  /*a410*/  HMMA.16816.F32.BF16 R52, R68.reuse, R88, R52 ;  /* 0x000000584434723c */ /* 0x040ff00000041834 */
[C---:B------:R-:W-:Y:S08]  /*a420*/  HMMA.16816.F32.BF16 R56, R68.reuse, R90, R56 ;  /* 0x0000005a4438723c */ /* 0x040ff00000041838 */
[C---:B--2---:R-:W-:Y:S08]  /*a430*/  HMMA.16816.F32.BF16 R60, R68.reuse, R72, R60 ;  /* 0x00000048443c723c */ /* 0x044ff0000004183c */
[----:B------:R-:W-:Y:S01]  /*a440*/  HMMA.16816.F32.BF16 R64, R68, R74, R64 ;  /* 0x0000004a4440723c */ /* 0x000fe20000041840 */
[----:B------:R-:W2:Y:S07]  /*a450*/  LDSM.16.MT88.4 R68, [R210+0x5900] ;  /* 0x00590000d244783b */ /* 0x000eae0000004200 */
[C---:B------:R-:W-:Y:S01]  /*a460*/  HMMA.16816.F32.BF16 R112, R124.reuse, R108, R4 ;  /* 0x0000006c7c70723c */ /* 0x040fe20000041804 */
[----:B------:R-:W3:Y:S07]  /*a470*/  LDSM.16.MT88.4 R4, [R209+0x5900] ;  /* 0x00590000d104783b */ /* 0x000eee0000004200 */
[C---:B------:R-:W-:Y:S01]  /*a480*/  HMMA.16816.F32.BF16 R108, R124.reuse, R110, R8 ;  /* 0x0000006e7c6c723c */ /* 0x040fe20000041808 */
[----:B------:R-:W5:Y:S07]  /*a490*/  LDSM.16.MT88.4 R8, [R208+0x5900] ;  /* 0x00590000d008783b */ /* 0x000f6e0000004200 */
[C---:B------:R-:W-:Y:S08]  /*a4a0*/  HMMA.16816.F32.BF16 R104, R124.reuse, R100, R12 ;  /* 0x000000647c68723c */ /* 0x040ff0000004180c */
[C---:B------:R-:W-:Y:S08]  /*a4b0*/  HMMA.16816.F32.BF16 R100, R124.reuse, R102, R16 ;  /* 0x000000667c64723c */ /* 0x040ff00000041810 */
[C---:B------:R-:W-:Y:S08]  /*a4c0*/  HMMA.16816.F32.BF16 R96, R124.reuse, R92, R20 ;  /* 0x0000005c7c60723c */ /* 0x040ff00000041814 */
[C---:B------:R-:W-:Y:S08]  /*a4d0*/  HMMA.16816.F32.BF16 R92, R124.reuse, R94, R24 ;  /* 0x0000005e7c5c723c */ /* 0x040ff00000041818 */
[C---:B----4-:R-:W-:Y:S08]  /*a4e0*/  HMMA.16816.F32.BF16 R88, R124.reuse, R84, R28 ;  /* 0x000000547c58723c */ /* 0x050ff0000004181c */
[C---:B------:R-:W-:Y:S08]  /*a4f0*/  HMMA.16816.F32.BF16 R84, R124.reuse, R86, R32 ;  /* 0x000000567c54723c */ /* 0x040ff00000041820 */
[C---:B-1----:R-:W-:Y:S08]  /*a500*/  HMMA.16816.F32.BF16 R80, R124.reuse, R76, R36 ;  /* 0x0000004c7c50723c */ /* 0x042ff00000041824 */
[C---:B------:R-:W-:Y:S08]  /*a510*/  HMMA.16816.F32.BF16 R76, R124.reuse, R78, R40 ;  /* 0x0000004e7c4c723c */ /* 0x040ff00000041828 */
[C---:B--2---:R-:W-:Y:S08]  /*a520*/  HMMA.16816.F32.BF16 R72, R124.reuse, R68, R44 ;  /* 0x000000447c48723c */ /* 0x044ff0000004182c */
[C---:B------:R-:W-:Y:S08]  /*a530*/  HMMA.16816.F32.BF16 R68, R124.reuse, R70, R48 ;  /* 0x000000467c44723c */ /* 0x040ff00000041830 */
[C---:B---3--:R-:W-:Y:S08]  /*a540*/  HMMA.16816.F32.BF16 R52, R124.reuse, R4, R52 ;  /* 0x000000047c34723c */ /* 0x048ff00000041834 */
[C---:B------:R-:W-:Y:S08]  /*a550*/  HMMA.16816.F32.BF16 R56, R124.reuse, R6, R56 ;  /* 0x000000067c38723c */ /* 0x040ff00000041838 */
[C---:B-----5:R-:W-:Y:S08]  /*a560*/  HMMA.16816.F32.BF16 R60, R124.reuse, R8, R60 ;  /* 0x000000087c3c723c */ /* 0x060ff0000004183c */
[----:B------:R-:W-:Y:S01]  /*a570*/  HMMA.16816.F32.BF16 R64, R124, R10, R64 ;  /* 0x0000000a7c40723c */ /* 0x000fe20000041840 */
[----:B------:R-:W-:-:S07]  /*a580*/  @P0 BRA `(.L_x_189) ;  /* 0xffffbb0000000947 */ /* 0x000fce000383ffff */
.L_x_178:
[----:B------:R-:W1:Y:S01]  /*a590*/  S2UR UR4, SR_CTAID.X ;  /* 0x00000000000479c3 */ /* 0x000e620000002500 */
[----:B------:R-:W-:Y:S01]  /*a5a0*/  ULDC.64 UR14, c[0x0][0x2c8] ;  /* 0x0000b200000e7ab9 */ /* 0x000fe20000000a00 */
[----:B------:R-:W-:Y:S01]  /*a5b0*/  PLOP3.LUT P0, PT, PT, PT, UP0, 0x40, 0x0 ;  /* 0x000000000000781c */ /* 0x000fe20003f0e808 */
[----:B------:R-:W-:-:S02]  /*a5c0*/  ULDC UR7, c[0x0][0x168] ;  /* 0x00005a0000077ab9 */ /* 0x000fc40000000800 */
[----:B-1----:R-:W-:-:S04]  /*a5d0*/  ULEA UR4, UR4, 0x7f, 0x7 ;  /* 0x0000007f04047891 */ /* 0x002fc8000f8e383f */
[----:B------:R-:W-:Y:S02]  /*a5e0*/  UIMAD.WIDE.U32 UR16, UR4, UR14, URZ ;  /* 0x0000000e041072a5 */ /* 0x000fe4000f8e003f */
[----:B------:R-:W-:Y:S02]  /*a5f0*/  UIADD3 UR14, -UR7, 0x1, URZ ;  /* 0x00000001070e7890 */ /* 0x000fe4000fffe13f */
[----:B------:R-:W-:Y:S02]  /*a600*/  @UP1 USHF.R.U32.HI UR4, URZ, UR15, UR17 ;  /* 0x0000000f3f041299 */ /* 0x000fe40008011611 */
[----:B------:R-:W-:Y:S02]  /*a610*/  ULDC UR7, c[0x0][0x1d0] ;  /* 0x0000740000077ab9 */ /* 0x000fe40000000800 */
[----:B------:R-:W-:-:S04]  /*a620*/  UIMAD UR7, UR8, UR7, UR14 ;  /* 0x00000007080772a4 */ /* 0x000fc8000f8e020e */
[----:B------:R-:W-:-:S03]  /*a630*/  UIADD3 UR7, UR7, UR4, URZ ;  /* 0x0000000407077290 */ /* 0x000fc6000fffe03f */
[----:B------:R-:W-:Y:S02]  /*a640*/  ULDC UR4, c[0x0][0x324] ;  /* 0x0000c90000047ab9 */ /* 0x000fe40000000800 */
[----:B------:R-:W-:Y:S01]  /*a650*/  UIADD3 UR4, UR7, -UR4, URZ ;  /* 0x8000000407047290 */ /* 0x000fe2000fffe03f */
[----:B------:R-:W-:Y:S05]  /*a660*/  @P0 BRA `(.L_x_190) ;  /* 0x0000014000000947 */ /* 0x000fea0003800000 */
        /* <DEDUP_REMOVED lines=11> */
.L_x_191:
[----:B------:R-:W-:Y:S02]  /*a720*/  ULDC UR8, c[0x0][0x32c] ;  /* 0x0000cb0000087ab9 */ /* 0x000fe40000000800 */
[----:B------:R-:W-:Y:S02]  /*a730*/  UISETP.NE.AND UP2, UPT, UR8, 0x1, UPT ;  /* 0x000000010800788c */ /* 0x000fe4000bf45270 */
[----:B------:R-:W-:Y:S02]  /*a740*/  ULDC.64 UR14, c[0x0][0x330] ;  /* 0x0000cc00000e7ab9 */ /* 0x000fe40000000a00 */
[----:B------:R-:W-:-:S07]  /*a750*/  UIMAD.WIDE.U32 UR16, UR7, UR14, URZ ;  /* 0x0000000e071072a5 */ /* 0x000fce000f8e003f */
[----:B------:R-:W-:Y:S02]  /*a760*/  @UP2 USHF.R.U32.HI UR7, URZ, UR15, UR17 ;  /* 0x0000000f3f072299 */ /* 0x000fe40008011611 */
.L_x_192:
[----:B------:R-:W-:Y:S02]  /*a770*/  ULDC UR8, c[0x0][0x32c] ;  /* 0x0000cb0000087ab9 */ /* 0x000fe40000000800 */
[----:B------:R-:W-:-:S04]  /*a780*/  UIMAD UR8, UR7, UR8, URZ ;  /* 0x00000008070872a4 */ /* 0x000fc8000f8e023f */
[----:B------:R-:W-:-:S04]  /*a790*/  UISETP.LT.AND UP2, UPT, UR4, UR8, UPT ;  /* 0x000000080400728c */ /* 0x000fc8000bf41270 */
[----:B------:R-:W-:-:S04]  /*a7a0*/  USEL UR4, UR4, UR8, !UP2 ;  /* 0x0000000804047287 */ /* 0x000fc8000d000000 */
.L_x_190:
[----:B------:R-:W-:-:S04]  /*a7b0*/  UIADD3 UR4, UR4, 0x5f, URZ ;  /* 0x0000005f04047890 */ /* 0x000fc8000fffe03f */
        /* <DEDUP_REMOVED lines=8> */
[----:B------:R-:W-:Y:S01]  /*a840*/  SHF.R.S32.HI R5, RZ, 0x1f, R230 ;  /* 0x0000001fff057819 */ /* 0x000fe200000114e6 */
[----:B------:R-:W-:Y:S01]  /*a850*/  IMAD.MOV.U32 R119, RZ, RZ, R116 ;  /* 0x000000ffff777224 */ /* 0x000fe200078e0074 */
[----:B------:R-:W-:Y:S01]  /*a860*/  MOV R238, R168 ;  /* 0x000000a800ee7202 */ /* 0x000fe20000000f00 */
[----:B------:R-:W-:Y:S01]  /*a870*/  IMAD.MOV.U32 R3, RZ, RZ, R0 ;  /* 0x000000ffff037224 */ /* 0x000fe200078e0000 */
[C---:B------:R-:W-:Y:S01]  /*a880*/  SHF.L.U64.HI R234, R229.reuse, 0x1, R232 ;  /* 0x00000001e5ea7819 */ /* 0x040fe200000102e8 */
[C---:B------:R-:W-:Y:S01]  /*a890*/  IMAD.SHL.U32 R235, R230.reuse, 0x2, RZ ;  /* 0x00000002e6eb7824 */ /* 0x040fe200078e00ff */
[----:B------:R-:W-:Y:S02]  /*a8a0*/  SHF.L.U32 R233, R229, 0x1, RZ ;  /* 0x00000001e5e97819 */ /* 0x000fe400000006ff */
[----:B------:R-:W-:Y:S02]  /*a8b0*/  SHF.L.U64.HI R236, R230, 0x1, R5 ;  /* 0x00000001e6ec7819 */ /* 0x000fe40000010205 */
.L_x_196:
        /* <DEDUP_REMOVED lines=56> */
.L_x_194:
[C---:B--23--:R-:W-:Y:S01]  /*ac40*/  HMMA.16816.F32.BF16 R4, R120.reuse, R124, RZ ;  /* 0x0000007c7804723c */ /* 0x04cfe200000418ff */
[----:B------:R-:W-:Y:S02]  /*ac50*/  LDSM.16.M88.4 R156, [R211+0x8900] ;  /* 0x00890000d39c783b */ /* 0x000fe40000000200 */
[----:B------:R-:W-:Y:S05]  /*ac60*/  ISETP.GT.AND P0, PT, R238, UR6, PT ;  /* 0x00000006ee007c0c */ /* 0x000fea000bf04270 */
[C---:B------:R-:W-:Y:S01]  /*ac70*/  HMMA.16816.F32.BF16 R8, R120.reuse, R126, RZ ;  /* 0x0000007e7808723c */ /* 0x040fe200000418ff */
[----:B------:R-:W0:Y:S07]  /*ac80*/  LDGDEPBAR ;  /* 0x00000000000079af */ /* 0x000e2e0000000000 */
[C---:B------:R-:W-:Y:S01]  /*ac90*/  HMMA.16816.F32.BF16 R12, R120.reuse, R16, RZ ;  /* 0x00000010780c723c */ /* 0x040fe200000418ff */
[----:B------:R-:W2:Y:S07]  /*aca0*/  LDSM.16.M88.4 R124, [R211+0x8100] ;  /* 0x00810000d37c783b */ /* 0x000eae0000000200 */
[C---:B------:R-:W-:Y:S01]  /*acb0*/  HMMA.16816.F32.BF16 R16, R120.reuse, R18, RZ ;  /* 0x000000127810723c */ /* 0x040fe200000418ff */
[----:B------:R-:W-:Y:S07]  /*acc0*/  LDSM.16.M88.4 R160, [R211+0xa100] ;  /* 0x00a10000d3a0783b */ /* 0x000fee0000000200 */
[C---:B----4-:R-:W-:Y:S01]  /*acd0*/  HMMA.16816.F32.BF16 R20, R120.reuse, R24, RZ ;  /* 0x000000187814723c */ /* 0x050fe200000418ff */
[----:B------:R-:W-:Y:S07]  /*ace0*/  LDSM.16.M88.4 R164, [R211+0xa900] ;  /* 0x00a90000d3a4783b */ /* 0x000fee0000000200 */
[C---:B------:R-:W-:Y:S01]  /*acf0*/  HMMA.16816.F32.BF16 R24, R120.reuse, R26, RZ ;  /* 0x0000001a7818723c */ /* 0x040fe200000418ff */
[----:B------:R-:W-:Y:S07]  /*ad00*/  LDSM.16.M88.4 R168, [R211+0xd900] ;  /* 0x00d90000d3a8783b */ /* 0x000fee0000000200 */
[C---:B-1----:R-:W-:Y:S08]  /*ad10*/  HMMA.16816.F32.BF16 R28, R120.reuse, R32, RZ ;  /* 0x00000020781c723c */ /* 0x042ff000000418ff */
[C---:B------:R-:W-:Y:S08]  /*ad20*/  HMMA.16816.F32.BF16 R32, R120.reuse, R34, RZ ;  /* 0x000000227820723c */ /* 0x040ff000000418ff */
[C---:B------:R-:W-:Y:S08]  /*ad30*/  HMMA.16816.F32.BF16 R36, R120.reuse, R40, RZ ;  /* 0x000000287824723c */ /* 0x040ff000000418ff */
[C---:B------:R-:W-:Y:S08]  /*ad40*/  HMMA.16816.F32.BF16 R40, R120.reuse, R42, RZ ;  /* 0x0000002a7828723c */ /* 0x040ff000000418ff */
[C---:B------:R-:W-:Y:S08]  /*ad50*/  HMMA.16816.F32.BF16 R44, R120.reuse, R48, RZ ;  /* 0x00000030782c723c */ /* 0x040ff000000418ff */
[----:B------:R-:W-:Y:S08]  /*ad60*/  HMMA.16816.F32.BF16 R48, R120, R50, RZ ;  /* 0x000000327830723c */ /* 0x000ff000000418ff */
[C---:B------:R-:W-:Y:S08]  /*ad70*/  HMMA.16816.F32.BF16 R4, R144.reuse, R128, R4 ;  /* 0x000000809004723c */ /* 0x040ff00000041804 */
[C---:B------:R-:W-:Y:S01]  /*ad80*/  HMMA.16816.F32.BF16 R8, R144.reuse, R130, R8 ;  /* 0x000000829008723c */ /* 0x040fe20000041808 */
[----:B------:R-:W1:Y:S07]  /*ad90*/  LDSM.16.M88.4 R128, [R211+0x9100] ;  /* 0x00910000d380783b */ /* 0x000e6e0000000200 */
[C---:B------:R-:W-:Y:S08]  /*ada0*/  HMMA.16816.F32.BF16 R12, R144.reuse, R132, R12 ;  /* 0x00000084900c723c */ /* 0x040ff0000004180c */
[C---:B------:R-:W-:Y:S01]  /*adb0*/  HMMA.16816.F32.BF16 R16, R144.reuse, R134, R16 ;  /* 0x000000869010723c */ /* 0x040fe20000041810 */
[----:B------:R-:W3:Y:S07]  /*adc0*/  LDSM.16.M88.4 R132, [R211+0x9900] ;  /* 0x00990000d384783b */ /* 0x000eee0000000200 */
        /* <DEDUP_REMOVED lines=10> */
[----:B------:R-:W-:Y:S01]  /*ae70*/  HMMA.16816.F32.BF16 R48, R144, R154, R48 ;  /* 0x0000009a9030723c */ /* 0x000fe20000041830 */
[----:B------:R-:W-:Y:S07]  /*ae80*/  LDSM.16.M88.4 R152, [R202+0x2000] ;  /* 0x00200000ca98783b */ /* 0x000fee0000000200 */
[C---:B--2---:R-:W-:Y:S08]  /*ae90*/  HMMA.16816.F32.BF16 R4, R172.reuse, R124, R4 ;  /* 0x0000007cac04723c */ /* 0x044ff00000041804 */
[C---:B------:R-:W-:Y:S01]  /*aea0*/  HMMA.16816.F32.BF16 R8, R172.reuse, R126, R8 ;  /* 0x0000007eac08723c */ /* 0x040fe20000041808 */
[----:B------:R-:W2:Y:S07]  /*aeb0*/  LDSM.16.M88.4 R124, [R202] ;  /* 0x00000000ca7c783b */ /* 0x000eae0000000200 */
[C---:B------:R-:W-:Y:S08]  /*aec0*/  HMMA.16816.F32.BF16 R12, R172.reuse, R156, R12 ;  /* 0x0000009cac0c723c */ /* 0x040ff0000004180c */
[C---:B------:R-:W-:Y:S01]  /*aed0*/  HMMA.16816.F32.BF16 R16, R172.reuse, R158, R16 ;  /* 0x0000009eac10723c */ /* 0x040fe20000041810 */
[----:B------:R-:W-:Y:S07]  /*aee0*/  LDSM.16.M88.4 R156, [R214+0xb900] ;  /* 0x00b90000d69c783b */ /* 0x000fee0000000200 */
[C---:B-1----:R-:W-:Y:S08]  /*aef0*/  HMMA.16816.F32.BF16 R20, R172.reuse, R128, R20 ;  /* 0x00000080ac14723c */ /* 0x042ff00000041814 */
[C---:B------:R-:W-:Y:S01]  /*af00*/  HMMA.16816.F32.BF16 R24, R172.reuse, R130, R24 ;  /* 0x00000082ac18723c */ /* 0x040fe20000041818 */
[----:B------:R-:W1:Y:S07]  /*af10*/  LDSM.16.M88.4 R128, [R202+0x2800] ;  /* 0x00280000ca80783b */ /* 0x000e6e0000000200 */
[C---:B---3--:R-:W-:Y:S08]  /*af20*/  HMMA.16816.F32.BF16 R28, R172.reuse, R132, R28 ;  /* 0x00000084ac1c723c */ /* 0x048ff0000004181c */
[C---:B------:R-:W-:Y:S01]  /*af30*/  HMMA.16816.F32.BF16 R32, R172.reuse, R134, R32 ;  /* 0x00000086ac20723c */ /* 0x040fe20000041820 */
[----:B------:R-:W3:Y:S07]  /*af40*/  LDSM.16.M88.4 R132, [R214+0xb100] ;  /* 0x00b10000d684783b */ /* 0x000eee0000000200 */
[C---:B------:R-:W-:Y:S08]  /*af50*/  HMMA.16816.F32.BF16 R36, R172.reuse, R160, R36 ;  /* 0x000000a0ac24723c */ /* 0x040ff00000041824 */
[C---:B------:R-:W-:Y:S01]  /*af60*/  HMMA.16816.F32.BF16 R40, R172.reuse, R162, R40 ;  /* 0x000000a2ac28723c */ /* 0x040fe20000041828 */
[----:B------:R-:W4:Y:S07]  /*af70*/  LDSM.16.M88.4 R160, [R214+0xc100] ;  /* 0x00c10000d6a0783b */ /* 0x000f2e0000000200 */
[C---:B------:R-:W-:Y:S08]  /*af80*/  HMMA.16816.F32.BF16 R44, R172.reuse, R164, R44 ;  /* 0x000000a4ac2c723c */ /* 0x040ff0000004182c */
[----:B------:R-:W-:Y:S01]  /*af90*/  HMMA.16816.F32.BF16 R48, R172, R166, R48 ;  /* 0x000000a6ac30723c */ /* 0x000fe20000041830 */
[----:B------:R-:W5:Y:S07]  /*afa0*/  LDSM.16.M88.4 R164, [R214+0xc900] ;  /* 0x00c90000d6a4783b */ /* 0x000f6e0000000200 */
        /* <DEDUP_REMOVED lines=8> */
[----:B------:R-:W2:Y:S07]  /*b030*/  LDSM.16.M88.4 R140, [R201] ;  /* 0x00000000c98c783b */ /* 0x000eae0000000200 */
[C---:B------:R-:W-:Y:S08]  /*b040*/  HMMA.16816.F32.BF16 R28, R176.reuse, R148, R28 ;  /* 0x00000094b01c723c */ /* 0x040ff0000004181c */
[C---:B------:R-:W-:Y:S01]  /*b050*/  HMMA.16816.F32.BF16 R32, R176.reuse, R150, R32 ;  /* 0x00000096b020723c */ /* 0x040fe20000041820 */
[----:B------:R-:W2:Y:S07]  /*b060*/  LDSM.16.M88.4 R148, [R200] ;  /* 0x00000000c894783b */ /* 0x000eae0000000200 */
[C---:B------:R-:W-:Y:S08]  /*b070*/  HMMA.16816.F32.BF16 R36, R176.reuse, R152, R36 ;  /* 0x00000098b024723c */ /* 0x040ff00000041824 */
[C---:B------:R-:W-:Y:S01]  /*b080*/  HMMA.16816.F32.BF16 R40, R176.reuse, R154, R40 ;  /* 0x0000009ab028723c */ /* 0x040fe20000041828 */
[----:B------:R-:W-:Y:S07]  /*b090*/  LDSM.16.M88.4 R152, [R197] ;  /* 0x00000000c598783b */ /* 0x000fee0000000200 */
[C---:B-1----:R-:W-:Y:S08]  /*b0a0*/  HMMA.16816.F32.BF16 R44, R176.reuse, R128, R44 ;  /* 0x00000080b02c723c */ /* 0x042ff0000004182c */
[----:B------:R-:W-:Y:S01]  /*b0b0*/  HMMA.16816.F32.BF16 R48, R176, R130, R48 ;  /* 0x00000082b030723c */ /* 0x000fe20000041830 */
[----:B------:R-:W1:Y:S07]  /*b0c0*/  LDSM.16.M88.4 R128, [R199] ;  /* 0x00000000c780783b */ /* 0x000e6e0000000200 */
[C---:B---3--:R-:W-:Y:S08]  /*b0d0*/  HMMA.16816.F32.BF16 R4, R180.reuse, R132, R4 ;  /* 0x00000084b404723c */ /* 0x048ff00000041804 */
[C---:B------:R-:W-:Y:S01]  /*b0e0*/  HMMA.16816.F32.BF16 R8, R180.reuse, R134, R8 ;  /* 0x00000086b408723c */ /* 0x040fe20000041808 */
[----:B------:R-:W3:Y:S07]  /*b0f0*/  LDSM.16.M88.4 R132, [R198] ;  /* 0x00000000c684783b */ /* 0x000eee0000000200 */
[C---:B------:R-:W-:Y:S08]  /*b100*/  HMMA.16816.F32.BF16 R12, R180.reuse, R156, R12 ;  /* 0x0000009cb40c723c */ /* 0x040ff0000004180c */
[C---:B------:R-:W-:Y:S01]  /*b110*/  HMMA.16816.F32.BF16 R16, R180.reuse, R158, R16 ;  /* 0x0000009eb410723c */ /* 0x040fe20000041810 */
[----:B------:R-:W1:Y:S07]  /*b120*/  LDSM.16.M88.4 R156, [R196] ;  /* 0x00000000c49c783b */ /* 0x000e6e0000000200 */
[C---:B----4-:R-:W-:Y:S08]  /*b130*/  HMMA.16816.F32.BF16 R20, R180.reuse, R160, R20 ;  /* 0x000000a0b414723c */ /* 0x050ff00000041814 */
[C---:B------:R-:W-:Y:S01]  /*b140*/  HMMA.16816.F32.BF16 R24, R180.reuse, R162, R24 ;  /* 0x000000a2b418723c */ /* 0x040fe20000041818 */
[----:B------:R-:W4:Y:S07]  /*b150*/  LDSM.16.M88.4 R160, [R211+0xb100] ;  /* 0x00b10000d3a0783b */ /* 0x000f2e0000000200 */
[C---:B-----5:R-:W-:Y:S08]  /*b160*/  HMMA.16816.F32.BF16 R28, R180.reuse, R164, R28 ;  /* 0x000000a4b41c723c */ /* 0x060ff0000004181c */
[C---:B------:R-:W-:Y:S01]  /*b170*/  HMMA.16816.F32.BF16 R32, R180.reuse, R166, R32 ;  /* 0x000000a6b420723c */ /* 0x040fe20000041820 */
[----:B------:R-:W-:Y:S07]  /*b180*/  LDSM.16.M88.4 R164, [R211+0xd100] ;  /* 0x00d10000d3a4783b */ /* 0x000fee0000000200 */
[C---:B--2---:R-:W-:Y:S08]  /*b190*/  HMMA.16816.F32.BF16 R36, R180.reuse, R124, R36 ;  /* 0x0000007cb424723c */ /* 0x044ff00000041824 */
[C---:B------:R-:W-:Y:S01]  /*b1a0*/  HMMA.16816.F32.BF16 R40, R180.reuse, R126, R40 ;  /* 0x0000007eb428723c */ /* 0x040fe20000041828 */
[----:B------:R-:W2:Y:S07]  /*b1b0*/  LDSM.16.M88.4 R124, [R211+0xb900] ;  /* 0x00b90000d37c783b */ /* 0x000eae0000000200 */
[C---:B------:R-:W-:Y:S08]  /*b1c0*/  HMMA.16816.F32.BF16 R44, R180.reuse, R136, R44 ;  /* 0x00000088b42c723c */ /* 0x040ff0000004182c */
[----:B------:R-:W-:Y:S01]  /*b1d0*/  HMMA.16816.F32.BF16 R48, R180, R138, R48 ;  /* 0x0000008ab430723c */ /* 0x000fe20000041830 */
[----:B------:R-:W5:Y:S07]  /*b1e0*/  LDSM.16.M88.4 R136, [R211+0xc100] ;  /* 0x00c10000d388783b */ /* 0x000f6e0000000200 */
[C---:B------:R-:W-:Y:S08]  /*b1f0*/  HMMA.16816.F32.BF16 R4, R184.reuse, R140, R4 ;  /* 0x0000008cb804723c */ /* 0x040ff00000041804 */
[C---:B------:R-:W-:Y:S01]  /*b200*/  HMMA.16816.F32.BF16 R8, R184.reuse, R142, R8 ;  /* 0x0000008eb808723c */ /* 0x040fe20000041808 */
[----:B------:R-:W2:Y:S07]  /*b210*/  LDSM.16.M88.4 R140, [R211+0xc900] ;  /* 0x00c90000d38c783b */ /* 0x000eae0000000200 */
[C---:B------:R-:W-:Y:S08]  /*b220*/  HMMA.16816.F32.BF16 R12, R184.reuse, R148, R12 ;  /* 0x00000094b80c723c */ /* 0x040ff0000004180c */
[C---:B------:R-:W-:Y:S01]  /*b230*/  HMMA.16816.F32.BF16 R16, R184.reuse, R150, R16 ;  /* 0x00000096b810723c */ /* 0x040fe20000041810 */
[----:B------:R-:W2:Y:S07]  /*b240*/  LDSM.16.M88.4 R148, [R202+0x3000] ;  /* 0x00300000ca94783b */ /* 0x000eae0000000200 */
[C---:B-1----:R-:W-:Y:S08]  /*b250*/  HMMA.16816.F32.BF16 R20, R184.reuse, R128, R20 ;  /* 0x00000080b814723c */ /* 0x042ff00000041814 */
[C---:B------:R-:W-:Y:S01]  /*b260*/  HMMA.16816.F32.BF16 R24, R184.reuse, R130, R24 ;  /* 0x00000082b818723c */ /* 0x040fe20000041818 */
[----:B------:R-:W-:Y:S07]  /*b270*/  LDSM.16.M88.4 R128, [R202+0x4000] ;  /* 0x00400000ca80783b */ /* 0x000fee0000000200 */
[C---:B---3--:R-:W-:Y:S08]  /*b280*/  HMMA.16816.F32.BF16 R28, R184.reuse, R132, R28 ;  /* 0x00000084b81c723c */ /* 0x048ff0000004181c */
[C---:B------:R-:W-:Y:S08]  /*b290*/  HMMA.16816.F32.BF16 R32, R184.reuse, R134, R32 ;  /* 0x00000086b820723c */ /* 0x040ff00000041820 */
[C---:B------:R-:W-:Y:S08]  /*b2a0*/  HMMA.16816.F32.BF16 R36, R184.reuse, R152, R36 ;  /* 0x00000098b824723c */ /* 0x040ff00000041824 */
[C---:B------:R-:W-:Y:S08]  /*b2b0*/  HMMA.16816.F32.BF16 R40, R184.reuse, R154, R40 ;  /* 0x0000009ab828723c */ /* 0x040ff00000041828 */
[C---:B------:R-:W-:Y:S08]  /*b2c0*/  HMMA.16816.F32.BF16 R44, R184.reuse, R156, R44 ;  /* 0x0000009cb82c723c */ /* 0x040ff0000004182c */
[----:B------:R-:W-:Y:S08]  /*b2d0*/  HMMA.16816.F32.BF16 R48, R184, R158, R48 ;  /* 0x0000009eb830723c */ /* 0x000ff00000041830 */
[C---:B----4-:R-:W-:Y:S08]  /*b2e0*/  HMMA.16816.F32.BF16 R4, R188.reuse, R160, R4 ;  /* 0x000000a0bc04723c */ /* 0x050ff00000041804 */
[C---:B------:R-:W-:Y:S08]  /*b2f0*/  HMMA.16816.F32.BF16 R8, R188.reuse, R162, R8 ;  /* 0x000000a2bc08723c */ /* 0x040ff00000041808 */
[C---:B--2---:R-:W-:Y:S08]  /*b300*/  HMMA.16816.F32.BF16 R12, R188.reuse, R124, R12 ;  /* 0x0000007cbc0c723c */ /* 0x044ff0000004180c */
[C---:B------:R-:W-:Y:S01]  /*b310*/  HMMA.16816.F32.BF16 R16, R188.reuse, R126, R16 ;  /* 0x0000007ebc10723c */ /* 0x040fe20000041810 */
[----:B------:R-:W1:Y:S07]  /*b320*/  LDSM.16.M88.4 R124, [R202+0x3800] ;  /* 0x00380000ca7c783b */ /* 0x000e6e0000000200 */
[C---:B-----5:R-:W-:Y:S08]  /*b330*/  HMMA.16816.F32.BF16 R20, R188.reuse, R136, R20 ;  /* 0x00000088bc14723c */ /* 0x060ff00000041814 */
        /* <DEDUP_REMOVED lines=10> */
[C---:B------:R-:W-:Y:S04]  /*b3e0*/  HMMA.16816.F32.BF16 R16, R192.reuse, R126, R16 ;  /* 0x0000007ec010723c */ /* 0x040fe80000041810 */
[----:B------:R-:W-:Y:S02]  /*b3f0*/  FMUL.FTZ R134, R4, c[0x0][0x320] ;  /* 0x0000c80004867a20 */ /* 0x000fe40000410000 */
[----:B------:R-:W-:Y:S02]  /*b400*/  FMUL.FTZ R132, R5, c[0x0][0x320] ;  /* 0x0000c80005847a20 */ /* 0x000fe40000410000 */
[----:B------:R-:W-:Y:S01]  /*b410*/  FMUL.FTZ R9, R9, c[0x0][0x320] ;  /* 0x0000c80009097a20 */ /* 0x000fe20000410000 */
[C---:B------:R-:W-:Y:S01]  /*b420*/  HMMA.16816.F32.BF16 R20, R192.reuse, R128, R20 ;  /* 0x00000080c014723c */ /* 0x040fe20000041814 */
[----:B------:R-:W1:Y:S02]  /*b430*/  MUFU.TANH R134, R134 ;  /* 0x0000008600867308 */ /* 0x000e640000002400 */
[----:B------:R-:W-:Y:S02]  /*b440*/  FMUL.FTZ R10, R10, c[0x0][0x320] ;  /* 0x0000c8000a0a7a20 */ /* 0x000fe40000410000 */
[----:B------:R-:W-:Y:S02]  /*b450*/  FMUL.FTZ R11, R11, c[0x0][0x320] ;  /* 0x0000c8000b0b7a20 */ /* 0x000fe40000410000 */
[----:B------:R-:W-:Y:S01]  /*b460*/  FMUL.FTZ R244, R8, c[0x0][0x320] ;  /* 0x0000c80008f47a20 */ /* 0x000fe20000410000 */
[C---:B------:R-:W-:Y:S03]  /*b470*/  HMMA.16816.F32.BF16 R24, R192.reuse, R130, R24 ;  /* 0x00000082c018723c */ /* 0x040fe60000041818 */
[----:B------:R-:W2:Y:S01]  /*b480*/  MUFU.TANH R246, R9 ;  /* 0x0000000900f67308 */ /* 0x000ea20000002400 */
[----:B------:R-:W-:Y:S02]  /*b490*/  FMUL.FTZ R13, R13, c[0x0][0x320] ;  /* 0x0000c8000d0d7a20 */ /* 0x000fe40000410000 */
[----:B------:R-:W-:Y:S02]  /*b4a0*/  FMUL.FTZ R14, R14, c[0x0][0x320] ;  /* 0x0000c8000e0e7a20 */ /* 0x000fe40000410000 */
[----:B------:R-:W-:Y:S04]  /*b4b0*/  FMUL.FTZ R15, R15, c[0x0][0x320] ;  /* 0x0000c8000f0f7a20 */ /* 0x000fe80000410000 */
        /* <DEDUP_REMOVED lines=13> */
[----:B------:R-:W1:Y:S01]  /*b590*/  MUFU.TANH R136, R13 ;  /* 0x0000000d00887308 */ /* 0x000e620000002400 */
[----:B------:R-:W-:Y:S02]  /*b5a0*/  FMUL.FTZ R23, R23, c[0x0][0x320] ;  /* 0x0000c80017177a20 */ /* 0x000fe40000410000 */
[----:B------:R-:W-:Y:S02]  /*b5b0*/  FMUL.FTZ R25, R25, c[0x0][0x320] ;  /* 0x0000c80019197a20 */ /* 0x000fe40000410000 */
[----:B------:R-:W-:Y:S02]  /*b5c0*/  FMUL.FTZ R26, R26, c[0x0][0x320] ;  /* 0x0000c8001a1a7a20 */ /* 0x000fe40000410000 */
[----:B------:R-:W-:Y:S03]  /*b5d0*/  FMUL.FTZ R27, R27, c[0x0][0x320] ;  /* 0x0000c8001b1b7a20 */ /* 0x000fe60000410000 */
[----:B------:R-:W1:Y:S01]  /*b5e0*/  MUFU.TANH R137, R14 ;  /* 0x0000000e00897308 */ /* 0x000e620000002400 */
[----:B----4-:R-:W4:Y:S09]  /*b5f0*/  LDSM.16.M88.4 R8, [R202+0x4800] ;  /* 0x00480000ca08783b */ /* 0x010f320000000200 */
[----:B------:R5:W1:Y:S10]  /*b600*/  MUFU.TANH R143, R15 ;  /* 0x0000000f008f7308 */ /* 0x000a740000002400 */
[----:B------:R-:W1:Y:S10]  /*b610*/  MUFU.TANH R132, R132 ;  /* 0x0000008400847308 */ /* 0x000e740000002400 */
[----:B------:R-:W1:Y:S01]  /*b620*/  MUFU.TANH R241, R241 ;  /* 0x000000f100f17308 */ /* 0x000e620000002400 */
[----:B-----5:R-:W5:Y:S09]  /*b630*/  LDSM.16.M88.4 R12, [R202+0x5000] ;  /* 0x00500000ca0c783b */ /* 0x020f720000000200 */
[----:B------:R-:W1:Y:S01]  /*b640*/  MUFU.TANH R135, R135 ;  /* 0x0000008700877308 */ /* 0x000e620000002400 */
[C---:B----4-:R-:W-:Y:S09]  /*b650*/  HMMA.16816.F32.BF16 R28, R192.reuse, R8, R28 ;  /* 0x00000008c01c723c */ /* 0x050ff2000004181c */
[----:B------:R-:W4:Y:S01]  /*b660*/  MUFU.TANH R244, R244 ;  /* 0x000000f400f47308 */ /* 0x000f220000002400 */
[C---:B------:R-:W-:Y:S01]  /*b670*/  HMMA.16816.F32.BF16 R32, R192.reuse, R10, R32 ;  /* 0x0000000ac020723c */ /* 0x040fe20000041820 */
[----:B------:R-:W1:Y:S01]  /*b680*/  LDSM.16.M88.4 R8, [R202+0x5800] ;  /* 0x00580000ca08783b */ /* 0x000e620000000200 */
[----:B------:R-:W-:Y:S07]  /*b690*/  DEPBAR.LE SB0, 0x0 ;  /* 0x000080000000791a */ /* 0x000fee0000000000 */
[----:B------:R-:W1:Y:S01]  /*b6a0*/  MUFU.TANH R138, R138 ;  /* 0x0000008a008a7308 */ /* 0x000e620000002400 */
[----:B------:R-:W-:Y:S04]  /*b6b0*/  BAR.SYNC.DEFER_BLOCKING 0x0 ;  /* 0x0000000000007b1d */ /* 0x000fe80000010000 */
[----:B------:R-:W-:Y:S05]  /*b6c0*/  FMUL.FTZ R168, R28, c[0x0][0x320] ;  /* 0x0000c8001ca87a20 */ /* 0x000fea0000410000 */
[----:B------:R-:W2:Y:S01]  /*b6d0*/  MUFU.TANH R140, R140 ;  /* 0x0000008c008c7308 */ /* 0x000ea20000002400 */
[----:B------:R-:W-:Y:S02]  /*b6e0*/  FMUL.FTZ R29, R29, c[0x0][0x320] ;  /* 0x0000c8001d1d7a20 */ /* 0x000fe40000410000 */
[----:B------:R-:W-:Y:S01]  /*b6f0*/  FMUL.FTZ R30, R30, c[0x0][0x320] ;  /* 0x0000c8001e1e7a20 */ /* 0x000fe20000410000 */
[C---:B-----5:R-:W-:Y:S05]  /*b700*/  HMMA.16816.F32.BF16 R36, R192.reuse, R12, R36 ;  /* 0x0000000cc024723c */ /* 0x060fea0000041824 */
[----:B------:R-:W-:Y:S01]  /*b710*/  FMUL.FTZ R240, R32, c[0x0][0x320] ;  /* 0x0000c80020f07a20 */ /* 0x000fe20000410000 */
[----:B------:R2:W2:Y:S01]  /*b720*/  MUFU.TANH R150, R17 ;  /* 0x0000001100967308 */ /* 0x0004a20000002400 */
[----:B------:R-:W-:Y:S01]  /*b730*/  FMUL.FTZ R31, R31, c[0x0][0x320] ;  /* 0x0000c8001f1f7a20 */ /* 0x000fe20000410000 */
[C---:B------:R-:W-:Y:S04]  /*b740*/  HMMA.16816.F32.BF16 R40, R192.reuse, R14, R40 ;  /* 0x0000000ec028723c */ /* 0x040fe80000041828 */
[----:B------:R-:W-:Y:S02]  /*b750*/  FMUL.FTZ R33, R33, c[0x0][0x320] ;  /* 0x0000c80021217a20 */ /* 0x000fe40000410000 */
[----:B------:R-:W-:Y:S02]  /*b760*/  FMUL.FTZ R34, R34, c[0x0][0x320] ;  /* 0x0000c80022227a20 */ /* 0x000fe40000410000 */
[----:B------:R2:W2:Y:S01]  /*b770*/  MUFU.TANH R149, R18 ;  /* 0x0000001200957308 */ /* 0x0004a20000002400 */
[----:B------:R-:W-:Y:S01]  /*b780*/  FMUL.FTZ R35, R35, c[0x0][0x320] ;  /* 0x0000c80023237a20 */ /* 0x000fe20000410000 */
[C---:B-1----:R-:W-:Y:S06]  /*b790*/  HMMA.16816.F32.BF16 R44, R192.reuse, R8, R44 ;  /* 0x00000008c02c723c */ /* 0x042fec000004182c */
[----:B------:R-:W-:Y:S02]  /*b7a0*/  FMUL.FTZ R162, R36, c[0x0][0x320] ;  /* 0x0000c80024a27a20 */ /* 0x000fe40000410000 */
[----:B------:R1:W1:Y:S01]  /*b7b0*/  MUFU.TANH R159, R19 ;  /* 0x00000013009f7308 */ /* 0x0002620000002400 */
[----:B------:R-:W-:Y:S03]  /*b7c0*/  HMMA.16816.F32.BF16 R48, R192, R10, R48 ;  /* 0x0000000ac030723c */ /* 0x000fe60000041830 */
[----:B------:R-:W-:Y:S02]  /*b7d0*/  FMUL.FTZ R37, R37, c[0x0][0x320] ;  /* 0x0000c80025257a20 */ /* 0x000fe40000410000 */
[----:B------:R-:W-:Y:S02]  /*b7e0*/  FMUL.FTZ R156, R40, c[0x0][0x320] ;  /* 0x0000c800289c7a20 */ /* 0x000fe40000410000 */
[----:B------:R-:W-:Y:S02]  /*b7f0*/  FMUL.FTZ R38, R38, c[0x0][0x320] ;  /* 0x0000c80026267a20 */ /* 0x000fe40000410000 */
[----:B------:R-:W1:Y:S03]  /*b800*/  MUFU.TANH R158, R158 ;  /* 0x0000009e009e7308 */ /* 0x000e660000002400 */
        /* <DEDUP_REMOVED lines=13> */
[----:B------:R-:W-:Y:S05]  /*b8e0*/  FMUL.FTZ R0, R51, c[0x0][0x320] ;  /* 0x0000c80033007a20 */ /* 0x000fea0000410000 */
[----:B------:R1:W1:Y:S10]  /*b8f0*/  MUFU.TANH R161, R23 ;  /* 0x0000001700a17308 */ /* 0x0002740000002400 */
[----:B------:R-:W1:Y:S10]  /*b900*/  MUFU.TANH R164, R164 ;  /* 0x000000a400a47308 */ /* 0x000e740000002400 */
[----:B------:R1:W1:Y:S10]  /*b910*/  MUFU.TANH R166, R25 ;  /* 0x0000001900a67308 */ /* 0x0002740000002400 */
[----:B------:R1:W1:Y:S10]  /*b920*/  MUFU.TANH R165, R26 ;  /* 0x0000001a00a57308 */ /* 0x0002740000002400 */
        /* <DEDUP_REMOVED lines=24> */
[----:B------:R1:W1:Y:S01]  /*bab0*/  MUFU.TANH R117, R0 ;  /* 0x0000000000757308 */ /* 0x0002620000002400 */
[----:B------:R-:W-:-:S05]  /*bac0*/  @!P0 BRA `(.L_x_195) ;  /* 0x0000035000008947 */ /* 0x000fca0003800000 */
[----:B--234-:R-:W-:Y:S02]  /*bad0*/  IMAD R7, R238, 0x60, R219 ;  /* 0x00000060ee077824 */ /* 0x01cfe400078e02db */
[----:B------:R-:W-:Y:S03]  /*bae0*/  IMAD.MOV.U32 R215, RZ, RZ, RZ ;  /* 0x000000ffffd77224 */ /* 0x000fe600078e00ff */
[----:B------:R-:W-:Y:S05]  /*baf0*/  IADD3 R216, R7, -0x60, R218 ;  /* 0xffffffa007d87810 */ /* 0x000fea0007ffe0da */
[----:B------:R-:W-:Y:S04]  /*bb00*/  @P3 IMAD.HI.U32 R2, R216, c[0x0][0x2bc], RZ ;  /* 0x0000af00d8023a27 */ /* 0x000fe800078e00ff */
[----:B-1----:R-:W-:Y:S01]  /*bb10*/  IMAD.MOV.U32 R0, RZ, RZ, R216 ;  /* 0x000000ffff007224 */ /* 0x002fe200078e00d8 */
[----:B------:R-:W-:Y:S04]  /*bb20*/  @P3 SHF.R.U32.HI R0, RZ, c[0x0][0x2c0], R2 ;  /* 0x0000b000ff003a19 */ /* 0x000fe80000011602 */
[C---:B------:R-:W-:Y:S04]  /*bb30*/  @!P1 IADD3 R7, P0, R0.reuse, UR36, RZ ;  /* 0x0000002400079c10 */ /* 0x040fe8000ff1e0ff */
[----:B------:R-:W-:Y:S02]  /*bb40*/  @!P1 LEA.HI.X.SX32 R2, R0, UR5, 0x1, P0 ;  /* 0x0000000500029c11 */ /* 0x000fe400080f0eff */
[C---:B------:R-:W-:Y:S04]  /*bb50*/  @!P1 LEA R4, P0, R7.reuse, c[0x0][0x2a0], 0x2 ;  /* 0x0000a80007049a11 */ /* 0x040fe800078010ff */
[----:B------:R-:W-:Y:S01]  /*bb60*/  @!P1 LEA.HI.X R5, R7, c[0x0][0x2a4], R2, 0x2, P0 ;  /* 0x0000a90007059a11 */ /* 0x000fe200000f1402 */
[----:B------:R-:W-:Y:S04]  /*bb70*/  IMAD.MOV R7, RZ, RZ, -R0 ;  /* 0x000000ffff077224 */ /* 0x000fe800078e0a00 */
[----:B------:R-:W2:Y:S01]  /*bb80*/  @!P1 LDG.E R215, [R4.64] ;  /* 0x0000002a04d79981 */ /* 0x000ea2000c1e1900 */
[----:B------:R-:W-:Y:S04]  /*bb90*/  IMAD R216, R7, c[0x0][0x2b8], R216 ;  /* 0x0000ae0007d87a24 */ /* 0x000fe800078e02d8 */
[C---:B------:R-:W-:Y:S01]  /*bba0*/  IMAD.WIDE.U32 R6, R216.reuse, c[0x0][0x1e0], RZ ;  /* 0x00007800d8067a25 */ /* 0x040fe200078e00ff */
[----:B------:R-:W-:Y:S05]  /*bbb0*/  SHF.R.S32.HI R9, RZ, 0x1f, R216 ;  /* 0x0000001fff097819 */ /* 0x000fea00000114d8 */
[----:B------:R-:W-:Y:S04]  /*bbc0*/  IMAD R9, R9, c[0x0][0x1e0], RZ ;  /* 0x0000780009097a24 */ /* 0x000fe800078e02ff */
[----:B------:R-:W-:Y:S04]  /*bbd0*/  IMAD R9, R216, c[0x0][0x1e4], R9 ;  /* 0x00007900d8097a24 */ /* 0x000fe800078e0209 */
[----:B------:R-:W-:Y:S01]  /*bbe0*/  IMAD.IADD R7, R7, 0x1, R9 ;  /* 0x0000000107077824 */ /* 0x000fe200078e0209 */
[----:B--2---:R-:W-:Y:S03]  /*bbf0*/  SHF.R.S32.HI R0, RZ, 0x1f, R215 ;  /* 0x0000001fff007819 */ /* 0x004fe600000114d7 */
[C---:B------:R-:W-:Y:S04]  /*bc00*/  IMAD.WIDE.U32 R6, R215.reuse, c[0x0][0x1f0], R6 ;  /* 0x00007c00d7067a25 */ /* 0x040fe800078e0006 */
[----:B------:R-:W-:Y:S01]  /*bc10*/  IMAD R0, R0, c[0x0][0x1f0], RZ ;  /* 0x00007c0000007a24 */ /* 0x000fe200078e02ff */
[----:B------:R-:W-:Y:S03]  /*bc20*/  IADD3 R5, P0, R6, UR40, RZ ;  /* 0x0000002806057c10 */ /* 0x000fe6000ff1e0ff */
[----:B------:R-:W-:Y:S05]  /*bc30*/  IMAD R0, R215, c[0x0][0x1f4], R0 ;  /* 0x00007d00d7007a24 */ /* 0x000fea00078e0200 */
[----:B------:R-:W-:Y:S02]  /*bc40*/  IADD3.X R0, R7, UR9, R0, P0, !PT ;  /* 0x0000000907007c10 */ /* 0x000fe400087fe400 */
[C---:B------:R-:W-:Y:S04]  /*bc50*/  LEA R14, P0, R5.reuse, c[0x0][0x1c8], 0x1 ;  /* 0x00007200050e7a11 */ /* 0x040fe800078008ff */
[----:B------:R-:W-:Y:S01]  /*bc60*/  LEA.HI.X R16, R5, c[0x0][0x1cc], R0, 0x1, P0 ;  /* 0x0000730005107a11 */ /* 0x000fe200000f0c00 */
[----:B------:R-:W1:Y:S01]  /*bc70*/  SHFL.IDX PT, R6, R14, RZ, 0x181f ;  /* 0x00181fff0e067589 */ /* 0x000e6200000e0000 */
[----:B------:R-:W-:Y:S03]  /*bc80*/  IADD3 R0, -R231, 0x10, RZ ;  /* 0x00000010e7007810 */ /* 0x000fe60007ffe1ff */
[----:B------:R-:W2:Y:S01]  /*bc90*/  SHFL.IDX PT, R9, R16, RZ, 0x181f ;  /* 0x00181fff10097589 */ /* 0x000ea200000e0000 */
[----:B------:R-:W-:Y:S03]  /*bca0*/  LOP3.LUT R0, R0, 0xf, RZ, 0xc0, !PT ;  /* 0x0000000f00007812 */ /* 0x000fe600078ec0ff */
[----:B------:R-:W3:Y:S04]  /*bcb0*/  SHFL.IDX PT, R4, R14, 0x1, 0x181f ;  /* 0x00381f000e047f89 */ /* 0x000ee800000e0000 */
[----:B------:R-:W4:Y:S04]  /*bcc0*/  SHFL.IDX PT, R2, R14, 0x2, 0x181f ;  /* 0x00581f000e027f89 */ /* 0x000f2800000e0000 */
[----:B------:R-:W5:Y:S04]  /*bcd0*/  SHFL.IDX PT, R7, R16, 0x1, 0x181f ;  /* 0x00381f0010077f89 */ /* 0x000f6800000e0000 */
[----:B------:R-:W5:Y:S01]  /*bce0*/  SHFL.IDX PT, R5, R16, 0x2, 0x181f ;  /* 0x00581f0010057f89 */ /* 0x000f6200000e0000 */
[C---:B-1----:R-:W-:Y:S02]  /*bcf0*/  IADD3 R10, P2, R6.reuse, R235, RZ ;  /* 0x000000eb060a7210 */ /* 0x042fe40007f5e0ff */
[----:B------:R-:W-:Y:S03]  /*bd00*/  IADD3 R12, P0, R6, R233, RZ ;  /* 0x000000e9060c7210 */ /* 0x000fe60007f1e0ff */
[C---:B--2---:R-:W-:Y:S02]  /*bd10*/  IMAD.X R11, R9.reuse, 0x1, R236, P2 ;  /* 0x00000001090b7824 */ /* 0x044fe400010e06ec */
[----:B------:R-:W-:Y:S01]  /*bd20*/  IMAD.X R13, R9, 0x1, R234, P0 ;  /* 0x00000001090d7824 */ /* 0x000fe200000e06ea */
[C---:B---3--:R-:W-:Y:S02]  /*bd30*/  IADD3 R8, P6, R4.reuse, R235, RZ ;  /* 0x000000eb04087210 */ /* 0x048fe40007fde0ff */
[----:B------:R1:W-:Y:S01]  /*bd40*/  LDGSTS.E.BYPASS.LTC128B.128 [R217+0x8100], [R10.64], !P5 ;  /* 0x081000000ad97fae */ /* 0x0003e2000e901d6a */
[----:B------:R-:W-:Y:S02]  /*bd50*/  IADD3 R6, P2, R4, R233, RZ ;  /* 0x000000e904067210 */ /* 0x000fe40007f5e0ff */
[----:B----4-:R-:W-:Y:S01]  /*bd60*/  IADD3 R14, P0, R2, R235, RZ ;  /* 0x000000eb020e7210 */ /* 0x010fe20007f1e0ff */
[----:B------:R1:W-:Y:S01]  /*bd70*/  LDGSTS.E.BYPASS.LTC128B.128 [R217+0xb100], [R12.64], !P4 ;  /* 0x0b1000000cd97fae */ /* 0x0003e2000e101d6a */
[C---:B-----5:R-:W-:Y:S02]  /*bd80*/  IMAD.X R9, R7.reuse, 0x1, R236, P6 ;  /* 0x0000000107097824 */ /* 0x060fe400030e06ec */
        /* <DEDUP_REMOVED lines=9> */
.L_x_195:
[----:B-1234-:R-:W-:Y:S01]  /*be20*/  FMNMX.FTZ R5, R134, R3, !PT ;  /* 0x0000000386057209 */ /* 0x01efe20007810000 */
        /* <DEDUP_REMOVED lines=51> */
[----:B------:R-:W-:Y:S01]  /*c160*/  FMNMX.FTZ R7, R117, R0, !PT ;  /* 0x0000000075077209 */ /* 0x000fe20007810000 */
[----:B------:R-:W-:Y:S01]  /*c170*/  LDSM.16.MT88.4 R12, [R212+0x100] ;  /* 0x00010000d40c783b */ /* 0x000fe20000004200 */
[----:B------:R-:W-:Y:S07]  /*c180*/  ISETP.GT.AND P0, PT, R238, UR4, PT ;  /* 0x00000004ee007c0c */ /* 0x000fee000bf04270 */
[----:B------:R-:W-:Y:S08]  /*c190*/  SHFL.BFLY PT, R9, R6, 0x2, 0x1f ;  /* 0x0c401f0006097f89 */ /* 0x000ff000000e0000 */
[----:B------:R-:W1:Y:S02]  /*c1a0*/  SHFL.BFLY PT, R0, R7, 0x2, 0x1f ;  /* 0x0c401f0007007f89 */ /* 0x000e6400000e0000 */
[----:B-1----:R-:W-:Y:S02]  /*c1b0*/  FMNMX.FTZ R5, R7, R0, !PT ;  /* 0x0000000007057209 */ /* 0x002fe40007810000 */
[----:B------:R-:W-:Y:S04]  /*c1c0*/  FMNMX.FTZ R11, R6, R9, !PT ;  /* 0x00000009060b7209 */ /* 0x000fe80007810000 */
[----:B------:R-:W1:Y:S08]  /*c1d0*/  SHFL.BFLY PT, R4, R5, 0x1, 0x1f ;  /* 0x0c201f0005047f89 */ /* 0x000e7000000e0000 */
[----:B------:R-:W2:Y:S01]  /*c1e0*/  SHFL.BFLY PT, R2, R11, 0x1, 0x1f ;  /* 0x0c201f000b027f89 */ /* 0x000ea200000e0000 */
[----:B-1----:R-:W-:Y:S05]  /*c1f0*/  FMNMX.FTZ R116, R5, R4, !PT ;  /* 0x0000000405747209 */ /* 0x002fea0007810000 */
[----:B------:R-:W-:Y:S01]  /*c200*/  FMUL.FTZ R124, R116, c[0x0][0x2d0] ;  /* 0x0000b400747c7a20 */ /* 0x000fe20000410000 */
[----:B--2---:R-:W-:Y:S03]  /*c210*/  FMNMX.FTZ R0, R11, R2, !PT ;  /* 0x000000020b007209 */ /* 0x004fe60007810000 */
[--C-:B------:R-:W-:Y:S02]  /*c220*/  FFMA.FTZ R130, R241, c[0x0][0x2d0], -R124.reuse ;  /* 0x0000b400f1827a23 */ /* 0x100fe4000001087c */
[--C-:B------:R-:W-:Y:S02]  /*c230*/  FFMA.FTZ R129, R135, c[0x0][0x2d0], -R124.reuse ;  /* 0x0000b40087817a23 */ /* 0x100fe4000001087c */
[C---:B------:R-:W-:Y:S02]  /*c240*/  FADD.FTZ R2, -R0.reuse, R3 ;  /* 0x0000000300027221 */ /* 0x040fe40000010100 */
[----:B------:R-:W-:Y:S01]  /*c250*/  FMUL.FTZ R125, R0, c[0x0][0x2d0] ;  /* 0x0000b400007d7a20 */ /* 0x000fe20000410000 */
[----:B------:R-:W-:Y:S01]  /*c260*/  MUFU.EX2 R130, R130 ;  /* 0x0000008200827308 */ /* 0x000fe20000000800 */
[----:B------:R-:W-:Y:S02]  /*c270*/  FMUL.FTZ R3, R2, c[0x0][0x2d0] ;  /* 0x0000b40002037a20 */ /* 0x000fe40000410000 */
[----:B------:R-:W-:Y:S02]  /*c280*/  FADD.FTZ R2, -R116, R119 ;  /* 0x0000007774027221 */ /* 0x000fe40000010100 */
[--C-:B------:R-:W-:Y:S02]  /*c290*/  FFMA.FTZ R134, R134, c[0x0][0x2d0], -R125.reuse ;  /* 0x0000b40086867a23 */ /* 0x100fe4000001087d */
[--C-:B------:R-:W-:Y:S02]  /*c2a0*/  FFMA.FTZ R133, R132, c[0x0][0x2d0], -R125.reuse ;  /* 0x0000b40084857a23 */ /* 0x100fe4000001087d */
[--C-:B------:R-:W-:Y:S01]  /*c2b0*/  FFMA.FTZ R132, R244, c[0x0][0x2d0], -R125.reuse ;  /* 0x0000b400f4847a23 */ /* 0x100fe2000001087d */
[----:B------:R-:W1:Y:S01]  /*c2c0*/  MUFU.EX2 R3, R3 ;  /* 0x0000000300037308 */ /* 0x000e620000000800 */
[--C-:B------:R-:W-:Y:S02]  /*c2d0*/  FFMA.FTZ R131, R246, c[0x0][0x2d0], -R125.reuse ;  /* 0x0000b400f6837a23 */ /* 0x100fe4000001087d */
[--C-:B------:R-:W-:Y:S02]  /*c2e0*/  FFMA.FTZ R128, R245, c[0x0][0x2d0], -R124.reuse ;  /* 0x0000b400f5807a23 */ /* 0x100fe4000001087c */
[--C-:B------:R-:W-:Y:S02]  /*c2f0*/  FFMA.FTZ R119, R243, c[0x0][0x2d0], -R124.reuse ;  /* 0x0000b400f3777a23 */ /* 0x100fe4000001087c */
[----:B------:R-:W-:Y:S02]  /*c300*/  FMUL.FTZ R6, R2, c[0x0][0x2d0] ;  /* 0x0000b40002067a20 */ /* 0x000fe40000410000 */
        /* <DEDUP_REMOVED lines=10> */
[C---:B-1----:R-:W-:Y:S02]  /*c3b0*/  FMUL.FTZ R4, R3.reuse, R112 ;  /* 0x0000007003047220 */ /* 0x042fe40000410000 */
        /* <DEDUP_REMOVED lines=8> */
[----:B------:R-:W-:Y:S01]  /*c440*/  MUFU.EX2 R132, R132 ;  /* 0x0000008400847308 */ /* 0x000fe20000000800 */
[C---:B------:R-:W-:Y:S02]  /*c450*/  FMUL.FTZ R32, R3.reuse, R84 ;  /* 0x0000005403207220 */ /* 0x040fe40000410000 */
[----:B------:R-:W-:Y:S02]  /*c460*/  FMUL.FTZ R33, R3, R85 ;  /* 0x0000005503217220 */ /* 0x000fe40000410000 */
[C---:B--2---:R-:W-:Y:S02]  /*c470*/  FMUL.FTZ R6, R2.reuse, R114 ;  /* 0x0000007202067220 */ /* 0x044fe40000410000 */
[C---:B------:R-:W-:Y:S02]  /*c480*/  FMUL.FTZ R7, R2.reuse, R115 ;  /* 0x0000007302077220 */ /* 0x040fe40000410000 */
[C---:B------:R-:W-:Y:S01]  /*c490*/  FMUL.FTZ R10, R2.reuse, R110 ;  /* 0x0000006e020a7220 */ /* 0x040fe20000410000 */
[----:B------:R-:W2:Y:S01]  /*c4a0*/  MUFU.EX2 R131, R131 ;  /* 0x0000008300837308 */ /* 0x000ea20000000800 */
[C---:B------:R-:W-:Y:S02]  /*c4b0*/  FMUL.FTZ R11, R2.reuse, R111 ;  /* 0x0000006f020b7220 */ /* 0x040fe40000410000 */
[C---:B------:R-:W-:Y:S01]  /*c4c0*/  FMUL.FTZ R18, R2.reuse, R102 ;  /* 0x0000006602127220 */ /* 0x040fe20000410000 */
[----:B-1----:R-:W-:Y:S01]  /*c4d0*/  F2FP.BF16.PACK_AB R112, R133, R134 ;  /* 0x000000868570723e */ /* 0x002fe200000010ff */
[C---:B------:R-:W-:Y:S01]  /*c4e0*/  FMUL.FTZ R19, R2.reuse, R103 ;  /* 0x0000006702137220 */ /* 0x040fe20000410000 */
[----:B------:R-:W-:Y:S01]  /*c4f0*/  LDSM.16.MT88.4 R108, [R212+0x2900] ;  /* 0x00290000d46c783b */ /* 0x000fe20000004200 */
[C---:B------:R-:W-:Y:S02]  /*c500*/  FMUL.FTZ R26, R2.reuse, R94 ;  /* 0x0000005e021a7220 */ /* 0x040fe40000410000 */
[C---:B------:R-:W-:Y:S01]  /*c510*/  FMUL.FTZ R27, R2.reuse, R95 ;  /* 0x0000005f021b7220 */ /* 0x040fe20000410000 */
[----:B------:R-:W1:Y:S01]  /*c520*/  MUFU.EX2 R129, R129 ;  /* 0x0000008100817308 */ /* 0x000e620000000800 */
        /* <DEDUP_REMOVED lines=10> */
[----:B--2---:R-:W-:Y:S01]  /*c5d0*/  F2FP.BF16.PACK_AB R114, R131, R132 ;  /* 0x000000848372723e */ /* 0x004fe200000010ff */
[C---:B------:R-:W-:Y:S02]  /*c5e0*/  FMUL.FTZ R49, R3.reuse, R69 ;  /* 0x0000004503317220 */ /* 0x040fe40000410000 */
[C---:B------:R-:W-:Y:S02]  /*c5f0*/  FMUL.FTZ R50, R2.reuse, R70 ;  /* 0x0000004602327220 */ /* 0x040fe40000410000 */
[C---:B------:R-:W-:Y:S01]  /*c600*/  FMUL.FTZ R51, R2.reuse, R71 ;  /* 0x0000004702337220 */ /* 0x040fe20000410000 */
[----:B------:R-:W2:Y:S01]  /*c610*/  MUFU.EX2 R119, R119 ;  /* 0x0000007700777308 */ /* 0x000ea20000000800 */
[----:B------:R-:W4:Y:S01]  /*c620*/  LDSM.16.MT88.4 R76, [R209+0x3100] ;  /* 0x00310000d14c783b */ /* 0x000f220000004200 */
[----:B------:R-:W-:Y:S01]  /*c630*/  FMUL.FTZ R52, R3, R52 ;  /* 0x0000003403347220 */ /* 0x000fe20000410000 */
[----:B-1----:R-:W-:Y:S01]  /*c640*/  F2FP.BF16.PACK_AB R113, R129, R130 ;  /* 0x000000828171723e */ /* 0x002fe200000010ff */
[C---:B------:R-:W-:Y:S02]  /*c650*/  FMUL.FTZ R53, R3.reuse, R53 ;  /* 0x0000003503357220 */ /* 0x040fe40000410000 */
[C---:B------:R-:W-:Y:S03]  /*c660*/  FMUL.FTZ R54, R2.reuse, R54 ;  /* 0x0000003602367220 */ /* 0x040fe60000410000 */
[----:B------:R-:W1:Y:S01]  /*c670*/  LDSM.16.MT88.4 R68, [R208+0x3100] ;  /* 0x00310000d044783b */ /* 0x000e620000004200 */
[C---:B------:R-:W-:Y:S01]  /*c680*/  FMUL.FTZ R55, R2.reuse, R55 ;  /* 0x0000003702377220 */ /* 0x040fe20000410000 */
[----:B------:R-:W-:Y:S01]  /*c690*/  MUFU.EX2 R162, R162 ;  /* 0x000000a200a27308 */ /* 0x000fe20000000800 */
[C---:B------:R-:W-:Y:S02]  /*c6a0*/  FMUL.FTZ R56, R3.reuse, R56 ;  /* 0x0000003803387220 */ /* 0x040fe40000410000 */
[C---:B------:R-:W-:Y:S02]  /*c6b0*/  FMUL.FTZ R57, R3.reuse, R57 ;  /* 0x0000003903397220 */ /* 0x040fe40000410000 */
[C---:B------:R-:W-:Y:S01]  /*c6c0*/  FMUL.FTZ R58, R2.reuse, R58 ;  /* 0x0000003a023a7220 */ /* 0x040fe20000410000 */
[----:B------:R-:W-:Y:S01]  /*c6d0*/  LDSM.16.MT88.4 R100, [R210+0x2900] ;  /* 0x00290000d264783b */ /* 0x000fe20000004200 */
[C---:B------:R-:W-:Y:S02]  /*c6e0*/  FMUL.FTZ R59, R2.reuse, R59 ;  /* 0x0000003b023b7220 */ /* 0x040fe40000410000 */
[C---:B------:R-:W-:Y:S01]  /*c6f0*/  FMUL.FTZ R60, R3.reuse, R60 ;  /* 0x0000003c033c7220 */ /* 0x040fe20000410000 */
[----:B------:R-:W-:Y:S01]  /*c700*/  MUFU.EX2 R157, R157 ;  /* 0x0000009d009d7308 */ /* 0x000fe20000000800 */
[----:B------:R-:W-:Y:S01]  /*c710*/  FMUL.FTZ R61, R3, R61 ;  /* 0x0000003d033d7220 */ /* 0x000fe20000410000 */
[----:B--2---:R-:W-:Y:S01]  /*c720*/  F2FP.BF16.PACK_AB R115, R119, R128 ;  /* 0x000000807773723e */ /* 0x004fe200000010ff */
[C---:B------:R-:W-:Y:S02]  /*c730*/  FMUL.FTZ R62, R2.reuse, R62 ;  /* 0x0000003e023e7220 */ /* 0x040fe40000410000 */
[C---:B------:R-:W-:Y:S02]  /*c740*/  FMUL.FTZ R63, R2.reuse, R63 ;  /* 0x0000003f023f7220 */ /* 0x040fe40000410000 */
[C---:B------:R-:W-:Y:S02]  /*c750*/  FMUL.FTZ R64, R3.reuse, R64 ;  /* 0x0000004003407220 */ /* 0x040fe40000410000 */
[C---:B------:R-:W-:Y:S01]  /*c760*/  HMMA.16816.F32.BF16 R4, R112.reuse, R12, R4 ;  /* 0x0000000c7004723c */ /* 0x040fe20000041804 */
[----:B------:R-:W-:Y:S04]  /*c770*/  MUFU.EX2 R152, R152 ;  /* 0x0000009800987308 */ /* 0x000fe80000000800 */
[C---:B------:R-:W-:Y:S02]  /*c780*/  FMUL.FTZ R65, R3.reuse, R65 ;  /* 0x0000004103417220 */ /* 0x040fe40000410000 */
[C---:B------:R-:W-:Y:S01]  /*c790*/  FMUL.FTZ R12, R3.reuse, R104 ;  /* 0x00000068030c7220 */ /* 0x040fe20000410000 */
[C---:B------:R-:W-:Y:S03]  /*c7a0*/  HMMA.16816.F32.BF16 R8, R112.reuse, R14, R8 ;  /* 0x0000000e7008723c */ /* 0x040fe60000041808 */
[----:B------:R-:W-:Y:S01]  /*c7b0*/  MUFU.EX2 R153, R153 ;  /* 0x0000009900997308 */ /* 0x000fe20000000800 */
[----:B------:R-:W-:Y:S02]  /*c7c0*/  FMUL.FTZ R13, R3, R105 ;  /* 0x00000069030d7220 */ /* 0x000fe40000410000 */
[C---:B------:R-:W-:Y:S02]  /*c7d0*/  FMUL.FTZ R66, R2.reuse, R66 ;  /* 0x0000004202427220 */ /* 0x040fe40000410000 */
[C---:B------:R-:W-:Y:S04]  /*c7e0*/  FMUL.FTZ R14, R2.reuse, R106 ;  /* 0x0000006a020e7220 */ /* 0x040fe80000410000 */
[C---:B------:R-:W-:Y:S01]  /*c7f0*/  FMUL.FTZ R15, R2.reuse, R107 ;  /* 0x0000006b020f7220 */ /* 0x040fe20000410000 */
[----:B------:R-:W-:Y:S01]  /*c800*/  MUFU.EX2 R135, R135 ;  /* 0x0000008700877308 */ /* 0x000fe20000000800 */
[----:B------:R-:W-:Y:S02]  /*c810*/  FMUL.FTZ R67, R2, R67 ;  /* 0x0000004302437220 */ /* 0x000fe40000410000 */
[--C-:B------:R-:W-:Y:S02]  /*c820*/  FFMA.FTZ R140, R140, c[0x0][0x2d0], -R125.reuse ;  /* 0x0000b4008c8c7a23 */ /* 0x100fe4000001087d */
[--C-:B------:R-:W-:Y:S01]  /*c830*/  FFMA.FTZ R143, R150, c[0x0][0x2d0], -R125.reuse ;  /* 0x0000b400968f7a23 */ /* 0x100fe2000001087d */
[C---:B------:R-:W-:Y:S03]  /*c840*/  HMMA.16816.F32.BF16 R12, R112.reuse, R20, R12 ;  /* 0x00000014700c723c */ /* 0x040fe6000004180c */
[--C-:B------:R-:W-:Y:S01]  /*c850*/  FFMA.FTZ R149, R149, c[0x0][0x2d0], -R124.reuse ;  /* 0x0000b40095957a23 */ /* 0x100fe2000001087c */
[----:B------:R-:W2:Y:S01]  /*c860*/  MUFU.EX2 R136, R136 ;  /* 0x0000008800887308 */ /* 0x000ea20000000800 */
[--C-:B------:R-:W-:Y:S02]  /*c870*/  FFMA.FTZ R150, R159, c[0x0][0x2d0], -R124.reuse ;  /* 0x0000b4009f967a23 */ /* 0x100fe4000001087c */
[C---:B------:R-:W-:Y:S01]  /*c880*/  FMUL.FTZ R20, R3.reuse, R96 ;  /* 0x0000006003147220 */ /* 0x040fe20000410000 */
[C---:B------:R-:W-:Y:S04]  /*c890*/  HMMA.16816.F32.BF16 R16, R112.reuse, R22, R16 ;  /* 0x000000167010723c */ /* 0x040fe80000041810 */
[----:B------:R-:W-:Y:S02]  /*c8a0*/  FMUL.FTZ R21, R3, R97 ;  /* 0x0000006103157220 */ /* 0x000fe40000410000 */
[----:B------:R-:W-:Y:S01]  /*c8b0*/  MUFU.EX2 R137, R137 ;  /* 0x0000008900897308 */ /* 0x000fe20000000800 */
[C---:B------:R-:W-:Y:S02]  /*c8c0*/  FMUL.FTZ R22, R2.reuse, R98 ;  /* 0x0000006202167220 */ /* 0x040fe40000410000 */
[----:B------:R-:W-:Y:S03]  /*c8d0*/  FMUL.FTZ R23, R2, R99 ;  /* 0x0000006302177220 */ /* 0x000fe60000410000 */
[--C-:B------:R-:W-:Y:S02]  /*c8e0*/  FFMA.FTZ R159, R158, c[0x0][0x2d0], -R125.reuse ;  /* 0x0000b4009e9f7a23 */ /* 0x100fe4000001087d */
[--C-:B------:R-:W-:Y:S02]  /*c8f0*/  FFMA.FTZ R154, R154, c[0x0][0x2d0], -R125.reuse ;  /* 0x0000b4009a9a7a23 */ /* 0x100fe4000001087d */
[C---:B------:R-:W-:Y:S01]  /*c900*/  HMMA.16816.F32.BF16 R20, R112.reuse, R28, R20 ;  /* 0x0000001c7014723c */ /* 0x040fe20000041814 */
[----:B------:R-:W5:Y:S02]  /*c910*/  MUFU.EX2 R138, R138 ;  /* 0x0000008a008a7308 */ /* 0x000f640000000800 */
[--C-:B------:R-:W-:Y:S02]  /*c920*/  FFMA.FTZ R158, R163, c[0x0][0x2d0], -R124.reuse ;  /* 0x0000b400a39e7a23 */ /* 0x100fe4000001087c */
[--C-:B------:R-:W-:Y:S02]  /*c930*/  FFMA.FTZ R161, R161, c[0x0][0x2d0], -R124.reuse ;  /* 0x0000b400a1a17a23 */ /* 0x100fe4000001087c */
[C---:B------:R-:W-:Y:S01]  /*c940*/  FMUL.FTZ R28, R3.reuse, R88 ;  /* 0x00000058031c7220 */ /* 0x040fe20000410000 */
[C---:B------:R-:W-:Y:S03]  /*c950*/  HMMA.16816.F32.BF16 R24, R112.reuse, R30, R24 ;  /* 0x0000001e7018723c */ /* 0x040fe60000041818 */
[----:B------:R-:W-:Y:S01]  /*c960*/  MUFU.EX2 R140, R140 ;  /* 0x0000008c008c7308 */ /* 0x000fe20000000800 */
[----:B------:R-:W-:Y:S02]  /*c970*/  FMUL.FTZ R29, R3, R89 ;  /* 0x00000059031d7220 */ /* 0x000fe40000410000 */
[--C-:B------:R-:W-:Y:S02]  /*c980*/  FFMA.FTZ R163, R164, c[0x0][0x2d0], -R125.reuse ;  /* 0x0000b400a4a37a23 */ /* 0x100fe4000001087d */
[C---:B------:R-:W-:Y:S04]  /*c990*/  FMUL.FTZ R30, R2.reuse, R90 ;  /* 0x0000005a021e7220 */ /* 0x040fe80000410000 */
[----:B------:R-:W-:Y:S01]  /*c9a0*/  FMUL.FTZ R31, R2, R91 ;  /* 0x0000005b021f7220 */ /* 0x000fe20000410000 */
[----:B------:R-:W1:Y:S01]  /*c9b0*/  MUFU.EX2 R143, R143 ;  /* 0x0000008f008f7308 */ /* 0x000e620000000800 */
[----:B------:R-:W-:Y:S01]  /*c9c0*/  LDSM.16.MT88.4 R88, [R212+0x3900] ;  /* 0x00390000d458783b */ /* 0x000fe20000004200 */
[--C-:B------:R-:W-:Y:S02]  /*c9d0*/  FFMA.FTZ R164, R166, c[0x0][0x2d0], -R125.reuse ;  /* 0x0000b400a6a47a23 */ /* 0x100fe4000001087d */
[--C-:B------:R-:W-:Y:S02]  /*c9e0*/  FFMA.FTZ R165, R165, c[0x0][0x2d0], -R124.reuse ;  /* 0x0000b400a5a57a23 */ /* 0x100fe4000001087c */
[C---:B------:R-:W-:Y:S03]  /*c9f0*/  HMMA.16816.F32.BF16 R28, R112.reuse, R36, R28 ;  /* 0x00000024701c723c */ /* 0x040fe6000004181c */
[--C-:B------:R-:W-:Y:S01]  /*ca00*/  FFMA.FTZ R166, R171, c[0x0][0x2d0], -R124.reuse ;  /* 0x0000b400aba67a23 */ /* 0x100fe2000001087c */
[----:B------:R-:W-:Y:S01]  /*ca10*/  MUFU.EX2 R149, R149 ;  /* 0x0000009500957308 */ /* 0x000fe20000000800 */
[--C-:B------:R-:W-:Y:S02]  /*ca20*/  FFMA.FTZ R168, R168, c[0x0][0x2d0], -R125.reuse ;  /* 0x0000b400a8a87a23 */ /* 0x100fe4000001087d */
[C---:B------:R-:W-:Y:S01]  /*ca30*/  FMUL.FTZ R36, R3.reuse, R80 ;  /* 0x0000005003247220 */ /* 0x040fe20000410000 */
[C---:B------:R-:W-:Y:S04]  /*ca40*/  HMMA.16816.F32.BF16 R32, R112.reuse, R38, R32 ;  /* 0x000000267020723c */ /* 0x040fe80000041820 */
[----:B------:R-:W-:Y:S02]  /*ca50*/  FMUL.FTZ R37, R3, R81 ;  /* 0x0000005103257220 */ /* 0x000fe40000410000 */
[----:B------:R-:W1:Y:S01]  /*ca60*/  MUFU.EX2 R150, R150 ;  /* 0x0000009600967308 */ /* 0x000e620000000800 */
[C---:B------:R-:W-:Y:S02]  /*ca70*/  FMUL.FTZ R38, R2.reuse, R82 ;  /* 0x0000005202267220 */ /* 0x040fe40000410000 */
[----:B------:R-:W-:Y:S02]  /*ca80*/  FMUL.FTZ R39, R2, R83 ;  /* 0x0000005302277220 */ /* 0x000fe40000410000 */
[----:B------:R-:W-:Y:S01]  /*ca90*/  LDSM.16.MT88.4 R80, [R209+0x900] ;  /* 0x00090000d150783b */ /* 0x000fe20000004200 */
[--C-:B------:R-:W-:Y:S02]  /*caa0*/  FFMA.FTZ R171, R242, c[0x0][0x2d0], -R125.reuse ;  /* 0x0000b400f2ab7a23 */ /* 0x100fe4000001087d */
[--C-:B------:R-:W-:Y:S02]  /*cab0*/  FFMA.FTZ R237, R237, c[0x0][0x2d0], -R124.reuse ;  /* 0x0000b400eded7a23 */ /* 0x100fe4000001087c */
[C---:B------:R-:W-:Y:S01]  /*cac0*/  HMMA.16816.F32.BF16 R36, R112.reuse, R44, R36 ;  /* 0x0000002c7024723c */ /* 0x040fe20000041824 */
[----:B------:R-:W-:Y:S02]  /*cad0*/  MUFU.EX2 R159, R159 ;  /* 0x0000009f009f7308 */ /* 0x000fe40000000800 */
        /* <DEDUP_REMOVED lines=9> */
[----:B------:R-:W-:Y:S01]  /*cb70*/  MUFU.EX2 R158, R158 ;  /* 0x0000009e009e7308 */ /* 0x000fe20000000800 */
[----:B------:R-:W2:Y:S01]  /*cb80*/  LDSM.16.MT88.4 R72, [R212+0x900] ;  /* 0x00090000d448783b */ /* 0x000ea20000004200 */
[--C-:B------:R-:W-:Y:S02]  /*cb90*/  FFMA.FTZ R169, R169, c[0x0][0x2d0], -R124.reuse ;  /* 0x0000b400a9a97a23 */ /* 0x100fe4000001087c */
[--C-:B------:R-:W-:Y:S02]  /*cba0*/  FFMA.FTZ R240, R167, c[0x0][0x2d0], -R124.reuse ;  /* 0x0000b400a7f07a23 */ /* 0x100fe4000001087c */
[C---:B---3--:R-:W-:Y:S03]  /*cbb0*/  HMMA.16816.F32.BF16 R44, R112.reuse, R84, R44 ;  /* 0x00000054702c723c */ /* 0x048fe6000004182c */
[--C-:B------:R-:W-:Y:S01]  /*cbc0*/  FFMA.FTZ R167, R160, c[0x0][0x2d0], -R125.reuse ;  /* 0x0000b400a0a77a23 */ /* 0x100fe2000001087d */
[----:B------:R-:W3:Y:S01]  /*cbd0*/  MUFU.EX2 R161, R161 ;  /* 0x000000a100a17308 */ /* 0x000ee20000000800 */
[--C-:B------:R-:W-:Y:S02]  /*cbe0*/  FFMA.FTZ R160, R155, c[0x0][0x2d0], -R124.reuse ;  /* 0x0000b4009ba07a23 */ /* 0x100fe4000001087c */
[--C-:B------:R-:W-:Y:S01]  /*cbf0*/  FFMA.FTZ R155, R156, c[0x0][0x2d0], -R125.reuse ;  /* 0x0000b4009c9b7a23 */ /* 0x100fe2000001087d */
[C---:B------:R-:W-:Y:S01]  /*cc00*/  HMMA.16816.F32.BF16 R48, R112.reuse, R86, R48 ;  /* 0x000000567030723c */ /* 0x040fe20000041830 */
[----:B------:R-:W-:Y:S03]  /*cc10*/  LDSM.16.MT88.4 R84, [R208+0x900] ;  /* 0x00090000d054783b */ /* 0x000fe60000004200 */
[--C-:B------:R-:W-:Y:S02]  /*cc20*/  FFMA.FTZ R156, R151, c[0x0][0x2d0], -R124.reuse ;  /* 0x0000b400979c7a23 */ /* 0x100fe4000001087c */
[----:B------:R-:W-:Y:S01]  /*cc30*/  MUFU.EX2 R167, R167 ;  /* 0x000000a700a77308 */ /* 0x000fe20000000800 */
[--C-:B------:R-:W-:Y:S01]  /*cc40*/  FFMA.FTZ R142, R142, c[0x0][0x2d0], -R125.reuse ;  /* 0x0000b4008e8e7a23 */ /* 0x100fe2000001087d */
[C---:B----4-:R-:W-:Y:S04]  /*cc50*/  HMMA.16816.F32.BF16 R52, R112.reuse, R76, R52 ;  /* 0x0000004c7034723c */ /* 0x050fe80000041834 */
[--C-:B------:R-:W-:Y:S02]  /*cc60*/  FFMA.FTZ R151, R148, c[0x0][0x2d0], -R125.reuse ;  /* 0x0000b40094977a23 */ /* 0x100fe4000001087d */
[--C-:B------:R-:W-:Y:S02]  /*cc70*/  FFMA.FTZ R141, R141, c[0x0][0x2d0], -R124.reuse ;  /* 0x0000b4008d8d7a23 */ /* 0x100fe4000001087c */
[C---:B------:R-:W-:Y:S01]  /*cc80*/  HMMA.16816.F32.BF16 R56, R112.reuse, R78, R56 ;  /* 0x0000004e7038723c */ /* 0x040fe20000041838 */
[----:B------:R-:W4:Y:S01]  /*cc90*/  LDSM.16.MT88.4 R76, [R210+0x900] ;  /* 0x00090000d24c783b */ /* 0x000f220000004200 */
[----:B------:R-:W-:Y:S02]  /*cca0*/  MUFU.EX2 R160, R160 ;  /* 0x000000a000a07308 */ /* 0x000fe40000000800 */
[--C-:B------:R-:W-:Y:S02]  /*ccb0*/  FFMA.FTZ R148, R139, c[0x0][0x2d0], -R124.reuse ;  /* 0x0000b4008b947a23 */ /* 0x100fe4000001087c */
[--C-:B------:R-:W-:Y:S02]  /*ccc0*/  FFMA.FTZ R139, R127, c[0x0][0x2d0], -R125.reuse ;  /* 0x0000b4007f8b7a23 */ /* 0x100fe4000001087d */
[C---:B-1----:R-:W-:Y:S04]  /*ccd0*/  HMMA.16816.F32.BF16 R60, R112.reuse, R68, R60 ;  /* 0x00000044703c723c */ /* 0x042fe8000004183c */
[----:B------:R-:W-:Y:S01]  /*cce0*/  MUFU.EX2 R155, R155 ;  /* 0x0000009b009b7308 */ /* 0x000fe20000000800 */
[----:B------:R-:W-:Y:S02]  /*ccf0*/  FFMA.FTZ R125, R126, c[0x0][0x2d0], -R125 ;  /* 0x0000b4007e7d7a23 */ /* 0x000fe4000001087d */
[----:B--2---:R-:W-:Y:S01]  /*cd00*/  F2FP.BF16.PACK_AB R68, R136, R135 ;  /* 0x000000878844723e */ /* 0x004fe200000010ff */
[----:B------:R-:W-:Y:S04]  /*cd10*/  HMMA.16816.F32.BF16 R64, R112, R70, R64 ;  /* 0x000000467040723c */ /* 0x000fe80000041840 */
[----:B-----5:R-:W-:Y:S01]  /*cd20*/  F2FP.BF16.PACK_AB R69, R138, R137 ;  /* 0x000000898a45723e */ /* 0x020fe200000010ff */
[--C-:B------:R-:W-:Y:S01]  /*cd30*/  FFMA.FTZ R118, R118, c[0x0][0x2d0], -R124.reuse ;  /* 0x0000b40076767a23 */ /* 0x100fe2000001087c */
[----:B------:R-:W-:Y:S01]  /*cd40*/  MUFU.EX2 R156, R156 ;  /* 0x0000009c009c7308 */ /* 0x000fe20000000800 */
[----:B------:R-:W-:Y:S01]  /*cd50*/  F2FP.BF16.PACK_AB R70, R143, R140 ;  /* 0x0000008c8f46723e */ /* 0x000fe200000010ff */
[----:B------:R-:W-:Y:S01]  /*cd60*/  FFMA.FTZ R124, R117, c[0x0][0x2d0], -R124 ;  /* 0x0000b400757c7a23 */ /* 0x000fe2000001087c */
[----:B------:R-:W-:Y:S03]  /*cd70*/  F2FP.BF16.PACK_AB R71, R150, R149 ;  /* 0x000000959647723e */ /* 0x000fe600000010ff */
[----:B------:R-:W-:Y:S01]  /*cd80*/  FFMA.FTZ R134, R3, R228, R134 ;  /* 0x000000e403867223 */ /* 0x000fe20000010086 */
[----:B------:R-:W-:Y:S01]  /*cd90*/  MOV R3, R0 ;  /* 0x0000000000037202 */ /* 0x000fe20000000f00 */
[----:B------:R-:W-:Y:S02]  /*cda0*/  FFMA.FTZ R130, R2, R227, R130 ;  /* 0x000000e302827223 */ /* 0x000fe40000010082 */
[C---:B------:R-:W-:Y:S01]  /*cdb0*/  HMMA.16816.F32.BF16 R4, R68.reuse, R72, R4 ;  /* 0x000000484404723c */ /* 0x040fe20000041804 */
[----:B------:R-:W-:Y:S04]  /*cdc0*/  MUFU.EX2 R163, R163 ;  /* 0x000000a300a37308 */ /* 0x000fe80000000800 */
[----:B------:R-:W-:Y:S02]  /*cdd0*/  FADD.FTZ R133, R133, R134 ;  /* 0x0000008685857221 */ /* 0x000fe40000010000 */
[----:B------:R-:W-:Y:S01]  /*cde0*/  FADD.FTZ R129, R129, R130 ;  /* 0x0000008281817221 */ /* 0x000fe20000010000 */
[C---:B------:R-:W-:Y:S01]  /*cdf0*/  HMMA.16816.F32.BF16 R8, R68.reuse, R74, R8 ;  /* 0x0000004a4408723c */ /* 0x040fe20000041808 */
[----:B------:R-:W1:Y:S02]  /*ce00*/  LDSM.16.MT88.4 R72, [R210+0x3900] ;  /* 0x00390000d248783b */ /* 0x000e640000004200 */
[----:B------:R-:W2:Y:S01]  /*ce10*/  MUFU.EX2 R164, R164 ;  /* 0x000000a400a47308 */ /* 0x000ea20000000800 */
[----:B------:R-:W-:Y:S02]  /*ce20*/  FADD.FTZ R132, R132, R133 ;  /* 0x0000008584847221 */ /* 0x000fe40000010000 */
[----:B------:R-:W-:Y:S02]  /*ce30*/  FADD.FTZ R2, R128, R129 ;  /* 0x0000008180027221 */ /* 0x000fe40000010000 */
[C---:B----4-:R-:W-:Y:S04]  /*ce40*/  HMMA.16816.F32.BF16 R12, R68.reuse, R76, R12 ;  /* 0x0000004c440c723c */ /* 0x050fe8000004180c */
[----:B------:R-:W-:Y:S01]  /*ce50*/  FADD.FTZ R132, R131, R132 ;  /* 0x0000008483847221 */ /* 0x000fe20000010000 */
[----:B------:R-:W-:Y:S01]  /*ce60*/  MUFU.EX2 R165, R165 ;  /* 0x000000a500a57308 */ /* 0x000fe20000000800 */
[----:B------:R-:W-:Y:S01]  /*ce70*/  FADD.FTZ R2, R119, R2 ;  /* 0x0000000277027221 */ /* 0x000fe20000010000 */
[----:B------:R-:W-:Y:S01]  /*ce80*/  MOV R119, R116 ;  /* 0x0000007400777202 */ /* 0x000fe20000000f00 */
[C---:B------:R-:W-:Y:S01]  /*ce90*/  HMMA.16816.F32.BF16 R16, R68.reuse, R78, R16 ;  /* 0x0000004e4410723c */ /* 0x040fe20000041810 */
[----:B------:R-:W4:Y:S03]  /*cea0*/  LDSM.16.MT88.4 R76, [R209+0x3900] ;  /* 0x00390000d14c783b */ /* 0x000f260000004200 */
[----:B------:R-:W-:Y:S02]  /*ceb0*/  FADD.FTZ R135, R135, R132 ;  /* 0x0000008487877221 */ /* 0x000fe40000010000 */
[----:B------:R-:W-:Y:S01]  /*cec0*/  FADD.FTZ R137, R137, R2 ;  /* 0x0000000289897221 */ /* 0x000fe20000010000 */
[----:B------:R-:W5:Y:S01]  /*ced0*/  MUFU.EX2 R166, R166 ;  /* 0x000000a600a67308 */ /* 0x000f620000000800 */
[C---:B------:R-:W-:Y:S04]  /*cee0*/  HMMA.16816.F32.BF16 R20, R68.reuse, R80, R20 ;  /* 0x000000504414723c */ /* 0x040fe80000041814 */
[----:B------:R-:W-:Y:S02]  /*cef0*/  FADD.FTZ R135, R136, R135 ;  /* 0x0000008788877221 */ /* 0x000fe40000010000 */
[----:B------:R-:W-:Y:S02]  /*cf00*/  FADD.FTZ R138, R138, R137 ;  /* 0x000000898a8a7221 */ /* 0x000fe40000010000 */
[C---:B------:R-:W-:Y:S01]  /*cf10*/  HMMA.16816.F32.BF16 R24, R68.reuse, R82, R24 ;  /* 0x000000524418723c */ /* 0x040fe20000041818 */
[----:B------:R-:W2:Y:S01]  /*cf20*/  LDSM.16.MT88.4 R80, [R208+0x3900] ;  /* 0x00390000d050783b */ /* 0x000ea20000004200 */
[----:B------:R-:W-:Y:S02]  /*cf30*/  MUFU.EX2 R168, R168 ;  /* 0x000000a800a87308 */ /* 0x000fe40000000800 */
[----:B------:R-:W-:Y:S04]  /*cf40*/  FADD.FTZ R140, R140, R135 ;  /* 0x000000878c8c7221 */ /* 0x000fe80000010000 */
[C---:B------:R-:W-:Y:S04]  /*cf50*/  HMMA.16816.F32.BF16 R28, R68.reuse, R84, R28 ;  /* 0x00000054441c723c */ /* 0x040fe8000004181c */
[----:B------:R-:W-:Y:S01]  /*cf60*/  MUFU.EX2 R171, R171 ;  /* 0x000000ab00ab7308 */ /* 0x000fe20000000800 */
[----:B------:R-:W-:Y:S03]  /*cf70*/  FADD.FTZ R140, R143, R140 ;  /* 0x0000008c8f8c7221 */ /* 0x000fe60000010000 */
[C---:B------:R-:W-:Y:S01]  /*cf80*/  HMMA.16816.F32.BF16 R32, R68.reuse, R86, R32 ;  /* 0x000000564420723c */ /* 0x040fe20000041820 */
[----:B------:R-:W-:Y:S05]  /*cf90*/  LDSM.16.MT88.4 R84, [R210+0x1100] ;  /* 0x00110000d254783b */ /* 0x000fea0000004200 */
[----:B------:R-:W-:Y:S02]  /*cfa0*/  MUFU.EX2 R237, R237 ;  /* 0x000000ed00ed7308 */ /* 0x000fe40000000800 */
[C---:B------:R-:W-:Y:S08]  /*cfb0*/  HMMA.16816.F32.BF16 R36, R68.reuse, R88, R36 ;  /* 0x000000584424723c */ /* 0x040ff00000041824 */
[C---:B------:R-:W-:Y:S01]  /*cfc0*/  HMMA.16816.F32.BF16 R40, R68.reuse, R90, R40 ;  /* 0x0000005a4428723c */ /* 0x040fe20000041828 */
[----:B------:R-:W-:Y:S01]  /*cfd0*/  LDSM.16.MT88.4 R88, [R208+0x4100] ;  /* 0x00410000d058783b */ /* 0x000fe20000004200 */
[----:B------:R-:W-:Y:S06]  /*cfe0*/  MUFU.EX2 R242, R242 ;  /* 0x000000f200f27308 */ /* 0x000fec0000000800 */
[C---:B-1----:R-:W-:Y:S04]  /*cff0*/  HMMA.16816.F32.BF16 R44, R68.reuse, R72, R44 ;  /* 0x00000048442c723c */ /* 0x042fe8000004182c */
[----:B------:R-:W-:Y:S04]  /*d000*/  MUFU.EX2 R239, R239 ;  /* 0x000000ef00ef7308 */ /* 0x000fe80000000800 */
[C---:B------:R-:W-:Y:S01]  /*d010*/  HMMA.16816.F32.BF16 R48, R68.reuse, R74, R48 ;  /* 0x0000004a4430723c */ /* 0x040fe20000041830 */
[----:B------:R-:W1:Y:S05]  /*d020*/  LDSM.16.MT88.4 R72, [R212+0x1100] ;  /* 0x00110000d448783b */ /* 0x000e6a0000004200 */
[----:B------:R-:W-:Y:S02]  /*d030*/  MUFU.EX2 R170, R170 ;  /* 0x000000aa00aa7308 */ /* 0x000fe40000000800 */
[C---:B----4-:R-:W-:Y:S08]  /*d040*/  HMMA.16816.F32.BF16 R52, R68.reuse, R76, R52 ;  /* 0x0000004c4434723c */ /* 0x050ff00000041834 */
[C---:B------:R-:W-:Y:S01]  /*d050*/  HMMA.16816.F32.BF16 R56, R68.reuse, R78, R56 ;  /* 0x0000004e4438723c */ /* 0x040fe20000041838 */
[----:B------:R-:W4:Y:S01]  /*d060*/  LDSM.16.MT88.4 R76, [R209+0x1100] ;  /* 0x00110000d14c783b */ /* 0x000f220000004200 */
[----:B------:R-:W-:Y:S06]  /*d070*/  MUFU.EX2 R169, R169 ;  /* 0x000000a900a97308 */ /* 0x000fec0000000800 */
[C---:B--2---:R-:W-:Y:S04]  /*d080*/  HMMA.16816.F32.BF16 R60, R68.reuse, R80, R60 ;  /* 0x00000050443c723c */ /* 0x044fe8000004183c */
[----:B------:R-:W-:Y:S04]  /*d090*/  MUFU.EX2 R240, R240 ;  /* 0x000000f000f07308 */ /* 0x000fe80000000800 */
[----:B------:R-:W-:Y:S01]  /*d0a0*/  HMMA.16816.F32.BF16 R64, R68, R82, R64 ;  /* 0x000000524440723c */ /* 0x000fe20000041840 */
[----:B------:R-:W2:Y:S05]  /*d0b0*/  LDSM.16.MT88.4 R80, [R208+0x1100] ;  /* 0x00110000d050783b */ /* 0x000eaa0000004200 */
[----:B------:R-:W-:Y:S01]  /*d0c0*/  MUFU.EX2 R142, R142 ;  /* 0x0000008e008e7308 */ /* 0x000fe20000000800 */
[----:B------:R-:W-:Y:S01]  /*d0d0*/  F2FP.BF16.PACK_AB R68, R154, R159 ;  /* 0x0000009f9a44723e */ /* 0x000fe200000010ff */
[----:B------:R-:W-:Y:S01]  /*d0e0*/  FADD.FTZ R159, R159, R140 ;  /* 0x0000008c9f9f7221 */ /* 0x000fe20000010000 */
[----:B---3--:R-:W-:Y:S03]  /*d0f0*/  F2FP.BF16.PACK_AB R69, R161, R158 ;  /* 0x0000009ea145723e */ /* 0x008fe600000010ff */
[----:B------:R-:W-:Y:S01]  /*d100*/  F2FP.BF16.PACK_AB R70, R164, R163 ;  /* 0x000000a3a446723e */ /* 0x000fe200000010ff */
[----:B------:R-:W-:Y:S01]  /*d110*/  FADD.FTZ R154, R154, R159 ;  /* 0x0000009f9a9a7221 */ /* 0x000fe20000010000 */
[----:B-----5:R-:W-:Y:S02]  /*d120*/  F2FP.BF16.PACK_AB R71, R166, R165 ;  /* 0x000000a5a647723e */ /* 0x020fe400000010ff */
[----:B------:R-:W-:Y:S01]  /*d130*/  MUFU.EX2 R151, R151 ;  /* 0x0000009700977308 */ /* 0x000fe20000000800 */
[----:B------:R-:W-:Y:S04]  /*d140*/  FADD.FTZ R163, R163, R154 ;  /* 0x0000009aa3a37221 */ /* 0x000fe80000010000 */
[C---:B-1----:R-:W-:Y:S03]  /*d150*/  HMMA.16816.F32.BF16 R4, R68.reuse, R72, R4 ;  /* 0x000000484404723c */ /* 0x042fe60000041804 */
[----:B------:R-:W-:Y:S02]  /*d160*/  FADD.FTZ R163, R164, R163 ;  /* 0x000000a3a4a37221 */ /* 0x000fe40000010000 */
[----:B------:R-:W-:Y:S03]  /*d170*/  MUFU.EX2 R141, R141 ;  /* 0x0000008d008d7308 */ /* 0x000fe60000000800 */
[C---:B------:R-:W-:Y:S01]  /*d180*/  HMMA.16816.F32.BF16 R8, R68.reuse, R74, R8 ;  /* 0x0000004a4408723c */ /* 0x040fe20000041808 */
[----:B------:R-:W1:Y:S06]  /*d190*/  LDSM.16.MT88.4 R72, [R212+0x4100] ;  /* 0x00410000d448783b */ /* 0x000e6c0000004200 */
[----:B------:R-:W3:Y:S01]  /*d1a0*/  MUFU.EX2 R148, R148 ;  /* 0x0000009400947308 */ /* 0x000ee20000000800 */
[C---:B------:R-:W-:Y:S08]  /*d1b0*/  HMMA.16816.F32.BF16 R12, R68.reuse, R84, R12 ;  /* 0x00000054440c723c */ /* 0x040ff0000004180c */
[C---:B------:R-:W-:Y:S01]  /*d1c0*/  HMMA.16816.F32.BF16 R16, R68.reuse, R86, R16 ;  /* 0x000000564410723c */ /* 0x040fe20000041810 */
[----:B------:R-:W5:Y:S01]  /*d1d0*/  LDSM.16.MT88.4 R84, [R210+0x4100] ;  /* 0x00410000d254783b */ /* 0x000f620000004200 */
[----:B------:R-:W-:Y:S06]  /*d1e0*/  MUFU.EX2 R139, R139 ;  /* 0x0000008b008b7308 */ /* 0x000fec0000000800 */
[C---:B----4-:R-:W-:Y:S04]  /*d1f0*/  HMMA.16816.F32.BF16 R20, R68.reuse, R76, R20 ;  /* 0x0000004c4414723c */ /* 0x050fe80000041814 */
[----:B------:R3:W4:Y:S04]  /*d200*/  MUFU.EX2 R244, R125 ;  /* 0x0000007d00f47308 */ /* 0x0007280000000800 */
[C---:B------:R-:W-:Y:S01]  /*d210*/  HMMA.16816.F32.BF16 R24, R68.reuse, R78, R24 ;  /* 0x0000004e4418723c */ /* 0x040fe20000041818 */
[----:B------:R-:W5:Y:S05]  /*d220*/  LDSM.16.MT88.4 R76, [R209+0x4100] ;  /* 0x00410000d14c783b */ /* 0x000f6a0000004200 */
[----:B------:R-:W-:Y:S02]  /*d230*/  MUFU.EX2 R118, R118 ;  /* 0x0000007600767308 */ /* 0x000fe40000000800 */
[C---:B--2---:R-:W-:Y:S08]  /*d240*/  HMMA.16816.F32.BF16 R28, R68.reuse, R80, R28 ;  /* 0x00000050441c723c */ /* 0x044ff0000004181c */
[C---:B------:R-:W-:Y:S01]  /*d250*/  HMMA.16816.F32.BF16 R32, R68.reuse, R82, R32 ;  /* 0x000000524420723c */ /* 0x040fe20000041820 */
[----:B------:R-:W2:Y:S01]  /*d260*/  LDSM.16.MT88.4 R80, [R212+0x1900] ;  /* 0x00190000d450783b */ /* 0x000ea20000004200 */
[----:B------:R5:W5:Y:S02]  /*d270*/  MUFU.EX2 R117, R124 ;  /* 0x0000007c00757308 */ /* 0x000b640000000800 */
[----:B---3--:R-:W-:Y:S02]  /*d280*/  F2FP.BF16.PACK_AB R125, R148, R141 ;  /* 0x0000008d947d723e */ /* 0x008fe400000010ff */
[----:B----4-:R-:W-:Y:S02]  /*d290*/  F2FP.BF16.PACK_AB R126, R244, R139 ;  /* 0x0000008bf47e723e */ /* 0x010fe400000010ff */
[C---:B-1----:R-:W-:Y:S08]  /*d2a0*/  HMMA.16816.F32.BF16 R36, R68.reuse, R72, R36 ;  /* 0x000000484424723c */ /* 0x042ff00000041824 */
[C---:B------:R-:W-:Y:S01]  /*d2b0*/  HMMA.16816.F32.BF16 R40, R68.reuse, R74, R40 ;  /* 0x0000004a4428723c */ /* 0x040fe20000041828 */
[----:B------:R-:W1:Y:S07]  /*d2c0*/  LDSM.16.MT88.4 R72, [R210+0x1900] ;  /* 0x00190000d248783b */ /* 0x000e6e0000004200 */
[C---:B-----5:R-:W-:Y:S04]  /*d2d0*/  HMMA.16816.F32.BF16 R44, R68.reuse, R84, R44 ;  /* 0x00000054442c723c */ /* 0x060fe8000004182c */
[----:B------:R-:W-:Y:S02]  /*d2e0*/  F2FP.BF16.PACK_AB R124, R151, R142 ;  /* 0x0000008e977c723e */ /* 0x000fe400000010ff */
[----:B------:R-:W-:Y:S02]  /*d2f0*/  F2FP.BF16.PACK_AB R127, R117, R118 ;  /* 0x00000076757f723e */ /* 0x000fe400000010ff */
[C---:B------:R-:W-:Y:S01]  /*d300*/  HMMA.16816.F32.BF16 R48, R68.reuse, R86, R48 ;  /* 0x000000564430723c */ /* 0x040fe20000041830 */
[----:B------:R-:W-:Y:S07]  /*d310*/  LDSM.16.MT88.4 R84, [R208+0x1900] ;  /* 0x00190000d054783b */ /* 0x000fee0000004200 */
[C---:B------:R-:W-:Y:S08]  /*d320*/  HMMA.16816.F32.BF16 R52, R68.reuse, R76, R52 ;  /* 0x0000004c4434723c */ /* 0x040ff00000041834 */
[C---:B------:R-:W-:Y:S01]  /*d330*/  HMMA.16816.F32.BF16 R56, R68.reuse, R78, R56 ;  /* 0x0000004e4438723c */ /* 0x040fe20000041838 */
[----:B------:R-:W3:Y:S07]  /*d340*/  LDSM.16.MT88.4 R76, [R209+0x1900] ;  /* 0x00190000d14c783b */ /* 0x000eee0000004200 */
[C---:B------:R-:W-:Y:S08]  /*d350*/  HMMA.16816.F32.BF16 R60, R68.reuse, R88, R60 ;  /* 0x00000058443c723c */ /* 0x040ff0000004183c */
[----:B------:R-:W-:Y:S01]  /*d360*/  HMMA.16816.F32.BF16 R64, R68, R90, R64 ;  /* 0x0000005a4440723c */ /* 0x000fe20000041840 */
[----:B------:R-:W-:Y:S06]  /*d370*/  LDSM.16.MT88.4 R88, [R209+0x4900] ;  /* 0x00490000d158783b */ /* 0x000fec0000004200 */
[C---:B------:R-:W-:Y:S01]  /*d380*/  F2FP.BF16.PACK_AB R68, R171.reuse, R168 ;  /* 0x000000a8ab44723e */ /* 0x040fe200000010ff */
[----:B------:R-:W-:Y:S01]  /*d390*/  FADD.FTZ R168, R168, R163 ;  /* 0x000000a3a8a87221 */ /* 0x000fe20000010000 */
[----:B------:R-:W-:Y:S03]  /*d3a0*/  F2FP.BF16.PACK_AB R69, R242, R237 ;  /* 0x000000edf245723e */ /* 0x000fe600000010ff */
[----:B------:R-:W-:Y:S01]  /*d3b0*/  F2FP.BF16.PACK_AB R70, R170, R239 ;  /* 0x000000efaa46723e */ /* 0x000fe200000010ff */
[----:B------:R-:W-:Y:S01]  /*d3c0*/  FADD.FTZ R168, R171, R168 ;  /* 0x000000a8aba87221 */ /* 0x000fe20000010000 */
[----:B------:R-:W-:Y:S03]  /*d3d0*/  F2FP.BF16.PACK_AB R71, R240, R169 ;  /* 0x000000a9f047723e */ /* 0x000fe600000010ff */
[----:B------:R-:W-:Y:S01]  /*d3e0*/  FADD.FTZ R239, R239, R168 ;  /* 0x000000a8efef7221 */ /* 0x000fe20000010000 */
[----:B------:R-:W-:Y:S03]  /*d3f0*/  IADD3 R168, R238, -0x1, RZ ;  /* 0xffffffffeea87810 */ /* 0x000fe60007ffe0ff */
[C---:B--2---:R-:W-:Y:S03]  /*d400*/  HMMA.16816.F32.BF16 R4, R68.reuse, R80, R4 ;  /* 0x000000504404723c */ /* 0x044fe60000041804 */
[----:B------:R-:W-:Y:S01]  /*d410*/  FADD.FTZ R239, R170, R239 ;  /* 0x000000efaaef7221 */ /* 0x000fe20000010000 */
[----:B------:R-:W-:Y:S04]  /*d420*/  MOV R238, R168 ;  /* 0x000000a800ee7202 */ /* 0x000fe80000000f00 */
        /* <DEDUP_REMOVED lines=11> */
[C---:B--2---:R-:W-:Y:S08]  /*d4e0*/  HMMA.16816.F32.BF16 R36, R68.reuse, R80, R36 ;  /* 0x000000504424723c */ /* 0x044ff00000041824 */
[C---:B------:R-:W-:Y:S01]  /*d4f0*/  HMMA.16816.F32.BF16 R40, R68.reuse, R82, R40 ;  /* 0x000000524428723c */ /* 0x040fe20000041828 */
[----:B------:R-:W2:Y:S07]  /*d500*/  LDSM.16.MT88.4 R80, [R210+0x2100] ;  /* 0x00210000d250783b */ /* 0x000eae0000004200 */
[C---:B-1----:R-:W-:Y:S08]  /*d510*/  HMMA.16816.F32.BF16 R44, R68.reuse, R72, R44 ;  /* 0x00000048442c723c */ /* 0x042ff0000004182c */
[C---:B------:R-:W-:Y:S01]  /*d520*/  HMMA.16816.F32.BF16 R48, R68.reuse, R74, R48 ;  /* 0x0000004a4430723c */ /* 0x040fe20000041830 */
[----:B------:R-:W1:Y:S07]  /*d530*/  LDSM.16.MT88.4 R72, [R209+0x2100] ;  /* 0x00210000d148783b */ /* 0x000e6e0000004200 */
[C---:B------:R-:W-:Y:S08]  /*d540*/  HMMA.16816.F32.BF16 R52, R68.reuse, R88, R52 ;  /* 0x000000584434723c */ /* 0x040ff00000041834 */
[C---:B------:R-:W-:Y:S01]  /*d550*/  HMMA.16816.F32.BF16 R56, R68.reuse, R90, R56 ;  /* 0x0000005a4438723c */ /* 0x040fe20000041838 */
[----:B------:R-:W-:Y:S07]  /*d560*/  LDSM.16.MT88.4 R88, [R209+0x5100] ;  /* 0x00510000d158783b */ /* 0x000fee0000004200 */
        /* <DEDUP_REMOVED lines=9> */
[----:B------:R-:W-:Y:S04]  /*d600*/  FADD.FTZ R155, R155, R162 ;  /* 0x000000a29b9b7221 */ /* 0x000fe80000010000 */
[C---:B---3--:R-:W-:Y:S03]  /*d610*/  HMMA.16816.F32.BF16 R4, R68.reuse, R76, R4 ;  /* 0x0000004c4404723c */ /* 0x048fe60000041804 */
[----:B------:R-:W-:Y:S04]  /*d620*/  FADD.FTZ R155, R152, R155 ;  /* 0x0000009b989b7221 */ /* 0x000fe80000010000 */
        /* <DEDUP_REMOVED lines=8> */
[----:B------:R-:W-:Y:S04]  /*d6b0*/  FADD.FTZ R228, R244, R139 ;  /* 0x0000008bf4e47221 */ /* 0x000fe80000010000 */
[C---:B-1----:R-:W-:Y:S08]  /*d6c0*/  HMMA.16816.F32.BF16 R20, R68.reuse, R72, R20 ;  /* 0x000000484414723c */ /* 0x042ff00000041814 */
[C---:B------:R-:W-:Y:S01]  /*d6d0*/  HMMA.16816.F32.BF16 R24, R68.reuse, R74, R24 ;  /* 0x0000004a4418723c */ /* 0x040fe20000041818 */
[----:B------:R-:W1:Y:S07]  /*d6e0*/  LDSM.16.MT88.4 R72, [R208+0x5100] ;  /* 0x00510000d048783b */ /* 0x000e6e0000004200 */
[C---:B------:R-:W-:Y:S08]  /*d6f0*/  HMMA.16816.F32.BF16 R28, R68.reuse, R84, R28 ;  /* 0x00000054441c723c */ /* 0x040ff0000004181c */
[C---:B------:R-:W-:Y:S01]  /*d700*/  HMMA.16816.F32.BF16 R32, R68.reuse, R86, R32 ;  /* 0x000000564420723c */ /* 0x040fe20000041820 */
[----:B------:R-:W4:Y:S07]  /*d710*/  LDSM.16.MT88.4 R84, [R208+0x2900] ;  /* 0x00290000d054783b */ /* 0x000f2e0000004200 */
[C---:B---3--:R-:W-:Y:S08]  /*d720*/  HMMA.16816.F32.BF16 R36, R68.reuse, R76, R36 ;  /* 0x0000004c4424723c */ /* 0x048ff00000041824 */
[C---:B------:R-:W-:Y:S01]  /*d730*/  HMMA.16816.F32.BF16 R40, R68.reuse, R78, R40 ;  /* 0x0000004e4428723c */ /* 0x040fe20000041828 */
[----:B------:R-:W3:Y:S07]  /*d740*/  LDSM.16.MT88.4 R76, [R212+0x5900] ;  /* 0x00590000d44c783b */ /* 0x000eee0000004200 */
[C---:B--2---:R-:W-:Y:S08]  /*d750*/  HMMA.16816.F32.BF16 R44, R68.reuse, R80, R44 ;  /* 0x00000050442c723c */ /* 0x044ff0000004182c */
[C---:B------:R-:W-:Y:S08]  /*d760*/  HMMA.16816.F32.BF16 R48, R68.reuse, R82, R48 ;  /* 0x000000524430723c */ /* 0x040ff00000041830 */
[C---:B------:R-:W-:Y:S08]  /*d770*/  HMMA.16816.F32.BF16 R52, R68.reuse, R88, R52 ;  /* 0x000000584434723c */ /* 0x040ff00000041834 */
[C---:B------:R-:W-:Y:S08]  /*d780*/  HMMA.16816.F32.BF16 R56, R68.reuse, R90, R56 ;  /* 0x0000005a4438723c */ /* 0x040ff00000041838 */
[C---:B-1----:R-:W-:Y:S08]  /*d790*/  HMMA.16816.F32.BF16 R60, R68.reuse, R72, R60 ;  /* 0x00000048443c723c */ /* 0x042ff0000004183c */
[----:B------:R-:W-:Y:S01]  /*d7a0*/  HMMA.16816.F32.BF16 R64, R68, R74, R64 ;  /* 0x0000004a4440723c */ /* 0x000fe20000041840 */
[----:B------:R-:W1:Y:S07]  /*d7b0*/  LDSM.16.MT88.4 R68, [R210+0x5900] ;  /* 0x00590000d244783b */ /* 0x000e6e0000004200 */
[C---:B------:R-:W-:Y:S01]  /*d7c0*/  HMMA.16816.F32.BF16 R112, R124.reuse, R108, R4 ;  /* 0x0000006c7c70723c */ /* 0x040fe20000041804 */
[----:B------:R-:W2:Y:S07]  /*d7d0*/  LDSM.16.MT88.4 R4, [R209+0x5900] ;  /* 0x00590000d104783b */ /* 0x000eae0000004200 */
[C---:B------:R-:W-:Y:S01]  /*d7e0*/  HMMA.16816.F32.BF16 R108, R124.reuse, R110, R8 ;  /* 0x0000006e7c6c723c */ /* 0x040fe20000041808 */
[----:B------:R-:W5:Y:S07]  /*d7f0*/  LDSM.16.MT88.4 R8, [R208+0x5900] ;  /* 0x00590000d008783b */ /* 0x000f6e0000004200 */
[C---:B------:R-:W-:Y:S07]  /*d800*/  HMMA.16816.F32.BF16 R104, R124.reuse, R100, R12 ;  /* 0x000000647c68723c */ /* 0x040fee000004180c */
[----:B------:R-:W-:Y:S01]  /*d810*/  FADD.FTZ R13, R149, R138 ;  /* 0x0000008a950d7221 */ /* 0x000fe20000010000 */
[C---:B------:R-:W-:Y:S04]  /*d820*/  HMMA.16816.F32.BF16 R100, R124.reuse, R102, R16 ;  /* 0x000000667c64723c */ /* 0x040fe80000041810 */
[----:B------:R-:W-:Y:S04]  /*d830*/  FADD.FTZ R13, R150, R13 ;  /* 0x0000000d960d7221 */ /* 0x000fe80000010000 */
[C---:B------:R-:W-:Y:S04]  /*d840*/  HMMA.16816.F32.BF16 R96, R124.reuse, R92, R20 ;  /* 0x0000005c7c60723c */ /* 0x040fe80000041814 */
[----:B------:R-:W-:Y:S04]  /*d850*/  FADD.FTZ R2, R158, R13 ;  /* 0x0000000d9e027221 */ /* 0x000fe80000010000 */
[C---:B------:R-:W-:Y:S04]  /*d860*/  HMMA.16816.F32.BF16 R92, R124.reuse, R94, R24 ;  /* 0x0000005e7c5c723c */ /* 0x040fe80000041818 */
[----:B------:R-:W-:Y:S04]  /*d870*/  FADD.FTZ R2, R161, R2 ;  /* 0x00000002a1027221 */ /* 0x000fe80000010000 */
[C---:B----4-:R-:W-:Y:S04]  /*d880*/  HMMA.16816.F32.BF16 R88, R124.reuse, R84, R28 ;  /* 0x000000547c58723c */ /* 0x050fe8000004181c */
[----:B------:R-:W-:Y:S04]  /*d890*/  FADD.FTZ R165, R165, R2 ;  /* 0x00000002a5a57221 */ /* 0x000fe80000010000 */
[C---:B------:R-:W-:Y:S04]  /*d8a0*/  HMMA.16816.F32.BF16 R84, R124.reuse, R86, R32 ;  /* 0x000000567c54723c */ /* 0x040fe80000041820 */
[----:B------:R-:W-:Y:S04]  /*d8b0*/  FADD.FTZ R166, R166, R165 ;  /* 0x000000a5a6a67221 */ /* 0x000fe80000010000 */
[C---:B---3--:R-:W-:Y:S04]  /*d8c0*/  HMMA.16816.F32.BF16 R80, R124.reuse, R76, R36 ;  /* 0x0000004c7c50723c */ /* 0x048fe80000041824 */
[----:B------:R-:W-:Y:S04]  /*d8d0*/  FADD.FTZ R237, R237, R166 ;  /* 0x000000a6eded7221 */ /* 0x000fe80000010000 */
[C---:B------:R-:W-:Y:S04]  /*d8e0*/  HMMA.16816.F32.BF16 R76, R124.reuse, R78, R40 ;  /* 0x0000004e7c4c723c */ /* 0x040fe80000041828 */
[----:B------:R-:W-:Y:S04]  /*d8f0*/  FADD.FTZ R242, R242, R237 ;  /* 0x000000edf2f27221 */ /* 0x000fe80000010000 */
[C---:B-1----:R-:W-:Y:S04]  /*d900*/  HMMA.16816.F32.BF16 R72, R124.reuse, R68, R44 ;  /* 0x000000447c48723c */ /* 0x042fe8000004182c */
[----:B------:R-:W-:Y:S04]  /*d910*/  FADD.FTZ R169, R169, R242 ;  /* 0x000000f2a9a97221 */ /* 0x000fe80000010000 */
[C---:B------:R-:W-:Y:S04]  /*d920*/  HMMA.16816.F32.BF16 R68, R124.reuse, R70, R48 ;  /* 0x000000467c44723c */ /* 0x040fe80000041830 */
[----:B------:R-:W-:Y:S04]  /*d930*/  FADD.FTZ R240, R240, R169 ;  /* 0x000000a9f0f07221 */ /* 0x000fe80000010000 */
[C---:B--2---:R-:W-:Y:S04]  /*d940*/  HMMA.16816.F32.BF16 R52, R124.reuse, R4, R52 ;  /* 0x000000047c34723c */ /* 0x044fe80000041834 */
[----:B------:R-:W-:Y:S04]  /*d950*/  FADD.FTZ R157, R157, R240 ;  /* 0x000000f09d9d7221 */ /* 0x000fe80000010000 */
[C---:B------:R-:W-:Y:S04]  /*d960*/  HMMA.16816.F32.BF16 R56, R124.reuse, R6, R56 ;  /* 0x000000067c38723c */ /* 0x040fe80000041838 */
[----:B------:R-:W-:Y:S04]  /*d970*/  FADD.FTZ R160, R160, R157 ;  /* 0x0000009da0a07221 */ /* 0x000fe80000010000 */
[C---:B-----5:R-:W-:Y:S04]  /*d980*/  HMMA.16816.F32.BF16 R60, R124.reuse, R8, R60 ;  /* 0x000000087c3c723c */ /* 0x060fe8000004183c */
[----:B------:R-:W-:Y:S04]  /*d990*/  FADD.FTZ R153, R153, R160 ;  /* 0x000000a099997221 */ /* 0x000fe80000010000 */
[----:B------:R-:W-:Y:S01]  /*d9a0*/  FADD.FTZ R156, R156, R153 ;  /* 0x000000999c9c7221 */ /* 0x000fe20000010000 */
[----:B------:R-:W-:Y:S03]  /*d9b0*/  HMMA.16816.F32.BF16 R64, R124, R10, R64 ;  /* 0x0000000a7c40723c */ /* 0x000fe60000041840 */
[----:B------:R-:W-:Y:S04]  /*d9c0*/  FADD.FTZ R141, R141, R156 ;  /* 0x0000009c8d8d7221 */ /* 0x000fe80000010000 */
[----:B------:R-:W-:Y:S05]  /*d9d0*/  FADD.FTZ R141, R148, R141 ;  /* 0x0000008d948d7221 */ /* 0x000fea0000010000 */
[----:B------:R-:W-:Y:S04]  /*d9e0*/  FADD.FTZ R118, R118, R141 ;  /* 0x0000008d76767221 */ /* 0x000fe80000010000 */
[----:B------:R-:W-:Y:S01]  /*d9f0*/  FADD.FTZ R227, R117, R118 ;  /* 0x0000007675e37221 */ /* 0x000fe20000010000 */
[----:B------:R-:W-:-:S05]  /*da00*/  @P0 BRA `(.L_x_196) ;  /* 0xffffceb000000947 */ /* 0x000fca000383ffff */
.L_x_193:
[----:B------:R-:W-:-:S13]  /*da10*/  ISETP.GE.AND P0, PT, R168, UR6, PT ;  /* 0x00000006a8007c0c */ /* 0x000fda000bf06270 */
[----:B------:R-:W-:Y:S05]  /*da20*/  @!P0 BRA `(.L_x_197) ;  /* 0x0000450000008947 */ /* 0x000fea0003800000 */
[----:B------:R-:W-:Y:S01]  /*da30*/  SHF.R.S32.HI R169, RZ, 0x1f, R230 ;  /* 0x0000001fffa97819 */ /* 0x000fe200000114e6 */
[----:B------:R-:W-:Y:S01]  /*da40*/  IMAD.MOV.U32 R2, RZ, RZ, R116 ;  /* 0x000000ffff027224 */ /* 0x000fe200078e0074 */
[C---:B------:R-:W-:Y:S01]  /*da50*/  SHF.L.U64.HI R232, R229.reuse, 0x1, R232 ;  /* 0x00000001e5e87819 */ /* 0x040fe200000102e8 */
[----:B------:R-:W-:Y:S01]  /*da60*/  IMAD.MOV.U32 R3, RZ, RZ, R0 ;  /* 0x000000ffff037224 */ /* 0x000fe200078e0000 */
[C---:B------:R-:W-:Y:S01]  /*da70*/  SHF.L.U64.HI R169, R230.reuse, 0x1, R169 ;  /* 0x00000001e6a97819 */ /* 0x040fe200000102a9 */
[----:B------:R-:W-:Y:S01]  /*da80*/  IMAD.SHL.U32 R229, R229, 0x2, RZ ;  /* 0x00000002e5e57824 */ /* 0x000fe200078e00ff */
[----:B------:R-:W-:Y:S02]  /*da90*/  SHF.L.U32 R230, R230, 0x1, RZ ;  /* 0x00000001e6e67819 */ /* 0x000fe400000006ff */
.L_x_207:
[----:B------:R-:W-:Y:S04]  /*daa0*/  DEPBAR.LE SB0, 0x0 ;  /* 0x000080000000791a */ /* 0x000fe80000000000 */
[----:B------:R-:W-:Y:S01]  /*dab0*/  BAR.SYNC.DEFER_BLOCKING 0x0 ;  /* 0x0000000000007b1d */ /* 0x000fe20000010000 */
[----:B------:R-:W-:Y:S01]  /*dac0*/  SHF.R.S32.HI R21, RZ, 0x1f, R216 ;  /* 0x0000001fff157819 */ /* 0x000fe200000114d8 */
[C---:B------:R-:W-:Y:S01]  /*dad0*/  IMAD.WIDE.U32 R30, R216.reuse, c[0x0][0x208], RZ ;  /* 0x00008200d81e7a25 */ /* 0x040fe200078e00ff */
[----:B------:R-:W-:Y:S03]  /*dae0*/  SHF.R.S32.HI R29, RZ, 0x1f, R215 ;  /* 0x0000001fff1d7819 */ /* 0x000fe600000114d7 */
[----:B------:R-:W-:Y:S02]  /*daf0*/  IMAD R21, R21, c[0x0][0x208], RZ ;  /* 0x0000820015157a24 */ /* 0x000fe400078e02ff */
[----:B------:R-:W-:Y:S02]  /*db00*/  IMAD R29, R29, c[0x0][0x218], RZ ;  /* 0x000086001d1d7a24 */ /* 0x000fe400078e02ff */
[----:B------:R-:W-:Y:S02]  /*db10*/  IMAD R21, R216, c[0x0][0x20c], R21 ;  /* 0x00008300d8157a24 */ /* 0x000fe400078e0215 */
[----:B------:R-:W-:Y:S03]  /*db20*/  IMAD R29, R215, c[0x0][0x21c], R29 ;  /* 0x00008700d71d7a24 */ /* 0x000fe600078e021d */
[----:B------:R-:W-:Y:S05]  /*db30*/  IADD3 R31, R31, R21, RZ ;  /* 0x000000151f1f7210 */ /* 0x000fea0007ffe0ff */
[----:B------:R-:W-:Y:S01]  /*db40*/  IMAD.WIDE.U32 R30, R215, c[0x0][0x218], R30 ;  /* 0x00008600d71e7a25 */ /* 0x000fe200078e001e */
[----:B------:R-:W1:Y:S04]  /*db50*/  LDSM.16.M88.4 R8, [R214+0x8100] ;  /* 0x00810000d608783b */ /* 0x000e680000000200 */
[----:B------:R-:W-:Y:S04]  /*db60*/  IADD3 R0, P0, R30, UR38, RZ ;  /* 0x000000261e007c10 */ /* 0x000fe8000ff1e0ff */
[----:B------:R-:W-:Y:S02]  /*db70*/  IADD3.X R29, R31, UR10, R29, P0, !PT ;  /* 0x0000000a1f1d7c10 */ /* 0x000fe400087fe41d */
[C---:B------:R-:W-:Y:S01]  /*db80*/  LEA R45, P0, R0.reuse, c[0x0][0x1f8], 0x1 ;  /* 0x00007e00002d7a11 */ /* 0x040fe200078008ff */
[----:B------:R-:W2:Y:S03]  /*db90*/  LDSM.16.M88.4 R16, [R214+0x8900] ;  /* 0x00890000d610783b */ /* 0x000ea60000000200 */
[----:B------:R-:W-:Y:S05]  /*dba0*/  LEA.HI.X R152, R0, c[0x0][0x1fc], R29, 0x1, P0 ;  /* 0x00007f0000987a11 */ /* 0x000fea00000f0c1d */
[----:B------:R-:W3:Y:S08]  /*dbb0*/  LDSM.16.M88.4 R24, [R214+0x9100] ;  /* 0x00910000d618783b */ /* 0x000ef00000000200 */
[----:B------:R-:W4:Y:S08]  /*dbc0*/  LDSM.16.M88.4 R32, [R214+0x9900] ;  /* 0x00990000d620783b */ /* 0x000f300000000200 */
[----:B------:R-:W5:Y:S01]  /*dbd0*/  LDSM.16.M88.4 R40, [R214+0xa100] ;  /* 0x00a10000d628783b */ /* 0x000f620000000200 */
[C---:B-1----:R-:W-:Y:S07]  /*dbe0*/  HMMA.16816.F32.BF16 R4, R120.reuse, R8, RZ ;  /* 0x000000087804723c */ /* 0x042fee00000418ff */
[----:B------:R-:W-:Y:S01]  /*dbf0*/  LDSM.16.M88.4 R48, [R214+0xa900] ;  /* 0x00a90000d630783b */ /* 0x000fe20000000200 */
[C---:B------:R-:W-:Y:S07]  /*dc00*/  HMMA.16816.F32.BF16 R8, R120.reuse, R10, RZ ;  /* 0x0000000a7808723c */ /* 0x040fee00000418ff */
[----:B------:R-:W-:Y:S01]  /*dc10*/  LDSM.16.M88.4 R116, [R213] ;  /* 0x00000000d574783b */ /* 0x000fe20000000200 */
[C---:B--2---:R-:W-:Y:S07]  /*dc20*/  HMMA.16816.F32.BF16 R12, R120.reuse, R16, RZ ;  /* 0x00000010780c723c */ /* 0x044fee00000418ff */
[----:B------:R-:W-:Y:S01]  /*dc30*/  LDSM.16.M88.4 R124, [R207] ;  /* 0x00000000cf7c783b */ /* 0x000fe20000000200 */
[C---:B------:R-:W-:Y:S07]  /*dc40*/  HMMA.16816.F32.BF16 R16, R120.reuse, R18, RZ ;  /* 0x000000127810723c */ /* 0x040fee00000418ff */
[----:B------:R-:W-:Y:S01]  /*dc50*/  LDSM.16.M88.4 R128, [R206] ;  /* 0x00000000ce80783b */ /* 0x000fe20000000200 */
[C---:B---3--:R-:W-:Y:S07]  /*dc60*/  HMMA.16816.F32.BF16 R20, R120.reuse, R24, RZ ;  /* 0x000000187814723c */ /* 0x048fee00000418ff */
[----:B------:R-:W-:Y:S01]  /*dc70*/  LDSM.16.M88.4 R132, [R205] ;  /* 0x00000000cd84783b */ /* 0x000fe20000000200 */
[C---:B------:R-:W-:Y:S07]  /*dc80*/  HMMA.16816.F32.BF16 R24, R120.reuse, R26, RZ ;  /* 0x0000001a7818723c */ /* 0x040fee00000418ff */
[----:B------:R-:W-:Y:S01]  /*dc90*/  LDSM.16.M88.4 R136, [R204] ;  /* 0x00000000cc88783b */ /* 0x000fe20000000200 */
[C---:B----4-:R-:W-:Y:S07]  /*dca0*/  HMMA.16816.F32.BF16 R28, R120.reuse, R32, RZ ;  /* 0x00000020781c723c */ /* 0x050fee00000418ff */
[----:B------:R-:W1:Y:S01]  /*dcb0*/  SHFL.IDX PT, R154, R45, RZ, 0x181f ;  /* 0x00181fff2d9a7589 */ /* 0x000e6200000e0000 */
[C---:B------:R-:W-:Y:S07]  /*dcc0*/  HMMA.16816.F32.BF16 R32, R120.reuse, R34, RZ ;  /* 0x000000227820723c */ /* 0x040fee00000418ff */
[----:B------:R-:W2:Y:S01]  /*dcd0*/  SHFL.IDX PT, R44, R152, RZ, 0x181f ;  /* 0x00181fff982c7589 */ /* 0x000ea200000e0000 */
[C---:B-----5:R-:W-:Y:S07]  /*dce0*/  HMMA.16816.F32.BF16 R36, R120.reuse, R40, RZ ;  /* 0x000000287824723c */ /* 0x060fee00000418ff */
[----:B------:R-:W3:Y:S01]  /*dcf0*/  SHFL.IDX PT, R148, R45, 0x2, 0x181f ;  /* 0x00581f002d947f89 */ /* 0x000ee200000e0000 */
[C---:B------:R-:W-:Y:S07]  /*dd00*/  HMMA.16816.F32.BF16 R40, R120.reuse, R42, RZ ;  /* 0x0000002a7828723c */ /* 0x040fee00000418ff */
[----:B------:R4:W-:Y:S01]  /*dd10*/  SHFL.IDX PT, R160, R45, 0x1, 0x181f ;  /* 0x00381f002da07f89 */ /* 0x0009e200000e0000 */
[C---:B-1----:R-:W-:Y:S04]  /*dd20*/  IADD3 R150, P2, R154.reuse, R230, RZ ;  /* 0x000000e69a967210 */ /* 0x042fe80007f5e0ff */
[----:B------:R-:W-:Y:S02]  /*dd30*/  IADD3 R154, P0, R154, R229, RZ ;  /* 0x000000e59a9a7210 */ /* 0x000fe40007f1e0ff */
[CC--:B--2---:R-:W-:Y:S01]  /*dd40*/  IADD3.X R151, R44.reuse, R169.reuse, RZ, P2, !PT ;  /* 0x000000a92c977210 */ /* 0x0c4fe200017fe4ff */
[----:B------:R-:W1:Y:S01]  /*dd50*/  SHFL.IDX PT, R149, R152, 0x2, 0x181f ;  /* 0x00581f0098957f89 */ /* 0x000e6200000e0000 */
[----:B------:R-:W-:Y:S02]  /*dd60*/  IADD3.X R155, R44, R232, RZ, P0, !PT ;  /* 0x000000e82c9b7210 */ /* 0x000fe400007fe4ff */
[-C--:B---3--:R-:W-:Y:S05]  /*dd70*/  IADD3 R162, P2, R148, R230.reuse, RZ ;  /* 0x000000e694a27210 */ /* 0x088fea0007f5e0ff */
[----:B------:R-:W-:Y:S01]  /*dd80*/  LDSM.16.M88.4 R140, [R203] ;  /* 0x00000000cb8c783b */ /* 0x000fe20000000200 */
[C---:B----4-:R-:W-:Y:S07]  /*dd90*/  HMMA.16816.F32.BF16 R44, R120.reuse, R48, RZ ;  /* 0x00000030782c723c */ /* 0x050fee00000418ff */
[----:B------:R-:W-:Y:S01]  /*dda0*/  @!PT LDS RZ, [RZ] ;  /* 0x00000000fffff984 */ /* 0x000fe20000000800 */
[----:B------:R-:W-:Y:S01]  /*ddb0*/  @!PT LDS RZ, [RZ] ;  /* 0x00000000fffff984 */ /* 0x000fe20000000800 */
[----:B------:R-:W-:Y:S01]  /*ddc0*/  @!PT LDS RZ, [RZ] ;  /* 0x00000000fffff984 */ /* 0x000fe20000000800 */
[----:B------:R2:W-:Y:S01]  /*ddd0*/  LDGSTS.E.BYPASS.LTC128B.128 [R225], [R150.64], !P5 ;  /* 0x0000000096e17fae */ /* 0x0005e2000e901d6a */
[----:B------:R-:W-:Y:S07]  /*dde0*/  HMMA.16816.F32.BF16 R48, R120, R50, RZ ;  /* 0x000000327830723c */ /* 0x000fee00000418ff */
[----:B------:R3:W4:Y:S01]  /*ddf0*/  SHFL.IDX PT, R0, R152, 0x1, 0x181f ;  /* 0x00381f0098007f89 */ /* 0x00072200000e0000 */
[C---:B-1----:R-:W-:Y:S01]  /*de00*/  IADD3.X R163, R149.reuse, R169, RZ, P2, !PT ;  /* 0x000000a995a37210 */ /* 0x042fe200017fe4ff */
[C---:B------:R-:W-:Y:S06]  /*de10*/  HMMA.16816.F32.BF16 R4, R144.reuse, R116, R4 ;  /* 0x000000749004723c */ /* 0x040fec0000041804 */
[----:B------:R1:W-:Y:S02]  /*de20*/  LDGSTS.E.BYPASS.LTC128B.128 [R224], [R154.64], !P4 ;  /* 0x000000009ae07fae */ /* 0x0003e4000e101d6a */
[C---:B------:R-:W-:Y:S08]  /*de30*/  HMMA.16816.F32.BF16 R8, R144.reuse, R118, R8 ;  /* 0x000000769008723c */ /* 0x040ff00000041808 */
[C---:B------:R-:W-:Y:S04]  /*de40*/  HMMA.16816.F32.BF16 R12, R144.reuse, R124, R12 ;  /* 0x0000007c900c723c */ /* 0x040fe8000004180c */
[C---:B---3--:R-:W-:Y:S02]  /*de50*/  IADD3 R152, P0, R160.reuse, R230, RZ ;  /* 0x000000e6a0987210 */ /* 0x048fe40007f1e0ff */
[----:B------:R-:W-:Y:S02]  /*de60*/  IADD3 R160, P6, R160, R229, RZ ;  /* 0x000000e5a0a07210 */ /* 0x000fe40007fde0ff */
[C---:B------:R-:W-:Y:S04]  /*de70*/  HMMA.16816.F32.BF16 R16, R144.reuse, R126, R16 ;  /* 0x0000007e9010723c */ /* 0x040fe80000041810 */
[C---:B----4-:R-:W-:Y:S02]  /*de80*/  IADD3.X R153, R0.reuse, R169, RZ, P0, !PT ;  /* 0x000000a900997210 */ /* 0x050fe400007fe4ff */
[-C--:B------:R-:W-:Y:S02]  /*de90*/  IADD3.X R161, R0, R232.reuse, RZ, P6, !PT ;  /* 0x000000e800a17210 */ /* 0x080fe400037fe4ff */
[C---:B------:R-:W-:Y:S01]  /*dea0*/  HMMA.16816.F32.BF16 R20, R144.reuse, R128, R20 ;  /* 0x000000809014723c */ /* 0x040fe20000041814 */
[----:B------:R1:W-:Y:S03]  /*deb0*/  LDGSTS.E.BYPASS.LTC128B.128 [R223], [R152.64], !P5 ;  /* 0x0000000098df7fae */ /* 0x0003e6000e901d6a */
[----:B------:R-:W-:Y:S04]  /*dec0*/  IADD3 R164, P0, R148, R229, RZ ;  /* 0x000000e594a47210 */ /* 0x000fe80007f1e0ff */
[C---:B------:R-:W-:Y:S01]  /*ded0*/  HMMA.16816.F32.BF16 R24, R144.reuse, R130, R24 ;  /* 0x000000829018723c */ /* 0x040fe20000041818 */
[----:B------:R3:W-:Y:S03]  /*dee0*/  LDGSTS.E.BYPASS.LTC128B.128 [R222], [R160.64], !P4 ;  /* 0x00000000a0de7fae */ /* 0x0007e6000e101d6a */
[----:B------:R-:W-:Y:S02]  /*def0*/  IADD3.X R165, R149, R232, RZ, P0, !PT ;  /* 0x000000e895a57210 */ /* 0x000fe400007fe4ff */
[----:B------:R-:W-:Y:S02]  /*df00*/  ISETP.GT.AND P0, PT, R168, UR6, PT ;  /* 0x00000006a8007c0c */ /* 0x000fe4000bf04270 */
[C---:B------:R-:W-:Y:S01]  /*df10*/  HMMA.16816.F32.BF16 R28, R144.reuse, R132, R28 ;  /* 0x00000084901c723c */ /* 0x040fe2000004181c */
[----:B------:R3:W-:Y:S07]  /*df20*/  LDGSTS.E.BYPASS.LTC128B.128 [R225+0x2000], [R162.64], !P5 ;  /* 0x02000000a2e17fae */ /* 0x0007ee000e901d6a */
[C---:B------:R-:W-:Y:S01]  /*df30*/  HMMA.16816.F32.BF16 R32, R144.reuse, R134, R32 ;  /* 0x000000869020723c */ /* 0x040fe20000041820 */
[----:B------:R4:W-:Y:S07]  /*df40*/  LDGSTS.E.BYPASS.LTC128B.128 [R225+0x5000], [R164.64], !P4 ;  /* 0x05000000a4e17fae */ /* 0x0009ee000e101d6a */
[C---:B------:R-:W-:Y:S01]  /*df50*/  HMMA.16816.F32.BF16 R36, R144.reuse, R136, R36 ;  /* 0x000000889024723c */ /* 0x040fe20000041824 */
[----:B--2---:R-:W2:Y:S07]  /*df60*/  LDSM.16.M88.4 R148, [R211+0x8100] ;  /* 0x00810000d394783b */ /* 0x004eae0000000200 */
[C---:B------:R-:W-:Y:S01]  /*df70*/  HMMA.16816.F32.BF16 R40, R144.reuse, R138, R40 ;  /* 0x0000008a9028723c */ /* 0x040fe20000041828 */
[----:B------:R-:W5:Y:S07]  /*df80*/  LDSM.16.M88.4 R116, [R211+0x8900] ;  /* 0x00890000d374783b */ /* 0x000f6e0000000200 */
[C---:B------:R-:W-:Y:S01]  /*df90*/  HMMA.16816.F32.BF16 R44, R144.reuse, R140, R44 ;  /* 0x0000008c902c723c */ /* 0x040fe2000004182c */
[----:B------:R-:W0:Y:S07]  /*dfa0*/  LDGDEPBAR ;  /* 0x00000000000079af */ /* 0x000e2e0000000000 */
[----:B------:R-:W-:Y:S01]  /*dfb0*/  HMMA.16816.F32.BF16 R48, R144, R142, R48 ;  /* 0x0000008e9030723c */ /* 0x000fe20000041830 */
[----:B------:R-:W4:Y:S08]  /*dfc0*/  LDSM.16.M88.4 R124, [R211+0x9100] ;  /* 0x00910000d37c783b */ /* 0x000f300000000200 */
[----:B-1----:R-:W1:Y:S01]  /*dfd0*/  LDSM.16.M88.4 R152, [R211+0x9900] ;  /* 0x00990000d398783b */ /* 0x002e620000000200 */
[C---:B--2---:R-:W-:Y:S07]  /*dfe0*/  HMMA.16816.F32.BF16 R4, R172.reuse, R148, R4 ;  /* 0x00000094ac04723c */ /* 0x044fee0000041804 */
[----:B------:R-:W2:Y:S01]  /*dff0*/  LDSM.16.M88.4 R156, [R211+0xa100] ;  /* 0x00a10000d39c783b */ /* 0x000ea20000000200 */
[C---:B------:R-:W-:Y:S07]  /*e000*/  HMMA.16816.F32.BF16 R8, R172.reuse, R150, R8 ;  /* 0x00000096ac08723c */ /* 0x040fee0000041808 */
[----:B---3--:R-:W3:Y:S01]  /*e010*/  LDSM.16.M88.4 R160, [R211+0xa900] ;  /* 0x00a90000d3a0783b */ /* 0x008ee20000000200 */
[C---:B-----5:R-:W-:Y:S07]  /*e020*/  HMMA.16816.F32.BF16 R12, R172.reuse, R116, R12 ;  /* 0x00000074ac0c723c */ /* 0x060fee000004180c */
[----:B------:R-:W5:Y:S01]  /*e030*/  LDSM.16.M88.4 R128, [R202] ;  /* 0x00000000ca80783b */ /* 0x000f620000000200 */
[C---:B------:R-:W-:Y:S07]  /*e040*/  HMMA.16816.F32.BF16 R16, R172.reuse, R118, R16 ;  /* 0x00000076ac10723c */ /* 0x040fee0000041810 */
[----:B------:R-:W3:Y:S01]  /*e050*/  LDSM.16.M88.4 R132, [R202+0x800] ;  /* 0x00080000ca84783b */ /* 0x000ee20000000200 */
[C---:B----4-:R-:W-:Y:S07]  /*e060*/  HMMA.16816.F32.BF16 R20, R172.reuse, R124, R20 ;  /* 0x0000007cac14723c */ /* 0x050fee0000041814 */
[----:B------:R-:W4:Y:S01]  /*e070*/  LDSM.16.M88.4 R136, [R202+0x1000] ;  /* 0x00100000ca88783b */ /* 0x000f220000000200 */
[C---:B------:R-:W-:Y:S07]  /*e080*/  HMMA.16816.F32.BF16 R24, R172.reuse, R126, R24 ;  /* 0x0000007eac18723c */ /* 0x040fee0000041818 */
[----:B------:R-:W4:Y:S01]  /*e090*/  LDSM.16.M88.4 R140, [R202+0x1800] ;  /* 0x00180000ca8c783b */ /* 0x000f220000000200 */
[C---:B-1----:R-:W-:Y:S07]  /*e0a0*/  HMMA.16816.F32.BF16 R28, R172.reuse, R152, R28 ;  /* 0x00000098ac1c723c */ /* 0x042fee000004181c */
[----:B------:R-:W1:Y:S01]  /*e0b0*/  LDSM.16.M88.4 R148, [R202+0x2000] ;  /* 0x00200000ca94783b */ /* 0x000e620000000200 */
[C---:B------:R-:W-:Y:S07]  /*e0c0*/  HMMA.16816.F32.BF16 R32, R172.reuse, R154, R32 ;  /* 0x0000009aac20723c */ /* 0x040fee0000041820 */
[----:B------:R-:W1:Y:S01]  /*e0d0*/  LDSM.16.M88.4 R116, [R202+0x2800] ;  /* 0x00280000ca74783b */ /* 0x000e620000000200 */
[C---:B--2---:R-:W-:Y:S07]  /*e0e0*/  HMMA.16816.F32.BF16 R36, R172.reuse, R156, R36 ;  /* 0x0000009cac24723c */ /* 0x044fee0000041824 */
[----:B------:R-:W2:Y:S01]  /*e0f0*/  LDSM.16.M88.4 R124, [R214+0xb100] ;  /* 0x00b10000d67c783b */ /* 0x000ea20000000200 */
[C---:B------:R-:W-:Y:S07]  /*e100*/  HMMA.16816.F32.BF16 R40, R172.reuse, R158, R40 ;  /* 0x0000009eac28723c */ /* 0x040fee0000041828 */
[----:B------:R-:W1:Y:S01]  /*e110*/  LDSM.16.M88.4 R152, [R214+0xb900] ;  /* 0x00b90000d698783b */ /* 0x000e620000000200 */
[C---:B---3--:R-:W-:Y:S07]  /*e120*/  HMMA.16816.F32.BF16 R44, R172.reuse, R160, R44 ;  /* 0x000000a0ac2c723c */ /* 0x048fee000004182c */
[----:B------:R-:W3:Y:S01]  /*e130*/  LDSM.16.M88.4 R156, [R214+0xc100] ;  /* 0x00c10000d69c783b */ /* 0x000ee20000000200 */
[----:B------:R-:W-:Y:S07]  /*e140*/  HMMA.16816.F32.BF16 R48, R172, R162, R48 ;  /* 0x000000a2ac30723c */ /* 0x000fee0000041830 */
[----:B------:R-:W1:Y:S01]  /*e150*/  LDSM.16.M88.4 R160, [R214+0xc900] ;  /* 0x00c90000d6a0783b */ /* 0x000e620000000200 */
[C---:B-----5:R-:W-:Y:S07]  /*e160*/  HMMA.16816.F32.BF16 R4, R176.reuse, R128, R4 ;  /* 0x00000080b004723c */ /* 0x060fee0000041804 */
[----:B------:R-:W-:Y:S01]  /*e170*/  LDSM.16.M88.4 R164, [R211+0xd900] ;  /* 0x00d90000d3a4783b */ /* 0x000fe20000000200 */
[C---:B------:R-:W-:Y:S07]  /*e180*/  HMMA.16816.F32.BF16 R8, R176.reuse, R130, R8 ;  /* 0x00000082b008723c */ /* 0x040fee0000041808 */
[----:B------:R-:W5:Y:S01]  /*e190*/  LDSM.16.M88.4 R128, [R214+0xd100] ;  /* 0x00d10000d680783b */ /* 0x000f620000000200 */
[C---:B------:R-:W-:Y:S08]  /*e1a0*/  HMMA.16816.F32.BF16 R12, R176.reuse, R132, R12 ;  /* 0x00000084b00c723c */ /* 0x040ff0000004180c */
[C---:B------:R-:W-:Y:S01]  /*e1b0*/  HMMA.16816.F32.BF16 R16, R176.reuse, R134, R16 ;  /* 0x00000086b010723c */ /* 0x040fe20000041810 */
[----:B------:R-:W2:Y:S07]  /*e1c0*/  LDSM.16.M88.4 R132, [R214+0xd900] ;  /* 0x00d90000d684783b */ /* 0x000eae0000000200 */
[C---:B----4-:R-:W-:Y:S08]  /*e1d0*/  HMMA.16816.F32.BF16 R20, R176.reuse, R136, R20 ;  /* 0x00000088b014723c */ /* 0x050ff00000041814 */
[C---:B------:R-:W-:Y:S01]  /*e1e0*/  HMMA.16816.F32.BF16 R24, R176.reuse, R138, R24 ;  /* 0x0000008ab018723c */ /* 0x040fe20000041818 */
[----:B------:R-:W4:Y:S07]  /*e1f0*/  LDSM.16.M88.4 R136, [R201] ;  /* 0x00000000c988783b */ /* 0x000f2e0000000200 */
[C---:B------:R-:W-:Y:S08]  /*e200*/  HMMA.16816.F32.BF16 R28, R176.reuse, R140, R28 ;  /* 0x0000008cb01c723c */ /* 0x040ff0000004181c */
[C---:B------:R-:W-:Y:S01]  /*e210*/  HMMA.16816.F32.BF16 R32, R176.reuse, R142, R32 ;  /* 0x0000008eb020723c */ /* 0x040fe20000041820 */
[----:B------:R-:W3:Y:S07]  /*e220*/  LDSM.16.M88.4 R140, [R200] ;  /* 0x00000000c88c783b */ /* 0x000eee0000000200 */
[C---:B-1----:R-:W-:Y:S08]  /*e230*/  HMMA.16816.F32.BF16 R36, R176.reuse, R148, R36 ;  /* 0x00000094b024723c */ /* 0x042ff00000041824 */
[C---:B------:R-:W-:Y:S01]  /*e240*/  HMMA.16816.F32.BF16 R40, R176.reuse, R150, R40 ;  /* 0x00000096b028723c */ /* 0x040fe20000041828 */
[----:B------:R-:W-:Y:S07]  /*e250*/  LDSM.16.M88.4 R148, [R197] ;  /* 0x00000000c594783b */ /* 0x000fee0000000200 */
[C---:B------:R-:W-:Y:S08]  /*e260*/  HMMA.16816.F32.BF16 R44, R176.reuse, R116, R44 ;  /* 0x00000074b02c723c */ /* 0x040ff0000004182c */
[----:B------:R-:W-:Y:S01]  /*e270*/  HMMA.16816.F32.BF16 R48, R176, R118, R48 ;  /* 0x00000076b030723c */ /* 0x000fe20000041830 */
[----:B------:R-:W1:Y:S07]  /*e280*/  LDSM.16.M88.4 R116, [R199] ;  /* 0x00000000c774783b */ /* 0x000e6e0000000200 */
[C---:B--2---:R-:W-:Y:S08]  /*e290*/  HMMA.16816.F32.BF16 R4, R180.reuse, R124, R4 ;  /* 0x0000007cb404723c */ /* 0x044ff00000041804 */
[C---:B------:R-:W-:Y:S01]  /*e2a0*/  HMMA.16816.F32.BF16 R8, R180.reuse, R126, R8 ;  /* 0x0000007eb408723c */ /* 0x040fe20000041808 */
[----:B------:R-:W2:Y:S07]  /*e2b0*/  LDSM.16.M88.4 R124, [R198] ;  /* 0x00000000c67c783b */ /* 0x000eae0000000200 */
[C---:B------:R-:W-:Y:S08]  /*e2c0*/  HMMA.16816.F32.BF16 R12, R180.reuse, R152, R12 ;  /* 0x00000098b40c723c */ /* 0x040ff0000004180c */
[C---:B------:R-:W-:Y:S01]  /*e2d0*/  HMMA.16816.F32.BF16 R16, R180.reuse, R154, R16 ;  /* 0x0000009ab410723c */ /* 0x040fe20000041810 */
[----:B------:R-:W1:Y:S07]  /*e2e0*/  LDSM.16.M88.4 R152, [R196] ;  /* 0x00000000c498783b */ /* 0x000e6e0000000200 */
[C---:B---3--:R-:W-:Y:S08]  /*e2f0*/  HMMA.16816.F32.BF16 R20, R180.reuse, R156, R20 ;  /* 0x0000009cb414723c */ /* 0x048ff00000041814 */
[C---:B------:R-:W-:Y:S01]  /*e300*/  HMMA.16816.F32.BF16 R24, R180.reuse, R158, R24 ;  /* 0x0000009eb418723c */ /* 0x040fe20000041818 */
[----:B------:R-:W3:Y:S07]  /*e310*/  LDSM.16.M88.4 R156, [R211+0xb100] ;  /* 0x00b10000d39c783b */ /* 0x000eee0000000200 */
[C---:B------:R-:W-:Y:S08]  /*e320*/  HMMA.16816.F32.BF16 R28, R180.reuse, R160, R28 ;  /* 0x000000a0b41c723c */ /* 0x040ff0000004181c */
[C---:B------:R-:W-:Y:S01]  /*e330*/  HMMA.16816.F32.BF16 R32, R180.reuse, R162, R32 ;  /* 0x000000a2b420723c */ /* 0x040fe20000041820 */
[----:B------:R-:W-:Y:S07]  /*e340*/  LDSM.16.M88.4 R160, [R211+0xd100] ;  /* 0x00d10000d3a0783b */ /* 0x000fee0000000200 */
[C---:B-----5:R-:W-:Y:S08]  /*e350*/  HMMA.16816.F32.BF16 R36, R180.reuse, R128, R36 ;  /* 0x00000080b424723c */ /* 0x060ff00000041824 */
[C---:B------:R-:W-:Y:S01]  /*e360*/  HMMA.16816.F32.BF16 R40, R180.reuse, R130, R40 ;  /* 0x00000082b428723c */ /* 0x040fe20000041828 */
[----:B------:R-:W5:Y:S07]  /*e370*/  LDSM.16.M88.4 R128, [R211+0xb900] ;  /* 0x00b90000d380783b */ /* 0x000f6e0000000200 */
[C---:B------:R-:W-:Y:S08]  /*e380*/  HMMA.16816.F32.BF16 R44, R180.reuse, R132, R44 ;  /* 0x00000084b42c723c */ /* 0x040ff0000004182c */
[----:B------:R-:W-:Y:S01]  /*e390*/  HMMA.16816.F32.BF16 R48, R180, R134, R48 ;  /* 0x00000086b430723c */ /* 0x000fe20000041830 */
[----:B------:R-:W2:Y:S07]  /*e3a0*/  LDSM.16.M88.4 R132, [R211+0xc100] ;  /* 0x00c10000d384783b */ /* 0x000eae0000000200 */
[C---:B----4-:R-:W-:Y:S08]  /*e3b0*/  HMMA.16816.F32.BF16 R4, R184.reuse, R136, R4 ;  /* 0x00000088b804723c */ /* 0x050ff00000041804 */
[C---:B------:R-:W-:Y:S01]  /*e3c0*/  HMMA.16816.F32.BF16 R8, R184.reuse, R138, R8 ;  /* 0x0000008ab808723c */ /* 0x040fe20000041808 */
[----:B------:R-:W4:Y:S07]  /*e3d0*/  LDSM.16.M88.4 R136, [R211+0xc900] ;  /* 0x00c90000d388783b */ /* 0x000f2e0000000200 */
[C---:B------:R-:W-:Y:S08]  /*e3e0*/  HMMA.16816.F32.BF16 R12, R184.reuse, R140, R12 ;  /* 0x0000008cb80c723c */ /* 0x040ff0000004180c */
[C---:B------:R-:W-:Y:S01]  /*e3f0*/  HMMA.16816.F32.BF16 R16, R184.reuse, R142, R16 ;  /* 0x0000008eb810723c */ /* 0x040fe20000041810 */
[----:B------:R-:W3:Y:S07]  /*e400*/  LDSM.16.M88.4 R140, [R202+0x3000] ;  /* 0x00300000ca8c783b */ /* 0x000eee0000000200 */
[C---:B-1----:R-:W-:Y:S08]  /*e410*/  HMMA.16816.F32.BF16 R20, R184.reuse, R116, R20 ;  /* 0x00000074b814723c */ /* 0x042ff00000041814 */
[C---:B------:R-:W-:Y:S01]  /*e420*/  HMMA.16816.F32.BF16 R24, R184.reuse, R118, R24 ;  /* 0x00000076b818723c */ /* 0x040fe20000041818 */
[----:B------:R-:W1:Y:S07]  /*e430*/  LDSM.16.M88.4 R116, [R202+0x3800] ;  /* 0x00380000ca74783b */ /* 0x000e6e0000000200 */
[C---:B--2---:R-:W-:Y:S08]  /*e440*/  HMMA.16816.F32.BF16 R28, R184.reuse, R124, R28 ;  /* 0x0000007cb81c723c */ /* 0x044ff0000004181c */
[C---:B------:R-:W-:Y:S08]  /*e450*/  HMMA.16816.F32.BF16 R32, R184.reuse, R126, R32 ;  /* 0x0000007eb820723c */ /* 0x040ff00000041820 */
[C---:B------:R-:W-:Y:S08]  /*e460*/  HMMA.16816.F32.BF16 R36, R184.reuse, R148, R36 ;  /* 0x00000094b824723c */ /* 0x040ff00000041824 */
[C---:B------:R-:W-:Y:S08]  /*e470*/  HMMA.16816.F32.BF16 R40, R184.reuse, R150, R40 ;  /* 0x00000096b828723c */ /* 0x040ff00000041828 */
[C---:B------:R-:W-:Y:S08]  /*e480*/  HMMA.16816.F32.BF16 R44, R184.reuse, R152, R44 ;  /* 0x00000098b82c723c */ /* 0x040ff0000004182c */
[----:B------:R-:W-:Y:S08]  /*e490*/  HMMA.16816.F32.BF16 R48, R184, R154, R48 ;  /* 0x0000009ab830723c */ /* 0x000ff00000041830 */
[C---:B---3--:R-:W-:Y:S08]  /*e4a0*/  HMMA.16816.F32.BF16 R4, R188.reuse, R156, R4 ;  /* 0x0000009cbc04723c */ /* 0x048ff00000041804 */
[C---:B------:R-:W-:Y:S08]  /*e4b0*/  HMMA.16816.F32.BF16 R8, R188.reuse, R158, R8 ;  /* 0x0000009ebc08723c */ /* 0x040ff00000041808 */
[C---:B-----5:R-:W-:Y:S08]  /*e4c0*/  HMMA.16816.F32.BF16 R12, R188.reuse, R128, R12 ;  /* 0x00000080bc0c723c */ /* 0x060ff0000004180c */
[C---:B------:R-:W-:Y:S08]  /*e4d0*/  HMMA.16816.F32.BF16 R16, R188.reuse, R130, R16 ;  /* 0x00000082bc10723c */ /* 0x040ff00000041810 */
[C---:B------:R-:W-:Y:S08]  /*e4e0*/  HMMA.16816.F32.BF16 R20, R188.reuse, R132, R20 ;  /* 0x00000084bc14723c */ /* 0x040ff00000041814 */
        /* <DEDUP_REMOVED lines=10> */
[----:B------:R-:W-:Y:S01]  /*e590*/  FMUL.FTZ R0, R4, c[0x0][0x320] ;  /* 0x0000c80004007a20 */ /* 0x000fe20000410000 */
[C---:B------:R-:W-:Y:S03]  /*e5a0*/  HMMA.16816.F32.BF16 R16, R192.reuse, R118, R16 ;  /* 0x00000076c010723c */ /* 0x040fe60000041810 */
[----:B------:R-:W-:Y:S02]  /*e5b0*/  FMUL.FTZ R126, R5, c[0x0][0x320] ;  /* 0x0000c800057e7a20 */ /* 0x000fe40000410000 */
[----:B------:R-:W1:Y:S01]  /*e5c0*/  MUFU.TANH R0, R0 ;  /* 0x0000000000007308 */ /* 0x000e620000002400 */
[----:B------:R-:W-:Y:S02]  /*e5d0*/  FMUL.FTZ R124, R6, c[0x0][0x320] ;  /* 0x0000c800067c7a20 */ /* 0x000fe40000410000 */
[----:B------:R-:W-:Y:S04]  /*e5e0*/  FMUL.FTZ R9, R9, c[0x0][0x320] ;  /* 0x0000c80009097a20 */ /* 0x000fe80000410000 */
[----:B------:R-:W-:Y:S02]  /*e5f0*/  FMUL.FTZ R10, R10, c[0x0][0x320] ;  /* 0x0000c8000a0a7a20 */ /* 0x000fe40000410000 */
[----:B------:R-:W-:Y:S01]  /*e600*/  FMUL.FTZ R11, R11, c[0x0][0x320] ;  /* 0x0000c8000b0b7a20 */ /* 0x000fe20000410000 */
[----:B------:R-:W2:Y:S01]  /*e610*/  MUFU.TANH R128, R9 ;  /* 0x0000000900807308 */ /* 0x000ea20000002400 */
[----:B------:R-:W-:Y:S02]  /*e620*/  FMUL.FTZ R125, R7, c[0x0][0x320] ;  /* 0x0000c800077d7a20 */ /* 0x000fe40000410000 */
[----:B------:R-:W3:Y:S01]  /*e630*/  LDSM.16.M88.4 R4, [R202+0x4000] ;  /* 0x00400000ca04783b */ /* 0x000ee20000000200 */
[----:B------:R-:W-:Y:S02]  /*e640*/  FMUL.FTZ R127, R8, c[0x0][0x320] ;  /* 0x0000c800087f7a20 */ /* 0x000fe40000410000 */
[----:B------:R-:W-:Y:S02]  /*e650*/  FMUL.FTZ R118, R12, c[0x0][0x320] ;  /* 0x0000c8000c767a20 */ /* 0x000fe40000410000 */
[----:B------:R-:W-:Y:S02]  /*e660*/  FMUL.FTZ R12, R13, c[0x0][0x320] ;  /* 0x0000c8000d0c7a20 */ /* 0x000fe40000410000 */
[----:B------:R-:W4:Y:S01]  /*e670*/  MUFU.TANH R116, R10 ;  /* 0x0000000a00747308 */ /* 0x000f220000002400 */
        /* <DEDUP_REMOVED lines=9> */
[C---:B---3--:R-:W-:Y:S01]  /*e710*/  HMMA.16816.F32.BF16 R20, R192.reuse, R4, R20 ;  /* 0x00000004c014723c */ /* 0x048fe20000041814 */
[----:B-----5:R-:W3:Y:S08]  /*e720*/  LDSM.16.M88.4 R8, [R202+0x4800] ;  /* 0x00480000ca08783b */ /* 0x020ef00000000200 */
[----:B------:R-:W1:Y:S01]  /*e730*/  MUFU.TANH R125, R125 ;  /* 0x0000007d007d7308 */ /* 0x000e620000002400 */
[C---:B------:R-:W-:Y:S01]  /*e740*/  HMMA.16816.F32.BF16 R24, R192.reuse, R6, R24 ;  /* 0x00000006c018723c */ /* 0x040fe20000041818 */
[----:B------:R-:W5:Y:S08]  /*e750*/  LDSM.16.M88.4 R4, [R202+0x5000] ;  /* 0x00500000ca04783b */ /* 0x000f700000000200 */
[----:B------:R-:W1:Y:S05]  /*e760*/  MUFU.TANH R127, R127 ;  /* 0x0000007f007f7308 */ /* 0x000e6a0000002400 */
[----:B------:R-:W-:Y:S02]  /*e770*/  FMUL.FTZ R166, R20, c[0x0][0x320] ;  /* 0x0000c80014a67a20 */ /* 0x000fe40000410000 */
[----:B------:R-:W-:Y:S03]  /*e780*/  FMUL.FTZ R21, R21, c[0x0][0x320] ;  /* 0x0000c80015157a20 */ /* 0x000fe60000410000 */
[----:B------:R-:W1:Y:S01]  /*e790*/  MUFU.TANH R118, R118 ;  /* 0x0000007600767308 */ /* 0x000e620000002400 */
[----:B------:R-:W-:Y:S02]  /*e7a0*/  FMUL.FTZ R22, R22, c[0x0][0x320] ;  /* 0x0000c80016167a20 */ /* 0x000fe40000410000 */
[----:B------:R-:W-:Y:S02]  /*e7b0*/  FMUL.FTZ R23, R23, c[0x0][0x320] ;  /* 0x0000c80017177a20 */ /* 0x000fe40000410000 */
[----:B------:R-:W-:Y:S02]  /*e7c0*/  FMUL.FTZ R158, R24, c[0x0][0x320] ;  /* 0x0000c800189e7a20 */ /* 0x000fe40000410000 */
[----:B------:R-:W-:Y:S02]  /*e7d0*/  FMUL.FTZ R25, R25, c[0x0][0x320] ;  /* 0x0000c80019197a20 */ /* 0x000fe40000410000 */
[----:B------:R-:W-:Y:S01]  /*e7e0*/  FMUL.FTZ R26, R26, c[0x0][0x320] ;  /* 0x0000c8001a1a7a20 */ /* 0x000fe20000410000 */
[----:B------:R-:W1:Y:S01]  /*e7f0*/  MUFU.TANH R12, R12 ;  /* 0x0000000c000c7308 */ /* 0x000e620000002400 */
[----:B------:R-:W-:Y:S01]  /*e800*/  FMUL.FTZ R27, R27, c[0x0][0x320] ;  /* 0x0000c8001b1b7a20 */ /* 0x000fe20000410000 */
[C---:B---3--:R-:W-:Y:S08]  /*e810*/  HMMA.16816.F32.BF16 R28, R192.reuse, R8, R28 ;  /* 0x00000008c01c723c */ /* 0x048ff0000004181c */
[----:B------:R-:W3:Y:S01]  /*e820*/  MUFU.TANH R163, R163 ;  /* 0x000000a300a37308 */ /* 0x000ee20000002400 */
[C---:B------:R-:W-:Y:S01]  /*e830*/  HMMA.16816.F32.BF16 R32, R192.reuse, R10, R32 ;  /* 0x0000000ac020723c */ /* 0x040fe20000041820 */
[----:B------:R-:W1:Y:S01]  /*e840*/  LDSM.16.M88.4 R8, [R202+0x5800] ;  /* 0x00580000ca08783b */ /* 0x000e620000000200 */
[----:B------:R-:W-:Y:S07]  /*e850*/  DEPBAR.LE SB0, 0x0 ;  /* 0x000080000000791a */ /* 0x000fee0000000000 */
[----:B------:R1:W1:Y:S01]  /*e860*/  MUFU.TANH R151, R15 ;  /* 0x0000000f00977308 */ /* 0x0002620000002400 */
[----:B------:R-:W-:Y:S01]  /*e870*/  BAR.SYNC.DEFER_BLOCKING 0x0 ;  /* 0x0000000000007b1d */ /* 0x000fe20000010000 */
[C---:B-----5:R-:W-:Y:S05]  /*e880*/  HMMA.16816.F32.BF16 R36, R192.reuse, R4, R36 ;  /* 0x00000004c024723c */ /* 0x060fea0000041824 */
[----:B------:R-:W-:Y:S03]  /*e890*/  FMUL.FTZ R242, R28, c[0x0][0x320] ;  /* 0x0000c8001cf27a20 */ /* 0x000fe60000410000 */
[----:B------:R-:W2:Y:S01]  /*e8a0*/  MUFU.TANH R13, R13 ;  /* 0x0000000d000d7308 */ /* 0x000ea20000002400 */
[C---:B------:R-:W-:Y:S03]  /*e8b0*/  HMMA.16816.F32.BF16 R40, R192.reuse, R6, R40 ;  /* 0x00000006c028723c */ /* 0x040fe60000041828 */
[----:B------:R-:W-:Y:S02]  /*e8c0*/  FMUL.FTZ R29, R29, c[0x0][0x320] ;  /* 0x0000c8001d1d7a20 */ /* 0x000fe40000410000 */
[----:B------:R-:W-:Y:S02]  /*e8d0*/  FMUL.FTZ R240, R32, c[0x0][0x320] ;  /* 0x0000c80020f07a20 */ /* 0x000fe40000410000 */
[----:B------:R-:W-:Y:S02]  /*e8e0*/  FMUL.FTZ R30, R30, c[0x0][0x320] ;  /* 0x0000c8001e1e7a20 */ /* 0x000fe40000410000 */
[----:B------:R-:W2:Y:S03]  /*e8f0*/  MUFU.TANH R14, R14 ;  /* 0x0000000e000e7308 */ /* 0x000ea60000002400 */
[----:B------:R-:W-:Y:S02]  /*e900*/  FMUL.FTZ R31, R31, c[0x0][0x320] ;  /* 0x0000c8001f1f7a20 */ /* 0x000fe40000410000 */
[----:B------:R-:W-:Y:S02]  /*e910*/  FMUL.FTZ R33, R33, c[0x0][0x320] ;  /* 0x0000c80021217a20 */ /* 0x000fe40000410000 */
[----:B------:R-:W-:Y:S02]  /*e920*/  FMUL.FTZ R234, R36, c[0x0][0x320] ;  /* 0x0000c80024ea7a20 */ /* 0x000fe40000410000 */
[----:B------:R-:W-:Y:S01]  /*e930*/  FMUL.FTZ R34, R34, c[0x0][0x320] ;  /* 0x0000c80022227a20 */ /* 0x000fe20000410000 */
[----:B------:R2:W2:Y:S01]  /*e940*/  MUFU.TANH R153, R18 ;  /* 0x0000001200997308 */ /* 0x0004a20000002400 */
[----:B------:R-:W-:Y:S01]  /*e950*/  FMUL.FTZ R35, R35, c[0x0][0x320] ;  /* 0x0000c80023237a20 */ /* 0x000fe20000410000 */
[C---:B-1----:R-:W-:Y:S03]  /*e960*/  HMMA.16816.F32.BF16 R44, R192.reuse, R8, R44 ;  /* 0x00000008c02c723c */ /* 0x042fe6000004182c */
[----:B------:R-:W-:Y:S02]  /*e970*/  FMUL.FTZ R164, R40, c[0x0][0x320] ;  /* 0x0000c80028a47a20 */ /* 0x000fe40000410000 */
[----:B------:R-:W-:Y:S03]  /*e980*/  FMUL.FTZ R37, R37, c[0x0][0x320] ;  /* 0x0000c80025257a20 */ /* 0x000fe60000410000 */
        /* <DEDUP_REMOVED lines=55> */
[----:B------:R-:W-:Y:S01]  /*ed00*/  @!P1 LEA.HI.X.SX32 R8, R5, UR5, 0x1, P0 ;  /* 0x0000000505089c11 */ /* 0x000fe200080f0eff */
[----:B------:R-:W-:Y:S01]  /*ed10*/  IMAD.MOV R5, RZ, RZ, -R5 ;  /* 0x000000ffff057224 */ /* 0x000fe200078e0a05 */
[----:B------:R-:W-:Y:S03]  /*ed20*/  @!P1 LEA R6, P0, R9, c[0x0][0x2a0], 0x2 ;  /* 0x0000a80009069a11 */ /* 0x000fe600078010ff */
[----:B------:R-:W-:Y:S01]  /*ed30*/  IMAD R216, R5, c[0x0][0x2b8], R216 ;  /* 0x0000ae0005d87a24 */ /* 0x000fe200078e02d8 */
[----:B------:R-:W-:Y:S04]  /*ed40*/  @!P1 LEA.HI.X R7, R9, c[0x0][0x2a4], R8, 0x2, P0 ;  /* 0x0000a90009079a11 */ /* 0x000fe800000f1408 */
[----:B------:R-:W-:Y:S01]  /*ed50*/  SHF.R.S32.HI R5, RZ, 0x1f, R216 ;  /* 0x0000001fff057819 */ /* 0x000fe200000114d8 */
[----:B------:R2:W3:Y:S04]  /*ed60*/  @!P1 LDG.E R215, [R6.64] ;  /* 0x0000002a06d79981 */ /* 0x0004e8000c1e1900 */
[----:B------:R-:W-:Y:S04]  /*ed70*/  IMAD R5, R5, c[0x0][0x1e0], RZ ;  /* 0x0000780005057a24 */ /* 0x000fe800078e02ff */
[C---:B------:R-:W-:Y:S02]  /*ed80*/  IMAD R5, R216.reuse, c[0x0][0x1e4], R5 ;  /* 0x00007900d8057a24 */ /* 0x040fe400078e0205 */
[----:B--2---:R-:W-:Y:S04]  /*ed90*/  IMAD.WIDE.U32 R6, R216, c[0x0][0x1e0], RZ ;  /* 0x00007800d8067a25 */ /* 0x004fe800078e00ff */
[----:B------:R-:W-:Y:S01]  /*eda0*/  IMAD.IADD R7, R7, 0x1, R5 ;  /* 0x0000000107077824 */ /* 0x000fe200078e0205 */
[----:B---3--:R-:W-:Y:S03]  /*edb0*/  SHF.R.S32.HI R5, RZ, 0x1f, R215 ;  /* 0x0000001fff057819 */ /* 0x008fe600000114d7 */
[----:B------:R-:W-:Y:S04]  /*edc0*/  IMAD.WIDE.U32 R6, R215, c[0x0][0x1f0], R6 ;  /* 0x00007c00d7067a25 */ /* 0x000fe800078e0006 */
[----:B------:R-:W-:Y:S01]  /*edd0*/  IMAD R5, R5, c[0x0][0x1f0], RZ ;  /* 0x00007c0005057a24 */ /* 0x000fe200078e02ff */
[----:B------:R-:W-:Y:S03]  /*ede0*/  IADD3 R6, P0, R6, UR40, RZ ;  /* 0x0000002806067c10 */ /* 0x000fe6000ff1e0ff */
[----:B------:R-:W-:Y:S05]  /*edf0*/  IMAD R5, R215, c[0x0][0x1f4], R5 ;  /* 0x00007d00d7057a24 */ /* 0x000fea00078e0205 */
[----:B------:R-:W-:Y:S02]  /*ee00*/  IADD3.X R5, R7, UR9, R5, P0, !PT ;  /* 0x0000000907057c10 */ /* 0x000fe400087fe405 */
[C---:B------:R-:W-:Y:S04]  /*ee10*/  LEA R24, P0, R6.reuse, c[0x0][0x1c8], 0x1 ;  /* 0x0000720006187a11 */ /* 0x040fe800078008ff */
[----:B------:R-:W-:Y:S01]  /*ee20*/  LEA.HI.X R15, R6, c[0x0][0x1cc], R5, 0x1, P0 ;  /* 0x00007300060f7a11 */ /* 0x000fe200000f0c05 */
[----:B------:R-:W2:Y:S04]  /*ee30*/  SHFL.IDX PT, R9, R24, RZ, 0x181f ;  /* 0x00181fff18097589 */ /* 0x000ea800000e0000 */
[----:B------:R-:W3:Y:S04]  /*ee40*/  SHFL.IDX PT, R10, R15, RZ, 0x181f ;  /* 0x00181fff0f0a7589 */ /* 0x000ee800000e0000 */
[----:B------:R-:W4:Y:S04]  /*ee50*/  SHFL.IDX PT, R7, R24, 0x1, 0x181f ;  /* 0x00381f0018077f89 */ /* 0x000f2800000e0000 */
[----:B------:R-:W5:Y:S04]  /*ee60*/  SHFL.IDX PT, R8, R15, 0x1, 0x181f ;  /* 0x00381f000f087f89 */ /* 0x000f6800000e0000 */
[----:B------:R-:W1:Y:S04]  /*ee70*/  SHFL.IDX PT, R5, R24, 0x2, 0x181f ;  /* 0x00581f0018057f89 */ /* 0x000e6800000e0000 */
[----:B------:R-:W1:Y:S01]  /*ee80*/  SHFL.IDX PT, R6, R15, 0x2, 0x181f ;  /* 0x00581f000f067f89 */ /* 0x000e6200000e0000 */
[C---:B--2---:R-:W-:Y:S02]  /*ee90*/  IADD3 R16, P0, R9.reuse, R230, RZ ;  /* 0x000000e609107210 */ /* 0x044fe40007f1e0ff */
[-C--:B------:R-:W-:Y:S03]  /*eea0*/  IADD3 R18, P2, R9, R229.reuse, RZ ;  /* 0x000000e509127210 */ /* 0x080fe60007f5e0ff */
[C-C-:B---3--:R-:W-:Y:S01]  /*eeb0*/  IMAD.X R17, R10.reuse, 0x1, R169.reuse, P0 ;  /* 0x000000010a117824 */ /* 0x148fe200000e06a9 */
[----:B-1----:R-:W-:Y:S02]  /*eec0*/  IADD3.X R19, R10, R232, RZ, P2, !PT ;  /* 0x000000e80a137210 */ /* 0x002fe400017fe4ff */
[CC--:B----4-:R-:W-:Y:S02]  /*eed0*/  IADD3 R20, P0, R7.reuse, R230.reuse, RZ ;  /* 0x000000e607147210 */ /* 0x0d0fe40007f1e0ff */
[----:B------:R1:W-:Y:S01]  /*eee0*/  LDGSTS.E.BYPASS.LTC128B.128 [R217+0x8100], [R16.64], !P5 ;  /* 0x0810000010d97fae */ /* 0x0003e2000e901d6a */
[-C--:B------:R-:W-:Y:S02]  /*eef0*/  IADD3 R22, P6, R7, R229.reuse, RZ ;  /* 0x000000e507167210 */ /* 0x080fe40007fde0ff */
[C---:B-----5:R-:W-:Y:S01]  /*ef00*/  IMAD.X R21, R8.reuse, 0x1, R169, P0 ;  /* 0x0000000108157824 */ /* 0x060fe200000e06a9 */
[----:B------:R1:W-:Y:S01]  /*ef10*/  LDGSTS.E.BYPASS.LTC128B.128 [R217+0xb100], [R18.64], !P4 ;  /* 0x0b10000012d97fae */ /* 0x0003e2000e101d6a */
[C---:B------:R-:W-:Y:S01]  /*ef20*/  IADD3 R10, P2, R5.reuse, R230, RZ ;  /* 0x000000e6050a7210 */ /* 0x040fe20007f5e0ff */
[--C-:B------:R-:W-:Y:S02]  /*ef30*/  IMAD.X R23, R8, 0x1, R232.reuse, P6 ;  /* 0x0000000108177824 */ /* 0x100fe400030e06e8 */
[----:B------:R1:W-:Y:S01]  /*ef40*/  LDGSTS.E.BYPASS.LTC128B.128 [R217+0x9100], [R20.64], !P5 ;  /* 0x0910000014d97fae */ /* 0x0003e2000e901d6a */
[----:B------:R-:W-:Y:S02]  /*ef50*/  IADD3 R24, P0, R5, R229, RZ ;  /* 0x000000e505187210 */ /* 0x000fe40007f1e0ff */
[C---:B------:R-:W-:Y:S01]  /*ef60*/  IADD3.X R11, R6.reuse, R169, RZ, P2, !PT ;  /* 0x000000a9060b7210 */ /* 0x040fe200017fe4ff */
[----:B------:R1:W-:Y:S02]  /*ef70*/  LDGSTS.E.BYPASS.LTC128B.128 [R217+0xc100], [R22.64], !P4 ;  /* 0x0c10000016d97fae */ /* 0x0003e4000e101d6a */
[----:B------:R-:W-:Y:S02]  /*ef80*/  IMAD.X R25, R6, 0x1, R232, P0 ;  /* 0x0000000106197824 */ /* 0x000fe400000e06e8 */
[----:B------:R1:W-:Y:S04]  /*ef90*/  LDGSTS.E.BYPASS.LTC128B.128 [R217+0xa100], [R10.64], !P5 ;  /* 0x0a1000000ad97fae */ /* 0x0003e8000e901d6a */
[----:B------:R1:W-:Y:S02]  /*efa0*/  LDGSTS.E.BYPASS.LTC128B.128 [R217+0xd100], [R24.64], !P4 ;  /* 0x0d10000018d97fae */ /* 0x0003e4000e101d6a */
.L_x_198:
[----:B-1234-:R-:W-:Y:S01]  /*efb0*/  IMAD.MOV.U32 R11, RZ, RZ, R220 ;  /* 0x000000ffff0b7224 */ /* 0x01efe200078e00dc */
[----:B------:R-:W-:Y:S01]  /*efc0*/  PLOP3.LUT P2, PT, PT, PT, UP1, 0x80, 0x0 ;  /* 0x000000000000781c */ /* 0x000fe20003f4f018 */
[----:B------:R-:W0:Y:S01]  /*efd0*/  LDGDEPBAR ;  /* 0x00000000000079af */ /* 0x000e220000000000 */
[----:B------:R-:W-:Y:S01]  /*efe0*/  PLOP3.LUT P0, PT, PT, PT, UP1, 0x80, 0x0 ;  /* 0x000000000000781c */ /* 0x000fe20003f0f018 */
[----:B------:R-:W-:Y:S02]  /*eff0*/  IMAD R16, R168, -0x60, RZ ;  /* 0xffffffa0a8107824 */ /* 0x000fe400078e02ff */
[----:B------:R-:W-:Y:S03]  /*f000*/  IMAD.U32 R7, RZ, RZ, UR11 ;  /* 0x0000000bff077e24 */ /* 0x000fe6000f8e00ff */
[----:B------:R-:W-:Y:S04]  /*f010*/  IADD3 R6, -R221, 0x1, R16 ;  /* 0x00000001dd067810 */ /* 0x000fe80007ffe110 */
[----:B------:R-:W-:Y:S01]  /*f020*/  IADD3 R7, R6, -c[0x0][0x168], R7 ;  /* 0x80005a0006077a10 */ /* 0x000fe20007ffe007 */
[----:B------:R-:W-:Y:S03]  /*f030*/  @P2 IMAD.HI.U32 R5, R220, c[0x0][0x2c8], RZ ;  /* 0x0000b200dc052a27 */ /* 0x000fe600078e00ff */
[C---:B------:R-:W-:Y:S02]  /*f040*/  IADD3 R9, R7.reuse, c[0x0][0x328], RZ ;  /* 0x0000ca0007097a10 */ /* 0x040fe40007ffe0ff */
[----:B------:R-:W-:Y:S01]  /*f050*/  @P0 SHF.R.U32.HI R11, RZ, c[0x0][0x2cc], R5 ;  /* 0x0000b300ff0b0a19 */ /* 0x000fe20000011605 */
[----:B------:R-:W-:Y:S01]  /*f060*/  IMAD.IADD R5, R16, 0x1, -R221 ;  /* 0x0000000110057824 */ /* 0x000fe200078e0add */
[----:B------:R-:W-:Y:S02]  /*f070*/  PLOP3.LUT P0, PT, PT, PT, UP0, 0x40, 0x0 ;  /* 0x000000000000781c */ /* 0x000fe40003f0e808 */
[----:B------:R-:W-:Y:S01]  /*f080*/  IADD3 R7, R7, UR13, RZ ;  /* 0x0000000d07077c10 */ /* 0x000fe2000fffe0ff */
[----:B------:R-:W1:Y:S02]  /*f090*/  SHFL.IDX PT, R8, R11, RZ, 0x1c1f ;  /* 0x001c1fff0b087589 */ /* 0x000e6400000e0000 */
[--C-:B-1----:R-:W-:Y:S02]  /*f0a0*/  IMAD.IADD R17, R9, 0x1, R8.reuse ;  /* 0x0000000109117824 */ /* 0x102fe400078e0208 */
[----:B------:R-:W-:Y:S06]  /*f0b0*/  IMAD.IADD R15, R7, 0x1, R8 ;  /* 0x00000001070f7824 */ /* 0x000fec00078e0208 */
[----:B------:R-:W-:-:S05]  /*f0c0*/  @P0 BRA `(.L_x_199) ;  /* 0x0000019000000947 */ /* 0x000fca0003800000 */
[----:B------:R-:W-:Y:S01]  /*f0d0*/  MOV R6, c[0x0][0x2ac] ;  /* 0x0000ab0000067a02 */ /* 0x000fe20000000f00 */
        /* <DEDUP_REMOVED lines=14> */
.L_x_201:
[----:B------:R-:W-:Y:S04]  /*f1c0*/  MOV R6, c[0x0][0x32c] ;  /* 0x0000cb0000067a02 */ /* 0x000fe80000000f00 */
[----:B------:R-:W-:Y:S11]  /*f1d0*/  ISETP.NE.AND P0, PT, R6, 0x1, PT ;  /* 0x000000010600780c */ /* 0x000ff60003f05270 */
[----:B------:R-:W-:Y:S02]  /*f1e0*/  @!UPT UIADD3 URZ, URZ, URZ, URZ ;  /* 0x0000003f3f3ff290 */ /* 0x000fe4000fffe03f */
[----:B------:R-:W-:Y:S05]  /*f1f0*/  @P0 IMAD.HI.U32 R6, R8, c[0x0][0x330], RZ ;  /* 0x0000cc0008060a27 */ /* 0x000fea00078e00ff */
[----:B------:R-:W-:Y:S02]  /*f200*/  @P0 SHF.R.U32.HI R8, RZ, c[0x0][0x334], R6 ;  /* 0x0000cd00ff080a19 */ /* 0x000fe40000011606 */
.L_x_202:
[----:B------:R-:W-:Y:S05]  /*f210*/  BSYNC B0 ;  /* 0x0000000000007941 */ /* 0x000fea0003800000 */
.L_x_200:
[----:B------:R-:W-:Y:S05]  /*f220*/  IMAD R8, R8, c[0x0][0x32c], R5 ;  /* 0x0000cb0008087a24 */ /* 0x000fea00078e0205 */
[----:B------:R-:W-:Y:S02]  /*f230*/  IADD3 R6, R8, c[0x0][0x32c], RZ ;  /* 0x0000cb0008067a10 */ /* 0x000fe40007ffe0ff */
[----:B------:R-:W-:Y:S02]  /*f240*/  IMNMX R15, R15, R8, !PT ;  /* 0x000000080f0f7217 */ /* 0x000fe40007800200 */
[----:B------:R-:W-:Y:S02]  /*f250*/  IMNMX R17, R17, R6, PT ;  /* 0x0000000611117217 */ /* 0x000fe40003800200 */
.L_x_199:
[C---:B------:R-:W-:Y:S02]  /*f260*/  ISETP.GE.AND P0, PT, R16.reuse, 0x2, PT ;  /* 0x000000021000780c */ /* 0x040fe40003f06270 */
[----:B------:R-:W-:Y:S02]  /*f270*/  ISETP.GE.AND P2, PT, R16, 0x9, PT ;  /* 0x000000091000780c */ /* 0x000fe40003f46270 */
[----:B------:R-:W-:Y:S02]  /*f280*/  LOP3.LUT R226, R226, 0xffefffff, RZ, 0xc0, !PT ;  /* 0xffefffffe2e27812 */ /* 0x000fe400078ec0ff */
[----:B------:R-:W-:Y:S07]  /*f290*/  ISETP.GE.AND P6, PT, R16, 0x59, PT ;  /* 0x000000591000780c */ /* 0x000fee0003fc6270 */
[----:B------:R-:W-:Y:S02]  /*f2a0*/  @P0 LOP3.LUT R226, R226, 0x100000, RZ, 0xfc, !PT ;  /* 0x00100000e2e20812 */ /* 0x000fe400078efcff */
[----:B------:R-:W-:Y:S02]  /*f2b0*/  ISETP.GT.AND P0, PT, R15, 0x1, !P0 ;  /* 0x000000010f00780c */ /* 0x000fe40004704270 */
[----:B------:R-:W-:Y:S02]  /*f2c0*/  LOP3.LUT R226, R226, 0xfff7ffff, RZ, 0xc0, !PT ;  /* 0xfff7ffffe2e27812 */ /* 0x000fe400078ec0ff */
[----:B------:R-:W-:Y:S02]  /*f2d0*/  ISETP.LT.OR P0, PT, R17, 0x2, P0 ;  /* 0x000000021100780c */ /* 0x000fe40000701670 */
[----:B------:R-:W-:Y:S02]  /*f2e0*/  @P2 LOP3.LUT R226, R226, 0x80000, RZ, 0xfc, !PT ;  /* 0x00080000e2e22812 */ /* 0x000fe400078efcff */
[----:B------:R-:W-:Y:S02]  /*f2f0*/  FSEL R126, R126, -INF , !P0 ;  /* 0xff8000007e7e7808 */ /* 0x000fe40004000000 */
[----:B------:R-:W-:Y:S02]  /*f300*/  ISETP.GT.AND P0, PT, R15, 0x8, !P2 ;  /* 0x000000080f00780c */ /* 0x000fe40005704270 */
[----:B------:R-:W-:Y:S02]  /*f310*/  ISETP.GE.AND P2, PT, R16, 0xa, PT ;  /* 0x0000000a1000780c */ /* 0x000fe40003f46270 */
        /* <DEDUP_REMOVED lines=33> */
[----:B------:R-:W-:Y:S01]  /*f530*/  ISETP.GT.AND P0, PT, R15, 0x20, !P2 ;  /* 0x000000200f00780c */ /* 0x000fe20005704270 */
[----:B------:R-:W1:Y:S03]  /*f540*/  SHFL.IDX PT, R14, R11, 0x1, 0x1c1f ;  /* 0x003c1f000b0e7f89 */ /* 0x000e6600000e0000 */
        /* <DEDUP_REMOVED lines=8> */
[----:B------:R-:W-:Y:S01]  /*f5d0*/  ISETP.GE.AND P2, PT, R16, 0x29, PT ;  /* 0x000000291000780c */ /* 0x000fe20003f46270 */
[--C-:B-1----:R-:W-:Y:S01]  /*f5e0*/  IMAD.IADD R12, R7, 0x1, R14.reuse ;  /* 0x00000001070c7824 */ /* 0x102fe200078e020e */
        /* <DEDUP_REMOVED lines=71> */
[----:B------:R-:W-:Y:S02]  /*fa60*/  @P2 LOP3.LUT R226, R226, 0x1, RZ, 0xfc, !PT ;  /* 0x00000001e2e22812 */ /* 0x000fe400078efcff */
[----:B------:R-:W-:Y:S02]  /*fa70*/  ISETP.GE.AND P2, PT, R16, 0x1, PT ;  /* 0x000000011000780c */ /* 0x000fe40003f46270 */
[----:B------:R-:W-:Y:S02]  /*fa80*/  ISETP.GT.AND P0, PT, R15, 0x58, !P6 ;  /* 0x000000580f00780c */ /* 0x000fe40007704270 */
[----:B------:R-:W-:Y:S02]  /*fa90*/  LOP3.LUT R226, R226, 0xffdfffff, RZ, 0xc0, !PT ;  /* 0xffdfffffe2e27812 */ /* 0x000fe400078ec0ff */
[----:B------:R-:W-:Y:S04]  /*faa0*/  ISETP.LT.OR P0, PT, R17, 0x59, P0 ;  /* 0x000000591100780c */ /* 0x000fe80000701670 */
[----:B------:R-:W-:Y:S02]  /*fab0*/  FSEL R142, R142, -INF , !P0 ;  /* 0xff8000008e8e7808 */ /* 0x000fe40004000000 */
[----:B------:R-:W-:Y:S02]  /*fac0*/  ISETP.GT.AND P0, PT, R15, RZ, !P2 ;  /* 0x000000ff0f00720c */ /* 0x000fe40005704270 */
[----:B------:R-:W-:Y:S02]  /*fad0*/  @P2 LOP3.LUT R226, R226, 0x200000, RZ, 0xfc, !PT ;  /* 0x00200000e2e22812 */ /* 0x000fe400078efcff */
[----:B------:R-:W-:Y:S02]  /*fae0*/  ISETP.LT.OR P0, PT, R17, 0x1, P0 ;  /* 0x000000011100780c */ /* 0x000fe40000701670 */
[----:B------:R-:W-:Y:S02]  /*faf0*/  ISETP.GE.AND P2, PT, R16, 0x5a, PT ;  /* 0x0000005a1000780c */ /* 0x000fe40003f46270 */
[----:B------:R-:W-:Y:S01]  /*fb00*/  FSEL R10, R0, -INF , !P0 ;  /* 0xff800000000a7808 */ /* 0x000fe20004000000 */
[----:B------:R-:W-:Y:S01]  /*fb10*/  IMAD.IADD R0, R9, 0x1, R14 ;  /* 0x0000000109007824 */ /* 0x000fe200078e020e */
[----:B------:R-:W-:Y:S04]  /*fb20*/  ISETP.GT.AND P0, PT, R15, 0x59, !P2 ;  /* 0x000000590f00780c */ /* 0x000fe80005704270 */
[----:B------:R-:W-:Y:S04]  /*fb30*/  ISETP.LT.OR P0, PT, R17, 0x5a, P0 ;  /* 0x0000005a1100780c */ /* 0x000fe80000701670 */
[----:B------:R-:W-:Y:S02]  /*fb40*/  FSEL R140, R140, -INF , !P0 ;  /* 0xff8000008c8c7808 */ /* 0x000fe40004000000 */
[----:B------:R-:W-:Y:S11]  /*fb50*/  PLOP3.LUT P0, PT, PT, PT, UP0, 0x40, 0x0 ;  /* 0x000000000000781c */ /* 0x000ff60003f0e808 */
[----:B------:R-:W-:Y:S02]  /*fb60*/  @!UPT UIADD3 URZ, URZ, URZ, URZ ;  /* 0x0000003f3f3ff290 */ /* 0x000fe4000fffe03f */
        /* <DEDUP_REMOVED lines=16> */
.L_x_205:
[----:B------:R-:W-:Y:S04]  /*fc70*/  MOV R7, c[0x0][0x32c] ;  /* 0x0000cb0000077a02 */ /* 0x000fe80000000f00 */
[----:B------:R-:W-:Y:S11]  /*fc80*/  ISETP.NE.AND P0, PT, R7, 0x1, PT ;  /* 0x000000010700780c */ /* 0x000ff60003f05270 */
[----:B------:R-:W-:Y:S02]  /*fc90*/  @!UPT UIADD3 URZ, URZ, URZ, URZ ;  /* 0x0000003f3f3ff290 */ /* 0x000fe4000fffe03f */
[----:B------:R-:W-:Y:S05]  /*fca0*/  @P0 IMAD.HI.U32 R7, R14, c[0x0][0x330], RZ ;  /* 0x0000cc000e070a27 */ /* 0x000fea00078e00ff */
[----:B------:R-:W-:Y:S02]  /*fcb0*/  @P0 SHF.R.U32.HI R14, RZ, c[0x0][0x334], R7 ;  /* 0x0000cd00ff0e0a19 */ /* 0x000fe40000011607 */
.L_x_206:
[----:B------:R-:W-:Y:S05]  /*fcc0*/  BSYNC B0 ;  /* 0x0000000000007941 */ /* 0x000fea0003800000 */
.L_x_204:
[----:B------:R-:W-:Y:S05]  /*fcd0*/  IMAD R5, R14, c[0x0][0x32c], R5 ;  /* 0x0000cb000e057a24 */ /* 0x000fea00078e0205 */
[----:B------:R-:W-:Y:S02]  /*fce0*/  IADD3 R7, R5, c[0x0][0x32c], RZ ;  /* 0x0000cb0005077a10 */ /* 0x000fe40007ffe0ff */
[----:B------:R-:W-:Y:S02]  /*fcf0*/  IMNMX R12, R12, R5, !PT ;  /* 0x000000050c0c7217 */ /* 0x000fe40007800200 */
[----:B------:R-:W-:Y:S02]  /*fd00*/  IMNMX R0, R0, R7, PT ;  /* 0x0000000700007217 */ /* 0x000fe40003800200 */
.L_x_203:
[----:B------:R-:W-:Y:S01]  /*fd10*/  LOP3.LUT P0, RZ, R226, 0x200000, RZ, 0xc0, !PT ;  /* 0x00200000e2ff7812 */ /* 0x000fe2000780c0ff */
[----:B------:R-:W-:Y:S01]  /*fd20*/  LDSM.16.MT88.4 R20, [R210+0x100] ;  /* 0x00010000d214783b */ /* 0x000fe20000004200 */
[----:B------:R-:W-:Y:S02]  /*fd30*/  FMNMX.FTZ R5, R10, R3, !PT ;  /* 0x000000030a057209 */ /* 0x000fe40007810000 */
[----:B------:R-:W-:Y:S02]  /*fd40*/  ISETP.GT.AND P0, PT, R12, RZ, !P0 ;  /* 0x000000ff0c00720c */ /* 0x000fe40004704270 */
[----:B------:R-:W-:Y:S02]  /*fd50*/  FMNMX.FTZ R5, R126, R5, !PT ;  /* 0x000000057e057209 */ /* 0x000fe40007810000 */
[----:B------:R-:W-:Y:S01]  /*fd60*/  ISETP.LT.OR P0, PT, R0, 0x1, P0 ;  /* 0x000000010000780c */ /* 0x000fe20000701670 */
        /* <DEDUP_REMOVED lines=9> */
[----:B------:R-:W-:Y:S01]  /*fe00*/  FMNMX.FTZ R5, R42, R5, !PT ;  /* 0x000000052a057209 */ /* 0x000fe20007810000 */
[----:B------:R-:W-:Y:S01]  /*fe10*/  LDSM.16.MT88.4 R44, [R212+0x3100] ;  /* 0x00310000d42c783b */ /* 0x000fe20000004200 */
        /* <DEDUP_REMOVED lines=62> */
[----:B------:R-:W-:Y:S02]  /*10200*/  ISETP.GT.AND P6, PT, R12, 0x58, !P6 ;  /* 0x000000580c00780c */ /* 0x000fe400077c4270 */
        /* <DEDUP_REMOVED lines=11> */
[C---:B------:R-:W-:Y:S02]  /*102c0*/  ISETP.LT.OR P6, PT, R0.reuse, 0x59, P6 ;  /* 0x000000590000780c */ /* 0x040fe400037c1670 */
[----:B------:R-:W-:Y:S02]  /*102d0*/  ISETP.LT.OR P0, PT, R0, 0x31, P0 ;  /* 0x000000310000780c */ /* 0x000fe40000701670 */
[----:B------:R-:W-:Y:S02]  /*102e0*/  FMNMX.FTZ R14, R140, R5, !PT ;  /* 0x000000058c0e7209 */ /* 0x000fe40007810000 */
[----:B------:R-:W-:Y:S02]  /*102f0*/  FSEL R237, R237, -INF , !P0 ;  /* 0xff800000eded7808 */ /* 0x000fe40004000000 */
[----:B------:R-:W-:Y:S01]  /*10300*/  LOP3.LUT P0, RZ, R226, 0x100, RZ, 0xc0, !PT ;  /* 0x00000100e2ff7812 */ /* 0x000fe2000780c0ff */
[----:B------:R-:W1:Y:S01]  /*10310*/  SHFL.BFLY PT, R5, R14, 0x2, 0x1f ;  /* 0x0c401f000e057f89 */ /* 0x000e6200000e0000 */
[----:B------:R-:W-:Y:S02]  /*10320*/  FMNMX.FTZ R16, R237, R16, !PT ;  /* 0x00000010ed107209 */ /* 0x000fe40007810000 */
[----:B------:R-:W-:Y:S02]  /*10330*/  ISETP.GT.AND P0, PT, R12, 0x31, !P0 ;  /* 0x000000310c00780c */ /* 0x000fe40004704270 */
[C---:B------:R-:W-:Y:S02]  /*10340*/  ISETP.LT.OR P2, PT, R0.reuse, 0x5a, P2 ;  /* 0x0000005a0000780c */ /* 0x040fe40001741670 */
[----:B------:R-:W-:Y:S02]  /*10350*/  ISETP.LT.OR P0, PT, R0, 0x32, P0 ;  /* 0x000000320000780c */ /* 0x000fe40000701670 */
[----:B------:R-:W-:Y:S02]  /*10360*/  FSEL R135, R135, -INF , !P6 ;  /* 0xff80000087877808 */ /* 0x000fe40007000000 */
[----:B------:R-:W-:Y:S02]  /*10370*/  FSEL R241, R241, -INF , !P0 ;  /* 0xff800000f1f17808 */ /* 0x000fe40004000000 */
[----:B------:R-:W-:Y:S02]  /*10380*/  LOP3.LUT P0, RZ, R226, 0x80, RZ, 0xc0, !PT ;  /* 0x00000080e2ff7812 */ /* 0x000fe4000780c0ff */
[----:B------:R-:W-:Y:S02]  /*10390*/  FMNMX.FTZ R16, R241, R16, !PT ;  /* 0x00000010f1107209 */ /* 0x000fe40007810000 */
[----:B------:R-:W-:Y:S02]  /*103a0*/  ISETP.GT.AND P0, PT, R12, 0x38, !P0 ;  /* 0x000000380c00780c */ /* 0x000fe40004704270 */
[----:B------:R-:W-:Y:S02]  /*103b0*/  FSEL R117, R4, -INF , !P2 ;  /* 0xff80000004757808 */ /* 0x000fe40005000000 */
        /* <DEDUP_REMOVED lines=34> */
[----:B------:R-:W-:Y:S02]  /*105e0*/  ISETP.GT.AND P0, PT, R12, 0x51, !P0 ;  /* 0x000000510c00780c */ /* 0x000fe40004704270 */
[----:B-1----:R-:W-:Y:S02]  /*105f0*/  FMNMX.FTZ R12, R14, R5, !PT ;  /* 0x000000050e0c7209 */ /* 0x002fe40007810000 */
[----:B------:R-:W-:Y:S03]  /*10600*/  ISETP.LT.OR P0, PT, R0, 0x52, P0 ;  /* 0x000000520000780c */ /* 0x000fe60000701670 */
[----:B------:R-:W1:Y:S01]  /*10610*/  SHFL.BFLY PT, R15, R12, 0x1, 0x1f ;  /* 0x0c201f000c0f7f89 */ /* 0x000e6200000e0000 */
[----:B------:R-:W-:Y:S04]  /*10620*/  FSEL R139, R139, -INF , !P0 ;  /* 0xff8000008b8b7808 */ /* 0x000fe80004000000 */
[----:B------:R-:W-:Y:S04]  /*10630*/  FMNMX.FTZ R0, R139, R16, !PT ;  /* 0x000000108b007209 */ /* 0x000fe80007810000 */
[----:B------:R-:W-:Y:S04]  /*10640*/  FMNMX.FTZ R0, R135, R0, !PT ;  /* 0x0000000087007209 */ /* 0x000fe80007810000 */
[----:B------:R-:W-:Y:S05]  /*10650*/  FMNMX.FTZ R7, R117, R0, !PT ;  /* 0x0000000075077209 */ /* 0x000fea0007810000 */
[----:B------:R-:W2:Y:S01]  /*10660*/  SHFL.BFLY PT, R4, R7, 0x2, 0x1f ;  /* 0x0c401f0007047f89 */ /* 0x000ea200000e0000 */
[----:B-1----:R-:W-:Y:S04]  /*10670*/  FMNMX.FTZ R0, R12, R15, !PT ;  /* 0x0000000f0c007209 */ /* 0x002fe80007810000 */
[C---:B------:R-:W-:Y:S01]  /*10680*/  FSETP.NEU.FTZ.AND P0, PT, R0.reuse, -INF , PT ;  /* 0xff8000000000780b */ /* 0x040fe20003f1d000 */
[----:B------:R-:W-:Y:S05]  /*10690*/  FMUL.FTZ R149, R0, c[0x0][0x2d0] ;  /* 0x0000b40000957a20 */ /* 0x000fea0000410000 */
[----:B------:R-:W-:Y:S05]  /*106a0*/  FSEL R149, R149, RZ, P0 ;  /* 0x000000ff95957208 */ /* 0x000fea0000000000 */
[--C-:B------:R-:W-:Y:S01]  /*106b0*/  FFMA.FTZ R118, R6, c[0x0][0x2d0], -R149.reuse ;  /* 0x0000b40006767a23 */ /* 0x100fe20000010895 */
[----:B------:R-:W-:Y:S01]  /*106c0*/  FSEL R6, R0, RZ, P0 ;  /* 0x000000ff00067208 */ /* 0x000fe20000000000 */
[--C-:B------:R-:W-:Y:S01]  /*106d0*/  FFMA.FTZ R128, R10, c[0x0][0x2d0], -R149.reuse ;  /* 0x0000b4000a807a23 */ /* 0x100fe20000010895 */
[----:B--2---:R-:W-:Y:S01]  /*106e0*/  FMNMX.FTZ R5, R7, R4, !PT ;  /* 0x0000000407057209 */ /* 0x004fe20007810000 */
[----:B------:R-:W-:Y:S02]  /*106f0*/  FFMA.FTZ R129, R8, c[0x0][0x2d0], -R149 ;  /* 0x0000b40008817a23 */ /* 0x000fe40000010895 */
[----:B------:R-:W-:Y:S01]  /*10700*/  FADD.FTZ R3, -R6, R3 ;  /* 0x0000000306037221 */ /* 0x000fe20000010100 */
[----:B------:R-:W-:Y:S01]  /*10710*/  MUFU.EX2 R118, R118 ;  /* 0x0000007600767308 */ /* 0x000fe20000000800 */
[----:B------:R-:W1:Y:S01]  /*10720*/  SHFL.BFLY PT, R4, R5, 0x1, 0x1f ;  /* 0x0c201f0005047f89 */ /* 0x000e6200000e0000 */
[--C-:B------:R-:W-:Y:S02]  /*10730*/  FFMA.FTZ R119, R126, c[0x0][0x2d0], -R149.reuse ;  /* 0x0000b4007e777a23 */ /* 0x100fe40000010895 */
[--C-:B------:R-:W-:Y:S02]  /*10740*/  FFMA.FTZ R136, R42, c[0x0][0x2d0], -R149.reuse ;  /* 0x0000b4002a887a23 */ /* 0x100fe40000010895 */
[--C-:B------:R-:W-:Y:S02]  /*10750*/  FFMA.FTZ R137, R40, c[0x0][0x2d0], -R149.reuse ;  /* 0x0000b40028897a23 */ /* 0x100fe40000010895 */
[--C-:B------:R-:W-:Y:S02]  /*10760*/  FFMA.FTZ R138, R50, c[0x0][0x2d0], -R149.reuse ;  /* 0x0000b400328a7a23 */ /* 0x100fe40000010895 */
        /* <DEDUP_REMOVED lines=9> */
[----:B-1----:R-:W-:Y:S01]  /*10800*/  FMNMX.FTZ R116, R5, R4, !PT ;  /* 0x0000000405747209 */ /* 0x002fe20007810000 */
[----:B------:R-:W-:Y:S02]  /*10810*/  FMUL.FTZ R4, R3, c[0x0][0x2d0] ;  /* 0x0000b40003047a20 */ /* 0x000fe40000410000 */
[--C-:B------:R-:W-:Y:S01]  /*10820*/  FFMA.FTZ R152, R152, c[0x0][0x2d0], -R149.reuse ;  /* 0x0000b40098987a23 */ /* 0x100fe20000010895 */
[C---:B------:R-:W-:Y:S01]  /*10830*/  FSETP.NEU.FTZ.AND P0, PT, R116.reuse, -INF , PT ;  /* 0xff8000007400780b */ /* 0x040fe20003f1d000 */
[----:B------:R-:W-:Y:S01]  /*10840*/  FMUL.FTZ R134, R116, c[0x0][0x2d0] ;  /* 0x0000b40074867a20 */ /* 0x000fe20000410000 */
[----:B------:R-:W1:Y:S01]  /*10850*/  MUFU.EX2 R3, R4 ;  /* 0x0000000400037308 */ /* 0x000e620000000800 */
[--C-:B------:R-:W-:Y:S01]  /*10860*/  FFMA.FTZ R142, R142, c[0x0][0x2d0], -R149.reuse ;  /* 0x0000b4008e8e7a23 */ /* 0x100fe20000010895 */
[----:B------:R-:W-:Y:S02]  /*10870*/  FSEL R5, R116, RZ, P0 ;  /* 0x000000ff74057208 */ /* 0x000fe40000000000 */
[----:B------:R-:W-:Y:S02]  /*10880*/  FSEL R134, R134, RZ, P0 ;  /* 0x000000ff86867208 */ /* 0x000fe40000000000 */
[----:B------:R-:W-:Y:S01]  /*10890*/  ISETP.GT.AND P0, PT, R168, UR6, PT ;  /* 0x00000006a8007c0c */ /* 0x000fe2000bf04270 */
[----:B------:R-:W-:Y:S02]  /*108a0*/  FADD.FTZ R5, -R5, R2 ;  /* 0x0000000205057221 */ /* 0x000fe40000010100 */
[--C-:B------:R-:W-:Y:S01]  /*108b0*/  FFMA.FTZ R133, R13, c[0x0][0x2d0], -R134.reuse ;  /* 0x0000b4000d857a23 */ /* 0x100fe20000010886 */
[----:B------:R-:W3:Y:S01]  /*108c0*/  MUFU.EX2 R129, R129 ;  /* 0x0000008100817308 */ /* 0x000ee20000000800 */
[----:B------:R-:W4:Y:S01]  /*108d0*/  LDSM.16.MT88.4 R12, [R212+0x100] ;  /* 0x00010000d40c783b */ /* 0x000f220000004200 */
[--C-:B------:R-:W-:Y:S01]  /*108e0*/  FFMA.FTZ R131, R11, c[0x0][0x2d0], -R134.reuse ;  /* 0x0000b4000b837a23 */ /* 0x100fe20000010886 */
[----:B--2---:R-:W-:Y:S01]  /*108f0*/  F2FP.BF16.PACK_AB R124, R119, R128 ;  /* 0x00000080777c723e */ /* 0x004fe200000010ff */
[--C-:B------:R-:W-:Y:S02]  /*10900*/  FFMA.FTZ R130, R9, c[0x0][0x2d0], -R134.reuse ;  /* 0x0000b40009827a23 */ /* 0x100fe40000010886 */
[--C-:B------:R-:W-:Y:S02]  /*10910*/  FFMA.FTZ R132, R125, c[0x0][0x2d0], -R134.reuse ;  /* 0x0000b4007d847a23 */ /* 0x100fe40000010886 */
[----:B------:R-:W-:Y:S02]  /*10920*/  FMUL.FTZ R2, R5, c[0x0][0x2d0] ;  /* 0x0000b40005027a20 */ /* 0x000fe40000410000 */
[----:B------:R-:W-:Y:S01]  /*10930*/  MUFU.EX2 R133, R133 ;  /* 0x0000008500857308 */ /* 0x000fe20000000800 */
[--C-:B------:R-:W-:Y:S02]  /*10940*/  FFMA.FTZ R161, R161, c[0x0][0x2d0], -R134.reuse ;  /* 0x0000b400a1a17a23 */ /* 0x100fe40000010886 */
[--C-:B------:R-:W-:Y:S02]  /*10950*/  FFMA.FTZ R157, R157, c[0x0][0x2d0], -R134.reuse ;  /* 0x0000b4009d9d7a23 */ /* 0x100fe40000010886 */
[C---:B-1----:R-:W-:Y:S02]  /*10960*/  FMUL.FTZ R4, R3.reuse, R112 ;  /* 0x0000007003047220 */ /* 0x042fe40000410000 */
[C---:B------:R-:W-:Y:S02]  /*10970*/  FMUL.FTZ R5, R3.reuse, R113 ;  /* 0x0000007103057220 */ /* 0x040fe40000410000 */
[C---:B------:R-:W-:Y:S01]  /*10980*/  FMUL.FTZ R8, R3.reuse, R108 ;  /* 0x0000006c03087220 */ /* 0x040fe20000410000 */
[----:B------:R-:W1:Y:S01]  /*10990*/  MUFU.EX2 R2, R2 ;  /* 0x0000000200027308 */ /* 0x000e620000000800 */
[C---:B------:R-:W-:Y:S02]  /*109a0*/  FMUL.FTZ R9, R3.reuse, R109 ;  /* 0x0000006d03097220 */ /* 0x040fe40000410000 */
[----:B------:R-:W-:Y:S01]  /*109b0*/  FMUL.FTZ R16, R3, R100 ;  /* 0x0000006403107220 */ /* 0x000fe20000410000 */
[----:B---3--:R-:W-:Y:S01]  /*109c0*/  F2FP.BF16.PACK_AB R126, R129, R118 ;  /* 0x00000076817e723e */ /* 0x008fe200000010ff */
[C---:B------:R-:W-:Y:S02]  /*109d0*/  FMUL.FTZ R17, R3.reuse, R101 ;  /* 0x0000006503117220 */ /* 0x040fe40000410000 */
[C---:B------:R-:W-:Y:S02]  /*109e0*/  FMUL.FTZ R24, R3.reuse, R92 ;  /* 0x0000005c03187220 */ /* 0x040fe40000410000 */
[C---:B------:R-:W-:Y:S01]  /*109f0*/  FMUL.FTZ R25, R3.reuse, R93 ;  /* 0x0000005d03197220 */ /* 0x040fe20000410000 */
[----:B------:R-:W2:Y:S01]  /*10a00*/  MUFU.EX2 R132, R132 ;  /* 0x0000008400847308 */ /* 0x000ea20000000800 */
        /* <DEDUP_REMOVED lines=14> */
[----:B--2---:R-:W-:Y:S01]  /*10af0*/  F2FP.BF16.PACK_AB R125, R132, R133 ;  /* 0x00000085847d723e */ /* 0x004fe200000010ff */
        /* <DEDUP_REMOVED lines=12> */
[----:B------:R-:W-:Y:S01]  /*10bc0*/  FMUL.FTZ R51, R2, R71 ;  /* 0x0000004702337220 */ /* 0x000fe20000410000 */
[----:B------:R-:W2:Y:S01]  /*10bd0*/  LDSM.16.MT88.4 R84, [R210+0x3100] ;  /* 0x00310000d254783b */ /* 0x000ea20000004200 */
[C---:B------:R-:W-:Y:S01]  /*10be0*/  FMUL.FTZ R53, R3.reuse, R53 ;  /* 0x0000003503357220 */ /* 0x040fe20000410000 */
[----:B-1----:R-:W-:Y:S01]  /*10bf0*/  F2FP.BF16.PACK_AB R127, R130, R131 ;  /* 0x00000083827f723e */ /* 0x002fe200000010ff */
[C---:B------:R-:W-:Y:S02]  /*10c00*/  FMUL.FTZ R54, R2.reuse, R54 ;  /* 0x0000003602367220 */ /* 0x040fe40000410000 */
[C---:B------:R-:W-:Y:S02]  /*10c10*/  FMUL.FTZ R55, R2.reuse, R55 ;  /* 0x0000003702377220 */ /* 0x040fe40000410000 */
[C---:B------:R-:W-:Y:S01]  /*10c20*/  FMUL.FTZ R56, R3.reuse, R56 ;  /* 0x0000003803387220 */ /* 0x040fe20000410000 */
[----:B------:R-:W1:Y:S01]  /*10c30*/  LDSM.16.MT88.4 R76, [R209+0x3100] ;  /* 0x00310000d14c783b */ /* 0x000e620000004200 */
[C---:B----4-:R-:W-:Y:S01]  /*10c40*/  HMMA.16816.F32.BF16 R4, R124.reuse, R12, R4 ;  /* 0x0000000c7c04723c */ /* 0x050fe20000041804 */
[----:B------:R-:W-:Y:S04]  /*10c50*/  MUFU.EX2 R161, R161 ;  /* 0x000000a100a17308 */ /* 0x000fe80000000800 */
[C---:B------:R-:W-:Y:S02]  /*10c60*/  FMUL.FTZ R57, R3.reuse, R57 ;  /* 0x0000003903397220 */ /* 0x040fe40000410000 */
[----:B------:R-:W3:Y:S01]  /*10c70*/  LDSM.16.MT88.4 R68, [R208+0x3100] ;  /* 0x00310000d044783b */ /* 0x000ee20000004200 */
[C---:B------:R-:W-:Y:S03]  /*10c80*/  HMMA.16816.F32.BF16 R8, R124.reuse, R14, R8 ;  /* 0x0000000e7c08723c */ /* 0x040fe60000041808 */
[----:B------:R-:W-:Y:S01]  /*10c90*/  MUFU.EX2 R157, R157 ;  /* 0x0000009d009d7308 */ /* 0x000fe20000000800 */
[C---:B------:R-:W-:Y:S02]  /*10ca0*/  FMUL.FTZ R12, R3.reuse, R104 ;  /* 0x00000068030c7220 */ /* 0x040fe40000410000 */
[C---:B------:R-:W-:Y:S01]  /*10cb0*/  FMUL.FTZ R13, R3.reuse, R105 ;  /* 0x00000069030d7220 */ /* 0x040fe20000410000 */
[----:B------:R-:W-:Y:S01]  /*10cc0*/  LDSM.16.MT88.4 R100, [R210+0x2900] ;  /* 0x00290000d264783b */ /* 0x000fe20000004200 */
[C---:B------:R-:W-:Y:S04]  /*10cd0*/  FMUL.FTZ R14, R2.reuse, R106 ;  /* 0x0000006a020e7220 */ /* 0x040fe80000410000 */
[C---:B------:R-:W-:Y:S01]  /*10ce0*/  FMUL.FTZ R15, R2.reuse, R107 ;  /* 0x0000006b020f7220 */ /* 0x040fe20000410000 */
[----:B------:R-:W-:Y:S01]  /*10cf0*/  MUFU.EX2 R136, R136 ;  /* 0x0000008800887308 */ /* 0x000fe20000000800 */
[C---:B------:R-:W-:Y:S02]  /*10d00*/  FMUL.FTZ R58, R2.reuse, R58 ;  /* 0x0000003a023a7220 */ /* 0x040fe40000410000 */
[C---:B------:R-:W-:Y:S02]  /*10d10*/  FMUL.FTZ R59, R2.reuse, R59 ;  /* 0x0000003b023b7220 */ /* 0x040fe40000410000 */
[C---:B------:R-:W-:Y:S01]  /*10d20*/  FMUL.FTZ R60, R3.reuse, R60 ;  /* 0x0000003c033c7220 */ /* 0x040fe20000410000 */
[C---:B------:R-:W-:Y:S03]  /*10d30*/  HMMA.16816.F32.BF16 R12, R124.reuse, R20, R12 ;  /* 0x000000147c0c723c */ /* 0x040fe6000004180c */
[C---:B------:R-:W-:Y:S01]  /*10d40*/  FMUL.FTZ R61, R3.reuse, R61 ;  /* 0x0000003d033d7220 */ /* 0x040fe20000410000 */
[----:B------:R-:W4:Y:S01]  /*10d50*/  MUFU.EX2 R137, R137 ;  /* 0x0000008900897308 */ /* 0x000f220000000800 */
        /* <DEDUP_REMOVED lines=31> */
[----:B------:R-:W5:Y:S01]  /*10f50*/  MUFU.EX2 R151, R151 ;  /* 0x0000009700977308 */ /* 0x000f620000000800 */
        /* <DEDUP_REMOVED lines=16> */
[----:B------:R-:W3:Y:S01]  /*11060*/  MUFU.EX2 R159, R159 ;  /* 0x0000009f009f7308 */ /* 0x000ee20000000800 */
[----:B------:R-:W4:Y:S01]  /*11070*/  LDSM.16.MT88.4 R72, [R212+0x900] ;  /* 0x00090000d448783b */ /* 0x000f220000004200 */
[--C-:B------:R-:W-:Y:S02]  /*11080*/  FFMA.FTZ R171, R171, c[0x0][0x2d0], -R134.reuse ;  /* 0x0000b400abab7a23 */ /* 0x100fe40000010886 */
[--C-:B------:R-:W-:Y:S02]  /*11090*/  FFMA.FTZ R231, R242, c[0x0][0x2d0], -R149.reuse ;  /* 0x0000b400f2e77a23 */ /* 0x100fe40000010895 */
[C---:B--2---:R-:W-:Y:S03]  /*110a0*/  HMMA.16816.F32.BF16 R44, R124.reuse, R84, R44 ;  /* 0x000000547c2c723c */ /* 0x044fe6000004182c */
[--C-:B------:R-:W-:Y:S01]  /*110b0*/  FFMA.FTZ R233, R240, c[0x0][0x2d0], -R149.reuse ;  /* 0x0000b400f0e97a23 */ /* 0x100fe20000010895 */
[----:B------:R-:W2:Y:S01]  /*110c0*/  MUFU.EX2 R163, R163 ;  /* 0x000000a300a37308 */ /* 0x000ea20000000800 */
        /* <DEDUP_REMOVED lines=15> */
[C---:B---3--:R-:W-:Y:S04]  /*111c0*/  HMMA.16816.F32.BF16 R60, R124.reuse, R68, R60 ;  /* 0x000000447c3c723c */ /* 0x048fe8000004183c */
[----:B------:R-:W-:Y:S01]  /*111d0*/  MUFU.EX2 R235, R235 ;  /* 0x000000eb00eb7308 */ /* 0x000fe20000000800 */
[--C-:B------:R-:W-:Y:S02]  /*111e0*/  FFMA.FTZ R155, R150, c[0x0][0x2d0], -R149.reuse ;  /* 0x0000b400969b7a23 */ /* 0x100fe40000010895 */
[----:B----4-:R-:W-:Y:S01]  /*111f0*/  F2FP.BF16.PACK_AB R68, R137, R136 ;  /* 0x000000888944723e */ /* 0x010fe200000010ff */
[----:B------:R-:W-:Y:S04]  /*11200*/  HMMA.16816.F32.BF16 R64, R124, R70, R64 ;  /* 0x000000467c40723c */ /* 0x000fe80000041840 */
[----:B-----5:R-:W-:Y:S01]  /*11210*/  F2FP.BF16.PACK_AB R69, R151, R148 ;  /* 0x000000949745723e */ /* 0x020fe200000010ff */
[----:B------:R-:W-:Y:S01]  /*11220*/  FFMA.FTZ R149, R140, c[0x0][0x2d0], -R149 ;  /* 0x0000b4008c957a23 */ /* 0x000fe20000010895 */
[----:B------:R-:W-:Y:S01]  /*11230*/  MUFU.EX2 R162, R162 ;  /* 0x000000a200a27308 */ /* 0x000fe20000000800 */
[----:B------:R-:W-:Y:S01]  /*11240*/  F2FP.BF16.PACK_AB R70, R141, R138 ;  /* 0x0000008a8d46723e */ /* 0x000fe200000010ff */
[--C-:B------:R-:W-:Y:S01]  /*11250*/  FFMA.FTZ R140, R143, c[0x0][0x2d0], -R134.reuse ;  /* 0x0000b4008f8c7a23 */ /* 0x100fe20000010886 */
[----:B------:R-:W-:Y:S03]  /*11260*/  F2FP.BF16.PACK_AB R71, R154, R153 ;  /* 0x000000999a47723e */ /* 0x000fe600000010ff */
[--C-:B------:R-:W-:Y:S02]  /*11270*/  FFMA.FTZ R139, R139, c[0x0][0x2d0], -R134.reuse ;  /* 0x0000b4008b8b7a23 */ /* 0x100fe40000010886 */
[--C-:B------:R-:W-:Y:S02]  /*11280*/  FFMA.FTZ R135, R135, c[0x0][0x2d0], -R134.reuse ;  /* 0x0000b40087877a23 */ /* 0x100fe40000010886 */
[C---:B------:R-:W-:Y:S01]  /*11290*/  HMMA.16816.F32.BF16 R4, R68.reuse, R72, R4 ;  /* 0x000000484404723c */ /* 0x040fe20000041804 */
[----:B------:R-:W-:Y:S04]  /*112a0*/  MUFU.EX2 R170, R170 ;  /* 0x000000aa00aa7308 */ /* 0x000fe80000000800 */
[----:B------:R-:W-:Y:S02]  /*112b0*/  FFMA.FTZ R134, R117, c[0x0][0x2d0], -R134 ;  /* 0x0000b40075867a23 */ /* 0x000fe40000010886 */
[----:B------:R-:W-:Y:S01]  /*112c0*/  FFMA.FTZ R128, R3, R228, R128 ;  /* 0x000000e403807223 */ /* 0x000fe20000010080 */
[C---:B------:R-:W-:Y:S01]  /*112d0*/  HMMA.16816.F32.BF16 R8, R68.reuse, R74, R8 ;  /* 0x0000004a4408723c */ /* 0x040fe20000041808 */
[----:B------:R-:W3:Y:S02]  /*112e0*/  LDSM.16.MT88.4 R72, [R210+0x3900] ;  /* 0x00390000d248783b */ /* 0x000ee40000004200 */
[----:B------:R-:W4:Y:S01]  /*112f0*/  MUFU.EX2 R167, R167 ;  /* 0x000000a700a77308 */ /* 0x000f220000000800 */
[----:B------:R-:W-:Y:S02]  /*11300*/  FFMA.FTZ R133, R2, R227, R133 ;  /* 0x000000e302857223 */ /* 0x000fe40000010085 */
[----:B------:R-:W-:Y:S02]  /*11310*/  FADD.FTZ R119, R119, R128 ;  /* 0x0000008077777221 */ /* 0x000fe40000010000 */
[C---:B-1----:R-:W-:Y:S04]  /*11320*/  HMMA.16816.F32.BF16 R12, R68.reuse, R76, R12 ;  /* 0x0000004c440c723c */ /* 0x042fe8000004180c */
[----:B------:R-:W-:Y:S01]  /*11330*/  FADD.FTZ R132, R132, R133 ;  /* 0x0000008584847221 */ /* 0x000fe20000010000 */
[----:B------:R-:W-:Y:S01]  /*11340*/  MUFU.EX2 R166, R166 ;  /* 0x000000a600a67308 */ /* 0x000fe20000000800 */
[----:B------:R-:W-:Y:S02]  /*11350*/  FADD.FTZ R118, R118, R119 ;  /* 0x0000007776767221 */ /* 0x000fe40000010000 */
[C---:B------:R-:W-:Y:S01]  /*11360*/  HMMA.16816.F32.BF16 R16, R68.reuse, R78, R16 ;  /* 0x0000004e4410723c */ /* 0x040fe20000041810 */
[----:B------:R-:W1:Y:S03]  /*11370*/  LDSM.16.MT88.4 R76, [R209+0x3900] ;  /* 0x00390000d14c783b */ /* 0x000e660000004200 */
[----:B------:R-:W-:Y:S02]  /*11380*/  FADD.FTZ R3, R131, R132 ;  /* 0x0000008483037221 */ /* 0x000fe40000010000 */
[----:B------:R-:W-:Y:S01]  /*11390*/  FADD.FTZ R129, R129, R118 ;  /* 0x0000007681817221 */ /* 0x000fe20000010000 */
[----:B------:R-:W5:Y:S01]  /*113a0*/  MUFU.EX2 R171, R171 ;  /* 0x000000ab00ab7308 */ /* 0x000f620000000800 */
[C---:B------:R-:W-:Y:S04]  /*113b0*/  HMMA.16816.F32.BF16 R20, R68.reuse, R80, R20 ;  /* 0x000000504414723c */ /* 0x040fe80000041814 */
[----:B------:R-:W-:Y:S02]  /*113c0*/  FADD.FTZ R3, R130, R3 ;  /* 0x0000000382037221 */ /* 0x000fe40000010000 */
[----:B------:R-:W-:Y:S02]  /*113d0*/  FADD.FTZ R136, R136, R129 ;  /* 0x0000008188887221 */ /* 0x000fe40000010000 */
[C---:B------:R-:W-:Y:S01]  /*113e0*/  HMMA.16816.F32.BF16 R24, R68.reuse, R82, R24 ;  /* 0x000000524418723c */ /* 0x040fe20000041818 */
[----:B------:R-:W1:Y:S01]  /*113f0*/  LDSM.16.MT88.4 R80, [R208+0x3900] ;  /* 0x00390000d050783b */ /* 0x000e620000004200 */
        /* <DEDUP_REMOVED lines=12> */
[C---:B------:R-:W-:Y:S04]  /*114c0*/  HMMA.16816.F32.BF16 R36, R68.reuse, R88, R36 ;  /* 0x000000584424723c */ /* 0x040fe80000041824 */
[----:B------:R-:W-:Y:S04]  /*114d0*/  FADD.FTZ R3, R154, R3 ;  /* 0x000000039a037221 */ /* 0x000fe80000010000 */
        /* <DEDUP_REMOVED lines=8> */
[C---:B-1----:R-:W-:Y:S08]  /*11560*/  HMMA.16816.F32.BF16 R52, R68.reuse, R76, R52 ;  /* 0x0000004c4434723c */ /* 0x042ff00000041834 */
[C---:B------:R-:W-:Y:S01]  /*11570*/  HMMA.16816.F32.BF16 R56, R68.reuse, R78, R56 ;  /* 0x0000004e4438723c */ /* 0x040fe20000041838 */
[----:B------:R-:W1:Y:S01]  /*11580*/  LDSM.16.MT88.4 R76, [R209+0x1100] ;  /* 0x00110000d14c783b */ /* 0x000e620000004200 */
[----:B------:R-:W-:Y:S06]  /*11590*/  MUFU.EX2 R239, R239 ;  /* 0x000000ef00ef7308 */ /* 0x000fec0000000800 */
[C---:B------:R-:W-:Y:S04]  /*115a0*/  HMMA.16816.F32.BF16 R60, R68.reuse, R80, R60 ;  /* 0x00000050443c723c */ /* 0x040fe8000004183c */
[----:B------:R-:W-:Y:S04]  /*115b0*/  MUFU.EX2 R242, R242 ;  /* 0x000000f200f27308 */ /* 0x000fe80000000800 */
[----:B------:R-:W-:Y:S01]  /*115c0*/  HMMA.16816.F32.BF16 R64, R68, R82, R64 ;  /* 0x000000524440723c */ /* 0x000fe20000041840 */
[----:B------:R-:W1:Y:S05]  /*115d0*/  LDSM.16.MT88.4 R80, [R208+0x1100] ;  /* 0x00110000d050783b */ /* 0x000e6a0000004200 */
[----:B------:R-:W-:Y:S01]  /*115e0*/  MUFU.EX2 R152, R152 ;  /* 0x0000009800987308 */ /* 0x000fe20000000800 */
[----:B------:R-:W-:Y:S01]  /*115f0*/  F2FP.BF16.PACK_AB R68, R156, R159 ;  /* 0x0000009f9c44723e */ /* 0x000fe200000010ff */
[----:B------:R-:W-:Y:S01]  /*11600*/  FADD.FTZ R159, R159, R138 ;  /* 0x0000008a9f9f7221 */ /* 0x000fe20000010000 */
[----:B--2---:R-:W-:Y:S03]  /*11610*/  F2FP.BF16.PACK_AB R70, R163, R158 ;  /* 0x0000009ea346723e */ /* 0x004fe600000010ff */
[----:B----4-:R-:W-:Y:S01]  /*11620*/  F2FP.BF16.PACK_AB R69, R167, R160 ;  /* 0x000000a0a745723e */ /* 0x010fe200000010ff */
[----:B------:R-:W-:Y:S01]  /*11630*/  FADD.FTZ R160, R160, R3 ;  /* 0x00000003a0a07221 */ /* 0x000fe20000010000 */
[----:B-----5:R-:W-:Y:S01]  /*11640*/  F2FP.BF16.PACK_AB R71, R171, R166 ;  /* 0x000000a6ab47723e */ /* 0x020fe200000010ff */
[----:B------:R-:W-:Y:S01]  /*11650*/  FADD.FTZ R159, R156, R159 ;  /* 0x0000009f9c9f7221 */ /* 0x000fe20000010000 */
[----:B------:R-:W2:Y:S01]  /*11660*/  MUFU.EX2 R155, R155 ;  /* 0x0000009b009b7308 */ /* 0x000ea20000000800 */
[----:B------:R-:W-:Y:S02]  /*11670*/  FADD.FTZ R167, R167, R160 ;  /* 0x000000a0a7a77221 */ /* 0x000fe40000010000 */
[----:B------:R-:W-:Y:S02]  /*11680*/  FADD.FTZ R158, R158, R159 ;  /* 0x0000009f9e9e7221 */ /* 0x000fe40000010000 */
[C---:B---3--:R-:W-:Y:S03]  /*11690*/  HMMA.16816.F32.BF16 R4, R68.reuse, R72, R4 ;  /* 0x000000484404723c */ /* 0x048fe60000041804 */
[----:B------:R-:W-:Y:S02]  /*116a0*/  FADD.FTZ R2, R166, R167 ;  /* 0x000000a7a6027221 */ /* 0x000fe40000010000 */
[----:B------:R-:W-:Y:S01]  /*116b0*/  MUFU.EX2 R142, R142 ;  /* 0x0000008e008e7308 */ /* 0x000fe20000000800 */
[----:B------:R-:W-:Y:S02]  /*116c0*/  FADD.FTZ R158, R163, R158 ;  /* 0x0000009ea39e7221 */ /* 0x000fe40000010000 */
[C---:B------:R-:W-:Y:S01]  /*116d0*/  HMMA.16816.F32.BF16 R8, R68.reuse, R74, R8 ;  /* 0x0000004a4408723c */ /* 0x040fe20000041808 */
[----:B------:R-:W3:Y:S03]  /*116e0*/  LDSM.16.MT88.4 R72, [R212+0x4100] ;  /* 0x00410000d448783b */ /* 0x000ee60000004200 */
[----:B------:R-:W-:Y:S03]  /*116f0*/  FADD.FTZ R2, R171, R2 ;  /* 0x00000002ab027221 */ /* 0x000fe60000010000 */
[----:B------:R-:W4:Y:S01]  /*11700*/  MUFU.EX2 R149, R149 ;  /* 0x0000009500957308 */ /* 0x000f220000000800 */
[C---:B------:R-:W-:Y:S04]  /*11710*/  HMMA.16816.F32.BF16 R12, R68.reuse, R84, R12 ;  /* 0x00000054440c723c */ /* 0x040fe8000004180c */
[----:B--2---:R-:W-:Y:S04]  /*11720*/  F2FP.BF16.PACK_AB R124, R155, R152 ;  /* 0x000000989b7c723e */ /* 0x004fe800000010ff */
[C---:B------:R-:W-:Y:S01]  /*11730*/  HMMA.16816.F32.BF16 R16, R68.reuse, R86, R16 ;  /* 0x000000564410723c */ /* 0x040fe20000041810 */
[----:B------:R-:W2:Y:S01]  /*11740*/  LDSM.16.MT88.4 R84, [R210+0x4100] ;  /* 0x00410000d254783b */ /* 0x000ea20000004200 */
[----:B------:R-:W-:Y:S06]  /*11750*/  MUFU.EX2 R140, R140 ;  /* 0x0000008c008c7308 */ /* 0x000fec0000000800 */
[C---:B-1----:R-:W-:Y:S04]  /*11760*/  HMMA.16816.F32.BF16 R20, R68.reuse, R76, R20 ;  /* 0x0000004c4414723c */ /* 0x042fe80000041814 */
[----:B------:R-:W1:Y:S01]  /*11770*/  MUFU.EX2 R139, R139 ;  /* 0x0000008b008b7308 */ /* 0x000e620000000800 */
[----:B----4-:R-:W-:Y:S03]  /*11780*/  F2FP.BF16.PACK_AB R126, R149, R142 ;  /* 0x0000008e957e723e */ /* 0x010fe600000010ff */
[C---:B------:R-:W-:Y:S01]  /*11790*/  HMMA.16816.F32.BF16 R24, R68.reuse, R78, R24 ;  /* 0x0000004e4418723c */ /* 0x040fe20000041818 */
[----:B------:R-:W4:Y:S05]  /*117a0*/  LDSM.16.MT88.4 R76, [R209+0x4100] ;  /* 0x00410000d14c783b */ /* 0x000f2a0000004200 */
[----:B------:R-:W-:Y:S02]  /*117b0*/  MUFU.EX2 R135, R135 ;  /* 0x0000008700877308 */ /* 0x000fe40000000800 */
[C---:B------:R-:W-:Y:S08]  /*117c0*/  HMMA.16816.F32.BF16 R28, R68.reuse, R80, R28 ;  /* 0x00000050441c723c */ /* 0x040ff0000004181c */
[C---:B------:R-:W-:Y:S01]  /*117d0*/  HMMA.16816.F32.BF16 R32, R68.reuse, R82, R32 ;  /* 0x000000524420723c */ /* 0x040fe20000041820 */
[----:B------:R-:W5:Y:S01]  /*117e0*/  LDSM.16.MT88.4 R80, [R212+0x1900] ;  /* 0x00190000d450783b */ /* 0x000f620000004200 */
[----:B------:R-:W4:Y:S02]  /*117f0*/  MUFU.EX2 R134, R134 ;  /* 0x0000008600867308 */ /* 0x000f240000000800 */
[----:B-1----:R-:W-:Y:S04]  /*11800*/  F2FP.BF16.PACK_AB R125, R139, R140 ;  /* 0x0000008c8b7d723e */ /* 0x002fe800000010ff */
[C---:B---3--:R-:W-:Y:S08]  /*11810*/  HMMA.16816.F32.BF16 R36, R68.reuse, R72, R36 ;  /* 0x000000484424723c */ /* 0x048ff00000041824 */
[C---:B------:R-:W-:Y:S01]  /*11820*/  HMMA.16816.F32.BF16 R40, R68.reuse, R74, R40 ;  /* 0x0000004a4428723c */ /* 0x040fe20000041828 */
[----:B------:R-:W1:Y:S07]  /*11830*/  LDSM.16.MT88.4 R72, [R210+0x1900] ;  /* 0x00190000d248783b */ /* 0x000e6e0000004200 */
[C---:B--2---:R-:W-:Y:S04]  /*11840*/  HMMA.16816.F32.BF16 R44, R68.reuse, R84, R44 ;  /* 0x00000054442c723c */ /* 0x044fe8000004182c */
[----:B----4-:R-:W-:Y:S04]  /*11850*/  F2FP.BF16.PACK_AB R127, R134, R135 ;  /* 0x00000087867f723e */ /* 0x010fe800000010ff */
[C---:B------:R-:W-:Y:S01]  /*11860*/  HMMA.16816.F32.BF16 R48, R68.reuse, R86, R48 ;  /* 0x000000564430723c */ /* 0x040fe20000041830 */
[----:B------:R-:W-:Y:S07]  /*11870*/  LDSM.16.MT88.4 R84, [R208+0x1900] ;  /* 0x00190000d054783b */ /* 0x000fee0000004200 */
[C---:B------:R-:W-:Y:S08]  /*11880*/  HMMA.16816.F32.BF16 R52, R68.reuse, R76, R52 ;  /* 0x0000004c4434723c */ /* 0x040ff00000041834 */
[C---:B------:R-:W-:Y:S01]  /*11890*/  HMMA.16816.F32.BF16 R56, R68.reuse, R78, R56 ;  /* 0x0000004e4438723c */ /* 0x040fe20000041838 */
[----:B------:R-:W2:Y:S07]  /*118a0*/  LDSM.16.MT88.4 R76, [R209+0x1900] ;  /* 0x00190000d14c783b */ /* 0x000eae0000004200 */
        /* <DEDUP_REMOVED lines=12> */
[C---:B-----5:R-:W-:Y:S03]  /*11970*/  HMMA.16816.F32.BF16 R4, R68.reuse, R80, R4 ;  /* 0x000000504404723c */ /* 0x060fe60000041804 */
[----:B------:R-:W-:Y:S02]  /*11980*/  FADD.FTZ R3, R239, R240 ;  /* 0x000000f0ef037221 */ /* 0x000fe40000010000 */
[----:B------:R-:W-:Y:S02]  /*11990*/  FADD.FTZ R233, R238, R233 ;  /* 0x000000e9eee97221 */ /* 0x000fe40000010000 */
[----:B------:R-:W-:Y:S01]  /*119a0*/  FADD.FTZ R3, R242, R3 ;  /* 0x00000003f2037221 */ /* 0x000fe20000010000 */
[C---:B------:R-:W-:Y:S01]  /*119b0*/  HMMA.16816.F32.BF16 R8, R68.reuse, R82, R8 ;  /* 0x000000524408723c */ /* 0x040fe20000041808 */
[----:B------:R-:W3:Y:S03]  /*119c0*/  LDSM.16.MT88.4 R80, [R212+0x4900] ;  /* 0x00490000d450783b */ /* 0x000ee60000004200 */
[----:B------:R-:W-:Y:S04]  /*119d0*/  FADD.FTZ R2, R162, R3 ;  /* 0x00000003a2027221 */ /* 0x000fe80000010000 */
[C---:B-1----:R-:W-:Y:S04]  /*119e0*/  HMMA.16816.F32.BF16 R12, R68.reuse, R72, R12 ;  /* 0x00000048440c723c */ /* 0x042fe8000004180c */
[----:B------:R-:W-:Y:S04]  /*119f0*/  FADD.FTZ R2, R161, R2 ;  /* 0x00000002a1027221 */ /* 0x000fe80000010000 */
[C---:B------:R-:W-:Y:S01]  /*11a00*/  HMMA.16816.F32.BF16 R16, R68.reuse, R74, R16 ;  /* 0x0000004a4410723c */ /* 0x040fe20000041810 */
[----:B------:R-:W1:Y:S03]  /*11a10*/  LDSM.16.MT88.4 R72, [R210+0x4900] ;  /* 0x00490000d248783b */ /* 0x000e660000004200 */
[----:B------:R-:W-:Y:S01]  /*11a20*/  FADD.FTZ R3, R157, R2 ;  /* 0x000000029d037221 */ /* 0x000fe20000010000 */
[----:B------:R-:W-:Y:S03]  /*11a30*/  IADD3 R2, R168, -0x1, RZ ;  /* 0xffffffffa8027810 */ /* 0x000fe60007ffe0ff */
[C---:B--2---:R-:W-:Y:S04]  /*11a40*/  HMMA.16816.F32.BF16 R20, R68.reuse, R76, R20 ;  /* 0x0000004c4414723c */ /* 0x044fe80000041814 */
[----:B------:R-:W-:Y:S02]  /*11a50*/  FADD.FTZ R3, R170, R3 ;  /* 0x00000003aa037221 */ /* 0x000fe40000010000 */
[----:B------:R-:W-:Y:S02]  /*11a60*/  IMAD.MOV.U32 R168, RZ, RZ, R2 ;  /* 0x000000ffffa87224 */ /* 0x000fe400078e0002 */
[C---:B------:R-:W-:Y:S01]  /*11a70*/  HMMA.16816.F32.BF16 R24, R68.reuse, R78, R24 ;  /* 0x0000004e4418723c */ /* 0x040fe20000041818 */
[----:B------:R-:W2:Y:S03]  /*11a80*/  LDSM.16.MT88.4 R76, [R212+0x2100] ;  /* 0x00210000d44c783b */ /* 0x000ea60000004200 */
[----:B------:R-:W-:Y:S02]  /*11a90*/  FADD.FTZ R140, R140, R3 ;  /* 0x000000038c8c7221 */ /* 0x000fe40000010000 */
[----:B------:R-:W-:Y:S02]  /*11aa0*/  IMAD.MOV.U32 R3, RZ, RZ, R0 ;  /* 0x000000ffff037224 */ /* 0x000fe400078e0000 */
[C---:B------:R-:W-:Y:S04]  /*11ab0*/  HMMA.16816.F32.BF16 R28, R68.reuse, R84, R28 ;  /* 0x00000054441c723c */ /* 0x040fe8000004181c */
[----:B------:R-:W-:Y:S02]  /*11ac0*/  FADD.FTZ R140, R139, R140 ;  /* 0x0000008c8b8c7221 */ /* 0x000fe40000010000 */
[----:B------:R-:W-:Y:S02]  /*11ad0*/  IMAD.MOV.U32 R2, RZ, RZ, R116 ;  /* 0x000000ffff027224 */ /* 0x000fe400078e0074 */
[C---:B------:R-:W-:Y:S01]  /*11ae0*/  HMMA.16816.F32.BF16 R32, R68.reuse, R86, R32 ;  /* 0x000000564420723c */ /* 0x040fe20000041820 */
[----:B------:R-:W-:Y:S03]  /*11af0*/  LDSM.16.MT88.4 R84, [R208+0x2100] ;  /* 0x00210000d054783b */ /* 0x000fe60000004200 */
[----:B------:R-:W-:Y:S04]  /*11b00*/  FADD.FTZ R135, R135, R140 ;  /* 0x0000008c87877221 */ /* 0x000fe80000010000 */
[C---:B---3--:R-:W-:Y:S04]  /*11b10*/  HMMA.16816.F32.BF16 R36, R68.reuse, R80, R36 ;  /* 0x000000504424723c */ /* 0x048fe80000041824 */
[----:B------:R-:W-:Y:S04]  /*11b20*/  FADD.FTZ R227, R134, R135 ;  /* 0x0000008786e37221 */ /* 0x000fe80000010000 */
[C---:B------:R-:W-:Y:S01]  /*11b30*/  HMMA.16816.F32.BF16 R40, R68.reuse, R82, R40 ;  /* 0x000000524428723c */ /* 0x040fe20000041828 */
[----:B------:R-:W3:Y:S07]  /*11b40*/  LDSM.16.MT88.4 R80, [R210+0x2100] ;  /* 0x00210000d250783b */ /* 0x000eee0000004200 */
        /* <DEDUP_REMOVED lines=14> */
[----:B------:R-:W-:Y:S03]  /*11c30*/  F2FP.BF16.PACK_AB R71, R170, R157 ;  /* 0x0000009daa47723e */ /* 0x000fe600000010ff */
[----:B------:R-:W-:Y:S04]  /*11c40*/  FADD.FTZ R164, R164, R235 ;  /* 0x000000eba4a47221 */ /* 0x000fe80000010000 */
[C---:B--2---:R-:W-:Y:S03]  /*11c50*/  HMMA.16816.F32.BF16 R4, R68.reuse, R76, R4 ;  /* 0x0000004c4404723c */ /* 0x044fe60000041804 */
[----:B------:R-:W-:Y:S04]  /*11c60*/  FADD.FTZ R241, R241, R164 ;  /* 0x000000a4f1f17221 */ /* 0x000fe80000010000 */
[----:B------:R-:W-:Y:S01]  /*11c70*/  FADD.FTZ R152, R152, R241 ;  /* 0x000000f198987221 */ /* 0x000fe20000010000 */
[C---:B------:R-:W-:Y:S01]  /*11c80*/  HMMA.16816.F32.BF16 R8, R68.reuse, R78, R8 ;  /* 0x0000004e4408723c */ /* 0x040fe20000041808 */
[----:B------:R-:W2:Y:S03]  /*11c90*/  LDSM.16.MT88.4 R76, [R212+0x5100] ;  /* 0x00510000d44c783b */ /* 0x000ea60000004200 */
[----:B------:R-:W-:Y:S04]  /*11ca0*/  FADD.FTZ R155, R155, R152 ;  /* 0x000000989b9b7221 */ /* 0x000fe80000010000 */
[C---:B---3--:R-:W-:Y:S04]  /*11cb0*/  HMMA.16816.F32.BF16 R12, R68.reuse, R80, R12 ;  /* 0x00000050440c723c */ /* 0x048fe8000004180c */
[----:B------:R-:W-:Y:S04]  /*11cc0*/  FADD.FTZ R142, R142, R155 ;  /* 0x0000009b8e8e7221 */ /* 0x000fe80000010000 */
[C---:B------:R-:W-:Y:S01]  /*11cd0*/  HMMA.16816.F32.BF16 R16, R68.reuse, R82, R16 ;  /* 0x000000524410723c */ /* 0x040fe20000041810 */
[----:B------:R-:W3:Y:S03]  /*11ce0*/  LDSM.16.MT88.4 R80, [R210+0x5100] ;  /* 0x00510000d250783b */ /* 0x000ee60000004200 */
[----:B------:R-:W-:Y:S04]  /*11cf0*/  FADD.FTZ R228, R149, R142 ;  /* 0x0000008e95e47221 */ /* 0x000fe80000010000 */
[C---:B-1----:R-:W-:Y:S08]  /*11d00*/  HMMA.16816.F32.BF16 R20, R68.reuse, R72, R20 ;  /* 0x000000484414723c */ /* 0x042ff00000041814 */
[C---:B------:R-:W-:Y:S01]  /*11d10*/  HMMA.16816.F32.BF16 R24, R68.reuse, R74, R24 ;  /* 0x0000004a4418723c */ /* 0x040fe20000041818 */
[----:B------:R-:W1:Y:S07]  /*11d20*/  LDSM.16.MT88.4 R72, [R208+0x5100] ;  /* 0x00510000d048783b */ /* 0x000e6e0000004200 */
[C---:B------:R-:W-:Y:S08]  /*11d30*/  HMMA.16816.F32.BF16 R28, R68.reuse, R84, R28 ;  /* 0x00000054441c723c */ /* 0x040ff0000004181c */
[C---:B------:R-:W-:Y:S01]  /*11d40*/  HMMA.16816.F32.BF16 R32, R68.reuse, R86, R32 ;  /* 0x000000564420723c */ /* 0x040fe20000041820 */
[----:B------:R-:W4:Y:S07]  /*11d50*/  LDSM.16.MT88.4 R84, [R208+0x2900] ;  /* 0x00290000d054783b */ /* 0x000f2e0000004200 */
[C---:B--2---:R-:W-:Y:S08]  /*11d60*/  HMMA.16816.F32.BF16 R36, R68.reuse, R76, R36 ;  /* 0x0000004c4424723c */ /* 0x044ff00000041824 */
[C---:B------:R-:W-:Y:S01]  /*11d70*/  HMMA.16816.F32.BF16 R40, R68.reuse, R78, R40 ;  /* 0x0000004e4428723c */ /* 0x040fe20000041828 */
[----:B------:R-:W2:Y:S07]  /*11d80*/  LDSM.16.MT88.4 R76, [R212+0x5900] ;  /* 0x00590000d44c783b */ /* 0x000eae0000004200 */
[C---:B---3--:R-:W-:Y:S08]  /*11d90*/  HMMA.16816.F32.BF16 R44, R68.reuse, R80, R44 ;  /* 0x00000050442c723c */ /* 0x048ff0000004182c */
[C---:B------:R-:W-:Y:S08]  /*11da0*/  HMMA.16816.F32.BF16 R48, R68.reuse, R82, R48 ;  /* 0x000000524430723c */ /* 0x040ff00000041830 */
[C---:B------:R-:W-:Y:S08]  /*11db0*/  HMMA.16816.F32.BF16 R52, R68.reuse, R88, R52 ;  /* 0x000000584434723c */ /* 0x040ff00000041834 */
[C---:B------:R-:W-:Y:S08]  /*11dc0*/  HMMA.16816.F32.BF16 R56, R68.reuse, R90, R56 ;  /* 0x0000005a4438723c */ /* 0x040ff00000041838 */
[C---:B-1----:R-:W-:Y:S08]  /*11dd0*/  HMMA.16816.F32.BF16 R60, R68.reuse, R72, R60 ;  /* 0x00000048443c723c */ /* 0x042ff0000004183c */
[----:B------:R-:W-:Y:S01]  /*11de0*/  HMMA.16816.F32.BF16 R64, R68, R74, R64 ;  /* 0x0000004a4440723c */ /* 0x000fe20000041840 */
[----:B------:R-:W1:Y:S07]  /*11df0*/  LDSM.16.MT88.4 R68, [R210+0x5900] ;  /* 0x00590000d244783b */ /* 0x000e6e0000004200 */
        /* <DEDUP_REMOVED lines=10> */
[C---:B--2---:R-:W-:Y:S08]  /*11ea0*/  HMMA.16816.F32.BF16 R80, R124.reuse, R76, R36 ;  /* 0x0000004c7c50723c */ /* 0x044ff00000041824 */
[C---:B------:R-:W-:Y:S08]  /*11eb0*/  HMMA.16816.F32.BF16 R76, R124.reuse, R78, R40 ;  /* 0x0000004e7c4c723c */ /* 0x040ff00000041828 */
[C---:B-1----:R-:W-:Y:S08]  /*11ec0*/  HMMA.16816.F32.BF16 R72, R124.reuse, R68, R44 ;  /* 0x000000447c48723c */ /* 0x042ff0000004182c */
[C---:B------:R-:W-:Y:S08]  /*11ed0*/  HMMA.16816.F32.BF16 R68, R124.reuse, R70, R48 ;  /* 0x000000467c44723c */ /* 0x040ff00000041830 */
[C---:B---3--:R-:W-:Y:S08]  /*11ee0*/  HMMA.16816.F32.BF16 R52, R124.reuse, R4, R52 ;  /* 0x000000047c34723c */ /* 0x048ff00000041834 */
[C---:B------:R-:W-:Y:S08]  /*11ef0*/  HMMA.16816.F32.BF16 R56, R124.reuse, R6, R56 ;  /* 0x000000067c38723c */ /* 0x040ff00000041838 */
[C---:B-----5:R-:W-:Y:S08]  /*11f00*/  HMMA.16816.F32.BF16 R60, R124.reuse, R8, R60 ;  /* 0x000000087c3c723c */ /* 0x060ff0000004183c */
[----:B------:R-:W-:Y:S01]  /*11f10*/  HMMA.16816.F32.BF16 R64, R124, R10, R64 ;  /* 0x0000000a7c40723c */ /* 0x000fe20000041840 */
[----:B------:R-:W-:-:S07]  /*11f20*/  @P0 BRA `(.L_x_207) ;  /* 0xffffbb7000000947 */ /* 0x000fce000383ffff */
.L_x_197:
[----:B------:R-:W1:Y:S01]  /*11f30*/  SHFL.BFLY PT, R3, R228, 0x2, 0x1f ;  /* 0x0c401f00e4037f89 */ /* 0x000e6200000e0000 */
[----:B------:R-:W-:Y:S01]  /*11f40*/  CS2R R4, SRZ ;  /* 0x0000000000047805 */ /* 0x000fe2000001ff00 */
[----:B------:R-:W-:-:S02]  /*11f50*/  MOV R8, 0xff800000 ;  /* 0xff80000000087802 */ /* 0x000fc40000000f00 */
[----:B------:R-:W2:Y:S01]  /*11f60*/  SHFL.BFLY PT, R2, R227, 0x2, 0x1f ;  /* 0x0c401f00e3027f89 */ /* 0x000ea200000e0000 */
[----:B------:R-:W-:Y:S01]  /*11f70*/  PLOP3.LUT P2, PT, PT, PT, PT, 0x8, 0x0 ;  /* 0x000000000000781c */ /* 0x000fe20003f4e170 */
[----:B-1----:R-:W-:Y:S02]  /*11f80*/  FADD.FTZ R6, R3, R228 ;  /* 0x000000e403067221 */ /* 0x002fe40000010000 */
[----:B--2---:R-:W-:-:S03]  /*11f90*/  FADD.FTZ R7, R2, R227 ;  /* 0x000000e302077221 */ /* 0x004fc60000010000 */
[----:B------:R-:W1:Y:S04]  /*11fa0*/  SHFL.BFLY PT, R3, R6, 0x1, 0x1f ;  /* 0x0c201f0006037f89 */ /* 0x000e6800000e0000 */
[----:B------:R-:W2:Y:S01]  /*11fb0*/  SHFL.BFLY PT, R2, R7, 0x1, 0x1f ;  /* 0x0c201f0007027f89 */ /* 0x000ea200000e0000 */
[----:B-1----:R-:W-:Y:S02]  /*11fc0*/  FADD.FTZ R3, R6, R3 ;  /* 0x0000000306037221 */ /* 0x002fe40000010000 */
[----:B--2---:R-:W-:-:S03]  /*11fd0*/  FADD.FTZ R2, R7, R2 ;  /* 0x0000000207027221 */ /* 0x004fc60000010000 */
[----:B------:R-:W-:Y:S02]  /*11fe0*/  FSETP.NE.FTZ.AND P1, PT, R3, RZ, PT ;  /* 0x000000ff0300720b */ /* 0x000fe40003f35000 */
[----:B------:R-:W-:Y:S02]  /*11ff0*/  MOV R7, 0xff800000 ;  /* 0xff80000000077802 */ /* 0x000fe40000000f00 */
[----:B------:R-:W-:-:S09]  /*12000*/  FSETP.NE.FTZ.AND P0, PT, R2, RZ, PT ;  /* 0x000000ff0200720b */ /* 0x000fd20003f15000 */
[----:B------:R-:W1:Y:S01]  /*12010*/  @P1 MUFU.RCP R5, R3 ;  /* 0x0000000300051308 */ /* 0x000e620000001000 */
[----:B------:R-:W-:-:S03]  /*12020*/  @P1 MOV R10, 0x3f317218 ;  /* 0x3f317218000a1802 */ /* 0x000fc60000000f00 */
[----:B------:R-:W-:Y:S02]  /*12030*/  @P0 MOV R9, 0x3f317218 ;  /* 0x3f31721800090802 */ /* 0x000fe40000000f00 */
        /* <DEDUP_REMOVED lines=12> */
[----:B------:R-:W-:Y:S02]  /*12100*/  FMUL.FTZ R101, R5, R101 ;  /* 0x0000006505657220 */ /* 0x000fe40000410000 */
        /* <DEDUP_REMOVED lines=58> */
[----:B------:R-:W-:Y:S02]  /*124b0*/  @P1 FFMA.FTZ R7, R10, R0, R3 ;  /* 0x000000000a071223 */ /* 0x000fe40000010003 */
[----:B------:R-:W-:Y:S02]  /*124c0*/  @P0 FFMA.FTZ R8, R9, R116, R11 ;  /* 0x0000007409080223 */ /* 0x000fe4000001000b */
.L_x_165:
[----:B------:R-:W-:Y:S01]  /*124d0*/  USHF.R.S32.HI UR6, URZ, 0x1f, UR12 ;  /* 0x0000001f3f067899 */ /* 0x000fe2000801140c */
[----:B------:R-:W-:Y:S05]  /*124e0*/  @P2 BRA `(.L_x_208) ;  /* 0x0000114000002947 */ /* 0x000fea0003800000 */
[----:B------:R-:W1:Y:S01]  /*124f0*/  S2R R0, SR_TID.X ;  /* 0x0000000000007919 */ /* 0x000e620000002100 */
[----:B------:R-:W-:Y:S01]  /*12500*/  ULDC.64 UR4, c[0x0][0x490] ;  /* 0x0001240000047ab9 */ /* 0x000fe20000000a00 */
[----:B------:R-:W-:Y:S01]  /*12510*/  IMAD.MOV.U32 R14, RZ, RZ, c[0x0][0x4e8] ;  /* 0x00013a00ff0e7624 */ /* 0x000fe200078e00ff */
[----:B------:R-:W-:Y:S01]  /*12520*/  UIMAD UR7, UR6, UR4, URZ ;  /* 0x00000004060772a4 */ /* 0x000fe2000f8e023f */
[----:B------:R-:W2:Y:S01]  /*12530*/  S2R R22, SR_CTAID.Z ;  /* 0x0000000000167919 */ /* 0x000ea20000002700 */
[----:B------:R-:W-:Y:S01]  /*12540*/  UIMAD.WIDE.U32 UR8, UR12, UR4, URZ ;  /* 0x000000040c0872a5 */ /* 0x000fe2000f8e003f */
[----:B------:R-:W-:Y:S01]  /*12550*/  F2FP.BF16.PACK_AB R112, R113, R112 ;  /* 0x000000707170723e */ /* 0x000fe200000010ff */
[----:B------:R-:W-:Y:S01]  /*12560*/  UIMAD UR7, UR12, UR5, UR7 ;  /* 0x000000050c0772a4 */ /* 0x000fe2000f8e0207 */
[----:B------:R-:W-:Y:S01]  /*12570*/  ISETP.NE.AND P0, PT, R14, 0x1, PT ;  /* 0x000000010e00780c */ /* 0x000fe20003f05270 */
[----:B------:R-:W-:Y:S01]  /*12580*/  BSSY B0, `(.L_x_209) ;  /* 0x00000da000007945 */ /* 0x000fe20003800000 */
[----:B------:R-:W-:Y:S01]  /*12590*/  ULDC.64 UR4, c[0x0][0x3e8] ;  /* 0x0000fa0000047ab9 */ /* 0x000fe20000000a00 */
[----:B------:R-:W-:Y:S01]  /*125a0*/  IMAD.U32 R25, RZ, RZ, UR9 ;  /* 0x00000009ff197e24 */ /* 0x000fe2000f8e00ff */
[----:B------:R-:W-:Y:S01]  /*125b0*/  UIMAD UR6, UR6, UR4, URZ ;  /* 0x00000004060672a4 */ /* 0x000fe2000f8e023f */
[----:B------:R-:W-:Y:S01]  /*125c0*/  IMAD.U32 R24, RZ, RZ, UR8 ;  /* 0x00000008ff187e24 */ /* 0x000fe2000f8e00ff */
[----:B------:R-:W-:Y:S01]  /*125d0*/  UIMAD.WIDE.U32 UR10, UR12, UR4, URZ ;  /* 0x000000040c0a72a5 */ /* 0x000fe2000f8e003f */
[----:B------:R-:W-:Y:S01]  /*125e0*/  F2FP.BF16.PACK_AB R114, R115, R114 ;  /* 0x000000727372723e */ /* 0x000fe200000010ff */
[----:B------:R-:W-:Y:S01]  /*125f0*/  UIMAD UR5, UR12, UR5, UR6 ;  /* 0x000000050c0572a4 */ /* 0x000fe2000f8e0206 */
[----:B------:R-:W-:Y:S01]  /*12600*/  F2FP.BF16.PACK_AB R108, R109, R108 ;  /* 0x0000006c6d6c723e */ /* 0x000fe200000010ff */
[----:B------:R-:W-:Y:S01]  /*12610*/  UIADD3 UR7, UR9, UR7, URZ ;  /* 0x0000000709077290 */ /* 0x000fe2000fffe03f */
[----:B------:R-:W-:Y:S01]  /*12620*/  F2FP.BF16.PACK_AB R110, R111, R110 ;  /* 0x0000006e6f6e723e */ /* 0x000fe200000010ff */
[----:B------:R-:W-:Y:S01]  /*12630*/  UIADD3 UR5, UR11, UR5, URZ ;  /* 0x000000050b057290 */ /* 0x000fe2000fffe03f */
[----:B------:R-:W-:Y:S01]  /*12640*/  IMAD.U32 R29, RZ, RZ, UR11 ;  /* 0x0000000bff1d7e24 */ /* 0x000fe2000f8e00ff */
[----:B------:R-:W-:Y:S01]  /*12650*/  F2FP.BF16.PACK_AB R104, R105, R104 ;  /* 0x000000686968723e */ /* 0x000fe200000010ff */
[----:B------:R-:W-:Y:S01]  /*12660*/  IMAD.U32 R28, RZ, RZ, UR10 ;  /* 0x0000000aff1c7e24 */ /* 0x000fe2000f8e00ff */
[----:B-1----:R-:W-:Y:S01]  /*12670*/  SHF.R.S32.HI R9, RZ, 0x1f, R0 ;  /* 0x0000001fff097819 */ /* 0x002fe20000011400 */
[----:B------:R-:W-:Y:S01]  /*12680*/  IMAD.U32 R25, RZ, RZ, UR7 ;  /* 0x00000007ff197e24 */ /* 0x000fe2000f8e00ff */
[----:B------:R-:W-:Y:S01]  /*12690*/  F2FP.BF16.PACK_AB R106, R107, R106 ;  /* 0x0000006a6b6a723e */ /* 0x000fe200000010ff */
[----:B------:R-:W-:Y:S01]  /*126a0*/  IMAD.U32 R29, RZ, RZ, UR5 ;  /* 0x00000005ff1d7e24 */ /* 0x000fe2000f8e00ff */
[CC--:B------:R-:W-:Y:S01]  /*126b0*/  LEA.HI R11, R9.reuse, R0.reuse, RZ, 0x2 ;  /* 0x00000000090b7211 */ /* 0x0c0fe200078f10ff */
[----:B--2---:R-:W-:Y:S01]  /*126c0*/  IMAD.WIDE.U32 R24, R22, c[0x0][0x498], R24 ;  /* 0x0001260016187a25 */ /* 0x004fe200078e0018 */
[----:B------:R-:W-:-:S02]  /*126d0*/  LEA.HI R3, R9, R0, RZ, 0x5 ;  /* 0x0000000009037211 */ /* 0x000fc400078f28ff */
[--C-:B------:R-:W-:Y:S02]  /*126e0*/  SHF.R.S32.HI R20, RZ, 0x2, R11.reuse ;  /* 0x00000002ff147819 */ /* 0x100fe4000001140b */
[----:B------:R-:W-:Y:S02]  /*126f0*/  SHF.R.S32.HI R13, RZ, 0x1f, R11 ;  /* 0x0000001fff0d7819 */ /* 0x000fe4000001140b */
[CC--:B------:R-:W-:Y:S02]  /*12700*/  LEA.HI R10, R9.reuse, R0.reuse, RZ, 0x3 ;  /* 0x00000000090a7211 */ /* 0x0c0fe400078f18ff */
[----:B------:R-:W-:Y:S02]  /*12710*/  LEA.HI R2, R9, R0, RZ, 0x6 ;  /* 0x0000000009027211 */ /* 0x000fe400078f30ff */
[----:B------:R-:W-:Y:S02]  /*12720*/  LOP3.LUT R9, R3, 0xffffffe0, RZ, 0xc0, !PT ;  /* 0xffffffe003097812 */ /* 0x000fe400078ec0ff */
[----:B------:R-:W-:Y:S01]  /*12730*/  LEA.HI R13, R13, R20, RZ, 0x3 ;  /* 0x000000140d0d7211 */ /* 0x000fe200078f18ff */
[----:B------:R-:W-:Y:S01]  /*12740*/  IMAD.SHL.U32 R2, R2, 0x8, RZ ;  /* 0x0000000802027824 */ /* 0x000fe200078e00ff */
[----:B------:R-:W-:Y:S01]  /*12750*/  LOP3.LUT R11, R11, 0xfffffffc, RZ, 0xc0, !PT ;  /* 0xfffffffc0b0b7812 */ /* 0x000fe200078ec0ff */
[----:B------:R-:W-:Y:S01]  /*12760*/  IMAD.IADD R12, R0, 0x1, -R9 ;  /* 0x00000001000c7824 */ /* 0x000fe200078e0a09 */
[----:B------:R-:W-:-:S02]  /*12770*/  LOP3.LUT R13, R13, 0xfffffff8, RZ, 0xc0, !PT ;  /* 0xfffffff80d0d7812 */ /* 0x000fc400078ec0ff */
[----:B------:R-:W-:Y:S01]  /*12780*/  LOP3.LUT R19, R10, 0xfffffff8, RZ, 0xc0, !PT ;  /* 0xfffffff80a137812 */ /* 0x000fe200078ec0ff */
[----:B------:R-:W-:Y:S01]  /*12790*/  IMAD.IADD R11, R0, 0x1, -R11 ;  /* 0x00000001000b7824 */ /* 0x000fe200078e0a0b */
[----:B------:R-:W-:Y:S01]  /*127a0*/  SHF.R.S32.HI R9, RZ, 0x1f, R12 ;  /* 0x0000001fff097819 */ /* 0x000fe2000001140c */
[----:B------:R-:W-:Y:S01]  /*127b0*/  IMAD.IADD R20, R20, 0x1, -R13 ;  /* 0x0000000114147824 */ /* 0x000fe200078e0a0d */
[----:B------:R-:W-:Y:S01]  /*127c0*/  SHF.R.S32.HI R15, RZ, 0x1f, R22 ;  /* 0x0000001fff0f7819 */ /* 0x000fe20000011416 */
[----:B------:R-:W1:Y:S01]  /*127d0*/  S2R R13, SR_CTAID.X ;  /* 0x00000000000d7919 */ /* 0x000e620000002500 */
[----:B------:R-:W-:Y:S01]  /*127e0*/  SHF.R.S32.HI R26, RZ, 0x5, R3 ;  /* 0x00000005ff1a7819 */ /* 0x000fe20000011403 */
[----:B------:R-:W-:Y:S01]  /*127f0*/  IMAD.IADD R19, R0, 0x1, -R19 ;  /* 0x0000000100137824 */ /* 0x000fe200078e0a13 */
[----:B------:R-:W-:Y:S02]  /*12800*/  SHF.R.S32.HI R3, RZ, 0x1f, R3 ;  /* 0x0000001fff037819 */ /* 0x000fe40000011403 */
[----:B------:R-:W-:Y:S01]  /*12810*/  SHF.R.S32.HI R10, RZ, 0x3, R10 ;  /* 0x00000003ff0a7819 */ /* 0x000fe2000001140a */
[----:B------:R-:W-:Y:S01]  /*12820*/  IMAD R17, R26, 0x200, R11 ;  /* 0x000002001a117824 */ /* 0x000fe200078e020b */
[----:B------:R-:W-:-:S02]  /*12830*/  LOP3.LUT P4, RZ, R12, 0x3, RZ, 0xc0, !PT ;  /* 0x000000030cff7812 */ /* 0x000fc4000788c0ff */
[----:B------:R-:W-:Y:S01]  /*12840*/  LEA.HI R12, R9, R12, RZ, 0x2 ;  /* 0x0000000c090c7211 */ /* 0x000fe200078f10ff */
[----:B------:R-:W-:Y:S01]  /*12850*/  IMAD R9, R15, c[0x0][0x498], RZ ;  /* 0x000126000f097a24 */ /* 0x000fe200078e02ff */
[----:B------:R-:W-:Y:S01]  /*12860*/  LEA.HI R3, R3, R26, RZ, 0x3 ;  /* 0x0000001a03037211 */ /* 0x000fe200078f18ff */
[----:B------:R-:W-:Y:S01]  /*12870*/  IMAD.SHL.U32 R0, R10, 0x40, RZ ;  /* 0x000000400a007824 */ /* 0x000fe200078e00ff */
[----:B------:R-:W-:Y:S01]  /*12880*/  LEA.HI R4, R11, R11, RZ, 0x1 ;  /* 0x0000000b0b047211 */ /* 0x000fe200078f08ff */
[----:B------:R-:W-:Y:S01]  /*12890*/  IMAD R16, R22, c[0x0][0x49c], R9 ;  /* 0x0001270016107a24 */ /* 0x000fe200078e0209 */
[----:B------:R-:W-:Y:S01]  /*128a0*/  LOP3.LUT R3, R3, 0xffffff8, RZ, 0xc0, !PT ;  /* 0x0ffffff803037812 */ /* 0x000fe200078ec0ff */
[----:B------:R-:W-:Y:S01]  /*128b0*/  IMAD.SHL.U32 R9, R19, 0x8, RZ ;  /* 0x0000000813097824 */ /* 0x000fe200078e00ff */
[----:B------:R-:W-:Y:S01]  /*128c0*/  LOP3.LUT R4, R4, 0x1ffffffe, RZ, 0xc0, !PT ;  /* 0x1ffffffe04047812 */ /* 0x000fe200078ec0ff */
[----:B------:R-:W-:Y:S01]  /*128d0*/  IMAD R15, R15, c[0x0][0x3f0], RZ ;  /* 0x0000fc000f0f7a24 */ /* 0x000fe200078e02ff */
[----:B------:R-:W-:Y:S01]  /*128e0*/  LOP3.LUT R0, R0, 0x1c0, RZ, 0xc0, !PT ;  /* 0x000001c000007812 */ /* 0x000fe200078ec0ff */
[----:B------:R-:W-:Y:S01]  /*128f0*/  IMAD.IADD R18, R26, 0x1, -R3 ;  /* 0x000000011a127824 */ /* 0x000fe200078e0a03 */
[----:B------:R-:W-:Y:S01]  /*12900*/  SHF.R.S32.HI R21, RZ, 0x2, R12 ;  /* 0x00000002ff157819 */ /* 0x000fe2000001140c */
[----:B------:R-:W-:Y:S01]  /*12910*/  IMAD.IADD R11, R11, 0x1, -R4 ;  /* 0x000000010b0b7824 */ /* 0x000fe200078e0a04 */
[----:B------:R-:W-:Y:S01]  /*12920*/  LOP3.LUT R4, R0, 0x38, R9, 0xf8, !PT ;  /* 0x0000003800047812 */ /* 0x000fe200078ef809 */
[----:B------:R-:W-:Y:S01]  /*12930*/  IMAD R15, R22, c[0x0][0x3f4], R15 ;  /* 0x0000fd00160f7a24 */ /* 0x000fe200078e020f */
[----:B------:R-:W-:Y:S01]  /*12940*/  SHF.R.U32.HI R3, RZ, 0x3, R0 ;  /* 0x00000003ff037819 */ /* 0x000fe20000011600 */
[----:B------:R-:W-:Y:S01]  /*12950*/  IMAD R0, R19, 0x20, R10 ;  /* 0x0000002013007824 */ /* 0x000fe200078e020a */
[----:B------:R-:W-:Y:S01]  /*12960*/  LOP3.LUT R19, R20, 0x1, RZ, 0xc0, !PT ;  /* 0x0000000114137812 */ /* 0x000fe200078ec0ff */
[----:B------:R-:W-:Y:S01]  /*12970*/  IMAD R18, R18, 0x10, R21 ;  /* 0x0000001012127824 */ /* 0x000fe200078e0215 */
[----:B------:R-:W-:Y:S01]  /*12980*/  LOP3.LUT R3, R4, R3, RZ, 0x3c, !PT ;  /* 0x0000000304037212 */ /* 0x000fe200078e3cff */
[----:B-1----:R-:W-:Y:S01]  /*12990*/  IMAD R0, R13, 0x80, R0 ;  /* 0x000000800d007824 */ /* 0x002fe200078e0200 */
[----:B------:R-:W-:Y:S01]  /*129a0*/  ISETP.NE.U32.AND P3, PT, R19, 0x1, PT ;  /* 0x000000011300780c */ /* 0x000fe20003f65070 */
[----:B------:R-:W-:Y:S01]  /*129b0*/  IMAD.WIDE.U32 R22, R22, c[0x0][0x3f0], R28 ;  /* 0x0000fc0016167a25 */ /* 0x000fe200078e001c */
[----:B------:R-:W-:-:S02]  /*129c0*/  LOP3.LUT R2, R3, 0x7ffffe00, R2, 0xf8, !PT ;  /* 0x7ffffe0003027812 */ /* 0x000fc400078ef802 */
[C---:B------:R-:W-:Y:S01]  /*129d0*/  R2P PR, R20.reuse, 0x6 ;  /* 0x0000000614007804 */ /* 0x040fe20000000000 */
[----:B------:R-:W-:Y:S01]  /*129e0*/  IMAD.SHL.U32 R20, R20, 0x40, RZ ;  /* 0x0000004014147824 */ /* 0x000fe200078e00ff */
[----:B------:R-:W-:Y:S01]  /*129f0*/  F2FP.BF16.PACK_AB R100, R101, R100 ;  /* 0x000000646564723e */ /* 0x000fe200000010ff */
[----:B------:R-:W-:Y:S01]  /*12a00*/  @P0 IMAD.HI.U32 R4, R0, c[0x0][0x4ec], RZ ;  /* 0x00013b0000040a27 */ /* 0x000fe200078e00ff */
[----:B------:R-:W-:Y:S02]  /*12a10*/  F2FP.BF16.PACK_AB R102, R103, R102 ;  /* 0x000000666766723e */ /* 0x000fe400000010ff */
[----:B------:R-:W-:Y:S01]  /*12a20*/  LOP3.LUT R26, R20, 0x1c0, RZ, 0xc0, !PT ;  /* 0x000001c0141a7812 */ /* 0x000fe200078ec0ff */
[----:B------:R-:W-:Y:S01]  /*12a30*/  IMAD.MOV.U32 R12, RZ, RZ, R0 ;  /* 0x000000ffff0c7224 */ /* 0x000fe200078e0000 */
[----:B------:R-:W-:Y:S01]  /*12a40*/  @P0 SHF.R.U32.HI R12, RZ, c[0x0][0x4f0], R4 ;  /* 0x00013c00ff0c0a19 */ /* 0x000fe20000011604 */
[----:B------:R-:W-:Y:S01]  /*12a50*/  IMAD R3, R14, c[0x0][0x388], RZ ;  /* 0x0000e2000e037a24 */ /* 0x000fe200078e02ff */
[----:B------:R-:W-:Y:S01]  /*12a60*/  LEA.HI R26, R26, R26, RZ, 0x1d ;  /* 0x0000001a1a1a7211 */ /* 0x000fe200078fe8ff */
[----:B------:R-:W-:Y:S01]  /*12a70*/  IMAD R4, R11, 0x8, R18 ;  /* 0x000000080b047824 */ /* 0x000fe200078e0212 */
[--C-:B------:R-:W-:Y:S01]  /*12a80*/  SHF.R.S32.HI R14, RZ, 0x1f, R12.reuse ;  /* 0x0000001fff0e7819 */ /* 0x100fe2000001140c */
[----:B------:R-:W-:Y:S01]  /*12a90*/  IMAD.MOV R11, RZ, RZ, -R12 ;  /* 0x000000ffff0b7224 */ /* 0x000fe200078e0a0c */
[----:B------:R-:W-:Y:S01]  /*12aa0*/  F2FP.BF16.PACK_AB R6, R97, R6 ;  /* 0x000000066106723e */ /* 0x000fe200000010ff */
[----:B------:R-:W-:Y:S01]  /*12ab0*/  IMAD.U32 R17, R17, 0x2, R26 ;  /* 0x0000000211117824 */ /* 0x000fe200078e001a */
[----:B------:R-:W-:Y:S01]  /*12ac0*/  F2FP.BF16.PACK_AB R98, R99, R98 ;  /* 0x000000626362723e */ /* 0x000fe200000010ff */
[----:B------:R-:W-:Y:S01]  /*12ad0*/  IMAD R4, R13, 0x80, R4 ;  /* 0x000000800d047824 */ /* 0x000fe200078e0204 */
[----:B------:R-:W-:Y:S01]  /*12ae0*/  F2FP.BF16.PACK_AB R92, R93, R92 ;  /* 0x0000005c5d5c723e */ /* 0x000fe200000010ff */
[----:B------:R-:W-:Y:S01]  /*12af0*/  IMAD.IADD R23, R23, 0x1, R15 ;  /* 0x0000000117177824 */ /* 0x000fe200078e020f */
[----:B------:R-:W-:Y:S01]  /*12b00*/  F2FP.BF16.PACK_AB R94, R95, R94 ;  /* 0x0000005e5f5e723e */ /* 0x000fe200000010ff */
[----:B------:R-:W-:Y:S01]  /*12b10*/  IMAD R15, R14, c[0x0][0x3e0], RZ ;  /* 0x0000f8000e0f7a24 */ /* 0x000fe200078e02ff */
[----:B------:R-:W-:Y:S01]  /*12b20*/  F2FP.BF16.PACK_AB R88, R89, R88 ;  /* 0x000000585958723e */ /* 0x000fe200000010ff */
[----:B------:R-:W-:Y:S01]  /*12b30*/  IMAD.SHL.U32 R17, R17, 0x2, RZ ;  /* 0x0000000211117824 */ /* 0x000fe200078e00ff */
[----:B------:R-:W-:Y:S01]  /*12b40*/  BAR.SYNC.DEFER_BLOCKING 0x1, 0x100 ;  /* 0x0044000000007b1d */ /* 0x000fe20000010000 */
[----:B------:R-:W-:Y:S01]  /*12b50*/  IMAD R11, R11, c[0x0][0x4e8], R0 ;  /* 0x00013a000b0b7a24 */ /* 0x000fe200078e0200 */
[----:B------:R-:W-:Y:S01]  /*12b60*/  F2FP.BF16.PACK_AB R90, R91, R90 ;  /* 0x0000005a5b5a723e */ /* 0x000fe200000010ff */
[----:B------:R-:W-:Y:S01]  /*12b70*/  @P0 IMAD.HI.U32 R0, R4, c[0x0][0x4ec], RZ ;  /* 0x00013b0004000a27 */ /* 0x000fe200078e00ff */
[----:B------:R-:W-:-:S02]  /*12b80*/  IADD3 R21, R17, 0x70, RZ ;  /* 0x0000007011157810 */ /* 0x000fc40007ffe0ff */
[----:B------:R-:W-:Y:S01]  /*12b90*/  F2FP.BF16.PACK_AB R84, R85, R84 ;  /* 0x000000545554723e */ /* 0x000fe200000010ff */
[C---:B------:R-:W-:Y:S01]  /*12ba0*/  IMAD.WIDE.U32 R22, R12.reuse, c[0x0][0x3e0], R22 ;  /* 0x0000f8000c167a25 */ /* 0x040fe200078e0016 */
[----:B------:R-:W-:Y:S02]  /*12bb0*/  F2FP.BF16.PACK_AB R86, R87, R86 ;  /* 0x000000565756723e */ /* 0x000fe400000010ff */
[----:B------:R-:W-:Y:S01]  /*12bc0*/  F2FP.BF16.PACK_AB R80, R81, R80 ;  /* 0x000000505150723e */ /* 0x000fe200000010ff */
[----:B------:R-:W-:Y:S01]  /*12bd0*/  IMAD R15, R12, c[0x0][0x3e4], R15 ;  /* 0x0000f9000c0f7a24 */ /* 0x000fe200078e020f */
[----:B------:R-:W-:Y:S01]  /*12be0*/  IADD3 R12, R17, 0x80, RZ ;  /* 0x00000080110c7810 */ /* 0x000fe20007ffe0ff */
[----:B------:R-:W-:Y:S01]  /*12bf0*/  IMAD.MOV.U32 R19, RZ, RZ, R4 ;  /* 0x000000ffff137224 */ /* 0x000fe200078e0004 */
[----:B------:R-:W-:Y:S01]  /*12c00*/  @P0 SHF.R.U32.HI R19, RZ, c[0x0][0x4f0], R0 ;  /* 0x00013c00ff130a19 */ /* 0x000fe20000011600 */
[----:B------:R-:W-:Y:S01]  /*12c10*/  IMAD.IADD R23, R23, 0x1, R15 ;  /* 0x0000000117177824 */ /* 0x000fe200078e020f */
[----:B------:R-:W-:Y:S01]  /*12c20*/  @P3 IADD3 R21, R12, 0x10, RZ ;  /* 0x000000100c153810 */ /* 0x000fe20007ffe0ff */
[----:B------:R-:W-:Y:S01]  /*12c30*/  IMAD.MOV.U32 R0, RZ, RZ, 0x20 ;  /* 0x00000020ff007424 */ /* 0x000fe200078e00ff */
[----:B------:R-:W-:Y:S01]  /*12c40*/  SHF.R.S32.HI R12, RZ, 0x1f, R11 ;  /* 0x0000001fff0c7819 */ /* 0x000fe2000001140b */
[----:B------:R-:W-:Y:S01]  /*12c50*/  IMAD.WIDE.U32 R22, R11, c[0x0][0x3d8], R22 ;  /* 0x0000f6000b167a25 */ /* 0x000fe200078e0016 */
[----:B------:R-:W-:-:S02]  /*12c60*/  SHF.R.S32.HI R15, RZ, 0x1f, R19 ;  /* 0x0000001fff0f7819 */ /* 0x000fc40000011413 */
[----:B------:R-:W-:Y:S01]  /*12c70*/  IADD3 R14, P0, R19, R24, RZ ;  /* 0x00000018130e7210 */ /* 0x000fe20007f1e0ff */
[----:B------:R-:W-:Y:S01]  /*12c80*/  IMAD.MOV R19, RZ, RZ, -R19 ;  /* 0x000000ffff137224 */ /* 0x000fe200078e0a13 */
[----:B------:R-:W-:Y:S01]  /*12c90*/  SEL R0, R0, 0xffffffe0, !P1 ;  /* 0xffffffe000007807 */ /* 0x000fe20004800000 */
[----:B------:R-:W-:Y:S01]  /*12ca0*/  IMAD R12, R12, c[0x0][0x3d8], RZ ;  /* 0x0000f6000c0c7a24 */ /* 0x000fe200078e02ff */
[----:B------:R-:W-:Y:S01]  /*12cb0*/  IADD3.X R15, R15, R25, R16, P0, !PT ;  /* 0x000000190f0f7210 */ /* 0x000fe200007fe410 */
[----:B------:R-:W-:Y:S01]  /*12cc0*/  IMAD R25, R19, c[0x0][0x4e8], R4 ;  /* 0x00013a0013197a24 */ /* 0x000fe200078e0204 */
[----:B------:R-:W-:Y:S01]  /*12cd0*/  STS [R17+0x80], R112 ;  /* 0x0000807011007388 */ /* 0x000fe20000000800 */
[----:B------:R-:W-:Y:S01]  /*12ce0*/  IMAD R4, R11, c[0x0][0x3dc], R12 ;  /* 0x0000f7000b047a24 */ /* 0x000fe200078e020c */
[----:B------:R-:W-:Y:S01]  /*12cf0*/  F2FP.BF16.PACK_AB R82, R83, R82 ;  /* 0x000000525352723e */ /* 0x000fe200000010ff */
[----:B------:R-:W-:Y:S01]  /*12d00*/  IMAD.IADD R19, R17, 0x1, R0 ;  /* 0x0000000111137824 */ /* 0x000fe200078e0200 */
[----:B------:R-:W-:Y:S01]  /*12d10*/  STS [R17+0x480], R114 ;  /* 0x0004807211007388 */ /* 0x000fe20000000800 */
[----:B------:R-:W-:Y:S01]  /*12d20*/  IMAD.IADD R11, R0, 0x1, R21 ;  /* 0x00000001000b7824 */ /* 0x000fe200078e0215 */
[----:B------:R-:W-:Y:S01]  /*12d30*/  SHF.R.S32.HI R0, RZ, 0x1f, R25 ;  /* 0x0000001fff007819 */ /* 0x000fe20000011419 */
[----:B------:R-:W-:Y:S01]  /*12d40*/  IMAD.MOV.U32 R12, RZ, RZ, 0x40 ;  /* 0x00000040ff0c7424 */ /* 0x000fe200078e00ff */
[----:B------:R-:W-:Y:S01]  /*12d50*/  STS [R21], R108 ;  /* 0x0000006c15007388 */ /* 0x000fe20000000800 */
[----:B------:R-:W-:Y:S01]  /*12d60*/  IMAD.WIDE.U32 R14, R25, c[0x0][0x488], R14 ;  /* 0x00012200190e7a25 */ /* 0x000fe200078e000e */
[----:B------:R-:W-:-:S02]  /*12d70*/  F2FP.BF16.PACK_AB R76, R77, R76 ;  /* 0x0000004c4d4c723e */ /* 0x000fc400000010ff */
[----:B------:R-:W-:Y:S01]  /*12d80*/  SEL R12, R12, 0xffffffc0, !P2 ;  /* 0xffffffc00c0c7807 */ /* 0x000fe20005000000 */
[----:B------:R-:W-:Y:S01]  /*12d90*/  IMAD R0, R0, c[0x0][0x488], RZ ;  /* 0x0001220000007a24 */ /* 0x000fe200078e02ff */
[----:B------:R-:W-:Y:S01]  /*12da0*/  STS [R21+0x400], R110 ;  /* 0x0004006e15007388 */ /* 0x000fe20000000800 */
[----:B------:R-:W-:Y:S01]  /*12db0*/  F2FP.BF16.PACK_AB R78, R79, R78 ;  /* 0x0000004e4f4e723e */ /* 0x000fe200000010ff */
[----:B------:R-:W-:Y:S01]  /*12dc0*/  IMAD R20, R13, 0x80, R18 ;  /* 0x000000800d147824 */ /* 0x000fe200078e0212 */
[----:B------:R-:W-:Y:S01]  /*12dd0*/  F2FP.BF16.PACK_AB R72, R73, R72 ;  /* 0x000000484948723e */ /* 0x000fe200000010ff */
[----:B------:R-:W-:Y:S01]  /*12de0*/  IMAD R0, R25, c[0x0][0x48c], R0 ;  /* 0x0001230019007a24 */ /* 0x000fe200078e0200 */
[----:B------:R-:W-:Y:S01]  /*12df0*/  STS [R19+0x80], R104 ;  /* 0x0000806813007388 */ /* 0x000fe20000000800 */
[--C-:B------:R-:W-:Y:S01]  /*12e00*/  IMAD.IADD R25, R17, 0x1, R12.reuse ;  /* 0x0000000111197824 */ /* 0x100fe200078e020c */
[----:B------:R-:W-:Y:S01]  /*12e10*/  F2FP.BF16.PACK_AB R74, R75, R74 ;  /* 0x0000004a4b4a723e */ /* 0x000fe200000010ff */
[C---:B------:R-:W-:Y:S01]  /*12e20*/  IMAD.IADD R27, R12.reuse, 0x1, R21 ;  /* 0x000000010c1b7824 */ /* 0x040fe200078e0215 */
[----:B------:R-:W-:Y:S01]  /*12e30*/  STS [R19+0x480], R106 ;  /* 0x0004806a13007388 */ /* 0x000fe20000000800 */
[----:B------:R-:W-:Y:S01]  /*12e40*/  IMAD.IADD R29, R12, 0x1, R19 ;  /* 0x000000010c1d7824 */ /* 0x000fe200078e0213 */
[----:B------:R-:W-:Y:S01]  /*12e50*/  F2FP.BF16.PACK_AB R68, R69, R68 ;  /* 0x000000444544723e */ /* 0x000fe200000010ff */
[----:B------:R-:W-:Y:S01]  /*12e60*/  IMAD.IADD R31, R11, 0x1, R12 ;  /* 0x000000010b1f7824 */ /* 0x000fe200078e020c */
[----:B------:R-:W-:Y:S01]  /*12e70*/  STS [R11], R100 ;  /* 0x000000640b007388 */ /* 0x000fe20000000800 */
[----:B------:R-:W-:Y:S01]  /*12e80*/  F2FP.BF16.PACK_AB R70, R71, R70 ;  /* 0x000000464746723e */ /* 0x000fe200000010ff */
[----:B------:R-:W-:Y:S01]  /*12e90*/  IMAD.IADD R15, R15, 0x1, R0 ;  /* 0x000000010f0f7824 */ /* 0x000fe200078e0200 */
[----:B------:R-:W-:Y:S01]  /*12ea0*/  F2FP.BF16.PACK_AB R52, R53, R52 ;  /* 0x000000343534723e */ /* 0x000fe200000010ff */
[----:B------:R-:W-:Y:S01]  /*12eb0*/  STS [R11+0x400], R102 ;  /* 0x000400660b007388 */ /* 0x000fe20000000800 */
[----:B------:R-:W-:Y:S01]  /*12ec0*/  F2FP.BF16.PACK_AB R54, R55, R54 ;  /* 0x000000363736723e */ /* 0x000fe200000010ff */
[----:B------:R-:W-:Y:S01]  /*12ed0*/  IMAD.SHL.U32 R2, R2, 0x2, RZ ;  /* 0x0000000202027824 */ /* 0x000fe200078e00ff */
[----:B------:R-:W-:Y:S01]  /*12ee0*/  LEA R16, P0, R14, c[0x0][0x450], 0x2 ;  /* 0x000114000e107a11 */ /* 0x000fe200078010ff */
[----:B------:R-:W-:Y:S01]  /*12ef0*/  STS [R25+0x80], R6 ;  /* 0x0000800619007388 */ /* 0x000fe20000000800 */
[----:B------:R-:W-:Y:S01]  /*12f00*/  F2FP.BF16.PACK_AB R56, R57, R56 ;  /* 0x000000383938723e */ /* 0x000fe200000010ff */
[----:B------:R-:W-:Y:S01]  /*12f10*/  IMAD R10, R13, 0x80, R10 ;  /* 0x000000800d0a7824 */ /* 0x000fe200078e020a */
[----:B------:R-:W-:Y:S01]  /*12f20*/  F2FP.BF16.PACK_AB R58, R59, R58 ;  /* 0x0000003a3b3a723e */ /* 0x000fe200000010ff */
[----:B------:R-:W-:Y:S01]  /*12f30*/  STS [R25+0x480], R98 ;  /* 0x0004806219007388 */ /* 0x000fe20000000800 */
[----:B------:R-:W-:-:S02]  /*12f40*/  F2FP.BF16.PACK_AB R60, R61, R60 ;  /* 0x0000003c3d3c723e */ /* 0x000fc400000010ff */
[----:B------:R-:W-:Y:S01]  /*12f50*/  F2FP.BF16.PACK_AB R62, R63, R62 ;  /* 0x0000003e3f3e723e */ /* 0x000fe200000010ff */
[----:B------:R-:W-:Y:S01]  /*12f60*/  STS [R27], R92 ;  /* 0x0000005c1b007388 */ /* 0x000fe20000000800 */
[----:B------:R-:W-:Y:S02]  /*12f70*/  F2FP.BF16.PACK_AB R5, R5, R64 ;  /* 0x000000400505723e */ /* 0x000fe400000010ff */
[----:B------:R-:W-:Y:S01]  /*12f80*/  F2FP.BF16.PACK_AB R66, R67, R66 ;  /* 0x000000424342723e */ /* 0x000fe200000010ff */
[----:B------:R-:W-:Y:S01]  /*12f90*/  STS [R27+0x400], R94 ;  /* 0x0004005e1b007388 */ /* 0x000fe20000000800 */
[----:B------:R-:W-:Y:S02]  /*12fa0*/  LEA.HI.X R15, R14, c[0x0][0x454], R15, 0x2, P0 ;  /* 0x000115000e0f7a11 */ /* 0x000fe400000f140f */
[C---:B------:R-:W-:Y:S01]  /*12fb0*/  IADD3 R18, R20.reuse, 0x8, RZ ;  /* 0x0000000814127810 */ /* 0x040fe20007ffe0ff */
[----:B------:R-:W-:Y:S01]  /*12fc0*/  STS [R29+0x80], R88 ;  /* 0x000080581d007388 */ /* 0x000fe20000000800 */
[----:B------:R-:W-:-:S02]  /*12fd0*/  ISETP.GE.OR P5, PT, R20, R3, P4 ;  /* 0x000000031400720c */ /* 0x000fc400027a6670 */
[----:B------:R-:W-:Y:S01]  /*12fe0*/  ISETP.GE.OR P4, PT, R18, R3, P4 ;  /* 0x000000031200720c */ /* 0x000fe20002786670 */
[----:B------:R-:W-:Y:S01]  /*12ff0*/  STS [R29+0x480], R90 ;  /* 0x0004805a1d007388 */ /* 0x000fe20000000800 */
[----:B------:R-:W-:-:S03]  /*13000*/  LEA R0, P0, R22, c[0x0][0x380], 0x1 ;  /* 0x0000e00016007a11 */ /* 0x000fc600078008ff */
        /* <DEDUP_REMOVED lines=18> */
[----:B------:R-:W-:Y:S04]  /*13130*/  SHFL.IDX PT, R32, R16, RZ, 0x1c1f ;  /* 0x001c1fff10207589 */ /* 0x000fe800000e0000 */
[----:B------:R-:W2:Y:S04]  /*13140*/  SHFL.IDX PT, R33, R15, RZ, 0x1c1f ;  /* 0x001c1fff0f217589 */ /* 0x000ea800000e0000 */
[----:B------:R-:W-:Y:S06]  /*13150*/  BAR.SYNC.DEFER_BLOCKING 0x1, 0x100 ;  /* 0x0044000000007b1d */ /* 0x000fec0000010000 */
[----:B------:R-:W-:Y:S01]  /*13160*/  SHFL.IDX PT, R34, R16, 0x1, 0x1c1f ;  /* 0x003c1f0010227f89 */ /* 0x000fe200000e0000 */
[----:B-1----:R-:W-:-:S03]  /*13170*/  IMAD.IADD R5, R23, 0x1, R4 ;  /* 0x0000000117057824 */ /* 0x002fc600078e0204 */
[----:B------:R-:W1:Y:S02]  /*13180*/  SHFL.IDX PT, R35, R15, 0x1, 0x1c1f ;  /* 0x003c1f000f237f89 */ /* 0x000e6400000e0000 */
[----:B------:R-:W-:Y:S02]  /*13190*/  LEA.HI.X R22, R22, c[0x0][0x384], R5, 0x1, P0 ;  /* 0x0000e10016167a11 */ /* 0x000fe400000f0c05 */
[----:B------:R-:W3:Y:S01]  /*131a0*/  SHFL.IDX PT, R20, R0, RZ, 0x181f ;  /* 0x00181fff00147589 */ /* 0x000ee200000e0000 */
[----:B------:R-:W-:-:S03]  /*131b0*/  ISETP.GE.AND P0, PT, R10, R3, PT ;  /* 0x000000030a00720c */ /* 0x000fc60003f06270 */
[----:B------:R-:W4:Y:S04]  /*131c0*/  SHFL.IDX PT, R21, R22, RZ, 0x181f ;  /* 0x00181fff16157589 */ /* 0x000f2800000e0000 */
[----:B--2---:R-:W-:Y:S04]  /*131d0*/  @!P5 ST.E [R32.64], R7 ;  /* 0x000000072000d985 */ /* 0x004fe8000c10192a */
[----:B-1----:R1:W-:Y:S04]  /*131e0*/  @!P4 ST.E [R34.64], R8 ;  /* 0x000000082200c985 */ /* 0x0023e8000c10192a */
[----:B------:R2:W2:Y:S04]  /*131f0*/  LDS.128 R48, [R2+0x1080] ;  /* 0x0010800002307984 */ /* 0x0004a80000000c00 */
[----:B------:R2:W2:Y:S04]  /*13200*/  LDS.128 R44, [R2+0x2080] ;  /* 0x00208000022c7984 */ /* 0x0004a80000000c00 */
[----:B------:R2:W2:Y:S04]  /*13210*/  LDS.128 R40, [R2+0x3080] ;  /* 0x0030800002287984 */ /* 0x0004a80000000c00 */
[----:B------:R2:W2:Y:S04]  /*13220*/  LDS.128 R36, [R2+0x5080] ;  /* 0x0050800002247984 */ /* 0x0004a80000000c00 */
[----:B------:R2:W2:Y:S04]  /*13230*/  LDS.128 R24, [R2+0x6080] ;  /* 0x0060800002187984 */ /* 0x0004a80000000c00 */
[----:B------:R2:W2:Y:S01]  /*13240*/  LDS.128 R16, [R2+0x7080] ;  /* 0x0070800002107984 */ /* 0x0004a20000000c00 */
[----:B-1----:R-:W-:Y:S01]  /*13250*/  IADD3 R8, R9, 0x40, RZ ;  /* 0x0000004009087810 */ /* 0x002fe20007ffe0ff */
[----:B------:R-:W-:Y:S05]  /*13260*/  @P0 BRA `(.L_x_210) ;  /* 0x000000b000000947 */ /* 0x000fea0003800000 */
[----:B---34-:R-:W1:Y:S01]  /*13270*/  LDS.128 R4, [R2+0x80] ;  /* 0x0000800002047984 */ /* 0x018e620000000c00 */
[----:B------:R-:W-:-:S02]  /*13280*/  ISETP.GE.AND P0, PT, R8, c[0x0][0x3c8], PT ;  /* 0x0000f20008007a0c */ /* 0x000fc40003f06270 */
[----:B------:R-:W-:Y:S01]  /*13290*/  ISETP.GE.AND P1, PT, R9, c[0x0][0x3c8], PT ;  /* 0x0000f20009007a0c */ /* 0x000fe20003f26270 */
[----:B------:R-:W3:Y:S10]  /*132a0*/  LDS.128 R12, [R2+0x4080] ;  /* 0x00408000020c7984 */ /* 0x000ef40000000c00 */
[----:B------:R-:W-:-:S02]  /*132b0*/  @!P0 SHF.R.S32.HI R11, RZ, 0x1f, R8 ;  /* 0x0000001fff0b8819 */ /* 0x000fc40000011408 */
[----:B------:R-:W-:Y:S02]  /*132c0*/  @!P1 IMAD.WIDE R28, R9, 0x2, R20 ;  /* 0x00000002091c9825 */ /* 0x000fe400078e0214 */
[----:B------:R-:W-:-:S04]  /*132d0*/  @!P0 LEA.HI R11, R11, R8, RZ, 0x3 ;  /* 0x000000080b0b8211 */ /* 0x000fc800078f18ff */
[----:B------:R-:W-:-:S05]  /*132e0*/  @!P0 LOP3.LUT R11, R11, 0xfffffff8, RZ, 0xc0, !PT ;  /* 0xfffffff80b0b8812 */ /* 0x000fca00078ec0ff */
[----:B------:R-:W-:Y:S01]  /*132f0*/  @!P0 IMAD.WIDE R20, R11, 0x2, R20 ;  /* 0x000000020b148825 */ /* 0x000fe200078e0214 */
[----:B-1----:R1:W-:Y:S04]  /*13300*/  @!P1 ST.E.128 [R28.64], R4 ;  /* 0x000000041c009985 */ /* 0x0023e8000c101d2a */
[----:B---3--:R1:W-:Y:S02]  /*13310*/  @!P0 ST.E.128 [R20.64], R12 ;  /* 0x0000000c14008985 */ /* 0x0083e4000c101d2a */
.L_x_210:
[----:B---34-:R-:W-:Y:S05]  /*13320*/  BSYNC B0 ;  /* 0x0000000000007941 */ /* 0x018fea0003800000 */
.L_x_209:
[----:B--2---:R-:W-:Y:S01]  /*13330*/  IADD3 R2, R10, 0x20, RZ ;  /* 0x000000200a027810 */ /* 0x004fe20007ffe0ff */
[----:B-1----:R1:W2:Y:S01]  /*13340*/  SHFL.IDX PT, R7, R22, 0x1, 0x181f ;  /* 0x00381f0016077f89 */ /* 0x0022a200000e0000 */
[----:B------:R-:W-:Y:S02]  /*13350*/  BSSY B0, `(.L_x_211) ;  /* 0x000000d000007945 */ /* 0x000fe40003800000 */
[----:B------:R-:W-:Y:S01]  /*13360*/  ISETP.GE.AND P0, PT, R2, R3, PT ;  /* 0x000000030200720c */ /* 0x000fe20003f06270 */
[----:B------:R1:W3:-:S12]  /*13370*/  SHFL.IDX PT, R6, R0, 0x1, 0x181f ;  /* 0x00381f0000067f89 */ /* 0x0002d800000e0000 */
[----:B------:R-:W-:Y:S05]  /*13380*/  @P0 BRA `(.L_x_212) ;  /* 0x0000009000000947 */ /* 0x000fea0003800000 */
[----:B------:R-:W-:Y:S02]  /*13390*/  ISETP.GE.AND P0, PT, R8, c[0x0][0x3c8], PT ;  /* 0x0000f20008007a0c */ /* 0x000fe40003f06270 */
[----:B------:R-:W-:-:S11]  /*133a0*/  ISETP.GE.AND P1, PT, R9, c[0x0][0x3c8], PT ;  /* 0x0000f20009007a0c */ /* 0x000fd60003f26270 */
[----:B------:R-:W-:-:S04]  /*133b0*/  @!P0 SHF.R.S32.HI R5, RZ, 0x1f, R8 ;  /* 0x0000001fff058819 */ /* 0x000fc80000011408 */
[----:B------:R-:W-:Y:S01]  /*133c0*/  @!P0 LEA.HI R2, R5, R8, RZ, 0x3 ;  /* 0x0000000805028211 */ /* 0x000fe200078f18ff */
[----:B--23--:R-:W-:-:S03]  /*133d0*/  @!P1 IMAD.WIDE R4, R9, 0x2, R6 ;  /* 0x0000000209049825 */ /* 0x00cfc600078e0206 */
[----:B------:R-:W-:Y:S02]  /*133e0*/  @!P0 LOP3.LUT R2, R2, 0xfffffff8, RZ, 0xc0, !PT ;  /* 0xfffffff802028812 */ /* 0x000fe400078ec0ff */
[----:B------:R2:W-:Y:S03]  /*133f0*/  @!P1 ST.E.128 [R4.64], R48 ;  /* 0x0000003004009985 */ /* 0x0005e6000c101d2a */
[----:B------:R-:W-:-:S05]  /*13400*/  @!P0 IMAD.WIDE R6, R2, 0x2, R6 ;  /* 0x0000000202068825 */ /* 0x000fca00078e0206 */
[----:B------:R2:W-:Y:S02]  /*13410*/  @!P0 ST.E.128 [R6.64], R36 ;  /* 0x0000002406008985 */ /* 0x0005e4000c101d2a */
.L_x_212:
[----:B------:R-:W-:Y:S05]  /*13420*/  BSYNC B0 ;  /* 0x0000000000007941 */ /* 0x000fea0003800000 */
.L_x_211:
[----:B------:R-:W-:Y:S01]  /*13430*/  IADD3 R2, R10, 0x40, RZ ;  /* 0x000000400a027810 */ /* 0x000fe20007ffe0ff */
[----:B--2---:R2:W4:Y:S01]  /*13440*/  SHFL.IDX PT, R7, R22, 0x2, 0x181f ;  /* 0x00581f0016077f89 */ /* 0x00452200000e0000 */
[----:B------:R-:W-:Y:S02]  /*13450*/  BSSY B0, `(.L_x_213) ;  /* 0x000000d000007945 */ /* 0x000fe40003800000 */
[----:B------:R-:W-:Y:S01]  /*13460*/  ISETP.GE.AND P0, PT, R2, R3, PT ;  /* 0x000000030200720c */ /* 0x000fe20003f06270 */
[----:B---3--:R2:W3:-:S12]  /*13470*/  SHFL.IDX PT, R6, R0, 0x2, 0x181f ;  /* 0x00581f0000067f89 */ /* 0x0084d800000e0000 */
[----:B------:R-:W-:Y:S05]  /*13480*/  @P0 BRA `(.L_x_214) ;  /* 0x0000009000000947 */ /* 0x000fea0003800000 */
[----:B------:R-:W-:Y:S02]  /*13490*/  ISETP.GE.AND P0, PT, R8, c[0x0][0x3c8], PT ;  /* 0x0000f20008007a0c */ /* 0x000fe40003f06270 */
[----:B------:R-:W-:-:S11]  /*134a0*/  ISETP.GE.AND P1, PT, R9, c[0x0][0x3c8], PT ;  /* 0x0000f20009007a0c */ /* 0x000fd60003f26270 */
[----:B------:R-:W-:-:S04]  /*134b0*/  @!P0 SHF.R.S32.HI R5, RZ, 0x1f, R8 ;  /* 0x0000001fff058819 */ /* 0x000fc80000011408 */
[----:B------:R-:W-:Y:S01]  /*134c0*/  @!P0 LEA.HI R2, R5, R8, RZ, 0x3 ;  /* 0x0000000805028211 */ /* 0x000fe200078f18ff */
[----:B---34-:R-:W-:-:S03]  /*134d0*/  @!P1 IMAD.WIDE R4, R9, 0x2, R6 ;  /* 0x0000000209049825 */ /* 0x018fc600078e0206 */
[----:B------:R-:W-:Y:S02]  /*134e0*/  @!P0 LOP3.LUT R2, R2, 0xfffffff8, RZ, 0xc0, !PT ;  /* 0xfffffff802028812 */ /* 0x000fe400078ec0ff */
[----:B------:R3:W-:Y:S03]  /*134f0*/  @!P1 ST.E.128 [R4.64], R44 ;  /* 0x0000002c04009985 */ /* 0x0007e6000c101d2a */
[----:B------:R-:W-:-:S05]  /*13500*/  @!P0 IMAD.WIDE R6, R2, 0x2, R6 ;  /* 0x0000000202068825 */ /* 0x000fca00078e0206 */
[----:B------:R3:W-:Y:S02]  /*13510*/  @!P0 ST.E.128 [R6.64], R24 ;  /* 0x0000001806008985 */ /* 0x0007e4000c101d2a */
.L_x_214:
[----:B------:R-:W-:Y:S05]  /*13520*/  BSYNC B0 ;  /* 0x0000000000007941 */ /* 0x000fea0003800000 */
.L_x_213:
[----:B------:R-:W-:Y:S01]  /*13530*/  IADD3 R10, R10, 0x60, RZ ;  /* 0x000000600a0a7810 */ /* 0x000fe20007ffe0ff */
[----:B---3--:R3:W1:Y:S03]  /*13540*/  SHFL.IDX PT, R5, R22, 0x3, 0x181f ;  /* 0x00781f0016057f89 */ /* 0x00866600000e0000 */
[----:B------:R-:W-:Y:S01]  /*13550*/  ISETP.GE.AND P0, PT, R10, R3, PT ;  /* 0x000000030a00720c */ /* 0x000fe20003f06270 */
[----:B------:R3:W2:-:S12]  /*13560*/  SHFL.IDX PT, R4, R0, 0x3, 0x181f ;  /* 0x00781f0000047f89 */ /* 0x00069800000e0000 */
[----:B------:R-:W-:Y:S05]  /*13570*/  @P0 EXIT ;  /* 0x000000000000094d */ /* 0x000fea0003800000 */
[----:B------:R-:W-:-:S13]  /*13580*/  ISETP.GE.AND P0, PT, R9, c[0x0][0x3c8], PT ;  /* 0x0000f20009007a0c */ /* 0x000fda0003f06270 */
[----:B-12---:R-:W-:-:S05]  /*13590*/  @!P0 IMAD.WIDE R2, R9, 0x2, R4 ;  /* 0x0000000209028825 */ /* 0x006fca00078e0204 */
[----:B------:R1:W-:Y:S01]  /*135a0*/  @!P0 ST.E.128 [R2.64], R40 ;  /* 0x0000002802008985 */ /* 0x0003e2000c101d2a */
[----:B------:R-:W-:-:S13]  /*135b0*/  ISETP.GE.AND P0, PT, R8, c[0x0][0x3c8], PT ;  /* 0x0000f20008007a0c */ /* 0x000fda0003f06270 */
[----:B------:R-:W-:Y:S05]  /*135c0*/  @P0 EXIT ;  /* 0x000000000000094d */ /* 0x000fea0003800000 */
[----:B-1----:R-:W-:-:S04]  /*135d0*/  SHF.R.S32.HI R3, RZ, 0x1f, R8 ;  /* 0x0000001fff037819 */ /* 0x002fc80000011408 */
[----:B------:R-:W-:-:S04]  /*135e0*/  LEA.HI R3, R3, R8, RZ, 0x3 ;  /* 0x0000000803037211 */ /* 0x000fc800078f18ff */
[----:B------:R-:W-:-:S05]  /*135f0*/  LOP3.LUT R3, R3, 0xfffffff8, RZ, 0xc0, !PT ;  /* 0xfffffff803037812 */ /* 0x000fca00078ec0ff */
[----:B------:R-:W-:-:S05]  /*13600*/  IMAD.WIDE R4, R3, 0x2, R4 ;  /* 0x0000000203047825 */ /* 0x000fca00078e0204 */
[----:B------:R-:W-:Y:S01]  /*13610*/  ST.E.128 [R4.64], R16 ;  /* 0x0000001004007985 */ /* 0x000fe2000c101d2a */
[----:B------:R-:W-:Y:S05]  /*13620*/  EXIT ;  /* 0x000000000000794d */ /* 0x000fea0003800000 */
.L_x_208:
[----:B------:R-:W1:Y:S01]  /*13630*/  S2R R5, SR_TID.X ;  /* 0x0000000000057919 */ /* 0x000e620000002100 */
[----:B------:R-:W-:Y:S03]  /*13640*/  BSSY B0, `(.L_x_215) ;  /* 0x0000029000007945 */ /* 0x000fe60003800000 */
[----:B------:R-:W2:Y:S01]  /*13650*/  S2R R8, SR_CTAID.Z ;  /* 0x0000000000087919 */ /* 0x000ea20000002700 */
[----:B-1----:R-:W-:Y:S02]  /*13660*/  ISETP.GT.AND P0, PT, R5, 0x7f, PT ;  /* 0x0000007f0500780c */ /* 0x002fe40003f04270 */
[----:B--2---:R-:W-:-:S11]  /*13670*/  SHF.R.S32.HI R11, RZ, 0x1f, R8 ;  /* 0x0000001fff0b7819 */ /* 0x004fd60000011408 */
[----:B------:R-:W-:Y:S05]  /*13680*/  @P0 BRA `(.L_x_216) ;  /* 0x0000024000000947 */ /* 0x000fea0003800000 */
[----:B------:R-:W1:Y:S01]  /*13690*/  S2R R4, SR_CTAID.X ;  /* 0x0000000000047919 */ /* 0x000e620000002500 */
[----:B------:R-:W-:-:S05]  /*136a0*/  MOV R2, c[0x0][0x4e8] ;  /* 0x00013a0000027a02 */ /* 0x000fca0000000f00 */
[----:B------:R-:W-:Y:S01]  /*136b0*/  IMAD R0, R2, c[0x0][0x388], RZ ;  /* 0x0000e20002007a24 */ /* 0x000fe200078e02ff */
[----:B-1----:R-:W-:-:S04]  /*136c0*/  LEA R7, R4, R5, 0x7 ;  /* 0x0000000504077211 */ /* 0x002fc800078e38ff */
[----:B------:R-:W-:-:S13]  /*136d0*/  ISETP.GE.AND P0, PT, R7, R0, PT ;  /* 0x000000000700720c */ /* 0x000fda0003f06270 */
[----:B------:R-:W-:Y:S05]  /*136e0*/  @P0 BRA `(.L_x_216) ;  /* 0x000001e000000947 */ /* 0x000fea0003800000 */
[----:B------:R-:W-:Y:S01]  /*136f0*/  ISETP.NE.AND P0, PT, R2, 0x1, PT ;  /* 0x000000010200780c */ /* 0x000fe20003f05270 */
[----:B------:R-:W-:Y:S01]  /*13700*/  ULDC.64 UR4, c[0x0][0x490] ;  /* 0x0001240000047ab9 */ /* 0x000fe20000000a00 */
[----:B------:R-:W-:Y:S01]  /*13710*/  IMAD.MOV.U32 R6, RZ, RZ, R7 ;  /* 0x000000ffff067224 */ /* 0x000fe200078e0007 */
[----:B------:R-:W-:Y:S02]  /*13720*/  UIMAD UR7, UR6, UR4, URZ ;  /* 0x00000004060772a4 */ /* 0x000fe4000f8e023f */
[----:B------:R-:W-:Y:S02]  /*13730*/  UIMAD.WIDE.U32 UR8, UR12, UR4, URZ ;  /* 0x000000040c0872a5 */ /* 0x000fe4000f8e003f */
[----:B------:R-:W-:-:S04]  /*13740*/  UIMAD UR4, UR12, UR5, UR7 ;  /* 0x000000050c0472a4 */ /* 0x000fc8000f8e0207 */
[----:B------:R-:W-:Y:S01]  /*13750*/  UIADD3 UR4, UR9, UR4, URZ ;  /* 0x0000000409047290 */ /* 0x000fe2000fffe03f */
[----:B------:R-:W-:Y:S01]  /*13760*/  MOV R2, UR8 ;  /* 0x0000000800027c02 */ /* 0x000fe20008000f00 */
[----:B------:R-:W-:-:S04]  /*13770*/  @P0 IMAD.HI.U32 R0, R7, c[0x0][0x4ec], RZ ;  /* 0x00013b0007000a27 */ /* 0x000fc800078e00ff */
[----:B------:R-:W-:Y:S01]  /*13780*/  MOV R13, UR4 ;  /* 0x00000004000d7c02 */ /* 0x000fe20008000f00 */
[----:B------:R-:W-:Y:S01]  /*13790*/  IMAD.MOV.U32 R12, RZ, RZ, R2 ;  /* 0x000000ffff0c7224 */ /* 0x000fe200078e0002 */
[----:B------:R-:W-:Y:S01]  /*137a0*/  @P0 SHF.R.U32.HI R6, RZ, c[0x0][0x4f0], R0 ;  /* 0x00013c00ff060a19 */ /* 0x000fe20000011600 */
[----:B------:R-:W-:Y:S02]  /*137b0*/  IMAD.U32 R3, RZ, RZ, UR9 ;  /* 0x00000009ff037e24 */ /* 0x000fe4000f8e00ff */
[----:B------:R-:W-:Y:S02]  /*137c0*/  IMAD R3, R11, c[0x0][0x498], RZ ;  /* 0x000126000b037a24 */ /* 0x000fe400078e02ff */
[----:B------:R-:W-:Y:S02]  /*137d0*/  IMAD.MOV R4, RZ, RZ, -R6 ;  /* 0x000000ffff047224 */ /* 0x000fe400078e0a06 */
[----:B------:R-:W-:-:S04]  /*137e0*/  IMAD.WIDE.U32 R12, R8, c[0x0][0x498], R12 ;  /* 0x00012600080c7a25 */ /* 0x000fc800078e000c */
[----:B------:R-:W-:Y:S01]  /*137f0*/  IMAD R4, R4, c[0x0][0x4e8], R7 ;  /* 0x00013a0004047a24 */ /* 0x000fe200078e0207 */
[----:B------:R-:W-:Y:S01]  /*13800*/  IADD3 R12, P0, R6, R12, RZ ;  /* 0x0000000c060c7210 */ /* 0x000fe20007f1e0ff */
[----:B------:R-:W-:Y:S01]  /*13810*/  IMAD R0, R8, c[0x0][0x49c], R3 ;  /* 0x0001270008007a24 */ /* 0x000fe200078e0203 */
[----:B------:R-:W-:Y:S02]  /*13820*/  SHF.R.S32.HI R3, RZ, 0x1f, R6 ;  /* 0x0000001fff037819 */ /* 0x000fe40000011406 */
[----:B------:R-:W-:Y:S02]  /*13830*/  SHF.R.S32.HI R2, RZ, 0x1f, R4 ;  /* 0x0000001fff027819 */ /* 0x000fe40000011404 */
[----:B------:R-:W-:-:S03]  /*13840*/  IADD3.X R13, R3, R13, R0, P0, !PT ;  /* 0x0000000d030d7210 */ /* 0x000fc600007fe400 */
[----:B------:R-:W-:Y:S02]  /*13850*/  IMAD R7, R2, c[0x0][0x488], RZ ;  /* 0x0001220002077a24 */ /* 0x000fe400078e02ff */
[----:B------:R-:W-:-:S04]  /*13860*/  IMAD.WIDE.U32 R12, R4, c[0x0][0x488], R12 ;  /* 0x00012200040c7a25 */ /* 0x000fc800078e000c */
[----:B------:R-:W-:Y:S01]  /*13870*/  IMAD R7, R4, c[0x0][0x48c], R7 ;  /* 0x0001230004077a24 */ /* 0x000fe200078e0207 */
[----:B------:R-:W-:-:S04]  /*13880*/  LEA R2, P0, R12, c[0x0][0x450], 0x2 ;  /* 0x000114000c027a11 */ /* 0x000fc800078010ff */
[----:B------:R-:W-:-:S04]  /*13890*/  IADD3 R7, R13, R7, RZ ;  /* 0x000000070d077210 */ /* 0x000fc80007ffe0ff */
[----:B------:R-:W-:Y:S02]  /*138a0*/  LEA.HI.X R3, R12, c[0x0][0x454], R7, 0x2, P0 ;  /* 0x000115000c037a11 */ /* 0x000fe400000f1407 */
[----:B------:R-:W-:-:S05]  /*138b0*/  MOV R7, 0xff800000 ;  /* 0xff80000000077802 */ /* 0x000fca0000000f00 */
[----:B------:R1:W-:Y:S02]  /*138c0*/  STG.E [R2.64], R7 ;  /* 0x0000000702007986 */ /* 0x0003e4000c10192a */
.L_x_216:
[----:B------:R-:W-:Y:S05]  /*138d0*/  BSYNC B0 ;  /* 0x0000000000007941 */ /* 0x000fea0003800000 */
.L_x_215:
[----:B-1----:R-:W1:Y:S01]  /*138e0*/  S2R R7, SR_CTAID.X ;  /* 0x0000000000077919 */ /* 0x002e620000002500 */
[----:B------:R-:W-:Y:S01]  /*138f0*/  SHF.R.S32.HI R6, RZ, 0x1f, R5 ;  /* 0x0000001fff067819 */ /* 0x000fe20000011405 */
[----:B------:R-:W-:Y:S01]  /*13900*/  IMAD.MOV.U32 R3, RZ, RZ, c[0x0][0x4e8] ;  /* 0x00013a00ff037624 */ /* 0x000fe200078e00ff */
[----:B------:R-:W-:Y:S01]  /*13910*/  ULDC.64 UR4, c[0x0][0x3e8] ;  /* 0x0000fa0000047ab9 */ /* 0x000fe20000000a00 */
[----:B------:R-:W-:Y:S01]  /*13920*/  IMAD R11, R11, c[0x0][0x3f0], RZ ;  /* 0x0000fc000b0b7a24 */ /* 0x000fe200078e02ff */
[----:B------:R-:W-:Y:S01]  /*13930*/  LEA.HI R6, R6, R5, RZ, 0x3 ;  /* 0x0000000506067211 */ /* 0x000fe200078f18ff */
[----:B------:R-:W-:Y:S01]  /*13940*/  UIMAD UR6, UR6, UR4, URZ ;  /* 0x00000004060672a4 */ /* 0x000fe2000f8e023f */
[C---:B------:R-:W-:Y:S01]  /*13950*/  ISETP.NE.AND P0, PT, R3.reuse, 0x1, PT ;  /* 0x000000010300780c */ /* 0x040fe20003f05270 */
[----:B------:R-:W-:Y:S01]  /*13960*/  UIMAD.WIDE.U32 UR8, UR12, UR4, URZ ;  /* 0x000000040c0872a5 */ /* 0x000fe2000f8e003f */
[----:B------:R-:W-:Y:S01]  /*13970*/  LOP3.LUT R0, R6, 0xfffffff8, RZ, 0xc0, !PT ;  /* 0xfffffff806007812 */ /* 0x000fe200078ec0ff */
[----:B------:R-:W-:Y:S01]  /*13980*/  UIMAD UR4, UR12, UR5, UR6 ;  /* 0x000000050c0472a4 */ /* 0x000fe2000f8e0206 */
[----:B------:R-:W-:Y:S01]  /*13990*/  SHF.R.S32.HI R6, RZ, 0x3, R6 ;  /* 0x00000003ff067819 */ /* 0x000fe20000011406 */
[----:B------:R-:W-:Y:S01]  /*139a0*/  IMAD R3, R3, c[0x0][0x388], RZ ;  /* 0x0000e20003037a24 */ /* 0x000fe200078e02ff */
[----:B------:R-:W-:Y:S01]  /*139b0*/  BSSY B0, `(.L_x_217) ;  /* 0x000002c000007945 */ /* 0x000fe20003800000 */
[----:B------:R-:W-:Y:S01]  /*139c0*/  IMAD.IADD R5, R5, 0x1, -R0 ;  /* 0x0000000105057824 */ /* 0x000fe200078e0a00 */
[----:B------:R-:W-:Y:S01]  /*139d0*/  UIADD3 UR4, UR9, UR4, URZ ;  /* 0x0000000409047290 */ /* 0x000fe2000fffe03f */
[----:B------:R-:W-:Y:S01]  /*139e0*/  IMAD.U32 R13, RZ, RZ, UR9 ;  /* 0x00000009ff0d7e24 */ /* 0x000fe2000f8e00ff */
[----:B------:R-:W-:Y:S01]  /*139f0*/  MOV R12, UR8 ;  /* 0x00000008000c7c02 */ /* 0x000fe20008000f00 */
[----:B------:R-:W-:Y:S01]  /*13a00*/  IMAD R0, R8, c[0x0][0x3f4], R11 ;  /* 0x0000fd0008007a24 */ /* 0x000fe200078e020b */
[----:B------:R-:W-:-:S02]  /*13a10*/  LEA R4, R5, R6, 0x5 ;  /* 0x0000000605047211 */ /* 0x000fc400078e28ff */
[----:B------:R-:W-:Y:S02]  /*13a20*/  MOV R13, UR4 ;  /* 0x00000004000d7c02 */ /* 0x000fe40008000f00 */
[----:B------:R-:W-:Y:S01]  /*13a30*/  SHF.L.U32 R5, R5, 0x3, RZ ;  /* 0x0000000305057819 */ /* 0x000fe200000006ff */
[C---:B-1----:R-:W-:Y:S01]  /*13a40*/  IMAD R4, R7.reuse, 0x80, R4 ;  /* 0x0000008007047824 */ /* 0x042fe200078e0204 */
[----:B------:R-:W-:Y:S01]  /*13a50*/  LEA R6, R7, R6, 0x7 ;  /* 0x0000000607067211 */ /* 0x000fe200078e38ff */
[----:B------:R-:W-:-:S04]  /*13a60*/  IMAD.WIDE.U32 R12, R8, c[0x0][0x3f0], R12 ;  /* 0x0000fc00080c7a25 */ /* 0x000fc800078e000c */
[----:B------:R-:W-:-:S04]  /*13a70*/  @P0 IMAD.HI.U32 R2, R4, c[0x0][0x4ec], RZ ;  /* 0x00013b0004020a27 */ /* 0x000fc800078e00ff */
[----:B------:R-:W-:Y:S01]  /*13a80*/  IMAD.MOV.U32 R9, RZ, RZ, R4 ;  /* 0x000000ffff097224 */ /* 0x000fe200078e0004 */
[----:B------:R-:W-:Y:S01]  /*13a90*/  @P0 SHF.R.U32.HI R9, RZ, c[0x0][0x4f0], R2 ;  /* 0x00013c00ff090a19 */ /* 0x000fe20000011602 */
[----:B------:R-:W-:-:S03]  /*13aa0*/  IMAD.IADD R13, R13, 0x1, R0 ;  /* 0x000000010d0d7824 */ /* 0x000fc600078e0200 */
[----:B------:R-:W-:Y:S01]  /*13ab0*/  SHF.R.S32.HI R2, RZ, 0x1f, R9 ;  /* 0x0000001fff027819 */ /* 0x000fe20000011409 */
[C---:B------:R-:W-:Y:S01]  /*13ac0*/  IMAD.WIDE.U32 R12, R9.reuse, c[0x0][0x3e0], R12 ;  /* 0x0000f800090c7a25 */ /* 0x040fe200078e000c */
[----:B------:R-:W-:-:S03]  /*13ad0*/  IADD3 R11, -R9, RZ, RZ ;  /* 0x000000ff090b7210 */ /* 0x000fc60007ffe1ff */
[----:B------:R-:W-:Y:S02]  /*13ae0*/  IMAD R2, R2, c[0x0][0x3e0], RZ ;  /* 0x0000f80002027a24 */ /* 0x000fe400078e02ff */
[----:B------:R-:W-:Y:S01]  /*13af0*/  IMAD R11, R11, c[0x0][0x4e8], R4 ;  /* 0x00013a000b0b7a24 */ /* 0x000fe200078e0204 */
[----:B------:R-:W-:Y:S01]  /*13b00*/  IADD3 R4, R5, 0x40, RZ ;  /* 0x0000004005047810 */ /* 0x000fe20007ffe0ff */
[----:B------:R-:W-:-:S03]  /*13b10*/  IMAD R9, R9, c[0x0][0x3e4], R2 ;  /* 0x0000f90009097a24 */ /* 0x000fc600078e0202 */
[----:B------:R-:W-:Y:S02]  /*13b20*/  SHF.R.S32.HI R0, RZ, 0x1f, R11 ;  /* 0x0000001fff007819 */ /* 0x000fe4000001140b */
[----:B------:R-:W-:-:S03]  /*13b30*/  IADD3 R13, R13, R9, RZ ;  /* 0x000000090d0d7210 */ /* 0x000fc60007ffe0ff */
[----:B------:R-:W-:Y:S02]  /*13b40*/  IMAD R0, R0, c[0x0][0x3d8], RZ ;  /* 0x0000f60000007a24 */ /* 0x000fe400078e02ff */
[----:B------:R-:W-:-:S04]  /*13b50*/  IMAD.WIDE.U32 R12, R11, c[0x0][0x3d8], R12 ;  /* 0x0000f6000b0c7a25 */ /* 0x000fc800078e000c */
[----:B------:R-:W-:Y:S01]  /*13b60*/  IMAD R0, R11, c[0x0][0x3dc], R0 ;  /* 0x0000f7000b007a24 */ /* 0x000fe200078e0200 */
[----:B------:R-:W-:-:S03]  /*13b70*/  LEA R2, P0, R12, c[0x0][0x380], 0x1 ;  /* 0x0000e0000c027a11 */ /* 0x000fc600078008ff */
[----:B------:R-:W-:Y:S02]  /*13b80*/  IMAD.IADD R9, R13, 0x1, R0 ;  /* 0x000000010d097824 */ /* 0x000fe400078e0200 */
[----:B------:R1:W2:Y:S03]  /*13b90*/  SHFL.IDX PT, R8, R2, RZ, 0x181f ;  /* 0x00181fff02087589 */ /* 0x0002a600000e0000 */
[----:B------:R-:W-:Y:S02]  /*13ba0*/  LEA.HI.X R0, R12, c[0x0][0x384], R9, 0x1, P0 ;  /* 0x0000e1000c007a11 */ /* 0x000fe400000f0c09 */
[----:B------:R-:W-:-:S03]  /*13bb0*/  ISETP.GE.AND P0, PT, R6, R3, PT ;  /* 0x000000030600720c */ /* 0x000fc60003f06270 */
[----:B------:R1:W3:Y:S10]  /*13bc0*/  SHFL.IDX PT, R9, R0, RZ, 0x181f ;  /* 0x00181fff00097589 */ /* 0x0002f400000e0000 */
        /* <DEDUP_REMOVED lines=10> */
.L_x_218:
[----:B------:R-:W-:Y:S05]  /*13c70*/  BSYNC B0 ;  /* 0x0000000000007941 */ /* 0x000fea0003800000 */
.L_x_217:
[----:B--2---:R-:W-:Y:S01]  /*13c80*/  IADD3 R10, R6, 0x20, RZ ;  /* 0x00000020060a7810 */ /* 0x004fe20007ffe0ff */
[----:B---3--:R2:W3:Y:S01]  /*13c90*/  SHFL.IDX PT, R9, R0, 0x1, 0x181f ;  /* 0x00381f0000097f89 */ /* 0x0084e200000e0000 */
[----:B------:R-:W-:Y:S02]  /*13ca0*/  BSSY B0, `(.L_x_219) ;  /* 0x000000d000007945 */ /* 0x000fe40003800000 */
[----:B------:R-:W-:Y:S01]  /*13cb0*/  ISETP.GE.AND P0, PT, R10, R3, PT ;  /* 0x000000030a00720c */ /* 0x000fe20003f06270 */
[----:B------:R2:W4:-:S12]  /*13cc0*/  SHFL.IDX PT, R8, R2, 0x1, 0x181f ;  /* 0x00381f0002087f89 */ /* 0x00051800000e0000 */
[----:B------:R-:W-:Y:S05]  /*13cd0*/  @P0 BRA `(.L_x_220) ;  /* 0x0000009000000947 */ /* 0x000fea0003800000 */
[----:B------:R-:W-:Y:S02]  /*13ce0*/  ISETP.GE.AND P0, PT, R4, c[0x0][0x3c8], PT ;  /* 0x0000f20004007a0c */ /* 0x000fe40003f06270 */
[----:B------:R-:W-:-:S11]  /*13cf0*/  ISETP.GE.AND P1, PT, R5, c[0x0][0x3c8], PT ;  /* 0x0000f20005007a0c */ /* 0x000fd60003f26270 */
[----:B------:R-:W-:Y:S02]  /*13d00*/  @!P0 SHF.R.S32.HI R7, RZ, 0x1f, R4 ;  /* 0x0000001fff078819 */ /* 0x000fe40000011404 */
[----:B---34-:R-:W-:Y:S02]  /*13d10*/  @!P1 IMAD.WIDE R10, R5, 0x2, R8 ;  /* 0x00000002050a9825 */ /* 0x018fe400078e0208 */
[----:B------:R-:W-:-:S03]  /*13d20*/  @!P0 LEA.HI R7, R7, R4, RZ, 0x3 ;  /* 0x0000000407078211 */ /* 0x000fc600078f18ff */
[----:B------:R3:W-:Y:S01]  /*13d30*/  @!P1 ST.E.128 [R10.64], RZ ;  /* 0x000000ff0a009985 */ /* 0x0007e2000c101d2a */
[----:B------:R-:W-:-:S05]  /*13d40*/  @!P0 LOP3.LUT R7, R7, 0xfffffff8, RZ, 0xc0, !PT ;  /* 0xfffffff807078812 */ /* 0x000fca00078ec0ff */
[----:B------:R-:W-:-:S05]  /*13d50*/  @!P0 IMAD.WIDE R8, R7, 0x2, R8 ;  /* 0x0000000207088825 */ /* 0x000fca00078e0208 */
[----:B------:R3:W-:Y:S02]  /*13d60*/  @!P0 ST.E.128 [R8.64], RZ ;  /* 0x000000ff08008985 */ /* 0x0007e4000c101d2a */
.L_x_220:
[----:B------:R-:W-:Y:S05]  /*13d70*/  BSYNC B0 ;  /* 0x0000000000007941 */ /* 0x000fea0003800000 */
.L_x_219:
[----:B---3--:R-:W-:Y:S01]  /*13d80*/  IADD3 R10, R6, 0x40, RZ ;  /* 0x00000040060a7810 */ /* 0x008fe20007ffe0ff */
[----:B------:R3:W1:Y:S01]  /*13d90*/  SHFL.IDX PT, R9, R0, 0x2, 0x181f ;  /* 0x00581f0000097f89 */ /* 0x00066200000e0000 */
[----:B------:R-:W-:Y:S02]  /*13da0*/  BSSY B0, `(.L_x_221) ;  /* 0x000000d000007945 */ /* 0x000fe40003800000 */
[----:B------:R-:W-:Y:S01]  /*13db0*/  ISETP.GE.AND P0, PT, R10, R3, PT ;  /* 0x000000030a00720c */ /* 0x000fe20003f06270 */
[----:B----4-:R3:W4:-:S12]  /*13dc0*/  SHFL.IDX PT, R8, R2, 0x2, 0x181f ;  /* 0x00581f0002087f89 */ /* 0x01071800000e0000 */
        /* <DEDUP_REMOVED lines=8> */
[----:B------:R-:W-:-:S05]  /*13e50*/  @!P0 IMAD.WIDE R8, R7, 0x2, R8 ;  /* 0x0000000207088825 */ /* 0x000fca00078e0208 */
[----:B------:R1:W-:Y:S02]  /*13e60*/  @!P0 ST.E.128 [R8.64], RZ ;  /* 0x000000ff08008985 */ /* 0x0003e4000c101d2a */
.L_x_222:
[----:B------:R-:W-:Y:S05]  /*13e70*/  BSYNC B0 ;  /* 0x0000000000007941 */ /* 0x000fea0003800000 */
.L_x_221:
[----:B------:R-:W-:Y:S01]  /*13e80*/  IADD3 R6, R6, 0x60, RZ ;  /* 0x0000006006067810 */ /* 0x000fe20007ffe0ff */
[----:B-1----:R1:W2:Y:S03]  /*13e90*/  SHFL.IDX PT, R9, R0, 0x3, 0x181f ;  /* 0x00781f0000097f89 */ /* 0x0022a600000e0000 */
[----:B------:R-:W-:Y:S01]  /*13ea0*/  ISETP.GE.AND P0, PT, R6, R3, PT ;  /* 0x000000030600720c */ /* 0x000fe20003f06270 */
[----:B----4-:R1:W4:-:S12]  /*13eb0*/  SHFL.IDX PT, R8, R2, 0x3, 0x181f ;  /* 0x00781f0002087f89 */ /* 0x01031800000e0000 */
[----:B------:R-:W-:Y:S05]  /*13ec0*/  @P0 EXIT ;  /* 0x000000000000094d */ /* 0x000fea0003800000 */
[----:B------:R-:W-:-:S13]  /*13ed0*/  ISETP.GE.AND P0, PT, R5, c[0x0][0x3c8], PT ;  /* 0x0000f20005007a0c */ /* 0x000fda0003f06270 */
[----:B-1234-:R-:W-:-:S05]  /*13ee0*/  @!P0 IMAD.WIDE R2, R5, 0x2, R8 ;  /* 0x0000000205028825 */ /* 0x01efca00078e0208 */
        /* <DEDUP_REMOVED lines=9> */
.L_x_223:
        /* <DEDUP_REMOVED lines=16> */
.L_x_2168:


//--------------------- .text._ZN7cutlass13device_kernelIN5flash19enable_sm80_to_sm89INS1_16FlashAttnFwdSm80INS1_25CollectiveMainloopFwdSm80ILi8ELi1ELb1EN4cute5tupleIJNS5_1CILi128EEENS7_ILi96EEES8_EEELi128ENS_10bfloat16_tEfNS_4arch4Sm80ELb0ELb1ELb1ELb1ELb1ELb0ELb1ELb0EEENS1_21CollectiveEpilogueFwdINS6_IJS8_S8_S9_EEENS6_IJNS7_ILi1EEESH_SH_EEESB_SD_Li256ELb1ELb1ELb0ELb0EEENS1_19SingleTileSchedulerILb1ELb0ELb1ELi128EEEEEEEEEvNT_6ParamsE --------------------------
	.section	.text._ZN7cutlass13device_kernelIN5flash19enable_sm80_to_sm89INS1_16FlashAttnFwdSm80INS1_25CollectiveMainloopFwdSm80ILi8ELi1ELb1EN4cute5tupleIJNS5_1CILi128EEENS7_ILi96EEES8_EEELi128ENS_10bfloat16_tEfNS_4arch4Sm80ELb0ELb1ELb1ELb1ELb1ELb0ELb1ELb0EEENS1_21CollectiveEpilogueFwdINS6_IJS8_S8_S9_EEENS6_IJNS7_ILi1EEESH_SH_EEESB_SD_Li256ELb1ELb1ELb0ELb0EEENS1_19SingleTileSchedulerILb1ELb0ELb1ELi128EEEEEEEEEvNT_6ParamsE,"ax",@progbits
	.sectioninfo	@"SHI_REGISTERS=255"
	.align	128
.text._ZN7cutlass13device_kernelIN5flash19enable_sm80_to_sm89INS1_16FlashAttnFwdSm80INS1_25CollectiveMainloopFwdSm80ILi8ELi1ELb1EN4cute5tupleIJNS5_1CILi128EEENS7_ILi96EEES8_EEELi128ENS_10bfloat16_tEfNS_4arch4Sm80ELb0ELb1ELb1ELb1ELb1ELb0ELb1ELb0EEENS1_21CollectiveEpilogueFwdINS6_IJS8_S8_S9_EEENS6_IJNS7_ILi1EEESH_SH_EEESB_SD_Li256ELb1ELb1ELb0ELb0EEENS1_19SingleTileSchedulerILb1ELb0ELb1ELi128EEEEEEEEEvNT_6ParamsE:
        .type           _ZN7cutlass13device_kernelIN5flash19enable_sm80_to_sm89INS1_16FlashAttnFwdSm80INS1_25CollectiveMainloopFwdSm80ILi8ELi1ELb1EN4cute5tupleIJNS5_1CILi128EEENS7_ILi96EEES8_EEELi128ENS_10bfloat16_tEfNS_4arch4Sm80ELb0ELb1ELb1ELb1ELb1ELb0ELb1ELb0EEENS1_21CollectiveEpilogueFwdINS6_IJS8_S8_S9_EEENS6_IJNS7_ILi1EEESH_SH_EEESB_SD_Li256ELb1ELb1ELb0ELb0EEENS1_19SingleTileSchedulerILb1ELb0ELb1ELi128EEEEEEEEEvNT_6ParamsE,@function
        .size           _ZN7cutlass13device_kernelIN5flash19enable_sm80_to_sm89INS1_16FlashAttnFwdSm80INS1_25CollectiveMainloopFwdSm80ILi8ELi1ELb1EN4cute5tupleIJNS5_1CILi128EEENS7_ILi96EEES8_EEELi128ENS_10bfloat16_tEfNS_4arch4Sm80ELb0ELb1ELb1ELb1ELb1ELb0ELb1ELb0EEENS1_21CollectiveEpilogueFwdINS6_IJS8_S8_S9_EEENS6_IJNS7_ILi1EEESH_SH_EEESB_SD_Li256ELb1ELb1ELb0ELb0EEENS1_19SingleTileSchedulerILb1ELb0ELb1ELi128EEEEEEEEEvNT_6ParamsE,(.L_x_2169 - _ZN7cutlass13device_kernelIN5flash19enable_sm80_to_sm89INS1_16FlashAttnFwdSm80INS1_25CollectiveMainloopFwdSm80ILi8ELi1ELb1EN4cute5tupleIJNS5_1CILi128EEENS7_ILi96EEES8_EEELi128ENS_10bfloat16_tEfNS_4arch4Sm80ELb0ELb1ELb1ELb1ELb1ELb0ELb1ELb0EEENS1_21CollectiveEpilogueFwdINS6_IJS8_S8_S9_EEENS6_IJNS7_ILi1EEESH_SH_EEESB_SD_Li256ELb1ELb1ELb0ELb0EEENS1_19SingleTileSchedulerILb1ELb0ELb1ELi128EEEEEEEEEvNT_6ParamsE)
        .other          _ZN7cutlass13device_kernelIN5flash19enable_sm80_to_sm89INS1_16FlashAttnFwdSm80INS1_25CollectiveMainloopFwdSm80ILi8ELi1ELb1EN4cute5tupleIJNS5_1CILi128EEENS7_ILi96EEES8_EEELi128ENS_10bfloat16_tEfNS_4arch4Sm80ELb0ELb1ELb1ELb1ELb1ELb0ELb1ELb0EEENS1_21CollectiveEpilogueFwdINS6_IJS8_S8_S9_EEENS6_IJNS7_ILi1EEESH_SH_EEESB_SD_Li256ELb1ELb1ELb0ELb0EEENS1_19SingleTileSchedulerILb1ELb0ELb1ELi128EEEEEEEEEvNT_6ParamsE,@"STO_CUDA_ENTRY STV_DEFAULT"
_ZN7cutlass13device_kernelIN5flash19enable_sm80_to_sm89INS1_16FlashAttnFwdSm80INS1_25CollectiveMainloopFwdSm80ILi8ELi1ELb1EN4cute5tupleIJNS5_1CILi128EEENS7_ILi96EEES8_EEELi128ENS_10bfloat16_tEfNS_4arch4Sm80ELb0ELb1ELb1ELb1ELb1ELb0ELb1ELb0EEENS1_21CollectiveEpilogueFwdINS6_IJS8_S8_S9_EEENS6_IJNS7_ILi1EEESH_SH_EEESB_SD_Li256ELb1ELb1ELb0ELb0EEENS1_19SingleTileSchedulerILb1ELb0ELb1ELi128EEEEEEEEEvNT_6ParamsE:
[----:B------:R-:W-:Y:S02]  /*0000*/  MOV R1, c[0x0][0x28] ;  /* 0x00000a0000017a02 */ /* 0x000fe40000000f00 */
[----:B------:R-:W1:Y:S01]  /*0010*/  S2R R137, SR_TID.X ;  /* 0x0000000000897919 */ /* 0x000e620000002100 */
[----:B------:R-:W-:Y:S01]  /*0020*/  IMAD.MOV.U32 R26, RZ, RZ, 0x4 ;  /* 0x00000004ff1a7424 */ /* 0x000fe200078e00ff */
[----:B------:R-:W2:Y:S01]  /*0030*/  S2UR UR4, SR_CTAID.X ;  /* 0x00000000000479c3 */ /* 0x000ea20000002500 */
[----:B------:R-:W-:Y:S01]  /*0040*/  ULDC.64 UR6, c[0x0][0x118] ;  /* 0x0000460000067ab9 */ /* 0x000fe20000000a00 */
[----:B------:R-:W3:Y:S01]  /*0050*/  S2R R5, SR_CTAID.Z ;  /* 0x0000000000057919 */ /* 0x000ee20000002700 */
[----:B------:R-:W-:Y:S02]  /*0060*/  IADD3 R1, R1, -0x30, RZ ;  /* 0xffffffd001017810 */ /* 0x000fe40007ffe0ff */
[----:B-1----:R-:W-:Y:S01]  /*0070*/  SHF.R.U32.HI R0, RZ, 0x5, R137 ;  /* 0x00000005ff007819 */ /* 0x002fe20000011689 */
[----:B---3--:R-:W-:-:S05]  /*0080*/  IMAD.WIDE R2, R5, R26, c[0x0][0x568] ;  /* 0x00015a0005027625 */ /* 0x008fca00078e021a */
[----:B------:R-:W1:Y:S02]  /*0090*/  SHFL.IDX PT, R0, R0, RZ, 0x1f ;  /* 0x00001fff00007589 */ /* 0x000e6400000e0000 */
[----:B-1----:R-:W-:-:S13]  /*00a0*/  ISETP.NE.AND P0, PT, R0, RZ, PT ;  /* 0x000000ff0000720c */ /* 0x002fda0003f05270 */
[----:B--2---:R-:W-:Y:S05]  /*00b0*/  @!P0 BRA `(.L_x_224) ;  /* 0x0000015000008947 */ /* 0x004fea0003800000 */
[----:B------:R-:W-:-:S04]  /*00c0*/  ISETP.NE.U32.AND P0, PT, RZ, c[0x0][0x568], PT ;  /* 0x00015a00ff007a0c */ /* 0x000fc80003f05070 */
[----:B------:R-:W-:-:S13]  /*00d0*/  ISETP.NE.AND.EX P0, PT, RZ, c[0x0][0x56c], PT, P0 ;  /* 0x00015b00ff007a0c */ /* 0x000fda0003f05300 */
[----:B------:R-:W-:Y:S05]  /*00e0*/  @!P0 BRA `(.L_x_225) ;  /* 0x0000002000008947 */ /* 0x000fea0003800000 */
[----:B------:R1:W5:Y:S01]  /*00f0*/  LDG.E R0, [R2.64] ;  /* 0x0000000602007981 */ /* 0x000362000c1e1900 */
[----:B------:R-:W-:Y:S05]  /*0100*/  BRA `(.L_x_226) ;  /* 0x0000009000007947 */ /* 0x000fea0003800000 */
.L_x_225:
[----:B------:R-:W-:-:S04]  /*0110*/  ISETP.NE.U32.AND P0, PT, RZ, c[0x0][0x560], PT ;  /* 0x00015800ff007a0c */ /* 0x000fc80003f05070 */
[----:B------:R-:W-:-:S13]  /*0120*/  ISETP.NE.AND.EX P0, PT, RZ, c[0x0][0x564], PT, P0 ;  /* 0x00015900ff007a0c */ /* 0x000fda0003f05300 */
[----:B------:R-:W-:Y:S05]  /*0130*/  @!P0 BRA `(.L_x_227) ;  /* 0x0000005000008947 */ /* 0x000fea0003800000 */
[----:B------:R-:W-:-:S05]  /*0140*/  IMAD.WIDE R2, R5, R26, c[0x0][0x560] ;  /* 0x0001580005027625 */ /* 0x000fca00078e021a */
[----:B------:R-:W2:Y:S04]  /*0150*/  LDG.E R4, [R2.64] ;  /* 0x0000000602047981 */ /* 0x000ea8000c1e1900 */
[----:B------:R-:W2:Y:S02]  /*0160*/  LDG.E R0, [R2.64+0x4] ;  /* 0x0000040602007981 */ /* 0x000ea4000c1e1900 */
[----:B--2---:R-:W-:Y:S01]  /*0170*/  IADD3 R0, -R4, R0, RZ ;  /* 0x0000000004007210 */ /* 0x004fe20007ffe1ff */
[----:B------:R-:W-:Y:S05]  /*0180*/  BRA `(.L_x_226) ;  /* 0x0000001000007947 */ /* 0x000fea0003800000 */
.L_x_227:
[----:B------:R-:W-:-:S04]  /*0190*/  MOV R0, c[0x0][0x54c] ;  /* 0x0001530000007a02 */ /* 0x000fc80000000f00 */
.L_x_226:
[----:B------:R-:W-:Y:S01]  /*01a0*/  USHF.L.U32 UR4, UR4, 0x7, URZ ;  /* 0x0000000704047899 */ /* 0x000fe2000800063f */
[----:B-----5:R-:W-:-:S05]  /*01b0*/  IMAD R0, R0, c[0x0][0x548], RZ ;  /* 0x0001520000007a24 */ /* 0x020fca00078e02ff */
[----:B------:R-:W-:-:S04]  /*01c0*/  MOV R8, UR4 ;  /* 0x0000000400087c02 */ /* 0x000fc80008000f00 */
[----:B------:R-:W-:-:S04]  /*01d0*/  ISETP.GE.AND P0, PT, R8, R0, PT ;  /* 0x000000000800720c */ /* 0x000fc80003f06270 */
[----:B------:R-:W-:-:S05]  /*01e0*/  SEL R0, R5, 0xffffffff, !P0 ;  /* 0xffffffff05007807 */ /* 0x000fca0004000000 */
[----:B------:R2:W-:Y:S01]  /*01f0*/  STL [R1+0x24], R0 ;  /* 0x0000240001007387 */ /* 0x0005e20000100800 */
[----:B------:R-:W-:Y:S05]  /*0200*/  BRA `(.L_x_228) ;  /* 0x0000014000007947 */ /* 0x000fea0003800000 */
.L_x_224:
[----:B------:R-:W-:-:S04]  /*0210*/  ISETP.NE.U32.AND P0, PT, RZ, c[0x0][0x568], PT ;  /* 0x00015a00ff007a0c */ /* 0x000fc80003f05070 */
[----:B------:R-:W-:-:S13]  /*0220*/  ISETP.NE.AND.EX P0, PT, RZ, c[0x0][0x56c], PT, P0 ;  /* 0x00015b00ff007a0c */ /* 0x000fda0003f05300 */
[----:B------:R-:W-:Y:S05]  /*0230*/  @!P0 BRA `(.L_x_229) ;  /* 0x0000002000008947 */ /* 0x000fea0003800000 */
[----:B------:R1:W5:Y:S01]  /*0240*/  LDG.E R0, [R2.64] ;  /* 0x0000000602007981 */ /* 0x000362000c1e1900 */
[----:B------:R-:W-:Y:S05]  /*0250*/  BRA `(.L_x_230) ;  /* 0x0000009000007947 */ /* 0x000fea0003800000 */
.L_x_229:
        /* <DEDUP_REMOVED lines=8> */
.L_x_231:
[----:B------:R-:W-:-:S04]  /*02e0*/  MOV R0, c[0x0][0x54c] ;  /* 0x0001530000007a02 */ /* 0x000fc80000000f00 */
.L_x_230:
[----:B------:R-:W-:Y:S01]  /*02f0*/  USHF.L.U32 UR4, UR4, 0x7, URZ ;  /* 0x0000000704047899 */ /* 0x000fe2000800063f */
[----:B-----5:R-:W-:-:S05]  /*0300*/  IMAD R0, R0, c[0x0][0x548], RZ ;  /* 0x0001520000007a24 */ /* 0x020fca00078e02ff */
[----:B------:R-:W-:-:S04]  /*0310*/  MOV R8, UR4 ;  /* 0x0000000400087c02 */ /* 0x000fc80008000f00 */
[----:B------:R-:W-:-:S04]  /*0320*/  ISETP.GE.AND P0, PT, R8, R0, PT ;  /* 0x000000000800720c */ /* 0x000fc80003f06270 */
[----:B------:R-:W-:-:S05]  /*0330*/  SEL R0, R5, 0xffffffff, !P0 ;  /* 0xffffffff05007807 */ /* 0x000fca0004000000 */
[----:B------:R2:W-:Y:S04]  /*0340*/  STL [R1+0x24], R0 ;  /* 0x0000240001007387 */ /* 0x0005e80000100800 */
.L_x_228:
[----:B------:R-:W3:Y:S02]  /*0350*/  LDL R30, [R1+0x24] ;  /* 0x00002400011e7983 */ /* 0x000ee40000100800 */
[----:B---3--:R-:W-:-:S13]  /*0360*/  ISETP.GE.AND P0, PT, R30, RZ, PT ;  /* 0x000000ff1e00720c */ /* 0x008fda0003f06270 */
[----:B------:R-:W-:Y:S05]  /*0370*/  @!P0 EXIT ;  /* 0x000000000000894d */ /* 0x000fea0003800000 */
[----:B------:R-:W-:Y:S01]  /*0380*/  ISETP.NE.U32.AND P0, PT, RZ, c[0x0][0x360], PT ;  /* 0x0000d800ff007a0c */ /* 0x000fe20003f05070 */
[----:B--2---:R-:W-:Y:S01]  /*0390*/  IMAD.MOV.U32 R0, RZ, RZ, c[0x0][0x168] ;  /* 0x00005a00ff007624 */ /* 0x004fe200078e00ff */
[----:B------:R-:W-:Y:S01]  /*03a0*/  ISETP.NE.U32.AND P2, PT, RZ, c[0x0][0x370], PT ;  /* 0x0000dc00ff007a0c */ /* 0x000fe20003f45070 */
[----:B------:R-:W-:Y:S01]  /*03b0*/  IMAD.MOV.U32 R148, RZ, RZ, RZ ;  /* 0x000000ffff947224 */ /* 0x000fe200078e00ff */
[----:B------:R-:W-:Y:S01]  /*03c0*/  ISETP.NE.AND.EX P0, PT, RZ, c[0x0][0x364], PT, P0 ;  /* 0x0000d900ff007a0c */ /* 0x000fe20003f05300 */
[----:B-1----:R-:W-:Y:S01]  /*03d0*/  IMAD.WIDE R2, R30, R26, c[0x0][0x348] ;  /* 0x0000d2001e027625 */ /* 0x002fe200078e021a */
[----:B------:R-:W-:Y:S02]  /*03e0*/  ISETP.NE.AND.EX P2, PT, RZ, c[0x0][0x374], PT, P2 ;  /* 0x0000dd00ff007a0c */ /* 0x000fe40003f45320 */
[----:B------:R-:W-:Y:S02]  /*03f0*/  ISETP.NE.U32.AND P1, PT, RZ, c[0x0][0x348], PT ;  /* 0x0000d200ff007a0c */ /* 0x000fe40003f25070 */
[----:B------:R-:W-:-:S02]  /*0400*/  MOV R9, RZ ;  /* 0x000000ff00097202 */ /* 0x000fc40000000f00 */
[----:B------:R-:W-:-:S05]  /*0410*/  ISETP.NE.AND.EX P1, PT, RZ, c[0x0][0x34c], PT, P1 ;  /* 0x0000d300ff007a0c */ /* 0x000fca0003f25310 */
[----:B------:R-:W-:-:S04]  /*0420*/  @P0 IMAD.WIDE R4, R30, R26, c[0x0][0x360] ;  /* 0x0000d8001e040625 */ /* 0x000fc800078e021a */
[----:B------:R-:W-:Y:S01]  /*0430*/  @P2 IMAD.WIDE R6, R30, R26, c[0x0][0x370] ;  /* 0x0000dc001e062625 */ /* 0x000fe200078e021a */
[----:B------:R1:W2:Y:S04]  /*0440*/  @P0 LDG.E R0, [R4.64] ;  /* 0x0000000604000981 */ /* 0x0002a8000c1e1900 */
[----:B------:R-:W3:Y:S04]  /*0450*/  @P2 LDG.E R148, [R6.64] ;  /* 0x0000000606942981 */ /* 0x000ee8000c1e1900 */
[----:B------:R4:W5:Y:S04]  /*0460*/  @P1 LDG.E R9, [R2.64] ;  /* 0x0000000602091981 */ /* 0x000968000c1e1900 */
[----:B------:R-:W4:Y:S01]  /*0470*/  S2R R34, SR_CTAID.Y ;  /* 0x0000000000227919 */ /* 0x000f220000002600 */
[----:B------:R-:W-:-:S02]  /*0480*/  ULDC UR5, c[0x0][0x2ac] ;  /* 0x0000ab0000057ab9 */ /* 0x000fc40000000800 */
[----:B------:R-:W-:Y:S02]  /*0490*/  ULDC UR4, c[0x0][0x1d0] ;  /* 0x0000740000047ab9 */ /* 0x000fe40000000800 */
[----:B------:R-:W-:-:S06]  /*04a0*/  UIMAD UR4, UR5, UR4, URZ ;  /* 0x00000004050472a4 */ /* 0x000fcc000f8e023f */
[----:B-1----:R-:W-:Y:S02]  /*04b0*/  MOV R4, UR4 ;  /* 0x0000000400047c02 */ /* 0x002fe40008000f00 */
[----:B----4-:R-:W-:Y:S01]  /*04c0*/  SHF.R.S32.HI R31, RZ, 0x1f, R34 ;  /* 0x0000001fff1f7819 */ /* 0x010fe20000011422 */
[----:B--2---:R1:W-:Y:S04]  /*04d0*/  STL [R1], R0 ;  /* 0x0000000001007387 */ /* 0x0043e80000100800 */
[----:B---3--:R1:W-:Y:S01]  /*04e0*/  STL [R1+0x10], R148 ;  /* 0x0000109401007387 */ /* 0x0083e20000100800 */
[----:B------:R-:W-:Y:S01]  /*04f0*/  IMAD.MOV.U32 R138, RZ, RZ, R0 ;  /* 0x000000ffff8a7224 */ /* 0x000fe200078e0000 */
[----:B------:R-:W-:Y:S05]  /*0500*/  @P0 BRA `(.L_x_232) ;  /* 0x0000005000000947 */ /* 0x000fea0003800000 */
[----:B------:R-:W-:Y:S05]  /*0510*/  @!P1 BRA `(.L_x_232) ;  /* 0x0000004000009947 */ /* 0x000fea0003800000 */
[----:B-1----:R1:W2:Y:S04]  /*0520*/  LDG.E R0, [R2.64] ;  /* 0x0000000602007981 */ /* 0x0022a8000c1e1900 */
[----:B-1----:R-:W2:Y:S02]  /*0530*/  LDG.E R2, [R2.64+0x4] ;  /* 0x0000040602027981 */ /* 0x002ea4000c1e1900 */
[----:B--2---:R-:W-:-:S05]  /*0540*/  IADD3 R138, -R0, R2, RZ ;  /* 0x00000002008a7210 */ /* 0x004fca0007ffe1ff */
[----:B------:R1:W-:Y:S02]  /*0550*/  STL [R1], R138 ;  /* 0x0000008a01007387 */ /* 0x0003e40000100800 */
.L_x_232:
[----:B------:R-:W-:-:S04]  /*0560*/  ISETP.NE.U32.AND P0, PT, RZ, c[0x0][0x368], PT ;  /* 0x0000da00ff007a0c */ /* 0x000fc80003f05070 */
[----:B------:R-:W-:-:S13]  /*0570*/  ISETP.NE.AND.EX P0, PT, RZ, c[0x0][0x36c], PT, P0 ;  /* 0x0000db00ff007a0c */ /* 0x000fda0003f05300 */
[----:B------:R-:W-:Y:S05]  /*0580*/  @!P0 BRA `(.L_x_233) ;  /* 0x0000003000008947 */ /* 0x000fea0003800000 */
[----:B------:R-:W-:-:S05]  /*0590*/  IMAD.WIDE R2, R30, R26, c[0x0][0x368] ;  /* 0x0000da001e027625 */ /* 0x000fca00078e021a */
[----:B------:R2:W5:Y:S01]  /*05a0*/  LDG.E R4, [R2.64] ;  /* 0x0000000602047981 */ /* 0x000562000c1e1900 */
[----:B------:R-:W-:Y:S05]  /*05b0*/  BRA `(.L_x_234) ;  /* 0x0000007000007947 */ /* 0x000fea0003800000 */
.L_x_233:
[----:B------:R-:W-:-:S04]  /*05c0*/  ISETP.NE.U32.AND P0, PT, RZ, c[0x0][0x350], PT ;  /* 0x0000d400ff007a0c */ /* 0x000fc80003f05070 */
[----:B------:R-:W-:-:S13]  /*05d0*/  ISETP.NE.AND.EX P0, PT, RZ, c[0x0][0x354], PT, P0 ;  /* 0x0000d500ff007a0c */ /* 0x000fda0003f05300 */
[----:B------:R-:W-:Y:S05]  /*05e0*/  @!P0 BRA `(.L_x_234) ;  /* 0x0000004000008947 */ /* 0x000fea0003800000 */
[----:B------:R-:W-:-:S05]  /*05f0*/  IMAD.WIDE R2, R30, R26, c[0x0][0x350] ;  /* 0x0000d4001e027625 */ /* 0x000fca00078e021a */
[----:B------:R2:W3:Y:S04]  /*0600*/  LDG.E R4, [R2.64] ;  /* 0x0000000602047981 */ /* 0x0004e8000c1e1900 */
[----:B--2---:R-:W3:Y:S02]  /*0610*/  LDG.E R2, [R2.64+0x4] ;  /* 0x0000040602027981 */ /* 0x004ee4000c1e1900 */
[----:B---3--:R-:W-:Y:S02]  /*0620*/  IADD3 R4, -R4, R2, RZ ;  /* 0x0000000204047210 */ /* 0x008fe40007ffe1ff */
.L_x_234:
[----:B-1----:R-:W-:Y:S02]  /*0630*/  IMAD.MOV.U32 R0, RZ, RZ, c[0x0][0x2c4] ;  /* 0x0000b100ff007624 */ /* 0x002fe400078e00ff */
[----:B------:R-:W-:Y:S02]  /*0640*/  IMAD.MOV.U32 R156, RZ, RZ, R8 ;  /* 0x000000ffff9c7224 */ /* 0x000fe400078e0008 */
[----:B------:R-:W-:Y:S01]  /*0650*/  IMAD.MOV.U32 R6, RZ, RZ, c[0x0][0x32c] ;  /* 0x0000cb00ff067624 */ /* 0x000fe200078e00ff */
[----:B------:R-:W-:Y:S01]  /*0660*/  ISETP.NE.AND P4, PT, R0, 0x1, PT ;  /* 0x000000010000780c */ /* 0x000fe20003f85270 */
[----:B-----5:R-:W-:-:S03]  /*0670*/  IMAD.IADD R252, R4, 0x1, -R148 ;  /* 0x0000000104fc7824 */ /* 0x020fc600078e0a94 */
[----:B------:R-:W-:Y:S02]  /*0680*/  ISETP.GE.AND P3, PT, R6, 0x1, PT ;  /* 0x000000010600780c */ /* 0x000fe40003f66270 */
[----:B--2---:R-:W-:-:S07]  /*0690*/  IADD3 R2, R252, 0x1, -R138 ;  /* 0x00000001fc027810 */ /* 0x004fce0007ffe88a */
[----:B------:R-:W-:-:S05]  /*06a0*/  @P4 IADD3 R0, R156, 0x7f, RZ ;  /* 0x0000007f9c004810 */ /* 0x000fca0007ffe0ff */
[----:B------:R-:W-:Y:S01]  /*06b0*/  @P4 IMAD.HI.U32 R3, R0, c[0x0][0x2c8], RZ ;  /* 0x0000b20000034a27 */ /* 0x000fe200078e00ff */
[----:B------:R-:W-:-:S04]  /*06c0*/  IADD3 R0, R8, 0x7f, RZ ;  /* 0x0000007f08007810 */ /* 0x000fc80007ffe0ff */
[----:B------:R-:W-:-:S05]  /*06d0*/  @P4 SHF.R.U32.HI R0, RZ, c[0x0][0x2cc], R3 ;  /* 0x0000b300ff004a19 */ /* 0x000fca0000011603 */
[----:B------:R-:W-:-:S05]  /*06e0*/  IMAD.IADD R0, R2, 0x1, R0 ;  /* 0x0000000102007824 */ /* 0x000fca00078e0200 */
[----:B------:R-:W-:Y:S01]  /*06f0*/  IADD3 R3, R0, c[0x0][0x328], RZ ;  /* 0x0000ca0000037a10 */ /* 0x000fe20007ffe0ff */
[----:B------:R-:W-:Y:S05]  /*0700*/  @!P3 BRA `(.L_x_235) ;  /* 0x000000e00000b947 */ /* 0x000fea0003800000 */
[C---:B------:R-:W-:Y:S02]  /*0710*/  ISETP.GT.AND P0, PT, R0.reuse, RZ, PT ;  /* 0x000000ff0000720c */ /* 0x040fe40003f04270 */
[----:B------:R-:W-:-:S11]  /*0720*/  IADD3 R2, R0, -0x1, RZ ;  /* 0xffffffff00027810 */ /* 0x000fd60007ffe0ff */
[----:B------:R-:W-:Y:S05]  /*0730*/  @P0 BRA `(.L_x_236) ;  /* 0x0000006000000947 */ /* 0x000fea0003800000 */
[----:B------:R-:W-:Y:S01]  /*0740*/  ISETP.NE.AND P0, PT, R6, 0x1, PT ;  /* 0x000000010600780c */ /* 0x000fe20003f05270 */
[----:B------:R-:W-:-:S12]  /*0750*/  IMAD.MOV R0, RZ, RZ, -R0 ;  /* 0x000000ffff007224 */ /* 0x000fd800078e0a00 */
[----:B------:R-:W-:-:S05]  /*0760*/  @P0 IMAD.HI.U32 R2, R0, c[0x0][0x330], RZ ;  /* 0x0000cc0000020a27 */ /* 0x000fca00078e00ff */
[----:B------:R-:W-:-:S04]  /*0770*/  @P0 SHF.R.U32.HI R0, RZ, c[0x0][0x334], R2 ;  /* 0x0000cd00ff000a19 */ /* 0x000fc80000011602 */
[----:B------:R-:W-:Y:S01]  /*0780*/  LOP3.LUT R2, RZ, R0, RZ, 0x33, !PT ;  /* 0x00000000ff027212 */ /* 0x000fe200078e33ff */
[----:B------:R-:W-:Y:S05]  /*0790*/  BRA `(.L_x_237) ;  /* 0x0000003000007947 */ /* 0x000fea0003800000 */
.L_x_236:
[----:B------:R-:W-:-:S13]  /*07a0*/  ISETP.NE.AND P0, PT, R6, 0x1, PT ;  /* 0x000000010600780c */ /* 0x000fda0003f05270 */
[----:B------:R-:W-:-:S05]  /*07b0*/  @P0 IMAD.HI.U32 R0, R2, c[0x0][0x330], RZ ;  /* 0x0000cc0002000a27 */ /* 0x000fca00078e00ff */
[----:B------:R-:W-:-:S05]  /*07c0*/  @P0 SHF.R.U32.HI R2, RZ, c[0x0][0x334], R0 ;  /* 0x0000cd00ff020a19 */ /* 0x000fca0000011600 */
.L_x_237:
[----:B------:R-:W-:-:S05]  /*07d0*/  IMAD R2, R2, R6, c[0x0][0x32c] ;  /* 0x0000cb0002027624 */ /* 0x000fca00078e0206 */
[----:B------:R-:W-:-:S04]  /*07e0*/  IMNMX R3, R3, R2, PT ;  /* 0x0000000203037217 */ /* 0x000fc80003800200 */
.L_x_235:
[----:B------:R-:W-:Y:S01]  /*07f0*/  IADD3 R2, R3, 0x5f, RZ ;  /* 0x0000005f03027810 */ /* 0x000fe20007ffe0ff */
[----:B------:R-:W-:Y:S01]  /*0800*/  @P4 IMAD.HI.U32 R4, R156, c[0x0][0x2c8], RZ ;  /* 0x0000b2009c044a27 */ /* 0x000fe200078e00ff */
[----:B------:R-:W-:-:S03]  /*0810*/  IADD3 R3, R252, 0x5f, RZ ;  /* 0x0000005ffc037810 */ /* 0x000fc60007ffe0ff */
[----:B------:R-:W-:-:S04]  /*0820*/  IMAD.HI R5, R2, 0x2aaaaaab, RZ ;  /* 0x2aaaaaab02057827 */ /* 0x000fc800078e02ff */
[----:B------:R-:W-:-:S04]  /*0830*/  IMAD.HI R2, R3, 0x2aaaaaab, RZ ;  /* 0x2aaaaaab03027827 */ /* 0x000fc800078e02ff */
[----:B------:R-:W-:Y:S01]  /*0840*/  IMAD.MOV.U32 R0, RZ, RZ, R156 ;  /* 0x000000ffff007224 */ /* 0x000fe200078e009c */
[----:B------:R-:W-:Y:S01]  /*0850*/  @P4 SHF.R.U32.HI R0, RZ, c[0x0][0x2cc], R4 ;  /* 0x0000b300ff004a19 */ /* 0x000fe20000011604 */
[----:B------:R-:W-:Y:S01]  /*0860*/  IMAD.IADD R247, R252, 0x1, -R138 ;  /* 0x00000001fcf77824 */ /* 0x000fe200078e0a8a */
[----:B------:R-:W-:Y:S02]  /*0870*/  SHF.R.U32.HI R4, RZ, 0x1f, R5 ;  /* 0x0000001fff047819 */ /* 0x000fe40000011605 */
[----:B------:R-:W-:Y:S01]  /*0880*/  SHF.R.U32.HI R3, RZ, 0x1f, R2 ;  /* 0x0000001fff037819 */ /* 0x000fe20000011602 */
[----:B------:R-:W-:Y:S01]  /*0890*/  IMAD.IADD R0, R247, 0x1, R0 ;  /* 0x00000001f7007824 */ /* 0x000fe200078e0200 */
[----:B------:R-:W-:Y:S02]  /*08a0*/  LEA.HI.SX32 R4, R5, R4, 0x1c ;  /* 0x0000000405047211 */ /* 0x000fe400078fe2ff */
[----:B------:R-:W-:Y:S02]  /*08b0*/  LEA.HI.SX32 R2, R2, R3, 0x1c ;  /* 0x0000000302027211 */ /* 0x000fe400078fe2ff */
[----:B------:R-:W-:-:S02]  /*08c0*/  IADD3 R3, R0, -c[0x0][0x324], RZ ;  /* 0x8000c90000037a10 */ /* 0x000fc40007ffe0ff */
[----:B------:R-:W-:Y:S01]  /*08d0*/  IMNMX R218, R2, R4, PT ;  /* 0x0000000402da7217 */ /* 0x000fe20003800200 */
[----:B------:R-:W-:Y:S05]  /*08e0*/  @!P3 BRA `(.L_x_238) ;  /* 0x000000d00000b947 */ /* 0x000fea0003800000 */
[----:B------:R-:W-:-:S13]  /*08f0*/  ISETP.GT.AND P0, PT, R0, -0x1, PT ;  /* 0xffffffff0000780c */ /* 0x000fda0003f04270 */
[----:B------:R-:W-:Y:S05]  /*0900*/  @P0 BRA `(.L_x_239) ;  /* 0x0000006000000947 */ /* 0x000fea0003800000 */
[----:B------:R-:W-:Y:S02]  /*0910*/  ISETP.NE.AND P0, PT, R6, 0x1, PT ;  /* 0x000000010600780c */ /* 0x000fe40003f05270 */
[----:B------:R-:W-:-:S11]  /*0920*/  LOP3.LUT R0, RZ, R0, RZ, 0x33, !PT ;  /* 0x00000000ff007212 */ /* 0x000fd600078e33ff */
[----:B------:R-:W-:-:S05]  /*0930*/  @P0 IMAD.HI.U32 R2, R0, c[0x0][0x330], RZ ;  /* 0x0000cc0000020a27 */ /* 0x000fca00078e00ff */
[----:B------:R-:W-:-:S04]  /*0940*/  @P0 SHF.R.U32.HI R0, RZ, c[0x0][0x334], R2 ;  /* 0x0000cd00ff000a19 */ /* 0x000fc80000011602 */
[----:B------:R-:W-:Y:S01]  /*0950*/  LOP3.LUT R0, RZ, R0, RZ, 0x33, !PT ;  /* 0x00000000ff007212 */ /* 0x000fe200078e33ff */
[----:B------:R-:W-:Y:S05]  /*0960*/  BRA `(.L_x_240) ;  /* 0x0000003000007947 */ /* 0x000fea0003800000 */
.L_x_239:
[----:B------:R-:W-:-:S13]  /*0970*/  ISETP.NE.AND P0, PT, R6, 0x1, PT ;  /* 0x000000010600780c */ /* 0x000fda0003f05270 */
[----:B------:R-:W-:-:S05]  /*0980*/  @P0 IMAD.HI.U32 R2, R0, c[0x0][0x330], RZ ;  /* 0x0000cc0000020a27 */ /* 0x000fca00078e00ff */
[----:B------:R-:W-:-:S05]  /*0990*/  @P0 SHF.R.U32.HI R0, RZ, c[0x0][0x334], R2 ;  /* 0x0000cd00ff000a19 */ /* 0x000fca0000011602 */
.L_x_240:
[----:B------:R-:W-:-:S05]  /*09a0*/  IMAD R0, R0, c[0x0][0x32c], RZ ;  /* 0x0000cb0000007a24 */ /* 0x000fca00078e02ff */
[----:B------:R-:W-:-:S05]  /*09b0*/  IMNMX R3, R3, R0, !PT ;  /* 0x0000000003037217 */ /* 0x000fca0007800200 */
.L_x_238:
[----:B------:R-:W-:Y:S01]  /*09c0*/  IMAD.HI R0, R3, 0x2aaaaaab, RZ ;  /* 0x2aaaaaab03007827 */ /* 0x000fe200078e02ff */
[----:B------:R-:W-:Y:S01]  /*09d0*/  PLOP3.LUT P2, PT, PT, PT, PT, 0x80, 0x0 ;  /* 0x000000000000781c */ /* 0x000fe20003f4f070 */
[----:B------:R-:W-:Y:S01]  /*09e0*/  CS2R R10, SRZ ;  /* 0x00000000000a7805 */ /* 0x000fe2000001ff00 */
[----:B------:R-:W-:Y:S01]  /*09f0*/  CS2R R14, SRZ ;  /* 0x00000000000e7805 */ /* 0x000fe2000001ff00 */
[----:B------:R-:W-:Y:S01]  /*0a00*/  IMAD.MOV.U32 R67, RZ, RZ, RZ ;  /* 0x000000ffff437224 */ /* 0x000fe200078e00ff */
[----:B------:R-:W-:Y:S01]  /*0a10*/  SHF.R.U32.HI R2, RZ, 0x1f, R0 ;  /* 0x0000001fff027819 */ /* 0x000fe20000011600 */
[----:B------:R-:W-:Y:S01]  /*0a20*/  IMAD.MOV.U32 R64, RZ, RZ, RZ ;  /* 0x000000ffff407224 */ /* 0x000fe200078e00ff */
[----:B------:R-:W-:Y:S01]  /*0a30*/  MOV R62, RZ ;  /* 0x000000ff003e7202 */ /* 0x000fe20000000f00 */
[----:B------:R-:W-:Y:S01]  /*0a40*/  CS2R R60, SRZ ;  /* 0x00000000003c7805 */ /* 0x000fe2000001ff00 */
[----:B------:R-:W-:Y:S01]  /*0a50*/  LEA.HI.SX32 R0, R0, R2, 0x1c ;  /* 0x0000000200007211 */ /* 0x000fe200078fe2ff */
[----:B------:R-:W-:Y:S01]  /*0a60*/  IMAD.MOV.U32 R58, RZ, RZ, RZ ;  /* 0x000000ffff3a7224 */ /* 0x000fe200078e00ff */
[----:B------:R-:W-:Y:S01]  /*0a70*/  CS2R R12, SRZ ;  /* 0x00000000000c7805 */ /* 0x000fe2000001ff00 */
[----:B------:R-:W-:Y:S01]  /*0a80*/  IMAD.MOV.U32 R56, RZ, RZ, RZ ;  /* 0x000000ffff387224 */ /* 0x000fe200078e00ff */
[----:B------:R-:W-:Y:S01]  /*0a90*/  IMNMX R251, RZ, R0, !PT ;  /* 0x00000000fffb7217 */ /* 0x000fe20007800200 */
[----:B------:R-:W-:Y:S01]  /*0aa0*/  CS2R R16, SRZ ;  /* 0x0000000000107805 */ /* 0x000fe2000001ff00 */
[----:B------:R-:W-:Y:S01]  /*0ab0*/  MOV R54, RZ ;  /* 0x000000ff00367202 */ /* 0x000fe20000000f00 */
[----:B------:R-:W-:Y:S01]  /*0ac0*/  IMAD.MOV.U32 R52, RZ, RZ, RZ ;  /* 0x000000ffff347224 */ /* 0x000fe200078e00ff */
[----:B------:R-:W-:Y:S01]  /*0ad0*/  ISETP.GT.AND P0, PT, R218, R251, PT ;  /* 0x000000fbda00720c */ /* 0x000fe20003f04270 */
[----:B------:R-:W-:Y:S01]  /*0ae0*/  CS2R R18, SRZ ;  /* 0x0000000000127805 */ /* 0x000fe2000001ff00 */
[----:B------:R-:W-:Y:S01]  /*0af0*/  MOV R122, RZ ;  /* 0x000000ff007a7202 */ /* 0x000fe20000000f00 */
[----:B------:R-:W-:Y:S01]  /*0b00*/  IMAD.MOV.U32 R120, RZ, RZ, RZ ;  /* 0x000000ffff787224 */ /* 0x000fe200078e00ff */
[----:B------:R-:W-:Y:S01]  /*0b10*/  MOV R118, RZ ;  /* 0x000000ff00767202 */ /* 0x000fe20000000f00 */
[----:B------:R-:W-:Y:S01]  /*0b20*/  CS2R R20, SRZ ;  /* 0x0000000000147805 */ /* 0x000fe2000001ff00 */
[----:B------:R-:W-:Y:S01]  /*0b30*/  IMAD.MOV.U32 R116, RZ, RZ, RZ ;  /* 0x000000ffff747224 */ /* 0x000fe200078e00ff */
[----:B------:R-:W-:Y:S01]  /*0b40*/  MOV R114, RZ ;  /* 0x000000ff00727202 */ /* 0x000fe20000000f00 */
[----:B------:R-:W-:Y:S01]  /*0b50*/  CS2R R22, SRZ ;  /* 0x0000000000167805 */ /* 0x000fe2000001ff00 */
[----:B------:R-:W-:Y:S01]  /*0b60*/  IMAD.MOV.U32 R112, RZ, RZ, RZ ;  /* 0x000000ffff707224 */ /* 0x000fe200078e00ff */
[----:B------:R-:W-:Y:S01]  /*0b70*/  MOV R110, RZ ;  /* 0x000000ff006e7202 */ /* 0x000fe20000000f00 */
[----:B------:R-:W-:Y:S01]  /*0b80*/  CS2R R24, SRZ ;  /* 0x0000000000187805 */ /* 0x000fe2000001ff00 */
[----:B------:R-:W-:Y:S01]  /*0b90*/  IMAD.MOV.U32 R108, RZ, RZ, RZ ;  /* 0x000000ffff6c7224 */ /* 0x000fe200078e00ff */
[----:B------:R-:W-:Y:S01]  /*0ba0*/  CS2R R106, SRZ ;  /* 0x00000000006a7805 */ /* 0x000fe2000001ff00 */
[----:B------:R-:W-:Y:S01]  /*0bb0*/  MOV R104, RZ ;  /* 0x000000ff00687202 */ /* 0x000fe20000000f00 */
[----:B------:R-:W-:Y:S01]  /*0bc0*/  CS2R R102, SRZ ;  /* 0x0000000000667805 */ /* 0x000fe2000001ff00 */
[----:B------:R-:W-:Y:S01]  /*0bd0*/  IMAD.MOV.U32 R27, RZ, RZ, RZ ;  /* 0x000000ffff1b7224 */ /* 0x000fe200078e00ff */
[----:B------:R-:W-:Y:S01]  /*0be0*/  MOV R100, RZ ;  /* 0x000000ff00647202 */ /* 0x000fe20000000f00 */
[----:B------:R-:W-:Y:S01]  /*0bf0*/  CS2R R98, SRZ ;  /* 0x0000000000627805 */ /* 0x000fe2000001ff00 */
[----:B------:R-:W-:Y:S01]  /*0c00*/  CS2R R28, SRZ ;  /* 0x00000000001c7805 */ /* 0x000fe2000001ff00 */
        /* <DEDUP_REMOVED lines=8> */
[----:B------:R-:W-:Y:S01]  /*0c90*/  MOV R8, RZ ;  /* 0x000000ff00087202 */ /* 0x000fe20000000f00 */
[----:B------:R-:W-:Y:S01]  /*0ca0*/  IMAD.MOV.U32 R80, RZ, RZ, RZ ;  /* 0x000000ffff507224 */ /* 0x000fe200078e00ff */
[----:B------:R-:W-:Y:S01]  /*0cb0*/  CS2R R78, SRZ ;  /* 0x00000000004e7805 */ /* 0x000fe2000001ff00 */
[----:B------:R-:W-:Y:S01]  /*0cc0*/  MOV R76, RZ ;  /* 0x000000ff004c7202 */ /* 0x000fe20000000f00 */
[----:B------:R-:W-:Y:S01]  /*0cd0*/  CS2R R32, SRZ ;  /* 0x0000000000207805 */ /* 0x000fe2000001ff00 */
[----:B------:R-:W-:Y:S05]  /*0ce0*/  @!P0 BRA `(.L_x_241) ;  /* 0x000117c000008947 */ /* 0x000fea0003800000 */
[----:B------:R-:W-:-:S04]  /*0cf0*/  ISETP.NE.U32.AND P0, PT, RZ, c[0x0][0x340], PT ;  /* 0x0000d000ff007a0c */ /* 0x000fc80003f05070 */
[----:B------:R-:W-:-:S13]  /*0d00*/  ISETP.NE.AND.EX P0, PT, RZ, c[0x0][0x344], PT, P0 ;  /* 0x0000d100ff007a0c */ /* 0x000fda0003f05300 */
[----:B------:R-:W-:-:S05]  /*0d10*/  @P0 IMAD.WIDE R2, R30, R26, c[0x0][0x340] ;  /* 0x0000d0001e020625 */ /* 0x000fca00078e021a */
[----:B------:R1:W2:Y:S01]  /*0d20*/  @P0 LDG.E R0, [R2.64] ;  /* 0x0000000602000981 */ /* 0x0002a2000c1e1900 */
[----:B------:R-:W-:Y:S01]  /*0d30*/  SHF.R.S32.HI R136, RZ, 0x1f, R137 ;  /* 0x0000001fff887819 */ /* 0x000fe20000011489 */
[----:B------:R-:W-:Y:S02]  /*0d40*/  IMAD.MOV.U32 R18, RZ, RZ, 0x60 ;  /* 0x00000060ff127424 */ /* 0x000fe400078e00ff */
[----:B------:R-:W-:Y:S02]  /*0d50*/  IMAD.MOV.U32 R216, RZ, RZ, RZ ;  /* 0x000000ffffd87224 */ /* 0x000fe400078e00ff */
[----:B------:R-:W-:Y:S01]  /*0d60*/  IMAD R132, R218, R18, -0x60 ;  /* 0xffffffa0da847424 */ /* 0x000fe200078e0212 */
[----:B-1----:R-:W-:-:S04]  /*0d70*/  LEA.HI R3, R136, R137, RZ, 0x3 ;  /* 0x0000008988037211 */ /* 0x002fc800078f18ff */
[----:B------:R-:W-:Y:S02]  /*0d80*/  LOP3.LUT R2, R3, 0xfffffff8, RZ, 0xc0, !PT ;  /* 0xfffffff803027812 */ /* 0x000fe400078ec0ff */
[----:B------:R-:W-:-:S03]  /*0d90*/  SHF.R.S32.HI R19, RZ, 0x3, R3 ;  /* 0x00000003ff137819 */ /* 0x000fc60000011403 */
[----:B------:R-:W-:Y:S02]  /*0da0*/  IMAD.IADD R20, R137, 0x1, -R2 ;  /* 0x0000000189147824 */ /* 0x000fe400078e0a02 */
[----:B------:R-:W-:Y:S02]  /*0db0*/  IMAD.MOV.U32 R2, RZ, RZ, c[0x0][0x2b8] ;  /* 0x0000ae00ff027624 */ /* 0x000fe400078e00ff */
[----:B------:R-:W-:-:S03]  /*0dc0*/  IMAD R231, R20, 0x20, R19 ;  /* 0x0000002014e77824 */ /* 0x000fc600078e0213 */
[----:B------:R-:W-:Y:S01]  /*0dd0*/  ISETP.NE.AND P5, PT, R2, 0x1, PT ;  /* 0x000000010200780c */ /* 0x000fe20003fa5270 */
[----:B------:R-:W-:-:S04]  /*0de0*/  IMAD.IADD R2, R231, 0x1, R132 ;  /* 0x00000001e7027824 */ /* 0x000fc800078e0284 */
[C---:B------:R-:W-:Y:S01]  /*0df0*/  IMAD.IADD R217, R2.reuse, 0x1, R148 ;  /* 0x0000000102d97824 */ /* 0x040fe200078e0294 */
[----:B------:R-:W-:-:S03]  /*0e00*/  ISETP.GE.AND P2, PT, R2, R252, PT ;  /* 0x000000fc0200720c */ /* 0x000fc60003f46270 */
[----:B------:R-:W-:Y:S01]  /*0e10*/  IMAD.MOV.U32 R8, RZ, RZ, R217 ;  /* 0x000000ffff087224 */ /* 0x000fe200078e00d9 */
[----:B------:R-:W-:Y:S01]  /*0e20*/  ISETP.GT.OR P2, PT, R231, 0x5f, P2 ;  /* 0x0000005fe700780c */ /* 0x000fe20001744670 */
[----:B------:R-:W-:Y:S01]  /*0e30*/  BAR.SYNC.DEFER_BLOCKING 0x0 ;  /* 0x0000000000007b1d */ /* 0x000fe20000010000 */
[--C-:B------:R-:W-:Y:S01]  /*0e40*/  SHF.R.S32.HI R4, RZ, 0x1f, R30.reuse ;  /* 0x0000001fff047819 */ /* 0x100fe2000001141e */
[----:B------:R-:W-:Y:S02]  /*0e50*/  IMAD.IADD R5, R156, 0x1, R231 ;  /* 0x000000019c057824 */ /* 0x000fe400078e02e7 */
[----:B------:R-:W-:-:S04]  /*0e60*/  @!P0 IMAD.MOV.U32 R0, RZ, RZ, R30 ;  /* 0x000000ffff008224 */ /* 0x000fc800078e001e */
[----:B--2---:R-:W-:Y:S01]  /*0e70*/  IMAD.WIDE.U32 R146, R0, c[0x0][0x2b0], RZ ;  /* 0x0000ac0000927a25 */ /* 0x004fe200078e00ff */
[----:B------:R-:W-:Y:S02]  /*0e80*/  SHF.R.S32.HI R3, RZ, 0x1f, R0 ;  /* 0x0000001fff037819 */ /* 0x000fe40000011400 */
[----:B------:R-:W-:Y:S01]  /*0e90*/  SEL R6, R4, RZ, !P1 ;  /* 0x000000ff04067207 */ /* 0x000fe20004800000 */
[----:B------:R-:W-:-:S04]  /*0ea0*/  @P4 IMAD.HI.U32 R7, R5, c[0x0][0x2c8], RZ ;  /* 0x0000b20005074a27 */ /* 0x000fc800078e00ff */
[----:B------:R-:W-:Y:S02]  /*0eb0*/  IMAD R16, R138, c[0x0][0x2c4], RZ ;  /* 0x0000b1008a107a24 */ /* 0x000fe400078e02ff */
[----:B------:R-:W-:-:S04]  /*0ec0*/  IMAD.WIDE.U32 R144, R34, c[0x0][0x1e8], RZ ;  /* 0x00007a0022907a25 */ /* 0x000fc800078e00ff */
[----:B------:R-:W-:Y:S01]  /*0ed0*/  IMAD.WIDE.U32 R24, R34, c[0x0][0x210], RZ ;  /* 0x0000840022187a25 */ /* 0x000fe200078e00ff */
[----:B------:R-:W-:Y:S01]  /*0ee0*/  LEA.HI R135, R136, R137, RZ, 0x5 ;  /* 0x0000008988877211 */ /* 0x000fe200078f28ff */
[----:B------:R-:W-:Y:S02]  /*0ef0*/  STL.64 [R1+0x18], R146 ;  /* 0x0000189201007387 */ /* 0x000fe40000100a00 */
[----:B------:R-:W-:Y:S02]  /*0f00*/  IMAD R2, R3, c[0x0][0x2b0], RZ ;  /* 0x0000ac0003027a24 */ /* 0x000fe400078e02ff */
[----:B------:R-:W-:-:S04]  /*0f10*/  @P5 IMAD.HI.U32 R3, R217, c[0x0][0x2bc], RZ ;  /* 0x0000af00d9035a27 */ /* 0x000fc800078e00ff */
[----:B------:R-:W-:Y:S01]  /*0f20*/  IMAD R2, R0, c[0x0][0x2b4], R2 ;  /* 0x0000ad0000027a24 */ /* 0x000fe200078e0202 */
[----:B------:R-:W-:-:S03]  /*0f30*/  @P5 SHF.R.U32.HI R8, RZ, c[0x0][0x2c0], R3 ;  /* 0x0000b000ff085a19 */ /* 0x000fc60000011603 */
[----:B------:R-:W-:Y:S01]  /*0f40*/  IMAD.IADD R143, R147, 0x1, R2 ;  /* 0x00000001938f7824 */ /* 0x000fe200078e0202 */
[----:B------:R-:W-:-:S04]  /*0f50*/  @!P2 IADD3 R0, P0, R8, R146, RZ ;  /* 0x000000920800a210 */ /* 0x000fc80007f1e0ff */
[----:B------:R-:W-:Y:S01]  /*0f60*/  @!P2 LEA.HI.X.SX32 R3, R8, R143, 0x1, P0 ;  /* 0x0000008f0803a211 */ /* 0x000fe200000f0eff */
[----:B------:R-:W-:Y:S01]  /*0f70*/  IMAD R6, R6, c[0x0][0x1c0], RZ ;  /* 0x0000700006067a24 */ /* 0x000fe200078e02ff */
[----:B------:R-:W-:Y:S01]  /*0f80*/  @!P2 LEA R2, P0, R0, c[0x0][0x2a0], 0x2 ;  /* 0x0000a8000002aa11 */ /* 0x000fe200078010ff */
[----:B------:R-:W-:Y:S01]  /*0f90*/  IMAD.SHL.U32 R226, R20, 0x8, RZ ;  /* 0x0000000814e27824 */ /* 0x000fe200078e00ff */
[----:B------:R-:W-:Y:S01]  /*0fa0*/  SEL R4, R30, RZ, !P1 ;  /* 0x000000ff1e047207 */ /* 0x000fe20004800000 */
[----:B------:R-:W-:Y:S01]  /*0fb0*/  IMAD.IADD R13, R156, 0x1, R19 ;  /* 0x000000019c0d7824 */ /* 0x000fe200078e0213 */
[----:B------:R-:W-:Y:S01]  /*0fc0*/  @!P2 LEA.HI.X R3, R0, c[0x0][0x2a4], R3, 0x2, P0 ;  /* 0x0000a9000003aa11 */ /* 0x000fe200000f1403 */
[----:B------:R-:W-:Y:S04]  /*0fd0*/  STL [R1+0x20], R143 ;  /* 0x0000208f01007387 */ /* 0x000fe80000100800 */
[----:B------:R1:W2:Y:S01]  /*0fe0*/  @!P2 LDG.E R216, [R2.64] ;  /* 0x0000000602d8a981 */ /* 0x0002a2000c1e1900 */
[----:B------:R-:W-:Y:S01]  /*0ff0*/  SHF.R.S32.HI R0, RZ, 0x1f, R9 ;  /* 0x0000001fff007819 */ /* 0x000fe20000011409 */
[----:B------:R-:W-:Y:S01]  /*1000*/  IMAD R6, R4, c[0x0][0x1c4], R6 ;  /* 0x0000710004067a24 */ /* 0x000fe200078e0206 */
[----:B------:R-:W-:-:S02]  /*1010*/  IADD3 R21, R226, 0x40, RZ ;  /* 0x00000040e2157810 */ /* 0x000fc40007ffe0ff */
[----:B------:R-:W-:Y:S01]  /*1020*/  ISETP.GE.AND P6, PT, R226, c[0x0][0x198], PT ;  /* 0x00006600e2007a0c */ /* 0x000fe20003fc6270 */
[----:B------:R-:W-:Y:S01]  /*1030*/  IMAD R0, R0, c[0x0][0x178], RZ ;  /* 0x00005e0000007a24 */ /* 0x000fe200078e02ff */
[----:B------:R-:W-:Y:S02]  /*1040*/  ISETP.GE.AND P2, PT, R21, c[0x0][0x198], PT ;  /* 0x0000660015007a0c */ /* 0x000fe40003f46270 */
[----:B------:R-:W-:Y:S01]  /*1050*/  SHF.R.S32.HI R134, RZ, 0x5, R135 ;  /* 0x00000005ff867819 */ /* 0x000fe20000011487 */
[C---:B------:R-:W-:Y:S01]  /*1060*/  IMAD R0, R9.reuse, c[0x0][0x17c], R0 ;  /* 0x00005f0009007a24 */ /* 0x040fe200078e0200 */
[----:B------:R-:W-:Y:S01]  /*1070*/  SHF.R.S32.HI R248, RZ, 0x1f, R226 ;  /* 0x0000001ffff87819 */ /* 0x000fe200000114e2 */
[----:B-1----:R-:W-:-:S04]  /*1080*/  IMAD.WIDE.U32 R2, R9, c[0x0][0x178], RZ ;  /* 0x00005e0009027a25 */ /* 0x002fc800078e00ff */
[----:B------:R-:W-:Y:S02]  /*1090*/  IMAD.IADD R3, R3, 0x1, R0 ;  /* 0x0000000103037824 */ /* 0x000fe400078e0200 */
[----:B------:R-:W-:Y:S02]  /*10a0*/  IMAD R0, R31, c[0x0][0x1b8], RZ ;  /* 0x00006e001f007a24 */ /* 0x000fe400078e02ff */
[----:B------:R-:W-:-:S04]  /*10b0*/  IMAD.WIDE.U32 R2, R34, c[0x0][0x1b8], R2 ;  /* 0x00006e0022027a25 */ /* 0x000fc800078e0002 */
[----:B------:R-:W-:-:S04]  /*10c0*/  IMAD R0, R34, c[0x0][0x1bc], R0 ;  /* 0x00006f0022007a24 */ /* 0x000fc800078e0200 */
[----:B------:R-:W-:Y:S02]  /*10d0*/  IMAD.IADD R3, R3, 0x1, R0 ;  /* 0x0000000103037824 */ /* 0x000fe400078e0200 */
[----:B------:R-:W-:Y:S01]  /*10e0*/  IMAD.MOV.U32 R0, RZ, RZ, R5 ;  /* 0x000000ffff007224 */ /* 0x000fe200078e0005 */
[----:B------:R-:W-:Y:S01]  /*10f0*/  @P4 SHF.R.U32.HI R0, RZ, c[0x0][0x2cc], R7 ;  /* 0x0000b300ff004a19 */ /* 0x000fe20000011607 */
[----:B------:R-:W-:-:S03]  /*1100*/  IMAD.WIDE.U32 R2, R4, c[0x0][0x1c0], R2 ;  /* 0x0000700004027a25 */ /* 0x000fc600078e0002 */
[--C-:B------:R-:W-:Y:S01]  /*1110*/  SHF.R.S32.HI R7, RZ, 0x1f, R0.reuse ;  /* 0x0000001fff077819 */ /* 0x100fe20000011400 */
[----:B------:R-:W-:Y:S02]  /*1120*/  IMAD.MOV R4, RZ, RZ, -R0 ;  /* 0x000000ffff047224 */ /* 0x000fe400078e0a00 */
[----:B------:R-:W-:Y:S02]  /*1130*/  IMAD.IADD R3, R3, 0x1, R6 ;  /* 0x0000000103037824 */ /* 0x000fe400078e0206 */
[----:B------:R-:W-:Y:S02]  /*1140*/  IMAD R4, R4, c[0x0][0x2c4], R5 ;  /* 0x0000b10004047a24 */ /* 0x000fe400078e0205 */
[----:B------:R-:W-:Y:S02]  /*1150*/  IMAD R5, R7, c[0x0][0x1b0], RZ ;  /* 0x00006c0007057a24 */ /* 0x000fe400078e02ff */
[----:B------:R-:W-:-:S04]  /*1160*/  IMAD.WIDE.U32 R2, R0, c[0x0][0x1b0], R2 ;  /* 0x00006c0000027a25 */ /* 0x000fc800078e0002 */
[----:B------:R-:W-:Y:S01]  /*1170*/  IMAD R6, R0, c[0x0][0x1b4], R5 ;  /* 0x00006d0000067a24 */ /* 0x000fe200078e0205 */
[----:B------:R-:W-:-:S03]  /*1180*/  SHF.R.S32.HI R5, RZ, 0x1f, R4 ;  /* 0x0000001fff057819 */ /* 0x000fc60000011404 */
[----:B------:R-:W-:Y:S01]  /*1190*/  IMAD.IADD R3, R3, 0x1, R6 ;  /* 0x0000000103037824 */ /* 0x000fe200078e0206 */
[----:B------:R-:W-:Y:S01]  /*11a0*/  SHF.R.S32.HI R6, RZ, 0x1f, R21 ;  /* 0x0000001fff067819 */ /* 0x000fe20000011415 */
[----:B------:R-:W-:Y:S02]  /*11b0*/  IMAD R0, R5, c[0x0][0x1a8], RZ ;  /* 0x00006a0005007a24 */ /* 0x000fe400078e02ff */
[----:B------:R-:W-:-:S04]  /*11c0*/  IMAD.WIDE.U32 R2, R4, c[0x0][0x1a8], R2 ;  /* 0x00006a0004027a25 */ /* 0x000fc800078e0002 */
[----:B------:R-:W-:Y:S01]  /*11d0*/  IMAD R0, R4, c[0x0][0x1ac], R0 ;  /* 0x00006b0004007a24 */ /* 0x000fe200078e0200 */
[----:B------:R-:W-:Y:S01]  /*11e0*/  LEA R12, P0, R2, c[0x0][0x160], 0x1 ;  /* 0x00005800020c7a11 */ /* 0x000fe200078008ff */
[----:B------:R-:W-:Y:S02]  /*11f0*/  IMAD.SHL.U32 R4, R19, 0x40, RZ ;  /* 0x0000004013047824 */ /* 0x000fe400078e00ff */
[----:B------:R-:W-:Y:S02]  /*1200*/  IMAD.IADD R3, R3, 0x1, R0 ;  /* 0x0000000103037824 */ /* 0x000fe400078e0200 */
[----:B------:R-:W-:Y:S01]  /*1210*/  IMAD.MOV R5, RZ, RZ, -R8 ;  /* 0x000000ffff057224 */ /* 0x000fe200078e0a08 */
[----:B------:R-:W-:Y:S02]  /*1220*/  LOP3.LUT R0, R4, 0x1c0, RZ, 0xc0, !PT ;  /* 0x000001c004007812 */ /* 0x000fe400078ec0ff */
[----:B------:R-:W-:Y:S01]  /*1230*/  LEA.HI.X R11, R2, c[0x0][0x164], R3, 0x1, P0 ;  /* 0x00005900020b7a11 */ /* 0x000fe200000f0c03 */
[----:B------:R-:W-:Y:S01]  /*1240*/  IMAD R217, R5, c[0x0][0x2b8], R217 ;  /* 0x0000ae0005d97a24 */ /* 0x000fe200078e02d9 */
[----:B------:R-:W-:Y:S01]  /*1250*/  SHF.R.U32.HI R4, RZ, 0x3, R0 ;  /* 0x00000003ff047819 */ /* 0x000fe20000011600 */
[----:B------:R-:W-:Y:S01]  /*1260*/  SHFL.IDX PT, R2, R12, RZ, 0x181f ;  /* 0x00181fff0c027589 */ /* 0x000fe200000e0000 */
[----:B------:R-:W-:-:S02]  /*1270*/  LOP3.LUT R0, R0, 0x38, R226, 0xf8, !PT ;  /* 0x0000003800007812 */ /* 0x000fc400078ef8e2 */
[----:B------:R-:W-:Y:S01]  /*1280*/  ISETP.GE.AND P0, PT, R13, R16, PT ;  /* 0x000000100d00720c */ /* 0x000fe20003f06270 */
[----:B------:R-:W1:Y:S01]  /*1290*/  SHFL.IDX PT, R3, R11, RZ, 0x181f ;  /* 0x00181fff0b037589 */ /* 0x000e6200000e0000 */
[----:B------:R-:W-:Y:S02]  /*12a0*/  LOP3.LUT R4, R0, R4, RZ, 0x3c, !PT ;  /* 0x0000000400047212 */ /* 0x000fe400078e3cff */
[----:B------:R-:W-:Y:S01]  /*12b0*/  LEA.HI R0, R136, R137, RZ, 0x6 ;  /* 0x0000008988007211 */ /* 0x000fe200078f30ff */
[----:B------:R-:W-:Y:S01]  /*12c0*/  SHFL.IDX PT, R5, R11, 0x1, 0x181f ;  /* 0x00381f000b057f89 */ /* 0x000fe200000e0000 */
[----:B------:R-:W-:-:S03]  /*12d0*/  SHF.R.S32.HI R14, RZ, 0x1f, R217 ;  /* 0x0000001fff0e7819 */ /* 0x000fc600000114d9 */
[----:B------:R-:W-:Y:S02]  /*12e0*/  IMAD.SHL.U32 R0, R0, 0x8, RZ ;  /* 0x0000000800007824 */ /* 0x000fe400078e00ff */
[----:B------:R-:W-:-:S03]  /*12f0*/  IMAD R10, R14, c[0x0][0x1e0], RZ ;  /* 0x000078000e0a7a24 */ /* 0x000fc600078e02ff */
[----:B------:R-:W-:Y:S02]  /*1300*/  LOP3.LUT R4, R4, 0xfffffe00, R0, 0xf8, !PT ;  /* 0xfffffe0004047812 */ /* 0x000fe400078ef800 */
[----:B------:R-:W-:-:S03]  /*1310*/  LEA.HI R0, R6, R21, RZ, 0x3 ;  /* 0x0000001506007211 */ /* 0x000fc600078f18ff */
[----:B------:R-:W-:Y:S01]  /*1320*/  IMAD.SHL.U32 R219, R4, 0x2, RZ ;  /* 0x0000000204db7824 */ /* 0x000fe200078e00ff */
[----:B------:R-:W-:Y:S01]  /*1330*/  LOP3.LUT R140, R0, 0xfffffff8, RZ, 0xc0, !PT ;  /* 0xfffffff8008c7812 */ /* 0x000fe200078ec0ff */
[----:B------:R-:W3:Y:S01]  /*1340*/  SHFL.IDX PT, R4, R12, 0x1, 0x181f ;  /* 0x00381f000c047f89 */ /* 0x000ee200000e0000 */
[----:B------:R-:W-:Y:S02]  /*1350*/  IADD3 R0, R13, 0x20, RZ ;  /* 0x000000200d007810 */ /* 0x000fe40007ffe0ff */
[----:B------:R-:W-:Y:S01]  /*1360*/  SHF.R.S32.HI R141, RZ, 0x1f, R140 ;  /* 0x0000001fff8d7819 */ /* 0x000fe2000001148c */
[----:B-1----:R-:W-:Y:S01]  /*1370*/  @!P0 IMAD.WIDE R8, R226, 0x2, R2 ;  /* 0x00000002e2088825 */ /* 0x002fe200078e0202 */
[----:B------:R-:W-:-:S03]  /*1380*/  IADD3 R232, R219, 0x100, RZ ;  /* 0x00000100dbe87810 */ /* 0x000fc60007ffe0ff */
[----:B------:R-:W-:Y:S01]  /*1390*/  @!P0 IMAD.WIDE R6, R140, 0x2, R2 ;  /* 0x000000028c068825 */ /* 0x000fe200078e0202 */
[----:B------:R1:W-:Y:S03]  /*13a0*/  @!P0 LDGSTS.E.BYPASS.LTC128B.128 [R219+0x100], [R8.64], !P6 ;  /* 0x0010000008db8fae */ /* 0x0003e6000f101d46 */
[----:B------:R-:W-:Y:S01]  /*13b0*/  IMAD.WIDE.U32 R2, R217, c[0x0][0x1e0], RZ ;  /* 0x00007800d9027a25 */ /* 0x000fe200078e00ff */
[----:B------:R4:W-:Y:S01]  /*13c0*/  @!P0 LDGSTS.E.BYPASS.LTC128B.128 [R219+0x4100], [R6.64], !P2 ;  /* 0x0410000006db8fae */ /* 0x0009e2000d101d46 */
[-C--:B------:R-:W-:Y:S02]  /*13d0*/  ISETP.GE.AND P0, PT, R0, R16.reuse, PT ;  /* 0x000000100000720c */ /* 0x080fe40003f06270 */
[----:B------:R-:W-:Y:S01]  /*13e0*/  IADD3 R0, R13, 0x40, RZ ;  /* 0x000000400d007810 */ /* 0x000fe20007ffe0ff */
[----:B------:R-:W-:Y:S03]  /*13f0*/  STL [R1+0x28], R141 ;  /* 0x0000288d01007387 */ /* 0x000fe60000100800 */
[----:B------:R-:W-:Y:S01]  /*1400*/  ISETP.GE.AND P1, PT, R0, R16, PT ;  /* 0x000000100000720c */ /* 0x000fe20003f26270 */
[----:B------:R-:W-:-:S04]  /*1410*/  IMAD R0, R31, c[0x0][0x1e8], RZ ;  /* 0x00007a001f007a24 */ /* 0x000fc800078e02ff */
[----:B------:R-:W-:-:S04]  /*1420*/  IMAD R0, R34, c[0x0][0x1ec], R0 ;  /* 0x00007b0022007a24 */ /* 0x000fc800078e0200 */
[----:B------:R-:W-:Y:S02]  /*1430*/  IMAD.IADD R142, R145, 0x1, R0 ;  /* 0x00000001918e7824 */ /* 0x000fe400078e0200 */
[----:B-1----:R-:W-:Y:S02]  /*1440*/  IMAD R8, R217, c[0x0][0x1e4], R10 ;  /* 0x00007900d9087a24 */ /* 0x002fe400078e020a */
[----:B------:R-:W-:Y:S02]  /*1450*/  IMAD R10, R218, -0x60, R18 ;  /* 0xffffffa0da0a7824 */ /* 0x000fe400078e0212 */
[----:B------:R-:W-:Y:S01]  /*1460*/  IMAD.IADD R3, R3, 0x1, R8 ;  /* 0x0000000103037824 */ /* 0x000fe200078e0208 */
[----:B----4-:R-:W-:Y:S01]  /*1470*/  SHFL.IDX PT, R6, R12, 0x2, 0x181f ;  /* 0x00581f000c067f89 */ /* 0x010fe200000e0000 */
[----:B---3--:R-:W-:-:S03]  /*1480*/  @!P0 IMAD.WIDE R8, R226, 0x2, R4 ;  /* 0x00000002e2088825 */ /* 0x008fc600078e0204 */
[----:B------:R-:W1:Y:S01]  /*1490*/  SHFL.IDX PT, R7, R11, 0x2, 0x181f ;  /* 0x00581f000b077f89 */ /* 0x000e6200000e0000 */
[----:B------:R-:W-:-:S03]  /*14a0*/  @!P0 IMAD.WIDE R4, R140, 0x2, R4 ;  /* 0x000000028c048825 */ /* 0x000fc600078e0204 */
[----:B------:R3:W-:Y:S01]  /*14b0*/  @!P0 LDGSTS.E.BYPASS.LTC128B.128 [R219+0x1100], [R8.64], !P6 ;  /* 0x0110000008db8fae */ /* 0x0007e2000f101d46 */
[----:B------:R-:W-:-:S03]  /*14c0*/  IMAD.IADD R133, R252, 0x1, R10 ;  /* 0x00000001fc857824 */ /* 0x000fc600078e020a */
[----:B------:R4:W-:Y:S01]  /*14d0*/  @!P0 LDGSTS.E.BYPASS.LTC128B.128 [R219+0x5100], [R4.64], !P2 ;  /* 0x0510000004db8fae */ /* 0x0009e2000d101d46 */
[----:B------:R-:W-:Y:S01]  /*14e0*/  IMAD.IADD R30, R133, 0x1, -R19 ;  /* 0x00000001851e7824 */ /* 0x000fe200078e0a13 */
[----:B--2---:R-:W-:Y:S01]  /*14f0*/  SHF.R.S32.HI R15, RZ, 0x1f, R216 ;  /* 0x0000001fff0f7819 */ /* 0x004fe200000114d8 */
[----:B----4-:R-:W-:Y:S02]  /*1500*/  IMAD.WIDE.U32 R4, R216, c[0x0][0x1f0], R2 ;  /* 0x00007c00d8047a25 */ /* 0x010fe400078e0002 */
[----:B------:R-:W-:Y:S02]  /*1510*/  SHFL.IDX PT, R2, R12, 0x3, 0x181f ;  /* 0x00781f000c027f89 */ /* 0x000fe400000e0000 */
[----:B---3--:R-:W-:Y:S01]  /*1520*/  IMAD R8, R15, c[0x0][0x1f0], RZ ;  /* 0x00007c000f087a24 */ /* 0x008fe200078e02ff */
[----:B------:R-:W-:Y:S01]  /*1530*/  IADD3 R0, P0, R144, R4, RZ ;  /* 0x0000000490007210 */ /* 0x000fe20007f1e0ff */
[----:B------:R2:W3:Y:S02]  /*1540*/  SHFL.IDX PT, R3, R11, 0x3, 0x181f ;  /* 0x00781f000b037f89 */ /* 0x0004e400000e0000 */
[----:B------:R-:W-:-:S05]  /*1550*/  IMAD R8, R216, c[0x0][0x1f4], R8 ;  /* 0x00007d00d8087a24 */ /* 0x000fca00078e0208 */
[----:B------:R-:W-:Y:S02]  /*1560*/  IADD3.X R4, R142, R5, R8, P0, !PT ;  /* 0x000000058e047210 */ /* 0x000fe400007fe408 */
[----:B------:R-:W-:Y:S02]  /*1570*/  IADD3 R5, R13, 0x60, RZ ;  /* 0x000000600d057810 */ /* 0x000fe40007ffe0ff */
[----:B--2---:R-:W-:-:S04]  /*1580*/  LEA R11, P0, R0, c[0x0][0x1c8], 0x1 ;  /* 0x00007200000b7a11 */ /* 0x004fc800078008ff */
[----:B------:R-:W-:Y:S01]  /*1590*/  LEA.HI.X R12, R0, c[0x0][0x1cc], R4, 0x1, P0 ;  /* 0x00007300000c7a11 */ /* 0x000fe200000f0c04 */
[----:B------:R-:W-:Y:S01]  /*15a0*/  IMAD R0, R14, c[0x0][0x208], RZ ;  /* 0x000082000e007a24 */ /* 0x000fe200078e02ff */
[----:B------:R-:W-:Y:S01]  /*15b0*/  ISETP.GE.AND P0, PT, R5, R16, PT ;  /* 0x000000100500720c */ /* 0x000fe20003f06270 */
[----:B-1----:R-:W-:-:S04]  /*15c0*/  @!P1 IMAD.WIDE R4, R226, 0x2, R6 ;  /* 0x00000002e2049825 */ /* 0x002fc800078e0206 */
[----:B------:R-:W-:Y:S01]  /*15d0*/  @!P1 IMAD.WIDE R6, R140, 0x2, R6 ;  /* 0x000000028c069825 */ /* 0x000fe200078e0206 */
[----:B------:R1:W-:Y:S03]  /*15e0*/  @!P1 LDGSTS.E.BYPASS.LTC128B.128 [R219+0x2100], [R4.64], !P6 ;  /* 0x0210000004db9fae */ /* 0x0003e6000f101d46 */
[----:B------:R-:W-:Y:S01]  /*15f0*/  IMAD R0, R217, c[0x0][0x20c], R0 ;  /* 0x00008300d9007a24 */ /* 0x000fe200078e0200 */
[----:B------:R2:W-:Y:S01]  /*1600*/  @!P1 LDGSTS.E.BYPASS.LTC128B.128 [R219+0x6100], [R6.64], !P2 ;  /* 0x0610000006db9fae */ /* 0x0005e2000d101d46 */
[----:B------:R-:W-:Y:S02]  /*1610*/  ISETP.GE.AND P1, PT, R30, 0x21, PT ;  /* 0x000000211e00780c */ /* 0x000fe40003f26270 */
[----:B---3--:R-:W-:-:S05]  /*1620*/  @!P0 IMAD.WIDE R8, R226, 0x2, R2 ;  /* 0x00000002e2088825 */ /* 0x008fca00078e0202 */
[----:B------:R3:W-:Y:S01]  /*1630*/  @!P0 LDGSTS.E.BYPASS.LTC128B.128 [R219+0x3100], [R8.64], !P6 ;  /* 0x0310000008db8fae */ /* 0x0007e2000f101d46 */
[----:B------:R-:W-:-:S04]  /*1640*/  ISETP.GE.AND P6, PT, R21, c[0x0][0x1d4], PT ;  /* 0x0000750015007a0c */ /* 0x000fc80003fc6270 */
[----:B------:R-:W-:Y:S01]  /*1650*/  SEL R139, RZ, 0x10, P6 ;  /* 0x00000010ff8b7807 */ /* 0x000fe20003000000 */
[----:B-1----:R-:W-:Y:S04]  /*1660*/  SHFL.IDX PT, R4, R11, RZ, 0x181f ;  /* 0x00181fff0b047589 */ /* 0x002fe800000e0000 */
[----:B------:R-:W1:Y:S01]  /*1670*/  SHFL.IDX PT, R5, R12, RZ, 0x181f ;  /* 0x00181fff0c057589 */ /* 0x000e6200000e0000 */
[----:B--2---:R-:W-:-:S04]  /*1680*/  @!P0 IMAD.WIDE R6, R140, 0x2, R2 ;  /* 0x000000028c068825 */ /* 0x004fc800078e0202 */
[----:B------:R-:W-:Y:S01]  /*1690*/  IMAD.WIDE.U32 R2, R217, c[0x0][0x208], RZ ;  /* 0x00008200d9027a25 */ /* 0x000fe200078e00ff */
[----:B------:R2:W-:Y:S01]  /*16a0*/  @!P0 LDGSTS.E.BYPASS.LTC128B.128 [R219+0x7100], [R6.64], !P2 ;  /* 0x0710000006db8fae */ /* 0x0005e2000d101d46 */
[----:B------:R-:W-:Y:S02]  /*16b0*/  ISETP.GE.AND P0, PT, R30, 0x1, PT ;  /* 0x000000011e00780c */ /* 0x000fe40003f06270 */
[----:B------:R-:W-:Y:S01]  /*16c0*/  ISETP.GE.AND P2, PT, R226, c[0x0][0x1d4], PT ;  /* 0x00007500e2007a0c */ /* 0x000fe20003f46270 */
[----:B---3--:R3:W-:Y:S01]  /*16d0*/  SHFL.IDX PT, R8, R11, 0x1, 0x181f ;  /* 0x00381f000b087f89 */ /* 0x0087e200000e0000 */
[----:B------:R-:W-:Y:S02]  /*16e0*/  IMAD.IADD R3, R3, 0x1, R0 ;  /* 0x0000000103037824 */ /* 0x000fe400078e0200 */
[----:B------:R-:W-:Y:S01]  /*16f0*/  IMAD R0, R15, c[0x0][0x218], RZ ;  /* 0x000086000f007a24 */ /* 0x000fe200078e02ff */
[----:B------:R-:W4:Y:S01]  /*1700*/  SHFL.IDX PT, R9, R12, 0x1, 0x181f ;  /* 0x00381f000c097f89 */ /* 0x000f2200000e0000 */
[----:B------:R-:W-:-:S03]  /*1710*/  IMAD.WIDE.U32 R2, R216, c[0x0][0x218], R2 ;  /* 0x00008600d8027a25 */ /* 0x000fc600078e0002 */
[----:B------:R-:W0:Y:S01]  /*1720*/  LDGDEPBAR ;  /* 0x00000000000079af */ /* 0x000e220000000000 */
[----:B------:R-:W-:Y:S02]  /*1730*/  IMAD R0, R216, c[0x0][0x21c], R0 ;  /* 0x00008700d8007a24 */ /* 0x000fe400078e0200 */
[----:B--2---:R-:W-:-:S04]  /*1740*/  IMAD R6, R31, c[0x0][0x210], RZ ;  /* 0x000084001f067a24 */ /* 0x004fc800078e02ff */
[----:B---3--:R-:W-:Y:S02]  /*1750*/  IMAD R11, R34, c[0x0][0x214], R6 ;  /* 0x00008500220b7a24 */ /* 0x008fe400078e0206 */
[----:B-1----:R-:W-:-:S04]  /*1760*/  @P0 IMAD.WIDE R6, R226, 0x2, R4 ;  /* 0x00000002e2060825 */ /* 0x002fc800078e0204 */
[----:B------:R-:W-:Y:S01]  /*1770*/  @P0 IMAD.WIDE R4, R140, 0x2, R4 ;  /* 0x000000028c040825 */ /* 0x000fe200078e0204 */
[----:B------:R4:W-:Y:S03]  /*1780*/  @P0 LDGSTS.E.BYPASS.LTC128B.128 [R219+0x8100], [R6.64], !P2 ;  /* 0x0810000006db0fae */ /* 0x0009e6000d101d46 */
[----:B------:R-:W-:Y:S01]  /*1790*/  IMAD.IADD R22, R25, 0x1, R11 ;  /* 0x0000000119167824 */ /* 0x000fe200078e020b */
[----:B------:R1:W-:Y:S01]  /*17a0*/  @P0 LDGSTS.E.BYPASS.LTC128B.128 [R219+0xb100], [R4.64], !P6 ;  /* 0x0b10000004db0fae */ /* 0x0003e2000f101d46 */
[----:B----4-:R-:W-:Y:S01]  /*17b0*/  @P1 IMAD.WIDE R6, R226, 0x2, R8 ;  /* 0x00000002e2061825 */ /* 0x010fe200078e0208 */
[----:B-1----:R-:W-:-:S04]  /*17c0*/  IADD3 R4, P0, R24, R2, RZ ;  /* 0x0000000218047210 */ /* 0x002fc80007f1e0ff */
[----:B------:R1:W-:Y:S01]  /*17d0*/  @P1 LDGSTS.E.BYPASS.LTC128B.128 [R219+0x9100], [R6.64], !P2 ;  /* 0x0910000006db1fae */ /* 0x0003e2000d101d46 */
[----:B------:R-:W-:Y:S01]  /*17e0*/  IADD3.X R0, R22, R3, R0, P0, !PT ;  /* 0x0000000316007210 */ /* 0x000fe200007fe400 */
[----:B------:R-:W-:Y:S01]  /*17f0*/  IMAD R3, R217, c[0x0][0x1e0], RZ ;  /* 0x00007800d9037a24 */ /* 0x000fe200078e02ff */
[----:B------:R-:W-:Y:S01]  /*1800*/  LEA R2, P0, R4, c[0x0][0x1f8], 0x1 ;  /* 0x00007e0004027a11 */ /* 0x000fe200078008ff */
[----:B------:R-:W-:-:S03]  /*1810*/  IMAD.WIDE R22, R226, 0x2, RZ ;  /* 0x00000002e2167825 */ /* 0x000fc600078e02ff */
[----:B------:R-:W-:Y:S01]  /*1820*/  LEA.HI.X R0, R4, c[0x0][0x1fc], R0, 0x1, P0 ;  /* 0x00007f0004007a11 */ /* 0x000fe200000f0c00 */
[----:B------:R-:W-:Y:S01]  /*1830*/  IMAD R3, R216, c[0x0][0x1f0], R3 ;  /* 0x00007c00d8037a24 */ /* 0x000fe200078e0203 */
[----:B------:R-:W2:Y:S01]  /*1840*/  SHFL.IDX PT, R18, R2, RZ, 0x181f ;  /* 0x00181fff02127589 */ /* 0x000ea200000e0000 */
[----:B------:R-:W-:-:S03]  /*1850*/  @P1 IMAD.WIDE R4, R140, 0x2, R8 ;  /* 0x000000028c041825 */ /* 0x000fc600078e0208 */
[----:B------:R-:W-:Y:S01]  /*1860*/  SHFL.IDX PT, R15, R2, 0x1, 0x181f ;  /* 0x00381f00020f7f89 */ /* 0x000fe200000e0000 */
[----:B------:R-:W-:-:S03]  /*1870*/  IMAD R3, R34, c[0x0][0x1e8], R3 ;  /* 0x00007a0022037a24 */ /* 0x000fc600078e0203 */
[----:B------:R3:W-:Y:S01]  /*1880*/  @P1 LDGSTS.E.BYPASS.LTC128B.128 [R219+0xc100], [R4.64], !P6 ;  /* 0x0c10000004db1fae */ /* 0x0007e2000f101d46 */
[----:B------:R-:W-:Y:S02]  /*1890*/  ISETP.GT.AND P1, PT, R30, 0x40, PT ;  /* 0x000000401e00780c */ /* 0x000fe40003f24270 */
[----:B------:R-:W-:Y:S01]  /*18a0*/  LEA R3, R3, c[0x0][0x1c8], 0x1 ;  /* 0x0000720003037a11 */ /* 0x000fe200078e08ff */
[----:B------:R-:W-:Y:S01]  /*18b0*/  SHFL.IDX PT, R14, R2, 0x2, 0x181f ;  /* 0x00581f00020e7f89 */ /* 0x000fe200000e0000 */
[----:B-1----:R-:W-:-:S03]  /*18c0*/  LEA.HI R7, R136, R137, RZ, 0x4 ;  /* 0x0000008988077211 */ /* 0x002fc600078f20ff */
[----:B------:R-:W1:Y:S01]  /*18d0*/  SHFL.IDX PT, R17, R0, RZ, 0x181f ;  /* 0x00181fff00117589 */ /* 0x000e6200000e0000 */
[----:B------:R-:W-:-:S03]  /*18e0*/  IMAD.SHL.U32 R6, R19, 0x8, RZ ;  /* 0x0000000813067824 */ /* 0x000fc600078e00ff */
[----:B------:R-:W4:Y:S01]  /*18f0*/  SHFL.IDX PT, R16, R0, 0x1, 0x181f ;  /* 0x00381f0000107f89 */ /* 0x000f2200000e0000 */
[----:B--2---:R-:W-:-:S03]  /*1900*/  IADD3 R32, P0, R18, R22, RZ ;  /* 0x0000001612207210 */ /* 0x004fc60007f1e0ff */
[----:B------:R2:W5:Y:S04]  /*1910*/  SHFL.IDX PT, R13, R0, 0x2, 0x181f ;  /* 0x00581f00000d7f89 */ /* 0x00056800000e0000 */
[----:B------:R-:W-:Y:S04]  /*1920*/  SHFL.IDX PT, R2, R3, 0x2, 0x181f ;  /* 0x00581f0003027f89 */ /* 0x000fe800000e0000 */
[----:B------:R5:W5:Y:S01]  /*1930*/  SHFL.IDX PT, R3, R12, 0x2, 0x181f ;  /* 0x00581f000c037f89 */ /* 0x000b6200000e0000 */
[----:B---3--:R-:W-:Y:S02]  /*1940*/  LOP3.LUT R4, R7, 0xfffffff0, RZ, 0xc0, !PT ;  /* 0xfffffff007047812 */ /* 0x008fe400078ec0ff */
[----:B------:R-:W-:Y:S01]  /*1950*/  SHF.R.S32.HI R5, RZ, 0x4, R7 ;  /* 0x00000004ff057819 */ /* 0x000fe20000011407 */
[----:B-1----:R-:W-:Y:S01]  /*1960*/  IMAD.X R33, R17, 0x1, R23, P0 ;  /* 0x0000000111217824 */ /* 0x002fe200000e0617 */
[----:B------:R-:W-:-:S05]  /*1970*/  IADD3 R28, P0, R22, R15, RZ ;  /* 0x0000000f161c7210 */ /* 0x000fca0007f1e0ff */
[----:B----4-:R-:W-:Y:S01]  /*1980*/  IMAD.X R29, R23, 0x1, R16, P0 ;  /* 0x00000001171d7824 */ /* 0x010fe200000e0610 */
[----:B------:R-:W-:Y:S01]  /*1990*/  IADD3 R48, P0, R22, R14, RZ ;  /* 0x0000000e16307210 */ /* 0x000fe20007f1e0ff */
[----:B--2---:R-:W-:Y:S01]  /*19a0*/  IMAD.IADD R0, R137, 0x1, -R4 ;  /* 0x0000000189007824 */ /* 0x004fe200078e0a04 */
[----:B------:R-:W-:Y:S01]  /*19b0*/  LEA.HI R4, R7, R5, RZ, 0x1 ;  /* 0x0000000507047211 */ /* 0x000fe200078f08ff */
[----:B------:R-:W-:Y:S02]  /*19c0*/  IMAD.SHL.U32 R7, R20, 0x40, RZ ;  /* 0x0000004014077824 */ /* 0x000fe400078e00ff */
[----:B-----5:R-:W-:Y:S01]  /*19d0*/  IMAD.X R49, R23, 0x1, R13, P0 ;  /* 0x0000000117317824 */ /* 0x020fe200000e060d */
[----:B------:R-:W-:Y:S02]  /*19e0*/  LOP3.LUT R9, R4, 0xfffffffe, RZ, 0xc0, !PT ;  /* 0xfffffffe04097812 */ /* 0x000fe400078ec0ff */
[----:B------:R-:W-:Y:S02]  /*19f0*/  SHF.R.S32.HI R12, RZ, 0x1f, R0 ;  /* 0x0000001fff0c7819 */ /* 0x000fe40000011400 */
[----:B------:R-:W-:-:S02]  /*1a00*/  LOP3.LUT R4, R7, 0x1c0, RZ, 0xc0, !PT ;  /* 0x000001c007047812 */ /* 0x000fc400078ec0ff */
[----:B------:R-:W-:Y:S02]  /*1a10*/  LEA.HI R12, R12, R0, RZ, 0x3 ;  /* 0x000000000c0c7211 */ /* 0x000fe400078f18ff */
[----:B------:R-:W-:Y:S02]  /*1a20*/  LOP3.LUT R8, R4, 0x8, R6, 0xf8, !PT ;  /* 0x0000000804087812 */ /* 0x000fe400078ef806 */
[----:B------:R-:W-:Y:S02]  /*1a30*/  LOP3.LUT R7, R12, 0xfffffff8, RZ, 0xc0, !PT ;  /* 0xfffffff80c077812 */ /* 0x000fe400078ec0ff */
[----:B------:R-:W-:Y:S01]  /*1a40*/  SHF.R.U32.HI R6, RZ, 0x3, R4 ;  /* 0x00000003ff067819 */ /* 0x000fe20000011604 */
[----:B------:R-:W-:Y:S02]  /*1a50*/  IMAD.IADD R4, R5, 0x1, -R9 ;  /* 0x0000000105047824 */ /* 0x000fe400078e0a09 */
[----:B------:R-:W-:Y:S01]  /*1a60*/  IMAD.IADD R11, R0, 0x1, -R7 ;  /* 0x00000001000b7824 */ /* 0x000fe200078e0a07 */
[----:B------:R-:W-:Y:S01]  /*1a70*/  LOP3.LUT R0, R8, R6, RZ, 0x3c, !PT ;  /* 0x0000000608007212 */ /* 0x000fe200078e3cff */
[----:B------:R-:W-:-:S04]  /*1a80*/  @P1 IMAD.WIDE R8, R226, 0x2, R2 ;  /* 0x00000002e2081825 */ /* 0x000fc800078e0202 */
[C---:B------:R-:W-:Y:S01]  /*1a90*/  IMAD R0, R4.reuse, 0x200, R0 ;  /* 0x0000020004007824 */ /* 0x040fe200078e0200 */
[----:B------:R1:W-:Y:S01]  /*1aa0*/  @P1 LDGSTS.E.BYPASS.LTC128B.128 [R219+0xa100], [R8.64], !P2 ;  /* 0x0a10000008db1fae */ /* 0x0003e2000d101d46 */
[----:B------:R-:W-:Y:S02]  /*1ab0*/  IMAD.SHL.U32 R7, R4, 0x8, RZ ;  /* 0x0000000804077824 */ /* 0x000fe400078e00ff */
[----:B------:R-:W-:-:S04]  /*1ac0*/  @P1 IMAD.WIDE R4, R140, 0x2, R2 ;  /* 0x000000028c041825 */ /* 0x000fc800078e0202 */
[----:B------:R-:W-:Y:S01]  /*1ad0*/  IMAD.SHL.U32 R6, R11, 0x40, RZ ;  /* 0x000000400b067824 */ /* 0x000fe200078e00ff */
[----:B------:R2:W-:Y:S01]  /*1ae0*/  @P1 LDGSTS.E.BYPASS.LTC128B.128 [R219+0xd100], [R4.64], !P6 ;  /* 0x0d10000004db1fae */ /* 0x0005e2000f101d46 */
[----:B------:R-:W-:Y:S01]  /*1af0*/  IMAD.WIDE R2, R140, 0x2, RZ ;  /* 0x000000028c027825 */ /* 0x000fe200078e02ff */
[----:B------:R-:W-:Y:S02]  /*1b00*/  LOP3.LUT P1, RZ, R20, 0x2, RZ, 0xc0, !PT ;  /* 0x0000000214ff7812 */ /* 0x000fe4000782c0ff */
[----:B------:R-:W0:Y:S01]  /*1b10*/  LDGDEPBAR ;  /* 0x00000000000079af */ /* 0x000e220000000000 */
[----:B------:R-:W-:Y:S01]  /*1b20*/  LOP3.LUT R6, R6, 0x1c0, RZ, 0xc0, !PT ;  /* 0x000001c006067812 */ /* 0x000fe200078ec0ff */
[----:B------:R-:W-:Y:S01]  /*1b30*/  IMAD.SHL.U32 R196, R0, 0x2, RZ ;  /* 0x0000000200c47824 */ /* 0x000fe200078e00ff */
[----:B------:R-:W-:Y:S02]  /*1b40*/  IADD3 R22, P0, R18, R2, RZ ;  /* 0x0000000212167210 */ /* 0x000fe40007f1e0ff */
[----:B------:R-:W-:-:S02]  /*1b50*/  LOP3.LUT R7, R6, 0x8, R7, 0xf8, !PT ;  /* 0x0000000806077812 */ /* 0x000fc400078ef807 */
[----:B------:R-:W-:Y:S01]  /*1b60*/  SHF.R.U32.HI R6, RZ, 0x3, R6 ;  /* 0x00000003ff067819 */ /* 0x000fe20000011606 */
[----:B------:R-:W-:Y:S01]  /*1b70*/  IMAD.X R23, R17, 0x1, R3, P0 ;  /* 0x0000000111177824 */ /* 0x000fe200000e0603 */
[----:B------:R-:W-:Y:S02]  /*1b80*/  IADD3 R18, P0, R2, R15, RZ ;  /* 0x0000000f02127210 */ /* 0x000fe40007f1e0ff */
[----:B------:R-:W-:Y:S02]  /*1b90*/  LOP3.LUT R6, R7, R6, RZ, 0x3c, !PT ;  /* 0x0000000607067212 */ /* 0x000fe400078e3cff */
[----:B------:R-:W-:Y:S01]  /*1ba0*/  IADD3 R0, R196, 0x8100, RZ ;  /* 0x00008100c4007810 */ /* 0x000fe20007ffe0ff */
[----:B------:R-:W-:Y:S01]  /*1bb0*/  IMAD.X R19, R3, 0x1, R16, P0 ;  /* 0x0000000103137824 */ /* 0x000fe200000e0610 */
[----:B-1----:R-:W-:Y:S01]  /*1bc0*/  IADD3 R8, P0, R2, R14, RZ ;  /* 0x0000000e02087210 */ /* 0x002fe20007f1e0ff */
[----:B------:R-:W-:Y:S01]  /*1bd0*/  IMAD.MOV.U32 R2, RZ, RZ, 0x20 ;  /* 0x00000020ff027424 */ /* 0x000fe200078e00ff */
[----:B------:R-:W-:-:S02]  /*1be0*/  IADD3 R203, R196, 0x8120, RZ ;  /* 0x00008120c4cb7810 */ /* 0x000fc40007ffe0ff */
[----:B------:R-:W-:Y:S01]  /*1bf0*/  @P1 IADD3 R203, R0, -0x20, RZ ;  /* 0xffffffe000cb1810 */ /* 0x000fe20007ffe0ff */
[----:B------:R-:W-:Y:S01]  /*1c00*/  IMAD.X R9, R3, 0x1, R13, P0 ;  /* 0x0000000103097824 */ /* 0x000fe200000e060d */
[----:B------:R-:W-:Y:S01]  /*1c10*/  R2P PR, R11, 0x6 ;  /* 0x000000060b007804 */ /* 0x000fe20000000000 */
[----:B--2---:R-:W-:Y:S01]  /*1c20*/  IMAD.SHL.U32 R4, R12, 0x40, RZ ;  /* 0x000000400c047824 */ /* 0x004fe200078e00ff */
[----:B------:R-:W-:-:S04]  /*1c30*/  DEPBAR.LE SB0, 0x1 ;  /* 0x000080400000791a */ /* 0x000fc80000000000 */
[----:B------:R-:W-:Y:S01]  /*1c40*/  LOP3.LUT R4, R6, 0xfffffe00, R4, 0xf8, !PT ;  /* 0xfffffe0006047812 */ /* 0x000fe200078ef804 */
[----:B------:R-:W-:Y:S01]  /*1c50*/  IMAD.MOV.U32 R5, RZ, RZ, 0x10 ;  /* 0x00000010ff057424 */ /* 0x000fe200078e00ff */
[----:B------:R-:W-:Y:S02]  /*1c60*/  SEL R0, R2, 0xffffffe0, !P2 ;  /* 0xffffffe002007807 */ /* 0x000fe40005000000 */
[----:B------:R-:W-:Y:S01]  /*1c70*/  ISETP.GE.AND P0, PT, R226, c[0x0][0x1d4], PT ;  /* 0x00007500e2007a0c */ /* 0x000fe20003f06270 */
[----:B------:R-:W-:Y:S01]  /*1c80*/  IMAD R176, R134, 0x400, R4 ;  /* 0x0000040086b07824 */ /* 0x000fe200078e0204 */
[----:B------:R-:W-:Y:S02]  /*1c90*/  SEL R5, R5, 0xfffffff0, !P1 ;  /* 0xfffffff005057807 */ /* 0x000fe40004800000 */
[----:B------:R-:W-:Y:S02]  /*1ca0*/  ISETP.LT.OR P1, PT, R30, 0x1, P0 ;  /* 0x000000011e00780c */ /* 0x000fe40000721670 */
[C---:B------:R-:W-:Y:S01]  /*1cb0*/  LEA R184, R176.reuse, 0x100, 0x1 ;  /* 0x00000100b0b87811 */ /* 0x040fe200078e08ff */
[----:B------:R-:W-:Y:S01]  /*1cc0*/  IMAD.SHL.U32 R176, R176, 0x2, RZ ;  /* 0x00000002b0b07824 */ /* 0x000fe200078e00ff */
[----:B------:R-:W-:Y:S01]  /*1cd0*/  BAR.SYNC.DEFER_BLOCKING 0x0 ;  /* 0x0000000000007b1d */ /* 0x000fe20000010000 */
[----:B------:R-:W-:-:S02]  /*1ce0*/  ISETP.GE.AND P2, PT, R21, c[0x0][0x1d4], PT ;  /* 0x0000750015007a0c */ /* 0x000fc40003f46270 */
[--C-:B------:R-:W-:Y:S01]  /*1cf0*/  IMAD R180, R5, 0x2, R184.reuse ;  /* 0x0000000205b47824 */ /* 0x100fe200078e02b8 */
[----:B------:R-:W-:Y:S01]  /*1d00*/  IADD3 R3, R219, 0x1100, RZ ;  /* 0x00001100db037810 */ /* 0x000fe20007ffe0ff */
[C---:B------:R-:W-:Y:S01]  /*1d10*/  IMAD R184, R0.reuse, 0x2, R184 ;  /* 0x0000000200b87824 */ /* 0x040fe200078e02b8 */
[C---:B------:R-:W-:Y:S01]  /*1d20*/  IADD3 R214, R203.reuse, 0x800, RZ ;  /* 0x00000800cbd67810 */ /* 0x040fe20007ffe0ff */
[----:B------:R-:W-:Y:S01]  /*1d30*/  IMAD R192, R0, 0x2, R180 ;  /* 0x0000000200c07824 */ /* 0x000fe200078e02b4 */
[C---:B------:R-:W-:Y:S02]  /*1d40*/  IADD3 R213, R203.reuse, 0x1000, RZ ;  /* 0x00001000cbd57810 */ /* 0x040fe40007ffe0ff */
[C---:B------:R-:W-:Y:S02]  /*1d50*/  IADD3 R212, R203.reuse, 0x1800, RZ ;  /* 0x00001800cbd47810 */ /* 0x040fe40007ffe0ff */
[C---:B------:R-:W-:Y:S02]  /*1d60*/  IADD3 R211, R203.reuse, 0x2000, RZ ;  /* 0x00002000cbd37810 */ /* 0x040fe40007ffe0ff */
[----:B------:R-:W-:-:S02]  /*1d70*/  IADD3 R210, R203, 0x2800, RZ ;  /* 0x00002800cbd27810 */ /* 0x000fc40007ffe0ff */
[C---:B------:R-:W-:Y:S02]  /*1d80*/  IADD3 R209, R203.reuse, 0x3000, RZ ;  /* 0x00003000cbd17810 */ /* 0x040fe40007ffe0ff */
[C---:B------:R-:W-:Y:S02]  /*1d90*/  IADD3 R208, R203.reuse, 0x3800, RZ ;  /* 0x00003800cbd07810 */ /* 0x040fe40007ffe0ff */
[C---:B------:R-:W-:Y:S02]  /*1da0*/  IADD3 R207, R203.reuse, 0x4000, RZ ;  /* 0x00004000cbcf7810 */ /* 0x040fe40007ffe0ff */
[C---:B------:R-:W-:Y:S01]  /*1db0*/  IADD3 R206, R203.reuse, 0x4800, RZ ;  /* 0x00004800cbce7810 */ /* 0x040fe20007ffe0ff */
[----:B------:R-:W-:Y:S01]  /*1dc0*/  LDSM.16.M88.4 R124, [R176+0x100] ;  /* 0x00010000b07c783b */ /* 0x000fe20000000200 */
[C---:B------:R-:W-:Y:S02]  /*1dd0*/  IADD3 R205, R203.reuse, 0x5000, RZ ;  /* 0x00005000cbcd7810 */ /* 0x040fe40007ffe0ff */
[----:B------:R-:W-:Y:S01]  /*1de0*/  IADD3 R204, R203, 0x5800, RZ ;  /* 0x00005800cbcc7810 */ /* 0x000fe20007ffe0ff */
[----:B------:R-:W-:Y:S04]  /*1df0*/  LDSM.16.M88.4 R128, [R180] ;  /* 0x00000000b480783b */ /* 0x000fe80000000200 */
[----:B------:R-:W-:Y:S04]  /*1e00*/  LDSM.16.M88.4 R152, [R184] ;  /* 0x00000000b898783b */ /* 0x000fe80000000200 */
[----:B------:R-:W-:Y:S04]  /*1e10*/  LDSM.16.M88.4 R172, [R192] ;  /* 0x00000000c0ac783b */ /* 0x000fe80000000200 */
[----:B------:R-:W-:Y:S04]  /*1e20*/  LDSM.16.M88.4 R176, [R176+0x4100] ;  /* 0x00410000b0b0783b */ /* 0x000fe80000000200 */
[----:B------:R-:W-:Y:S04]  /*1e30*/  LDSM.16.M88.4 R180, [R180+0x4000] ;  /* 0x00400000b4b4783b */ /* 0x000fe80000000200 */
[----:B------:R-:W-:Y:S04]  /*1e40*/  LDSM.16.M88.4 R184, [R184+0x4000] ;  /* 0x00400000b8b8783b */ /* 0x000fe80000000200 */
[----:B------:R-:W-:Y:S04]  /*1e50*/  LDSM.16.M88.4 R192, [R192+0x4000] ;  /* 0x00400000c0c0783b */ /* 0x000fe80000000200 */
[----:B------:R-:W-:Y:S06]  /*1e60*/  BAR.SYNC.DEFER_BLOCKING 0x0 ;  /* 0x0000000000007b1d */ /* 0x000fec0000010000 */
[----:B------:R-:W-:-:S04]  /*1e70*/  DEPBAR.LE SB0, 0x0 ;  /* 0x000080000000791a */ /* 0x000fc80000000000 */
[----:B------:R-:W-:Y:S06]  /*1e80*/  BAR.SYNC.DEFER_BLOCKING 0x0 ;  /* 0x0000000000007b1d */ /* 0x000fec0000010000 */
[----:B------:R-:W1:Y:S04]  /*1e90*/  LDSM.16.M88.4 R24, [R196+0x8100] ;  /* 0x00810000c418783b */ /* 0x000e680000000200 */
[----:B------:R-:W2:Y:S04]  /*1ea0*/  LDSM.16.M88.4 R12, [R196+0x8900] ;  /* 0x00890000c40c783b */ /* 0x000ea80000000200 */
[----:B------:R-:W-:Y:S04]  /*1eb0*/  LDSM.16.M88.4 R44, [R196+0x9100] ;  /* 0x00910000c42c783b */ /* 0x000fe80000000200 */
[----:B------:R-:W-:Y:S04]  /*1ec0*/  LDSM.16.M88.4 R52, [R196+0x9900] ;  /* 0x00990000c434783b */ /* 0x000fe80000000200 */
[----:B------:R-:W-:Y:S04]  /*1ed0*/  LDSM.16.M88.4 R68, [R196+0xa100] ;  /* 0x00a10000c444783b */ /* 0x000fe80000000200 */
[----:B------:R-:W-:Y:S04]  /*1ee0*/  LDSM.16.M88.4 R80, [R196+0xa900] ;  /* 0x00a90000c450783b */ /* 0x000fe80000000200 */
[----:B------:R-:W3:Y:S04]  /*1ef0*/  LDSM.16.M88.4 R64, [R203] ;  /* 0x00000000cb40783b */ /* 0x000ee80000000200 */
[----:B------:R-:W4:Y:S04]  /*1f00*/  LDSM.16.M88.4 R60, [R203+0x800] ;  /* 0x00080000cb3c783b */ /* 0x000f280000000200 */
[----:B------:R-:W-:Y:S04]  /*1f10*/  LDSM.16.M88.4 R56, [R203+0x1000] ;  /* 0x00100000cb38783b */ /* 0x000fe80000000200 */
[----:B------:R-:W5:Y:S04]  /*1f20*/  LDSM.16.M88.4 R72, [R203+0x1800] ;  /* 0x00180000cb48783b */ /* 0x000f680000000200 */
[----:B------:R-:W4:Y:S01]  /*1f30*/  LDSM.16.M88.4 R108, [R203+0x2000] ;  /* 0x00200000cb6c783b */ /* 0x000f220000000200 */
[C---:B-1----:R-:W-:Y:S03]  /*1f40*/  HMMA.16816.F32.BF16 R40, R124.reuse, R24, RZ ;  /* 0x000000187c28723c */ /* 0x042fe600000418ff */
[----:B------:R-:W-:Y:S04]  /*1f50*/  LDSM.16.M88.4 R112, [R203+0x2800] ;  /* 0x00280000cb70783b */ /* 0x000fe80000000200 */
[----:B------:R-:W-:Y:S01]  /*1f60*/  @!PT LDS RZ, [RZ] ;  /* 0x00000000fffff984 */ /* 0x000fe20000000800 */
[----:B------:R-:W-:Y:S01]  /*1f70*/  @!PT LDS RZ, [RZ] ;  /* 0x00000000fffff984 */ /* 0x000fe20000000800 */
[----:B------:R-:W-:Y:S01]  /*1f80*/  @!PT LDS RZ, [RZ] ;  /* 0x00000000fffff984 */ /* 0x000fe20000000800 */
[----:B------:R1:W-:Y:S01]  /*1f90*/  LDGSTS.E.BYPASS.LTC128B.128 [R219+0x100], [R32.64], !P1 ;  /* 0x0010000020db7fae */ /* 0x0003e2000c901d46 */
[C---:B------:R-:W-:Y:S01]  /*1fa0*/  ISETP.LT.OR P1, PT, R30.reuse, 0x1, P2 ;  /* 0x000000011e00780c */ /* 0x040fe20001721670 */
[C---:B------:R-:W-:Y:S08]  /*1fb0*/  HMMA.16816.F32.BF16 R36, R124.reuse, R26, RZ ;  /* 0x0000001a7c24723c */ /* 0x040ff000000418ff */
[----:B--2---:R-:W-:Y:S04]  /*1fc0*/  HMMA.16816.F32.BF16 R24, R124, R14, RZ ;  /* 0x0000000e7c18723c */ /* 0x004fe800000418ff */
[----:B------:R2:W-:Y:S01]  /*1fd0*/  LDGSTS.E.BYPASS.LTC128B.128 [R219+0x3100], [R22.64], !P1 ;  /* 0x0310000016db7fae */ /* 0x0005e2000c901d46 */
[----:B------:R-:W-:-:S02]  /*1fe0*/  ISETP.LT.OR P1, PT, R30, 0x21, P0 ;  /* 0x000000211e00780c */ /* 0x000fc40000721670 */
[C---:B------:R-:W-:Y:S01]  /*1ff0*/  ISETP.LT.OR P0, PT, R30.reuse, 0x41, P0 ;  /* 0x000000411e00780c */ /* 0x040fe20000701670 */
[C---:B---3--:R-:W-:Y:S08]  /*2000*/  HMMA.16816.F32.BF16 R88, R128.reuse, R64, R40 ;  /* 0x000000408058723c */ /* 0x048ff00000041828 */
[----:B------:R-:W-:Y:S02]  /*2010*/  HMMA.16816.F32.BF16 R100, R128, R66, R36 ;  /* 0x000000428064723c */ /* 0x000fe40000041824 */
[----:B------:R3:W-:Y:S01]  /*2020*/  LDGSTS.E.BYPASS.LTC128B.128 [R219+0x1100], [R28.64], !P1 ;  /* 0x011000001cdb7fae */ /* 0x0007e2000c901d46 */
[----:B------:R-:W-:-:S02]  /*2030*/  ISETP.LT.OR P1, PT, R30, 0x21, P2 ;  /* 0x000000211e00780c */ /* 0x000fc40001721670 */
[----:B------:R-:W-:-:S03]  /*2040*/  ISETP.LT.OR P2, PT, R30, 0x41, P2 ;  /* 0x000000411e00780c */ /* 0x000fc60001741670 */
[C---:B-1----:R-:W-:Y:S08]  /*2050*/  HMMA.16816.F32.BF16 R32, R124.reuse, R12, RZ ;  /* 0x0000000c7c20723c */ /* 0x042ff000000418ff */
[----:B------:R1:W-:Y:S01]  /*2060*/  LDGSTS.E.BYPASS.LTC128B.128 [R219+0x4100], [R18.64], !P1 ;  /* 0x0410000012db7fae */ /* 0x0003e2000c901d46 */
[----:B------:R-:W-:Y:S01]  /*2070*/  LOP3.LUT P1, RZ, R20, 0x4, RZ, 0xc0, !PT ;  /* 0x0000000414ff7812 */ /* 0x000fe2000782c0ff */
[----:B------:R-:W-:Y:S02]  /*2080*/  HMMA.16816.F32.BF16 R12, R124, R52, RZ ;  /* 0x000000347c0c723c */ /* 0x000fe400000418ff */
[----:B------:R3:W-:Y:S01]  /*2090*/  LDGSTS.E.BYPASS.LTC128B.128 [R219+0x2100], [R48.64], !P0 ;  /* 0x0210000030db7fae */ /* 0x0007e2000c101d46 */
[----:B------:R-:W-:-:S02]  /*20a0*/  SEL R2, R2, 0xffffffe0, !P1 ;  /* 0xffffffe002027807 */ /* 0x000fc40004800000 */
[----:B------:R-:W-:Y:S01]  /*20b0*/  ISETP.GT.AND P1, PT, R231, 0x5f, PT ;  /* 0x0000005fe700780c */ /* 0x000fe20003f24270 */
[----:B------:R5:W-:Y:S02]  /*20c0*/  LDGSTS.E.BYPASS.LTC128B.128 [R219+0x5100], [R8.64], !P2 ;  /* 0x0510000008db7fae */ /* 0x000be4000d101d46 */
[C---:B------:R-:W-:Y:S01]  /*20d0*/  IMAD R202, R2.reuse, 0x2, R196 ;  /* 0x0000000202ca7824 */ /* 0x040fe200078e02c4 */
[----:B--2---:R-:W-:Y:S01]  /*20e0*/  HMMA.16816.F32.BF16 R20, R124, R44, RZ ;  /* 0x0000002c7c14723c */ /* 0x004fe200000418ff */
[----:B------:R-:W-:Y:S01]  /*20f0*/  IMAD R199, R2, 0x2, R203 ;  /* 0x0000000202c77824 */ /* 0x000fe200078e02cb */
[----:B------:R-:W0:Y:S01]  /*2100*/  LDGDEPBAR ;  /* 0x00000000000079af */ /* 0x000e220000000000 */
[----:B------:R-:W-:-:S03]  /*2110*/  IADD3 R2, R218, -0x1, RZ ;  /* 0xffffffffda027810 */ /* 0x000fc60007ffe0ff */
[----:B------:R-:W-:Y:S01]  /*2120*/  LDSM.16.M88.4 R40, [R202+0x9900] ;  /* 0x00990000ca28783b */ /* 0x000fe20000000200 */
[----:B------:R-:W-:Y:S01]  /*2130*/  ISETP.GT.AND P0, PT, R2, R251, PT ;  /* 0x000000fb0200720c */ /* 0x000fe20003f04270 */
[----:B----4-:R-:W-:Y:S01]  /*2140*/  HMMA.16816.F32.BF16 R92, R128, R62, R24 ;  /* 0x0000003e805c723c */ /* 0x010fe20000041818 */
[C---:B------:R-:W-:Y:S01]  /*2150*/  IADD3 R2, R219.reuse, 0x3100, RZ ;  /* 0x00003100db027810 */ /* 0x040fe20007ffe0ff */
[----:B------:R-:W-:Y:S01]  /*2160*/  LDSM.16.M88.4 R116, [R202+0xb100] ;  /* 0x00b10000ca74783b */ /* 0x000fe20000000200 */
[----:B------:R-:W-:-:S03]  /*2170*/  IADD3 R2, R219, 0x4100, RZ ;  /* 0x00004100db027810 */ /* 0x000fc60007ffe0ff */
[----:B------:R-:W-:Y:S02]  /*2180*/  LDSM.16.M88.4 R120, [R202+0xc100] ;  /* 0x00c10000ca78783b */ /* 0x000fe40000000200 */
[----:B-1----:R-:W-:Y:S02]  /*2190*/  HMMA.16816.F32.BF16 R16, R124, R46, RZ ;  /* 0x0000002e7c10723c */ /* 0x002fe400000418ff */
[----:B---3--:R-:W-:Y:S06]  /*21a0*/  LDSM.16.M88.4 R48, [R202+0x8900] ;  /* 0x00890000ca30783b */ /* 0x008fec0000000200 */
[----:B-----5:R-:W-:Y:S08]  /*21b0*/  HMMA.16816.F32.BF16 R76, R128, R72, R12 ;  /* 0x00000048804c723c */ /* 0x020ff0000004180c */
[----:B------:R-:W-:Y:S01]  /*21c0*/  HMMA.16816.F32.BF16 R12, R124, R54, RZ ;  /* 0x000000367c0c723c */ /* 0x000fe200000418ff */
[----:B------:R-:W-:Y:S07]  /*21d0*/  LDSM.16.M88.4 R52, [R202+0x9100] ;  /* 0x00910000ca34783b */ /* 0x000fee0000000200 */
[----:B------:R-:W-:Y:S01]  /*21e0*/  HMMA.16816.F32.BF16 R104, R128, R58, R16 ;  /* 0x0000003a8068723c */ /* 0x000fe20000041810 */
[----:B------:R-:W1:Y:S07]  /*21f0*/  LDSM.16.M88.4 R16, [R202+0x8100] ;  /* 0x00810000ca10783b */ /* 0x000e6e0000000200 */
[C---:B------:R-:W-:Y:S08]  /*2200*/  HMMA.16816.F32.BF16 R24, R124.reuse, R70, RZ ;  /* 0x000000467c18723c */ /* 0x040ff000000418ff */
[----:B------:R-:W-:Y:S08]  /*2210*/  HMMA.16816.F32.BF16 R28, R124, R68, RZ ;  /* 0x000000447c1c723c */ /* 0x000ff000000418ff */
[C---:B------:R-:W-:Y:S01]  /*2220*/  HMMA.16816.F32.BF16 R84, R128.reuse, R60, R32 ;  /* 0x0000003c8054723c */ /* 0x040fe20000041820 */
[----:B------:R-:W2:Y:S07]  /*2230*/  LDSM.16.M88.4 R32, [R202+0xa100] ;  /* 0x00a10000ca20783b */ /* 0x000eae0000000200 */
[----:B------:R-:W-:Y:S08]  /*2240*/  HMMA.16816.F32.BF16 R96, R128, R56, R20 ;  /* 0x000000388060723c */ /* 0x000ff00000041814 */
[----:B------:R-:W-:Y:S08]  /*2250*/  HMMA.16816.F32.BF16 R20, R124, R80, RZ ;  /* 0x000000507c14723c */ /* 0x000ff000000418ff */
[----:B------:R-:W-:Y:S08]  /*2260*/  HMMA.16816.F32.BF16 R68, R128, R74, R12 ;  /* 0x0000004a8044723c */ /* 0x000ff0000004180c */
[----:B------:R-:W-:Y:S08]  /*2270*/  HMMA.16816.F32.BF16 R12, R124, R82, RZ ;  /* 0x000000527c0c723c */ /* 0x000ff000000418ff */
[C---:B------:R-:W-:Y:S08]  /*2280*/  HMMA.16816.F32.BF16 R60, R128.reuse, R110, R24 ;  /* 0x0000006e803c723c */ /* 0x040ff00000041818 */
[----:B------:R-:W-:Y:S01]  /*2290*/  HMMA.16816.F32.BF16 R64, R128, R108, R28 ;  /* 0x0000006c8040723c */ /* 0x000fe2000004181c */
[----:B------:R-:W-:Y:S07]  /*22a0*/  LDSM.16.M88.4 R28, [R202+0xa900] ;  /* 0x00a90000ca1c783b */ /* 0x000fee0000000200 */
[C---:B-1----:R-:W-:Y:S08]  /*22b0*/  HMMA.16816.F32.BF16 R36, R152.reuse, R16, R88 ;  /* 0x000000109824723c */ /* 0x042ff00000041858 */
[C---:B------:R-:W-:Y:S01]  /*22c0*/  HMMA.16816.F32.BF16 R24, R152.reuse, R18, R100 ;  /* 0x000000129818723c */ /* 0x040fe20000041864 */
[----:B------:R-:W1:Y:S07]  /*22d0*/  LDSM.16.M88.4 R16, [R199+0x800] ;  /* 0x00080000c710783b */ /* 0x000e6e0000000200 */
[----:B------:R-:W-:Y:S08]  /*22e0*/  HMMA.16816.F32.BF16 R72, R152, R48, R84 ;  /* 0x000000309848723c */ /* 0x000ff00000041854 */
[C---:B------:R-:W-:Y:S01]  /*22f0*/  HMMA.16816.F32.BF16 R56, R128.reuse, R112, R20 ;  /* 0x000000708038723c */ /* 0x040fe20000041814 */
[----:B------:R-:W3:Y:S07]  /*2300*/  LDSM.16.M88.4 R20, [R199] ;  /* 0x00000000c714783b */ /* 0x000eee0000000200 */
[----:B------:R-:W-:Y:S01]  /*2310*/  HMMA.16816.F32.BF16 R44, R128, R114, R12 ;  /* 0x00000072802c723c */ /* 0x000fe2000004180c */
[----:B------:R-:W4:Y:S04]  /*2320*/  LDSM.16.M88.4 R12, [R199+0x1000] ;  /* 0x00100000c70c783b */ /* 0x000f280000000200 */
[----:B------:R-:W-:Y:S03]  /*2330*/  LDSM.16.M88.4 R112, [R202+0xb900] ;  /* 0x00b90000ca70783b */ /* 0x000fe60000000200 */
[C---:B------:R-:W-:Y:S08]  /*2340*/  HMMA.16816.F32.BF16 R80, R152.reuse, R50, R92 ;  /* 0x000000329850723c */ /* 0x040ff0000004185c */
[C---:B------:R-:W-:Y:S01]  /*2350*/  HMMA.16816.F32.BF16 R100, R152.reuse, R42, R68 ;  /* 0x0000002a9864723c */ /* 0x040fe20000041844 */
[----:B------:R-:W5:Y:S07]  /*2360*/  LDSM.16.M88.4 R68, [R199+0x2000] ;  /* 0x00200000c744783b */ /* 0x000f6e0000000200 */
[C---:B--2---:R-:W-:Y:S08]  /*2370*/  HMMA.16816.F32.BF16 R92, R152.reuse, R32, R64 ;  /* 0x00000020985c723c */ /* 0x044ff00000041840 */
[C---:B------:R-:W-:Y:S01]  /*2380*/  HMMA.16816.F32.BF16 R88, R152.reuse, R34, R60 ;  /* 0x000000229858723c */ /* 0x040fe2000004183c */
[----:B------:R-:W2:Y:S04]  /*2390*/  LDSM.16.M88.4 R32, [R196+0xb900] ;  /* 0x00b90000c420783b */ /* 0x000ea80000000200 */
[----:B------:R-:W2:Y:S03]  /*23a0*/  LDSM.16.M88.4 R60, [R199+0x1800] ;  /* 0x00180000c73c783b */ /* 0x000ea60000000200 */
[C---:B------:R-:W-:Y:S08]  /*23b0*/  HMMA.16816.F32.BF16 R104, R152.reuse, R54, R104 ;  /* 0x000000369868723c */ /* 0x040ff00000041868 */
[----:B------:R-:W-:Y:S01]  /*23c0*/  HMMA.16816.F32.BF16 R96, R152, R52, R96 ;  /* 0x000000349860723c */ /* 0x000fe20000041860 */
[----:B------:R-:W2:Y:S07]  /*23d0*/  LDSM.16.M88.4 R52, [R199+0x2800] ;  /* 0x00280000c734783b */ /* 0x000eae0000000200 */
[----:B-1----:R-:W-:Y:S01]  /*23e0*/  HMMA.16816.F32.BF16 R48, R172, R16, R72 ;  /* 0x00000010ac30723c */ /* 0x002fe20000041848 */
[----:B------:R-:W-:Y:S07]  /*23f0*/  LDSM.16.M88.4 R72, [R196+0xd100] ;  /* 0x00d10000c448783b */ /* 0x000fee0000000200 */
[C---:B------:R-:W-:Y:S08]  /*2400*/  HMMA.16816.F32.BF16 R108, R152.reuse, R40, R76 ;  /* 0x00000028986c723c */ /* 0x040ff0000004184c */
[C---:B------:R-:W-:Y:S01]  /*2410*/  HMMA.16816.F32.BF16 R76, R152.reuse, R30, R44 ;  /* 0x0000001e984c723c */ /* 0x040fe2000004182c */
[----:B------:R-:W1:Y:S07]  /*2420*/  LDSM.16.M88.4 R44, [R196+0xb100] ;  /* 0x00b10000c42c783b */ /* 0x000e6e0000000200 */
[----:B------:R-:W-:Y:S01]  /*2430*/  HMMA.16816.F32.BF16 R84, R152, R28, R56 ;  /* 0x0000001c9854723c */ /* 0x000fe20000041838 */
[----:B------:R-:W1:Y:S07]  /*2440*/  LDSM.16.M88.4 R28, [R196+0xc100] ;  /* 0x00c10000c41c783b */ /* 0x000e6e0000000200 */
[C---:B---3--:R-:W-:Y:S08]  /*2450*/  HMMA.16816.F32.BF16 R64, R172.reuse, R20, R36 ;  /* 0x00000014ac40723c */ /* 0x048ff00000041824 */
[C---:B------:R-:W-:Y:S01]  /*2460*/  HMMA.16816.F32.BF16 R56, R172.reuse, R22, R24 ;  /* 0x00000016ac38723c */ /* 0x040fe20000041818 */
[----:B------:R-:W3:Y:S07]  /*2470*/  LDSM.16.M88.4 R24, [R196+0xc900] ;  /* 0x00c90000c418783b */ /* 0x000eee0000000200 */
[C---:B----4-:R-:W-:Y:S08]  /*2480*/  HMMA.16816.F32.BF16 R20, R172.reuse, R14, R104 ;  /* 0x0000000eac14723c */ /* 0x050ff00000041868 */
[C---:B-----5:R-:W-:Y:S08]  /*2490*/  HMMA.16816.F32.BF16 R104, R172.reuse, R68, R92 ;  /* 0x00000044ac68723c */ /* 0x060ff0000004185c */
[----:B------:R-:W-:Y:S08]  /*24a0*/  HMMA.16816.F32.BF16 R40, R172, R18, R80 ;  /* 0x00000012ac28723c */ /* 0x000ff00000041850 */
[----:B--2---:R-:W-:Y:S01]  /*24b0*/  HMMA.16816.F32.BF16 R92, R176, R32, R48 ;  /* 0x00000020b05c723c */ /* 0x004fe20000041830 */
[----:B------:R-:W2:Y:S07]  /*24c0*/  LDSM.16.M88.4 R48, [R196+0xd900] ;  /* 0x00d90000c430783b */ /* 0x000eae0000000200 */
[C---:B------:R-:W-:Y:S08]  /*24d0*/  HMMA.16816.F32.BF16 R36, R172.reuse, R12, R96 ;  /* 0x0000000cac24723c */ /* 0x040ff00000041860 */
[C---:B------:R-:W-:Y:S08]  /*24e0*/  HMMA.16816.F32.BF16 R16, R172.reuse, R60, R108 ;  /* 0x0000003cac10723c */ /* 0x040ff0000004186c */
[C---:B------:R-:W-:Y:S08]  /*24f0*/  HMMA.16816.F32.BF16 R12, R172.reuse, R62, R100 ;  /* 0x0000003eac0c723c */ /* 0x040ff00000041864 */
[C---:B------:R-:W-:Y:S08]  /*2500*/  HMMA.16816.F32.BF16 R100, R172.reuse, R70, R88 ;  /* 0x00000046ac64723c */ /* 0x040ff00000041858 */
[C---:B------:R-:W-:Y:S08]  /*2510*/  HMMA.16816.F32.BF16 R96, R172.reuse, R52, R84 ;  /* 0x00000034ac60723c */ /* 0x040ff00000041854 */
[----:B------:R-:W-:Y:S08]  /*2520*/  HMMA.16816.F32.BF16 R88, R172, R54, R76 ;  /* 0x00000036ac58723c */ /* 0x000ff0000004184c */
[C---:B-1----:R-:W-:Y:S01]  /*2530*/  HMMA.16816.F32.BF16 R80, R176.reuse, R46, R56 ;  /* 0x0000002eb050723c */ /* 0x042fe20000041838 */
[----:B------:R-:W1:Y:S07]  /*2540*/  LDSM.16.M88.4 R56, [R203+0x3000] ;  /* 0x00300000cb38783b */ /* 0x000e6e0000000200 */
[C---:B------:R-:W-:Y:S01]  /*2550*/  HMMA.16816.F32.BF16 R76, R176.reuse, R34, R40 ;  /* 0x00000022b04c723c */ /* 0x040fe20000041828 */
[----:B------:R-:W4:Y:S04]  /*2560*/  LDSM.16.M88.4 R32, [R203+0x5800] ;  /* 0x00580000cb20783b */ /* 0x000f280000000200 */
[----:B------:R-:W-:Y:S03]  /*2570*/  LDSM.16.M88.4 R40, [R203+0x4800] ;  /* 0x00480000cb28783b */ /* 0x000fe60000000200 */
[C---:B------:R-:W-:Y:S01]  /*2580*/  HMMA.16816.F32.BF16 R84, R176.reuse, R44, R64 ;  /* 0x0000002cb054723c */ /* 0x040fe20000041840 */
[----:B------:R-:W5:Y:S04]  /*2590*/  LDSM.16.M88.4 R64, [R203+0x3800] ;  /* 0x00380000cb40783b */ /* 0x000f680000000200 */
[----:B------:R-:W-:Y:S03]  /*25a0*/  LDSM.16.M88.4 R44, [R203+0x4000] ;  /* 0x00400000cb2c783b */ /* 0x000fe60000000200 */
[C---:B------:R-:W-:Y:S01]  /*25b0*/  HMMA.16816.F32.BF16 R68, R176.reuse, R28, R36 ;  /* 0x0000001cb044723c */ /* 0x040fe20000041824 */
[----:B------:R-:W1:Y:S07]  /*25c0*/  LDSM.16.M88.4 R36, [R203+0x5000] ;  /* 0x00500000cb24783b */ /* 0x000e6e0000000200 */
[C---:B------:R-:W-:Y:S08]  /*25d0*/  HMMA.16816.F32.BF16 R60, R176.reuse, R30, R20 ;  /* 0x0000001eb03c723c */ /* 0x040ff00000041814 */
[C---:B---3--:R-:W-:Y:S08]  /*25e0*/  HMMA.16816.F32.BF16 R52, R176.reuse, R24, R16 ;  /* 0x00000018b034723c */ /* 0x048ff00000041810 */
[C---:B------:R-:W-:Y:S08]  /*25f0*/  HMMA.16816.F32.BF16 R28, R176.reuse, R26, R12 ;  /* 0x0000001ab01c723c */ /* 0x040ff0000004180c */
[C---:B--2---:R-:W-:Y:S08]  /*2600*/  HMMA.16816.F32.BF16 R16, R176.reuse, R48, R96 ;  /* 0x00000030b010723c */ /* 0x044ff00000041860 */
[C---:B------:R-:W-:Y:S08]  /*2610*/  HMMA.16816.F32.BF16 R12, R176.reuse, R50, R88 ;  /* 0x00000032b00c723c */ /* 0x040ff00000041858 */
[C---:B------:R-:W-:Y:S08]  /*2620*/  HMMA.16816.F32.BF16 R20, R176.reuse, R74, R100 ;  /* 0x0000004ab014723c */ /* 0x040ff00000041864 */
[----:B------:R-:W-:Y:S01]  /*2630*/  HMMA.16816.F32.BF16 R24, R176, R72, R104 ;  /* 0x00000048b018723c */ /* 0x000fe20000041868 */
[----:B------:R-:W-:Y:S07]  /*2640*/  LDSM.16.M88.4 R72, [R199+0x3000] ;  /* 0x00300000c748783b */ /* 0x000fee0000000200 */
[C---:B-1----:R-:W-:Y:S08]  /*2650*/  HMMA.16816.F32.BF16 R48, R180.reuse, R56, R84 ;  /* 0x00000038b430723c */ /* 0x042ff00000041854 */
[C---:B----4-:R-:W-:Y:S01]  /*2660*/  HMMA.16816.F32.BF16 R88, R180.reuse, R32, R16 ;  /* 0x00000020b458723c */ /* 0x050fe20000041810 */
[----:B------:R-:W1:Y:S07]  /*2670*/  LDSM.16.M88.4 R16, [R202+0xc900] ;  /* 0x00c90000ca10783b */ /* 0x000e6e0000000200 */
[C---:B------:R-:W-:Y:S01]  /*2680*/  HMMA.16816.F32.BF16 R84, R180.reuse, R34, R12 ;  /* 0x00000022b454723c */ /* 0x040fe2000004180c */
[----:B------:R-:W2:Y:S07]  /*2690*/  LDSM.16.M88.4 R12, [R202+0xd100] ;  /* 0x00d10000ca0c783b */ /* 0x000eae0000000200 */
[C---:B-----5:R-:W-:Y:S08]  /*26a0*/  HMMA.16816.F32.BF16 R100, R180.reuse, R66, R76 ;  /* 0x00000042b464723c */ /* 0x060ff0000004184c */
[C---:B------:R-:W-:Y:S01]  /*26b0*/  HMMA.16816.F32.BF16 R96, R180.reuse, R38, R20 ;  /* 0x00000026b460723c */ /* 0x040fe20000041814 */
[----:B------:R-:W3:Y:S07]  /*26c0*/  LDSM.16.M88.4 R20, [R202+0xd900] ;  /* 0x00d90000ca14783b */ /* 0x000eee0000000200 */
[C---:B------:R-:W-:Y:S08]  /*26d0*/  HMMA.16816.F32.BF16 R56, R180.reuse, R58, R80 ;  /* 0x0000003ab438723c */ /* 0x040ff00000041850 */
[C---:B------:R-:W-:Y:S01]  /*26e0*/  HMMA.16816.F32.BF16 R76, R180.reuse, R44, R68 ;  /* 0x0000002cb44c723c */ /* 0x040fe20000041844 */
[----:B------:R-:W4:Y:S07]  /*26f0*/  LDSM.16.M88.4 R68, [R199+0x3800] ;  /* 0x00380000c744783b */ /* 0x000f2e0000000200 */
[C---:B------:R-:W-:Y:S08]  /*2700*/  HMMA.16816.F32.BF16 R104, R180.reuse, R40, R52 ;  /* 0x00000028b468723c */ /* 0x040ff00000041834 */
[C---:B------:R-:W-:Y:S08]  /*2710*/  HMMA.16816.F32.BF16 R28, R180.reuse, R42, R28 ;  /* 0x0000002ab41c723c */ /* 0x040ff0000004181c */
[C---:B------:R-:W-:Y:S08]  /*2720*/  HMMA.16816.F32.BF16 R24, R180.reuse, R36, R24 ;  /* 0x00000024b418723c */ /* 0x040ff00000041818 */
[C---:B------:R-:W-:Y:S01]  /*2730*/  HMMA.16816.F32.BF16 R92, R180.reuse, R64, R92 ;  /* 0x00000040b45c723c */ /* 0x040fe2000004185c */
[----:B------:R-:W5:Y:S07]  /*2740*/  LDSM.16.M88.4 R64, [R199+0x4000] ;  /* 0x00400000c740783b */ /* 0x000f6e0000000200 */
[----:B------:R-:W-:Y:S01]  /*2750*/  HMMA.16816.F32.BF16 R108, R180, R46, R60 ;  /* 0x0000002eb46c723c */ /* 0x000fe2000004183c */
[----:B------:R-:W2:Y:S07]  /*2760*/  LDSM.16.M88.4 R60, [R199+0x4800] ;  /* 0x00480000c73c783b */ /* 0x000eae0000000200 */
[C---:B------:R-:W-:Y:S01]  /*2770*/  HMMA.16816.F32.BF16 R52, R184.reuse, R118, R56 ;  /* 0x00000076b834723c */ /* 0x040fe20000041838 */
[----:B------:R-:W3:Y:S07]  /*2780*/  LDSM.16.M88.4 R56, [R199+0x5000] ;  /* 0x00500000c738783b */ /* 0x000eee0000000200 */
[----:B------:R-:W-:Y:S01]  /*2790*/  HMMA.16816.F32.BF16 R40, R184, R120, R76 ;  /* 0x00000078b828723c */ /* 0x000fe2000004184c */
[----:B------:R-:W3:Y:S01]  /*27a0*/  LDSM.16.M88.4 R76, [R199+0x5800] ;  /* 0x00580000c74c783b */ /* 0x000ee20000000200 */
[----:B------:R-:W-:-:S06]  /*27b0*/  DEPBAR.LE SB0, 0x0 ;  /* 0x000080000000791a */ /* 0x000fcc0000000000 */
[C---:B-1----:R-:W-:Y:S08]  /*27c0*/  HMMA.16816.F32.BF16 R32, R184.reuse, R16, R104 ;  /* 0x00000010b820723c */ /* 0x042ff00000041868 */
[C---:B------:R-:W-:Y:S08]  /*27d0*/  HMMA.16816.F32.BF16 R28, R184.reuse, R18, R28 ;  /* 0x00000012b81c723c */ /* 0x040ff0000004181c */
[C---:B------:R-:W-:Y:S08]  /*27e0*/  HMMA.16816.F32.BF16 R80, R184.reuse, R116, R48 ;  /* 0x00000074b850723c */ /* 0x040ff00000041830 */
[C---:B--2---:R-:W-:Y:S08]  /*27f0*/  HMMA.16816.F32.BF16 R24, R184.reuse, R12, R24 ;  /* 0x0000000cb818723c */ /* 0x044ff00000041818 */
[C---:B------:R-:W-:Y:S08]  /*2800*/  HMMA.16816.F32.BF16 R16, R184.reuse, R14, R96 ;  /* 0x0000000eb810723c */ /* 0x040ff00000041860 */
[C---:B------:R-:W-:Y:S08]  /*2810*/  HMMA.16816.F32.BF16 R48, R184.reuse, R112, R92 ;  /* 0x00000070b830723c */ /* 0x040ff0000004185c */
[C---:B------:R-:W-:Y:S08]  /*2820*/  HMMA.16816.F32.BF16 R44, R184.reuse, R114, R100 ;  /* 0x00000072b82c723c */ /* 0x040ff00000041864 */
[C---:B------:R-:W-:Y:S08]  /*2830*/  HMMA.16816.F32.BF16 R36, R184.reuse, R122, R108 ;  /* 0x0000007ab824723c */ /* 0x040ff0000004186c */
[C---:B---3--:R-:W-:Y:S08]  /*2840*/  HMMA.16816.F32.BF16 R12, R184.reuse, R20, R88 ;  /* 0x00000014b80c723c */ /* 0x048ff00000041858 */
[----:B------:R-:W-:Y:S08]  /*2850*/  HMMA.16816.F32.BF16 R20, R184, R22, R84 ;  /* 0x00000016b814723c */ /* 0x000ff00000041854 */
[C---:B------:R-:W-:Y:S08]  /*2860*/  HMMA.16816.F32.BF16 R112, R192.reuse, R72, R80 ;  /* 0x00000048c070723c */ /* 0x040ff00000041850 */
[C---:B------:R-:W-:Y:S08]  /*2870*/  HMMA.16816.F32.BF16 R104, R192.reuse, R74, R52 ;  /* 0x0000004ac068723c */ /* 0x040ff00000041834 */
[C---:B----4-:R-:W-:Y:S08]  /*2880*/  HMMA.16816.F32.BF16 R100, R192.reuse, R68, R48 ;  /* 0x00000044c064723c */ /* 0x050ff00000041830 */
[C---:B------:R-:W-:Y:S08]  /*2890*/  HMMA.16816.F32.BF16 R88, R192.reuse, R70, R44 ;  /* 0x00000046c058723c */ /* 0x040ff0000004182c */
[C---:B-----5:R-:W-:Y:S08]  /*28a0*/  HMMA.16816.F32.BF16 R92, R192.reuse, R64, R40 ;  /* 0x00000040c05c723c */ /* 0x060ff00000041828 */
[C---:B------:R-:W-:Y:S08]  /*28b0*/  HMMA.16816.F32.BF16 R96, R192.reuse, R66, R36 ;  /* 0x00000042c060723c */ /* 0x040ff00000041824 */
[C---:B------:R-:W-:Y:S08]  /*28c0*/  HMMA.16816.F32.BF16 R84, R192.reuse, R60, R32 ;  /* 0x0000003cc054723c */ /* 0x040ff00000041820 */
[C---:B------:R-:W-:Y:S08]  /*28d0*/  HMMA.16816.F32.BF16 R60, R192.reuse, R62, R28 ;  /* 0x0000003ec03c723c */ /* 0x040ff0000004181c */
[C---:B------:R-:W-:Y:S08]  /*28e0*/  HMMA.16816.F32.BF16 R64, R192.reuse, R56, R24 ;  /* 0x00000038c040723c */ /* 0x040ff00000041818 */
[C---:B------:R-:W-:Y:S08]  /*28f0*/  HMMA.16816.F32.BF16 R68, R192.reuse, R58, R16 ;  /* 0x0000003ac044723c */ /* 0x040ff00000041810 */
[C---:B------:R-:W-:Y:S08]  /*2900*/  HMMA.16816.F32.BF16 R72, R192.reuse, R76, R12 ;  /* 0x0000004cc048723c */ /* 0x040ff0000004180c */
[----:B------:R-:W-:Y:S01]  /*2910*/  HMMA.16816.F32.BF16 R80, R192, R78, R20 ;  /* 0x0000004ec050723c */ /* 0x000fe20000041814 */
[----:B------:R-:W-:Y:S06]  /*2920*/  BAR.SYNC.DEFER_BLOCKING 0x0 ;  /* 0x0000000000007b1d */ /* 0x000fec0000010000 */
[----:B------:R-:W-:Y:S05]  /*2930*/  @!P0 BRA `(.L_x_242) ;  /* 0x000003f000008947 */ /* 0x000fea0003800000 */
[----:B------:R-:W-:Y:S01]  /*2940*/  IADD3 R3, R231, R132, R148 ;  /* 0x00000084e7037210 */ /* 0x000fe20007ffe094 */
[----:B------:R-:W-:-:S03]  /*2950*/  IMAD.MOV.U32 R216, RZ, RZ, RZ ;  /* 0x000000ffffd87224 */ /* 0x000fc600078e00ff */
[----:B------:R-:W-:-:S05]  /*2960*/  IADD3 R3, R3, -0x60, RZ ;  /* 0xffffffa003037810 */ /* 0x000fca0007ffe0ff */
[----:B------:R-:W-:-:S04]  /*2970*/  @P5 IMAD.HI.U32 R6, R3, c[0x0][0x2bc], RZ ;  /* 0x0000af0003065a27 */ /* 0x000fc800078e00ff */
[----:B------:R-:W-:Y:S01]  /*2980*/  IMAD.MOV.U32 R2, RZ, RZ, R3 ;  /* 0x000000ffff027224 */ /* 0x000fe200078e0003 */
[----:B------:R-:W-:-:S04]  /*2990*/  @P5 SHF.R.U32.HI R2, RZ, c[0x0][0x2c0], R6 ;  /* 0x0000b000ff025a19 */ /* 0x000fc80000011606 */
[----:B------:R-:W-:-:S04]  /*29a0*/  @!P1 IADD3 R7, P0, R2, R146, RZ ;  /* 0x0000009202079210 */ /* 0x000fc80007f1e0ff */
[----:B------:R-:W-:Y:S02]  /*29b0*/  @!P1 LEA.HI.X.SX32 R8, R2, R143, 0x1, P0 ;  /* 0x0000008f02089211 */ /* 0x000fe400000f0eff */
[----:B------:R-:W-:-:S04]  /*29c0*/  @!P1 LEA R6, P0, R7, c[0x0][0x2a0], 0x2 ;  /* 0x0000a80007069a11 */ /* 0x000fc800078010ff */
[----:B------:R-:W-:-:S05]  /*29d0*/  @!P1 LEA.HI.X R7, R7, c[0x0][0x2a4], R8, 0x2, P0 ;  /* 0x0000a90007079a11 */ /* 0x000fca00000f1408 */
[----:B------:R1:W2:Y:S01]  /*29e0*/  @!P1 LDG.E R216, [R6.64] ;  /* 0x0000000606d89981 */ /* 0x0002a2000c1e1900 */
[----:B------:R-:W-:Y:S01]  /*29f0*/  IMAD.MOV R2, RZ, RZ, -R2 ;  /* 0x000000ffff027224 */ /* 0x000fe200078e0a02 */
[C---:B------:R-:W-:Y:S01]  /*2a00*/  ISETP.GE.AND P2, PT, R226.reuse, c[0x0][0x1d4], PT ;  /* 0x00007500e2007a0c */ /* 0x040fe20003f46270 */
[----:B------:R-:W-:Y:S02]  /*2a10*/  IMAD.SHL.U32 R22, R226, 0x2, RZ ;  /* 0x00000002e2167824 */ /* 0x000fe400078e00ff */
[----:B------:R-:W-:Y:S01]  /*2a20*/  IMAD R217, R2, c[0x0][0x2b8], R3 ;  /* 0x0000ae0002d97a24 */ /* 0x000fe200078e0203 */
[----:B------:R-:W-:-:S04]  /*2a30*/  SEL R21, RZ, 0x10, P2 ;  /* 0x00000010ff157807 */ /* 0x000fc80001000000 */
        /* <DEDUP_REMOVED lines=8> */
[----:B------:R-:W-:-:S03]  /*2ac0*/  IADD3 R2, P0, R144, R2, RZ ;  /* 0x0000000290027210 */ /* 0x000fc60007f1e0ff */
[----:B------:R-:W-:-:S05]  /*2ad0*/  IMAD R6, R216, c[0x0][0x1f4], R6 ;  /* 0x00007d00d8067a24 */ /* 0x000fca00078e0206 */
[----:B------:R-:W-:Y:S02]  /*2ae0*/  IADD3.X R3, R142, R3, R6, P0, !PT ;  /* 0x000000038e037210 */ /* 0x000fe400007fe406 */
[----:B------:R-:W-:Y:S02]  /*2af0*/  LEA R8, P0, R2, c[0x0][0x1c8], 0x1 ;  /* 0x0000720002087a11 */ /* 0x000fe400078008ff */
[----:B------:R-:W-:Y:S02]  /*2b00*/  SHF.L.U64.HI R6, R226, 0x1, R248 ;  /* 0x00000001e2067819 */ /* 0x000fe400000102f8 */
[----:B------:R-:W-:Y:S01]  /*2b10*/  LEA.HI.X R7, R2, c[0x0][0x1cc], R3, 0x1, P0 ;  /* 0x0000730002077a11 */ /* 0x000fe200000f0c03 */
[----:B------:R-:W1:Y:S01]  /*2b20*/  SHFL.IDX PT, R9, R8, 0x2, 0x181f ;  /* 0x00581f0008097f89 */ /* 0x000e6200000e0000 */
[----:B------:R-:W-:Y:S02]  /*2b30*/  IADD3 R2, -R21, 0x10, RZ ;  /* 0x0000001015027810 */ /* 0x000fe40007ffe1ff */
[----:B------:R-:W-:Y:S01]  /*2b40*/  IADD3 R3, -R139, 0x10, RZ ;  /* 0x000000108b037810 */ /* 0x000fe20007ffe1ff */
[----:B------:R-:W2:Y:S01]  /*2b50*/  SHFL.IDX PT, R11, R7, 0x2, 0x181f ;  /* 0x00581f00070b7f89 */ /* 0x000ea200000e0000 */
[----:B------:R-:W-:-:S02]  /*2b60*/  LOP3.LUT R2, R2, 0xf, RZ, 0xc0, !PT ;  /* 0x0000000f02027812 */ /* 0x000fc400078ec0ff */
[----:B------:R-:W-:Y:S01]  /*2b70*/  LOP3.LUT R12, R3, 0xf, RZ, 0xc0, !PT ;  /* 0x0000000f030c7812 */ /* 0x000fe200078ec0ff */
[----:B------:R-:W-:Y:S01]  /*2b80*/  SHFL.IDX PT, R20, R8, 0x1, 0x181f ;  /* 0x00381f0008147f89 */ /* 0x000fe200000e0000 */
[----:B------:R-:W-:Y:S02]  /*2b90*/  SHF.L.U64.HI R3, R140, 0x1, R141 ;  /* 0x000000018c037819 */ /* 0x000fe4000001028d */
[----:B-1----:R-:W-:Y:S01]  /*2ba0*/  IADD3 R18, P2, P0, R2, R9, R22 ;  /* 0x0000000902127210 */ /* 0x002fe2000785e016 */
[----:B------:R-:W-:-:S03]  /*2bb0*/  IMAD.SHL.U32 R2, R140, 0x2, RZ ;  /* 0x000000028c027824 */ /* 0x000fc600078e00ff */
[----:B--2---:R-:W-:Y:S02]  /*2bc0*/  IADD3.X R19, RZ, R11, R6, P2, P0 ;  /* 0x0000000bff137210 */ /* 0x004fe400017e0406 */
[----:B------:R-:W-:Y:S02]  /*2bd0*/  IADD3 R16, P2, P0, R12, R9, R2 ;  /* 0x000000090c107210 */ /* 0x000fe4000785e002 */
[----:B------:R-:W1:Y:S02]  /*2be0*/  SHFL.IDX PT, R9, R8, RZ, 0x181f ;  /* 0x00181fff08097589 */ /* 0x000e6400000e0000 */
[----:B------:R-:W-:Y:S02]  /*2bf0*/  IADD3.X R17, RZ, R11, R3, P2, P0 ;  /* 0x0000000bff117210 */ /* 0x000fe400017e0403 */
[----:B------:R-:W2:Y:S01]  /*2c00*/  SHFL.IDX PT, R11, R7, RZ, 0x181f ;  /* 0x00181fff070b7589 */ /* 0x000ea200000e0000 */
[----:B------:R-:W-:-:S03]  /*2c10*/  ISETP.GE.AND P2, PT, R226, c[0x0][0x1d4], PT ;  /* 0x00007500e2007a0c */ /* 0x000fc60003f46270 */
[----:B------:R-:W3:Y:S01]  /*2c20*/  SHFL.IDX PT, R7, R7, 0x1, 0x181f ;  /* 0x00381f0007077f89 */ /* 0x000ee200000e0000 */
[----:B-1----:R-:W-:-:S05]  /*2c30*/  IADD3 R14, P0, R9, R22, RZ ;  /* 0x00000016090e7210 */ /* 0x002fca0007f1e0ff */
[----:B--2---:R-:W-:Y:S01]  /*2c40*/  IMAD.X R15, R11, 0x1, R6, P0 ;  /* 0x000000010b0f7824 */ /* 0x004fe200000e0606 */
[----:B------:R-:W-:-:S04]  /*2c50*/  IADD3 R12, P0, R9, R2, RZ ;  /* 0x00000002090c7210 */ /* 0x000fc80007f1e0ff */
[----:B------:R1:W-:Y:S01]  /*2c60*/  LDGSTS.E.BYPASS.LTC128B.128 [R219+0x8100], [R14.64], !P2 ;  /* 0x081000000edb7fae */ /* 0x0003e2000d101d46 */
[----:B------:R-:W-:Y:S01]  /*2c70*/  IMAD.X R13, R11, 0x1, R3, P0 ;  /* 0x000000010b0d7824 */ /* 0x000fe200000e0603 */
[----:B------:R-:W-:-:S04]  /*2c80*/  IADD3 R8, P0, R20, R22, RZ ;  /* 0x0000001614087210 */ /* 0x000fc80007f1e0ff */
[----:B------:R1:W-:Y:S01]  /*2c90*/  LDGSTS.E.BYPASS.LTC128B.128 [R219+0xb100], [R12.64], !P6 ;  /* 0x0b1000000cdb7fae */ /* 0x0003e2000f101d46 */
[----:B---3--:R-:W-:Y:S01]  /*2ca0*/  IMAD.X R9, R7, 0x1, R6, P0 ;  /* 0x0000000107097824 */ /* 0x008fe200000e0606 */
[----:B------:R-:W-:-:S04]  /*2cb0*/  IADD3 R2, P0, R20, R2, RZ ;  /* 0x0000000214027210 */ /* 0x000fc80007f1e0ff */
[----:B------:R1:W-:Y:S01]  /*2cc0*/  LDGSTS.E.BYPASS.LTC128B.128 [R219+0x9100], [R8.64], !P2 ;  /* 0x0910000008db7fae */ /* 0x0003e2000d101d46 */
[----:B------:R-:W-:Y:S01]  /*2cd0*/  IMAD.X R3, R7, 0x1, R3, P0 ;  /* 0x0000000107037824 */ /* 0x000fe200000e0603 */
[----:B------:R-:W-:-:S04]  /*2ce0*/  ISETP.NE.U32.AND P0, PT, R21, RZ, PT ;  /* 0x000000ff1500720c */ /* 0x000fc80003f05070 */
[----:B------:R1:W-:Y:S09]  /*2cf0*/  LDGSTS.E.BYPASS.LTC128B.128 [R219+0xc100], [R2.64], !P6 ;  /* 0x0c10000002db7fae */ /* 0x0003f2000f101d46 */
[----:B------:R1:W-:Y:S01]  /*2d00*/  LDGSTS.E.BYPASS.LTC128B.128.ZFILL [R219+0xa100], [R18.64], P0 ;  /* 0x0a10000012db7fae */ /* 0x0003e20008141d46 */
[----:B------:R-:W-:-:S13]  /*2d10*/  ISETP.NE.U32.AND P0, PT, R139, RZ, PT ;  /* 0x000000ff8b00720c */ /* 0x000fda0003f05070 */
[----:B------:R1:W-:Y:S02]  /*2d20*/  LDGSTS.E.BYPASS.LTC128B.128.ZFILL [R219+0xd100], [R16.64], P0 ;  /* 0x0d10000010db7fae */ /* 0x0003e40008141d46 */
.L_x_242:
[----:B-1----:R-:W-:Y:S01]  /*2d30*/  FMUL.FTZ R2, R113, c[0x0][0x320] ;  /* 0x0000c80071027a20 */ /* 0x002fe20000410000 */
[----:B------:R-:W-:Y:S01]  /*2d40*/  LOP3.LUT R3, R135, 0xffffffe0, RZ, 0xc0, !PT ;  /* 0xffffffe087037812 */ /* 0x000fe200078ec0ff */
[----:B------:R-:W-:Y:S01]  /*2d50*/  ULDC UR4, c[0x0][0x324] ;  /* 0x0000c90000047ab9 */ /* 0x000fe20000000800 */
[----:B------:R-:W-:Y:S01]  /*2d60*/  LEA.HI R6, R136, R137, RZ, 0x2 ;  /* 0x0000008988067211 */ /* 0x000fe200078f10ff */
[----:B------:R1:W2:Y:S01]  /*2d70*/  MUFU.TANH R37, R2 ;  /* 0x0000000200257308 */ /* 0x0002a20000002400 */
[----:B------:R-:W-:Y:S01]  /*2d80*/  SHF.R.S32.HI R7, RZ, 0x1f, R134 ;  /* 0x0000001fff077819 */ /* 0x000fe20000011486 */
[----:B------:R-:W-:Y:S01]  /*2d90*/  ULOP3.LUT UR4, URZ, UR4, URZ, 0x33, !UPT ;  /* 0x000000043f047292 */ /* 0x000fe2000f8e333f */
[----:B------:R-:W-:Y:S01]  /*2da0*/  LOP3.LUT R6, R6, 0xfffffffc, RZ, 0xc0, !PT ;  /* 0xfffffffc06067812 */ /* 0x000fe200078ec0ff */
[----:B------:R-:W0:Y:S01]  /*2db0*/  LDGDEPBAR ;  /* 0x00000000000079af */ /* 0x000e220000000000 */
[----:B------:R-:W-:-:S04]  /*2dc0*/  LEA.HI R7, R7, R134, RZ, 0x3 ;  /* 0x0000008607077211 */ /* 0x000fc800078f18ff */
[----:B------:R-:W-:-:S04]  /*2dd0*/  LOP3.LUT R7, R7, 0xffffff8, RZ, 0xc0, !PT ;  /* 0x0ffffff807077812 */ /* 0x000fc800078ec0ff */
[----:B------:R-:W-:Y:S01]  /*2de0*/  IADD3 R11, R134, -R7, RZ ;  /* 0x80000007860b7210 */ /* 0x000fe20007ffe0ff */
[----:B-1----:R-:W-:-:S04]  /*2df0*/  FMUL.FTZ R2, R104, c[0x0][0x320] ;  /* 0x0000c80068027a20 */ /* 0x002fc80000410000 */
[----:B------:R1:W3:Y:S02]  /*2e00*/  MUFU.TANH R36, R2 ;  /* 0x0000000200247308 */ /* 0x0002e40000002400 */
[----:B-1----:R-:W-:-:S06]  /*2e10*/  FMUL.FTZ R2, R105, c[0x0][0x320] ;  /* 0x0000c80069027a20 */ /* 0x002fcc0000410000 */
[----:B------:R1:W4:Y:S02]  /*2e20*/  MUFU.TANH R35, R2 ;  /* 0x0000000200237308 */ /* 0x0003240000002400 */
[----:B-1----:R-:W-:-:S06]  /*2e30*/  FMUL.FTZ R2, R100, c[0x0][0x320] ;  /* 0x0000c80064027a20 */ /* 0x002fcc0000410000 */
[----:B------:R1:W1:Y:S02]  /*2e40*/  MUFU.TANH R34, R2 ;  /* 0x0000000200227308 */ /* 0x0002640000002400 */
        /* <DEDUP_REMOVED lines=24> */
[----:B-1----:R-:W-:Y:S01]  /*2fd0*/  IADD3 R2, -R3, R137, RZ ;  /* 0x0000008903027210 */ /* 0x002fe20007ffe1ff */
[----:B------:R-:W-:-:S03]  /*2fe0*/  FMUL.FTZ R3, R65, c[0x0][0x320] ;  /* 0x0000c80041037a20 */ /* 0x000fc60000410000 */
[----:B------:R-:W-:Y:S02]  /*2ff0*/  SHF.R.S32.HI R8, RZ, 0x1f, R2 ;  /* 0x0000001fff087819 */ /* 0x000fe40000011402 */
[----:B------:R1:W1:Y:S02]  /*3000*/  MUFU.TANH R21, R3 ;  /* 0x0000000300157308 */ /* 0x0002640000002400 */
[----:B-1----:R-:W-:Y:S02]  /*3010*/  IADD3 R3, -R6, R137, RZ ;  /* 0x0000008906037210 */ /* 0x002fe40007ffe1ff */
[----:B------:R-:W-:Y:S01]  /*3020*/  LEA.HI R6, R8, R2, RZ, 0x2 ;  /* 0x0000000208067211 */ /* 0x000fe200078f10ff */
[----:B------:R-:W-:Y:S01]  /*3030*/  FMUL.FTZ R8, R68, c[0x0][0x320] ;  /* 0x0000c80044087a20 */ /* 0x000fe20000410000 */
[----:B------:R-:W-:Y:S02]  /*3040*/  LEA.HI R9, R3, R3, RZ, 0x1 ;  /* 0x0000000303097211 */ /* 0x000fe400078f08ff */
[----:B------:R-:W-:Y:S01]  /*3050*/  LEA.HI.SX32 R7, R6, R156, 0x1e ;  /* 0x0000009c06077211 */ /* 0x000fe200078ff2ff */
[----:B------:R1:W1:Y:S01]  /*3060*/  MUFU.TANH R20, R8 ;  /* 0x0000000800147308 */ /* 0x0002620000002400 */
[----:B------:R-:W-:-:S04]  /*3070*/  LOP3.LUT R9, R9, 0x1ffffffe, RZ, 0xc0, !PT ;  /* 0x1ffffffe09097812 */ /* 0x000fc800078ec0ff */
[----:B------:R-:W-:Y:S01]  /*3080*/  IADD3 R3, R3, -R9, RZ ;  /* 0x8000000903037210 */ /* 0x000fe20007ffe0ff */
[----:B-1----:R-:W-:Y:S02]  /*3090*/  IMAD R8, R11, 0x10, R7 ;  /* 0x000000100b087824 */ /* 0x002fe400078e0207 */
[----:B------:R-:W-:-:S03]  /*30a0*/  FMUL.FTZ R7, R69, c[0x0][0x320] ;  /* 0x0000c80045077a20 */ /* 0x000fc60000410000 */
[----:B------:R-:W-:Y:S01]  /*30b0*/  LEA R12, R3, R8, 0x3 ;  /* 0x00000008030c7211 */ /* 0x000fe200078e18ff */
[----:B------:R-:W-:Y:S01]  /*30c0*/  FMUL.FTZ R3, R72, c[0x0][0x320] ;  /* 0x0000c80048037a20 */ /* 0x000fe20000410000 */
[----:B------:R1:W1:Y:S03]  /*30d0*/  MUFU.TANH R19, R7 ;  /* 0x0000000700137308 */ /* 0x0002660000002400 */
[----:B------:R-:W-:Y:S01]  /*30e0*/  @P4 IMAD.HI.U32 R8, R12, c[0x0][0x2c8], RZ ;  /* 0x0000b2000c084a27 */ /* 0x000fe200078e00ff */
[----:B------:R5:W-:Y:S04]  /*30f0*/  STL [R1+0x8], R12 ;  /* 0x0000080c01007387 */ /* 0x000be80000100800 */
[----:B------:R2:W2:Y:S01]  /*3100*/  MUFU.TANH R18, R3 ;  /* 0x0000000300127308 */ /* 0x0004a20000002400 */
[----:B-1----:R-:W-:Y:S01]  /*3110*/  IMAD.MOV.U32 R7, RZ, RZ, R12 ;  /* 0x000000ffff077224 */ /* 0x002fe200078e000c */
[----:B------:R-:W-:Y:S01]  /*3120*/  @P4 SHF.R.U32.HI R7, RZ, c[0x0][0x2cc], R8 ;  /* 0x0000b300ff074a19 */ /* 0x000fe20000011608 */
[----:B------:R-:W-:-:S05]  /*3130*/  FMUL.FTZ R8, R80, c[0x0][0x320] ;  /* 0x0000c80050087a20 */ /* 0x000fca0000410000 */
[----:B------:R-:W1:Y:S01]  /*3140*/  MUFU.TANH R16, R8 ;  /* 0x0000000800107308 */ /* 0x000e620000002400 */
[----:B--2---:R-:W-:-:S07]  /*3150*/  FMUL.FTZ R3, R73, c[0x0][0x320] ;  /* 0x0000c80049037a20 */ /* 0x004fce0000410000 */
[----:B------:R2:W1:Y:S02]  /*3160*/  MUFU.TANH R17, R3 ;  /* 0x0000000300117308 */ /* 0x0004640000002400 */
[----:B--2---:R-:W-:Y:S02]  /*3170*/  LOP3.LUT R3, R6, 0x7ffffffc, RZ, 0xc0, !PT ;  /* 0x7ffffffc06037812 */ /* 0x004fe400078ec0ff */
[----:B------:R-:W2:Y:S02]  /*3180*/  SHFL.IDX PT, R6, R7, RZ, 0x1c1f ;  /* 0x001c1fff07067589 */ /* 0x000ea400000e0000 */
[----:B------:R-:W-:Y:S01]  /*3190*/  IADD3 R3, R2, -R3, RZ ;  /* 0x8000000302037210 */ /* 0x000fe20007ffe0ff */
[----:B------:R-:W-:-:S03]  /*31a0*/  FMUL.FTZ R2, R81, c[0x0][0x320] ;  /* 0x0000c80051027a20 */ /* 0x000fc60000410000 */
[----:B------:R-:W-:Y:S01]  /*31b0*/  SHF.L.U32 R9, R3, 0x1, RZ ;  /* 0x0000000103097819 */ /* 0x000fe200000006ff */
[----:B------:R1:W1:Y:S01]  /*31c0*/  MUFU.TANH R15, R2 ;  /* 0x00000002000f7308 */ /* 0x0002620000002400 */
[----:B------:R-:W-:Y:S02]  /*31d0*/  FMUL.FTZ R3, R112, c[0x0][0x320] ;  /* 0x0000c80070037a20 */ /* 0x000fe40000410000 */
[----:B------:R-:W-:Y:S01]  /*31e0*/  IADD3 R11, -R9, R252, R10 ;  /* 0x000000fc090b7210 */ /* 0x000fe20007ffe10a */
[----:B------:R2:W-:Y:S01]  /*31f0*/  STL [R1+0x4], R9 ;  /* 0x0000040901007387 */ /* 0x0005e20000100800 */
[----:B------:R-:W-:-:S03]  /*3200*/  IADD3 R13, R10, -R9, RZ ;  /* 0x800000090a0d7210 */ /* 0x000fc60007ffe0ff */
[----:B------:R2:W2:Y:S01]  /*3210*/  MUFU.TANH R14, R3 ;  /* 0x00000003000e7308 */ /* 0x0004a20000002400 */
[----:B-1----:R-:W-:-:S05]  /*3220*/  IADD3 R2, -R9, 0x1, R133 ;  /* 0x0000000109027810 */ /* 0x002fca0007ffe185 */
[----:B------:R-:W-:-:S05]  /*3230*/  IMAD.IADD R2, R2, 0x1, -R138 ;  /* 0x0000000102027824 */ /* 0x000fca00078e0a8a */
[C---:B------:R-:W-:Y:S02]  /*3240*/  IADD3 R8, R2.reuse, c[0x0][0x328], RZ ;  /* 0x0000ca0002087a10 */ /* 0x040fe40007ffe0ff */
[----:B-----5:R-:W-:Y:S02]  /*3250*/  IADD3 R12, R2, UR4, RZ ;  /* 0x00000004020c7c10 */ /* 0x020fe4000fffe0ff */
[-C--:B--2---:R-:W-:Y:S02]  /*3260*/  IADD3 R3, R8, R6.reuse, RZ ;  /* 0x0000000608037210 */ /* 0x084fe40007ffe0ff */
[----:B------:R-:W-:Y:S02]  /*3270*/  IADD3 R2, R12, R6, RZ ;  /* 0x000000060c027210 */ /* 0x000fe40007ffe0ff */
[----:B------:R-:W-:Y:S01]  /*3280*/  IMNMX R3, R3, R11, PT ;  /* 0x0000000b03037217 */ /* 0x000fe20003800200 */
[----:B------:R-:W-:Y:S05]  /*3290*/  @!P3 BRA `(.L_x_243) ;  /* 0x000001400000b947 */ /* 0x000fea0003800000 */
[----:B---34-:R-:W-:Y:S01]  /*32a0*/  IADD3 R6, -R138, R252, R6 ;  /* 0x000000fc8a067210 */ /* 0x018fe20007ffe106 */
[----:B------:R-:W-:Y:S03]  /*32b0*/  BSSY B0, `(.L_x_244) ;  /* 0x000000e000007945 */ /* 0x000fe60003800000 */
        /* <DEDUP_REMOVED lines=9> */
.L_x_245:
[----:B------:R-:W-:-:S04]  /*3350*/  MOV R9, c[0x0][0x32c] ;  /* 0x0000cb0000097a02 */ /* 0x000fc80000000f00 */
[----:B------:R-:W-:-:S13]  /*3360*/  ISETP.NE.AND P0, PT, R9, 0x1, PT ;  /* 0x000000010900780c */ /* 0x000fda0003f05270 */
[----:B------:R-:W-:-:S05]  /*3370*/  @P0 IMAD.HI.U32 R9, R6, c[0x0][0x330], RZ ;  /* 0x0000cc0006090a27 */ /* 0x000fca00078e00ff */
[----:B------:R-:W-:Y:S02]  /*3380*/  @P0 SHF.R.U32.HI R6, RZ, c[0x0][0x334], R9 ;  /* 0x0000cd00ff060a19 */ /* 0x000fe40000011609 */
.L_x_246:
[----:B------:R-:W-:Y:S05]  /*3390*/  BSYNC B0 ;  /* 0x0000000000007941 */ /* 0x000fea0003800000 */
.L_x_244:
[----:B------:R-:W-:-:S05]  /*33a0*/  IMAD R6, R6, c[0x0][0x32c], R13 ;  /* 0x0000cb0006067a24 */ /* 0x000fca00078e020d */
[----:B------:R-:W-:Y:S02]  /*33b0*/  IADD3 R9, R6, c[0x0][0x32c], RZ ;  /* 0x0000cb0006097a10 */ /* 0x000fe40007ffe0ff */
[----:B------:R-:W-:Y:S02]  /*33c0*/  IMNMX R2, R2, R6, !PT ;  /* 0x0000000602027217 */ /* 0x000fe40007800200 */
[----:B------:R-:W-:Y:S02]  /*33d0*/  IMNMX R3, R3, R9, PT ;  /* 0x0000000903037217 */ /* 0x000fe40003800200 */
.L_x_243:
[C---:B---34-:R-:W-:Y:S01]  /*33e0*/  ISETP.GE.AND P0, PT, R10.reuse, 0x2, PT ;  /* 0x000000020a00780c */ /* 0x058fe20003f06270 */
[----:B------:R-:W1:Y:S01]  /*33f0*/  SHFL.IDX PT, R6, R7, 0x1, 0x1c1f ;  /* 0x003c1f0007067f89 */ /* 0x000e6200000e0000 */
[----:B------:R-:W-:Y:S02]  /*3400*/  ISETP.GE.AND P2, PT, R10, 0x9, PT ;  /* 0x000000090a00780c */ /* 0x000fe40003f46270 */
[----:B------:R-:W-:Y:S02]  /*3410*/  P2R R61, PR, RZ, 0x1 ;  /* 0x00000001ff3d7803 */ /* 0x000fe40000000000 */
[----:B------:R-:W-:-:S02]  /*3420*/  ISETP.GT.AND P0, PT, R2, 0x1, !P0 ;  /* 0x000000010200780c */ /* 0x000fc40004704270 */
[----:B------:R-:W-:Y:S02]  /*3430*/  P2R R60, PR, RZ, 0x4 ;  /* 0x00000004ff3c7803 */ /* 0x000fe40000000000 */
[----:B------:R-:W-:-:S04]  /*3440*/  ISETP.LT.OR P0, PT, R3, 0x2, P0 ;  /* 0x000000020300780c */ /* 0x000fc80000701670 */
[----:B------:R-:W-:Y:S02]  /*3450*/  FSEL R40, R37, -INF , !P0 ;  /* 0xff80000025287808 */ /* 0x000fe40004000000 */
[----:B------:R-:W-:Y:S02]  /*3460*/  ISETP.GT.AND P0, PT, R2, 0x8, !P2 ;  /* 0x000000080200780c */ /* 0x000fe40005704270 */
[----:B------:R-:W-:Y:S02]  /*3470*/  ISETP.GE.AND P2, PT, R10, 0xa, PT ;  /* 0x0000000a0a00780c */ /* 0x000fe40003f46270 */
[----:B------:R-:W-:Y:S02]  /*3480*/  ISETP.LT.OR P0, PT, R3, 0x9, P0 ;  /* 0x000000090300780c */ /* 0x000fe40000701670 */
[----:B------:R-:W-:Y:S02]  /*3490*/  P2R R59, PR, RZ, 0x4 ;  /* 0x00000004ff3b7803 */ /* 0x000fe40000000000 */
[----:B------:R-:W-:-:S02]  /*34a0*/  FSEL R43, R36, -INF , !P0 ;  /* 0xff800000242b7808 */ /* 0x000fc40004000000 */
[----:B------:R-:W-:Y:S02]  /*34b0*/  ISETP.GT.AND P0, PT, R2, 0x9, !P2 ;  /* 0x000000090200780c */ /* 0x000fe40005704270 */
[----:B------:R-:W-:Y:S02]  /*34c0*/  ISETP.GE.AND P2, PT, R10, 0x11, PT ;  /* 0x000000110a00780c */ /* 0x000fe40003f46270 */
[----:B------:R-:W-:Y:S02]  /*34d0*/  ISETP.LT.OR P0, PT, R3, 0xa, P0 ;  /* 0x0000000a0300780c */ /* 0x000fe40000701670 */
[----:B------:R-:W-:Y:S02]  /*34e0*/  P2R R58, PR, RZ, 0x4 ;  /* 0x00000004ff3a7803 */ /* 0x000fe40000000000 */
[----:B------:R-:W-:Y:S02]  /*34f0*/  FSEL R44, R35, -INF , !P0 ;  /* 0xff800000232c7808 */ /* 0x000fe40004000000 */
[----:B------:R-:W-:-:S02]  /*3500*/  ISETP.GT.AND P0, PT, R2, 0x10, !P2 ;  /* 0x000000100200780c */ /* 0x000fc40005704270 */
[----:B------:R-:W-:Y:S02]  /*3510*/  ISETP.GE.AND P2, PT, R10, 0x12, PT ;  /* 0x000000120a00780c */ /* 0x000fe40003f46270 */
[----:B------:R-:W-:Y:S02]  /*3520*/  ISETP.LT.OR P0, PT, R3, 0x11, P0 ;  /* 0x000000110300780c */ /* 0x000fe40000701670 */
[----:B------:R-:W-:Y:S02]  /*3530*/  P2R R57, PR, RZ, 0x4 ;  /* 0x00000004ff397803 */ /* 0x000fe40000000000 */
[----:B------:R-:W-:Y:S02]  /*3540*/  FSEL R76, R34, -INF , !P0 ;  /* 0xff800000224c7808 */ /* 0x000fe40004000000 */
[----:B------:R-:W-:Y:S02]  /*3550*/  ISETP.GT.AND P0, PT, R2, 0x11, !P2 ;  /* 0x000000110200780c */ /* 0x000fe40005704270 */
[----:B------:R-:W-:-:S02]  /*3560*/  ISETP.GE.AND P2, PT, R10, 0x19, PT ;  /* 0x000000190a00780c */ /* 0x000fc40003f46270 */
[----:B------:R-:W-:Y:S02]  /*3570*/  ISETP.LT.OR P0, PT, R3, 0x12, P0 ;  /* 0x000000120300780c */ /* 0x000fe40000701670 */
[----:B------:R-:W-:Y:S02]  /*3580*/  P2R R56, PR, RZ, 0x4 ;  /* 0x00000004ff387803 */ /* 0x000fe40000000000 */
[----:B------:R-:W-:Y:S02]  /*3590*/  FSEL R77, R33, -INF , !P0 ;  /* 0xff800000214d7808 */ /* 0x000fe40004000000 */
[----:B------:R-:W-:Y:S02]  /*35a0*/  ISETP.GT.AND P0, PT, R2, 0x18, !P2 ;  /* 0x000000180200780c */ /* 0x000fe40005704270 */
[----:B------:R-:W-:Y:S02]  /*35b0*/  ISETP.GE.AND P2, PT, R10, 0x1a, PT ;  /* 0x0000001a0a00780c */ /* 0x000fe40003f46270 */
[----:B------:R-:W-:-:S02]  /*35c0*/  ISETP.LT.OR P0, PT, R3, 0x19, P0 ;  /* 0x000000190300780c */ /* 0x000fc40000701670 */
[----:B------:R-:W-:Y:S02]  /*35d0*/  P2R R55, PR, RZ, 0x4 ;  /* 0x00000004ff377803 */ /* 0x000fe40000000000 */
[----:B------:R-:W-:Y:S02]  /*35e0*/  FSEL R78, R32, -INF , !P0 ;  /* 0xff800000204e7808 */ /* 0x000fe40004000000 */
[----:B------:R-:W-:Y:S02]  /*35f0*/  ISETP.GT.AND P0, PT, R2, 0x19, !P2 ;  /* 0x000000190200780c */ /* 0x000fe40005704270 */
[----:B------:R-:W-:Y:S02]  /*3600*/  ISETP.GE.AND P2, PT, R10, 0x21, PT ;  /* 0x000000210a00780c */ /* 0x000fe40003f46270 */
[----:B------:R-:W-:Y:S02]  /*3610*/  ISETP.LT.OR P0, PT, R3, 0x1a, P0 ;  /* 0x0000001a0300780c */ /* 0x000fe40000701670 */
[----:B------:R-:W-:-:S02]  /*3620*/  P2R R54, PR, RZ, 0x4 ;  /* 0x00000004ff367803 */ /* 0x000fc40000000000 */
        /* <DEDUP_REMOVED lines=76> */
[----:B------:R-:W-:Y:S02]  /*3af0*/  ISETP.GT.AND P0, PT, R2, RZ, !P2 ;  /* 0x000000ff0200720c */ /* 0x000fe40005704270 */
[----:B------:R-:W-:-:S02]  /*3b00*/  ISETP.GE.AND P2, PT, R10, 0x5a, PT ;  /* 0x0000005a0a00780c */ /* 0x000fc40003f46270 */
[----:B------:R-:W-:-:S04]  /*3b10*/  ISETP.LT.OR P0, PT, R3, 0x1, P0 ;  /* 0x000000010300780c */ /* 0x000fc80000701670 */
[----:B------:R-:W-:Y:S02]  /*3b20*/  FSEL R32, R14, -INF , !P0 ;  /* 0xff8000000e207808 */ /* 0x000fe40004000000 */
[----:B------:R-:W-:Y:S01]  /*3b30*/  ISETP.GT.AND P0, PT, R2, 0x59, !P2 ;  /* 0x000000590200780c */ /* 0x000fe20005704270 */
[----:B------:R-:W-:-:S03]  /*3b40*/  FMUL.FTZ R2, R87, c[0x0][0x320] ;  /* 0x0000c80057027a20 */ /* 0x000fc60000410000 */
[----:B------:R-:W-:Y:S01]  /*3b50*/  ISETP.LT.OR P0, PT, R3, 0x5a, P0 ;  /* 0x0000005a0300780c */ /* 0x000fe20000701670 */
[----:B------:R2:W3:Y:S01]  /*3b60*/  MUFU.TANH R35, R2 ;  /* 0x0000000200237308 */ /* 0x0004e20000002400 */
[----:B-1----:R-:W-:Y:S02]  /*3b70*/  IMAD.IADD R3, R8, 0x1, R6 ;  /* 0x0000000108037824 */ /* 0x002fe400078e0206 */
[----:B------:R-:W-:-:S03]  /*3b80*/  FSEL R215, R15, -INF , !P0 ;  /* 0xff8000000fd77808 */ /* 0x000fc60004000000 */
[----:B------:R-:W-:Y:S01]  /*3b90*/  IMNMX R3, R3, R11, PT ;  /* 0x0000000b03037217 */ /* 0x000fe20003800200 */
[----:B--2---:R-:W-:-:S04]  /*3ba0*/  FMUL.FTZ R2, R90, c[0x0][0x320] ;  /* 0x0000c8005a027a20 */ /* 0x004fc80000410000 */
[----:B------:R1:W2:Y:S02]  /*3bb0*/  MUFU.TANH R34, R2 ;  /* 0x0000000200227308 */ /* 0x0002a40000002400 */
        /* <DEDUP_REMOVED lines=44> */
[----:B-1----:R-:W-:Y:S01]  /*3e80*/  IMAD.IADD R2, R12, 0x1, R6 ;  /* 0x000000010c027824 */ /* 0x002fe200078e0206 */
[----:B------:R-:W-:Y:S05]  /*3e90*/  @!P3 BRA `(.L_x_247) ;  /* 0x000001400000b947 */ /* 0x000fea0003800000 */
[----:B--234-:R-:W-:Y:S01]  /*3ea0*/  IADD3 R6, -R138, R252, R6 ;  /* 0x000000fc8a067210 */ /* 0x01cfe20007ffe106 */
        /* <DEDUP_REMOVED lines=10> */
.L_x_249:
[----:B------:R-:W-:-:S04]  /*3f50*/  MOV R7, c[0x0][0x32c] ;  /* 0x0000cb0000077a02 */ /* 0x000fc80000000f00 */
[----:B------:R-:W-:-:S13]  /*3f60*/  ISETP.NE.AND P0, PT, R7, 0x1, PT ;  /* 0x000000010700780c */ /* 0x000fda0003f05270 */
[----:B------:R-:W-:-:S05]  /*3f70*/  @P0 IMAD.HI.U32 R7, R6, c[0x0][0x330], RZ ;  /* 0x0000cc0006070a27 */ /* 0x000fca00078e00ff */
[----:B------:R-:W-:Y:S02]  /*3f80*/  @P0 SHF.R.U32.HI R6, RZ, c[0x0][0x334], R7 ;  /* 0x0000cd00ff060a19 */ /* 0x000fe40000011607 */
.L_x_250:
[----:B------:R-:W-:Y:S05]  /*3f90*/  BSYNC B0 ;  /* 0x0000000000007941 */ /* 0x000fea0003800000 */
.L_x_248:
[----:B------:R-:W-:-:S05]  /*3fa0*/  IMAD R6, R6, c[0x0][0x32c], R13 ;  /* 0x0000cb0006067a24 */ /* 0x000fca00078e020d */
[----:B------:R-:W-:Y:S02]  /*3fb0*/  IADD3 R7, R6, c[0x0][0x32c], RZ ;  /* 0x0000cb0006077a10 */ /* 0x000fe40007ffe0ff */
[----:B------:R-:W-:Y:S02]  /*3fc0*/  IMNMX R2, R2, R6, !PT ;  /* 0x0000000602027217 */ /* 0x000fe40007800200 */
[----:B------:R-:W-:Y:S02]  /*3fd0*/  IMNMX R3, R3, R7, PT ;  /* 0x0000000703037217 */ /* 0x000fe40003800200 */
.L_x_247:
[----:B--234-:R-:W-:Y:S01]  /*3fe0*/  ISETP.NE.AND P0, PT, R61, RZ, PT ;  /* 0x000000ff3d00720c */ /* 0x01cfe20003f05270 */
[----:B------:R-:W-:Y:S01]  /*3ff0*/  IMAD.SHL.U32 R197, R4, 0x2, RZ ;  /* 0x0000000204c57824 */ /* 0x000fe200078e00ff */
[----:B------:R-:W-:Y:S02]  /*4000*/  FMNMX.FTZ R68, R32, R40, !PT ;  /* 0x0000002820447209 */ /* 0x000fe40007810000 */
[----:B------:R-:W-:Y:S01]  /*4010*/  ISETP.GT.AND P0, PT, R2, 0x1, !P0 ;  /* 0x000000010200780c */ /* 0x000fe20004704270 */
[--C-:B------:R-:W-:Y:S01]  /*4020*/  IMAD R198, R5, 0x2, R197.reuse ;  /* 0x0000000205c67824 */ /* 0x100fe200078e02c5 */
[----:B------:R-:W-:Y:S01]  /*4030*/  FMNMX.FTZ R68, R43, R68, !PT ;  /* 0x000000442b447209 */ /* 0x000fe20007810000 */
[C---:B------:R-:W-:Y:S01]  /*4040*/  IMAD R201, R0.reuse, 0x2, R197 ;  /* 0x0000000200c97824 */ /* 0x040fe200078e02c5 */
[----:B------:R-:W-:Y:S01]  /*4050*/  ISETP.LT.OR P0, PT, R3, 0x2, P0 ;  /* 0x000000020300780c */ /* 0x000fe20000701670 */
[----:B------:R-:W-:Y:S01]  /*4060*/  IMAD R200, R0, 0x2, R198 ;  /* 0x0000000200c87824 */ /* 0x000fe200078e02c6 */
[----:B------:R-:W-:-:S02]  /*4070*/  FMNMX.FTZ R68, R44, R68, !PT ;  /* 0x000000442c447209 */ /* 0x000fc40007810000 */
[----:B------:R-:W-:Y:S02]  /*4080*/  FSEL R11, R24, -INF , !P0 ;  /* 0xff800000180b7808 */ /* 0x000fe40004000000 */
[----:B------:R-:W-:Y:S02]  /*4090*/  ISETP.NE.AND P0, PT, R60, RZ, PT ;  /* 0x000000ff3c00720c */ /* 0x000fe40003f05270 */
[----:B------:R-:W-:Y:S02]  /*40a0*/  FMNMX.FTZ R68, R76, R68, !PT ;  /* 0x000000444c447209 */ /* 0x000fe40007810000 */
[----:B------:R-:W-:Y:S02]  /*40b0*/  ISETP.GT.AND P0, PT, R2, 0x8, !P0 ;  /* 0x000000080200780c */ /* 0x000fe40004704270 */
[----:B------:R-:W-:Y:S02]  /*40c0*/  FMNMX.FTZ R68, R77, R68, !PT ;  /* 0x000000444d447209 */ /* 0x000fe40007810000 */
[----:B------:R-:W-:-:S02]  /*40d0*/  ISETP.LT.OR P0, PT, R3, 0x9, P0 ;  /* 0x000000090300780c */ /* 0x000fc40000701670 */
[----:B------:R-:W-:Y:S02]  /*40e0*/  FMNMX.FTZ R68, R78, R68, !PT ;  /* 0x000000444e447209 */ /* 0x000fe40007810000 */
[----:B------:R-:W-:Y:S02]  /*40f0*/  FSEL R24, R14, -INF , !P0 ;  /* 0xff8000000e187808 */ /* 0x000fe40004000000 */
[----:B------:R-:W-:Y:S02]  /*4100*/  ISETP.NE.AND P0, PT, R59, RZ, PT ;  /* 0x000000ff3b00720c */ /* 0x000fe40003f05270 */
[----:B------:R-:W-:Y:S02]  /*4110*/  FMNMX.FTZ R68, R79, R68, !PT ;  /* 0x000000444f447209 */ /* 0x000fe40007810000 */
[----:B------:R-:W-:Y:S02]  /*4120*/  ISETP.GT.AND P0, PT, R2, 0x9, !P0 ;  /* 0x000000090200780c */ /* 0x000fe40004704270 */
[----:B------:R-:W-:-:S02]  /*4130*/  FMNMX.FTZ R68, R108, R68, !PT ;  /* 0x000000446c447209 */ /* 0x000fc40007810000 */
[----:B------:R-:W-:Y:S02]  /*4140*/  ISETP.LT.OR P0, PT, R3, 0xa, P0 ;  /* 0x0000000a0300780c */ /* 0x000fe40000701670 */
[----:B------:R-:W-:Y:S02]  /*4150*/  FMNMX.FTZ R68, R110, R68, !PT ;  /* 0x000000446e447209 */ /* 0x000fe40007810000 */
[----:B------:R-:W-:Y:S02]  /*4160*/  FSEL R10, R10, -INF , !P0 ;  /* 0xff8000000a0a7808 */ /* 0x000fe40004000000 */
[----:B------:R-:W-:Y:S02]  /*4170*/  ISETP.NE.AND P0, PT, R58, RZ, PT ;  /* 0x000000ff3a00720c */ /* 0x000fe40003f05270 */
[----:B------:R-:W-:Y:S02]  /*4180*/  FMNMX.FTZ R68, R109, R68, !PT ;  /* 0x000000446d447209 */ /* 0x000fe40007810000 */
[----:B------:R-:W-:-:S02]  /*4190*/  ISETP.GT.AND P0, PT, R2, 0x10, !P0 ;  /* 0x000000100200780c */ /* 0x000fc40004704270 */
[----:B------:R-:W-:Y:S02]  /*41a0*/  FMNMX.FTZ R68, R111, R68, !PT ;  /* 0x000000446f447209 */ /* 0x000fe40007810000 */
[----:B------:R-:W-:Y:S02]  /*41b0*/  ISETP.LT.OR P0, PT, R3, 0x11, P0 ;  /* 0x000000110300780c */ /* 0x000fe40000701670 */
[----:B------:R-:W-:Y:S02]  /*41c0*/  FMNMX.FTZ R68, R157, R68, !PT ;  /* 0x000000449d447209 */ /* 0x000fe40007810000 */
[----:B------:R-:W-:Y:S02]  /*41d0*/  FSEL R70, R21, -INF , !P0 ;  /* 0xff80000015467808 */ /* 0x000fe40004000000 */
[----:B------:R-:W-:Y:S02]  /*41e0*/  ISETP.NE.AND P0, PT, R57, RZ, PT ;  /* 0x000000ff3900720c */ /* 0x000fe40003f05270 */
[----:B------:R-:W-:-:S02]  /*41f0*/  FMNMX.FTZ R68, R159, R68, !PT ;  /* 0x000000449f447209 */ /* 0x000fc40007810000 */
[----:B------:R-:W-:Y:S02]  /*4200*/  ISETP.GT.AND P0, PT, R2, 0x11, !P0 ;  /* 0x000000110200780c */ /* 0x000fe40004704270 */
[----:B------:R-:W-:Y:S02]  /*4210*/  FMNMX.FTZ R68, R158, R68, !PT ;  /* 0x000000449e447209 */ /* 0x000fe40007810000 */
[----:B------:R-:W-:Y:S02]  /*4220*/  ISETP.LT.OR P0, PT, R3, 0x12, P0 ;  /* 0x000000120300780c */ /* 0x000fe40000701670 */
[----:B------:R-:W-:Y:S02]  /*4230*/  FMNMX.FTZ R68, R160, R68, !PT ;  /* 0x00000044a0447209 */ /* 0x000fe40007810000 */
[----:B------:R-:W-:Y:S02]  /*4240*/  FSEL R69, R20, -INF , !P0 ;  /* 0xff80000014457808 */ /* 0x000fe40004000000 */
[----:B------:R-:W-:-:S02]  /*4250*/  ISETP.NE.AND P0, PT, R56, RZ, PT ;  /* 0x000000ff3800720c */ /* 0x000fc40003f05270 */
[----:B------:R-:W-:Y:S02]  /*4260*/  FMNMX.FTZ R68, R166, R68, !PT ;  /* 0x00000044a6447209 */ /* 0x000fe40007810000 */
[----:B------:R-:W-:Y:S02]  /*4270*/  ISETP.GT.AND P0, PT, R2, 0x18, !P0 ;  /* 0x000000180200780c */ /* 0x000fe40004704270 */
[----:B------:R-:W-:Y:S02]  /*4280*/  FMNMX.FTZ R68, R168, R68, !PT ;  /* 0x00000044a8447209 */ /* 0x000fe40007810000 */
[----:B------:R-:W-:Y:S02]  /*4290*/  ISETP.LT.OR P0, PT, R3, 0x19, P0 ;  /* 0x000000190300780c */ /* 0x000fe40000701670 */
[----:B------:R-:W-:Y:S02]  /*42a0*/  FMNMX.FTZ R68, R167, R68, !PT ;  /* 0x00000044a7447209 */ /* 0x000fe40007810000 */
[----:B------:R-:W-:-:S02]  /*42b0*/  FSEL R71, R34, -INF , !P0 ;  /* 0xff80000022477808 */ /* 0x000fc40004000000 */
[----:B------:R-:W-:Y:S02]  /*42c0*/  ISETP.NE.AND P0, PT, R55, RZ, PT ;  /* 0x000000ff3700720c */ /* 0x000fe40003f05270 */
[----:B------:R-:W-:Y:S02]  /*42d0*/  FMNMX.FTZ R68, R169, R68, !PT ;  /* 0x00000044a9447209 */ /* 0x000fe40007810000 */
[----:B------:R-:W-:Y:S02]  /*42e0*/  ISETP.GT.AND P0, PT, R2, 0x19, !P0 ;  /* 0x000000190200780c */ /* 0x000fe40004704270 */
[----:B------:R-:W-:Y:S02]  /*42f0*/  FMNMX.FTZ R68, R189, R68, !PT ;  /* 0x00000044bd447209 */ /* 0x000fe40007810000 */
[----:B------:R-:W-:Y:S02]  /*4300*/  ISETP.LT.OR P0, PT, R3, 0x1a, P0 ;  /* 0x0000001a0300780c */ /* 0x000fe40000701670 */
[----:B------:R-:W-:-:S02]  /*4310*/  FMNMX.FTZ R68, R191, R68, !PT ;  /* 0x00000044bf447209 */ /* 0x000fc40007810000 */
[----:B------:R-:W-:Y:S02]  /*4320*/  FSEL R80, R33, -INF , !P0 ;  /* 0xff80000021507808 */ /* 0x000fe40004000000 */
[----:B------:R-:W-:Y:S02]  /*4330*/  ISETP.NE.AND P0, PT, R54, RZ, PT ;  /* 0x000000ff3600720c */ /* 0x000fe40003f05270 */
[----:B------:R-:W-:Y:S02]  /*4340*/  FMNMX.FTZ R68, R190, R68, !PT ;  /* 0x00000044be447209 */ /* 0x000fe40007810000 */
[----:B------:R-:W-:Y:S02]  /*4350*/  ISETP.GT.AND P0, PT, R2, 0x20, !P0 ;  /* 0x000000200200780c */ /* 0x000fe40004704270 */
[----:B------:R-:W-:Y:S02]  /*4360*/  FMNMX.FTZ R68, R215, R68, !PT ;  /* 0x00000044d7447209 */ /* 0x000fe40007810000 */
[----:B------:R-:W-:-:S03]  /*4370*/  ISETP.LT.OR P0, PT, R3, 0x21, P0 ;  /* 0x000000210300780c */ /* 0x000fc60000701670 */
[----:B------:R-:W1:Y:S01]  /*4380*/  SHFL.BFLY PT, R7, R68, 0x2, 0x1f ;  /* 0x0c401f0044077f89 */ /* 0x000e6200000e0000 */
[----:B------:R-:W-:Y:S02]  /*4390*/  FSEL R121, R26, -INF , !P0 ;  /* 0xff8000001a797808 */ /* 0x000fe40004000000 */
[----:B------:R-:W-:-:S04]  /*43a0*/  ISETP.NE.AND P0, PT, R53, RZ, PT ;  /* 0x000000ff3500720c */ /* 0x000fc80003f05270 */
[----:B------:R-:W-:-:S04]  /*43b0*/  ISETP.GT.AND P0, PT, R2, 0x21, !P0 ;  /* 0x000000210200780c */ /* 0x000fc80004704270 */
[----:B------:R-:W-:-:S04]  /*43c0*/  ISETP.LT.OR P0, PT, R3, 0x22, P0 ;  /* 0x000000220300780c */ /* 0x000fc80000701670 */
[----:B------:R-:W-:Y:S02]  /*43d0*/  FSEL R120, R25, -INF , !P0 ;  /* 0xff80000019787808 */ /* 0x000fe40004000000 */
[----:B------:R-:W-:-:S04]  /*43e0*/  ISETP.NE.AND P0, PT, R52, RZ, PT ;  /* 0x000000ff3400720c */ /* 0x000fc80003f05270 */
[----:B------:R-:W-:Y:S02]  /*43f0*/  ISETP.GT.AND P0, PT, R2, 0x28, !P0 ;  /* 0x000000280200780c */ /* 0x000fe40004704270 */
[----:B-1----:R-:W-:Y:S02]  /*4400*/  FMNMX.FTZ R68, R68, R7, !PT ;  /* 0x0000000744447209 */ /* 0x002fe40007810000 */
[----:B------:R-:W-:-:S04]  /*4410*/  ISETP.LT.OR P0, PT, R3, 0x29, P0 ;  /* 0x000000290300780c */ /* 0x000fc80000701670 */
[----:B------:R-:W-:Y:S02]  /*4420*/  FSEL R140, R17, -INF , !P0 ;  /* 0xff800000118c7808 */ /* 0x000fe40004000000 */
[----:B------:R-:W-:-:S04]  /*4430*/  ISETP.NE.AND P0, PT, R51, RZ, PT ;  /* 0x000000ff3300720c */ /* 0x000fc80003f05270 */
[----:B------:R-:W-:-:S04]  /*4440*/  ISETP.GT.AND P0, PT, R2, 0x29, !P0 ;  /* 0x000000290200780c */ /* 0x000fc80004704270 */
        /* <DEDUP_REMOVED lines=34> */
[----:B------:R-:W-:Y:S01]  /*4670*/  ISETP.NE.AND P0, PT, R39, RZ, PT ;  /* 0x000000ff2700720c */ /* 0x000fe20003f05270 */
[----:B------:R-:W-:Y:S03]  /*4680*/  LDSM.16.MT88.4 R20, [R197+0x100] ;  /* 0x00010000c514783b */ /* 0x000fe60000004200 */
        /* <DEDUP_REMOVED lines=12> */
[----:B------:R-:W-:Y:S01]  /*4750*/  ISETP.NE.AND P0, PT, R36, RZ, PT ;  /* 0x000000ff2400720c */ /* 0x000fe20003f05270 */
[----:B------:R-:W-:Y:S03]  /*4760*/  LDSM.16.MT88.4 R12, [R198+0x100] ;  /* 0x00010000c60c783b */ /* 0x000fe60000004200 */
[----:B------:R-:W-:Y:S01]  /*4770*/  ISETP.GT.AND P0, PT, R2, RZ, !P0 ;  /* 0x000000ff0200720c */ /* 0x000fe20004704270 */
[----:B------:R-:W-:Y:S03]  /*4780*/  LDSM.16.MT88.4 R36, [R197+0x900] ;  /* 0x00090000c524783b */ /* 0x000fe60000004200 */
[----:B------:R-:W-:-:S04]  /*4790*/  ISETP.LT.OR P0, PT, R3, 0x1, P0 ;  /* 0x000000010300780c */ /* 0x000fc80000701670 */
[----:B------:R-:W-:Y:S02]  /*47a0*/  FSEL R8, R29, -INF , !P0 ;  /* 0xff8000001d087808 */ /* 0x000fe40004000000 */
[----:B------:R-:W-:Y:S01]  /*47b0*/  ISETP.GT.AND P0, PT, R2, 0x59, !P2 ;  /* 0x000000590200780c */ /* 0x000fe20005704270 */
[----:B------:R-:W-:Y:S01]  /*47c0*/  LDSM.16.MT88.4 R28, [R198+0x900] ;  /* 0x00090000c61c783b */ /* 0x000fe20000004200 */
[----:B------:R-:W-:Y:S02]  /*47d0*/  FMNMX.FTZ R6, R8, R11, !PT ;  /* 0x0000000b08067209 */ /* 0x000fe40007810000 */
[----:B------:R-:W-:Y:S02]  /*47e0*/  ISETP.LT.OR P0, PT, R3, 0x5a, P0 ;  /* 0x0000005a0300780c */ /* 0x000fe40000701670 */
[----:B------:R-:W-:Y:S01]  /*47f0*/  FMNMX.FTZ R6, R24, R6, !PT ;  /* 0x0000000618067209 */ /* 0x000fe20007810000 */
[----:B------:R-:W1:Y:S01]  /*4800*/  SHFL.BFLY PT, R3, R68, 0x1, 0x1f ;  /* 0x0c201f0044037f89 */ /* 0x000e6200000e0000 */
[----:B------:R-:W-:-:S02]  /*4810*/  FSEL R165, R62, -INF , !P0 ;  /* 0xff8000003ea57808 */ /* 0x000fc40004000000 */
[----:B------:R-:W-:-:S04]  /*4820*/  FMNMX.FTZ R6, R10, R6, !PT ;  /* 0x000000060a067209 */ /* 0x000fc80007810000 */
[----:B------:R-:W-:-:S04]  /*4830*/  FMNMX.FTZ R6, R70, R6, !PT ;  /* 0x0000000646067209 */ /* 0x000fc80007810000 */
[----:B------:R-:W-:-:S04]  /*4840*/  FMNMX.FTZ R6, R69, R6, !PT ;  /* 0x0000000645067209 */ /* 0x000fc80007810000 */
[----:B------:R-:W-:-:S04]  /*4850*/  FMNMX.FTZ R6, R71, R6, !PT ;  /* 0x0000000647067209 */ /* 0x000fc80007810000 */
[----:B------:R-:W-:-:S04]  /*4860*/  FMNMX.FTZ R6, R80, R6, !PT ;  /* 0x0000000650067209 */ /* 0x000fc80007810000 */
[----:B------:R-:W-:Y:S02]  /*4870*/  FMNMX.FTZ R6, R121, R6, !PT ;  /* 0x0000000679067209 */ /* 0x000fe40007810000 */
[----:B-1----:R-:W-:Y:S02]  /*4880*/  FMNMX.FTZ R68, R68, R3, !PT ;  /* 0x0000000344447209 */ /* 0x002fe40007810000 */
[----:B------:R-:W-:Y:S02]  /*4890*/  FMNMX.FTZ R6, R120, R6, !PT ;  /* 0x0000000678067209 */ /* 0x000fe40007810000 */
[----:B------:R-:W-:Y:S02]  /*48a0*/  FSETP.NEU.FTZ.AND P0, PT, R68, -INF , PT ;  /* 0xff8000004400780b */ /* 0x000fe40003f1d000 */
[----:B------:R-:W-:-:S04]  /*48b0*/  FMNMX.FTZ R6, R140, R6, !PT ;  /* 0x000000068c067209 */ /* 0x000fc80007810000 */
        /* <DEDUP_REMOVED lines=12> */
[----:B------:R-:W-:-:S05]  /*4980*/  FMNMX.FTZ R6, R165, R2, !PT ;  /* 0x00000002a5067209 */ /* 0x000fca0007810000 */
[----:B------:R-:W1:Y:S02]  /*4990*/  SHFL.BFLY PT, R2, R6, 0x2, 0x1f ;  /* 0x0c401f0006027f89 */ /* 0x000e6400000e0000 */
[----:B-1----:R-:W-:Y:S01]  /*49a0*/  FMNMX.FTZ R7, R6, R2, !PT ;  /* 0x0000000206077209 */ /* 0x002fe20007810000 */
[----:B------:R-:W-:-:S04]  /*49b0*/  FMUL.FTZ R6, R68, c[0x0][0x2d0] ;  /* 0x0000b40044067a20 */ /* 0x000fc80000410000 */
[----:B------:R-:W1:Y:S01]  /*49c0*/  SHFL.BFLY PT, R3, R7, 0x1, 0x1f ;  /* 0x0c201f0007037f89 */ /* 0x000e6200000e0000 */
[----:B------:R-:W-:-:S05]  /*49d0*/  FSEL R6, R6, RZ, P0 ;  /* 0x000000ff06067208 */ /* 0x000fca0000000000 */
[--C-:B------:R-:W-:Y:S02]  /*49e0*/  FFMA.FTZ R2, R32, c[0x0][0x2d0], -R6.reuse ;  /* 0x0000b40020027a23 */ /* 0x100fe40000010806 */
[--C-:B------:R-:W-:Y:S01]  /*49f0*/  FFMA.FTZ R0, R76, c[0x0][0x2d0], -R6.reuse ;  /* 0x0000b4004c007a23 */ /* 0x100fe20000010806 */
[----:B------:R-:W-:Y:S01]  /*4a00*/  LDSM.16.MT88.4 R32, [R201+0x3100] ;  /* 0x00310000c920783b */ /* 0x000fe20000004200 */
[----:B------:R2:W-:Y:S08]  /*4a10*/  MUFU.EX2 R246, R2 ;  /* 0x0000000200f67308 */ /* 0x0005f00000000800 */
[----:B------:R3:W-:Y:S01]  /*4a20*/  MUFU.EX2 R240, R0 ;  /* 0x0000000000f07308 */ /* 0x0007e20000000800 */
[----:B-1----:R-:W-:Y:S01]  /*4a30*/  FMNMX.FTZ R3, R3, R7, !PT ;  /* 0x0000000703037209 */ /* 0x002fe20007810000 */
[----:B------:R-:W-:-:S02]  /*4a40*/  FFMA.FTZ R7, R44, c[0x0][0x2d0], -R6 ;  /* 0x0000b4002c077a23 */ /* 0x000fc40000010806 */
[----:B--2---:R-:W-:Y:S01]  /*4a50*/  FFMA.FTZ R2, R40, c[0x0][0x2d0], -R6 ;  /* 0x0000b40028027a23 */ /* 0x004fe20000010806 */
[----:B------:R-:W-:-:S03]  /*4a60*/  FSETP.NEU.FTZ.AND P0, PT, R3, -INF , PT ;  /* 0xff8000000300780b */ /* 0x000fc60003f1d000 */
[----:B------:R-:W-:Y:S01]  /*4a70*/  MUFU.EX2 R244, R7 ;  /* 0x0000000700f47308 */ /* 0x000fe20000000800 */
[----:B---3--:R-:W-:-:S07]  /*4a80*/  FFMA.FTZ R0, R77, c[0x0][0x2d0], -R6 ;  /* 0x0000b4004d007a23 */ /* 0x008fce0000010806 */
[----:B------:R1:W2:Y:S08]  /*4a90*/  MUFU.EX2 R243, R2 ;  /* 0x0000000200f37308 */ /* 0x0002b00000000800 */
[----:B------:R3:W-:Y:S01]  /*4aa0*/  MUFU.EX2 R238, R0 ;  /* 0x0000000000ee7308 */ /* 0x0007e20000000800 */
[--C-:B-1----:R-:W-:Y:S02]  /*4ab0*/  FFMA.FTZ R2, R43, c[0x0][0x2d0], -R6.reuse ;  /* 0x0000b4002b027a23 */ /* 0x102fe40000010806 */
[----:B------:R-:W-:Y:S05]  /*4ac0*/  LDSM.16.MT88.4 R40, [R198+0x3100] ;  /* 0x00310000c628783b */ /* 0x000fea0000004200 */
[----:B------:R1:W-:Y:S01]  /*4ad0*/  MUFU.EX2 R245, R2 ;  /* 0x0000000200f57308 */ /* 0x0003e20000000800 */
[----:B---3--:R-:W-:-:S07]  /*4ae0*/  FFMA.FTZ R0, R78, c[0x0][0x2d0], -R6 ;  /* 0x0000b4004e007a23 */ /* 0x008fce0000010806 */
[----:B------:R3:W-:Y:S01]  /*4af0*/  MUFU.EX2 R239, R0 ;  /* 0x0000000000ef7308 */ /* 0x0007e20000000800 */
[----:B-1----:R-:W-:-:S05]  /*4b00*/  FMUL.FTZ R2, R3, c[0x0][0x2d0] ;  /* 0x0000b40003027a20 */ /* 0x002fca0000410000 */
[----:B------:R-:W-:Y:S01]  /*4b10*/  FSEL R2, R2, RZ, P0 ;  /* 0x000000ff02027208 */ /* 0x000fe20000000000 */
[----:B---3--:R-:W-:-:S04]  /*4b20*/  FFMA.FTZ R0, R79, c[0x0][0x2d0], -R6 ;  /* 0x0000b4004f007a23 */ /* 0x008fc80000010806 */
[--C-:B------:R-:W-:Y:S02]  /*4b30*/  FFMA.FTZ R4, R11, c[0x0][0x2d0], -R2.reuse ;  /* 0x0000b4000b047a23 */ /* 0x100fe40000010802 */
[--C-:B------:R-:W-:Y:S01]  /*4b40*/  FFMA.FTZ R7, R8, c[0x0][0x2d0], -R2.reuse ;  /* 0x0000b40008077a23 */ /* 0x100fe20000010802 */
[----:B--2---:R-:W-:Y:S01]  /*4b50*/  F2FP.BF16.PACK_AB R8, R243, R246 ;  /* 0x000000f6f308723e */ /* 0x004fe200000010ff */
[----:B------:R1:W-:Y:S08]  /*4b60*/  MUFU.EX2 R236, R4 ;  /* 0x0000000400ec7308 */ /* 0x0003f00000000800 */
[----:B------:R-:W2:Y:S01]  /*4b70*/  MUFU.EX2 R7, R7 ;  /* 0x0000000700077308 */ /* 0x000ea20000000800 */
[----:B-1----:R-:W-:-:S07]  /*4b80*/  FFMA.FTZ R4, R24, c[0x0][0x2d0], -R2 ;  /* 0x0000b40018047a23 */ /* 0x002fce0000010802 */
[----:B------:R1:W-:Y:S01]  /*4b90*/  MUFU.EX2 R237, R0 ;  /* 0x0000000000ed7308 */ /* 0x0003e20000000800 */
[----:B------:R-:W3:Y:S01]  /*4ba0*/  LDSM.16.MT88.4 R24, [R200+0x100] ;  /* 0x00010000c818783b */ /* 0x000ee20000004200 */
[----:B--2---:R-:W-:-:S06]  /*4bb0*/  F2FP.BF16.PACK_AB R9, R236, R7 ;  /* 0x00000007ec09723e */ /* 0x004fcc00000010ff */
[----:B------:R2:W-:Y:S01]  /*4bc0*/  MUFU.EX2 R242, R4 ;  /* 0x0000000400f27308 */ /* 0x0005e20000000800 */
[----:B-1----:R-:W-:-:S07]  /*4bd0*/  FFMA.FTZ R0, R70, c[0x0][0x2d0], -R2 ;  /* 0x0000b40046007a23 */ /* 0x002fce0000010802 */
[----:B------:R1:W-:Y:S01]  /*4be0*/  MUFU.EX2 R235, R0 ;  /* 0x0000000000eb7308 */ /* 0x0003e20000000800 */
[----:B--2---:R-:W-:Y:S01]  /*4bf0*/  FFMA.FTZ R4, R10, c[0x0][0x2d0], -R2 ;  /* 0x0000b4000a047a23 */ /* 0x004fe20000010802 */
[----:B------:R-:W-:-:S06]  /*4c00*/  F2FP.BF16.PACK_AB R10, R244, R245 ;  /* 0x000000f5f40a723e */ /* 0x000fcc00000010ff */
[----:B------:R-:W2:Y:S01]  /*4c10*/  MUFU.EX2 R241, R4 ;  /* 0x0000000400f17308 */ /* 0x000ea20000000800 */
[----:B-1----:R-:W-:-:S07]  /*4c20*/  FFMA.FTZ R0, R69, c[0x0][0x2d0], -R2 ;  /* 0x0000b40045007a23 */ /* 0x002fce0000010802 */
[----:B------:R1:W4:Y:S01]  /*4c30*/  MUFU.EX2 R233, R0 ;  /* 0x0000000000e97308 */ /* 0x0003220000000800 */
[----:B--2---:R-:W-:-:S07]  /*4c40*/  F2FP.BF16.PACK_AB R11, R241, R242 ;  /* 0x000000f2f10b723e */ /* 0x004fce00000010ff */
[----:B------:R-:W-:Y:S01]  /*4c50*/  HMMA.16816.F32.BF16 R72, R8, R20, RZ ;  /* 0x000000140848723c */ /* 0x000fe200000418ff */
[----:B-1----:R-:W-:-:S07]  /*4c60*/  FFMA.FTZ R0, R71, c[0x0][0x2d0], -R2 ;  /* 0x0000b40047007a23 */ /* 0x002fce0000010802 */
[C---:B------:R-:W-:Y:S01]  /*4c70*/  HMMA.16816.F32.BF16 R64, R8.reuse, R22, RZ ;  /* 0x000000160840723c */ /* 0x040fe200000418ff */
[----:B------:R-:W1:Y:S01]  /*4c80*/  LDSM.16.MT88.4 R20, [R197+0x3100] ;  /* 0x00310000c514783b */ /* 0x000e620000004200 */
[----:B------:R2:W-:Y:S06]  /*4c90*/  MUFU.EX2 R234, R0 ;  /* 0x0000000000ea7308 */ /* 0x0005ec0000000800 */
[C---:B------:R-:W-:Y:S08]  /*4ca0*/  HMMA.16816.F32.BF16 R60, R8.reuse, R12, RZ ;  /* 0x0000000c083c723c */ /* 0x040ff000000418ff */
[----:B------:R-:W-:Y:S01]  /*4cb0*/  HMMA.16816.F32.BF16 R56, R8, R14, RZ ;  /* 0x0000000e0838723c */ /* 0x000fe200000418ff */
[----:B------:R-:W5:Y:S01]  /*4cc0*/  LDSM.16.MT88.4 R12, [R200+0x3100] ;  /* 0x00310000c80c783b */ /* 0x000f620000004200 */
[----:B--2---:R-:W-:-:S04]  /*4cd0*/  FFMA.FTZ R0, R80, c[0x0][0x2d0], -R2 ;  /* 0x0000b40050007a23 */ /* 0x004fc80000010802 */
[----:B------:R2:W1:Y:S02]  /*4ce0*/  MUFU.EX2 R230, R0 ;  /* 0x0000000000e67308 */ /* 0x0004640000000800 */
[C---:B------:R-:W-:Y:S08]  /*4cf0*/  HMMA.16816.F32.BF16 R52, R8.reuse, R16, RZ ;  /* 0x000000100834723c */ /* 0x040ff000000418ff */
[----:B------:R-:W-:Y:S01]  /*4d00*/  HMMA.16816.F32.BF16 R44, R8, R18, RZ ;  /* 0x00000012082c723c */ /* 0x000fe200000418ff */
[----:B------:R-:W4:Y:S01]  /*4d10*/  LDSM.16.MT88.4 R16, [R201+0x900] ;  /* 0x00090000c910783b */ /* 0x000f220000004200 */
[----:B--2---:R-:W-:-:S06]  /*4d20*/  FFMA.FTZ R0, R108, c[0x0][0x2d0], -R6 ;  /* 0x0000b4006c007a23 */ /* 0x004fcc0000010806 */
[C---:B---3--:R-:W-:Y:S01]  /*4d30*/  HMMA.16816.F32.BF16 R48, R8.reuse, R24, RZ ;  /* 0x000000180830723c */ /* 0x048fe200000418ff */
[----:B------:R2:W-:Y:S07]  /*4d40*/  MUFU.EX2 R229, R0 ;  /* 0x0000000000e57308 */ /* 0x0005ee0000000800 */
[C---:B------:R-:W-:Y:S01]  /*4d50*/  HMMA.16816.F32.BF16 R76, R8.reuse, R26, RZ ;  /* 0x0000001a084c723c */ /* 0x040fe200000418ff */
[----:B------:R-:W-:Y:S07]  /*4d60*/  LDSM.16.MT88.4 R24, [R197+0x3900] ;  /* 0x00390000c518783b */ /* 0x000fee0000004200 */
[----:B-1----:R-:W-:Y:S01]  /*4d70*/  HMMA.16816.F32.BF16 R84, R8, R20, RZ ;  /* 0x000000140854723c */ /* 0x002fe200000418ff */
[----:B--2---:R-:W-:-:S04]  /*4d80*/  FFMA.FTZ R0, R110, c[0x0][0x2d0], -R6 ;  /* 0x0000b4006e007a23 */ /* 0x004fc80000010806 */
[----:B------:R1:W2:Y:S03]  /*4d90*/  MUFU.EX2 R228, R0 ;  /* 0x0000000000e47308 */ /* 0x0002a60000000800 */
[C---:B------:R-:W-:Y:S01]  /*4da0*/  HMMA.16816.F32.BF16 R88, R8.reuse, R22, RZ ;  /* 0x000000160858723c */ /* 0x040fe200000418ff */
[----:B------:R-:W-:Y:S07]  /*4db0*/  LDSM.16.MT88.4 R20, [R200+0x900] ;  /* 0x00090000c814783b */ /* 0x000fee0000004200 */
[----:B------:R-:W-:Y:S01]  /*4dc0*/  HMMA.16816.F32.BF16 R80, R8, R40, RZ ;  /* 0x000000280850723c */ /* 0x000fe200000418ff */
[----:B-1----:R-:W-:-:S07]  /*4dd0*/  FFMA.FTZ R0, R109, c[0x0][0x2d0], -R6 ;  /* 0x0000b4006d007a23 */ /* 0x002fce0000010806 */
[C---:B------:R-:W-:Y:S01]  /*4de0*/  HMMA.16816.F32.BF16 R104, R8.reuse, R42, RZ ;  /* 0x0000002a0868723c */ /* 0x040fe200000418ff */
[----:B------:R-:W1:Y:S01]  /*4df0*/  LDSM.16.MT88.4 R40, [R198+0x3900] ;  /* 0x00390000c628783b */ /* 0x000e620000004200 */
[----:B------:R3:W-:Y:S06]  /*4e00*/  MUFU.EX2 R227, R0 ;  /* 0x0000000000e37308 */ /* 0x0007ec0000000800 */
[C---:B------:R-:W-:Y:S08]  /*4e10*/  HMMA.16816.F32.BF16 R92, R8.reuse, R32, RZ ;  /* 0x00000020085c723c */ /* 0x040ff000000418ff */
[----:B------:R-:W-:Y:S01]  /*4e20*/  HMMA.16816.F32.BF16 R100, R8, R34, RZ ;  /* 0x000000220864723c */ /* 0x000fe200000418ff */
[----:B------:R-:W-:Y:S01]  /*4e30*/  LDSM.16.MT88.4 R32, [R198+0x1100] ;  /* 0x00110000c620783b */ /* 0x000fe20000004200 */
[----:B---3--:R-:W-:-:S04]  /*4e40*/  FFMA.FTZ R0, R111, c[0x0][0x2d0], -R6 ;  /* 0x0000b4006f007a23 */ /* 0x008fc80000010806 */
[----:B------:R3:W1:Y:S02]  /*4e50*/  MUFU.EX2 R225, R0 ;  /* 0x0000000000e17308 */ /* 0x0006640000000800 */
[C---:B-----5:R-:W-:Y:S08]  /*4e60*/  HMMA.16816.F32.BF16 R116, R8.reuse, R12, RZ ;  /* 0x0000000c0874723c */ /* 0x060ff000000418ff */
[----:B------:R-:W-:Y:S01]  /*4e70*/  HMMA.16816.F32.BF16 R96, R8, R14, RZ ;  /* 0x0000000e0860723c */ /* 0x000fe200000418ff */
[----:B------:R-:W-:Y:S01]  /*4e80*/  LDSM.16.MT88.4 R12, [R200+0x3900] ;  /* 0x00390000c80c783b */ /* 0x000fe20000004200 */
[----:B---3--:R-:W-:-:S05]  /*4e90*/  FFMA.FTZ R0, R121, c[0x0][0x2d0], -R2 ;  /* 0x0000b40079007a23 */ /* 0x008fca0000010802 */
[----:B------:R-:W-:Y:S02]  /*4ea0*/  F2FP.BF16.PACK_AB R8, R238, R240 ;  /* 0x000000f0ee08723e */ /* 0x000fe400000010ff */
[----:B------:R-:W-:Y:S01]  /*4eb0*/  F2FP.BF16.PACK_AB R10, R237, R239 ;  /* 0x000000efed0a723e */ /* 0x000fe200000010ff */
[----:B------:R3:W-:Y:S01]  /*4ec0*/  MUFU.EX2 R224, R0 ;  /* 0x0000000000e07308 */ /* 0x0007e20000000800 */
[----:B----4-:R-:W-:Y:S02]  /*4ed0*/  F2FP.BF16.PACK_AB R9, R233, R235 ;  /* 0x000000ebe909723e */ /* 0x010fe400000010ff */
[----:B------:R-:W-:-:S07]  /*4ee0*/  F2FP.BF16.PACK_AB R11, R230, R234 ;  /* 0x000000eae60b723e */ /* 0x000fce00000010ff */
[----:B------:R-:W-:Y:S01]  /*4ef0*/  HMMA.16816.F32.BF16 R112, R8, R28, R60 ;  /* 0x0000001c0870723c */ /* 0x000fe2000004183c */
[----:B---3--:R-:W-:-:S07]  /*4f00*/  FFMA.FTZ R0, R120, c[0x0][0x2d0], -R2 ;  /* 0x0000b40078007a23 */ /* 0x008fce0000010802 */
[C---:B------:R-:W-:Y:S01]  /*4f10*/  HMMA.16816.F32.BF16 R60, R8.reuse, R16, R52 ;  /* 0x00000010083c723c */ /* 0x040fe20000041834 */
[----:B------:R3:W4:Y:S07]  /*4f20*/  MUFU.EX2 R223, R0 ;  /* 0x0000000000df7308 */ /* 0x00072e0000000800 */
[C---:B------:R-:W-:Y:S01]  /*4f30*/  HMMA.16816.F32.BF16 R52, R8.reuse, R18, R44 ;  /* 0x000000120834723c */ /* 0x040fe2000004182c */
[----:B------:R-:W5:Y:S07]  /*4f40*/  LDSM.16.MT88.4 R16, [R201+0x3900] ;  /* 0x00390000c910783b */ /* 0x000f6e0000004200 */
[----:B------:R-:W-:Y:S01]  /*4f50*/  HMMA.16816.F32.BF16 R136, R8, R36, R72 ;  /* 0x000000240888723c */ /* 0x000fe20000041848 */
[----:B---3--:R-:W-:-:S04]  /*4f60*/  FFMA.FTZ R0, R140, c[0x0][0x2d0], -R2 ;  /* 0x0000b4008c007a23 */ /* 0x008fc80000010802 */
[----:B------:R3:W-:Y:S03]  /*4f70*/  MUFU.EX2 R222, R0 ;  /* 0x0000000000de7308 */ /* 0x0007e60000000800 */
[C---:B------:R-:W-:Y:S01]  /*4f80*/  HMMA.16816.F32.BF16 R132, R8.reuse, R38, R64 ;  /* 0x000000260884723c */ /* 0x040fe20000041840 */
[----:B------:R-:W2:Y:S07]  /*4f90*/  LDSM.16.MT88.4 R36, [R197+0x1100] ;  /* 0x00110000c524783b */ /* 0x000eae0000004200 */
[----:B------:R-:W-:Y:S01]  /*4fa0*/  HMMA.16816.F32.BF16 R72, R8, R30, R56 ;  /* 0x0000001e0848723c */ /* 0x000fe20000041838 */
[----:B------:R-:W-:Y:S01]  /*4fb0*/  LDSM.16.MT88.4 R28, [R200+0x1100] ;  /* 0x00110000c81c783b */ /* 0x000fe20000004200 */
[----:B---3--:R-:W-:-:S06]  /*4fc0*/  FFMA.FTZ R0, R141, c[0x0][0x2d0], -R2 ;  /* 0x0000b4008d007a23 */ /* 0x008fcc0000010802 */
[C---:B-1----:R-:W-:Y:S01]  /*4fd0*/  HMMA.16816.F32.BF16 R144, R8.reuse, R40, R80 ;  /* 0x000000280890723c */ /* 0x042fe20000041850 */
[----:B------:R1:W3:Y:S07]  /*4fe0*/  MUFU.EX2 R221, R0 ;  /* 0x0000000000dd7308 */ /* 0x0002ee0000000800 */
[C---:B------:R-:W-:Y:S08]  /*4ff0*/  HMMA.16816.F32.BF16 R140, R8.reuse, R42, R104 ;  /* 0x0000002a088c723c */ /* 0x040ff00000041868 */
[----:B------:R-:W-:Y:S01]  /*5000*/  HMMA.16816.F32.BF16 R48, R8, R20, R48 ;  /* 0x000000140830723c */ /* 0x000fe20000041830 */
[----:B-1----:R-:W-:-:S04]  /*5010*/  FFMA.FTZ R0, R157, c[0x0][0x2d0], -R6 ;  /* 0x0000b4009d007a23 */ /* 0x002fc80000010806 */
[----:B------:R1:W-:Y:S03]  /*5020*/  MUFU.EX2 R220, R0 ;  /* 0x0000000000dc7308 */ /* 0x0003e60000000800 */
[C---:B------:R-:W-:Y:S01]  /*5030*/  HMMA.16816.F32.BF16 R44, R8.reuse, R22, R76 ;  /* 0x00000016082c723c */ /* 0x040fe2000004184c */
[----:B------:R-:W2:Y:S07]  /*5040*/  LDSM.16.MT88.4 R20, [R197+0x4100] ;  /* 0x00410000c514783b */ /* 0x000eae0000004200 */
[----:B------:R-:W-:Y:S01]  /*5050*/  HMMA.16816.F32.BF16 R108, R8, R24, R84 ;  /* 0x00000018086c723c */ /* 0x000fe20000041854 */
[----:B-1----:R-:W-:-:S07]  /*5060*/  FFMA.FTZ R0, R159, c[0x0][0x2d0], -R6 ;  /* 0x0000b4009f007a23 */ /* 0x002fce0000010806 */
[C---:B------:R-:W-:Y:S01]  /*5070*/  HMMA.16816.F32.BF16 R120, R8.reuse, R26, R88 ;  /* 0x0000001a0878723c */ /* 0x040fe20000041858 */
[----:B------:R-:W1:Y:S01]  /*5080*/  LDSM.16.MT88.4 R24, [R201+0x1100] ;  /* 0x00110000c918783b */ /* 0x000e620000004200 */
[----:B------:R3:W1:Y:S06]  /*5090*/  MUFU.EX2 R159, R0 ;  /* 0x00000000009f7308 */ /* 0x00066c0000000800 */
[C---:B-----5:R-:W-:Y:S08]  /*50a0*/  HMMA.16816.F32.BF16 R92, R8.reuse, R16, R92 ;  /* 0x00000010085c723c */ /* 0x060ff0000004185c */
[----:B------:R-:W-:Y:S01]  /*50b0*/  HMMA.16816.F32.BF16 R64, R8, R18, R100 ;  /* 0x000000120840723c */ /* 0x000fe20000041864 */
[----:B------:R-:W-:Y:S01]  /*50c0*/  LDSM.16.MT88.4 R16, [R201+0x4100] ;  /* 0x00410000c910783b */ /* 0x000fe20000004200 */
[----:B---3--:R-:W-:-:S04]  /*50d0*/  FFMA.FTZ R0, R158, c[0x0][0x2d0], -R6 ;  /* 0x0000b4009e007a23 */ /* 0x008fc80000010806 */
[----:B------:R3:W-:Y:S02]  /*50e0*/  MUFU.EX2 R158, R0 ;  /* 0x00000000009e7308 */ /* 0x0007e40000000800 */
[C---:B------:R-:W-:Y:S08]  /*50f0*/  HMMA.16816.F32.BF16 R56, R8.reuse, R12, R116 ;  /* 0x0000000c0838723c */ /* 0x040ff00000041874 */
[----:B------:R-:W-:Y:S01]  /*5100*/  HMMA.16816.F32.BF16 R40, R8, R14, R96 ;  /* 0x0000000e0828723c */ /* 0x000fe20000041860 */
[----:B------:R-:W-:Y:S01]  /*5110*/  LDSM.16.MT88.4 R12, [R200+0x4100] ;  /* 0x00410000c80c783b */ /* 0x000fe20000004200 */
[----:B---3--:R-:W-:-:S05]  /*5120*/  FFMA.FTZ R0, R160, c[0x0][0x2d0], -R6 ;  /* 0x0000b400a0007a23 */ /* 0x008fca0000010806 */
[----:B--2---:R-:W-:Y:S02]  /*5130*/  F2FP.BF16.PACK_AB R8, R228, R229 ;  /* 0x000000e5e408723e */ /* 0x004fe400000010ff */
[----:B------:R-:W-:Y:S01]  /*5140*/  F2FP.BF16.PACK_AB R10, R225, R227 ;  /* 0x000000e3e10a723e */ /* 0x000fe200000010ff */
[----:B------:R2:W3:Y:S01]  /*5150*/  MUFU.EX2 R157, R0 ;  /* 0x00000000009d7308 */ /* 0x0004e20000000800 */
[----:B----4-:R-:W-:Y:S02]  /*5160*/  F2FP.BF16.PACK_AB R9, R223, R224 ;  /* 0x000000e0df09723e */ /* 0x010fe400000010ff */
[----:B------:R-:W-:-:S07]  /*5170*/  F2FP.BF16.PACK_AB R11, R221, R222 ;  /* 0x000000dedd0b723e */ /* 0x000fce00000010ff */
[----:B------:R-:W-:Y:S01]  /*5180*/  HMMA.16816.F32.BF16 R80, R8, R36, R136 ;  /* 0x000000240850723c */ /* 0x000fe20000041888 */
[----:B--2---:R-:W-:-:S07]  /*5190*/  FFMA.FTZ R0, R149, c[0x0][0x2d0], -R2 ;  /* 0x0000b40095007a23 */ /* 0x004fce0000010802 */
[C---:B------:R-:W-:Y:S01]  /*51a0*/  HMMA.16816.F32.BF16 R100, R8.reuse, R38, R132 ;  /* 0x000000260864723c */ /* 0x040fe20000041884 */
[----:B------:R-:W2:Y:S01]  /*51b0*/  LDSM.16.MT88.4 R36, [R198+0x4100] ;  /* 0x00410000c624783b */ /* 0x000ea20000004200 */
[----:B------:R4:W-:Y:S06]  /*51c0*/  MUFU.EX2 R149, R0 ;  /* 0x0000000000957308 */ /* 0x0009ec0000000800 */
[C---:B------:R-:W-:Y:S08]  /*51d0*/  HMMA.16816.F32.BF16 R96, R8.reuse, R34, R72 ;  /* 0x000000220860723c */ /* 0x040ff00000041848 */
[----:B------:R-:W-:Y:S01]  /*51e0*/  HMMA.16816.F32.BF16 R108, R8, R20, R108 ;  /* 0x00000014086c723c */ /* 0x000fe2000004186c */
[----:B----4-:R-:W-:-:S04]  /*51f0*/  FFMA.FTZ R0, R148, c[0x0][0x2d0], -R2 ;  /* 0x0000b40094007a23 */ /* 0x010fc80000010802 */
[----:B------:R4:W5:Y:S03]  /*5200*/  MUFU.EX2 R148, R0 ;  /* 0x0000000000947308 */ /* 0x0009660000000800 */
[C---:B------:R-:W-:Y:S01]  /*5210*/  HMMA.16816.F32.BF16 R116, R8.reuse, R22, R120 ;  /* 0x000000160874723c */ /* 0x040fe20000041878 */
[----:B------:R-:W3:Y:S07]  /*5220*/  LDSM.16.MT88.4 R20, [R201+0x1900] ;  /* 0x00190000c914783b */ /* 0x000eee0000004200 */
[----:B-1----:R-:W-:Y:S01]  /*5230*/  HMMA.16816.F32.BF16 R88, R8, R24, R60 ;  /* 0x000000180858723c */ /* 0x002fe2000004183c */
[----:B----4-:R-:W-:-:S07]  /*5240*/  FFMA.FTZ R0, R150, c[0x0][0x2d0], -R2 ;  /* 0x0000b40096007a23 */ /* 0x010fce0000010802 */
[C---:B------:R-:W-:Y:S01]  /*5250*/  HMMA.16816.F32.BF16 R72, R8.reuse, R26, R52 ;  /* 0x0000001a0848723c */ /* 0x040fe20000041834 */
[----:B------:R-:W1:Y:S07]  /*5260*/  LDSM.16.MT88.4 R24, [R200+0x1900] ;  /* 0x00190000c818783b */ /* 0x000e6e0000004200 */
[C---:B--2---:R-:W-:Y:S01]  /*5270*/  HMMA.16816.F32.BF16 R132, R8.reuse, R36, R144 ;  /* 0x000000240884723c */ /* 0x044fe20000041890 */
[----:B------:R2:W-:Y:S07]  /*5280*/  MUFU.EX2 R147, R0 ;  /* 0x0000000000937308 */ /* 0x0005ee0000000800 */
[C---:B------:R-:W-:Y:S01]  /*5290*/  HMMA.16816.F32.BF16 R136, R8.reuse, R38, R140 ;  /* 0x000000260888723c */ /* 0x040fe2000004188c */
[----:B------:R-:W4:Y:S07]  /*52a0*/  LDSM.16.MT88.4 R36, [R198+0x4900] ;  /* 0x00490000c624783b */ /* 0x000f2e0000004200 */
[----:B------:R-:W-:Y:S01]  /*52b0*/  HMMA.16816.F32.BF16 R120, R8, R16, R92 ;  /* 0x000000100878723c */ /* 0x000fe2000004185c */
[----:B--2---:R-:W-:-:S04]  /*52c0*/  FFMA.FTZ R0, R151, c[0x0][0x2d0], -R2 ;  /* 0x0000b40097007a23 */ /* 0x004fc80000010802 */
[----:B------:R2:W1:Y:S03]  /*52d0*/  MUFU.EX2 R146, R0 ;  /* 0x0000000000927308 */ /* 0x0004660000000800 */
[C---:B------:R-:W-:Y:S08]  /*52e0*/  HMMA.16816.F32.BF16 R92, R8.reuse, R12, R56 ;  /* 0x0000000c085c723c */ /* 0x040ff00000041838 */
[----:B------:R-:W-:Y:S01]  /*52f0*/  HMMA.16816.F32.BF16 R56, R8, R14, R40 ;  /* 0x0000000e0838723c */ /* 0x000fe20000041828 */
[----:B------:R-:W1:Y:S01]  /*5300*/  LDSM.16.MT88.4 R12, [R197+0x4900] ;  /* 0x00490000c50c783b */ /* 0x000e620000004200 */
[----:B--2---:R-:W-:-:S06]  /*5310*/  FFMA.FTZ R0, R166, c[0x0][0x2d0], -R6 ;  /* 0x0000b400a6007a23 */ /* 0x004fcc0000010806 */
[C---:B------:R-:W-:Y:S01]  /*5320*/  HMMA.16816.F32.BF16 R84, R8.reuse, R28, R48 ;  /* 0x0000001c0854723c */ /* 0x040fe20000041830 */
[----:B------:R2:W-:Y:S07]  /*5330*/  MUFU.EX2 R145, R0 ;  /* 0x0000000000917308 */ /* 0x0005ee0000000800 */
[C---:B------:R-:W-:Y:S01]  /*5340*/  HMMA.16816.F32.BF16 R76, R8.reuse, R30, R44 ;  /* 0x0000001e084c723c */ /* 0x040fe2000004182c */
[----:B------:R-:W4:Y:S07]  /*5350*/  LDSM.16.MT88.4 R28, [R198+0x1900] ;  /* 0x00190000c61c783b */ /* 0x000f2e0000004200 */
[C---:B------:R-:W-:Y:S01]  /*5360*/  HMMA.16816.F32.BF16 R104, R8.reuse, R32, R112 ;  /* 0x000000200868723c */ /* 0x040fe20000041870 */
[----:B--2---:R-:W-:Y:S01]  /*5370*/  FFMA.FTZ R0, R168, c[0x0][0x2d0], -R6 ;  /* 0x0000b400a8007a23 */ /* 0x004fe20000010806 */
[----:B------:R-:W2:Y:S03]  /*5380*/  LDSM.16.MT88.4 R32, [R197+0x1900] ;  /* 0x00190000c520783b */ /* 0x000ea60000004200 */
[----:B------:R1:W1:Y:S03]  /*5390*/  MUFU.EX2 R144, R0 ;  /* 0x0000000000907308 */ /* 0x0002660000000800 */
[----:B------:R-:W-:Y:S01]  /*53a0*/  HMMA.16816.F32.BF16 R112, R8, R18, R64 ;  /* 0x000000120870723c */ /* 0x000fe20000041840 */
[----:B------:R-:W-:Y:S06]  /*53b0*/  LDSM.16.MT88.4 R16, [R198+0x2100] ;  /* 0x00210000c610783b */ /* 0x000fec0000004200 */
[----:B------:R-:W-:-:S02]  /*53c0*/  F2FP.BF16.PACK_AB R8, R159, R220 ;  /* 0x000000dc9f08723e */ /* 0x000fc400000010ff */
[----:B---3--:R-:W-:Y:S02]  /*53d0*/  F2FP.BF16.PACK_AB R10, R157, R158 ;  /* 0x0000009e9d0a723e */ /* 0x008fe400000010ff */
[----:B-----5:R-:W-:Y:S01]  /*53e0*/  F2FP.BF16.PACK_AB R9, R148, R149 ;  /* 0x000000959409723e */ /* 0x020fe200000010ff */
[----:B-1----:R-:W-:Y:S01]  /*53f0*/  FFMA.FTZ R0, R167, c[0x0][0x2d0], -R6 ;  /* 0x0000b400a7007a23 */ /* 0x002fe20000010806 */
[----:B------:R-:W-:-:S03]  /*5400*/  F2FP.BF16.PACK_AB R11, R146, R147 ;  /* 0x00000093920b723e */ /* 0x000fc600000010ff */
[----:B------:R1:W-:Y:S04]  /*5410*/  MUFU.EX2 R143, R0 ;  /* 0x00000000008f7308 */ /* 0x0003e80000000800 */
[C---:B------:R-:W-:Y:S08]  /*5420*/  HMMA.16816.F32.BF16 R40, R8.reuse, R22, R72 ;  /* 0x000000160828723c */ /* 0x040ff00000041848 */
[----:B------:R-:W-:Y:S01]  /*5430*/  HMMA.16816.F32.BF16 R48, R8, R20, R88 ;  /* 0x000000140830723c */ /* 0x000fe20000041858 */
[----:B------:R-:W-:Y:S01]  /*5440*/  LDSM.16.MT88.4 R20, [R200+0x4900] ;  /* 0x00490000c814783b */ /* 0x000fe20000004200 */
[----:B-1----:R-:W-:-:S03]  /*5450*/  FFMA.FTZ R0, R169, c[0x0][0x2d0], -R6 ;  /* 0x0000b400a9007a23 */ /* 0x002fc60000010806 */
[----:B------:R-:W-:Y:S01]  /*5460*/  LDSM.16.MT88.4 R88, [R198+0x2900] ;  /* 0x00290000c658783b */ /* 0x000fe20000004200 */
[----:B------:R1:W3:Y:S02]  /*5470*/  MUFU.EX2 R142, R0 ;  /* 0x00000000008e7308 */ /* 0x0002e40000000800 */
[C---:B------:R-:W-:Y:S08]  /*5480*/  HMMA.16816.F32.BF16 R44, R8.reuse, R24, R84 ;  /* 0x00000018082c723c */ /* 0x040ff00000041854 */
[----:B------:R-:W-:Y:S01]  /*5490*/  HMMA.16816.F32.BF16 R72, R8, R26, R76 ;  /* 0x0000001a0848723c */ /* 0x000fe2000004184c */
[----:B------:R-:W5:Y:S01]  /*54a0*/  LDSM.16.MT88.4 R24, [R201+0x4900] ;  /* 0x00490000c918783b */ /* 0x000f620000004200 */
[----:B-1----:R-:W-:-:S06]  /*54b0*/  FFMA.FTZ R0, R162, c[0x0][0x2d0], -R2 ;  /* 0x0000b400a2007a23 */ /* 0x002fcc0000010802 */
[C---:B----4-:R-:W-:Y:S01]  /*54c0*/  HMMA.16816.F32.BF16 R84, R8.reuse, R38, R136 ;  /* 0x000000260854723c */ /* 0x050fe20000041888 */
[----:B------:R1:W-:Y:S07]  /*54d0*/  MUFU.EX2 R141, R0 ;  /* 0x00000000008d7308 */ /* 0x0003ee0000000800 */
[C---:B------:R-:W-:Y:S08]  /*54e0*/  HMMA.16816.F32.BF16 R108, R8.reuse, R12, R108 ;  /* 0x0000000c086c723c */ /* 0x040ff0000004186c */
[----:B------:R-:W-:Y:S01]  /*54f0*/  HMMA.16816.F32.BF16 R76, R8, R14, R116 ;  /* 0x0000000e084c723c */ /* 0x000fe20000041874 */
[----:B------:R-:W4:Y:S01]  /*5500*/  LDSM.16.MT88.4 R12, [R201+0x2100] ;  /* 0x00210000c90c783b */ /* 0x000f220000004200 */
[----:B-1----:R-:W-:-:S04]  /*5510*/  FFMA.FTZ R0, R161, c[0x0][0x2d0], -R2 ;  /* 0x0000b400a1007a23 */ /* 0x002fc80000010802 */
[----:B------:R1:W1:Y:S02]  /*5520*/  MUFU.EX2 R140, R0 ;  /* 0x00000000008c7308 */ /* 0x0002640000000800 */
[C---:B------:R-:W-:Y:S01]  /*5530*/  HMMA.16816.F32.BF16 R60, R8.reuse, R28, R104 ;  /* 0x0000001c083c723c */ /* 0x040fe20000041868 */
[----:B------:R-:W-:Y:S07]  /*5540*/  LDSM.16.MT88.4 R104, [R200+0x2900] ;  /* 0x00290000c868783b */ /* 0x000fee0000004200 */
[----:B------:R-:W-:Y:S01]  /*5550*/  HMMA.16816.F32.BF16 R52, R8, R30, R96 ;  /* 0x0000001e0834723c */ /* 0x000fe20000041860 */
[----:B------:R-:W-:Y:S04]  /*5560*/  LDSM.16.MT88.4 R28, [R197+0x2100] ;  /* 0x00210000c51c783b */ /* 0x000fe80000004200 */
[----:B------:R-:W-:Y:S01]  /*5570*/  LDSM.16.MT88.4 R96, [R201+0x2900] ;  /* 0x00290000c960783b */ /* 0x000fe20000004200 */
[----:B-1----:R-:W-:-:S02]  /*5580*/  FFMA.FTZ R0, R163, c[0x0][0x2d0], -R2 ;  /* 0x0000b400a3007a23 */ /* 0x002fc40000010802 */
[C---:B--2---:R-:W-:Y:S02]  /*5590*/  HMMA.16816.F32.BF16 R80, R8.reuse, R32, R80 ;  /* 0x000000200850723c */ /* 0x044fe40000041850 */
[----:B------:R1:W-:Y:S06]  /*55a0*/  MUFU.EX2 R4, R0 ;  /* 0x0000000000047308 */ /* 0x0003ec0000000800 */
[C---:B------:R-:W-:Y:S01]  /*55b0*/  HMMA.16816.F32.BF16 R64, R8.reuse, R34, R100 ;  /* 0x000000220840723c */ /* 0x040fe20000041864 */
[----:B------:R-:W2:Y:S07]  /*55c0*/  LDSM.16.MT88.4 R32, [R200+0x2100] ;  /* 0x00210000c820783b */ /* 0x000eae0000004200 */
[----:B------:R-:W-:Y:S01]  /*55d0*/  HMMA.16816.F32.BF16 R116, R8, R36, R132 ;  /* 0x000000240874723c */ /* 0x000fe20000041884 */
[----:B-1----:R-:W-:-:S04]  /*55e0*/  FFMA.FTZ R0, R164, c[0x0][0x2d0], -R2 ;  /* 0x0000b400a4007a23 */ /* 0x002fc80000010802 */
[----:B------:R1:W1:Y:S03]  /*55f0*/  MUFU.EX2 R138, R0 ;  /* 0x00000000008a7308 */ /* 0x0002660000000800 */
[C---:B-----5:R-:W-:Y:S08]  /*5600*/  HMMA.16816.F32.BF16 R120, R8.reuse, R24, R120 ;  /* 0x000000180878723c */ /* 0x060ff00000041878 */
[----:B------:R-:W-:Y:S01]  /*5610*/  HMMA.16816.F32.BF16 R112, R8, R26, R112 ;  /* 0x0000001a0870723c */ /* 0x000fe20000041870 */
[----:B------:R-:W-:Y:S01]  /*5620*/  LDSM.16.MT88.4 R24, [R197+0x5100] ;  /* 0x00510000c518783b */ /* 0x000fe20000004200 */
[----:B-1----:R-:W-:-:S06]  /*5630*/  FFMA.FTZ R0, R189, c[0x0][0x2d0], -R6 ;  /* 0x0000b400bd007a23 */ /* 0x002fcc0000010806 */
[C---:B------:R-:W-:Y:S01]  /*5640*/  HMMA.16816.F32.BF16 R92, R8.reuse, R20, R92 ;  /* 0x00000014085c723c */ /* 0x040fe2000004185c */
[----:B------:R1:W-:Y:S07]  /*5650*/  MUFU.EX2 R137, R0 ;  /* 0x0000000000897308 */ /* 0x0003ee0000000800 */
[----:B------:R-:W-:Y:S01]  /*5660*/  HMMA.16816.F32.BF16 R56, R8, R22, R56 ;  /* 0x000000160838723c */ /* 0x000fe20000041838 */
[----:B------:R-:W-:Y:S06]  /*5670*/  LDSM.16.MT88.4 R20, [R198+0x5100] ;  /* 0x00510000c614783b */ /* 0x000fec0000004200 */
[----:B------:R-:W-:-:S02]  /*5680*/  F2FP.BF16.PACK_AB R8, R144, R145 ;  /* 0x000000919008723e */ /* 0x000fc400000010ff */
[----:B---3--:R-:W-:Y:S01]  /*5690*/  F2FP.BF16.PACK_AB R10, R142, R143 ;  /* 0x0000008f8e0a723e */ /* 0x008fe200000010ff */
[--C-:B-1----:R-:W-:Y:S01]  /*56a0*/  FFMA.FTZ R0, R191, c[0x0][0x2d0], -R6.reuse ;  /* 0x0000b400bf007a23 */ /* 0x102fe20000010806 */
[----:B------:R-:W-:Y:S02]  /*56b0*/  F2FP.BF16.PACK_AB R9, R140, R141 ;  /* 0x0000008d8c09723e */ /* 0x000fe400000010ff */
[----:B------:R-:W-:Y:S01]  /*56c0*/  F2FP.BF16.PACK_AB R11, R138, R4 ;  /* 0x000000048a0b723e */ /* 0x000fe200000010ff */
[----:B------:R1:W-:Y:S06]  /*56d0*/  MUFU.EX2 R136, R0 ;  /* 0x0000000000887308 */ /* 0x0003ec0000000800 */
[C---:B------:R-:W-:Y:S08]  /*56e0*/  HMMA.16816.F32.BF16 R60, R8.reuse, R16, R60 ;  /* 0x00000010083c723c */ /* 0x040ff0000004183c */
[----:B------:R-:W-:Y:S01]  /*56f0*/  HMMA.16816.F32.BF16 R52, R8, R18, R52 ;  /* 0x000000120834723c */ /* 0x000fe20000041834 */
[----:B------:R-:W3:Y:S01]  /*5700*/  LDSM.16.MT88.4 R16, [R201+0x5100] ;  /* 0x00510000c910783b */ /* 0x000ee20000004200 */
[----:B-1----:R-:W-:-:S04]  /*5710*/  FFMA.FTZ R0, R190, c[0x0][0x2d0], -R6 ;  /* 0x0000b400be007a23 */ /* 0x002fc80000010806 */
[----:B------:R1:W-:Y:S02]  /*5720*/  MUFU.EX2 R71, R0 ;  /* 0x0000000000477308 */ /* 0x0003e40000000800 */
[C---:B----4-:R-:W-:Y:S08]  /*5730*/  HMMA.16816.F32.BF16 R48, R8.reuse, R12, R48 ;  /* 0x0000000c0830723c */ /* 0x050ff00000041830 */
[----:B------:R-:W-:Y:S01]  /*5740*/  HMMA.16816.F32.BF16 R40, R8, R14, R40 ;  /* 0x0000000e0828723c */ /* 0x000fe20000041828 */
[----:B------:R-:W4:Y:S01]  /*5750*/  LDSM.16.MT88.4 R12, [R200+0x5100] ;  /* 0x00510000c80c783b */ /* 0x000f220000004200 */
[----:B-1----:R-:W-:Y:S01]  /*5760*/  FFMA.FTZ R0, R215, c[0x0][0x2d0], -R6 ;  /* 0x0000b400d7007a23 */ /* 0x002fe20000010806 */
[----:B------:R-:W-:-:S05]  /*5770*/  IADD3 R215, R218, -0x2, RZ ;  /* 0xfffffffedad77810 */ /* 0x000fca0007ffe0ff */
[C---:B--2---:R-:W-:Y:S01]  /*5780*/  HMMA.16816.F32.BF16 R44, R8.reuse, R32, R44 ;  /* 0x00000020082c723c */ /* 0x044fe2000004182c */
[----:B------:R1:W-:Y:S07]  /*5790*/  MUFU.EX2 R249, R0 ;  /* 0x0000000000f97308 */ /* 0x0003ee0000000800 */
[C---:B------:R-:W-:Y:S08]  /*57a0*/  HMMA.16816.F32.BF16 R72, R8.reuse, R34, R72 ;  /* 0x000000220848723c */ /* 0x040ff00000041848 */
[----:B------:R-:W-:Y:S01]  /*57b0*/  HMMA.16816.F32.BF16 R36, R8, R28, R80 ;  /* 0x0000001c0824723c */ /* 0x000fe20000041850 */
[----:B------:R-:W2:Y:S01]  /*57c0*/  LDSM.16.MT88.4 R80, [R197+0x2900] ;  /* 0x00290000c550783b */ /* 0x000ea20000004200 */
[----:B-1----:R-:W-:-:S04]  /*57d0*/  FFMA.FTZ R0, R170, c[0x0][0x2d0], -R2 ;  /* 0x0000b400aa007a23 */ /* 0x002fc80000010802 */
[----:B------:R1:W-:Y:S02]  /*57e0*/  MUFU.EX2 R5, R0 ;  /* 0x0000000000057308 */ /* 0x0003e40000000800 */
[C---:B---3--:R-:W-:Y:S01]  /*57f0*/  HMMA.16816.F32.BF16 R32, R8.reuse, R16, R120 ;  /* 0x000000100820723c */ /* 0x048fe20000041878 */
[----:B------:R-:W-:Y:S07]  /*5800*/  LDSM.16.MT88.4 R120, [R198+0x5900] ;  /* 0x00590000c678783b */ /* 0x000fee0000004200 */
[----:B------:R-:W-:Y:S01]  /*5810*/  HMMA.16816.F32.BF16 R108, R8, R24, R108 ;  /* 0x00000018086c723c */ /* 0x000fe2000004186c */
[----:B-1----:R-:W-:-:S07]  /*5820*/  FFMA.FTZ R0, R171, c[0x0][0x2d0], -R2 ;  /* 0x0000b400ab007a23 */ /* 0x002fce0000010802 */
[C---:B----4-:R-:W-:Y:S01]  /*5830*/  HMMA.16816.F32.BF16 R132, R8.reuse, R12, R92 ;  /* 0x0000000c0884723c */ /* 0x050fe2000004185c */
[----:B------:R1:W3:Y:S07]  /*5840*/  MUFU.EX2 R70, R0 ;  /* 0x0000000000467308 */ /* 0x0002ee0000000800 */
[C---:B------:R-:W-:Y:S08]  /*5850*/  HMMA.16816.F32.BF16 R116, R8.reuse, R20, R116 ;  /* 0x000000140874723c */ /* 0x040ff00000041874 */
[----:B------:R-:W-:Y:S01]  /*5860*/  HMMA.16816.F32.BF16 R16, R8, R18, R112 ;  /* 0x000000120810723c */ /* 0x000fe20000041870 */
[----:B------:R-:W4:Y:S01]  /*5870*/  LDSM.16.MT88.4 R112, [R197+0x5900] ;  /* 0x00590000c570783b */ /* 0x000f220000004200 */
[----:B-1----:R-:W-:-:S02]  /*5880*/  FFMA.FTZ R0, R188, c[0x0][0x2d0], -R2 ;  /* 0x0000b400bc007a23 */ /* 0x002fc40000010802 */
[----:B------:R-:W-:Y:S02]  /*5890*/  FFMA.FTZ R2, R165, c[0x0][0x2d0], -R2 ;  /* 0x0000b400a5027a23 */ /* 0x000fe40000010802 */
[----:B------:R1:W-:Y:S02]  /*58a0*/  MUFU.EX2 R69, R0 ;  /* 0x0000000000457308 */ /* 0x0003e40000000800 */
[C---:B------:R-:W-:Y:S01]  /*58b0*/  HMMA.16816.F32.BF16 R12, R8.reuse, R14, R56 ;  /* 0x0000000e080c723c */ /* 0x040fe20000041838 */
[----:B------:R-:W5:Y:S05]  /*58c0*/  LDSM.16.MT88.4 R56, [R201+0x5900] ;  /* 0x00590000c938783b */ /* 0x000f6a0000004200 */
[----:B------:R2:W2:Y:S02]  /*58d0*/  MUFU.EX2 R6, R2 ;  /* 0x0000000200067308 */ /* 0x0004a40000000800 */
[----:B------:R-:W-:Y:S01]  /*58e0*/  HMMA.16816.F32.BF16 R28, R8, R30, R64 ;  /* 0x0000001e081c723c */ /* 0x000fe20000041840 */
[----:B-1----:R-:W-:-:S06]  /*58f0*/  FADD.FTZ R0, R7, R236 ;  /* 0x000000ec07007221 */ /* 0x002fcc0000010000 */
[----:B---3--:R-:W-:Y:S01]  /*5900*/  F2FP.BF16.PACK_AB R65, R70, R5 ;  /* 0x000000054641723e */ /* 0x008fe200000010ff */
[C---:B------:R-:W-:Y:S01]  /*5910*/  HMMA.16816.F32.BF16 R24, R8.reuse, R26, R76 ;  /* 0x0000001a0818723c */ /* 0x040fe2000004184c */
[----:B------:R-:W-:Y:S01]  /*5920*/  F2FP.BF16.PACK_AB R64, R136, R137 ;  /* 0x000000898840723e */ /* 0x000fe200000010ff */
[----:B------:R-:W-:Y:S01]  /*5930*/  FADD.FTZ R0, R242, R0 ;  /* 0x00000000f2007221 */ /* 0x000fe20000010000 */
[----:B------:R-:W-:Y:S01]  /*5940*/  F2FP.BF16.PACK_AB R66, R249, R71 ;  /* 0x00000047f942723e */ /* 0x000fe200000010ff */
[----:B--2---:R-:W-:Y:S01]  /*5950*/  FADD.FTZ R2, R246, R243 ;  /* 0x000000f3f6027221 */ /* 0x004fe20000010000 */
[----:B------:R-:W-:Y:S01]  /*5960*/  F2FP.BF16.PACK_AB R67, R6, R69 ;  /* 0x000000450643723e */ /* 0x000fe200000010ff */
[----:B------:R-:W-:Y:S02]  /*5970*/  FADD.FTZ R0, R241, R0 ;  /* 0x00000000f1007221 */ /* 0x000fe40000010000 */
        /* <DEDUP_REMOVED lines=31> */
[----:B----4-:R-:W-:Y:S01]  /*5b70*/  HMMA.16816.F32.BF16 R108, R64, R112, R108 ;  /* 0x00000070406c723c */ /* 0x010fe2000004186c */
[----:B------:R-:W-:Y:S02]  /*5b80*/  FADD.FTZ R2, R158, R2 ;  /* 0x000000029e027221 */ /* 0x000fe40000010000 */
[----:B------:R-:W-:Y:S02]  /*5b90*/  FADD.FTZ R0, R141, R0 ;  /* 0x000000008d007221 */ /* 0x000fe40000010000 */
[----:B------:R-:W-:-:S02]  /*5ba0*/  FADD.FTZ R2, R157, R2 ;  /* 0x000000029d027221 */ /* 0x000fc40000010000 */
[----:B------:R-:W-:Y:S01]  /*5bb0*/  FADD.FTZ R0, R140, R0 ;  /* 0x000000008c007221 */ /* 0x000fe20000010000 */
[----:B------:R-:W-:Y:S01]  /*5bc0*/  HMMA.16816.F32.BF16 R116, R64, R120, R116 ;  /* 0x000000784074723c */ /* 0x000fe20000041874 */
[----:B------:R-:W-:Y:S02]  /*5bd0*/  FADD.FTZ R2, R145, R2 ;  /* 0x0000000291027221 */ /* 0x000fe40000010000 */
[----:B------:R-:W-:Y:S02]  /*5be0*/  FADD.FTZ R0, R4, R0 ;  /* 0x0000000004007221 */ /* 0x000fe40000010000 */
[----:B------:R-:W-:-:S03]  /*5bf0*/  FADD.FTZ R2, R144, R2 ;  /* 0x0000000290027221 */ /* 0x000fc60000010000 */
[----:B-----5:R-:W-:Y:S01]  /*5c00*/  HMMA.16816.F32.BF16 R52, R64, R56, R32 ;  /* 0x000000384034723c */ /* 0x020fe20000041820 */
[----:B------:R-:W-:-:S04]  /*5c10*/  FADD.FTZ R2, R143, R2 ;  /* 0x000000028f027221 */ /* 0x000fc80000010000 */
[----:B------:R-:W-:Y:S02]  /*5c20*/  FADD.FTZ R4, R142, R2 ;  /* 0x000000028e047221 */ /* 0x000fe40000010000 */
[----:B------:R-:W-:Y:S01]  /*5c30*/  FADD.FTZ R2, R138, R0 ;  /* 0x000000008a027221 */ /* 0x000fe20000010000 */
[----:B------:R-:W-:Y:S01]  /*5c40*/  HMMA.16816.F32.BF16 R80, R64, R82, R28 ;  /* 0x000000524050723c */ /* 0x000fe2000004181c */
[----:B------:R-:W-:Y:S02]  /*5c50*/  FADD.FTZ R0, R137, R4 ;  /* 0x0000000489007221 */ /* 0x000fe40000010000 */
[----:B------:R-:W-:Y:S02]  /*5c60*/  FADD.FTZ R4, R5, R2 ;  /* 0x0000000205047221 */ /* 0x000fe40000010000 */
[----:B------:R-:W-:-:S03]  /*5c70*/  @P4 IMAD.HI.U32 R5, R156, c[0x0][0x2c8], RZ ;  /* 0x0000b2009c054a27 */ /* 0x000fc600078e00ff */
[C---:B------:R-:W-:Y:S01]  /*5c80*/  HMMA.16816.F32.BF16 R96, R64.reuse, R98, R40 ;  /* 0x000000624060723c */ /* 0x040fe20000041828 */
[----:B------:R-:W-:Y:S01]  /*5c90*/  FADD.FTZ R2, R136, R0 ;  /* 0x0000000088027221 */ /* 0x000fe20000010000 */
[----:B------:R-:W-:Y:S01]  /*5ca0*/  @P4 SHF.R.U32.HI R156, RZ, c[0x0][0x2cc], R5 ;  /* 0x0000b300ff9c4a19 */ /* 0x000fe20000011605 */
[----:B------:R-:W-:Y:S02]  /*5cb0*/  FADD.FTZ R0, R70, R4 ;  /* 0x0000000446007221 */ /* 0x000fe40000010000 */
[----:B------:R-:W-:Y:S02]  /*5cc0*/  FADD.FTZ R2, R71, R2 ;  /* 0x0000000247027221 */ /* 0x000fe40000010000 */
[----:B------:R-:W-:Y:S01]  /*5cd0*/  IMAD.IADD R4, R247, 0x1, R156 ;  /* 0x00000001f7047824 */ /* 0x000fe200078e029c */
[----:B------:R-:W-:Y:S01]  /*5ce0*/  HMMA.16816.F32.BF16 R104, R64, R106, R72 ;  /* 0x0000006a4068723c */ /* 0x000fe20000041848 */
[----:B------:R-:W-:Y:S02]  /*5cf0*/  FADD.FTZ R0, R69, R0 ;  /* 0x0000000045007221 */ /* 0x000fe40000010000 */
[----:B------:R-:W-:Y:S01]  /*5d00*/  FADD.FTZ R249, R249, R2 ;  /* 0x00000002f9f97221 */ /* 0x000fe20000010000 */
[----:B------:R-:W-:Y:S01]  /*5d10*/  IADD3 R2, R4, c[0x0][0x328], RZ ;  /* 0x0000ca0004027a10 */ /* 0x000fe20007ffe0ff */
[----:B------:R-:W-:-:S03]  /*5d20*/  FADD.FTZ R250, R6, R0 ;  /* 0x0000000006fa7221 */ /* 0x000fc60000010000 */
[C---:B------:R-:W-:Y:S08]  /*5d30*/  HMMA.16816.F32.BF16 R112, R64.reuse, R114, R24 ;  /* 0x000000724070723c */ /* 0x040ff00000041818 */
[C---:B------:R-:W-:Y:S08]  /*5d40*/  HMMA.16816.F32.BF16 R120, R64.reuse, R122, R20 ;  /* 0x0000007a4078723c */ /* 0x040ff00000041814 */
[C---:B------:R-:W-:Y:S08]  /*5d50*/  HMMA.16816.F32.BF16 R56, R64.reuse, R58, R16 ;  /* 0x0000003a4038723c */ /* 0x040ff00000041810 */
[C---:B-1----:R-:W-:Y:S08]  /*5d60*/  HMMA.16816.F32.BF16 R60, R64.reuse, R8, R132 ;  /* 0x00000008403c723c */ /* 0x042ff00000041884 */
[----:B------:R-:W-:Y:S01]  /*5d70*/  HMMA.16816.F32.BF16 R64, R64, R10, R12 ;  /* 0x0000000a4040723c */ /* 0x000fe2000004180c */
[----:B------:R-:W-:Y:S07]  /*5d80*/  @!P3 BRA `(.L_x_251) ;  /* 0x000001100000b947 */ /* 0x000fee0003800000 */
[C---:B------:R-:W-:Y:S02]  /*5d90*/  ISETP.GT.AND P0, PT, R4.reuse, RZ, PT ;  /* 0x000000ff0400720c */ /* 0x040fe40003f04270 */
[----:B------:R-:W-:-:S11]  /*5da0*/  IADD3 R0, R4, -0x1, RZ ;  /* 0xffffffff04007810 */ /* 0x000fd60007ffe0ff */
[----:B------:R-:W-:Y:S05]  /*5db0*/  @P0 BRA `(.L_x_252) ;  /* 0x0000007000000947 */ /* 0x000fea0003800000 */
[----:B------:R-:W-:-:S05]  /*5dc0*/  IMAD.MOV.U32 R0, RZ, RZ, 0x1 ;  /* 0x00000001ff007424 */ /* 0x000fca00078e00ff */
[----:B------:R-:W-:Y:S01]  /*5dd0*/  ISETP.NE.AND P0, PT, R0, c[0x0][0x32c], PT ;  /* 0x0000cb0000007a0c */ /* 0x000fe20003f05270 */
[----:B------:R-:W-:-:S12]  /*5de0*/  IMAD.MOV R0, RZ, RZ, -R4 ;  /* 0x000000ffff007224 */ /* 0x000fd800078e0a04 */
[----:B------:R-:W-:-:S05]  /*5df0*/  @P0 IMAD.HI.U32 R4, R0, c[0x0][0x330], RZ ;  /* 0x0000cc0000040a27 */ /* 0x000fca00078e00ff */
[----:B------:R-:W-:-:S04]  /*5e00*/  @P0 SHF.R.U32.HI R0, RZ, c[0x0][0x334], R4 ;  /* 0x0000cd00ff000a19 */ /* 0x000fc80000011604 */
[----:B------:R-:W-:Y:S01]  /*5e10*/  LOP3.LUT R0, RZ, R0, RZ, 0x33, !PT ;  /* 0x00000000ff007212 */ /* 0x000fe200078e33ff */
[----:B------:R-:W-:Y:S05]  /*5e20*/  BRA `(.L_x_253) ;  /* 0x0000004000007947 */ /* 0x000fea0003800000 */
.L_x_252:
[----:B------:R-:W-:-:S04]  /*5e30*/  MOV R4, 0x1 ;  /* 0x0000000100047802 */ /* 0x000fc80000000f00 */
[----:B------:R-:W-:-:S13]  /*5e40*/  ISETP.NE.AND P0, PT, R4, c[0x0][0x32c], PT ;  /* 0x0000cb0004007a0c */ /* 0x000fda0003f05270 */
[----:B------:R-:W-:-:S05]  /*5e50*/  @P0 IMAD.HI.U32 R4, R0, c[0x0][0x330], RZ ;  /* 0x0000cc0000040a27 */ /* 0x000fca00078e00ff */
[----:B------:R-:W-:Y:S02]  /*5e60*/  @P0 SHF.R.U32.HI R0, RZ, c[0x0][0x334], R4 ;  /* 0x0000cd00ff000a19 */ /* 0x000fe40000011604 */
.L_x_253:
[----:B------:R-:W-:-:S05]  /*5e70*/  MOV R4, c[0x0][0x32c] ;  /* 0x0000cb0000047a02 */ /* 0x000fca0000000f00 */
[----:B------:R-:W-:-:S05]  /*5e80*/  IMAD R0, R0, R4, c[0x0][0x32c] ;  /* 0x0000cb0000007624 */ /* 0x000fca00078e0204 */
[----:B------:R-:W-:-:S05]  /*5e90*/  IMNMX R2, R2, R0, PT ;  /* 0x0000000002027217 */ /* 0x000fca0003800200 */
.L_x_251:
[----:B------:R-:W-:-:S05]  /*5ea0*/  IMAD.HI R2, R2, 0x2aaaaaab, RZ ;  /* 0x2aaaaaab02027827 */ /* 0x000fca00078e02ff */
[----:B------:R-:W-:-:S04]  /*5eb0*/  SHF.R.U32.HI R0, RZ, 0x1f, R2 ;  /* 0x0000001fff007819 */ /* 0x000fc80000011602 */
[----:B------:R-:W-:-:S04]  /*5ec0*/  LEA.HI.SX32 R2, R2, R0, 0x1c ;  /* 0x0000000002027211 */ /* 0x000fc800078fe2ff */
[----:B------:R-:W-:-:S04]  /*5ed0*/  IMNMX R240, R251, R2, !PT ;  /* 0x00000002fbf07217 */ /* 0x000fc80007800200 */
[----:B------:R-:W-:-:S13]  /*5ee0*/  ISETP.GE.AND P0, PT, R215, R240, PT ;  /* 0x000000f0d700720c */ /* 0x000fda0003f06270 */
[----:B------:R-:W-:Y:S05]  /*5ef0*/  @!P0 BRA `(.L_x_254) ;  /* 0x0000456000008947 */ /* 0x000fea0003800000 */
[----:B------:R-:W2:Y:S01]  /*5f00*/  LDL R6, [R1+0x28] ;  /* 0x0000280001067983 */ /* 0x000ea20000100800 */
[C---:B------:R-:W-:Y:S01]  /*5f10*/  IADD3 R4, R226.reuse, 0x40, RZ ;  /* 0x00000040e2047810 */ /* 0x040fe20007ffe0ff */
[----:B------:R-:W-:Y:S01]  /*5f20*/  IMAD.MOV.U32 R70, RZ, RZ, R3 ;  /* 0x000000ffff467224 */ /* 0x000fe200078e0003 */
[C---:B------:R-:W-:Y:S01]  /*5f30*/  IADD3 R5, R226.reuse, 0x40, RZ ;  /* 0x00000040e2057810 */ /* 0x040fe20007ffe0ff */
[----:B------:R-:W-:Y:S01]  /*5f40*/  IMAD.MOV.U32 R69, RZ, RZ, R68 ;  /* 0x000000ffff457224 */ /* 0x000fe200078e0044 */
[----:B------:R-:W-:Y:S01]  /*5f50*/  SHF.R.S32.HI R4, RZ, 0x1f, R4 ;  /* 0x0000001fff047819 */ /* 0x000fe20000011404 */
[----:B------:R-:W-:Y:S01]  /*5f60*/  IMAD.MOV.U32 R218, RZ, RZ, R215 ;  /* 0x000000ffffda7224 */ /* 0x000fe200078e00d7 */
[C---:B------:R-:W-:Y:S01]  /*5f70*/  SHF.L.U64.HI R222, R226.reuse, 0x1, R248 ;  /* 0x00000001e2de7819 */ /* 0x040fe200000102f8 */
[----:B------:R-:W-:Y:S01]  /*5f80*/  IMAD.SHL.U32 R241, R226, 0x2, RZ ;  /* 0x00000002e2f17824 */ /* 0x000fe200078e00ff */
[----:B------:R-:W-:-:S04]  /*5f90*/  LEA.HI R4, R4, R5, RZ, 0x3 ;  /* 0x0000000504047211 */ /* 0x000fc800078f18ff */
[----:B------:R-:W-:-:S05]  /*5fa0*/  LOP3.LUT R4, R4, 0xfffffff8, RZ, 0xc0, !PT ;  /* 0xfffffff804047812 */ /* 0x000fca00078ec0ff */
[C---:B------:R-:W-:Y:S01]  /*5fb0*/  IMAD.SHL.U32 R220, R4.reuse, 0x2, RZ ;  /* 0x0000000204dc7824 */ /* 0x040fe200078e00ff */
[----:B--2---:R-:W-:Y:S02]  /*5fc0*/  SHF.L.U64.HI R221, R4, 0x1, R6 ;  /* 0x0000000104dd7819 */ /* 0x004fe40000010206 */
.L_x_265:
[----:B------:R-:W-:Y:S04]  /*5fd0*/  DEPBAR.LE SB0, 0x0 ;  /* 0x000080000000791a */ /* 0x000fe80000000000 */
[----:B------:R-:W-:Y:S01]  /*5fe0*/  BAR.SYNC.DEFER_BLOCKING 0x0 ;  /* 0x0000000000007b1d */ /* 0x000fe20000010000 */
[----:B------:R-:W-:Y:S02]  /*5ff0*/  ISETP.GT.AND P0, PT, R251, R218, PT ;  /* 0x000000dafb00720c */ /* 0x000fe40003f04270 */
[----:B------:R-:W-:Y:S03]  /*6000*/  SEL R215, RZ, 0x10, P6 ;  /* 0x00000010ffd77807 */ /* 0x000fe60003000000 */
        /* <DEDUP_REMOVED lines=13> */
[----:B--23--:R-:W2:Y:S01]  /*60e0*/  S2R R12, SR_CTAID.Y ;  /* 0x00000000000c7919 */ /* 0x00cea20000002600 */
[----:B------:R-:W-:Y:S01]  /*60f0*/  SHF.R.S32.HI R0, RZ, 0x1f, R217 ;  /* 0x0000001fff007819 */ /* 0x000fe200000114d9 */
[----:B------:R-:W-:Y:S01]  /*6100*/  IMAD.WIDE.U32 R2, R217, c[0x0][0x208], RZ ;  /* 0x00008200d9027a25 */ /* 0x000fe200078e00ff */
[----:B------:R-:W-:Y:S02]  /*6110*/  SHF.R.S32.HI R4, RZ, 0x1f, R216 ;  /* 0x0000001fff047819 */ /* 0x000fe400000114d8 */
[----:B------:R-:W-:Y:S01]  /*6120*/  IADD3 R20, -R215, 0x10, RZ ;  /* 0x00000010d7147810 */ /* 0x000fe20007ffe1ff */
[----:B------:R-:W-:Y:S01]  /*6130*/  IMAD R0, R0, c[0x0][0x208], RZ ;  /* 0x0000820000007a24 */ /* 0x000fe200078e02ff */
[----:B------:R-:W-:Y:S01]  /*6140*/  IADD3 R30, R219, 0x3100, RZ ;  /* 0x00003100db1e7810 */ /* 0x000fe20007ffe0ff */
[----:B------:R-:W-:Y:S01]  /*6150*/  IMAD R4, R4, c[0x0][0x218], RZ ;  /* 0x0000860004047a24 */ /* 0x000fe200078e02ff */
[----:B------:R-:W-:Y:S01]  /*6160*/  LOP3.LUT R20, R20, 0xf, RZ, 0xc0, !PT ;  /* 0x0000000f14147812 */ /* 0x000fe200078ec0ff */
[----:B------:R-:W-:Y:S01]  /*6170*/  IMAD R0, R217, c[0x0][0x20c], R0 ;  /* 0x00008300d9007a24 */ /* 0x000fe200078e0200 */
[C---:B------:R-:W-:Y:S01]  /*6180*/  IADD3 R29, R219.reuse, 0x1100, RZ ;  /* 0x00001100db1d7810 */ /* 0x040fe20007ffe0ff */
[C---:B------:R-:W-:Y:S01]  /*6190*/  IMAD R4, R216.reuse, c[0x0][0x21c], R4 ;  /* 0x00008700d8047a24 */ /* 0x040fe200078e0204 */
[----:B------:R-:W-:Y:S01]  /*61a0*/  IADD3 R28, R219, 0x4100, RZ ;  /* 0x00004100db1c7810 */ /* 0x000fe20007ffe0ff */
[----:B------:R-:W-:Y:S04]  /*61b0*/  IMAD.IADD R3, R3, 0x1, R0 ;  /* 0x0000000103037824 */ /* 0x000fe800078e0200 */
[----:B------:R-:W-:Y:S01]  /*61c0*/  IMAD.WIDE.U32 R2, R216, c[0x0][0x218], R2 ;  /* 0x00008600d8027a25 */ /* 0x000fe200078e0002 */
[----:B--2---:R-:W-:Y:S03]  /*61d0*/  SHF.R.S32.HI R5, RZ, 0x1f, R12 ;  /* 0x0000001fff057819 */ /* 0x004fe6000001140c */
[----:B------:R-:W-:Y:S04]  /*61e0*/  IMAD.WIDE.U32 R6, R12, c[0x0][0x210], RZ ;  /* 0x000084000c067a25 */ /* 0x000fe800078e00ff */
[----:B------:R-:W-:Y:S01]  /*61f0*/  IMAD R5, R5, c[0x0][0x210], RZ ;  /* 0x0000840005057a24 */ /* 0x000fe200078e02ff */
[----:B------:R-:W-:Y:S03]  /*6200*/  IADD3 R0, P0, R6, R2, RZ ;  /* 0x0000000206007210 */ /* 0x000fe60007f1e0ff */
[----:B------:R-:W-:Y:S04]  /*6210*/  IMAD R5, R12, c[0x0][0x214], R5 ;  /* 0x000085000c057a24 */ /* 0x000fe800078e0205 */
[----:B------:R-:W-:Y:S05]  /*6220*/  IMAD.IADD R5, R7, 0x1, R5 ;  /* 0x0000000107057824 */ /* 0x000fea00078e0205 */
[----:B------:R-:W-:Y:S02]  /*6230*/  IADD3.X R3, R5, R3, R4, P0, !PT ;  /* 0x0000000305037210 */ /* 0x000fe400007fe404 */
[C---:B------:R-:W-:Y:S04]  /*6240*/  LEA R2, P0, R0.reuse, c[0x0][0x1f8], 0x1 ;  /* 0x00007e0000027a11 */ /* 0x040fe800078008ff */
[----:B------:R-:W-:Y:S01]  /*6250*/  LEA.HI.X R0, R0, c[0x0][0x1fc], R3, 0x1, P0 ;  /* 0x00007f0000007a11 */ /* 0x000fe200000f0c03 */
[----:B------:R-:W2:Y:S04]  /*6260*/  SHFL.IDX PT, R22, R2, 0x2, 0x181f ;  /* 0x00581f0002167f89 */ /* 0x000ea800000e0000 */
[----:B------:R-:W3:Y:S04]  /*6270*/  SHFL.IDX PT, R23, R0, 0x2, 0x181f ;  /* 0x00581f0000177f89 */ /* 0x000ee800000e0000 */
[----:B------:R-:W5:Y:S04]  /*6280*/  SHFL.IDX PT, R3, R2, RZ, 0x181f ;  /* 0x00181fff02037589 */ /* 0x000f6800000e0000 */
[----:B------:R-:W4:Y:S04]  /*6290*/  SHFL.IDX PT, R4, R0, RZ, 0x181f ;  /* 0x00181fff00047589 */ /* 0x000f2800000e0000 */
[----:B------:R-:W1:Y:S04]  /*62a0*/  SHFL.IDX PT, R2, R2, 0x1, 0x181f ;  /* 0x00381f0002027f89 */ /* 0x000e6800000e0000 */
[----:B------:R-:W1:Y:S01]  /*62b0*/  SHFL.IDX PT, R0, R0, 0x1, 0x181f ;  /* 0x00381f0000007f89 */ /* 0x000e6200000e0000 */
[----:B--2---:R-:W-:Y:S04]  /*62c0*/  IADD3 R20, P2, P0, R20, R22, R220 ;  /* 0x0000001614147210 */ /* 0x004fe8000785e0dc */
[--C-:B---3--:R-:W-:Y:S02]  /*62d0*/  IADD3.X R21, RZ, R23, R221.reuse, P2, P0 ;  /* 0x00000017ff157210 */ /* 0x108fe400017e04dd */
[----:B------:R-:W-:Y:S02]  /*62e0*/  ISETP.GE.AND P2, PT, R226, c[0x0][0x1d4], PT ;  /* 0x00007500e2007a0c */ /* 0x000fe40003f46270 */
[CC--:B-----5:R-:W-:Y:S05]  /*62f0*/  IADD3 R14, P0, R3.reuse, R241.reuse, RZ ;  /* 0x000000f1030e7210 */ /* 0x0e0fea0007f1e0ff */
[C-C-:B----4-:R-:W-:Y:S01]  /*6300*/  IMAD.X R15, R4.reuse, 0x1, R222.reuse, P0 ;  /* 0x00000001040f7824 */ /* 0x150fe200000e06de */
[-C--:B------:R-:W-:Y:S05]  /*6310*/  IADD3 R12, P0, R3, R220.reuse, RZ ;  /* 0x000000dc030c7210 */ /* 0x080fea0007f1e0ff */
[----:B------:R2:W-:Y:S01]  /*6320*/  LDGSTS.E.BYPASS.LTC128B.128 [R232], [R14.64], !P2 ;  /* 0x000000000ee87fae */ /* 0x0005e2000d101d46 */
[--C-:B------:R-:W-:Y:S01]  /*6330*/  IMAD.X R13, R4, 0x1, R221.reuse, P0 ;  /* 0x00000001040d7824 */ /* 0x100fe200000e06dd */
[-C--:B-1----:R-:W-:Y:S04]  /*6340*/  IADD3 R6, P0, R2, R241.reuse, RZ ;  /* 0x000000f102067210 */ /* 0x082fe80007f1e0ff */
[----:B------:R2:W-:Y:S01]  /*6350*/  LDGSTS.E.BYPASS.LTC128B.128 [R30], [R12.64], !P6 ;  /* 0x000000000c1e7fae */ /* 0x0005e2000f101d46 */
[--C-:B------:R-:W-:Y:S01]  /*6360*/  IMAD.X R7, R0, 0x1, R222.reuse, P0 ;  /* 0x0000000100077824 */ /* 0x100fe200000e06de */
[----:B------:R-:W-:Y:S04]  /*6370*/  IADD3 R4, P0, R2, R220, RZ ;  /* 0x000000dc02047210 */ /* 0x000fe80007f1e0ff */
[----:B------:R2:W-:Y:S01]  /*6380*/  LDGSTS.E.BYPASS.LTC128B.128 [R29], [R6.64], !P2 ;  /* 0x00000000061d7fae */ /* 0x0005e2000d101d46 */
[----:B------:R-:W-:Y:S01]  /*6390*/  IMAD.X R5, R0, 0x1, R221, P0 ;  /* 0x0000000100057824 */ /* 0x000fe200000e06dd */
[----:B------:R-:W-:Y:S04]  /*63a0*/  IADD3 R2, P0, R22, R241, RZ ;  /* 0x000000f116027210 */ /* 0x000fe80007f1e0ff */
[----:B------:R2:W-:Y:S01]  /*63b0*/  LDGSTS.E.BYPASS.LTC128B.128 [R28], [R4.64], !P6 ;  /* 0x00000000041c7fae */ /* 0x0005e2000f101d46 */
[----:B------:R-:W-:Y:S01]  /*63c0*/  IMAD.X R3, R23, 0x1, R222, P0 ;  /* 0x0000000117037824 */ /* 0x000fe200000e06de */
[----:B------:R-:W-:Y:S04]  /*63d0*/  ISETP.NE.U32.AND P0, PT, R215, RZ, PT ;  /* 0x000000ffd700720c */ /* 0x000fe80003f05070 */
[----:B------:R2:W-:Y:S09]  /*63e0*/  LDGSTS.E.BYPASS.LTC128B.128 [R232+0x2000], [R2.64], !P2 ;  /* 0x0200000002e87fae */ /* 0x0005f2000d101d46 */
[----:B------:R2:W-:Y:S02]  /*63f0*/  LDGSTS.E.BYPASS.LTC128B.128.ZFILL [R232+0x5000], [R20.64], P0 ;  /* 0x0500000014e87fae */ /* 0x0005e40008141d46 */
.L_x_255:
[C---:B--23--:R-:W-:Y:S01]  /*6400*/  HMMA.16816.F32.BF16 R4, R124.reuse, R8, RZ ;  /* 0x000000087c04723c */ /* 0x04cfe200000418ff */
[----:B------:R-:W2:Y:S02]  /*6410*/  LDSM.16.M88.4 R156, [R202+0x8100] ;  /* 0x00810000ca9c783b */ /* 0x000ea40000000200 */
[----:B------:R-:W-:Y:S05]  /*6420*/  ISETP.GT.AND P0, PT, R218, R251, PT ;  /* 0x000000fbda00720c */ /* 0x000fea0003f04270 */
[C---:B------:R-:W-:Y:S01]  /*6430*/  HMMA.16816.F32.BF16 R8, R124.reuse, R10, RZ ;  /* 0x0000000a7c08723c */ /* 0x040fe200000418ff */
[----:B------:R-:W0:Y:S07]  /*6440*/  LDGDEPBAR ;  /* 0x00000000000079af */ /* 0x000e2e0000000000 */
[C---:B------:R-:W-:Y:S01]  /*6450*/  HMMA.16816.F32.BF16 R12, R124.reuse, R16, RZ ;  /* 0x000000107c0c723c */ /* 0x040fe200000418ff */
[----:B------:R-:W3:Y:S07]  /*6460*/  LDSM.16.M88.4 R160, [R202+0x8900] ;  /* 0x00890000caa0783b */ /* 0x000eee0000000200 */
        /* <DEDUP_REMOVED lines=17> */
[----:B------:R-:W4:Y:S07]  /*6580*/  LDSM.16.M88.4 R132, [R202+0x9900] ;  /* 0x00990000ca84783b */ /* 0x000f2e0000000200 */
[C---:B------:R-:W-:Y:S08]  /*6590*/  HMMA.16816.F32.BF16 R20, R128.reuse, R136, R20 ;  /* 0x000000888014723c */ /* 0x040ff00000041814 */
[C---:B------:R-:W-:Y:S01]  /*65a0*/  HMMA.16816.F32.BF16 R24, R128.reuse, R138, R24 ;  /* 0x0000008a8018723c */ /* 0x040fe20000041818 */
[----:B------:R-:W5:Y:S07]  /*65b0*/  LDSM.16.M88.4 R136, [R199] ;  /* 0x00000000c788783b */ /* 0x000f6e0000000200 */
[C---:B------:R-:W-:Y:S08]  /*65c0*/  HMMA.16816.F32.BF16 R28, R128.reuse, R140, R28 ;  /* 0x0000008c801c723c */ /* 0x040ff0000004181c */
[C---:B------:R-:W-:Y:S01]  /*65d0*/  HMMA.16816.F32.BF16 R32, R128.reuse, R142, R32 ;  /* 0x0000008e8020723c */ /* 0x040fe20000041820 */
[----:B------:R-:W1:Y:S07]  /*65e0*/  LDSM.16.M88.4 R140, [R199+0x800] ;  /* 0x00080000c78c783b */ /* 0x000e6e0000000200 */
[C---:B------:R-:W-:Y:S08]  /*65f0*/  HMMA.16816.F32.BF16 R36, R128.reuse, R144, R36 ;  /* 0x000000908024723c */ /* 0x040ff00000041824 */
[C---:B------:R-:W-:Y:S01]  /*6600*/  HMMA.16816.F32.BF16 R40, R128.reuse, R146, R40 ;  /* 0x000000928028723c */ /* 0x040fe20000041828 */
[----:B------:R-:W1:Y:S07]  /*6610*/  LDSM.16.M88.4 R144, [R199+0x1000] ;  /* 0x00100000c790783b */ /* 0x000e6e0000000200 */
[C---:B------:R-:W-:Y:S08]  /*6620*/  HMMA.16816.F32.BF16 R44, R128.reuse, R148, R44 ;  /* 0x00000094802c723c */ /* 0x040ff0000004182c */
[----:B------:R-:W-:Y:S01]  /*6630*/  HMMA.16816.F32.BF16 R48, R128, R150, R48 ;  /* 0x000000968030723c */ /* 0x000fe20000041830 */
[----:B------:R-:W4:Y:S07]  /*6640*/  LDSM.16.M88.4 R148, [R199+0x1800] ;  /* 0x00180000c794783b */ /* 0x000f2e0000000200 */
[C---:B--2---:R-:W-:Y:S08]  /*6650*/  HMMA.16816.F32.BF16 R4, R152.reuse, R156, R4 ;  /* 0x0000009c9804723c */ /* 0x044ff00000041804 */
[C---:B------:R-:W-:Y:S01]  /*6660*/  HMMA.16816.F32.BF16 R8, R152.reuse, R158, R8 ;  /* 0x0000009e9808723c */ /* 0x040fe20000041808 */
[----:B------:R-:W2:Y:S07]  /*6670*/  LDSM.16.M88.4 R156, [R199+0x2000] ;  /* 0x00200000c79c783b */ /* 0x000eae0000000200 */
[C---:B---3--:R-:W-:Y:S08]  /*6680*/  HMMA.16816.F32.BF16 R12, R152.reuse, R160, R12 ;  /* 0x000000a0980c723c */ /* 0x048ff0000004180c */
[C---:B------:R-:W-:Y:S01]  /*6690*/  HMMA.16816.F32.BF16 R16, R152.reuse, R162, R16 ;  /* 0x000000a29810723c */ /* 0x040fe20000041810 */
[----:B------:R-:W-:Y:S07]  /*66a0*/  LDSM.16.M88.4 R160, [R196+0xb900] ;  /* 0x00b90000c4a0783b */ /* 0x000fee0000000200 */
[C---:B-1----:R-:W-:Y:S08]  /*66b0*/  HMMA.16816.F32.BF16 R20, R152.reuse, R72, R20 ;  /* 0x000000489814723c */ /* 0x042ff00000041814 */
[C---:B------:R-:W-:Y:S01]  /*66c0*/  HMMA.16816.F32.BF16 R24, R152.reuse, R74, R24 ;  /* 0x0000004a9818723c */ /* 0x040fe20000041818 */
[----:B------:R-:W1:Y:S07]  /*66d0*/  LDSM.16.M88.4 R72, [R199+0x2800] ;  /* 0x00280000c748783b */ /* 0x000e6e0000000200 */
[C---:B----4-:R-:W-:Y:S08]  /*66e0*/  HMMA.16816.F32.BF16 R28, R152.reuse, R132, R28 ;  /* 0x00000084981c723c */ /* 0x050ff0000004181c */
[C---:B------:R-:W-:Y:S01]  /*66f0*/  HMMA.16816.F32.BF16 R32, R152.reuse, R134, R32 ;  /* 0x000000869820723c */ /* 0x040fe20000041820 */
[----:B------:R-:W3:Y:S07]  /*6700*/  LDSM.16.M88.4 R132, [R196+0xb100] ;  /* 0x00b10000c484783b */ /* 0x000eee0000000200 */
[C---:B------:R-:W-:Y:S08]  /*6710*/  HMMA.16816.F32.BF16 R36, R152.reuse, R164, R36 ;  /* 0x000000a49824723c */ /* 0x040ff00000041824 */
[C---:B------:R-:W-:Y:S01]  /*6720*/  HMMA.16816.F32.BF16 R40, R152.reuse, R166, R40 ;  /* 0x000000a69828723c */ /* 0x040fe20000041828 */
[----:B------:R-:W4:Y:S07]  /*6730*/  LDSM.16.M88.4 R164, [R196+0xc100] ;  /* 0x00c10000c4a4783b */ /* 0x000f2e0000000200 */
[C---:B------:R-:W-:Y:S08]  /*6740*/  HMMA.16816.F32.BF16 R44, R152.reuse, R168, R44 ;  /* 0x000000a8982c723c */ /* 0x040ff0000004182c */
[----:B------:R-:W-:Y:S01]  /*6750*/  HMMA.16816.F32.BF16 R48, R152, R170, R48 ;  /* 0x000000aa9830723c */ /* 0x000fe20000041830 */
[----:B------:R-:W1:Y:S07]  /*6760*/  LDSM.16.M88.4 R168, [R196+0xc900] ;  /* 0x00c90000c4a8783b */ /* 0x000e6e0000000200 */
[C---:B-----5:R-:W-:Y:S08]  /*6770*/  HMMA.16816.F32.BF16 R4, R172.reuse, R136, R4 ;  /* 0x00000088ac04723c */ /* 0x060ff00000041804 */
[C---:B------:R-:W-:Y:S01]  /*6780*/  HMMA.16816.F32.BF16 R8, R172.reuse, R138, R8 ;  /* 0x0000008aac08723c */ /* 0x040fe20000041808 */
[----:B------:R-:W5:Y:S07]  /*6790*/  LDSM.16.M88.4 R136, [R196+0xd100] ;  /* 0x00d10000c488783b */ /* 0x000f6e0000000200 */
[C---:B------:R-:W-:Y:S08]  /*67a0*/  HMMA.16816.F32.BF16 R12, R172.reuse, R140, R12 ;  /* 0x0000008cac0c723c */ /* 0x040ff0000004180c */
[C---:B------:R-:W-:Y:S01]  /*67b0*/  HMMA.16816.F32.BF16 R16, R172.reuse, R142, R16 ;  /* 0x0000008eac10723c */ /* 0x040fe20000041810 */
[----:B------:R-:W1:Y:S07]  /*67c0*/  LDSM.16.M88.4 R140, [R196+0xd900] ;  /* 0x00d90000c48c783b */ /* 0x000e6e0000000200 */
[C---:B------:R-:W-:Y:S08]  /*67d0*/  HMMA.16816.F32.BF16 R20, R172.reuse, R144, R20 ;  /* 0x00000090ac14723c */ /* 0x040ff00000041814 */
[C---:B------:R-:W-:Y:S01]  /*67e0*/  HMMA.16816.F32.BF16 R24, R172.reuse, R146, R24 ;  /* 0x00000092ac18723c */ /* 0x040fe20000041818 */
[----:B------:R-:W3:Y:S07]  /*67f0*/  LDSM.16.M88.4 R144, [R209] ;  /* 0x00000000d190783b */ /* 0x000eee0000000200 */
[C---:B------:R-:W-:Y:S08]  /*6800*/  HMMA.16816.F32.BF16 R28, R172.reuse, R148, R28 ;  /* 0x00000094ac1c723c */ /* 0x040ff0000004181c */
[C---:B------:R-:W-:Y:S01]  /*6810*/  HMMA.16816.F32.BF16 R32, R172.reuse, R150, R32 ;  /* 0x00000096ac20723c */ /* 0x040fe20000041820 */
[----:B------:R-:W4:Y:S07]  /*6820*/  LDSM.16.M88.4 R148, [R208] ;  /* 0x00000000d094783b */ /* 0x000f2e0000000200 */
[C---:B--2---:R-:W-:Y:S08]  /*6830*/  HMMA.16816.F32.BF16 R36, R172.reuse, R156, R36 ;  /* 0x0000009cac24723c */ /* 0x044ff00000041824 */
[C---:B------:R-:W-:Y:S01]  /*6840*/  HMMA.16816.F32.BF16 R40, R172.reuse, R158, R40 ;  /* 0x0000009eac28723c */ /* 0x040fe20000041828 */
[----:B------:R-:W-:Y:S07]  /*6850*/  LDSM.16.M88.4 R156, [R205] ;  /* 0x00000000cd9c783b */ /* 0x000fee0000000200 */
[C---:B-1----:R-:W-:Y:S08]  /*6860*/  HMMA.16816.F32.BF16 R44, R172.reuse, R72, R44 ;  /* 0x00000048ac2c723c */ /* 0x042ff0000004182c */
[----:B------:R-:W-:Y:S01]  /*6870*/  HMMA.16816.F32.BF16 R48, R172, R74, R48 ;  /* 0x0000004aac30723c */ /* 0x000fe20000041830 */
[----:B------:R-:W1:Y:S07]  /*6880*/  LDSM.16.M88.4 R72, [R207] ;  /* 0x00000000cf48783b */ /* 0x000e6e0000000200 */
[C---:B---3--:R-:W-:Y:S08]  /*6890*/  HMMA.16816.F32.BF16 R4, R176.reuse, R132, R4 ;  /* 0x00000084b004723c */ /* 0x048ff00000041804 */
[C---:B------:R-:W-:Y:S01]  /*68a0*/  HMMA.16816.F32.BF16 R8, R176.reuse, R134, R8 ;  /* 0x00000086b008723c */ /* 0x040fe20000041808 */
[----:B------:R-:W2:Y:S07]  /*68b0*/  LDSM.16.M88.4 R132, [R206] ;  /* 0x00000000ce84783b */ /* 0x000eae0000000200 */
[C---:B------:R-:W-:Y:S08]  /*68c0*/  HMMA.16816.F32.BF16 R12, R176.reuse, R160, R12 ;  /* 0x000000a0b00c723c */ /* 0x040ff0000004180c */
[C---:B------:R-:W-:Y:S01]  /*68d0*/  HMMA.16816.F32.BF16 R16, R176.reuse, R162, R16 ;  /* 0x000000a2b010723c */ /* 0x040fe20000041810 */
[----:B------:R-:W3:Y:S07]  /*68e0*/  LDSM.16.M88.4 R160, [R204] ;  /* 0x00000000cca0783b */ /* 0x000eee0000000200 */
[C---:B----4-:R-:W-:Y:S08]  /*68f0*/  HMMA.16816.F32.BF16 R20, R176.reuse, R164, R20 ;  /* 0x000000a4b014723c */ /* 0x050ff00000041814 */
[C---:B------:R-:W-:Y:S01]  /*6900*/  HMMA.16816.F32.BF16 R24, R176.reuse, R166, R24 ;  /* 0x000000a6b018723c */ /* 0x040fe20000041818 */
[----:B------:R-:W4:Y:S07]  /*6910*/  LDSM.16.M88.4 R164, [R202+0xb100] ;  /* 0x00b10000caa4783b */ /* 0x000f2e0000000200 */
        /* <DEDUP_REMOVED lines=9> */
[C---:B------:R-:W-:Y:S08]  /*69b0*/  HMMA.16816.F32.BF16 R4, R180.reuse, R144, R4 ;  /* 0x00000090b404723c */ /* 0x040ff00000041804 */
[C---:B------:R-:W-:Y:S01]  /*69c0*/  HMMA.16816.F32.BF16 R8, R180.reuse, R146, R8 ;  /* 0x00000092b408723c */ /* 0x040fe20000041808 */
[----:B------:R-:W3:Y:S07]  /*69d0*/  LDSM.16.M88.4 R144, [R202+0xc900] ;  /* 0x00c90000ca90783b */ /* 0x000eee0000000200 */
        /* <DEDUP_REMOVED lines=10> */
[C---:B---3--:R-:W-:Y:S08]  /*6a80*/  HMMA.16816.F32.BF16 R44, R180.reuse, R160, R44 ;  /* 0x000000a0b42c723c */ /* 0x048ff0000004182c */
[----:B------:R-:W-:Y:S08]  /*6a90*/  HMMA.16816.F32.BF16 R48, R180, R162, R48 ;  /* 0x000000a2b430723c */ /* 0x000ff00000041830 */
        /* <DEDUP_REMOVED lines=41> */
[----:B------:R-:W1:Y:S10]  /*6d30*/  MUFU.TANH R146, R18 ;  /* 0x0000001200927308 */ /* 0x000e740000002400 */
[----:B------:R-:W1:Y:S01]  /*6d40*/  MUFU.TANH R135, R12 ;  /* 0x0000000c00877308 */ /* 0x000e620000002400 */
[----:B-----5:R-:W5:Y:S01]  /*6d50*/  LDSM.16.M88.4 R8, [R199+0x4800] ;  /* 0x00480000c708783b */ /* 0x020f620000000200 */
[C---:B----4-:R-:W-:Y:S08]  /*6d60*/  HMMA.16816.F32.BF16 R20, R192.reuse, R4, R20 ;  /* 0x00000004c014723c */ /* 0x050ff00000041814 */
[----:B------:R-:W4:Y:S01]  /*6d70*/  MUFU.TANH R134, R13 ;  /* 0x0000000d00867308 */ /* 0x000f220000002400 */
[C---:B------:R-:W-:Y:S01]  /*6d80*/  HMMA.16816.F32.BF16 R24, R192.reuse, R6, R24 ;  /* 0x00000006c018723c */ /* 0x040fe20000041818 */
[----:B------:R-:W1:Y:S08]  /*6d90*/  LDSM.16.M88.4 R4, [R199+0x5000] ;  /* 0x00500000c704783b */ /* 0x000e700000000200 */
[----:B------:R-:W1:Y:S06]  /*6da0*/  MUFU.TANH R149, R14 ;  /* 0x0000000e00957308 */ /* 0x000e6c0000002400 */
[----:B------:R-:W-:Y:S04]  /*6db0*/  FMUL.FTZ R20, R20, c[0x0][0x320] ;  /* 0x0000c80014147a20 */ /* 0x000fe80000410000 */
[----:B------:R-:W1:Y:S01]  /*6dc0*/  MUFU.TANH R148, R15 ;  /* 0x0000000f00947308 */ /* 0x000e620000002400 */
[----:B------:R-:W-:Y:S02]  /*6dd0*/  FMUL.FTZ R21, R21, c[0x0][0x320] ;  /* 0x0000c80015157a20 */ /* 0x000fe40000410000 */
[----:B------:R-:W-:Y:S02]  /*6de0*/  FMUL.FTZ R22, R22, c[0x0][0x320] ;  /* 0x0000c80016167a20 */ /* 0x000fe40000410000 */
[----:B------:R-:W-:Y:S02]  /*6df0*/  FMUL.FTZ R23, R23, c[0x0][0x320] ;  /* 0x0000c80017177a20 */ /* 0x000fe40000410000 */
[----:B------:R-:W-:Y:S02]  /*6e00*/  FMUL.FTZ R24, R24, c[0x0][0x320] ;  /* 0x0000c80018187a20 */ /* 0x000fe40000410000 */
[----:B------:R-:W-:Y:S01]  /*6e10*/  FMUL.FTZ R25, R25, c[0x0][0x320] ;  /* 0x0000c80019197a20 */ /* 0x000fe20000410000 */
[----:B------:R-:W2:Y:S01]  /*6e20*/  MUFU.TANH R133, R16 ;  /* 0x0000001000857308 */ /* 0x000ea20000002400 */
[----:B------:R-:W-:Y:S02]  /*6e30*/  FMUL.FTZ R26, R26, c[0x0][0x320] ;  /* 0x0000c8001a1a7a20 */ /* 0x000fe40000410000 */
[----:B------:R-:W-:Y:S01]  /*6e40*/  FMUL.FTZ R27, R27, c[0x0][0x320] ;  /* 0x0000c8001b1b7a20 */ /* 0x000fe20000410000 */
[C---:B-----5:R-:W-:Y:S06]  /*6e50*/  HMMA.16816.F32.BF16 R28, R192.reuse, R8, R28 ;  /* 0x00000008c01c723c */ /* 0x060fec000004181c */
[----:B------:R-:W2:Y:S02]  /*6e60*/  MUFU.TANH R132, R17 ;  /* 0x0000001100847308 */ /* 0x000ea40000002400 */
[C---:B------:R-:W-:Y:S01]  /*6e70*/  HMMA.16816.F32.BF16 R32, R192.reuse, R10, R32 ;  /* 0x0000000ac020723c */ /* 0x040fe20000041820 */
[----:B------:R-:W5:Y:S01]  /*6e80*/  LDSM.16.M88.4 R8, [R199+0x5800] ;  /* 0x00580000c708783b */ /* 0x000f620000000200 */
[----:B------:R-:W-:Y:S06]  /*6e90*/  DEPBAR.LE SB0, 0x0 ;  /* 0x000080000000791a */ /* 0x000fec0000000000 */
[----:B------:R-:W2:Y:S01]  /*6ea0*/  MUFU.TANH R145, R19 ;  /* 0x0000001300917308 */ /* 0x000ea20000002400 */
[----:B------:R-:W-:Y:S01]  /*6eb0*/  BAR.SYNC.DEFER_BLOCKING 0x0 ;  /* 0x0000000000007b1d */ /* 0x000fe20000010000 */
[C---:B-1----:R-:W-:Y:S06]  /*6ec0*/  HMMA.16816.F32.BF16 R36, R192.reuse, R4, R36 ;  /* 0x00000004c024723c */ /* 0x042fec0000041824 */
[----:B------:R-:W-:Y:S02]  /*6ed0*/  FMUL.FTZ R28, R28, c[0x0][0x320] ;  /* 0x0000c8001c1c7a20 */ /* 0x000fe40000410000 */
[----:B------:R-:W1:Y:S01]  /*6ee0*/  MUFU.TANH R75, R20 ;  /* 0x00000014004b7308 */ /* 0x000e620000002400 */
[C---:B------:R-:W-:Y:S03]  /*6ef0*/  HMMA.16816.F32.BF16 R40, R192.reuse, R6, R40 ;  /* 0x00000006c028723c */ /* 0x040fe60000041828 */
        /* <DEDUP_REMOVED lines=8> */
[----:B------:R-:W1:Y:S01]  /*6f80*/  MUFU.TANH R73, R21 ;  /* 0x0000001500497308 */ /* 0x000e620000002400 */
[----:B------:R-:W-:Y:S01]  /*6f90*/  FMUL.FTZ R38, R38, c[0x0][0x320] ;  /* 0x0000c80026267a20 */ /* 0x000fe20000410000 */
[C---:B-----5:R-:W-:Y:S03]  /*6fa0*/  HMMA.16816.F32.BF16 R44, R192.reuse, R8, R44 ;  /* 0x00000008c02c723c */ /* 0x060fe6000004182c */
[----:B------:R-:W-:Y:S02]  /*6fb0*/  FMUL.FTZ R39, R39, c[0x0][0x320] ;  /* 0x0000c80027277a20 */ /* 0x000fe40000410000 */
[----:B------:R-:W-:Y:S03]  /*6fc0*/  FMUL.FTZ R42, R42, c[0x0][0x320] ;  /* 0x0000c8002a2a7a20 */ /* 0x000fe60000410000 */
        /* <DEDUP_REMOVED lines=13> */
[----:B-----5:R-:W-:Y:S02]  /*70a0*/  FMUL.FTZ R36, R48, c[0x0][0x320] ;  /* 0x0000c80030247a20 */ /* 0x020fe40000410000 */
[----:B------:R-:W-:Y:S02]  /*70b0*/  FMUL.FTZ R35, R49, c[0x0][0x320] ;  /* 0x0000c80031237a20 */ /* 0x000fe40000410000 */
[----:B------:R-:W-:Y:S01]  /*70c0*/  FMUL.FTZ R50, R50, c[0x0][0x320] ;  /* 0x0000c80032327a20 */ /* 0x000fe20000410000 */
[----:B------:R-:W1:Y:S01]  /*70d0*/  MUFU.TANH R24, R24 ;  /* 0x0000001800187308 */ /* 0x000e620000002400 */
[----:B------:R-:W-:Y:S09]  /*70e0*/  FMUL.FTZ R51, R51, c[0x0][0x320] ;  /* 0x0000c80033337a20 */ /* 0x000ff20000410000 */
[----:B------:R-:W1:Y:S10]  /*70f0*/  MUFU.TANH R25, R25 ;  /* 0x0000001900197308 */ /* 0x000e740000002400 */
        /* <DEDUP_REMOVED lines=9> */
[----:B------:R-:W1:Y:S10]  /*7190*/  MUFU.TANH R37, R37 ;  /* 0x0000002500257308 */ /* 0x000e740000002400 */
[----:B------:R-:W1:Y:S10]  /*71a0*/  MUFU.TANH R38, R38 ;  /* 0x0000002600267308 */ /* 0x000e740000002400 */
[----:B------:R-:W1:Y:S10]  /*71b0*/  MUFU.TANH R39, R39 ;  /* 0x0000002700277308 */ /* 0x000e740000002400 */
[----:B------:R1:W1:Y:S10]  /*71c0*/  MUFU.TANH R17, R40 ;  /* 0x0000002800117308 */ /* 0x0002740000002400 */
[----:B------:R1:W1:Y:S10]  /*71d0*/  MUFU.TANH R16, R41 ;  /* 0x0000002900107308 */ /* 0x0002740000002400 */
        /* <DEDUP_REMOVED lines=9> */
[----:B------:R-:W1:Y:S01]  /*7270*/  MUFU.TANH R51, R51 ;  /* 0x0000003300337308 */ /* 0x000e620000002400 */
[----:B------:R-:W-:-:S05]  /*7280*/  @!P0 BRA `(.L_x_256) ;  /* 0x000003f000008947 */ /* 0x000fca0003800000 */
[----:B--234-:R-:W2:Y:S01]  /*7290*/  LDL R0, [R1+0x10] ;  /* 0x0000100001007983 */ /* 0x01cea20000100800 */
[----:B------:R-:W-:Y:S01]  /*72a0*/  IMAD.MOV.U32 R216, RZ, RZ, RZ ;  /* 0x000000ffffd87224 */ /* 0x000fe200078e00ff */
[----:B------:R-:W-:Y:S02]  /*72b0*/  IADD3 R12, -R215, 0x10, RZ ;  /* 0x00000010d70c7810 */ /* 0x000fe40007ffe1ff */
[----:B------:R-:W3:Y:S02]  /*72c0*/  LDL.64 R224, [R1+0x18] ;  /* 0x0000180001e07983 */ /* 0x000ee40000100a00 */
[----:B------:R-:W-:Y:S02]  /*72d0*/  LOP3.LUT R12, R12, 0xf, RZ, 0xc0, !PT ;  /* 0x0000000f0c0c7812 */ /* 0x000fe400078ec0ff */
[----:B------:R-:W4:Y:S04]  /*72e0*/  LDL R223, [R1+0x20] ;  /* 0x0000200001df7983 */ /* 0x000f280000100800 */
[----:B------:R-:W5:Y:S01]  /*72f0*/  S2R R227, SR_CTAID.Y ;  /* 0x0000000000e37919 */ /* 0x000f620000002600 */
[----:B--2---:R-:W-:Y:S05]  /*7300*/  IMAD R2, R218, 0x60, R0 ;  /* 0x00000060da027824 */ /* 0x004fea00078e0200 */
[----:B------:R-:W-:Y:S05]  /*7310*/  IADD3 R2, R2, -0x60, R231 ;  /* 0xffffffa002027810 */ /* 0x000fea0007ffe0e7 */
[----:B------:R-:W-:Y:S04]  /*7320*/  @P5 IMAD.HI.U32 R3, R2, c[0x0][0x2bc], RZ ;  /* 0x0000af0002035a27 */ /* 0x000fe800078e00ff */
[----:B------:R-:W-:Y:S01]  /*7330*/  IMAD.MOV.U32 R0, RZ, RZ, R2 ;  /* 0x000000ffff007224 */ /* 0x000fe200078e0002 */
[----:B------:R-:W-:Y:S04]  /*7340*/  @P5 SHF.R.U32.HI R0, RZ, c[0x0][0x2c0], R3 ;  /* 0x0000b000ff005a19 */ /* 0x000fe80000011603 */
[C---:B---3--:R-:W-:Y:S01]  /*7350*/  @!P1 IADD3 R3, P0, R0.reuse, R224, RZ ;  /* 0x000000e000039210 */ /* 0x048fe20007f1e0ff */
[----:B-----5:R-:W-:Y:S03]  /*7360*/  IMAD.WIDE.U32 R224, R227, c[0x0][0x1e8], RZ ;  /* 0x00007a00e3e07a25 */ /* 0x020fe600078e00ff */
[----:B----4-:R-:W-:Y:S01]  /*7370*/  @!P1 LEA.HI.X.SX32 R5, R0, R223, 0x1, P0 ;  /* 0x000000df00059211 */ /* 0x010fe200000f0eff */
[----:B------:R-:W-:Y:S01]  /*7380*/  IMAD.MOV R0, RZ, RZ, -R0 ;  /* 0x000000ffff007224 */ /* 0x000fe200078e0a00 */
[C---:B------:R-:W-:Y:S02]  /*7390*/  @!P1 LEA R4, P0, R3.reuse, c[0x0][0x2a0], 0x2 ;  /* 0x0000a80003049a11 */ /* 0x040fe400078010ff */
[----:B------:R-:W-:Y:S01]  /*73a0*/  SHF.R.S32.HI R223, RZ, 0x1f, R227 ;  /* 0x0000001fffdf7819 */ /* 0x000fe200000114e3 */
[----:B------:R-:W-:Y:S01]  /*73b0*/  IMAD R217, R0, c[0x0][0x2b8], R2 ;  /* 0x0000ae0000d97a24 */ /* 0x000fe200078e0202 */
[----:B------:R-:W-:Y:S03]  /*73c0*/  @!P1 LEA.HI.X R5, R3, c[0x0][0x2a4], R5, 0x2, P0 ;  /* 0x0000a90003059a11 */ /* 0x000fe600000f1405 */
[----:B------:R-:W-:Y:S01]  /*73d0*/  IMAD.WIDE.U32 R2, R217, c[0x0][0x1e0], RZ ;  /* 0x00007800d9027a25 */ /* 0x000fe200078e00ff */
[----:B------:R-:W-:Y:S01]  /*73e0*/  SHF.R.S32.HI R0, RZ, 0x1f, R217 ;  /* 0x0000001fff007819 */ /* 0x000fe200000114d9 */
[----:B------:R-:W2:Y:S02]  /*73f0*/  @!P1 LDG.E R216, [R4.64] ;  /* 0x0000000604d89981 */ /* 0x000ea4000c1e1900 */
[----:B------:R-:W-:Y:S02]  /*7400*/  IMAD R223, R223, c[0x0][0x1e8], RZ ;  /* 0x00007a00dfdf7a24 */ /* 0x000fe400078e02ff */
[----:B------:R-:W-:Y:S02]  /*7410*/  IMAD R0, R0, c[0x0][0x1e0], RZ ;  /* 0x0000780000007a24 */ /* 0x000fe400078e02ff */
[----:B------:R-:W-:Y:S02]  /*7420*/  IMAD R223, R227, c[0x0][0x1ec], R223 ;  /* 0x00007b00e3df7a24 */ /* 0x000fe400078e02df */
[----:B------:R-:W-:Y:S02]  /*7430*/  IMAD R0, R217, c[0x0][0x1e4], R0 ;  /* 0x00007900d9007a24 */ /* 0x000fe400078e0200 */
[----:B------:R-:W-:Y:S02]  /*7440*/  IMAD.IADD R223, R225, 0x1, R223 ;  /* 0x00000001e1df7824 */ /* 0x000fe400078e02df */
[----:B------:R-:W-:Y:S01]  /*7450*/  IMAD.IADD R3, R3, 0x1, R0 ;  /* 0x0000000103037824 */ /* 0x000fe200078e0200 */
[----:B--2---:R-:W-:Y:S03]  /*7460*/  SHF.R.S32.HI R4, RZ, 0x1f, R216 ;  /* 0x0000001fff047819 */ /* 0x004fe600000114d8 */
[----:B------:R-:W-:Y:S04]  /*7470*/  IMAD.WIDE.U32 R2, R216, c[0x0][0x1f0], R2 ;  /* 0x00007c00d8027a25 */ /* 0x000fe800078e0002 */
[----:B------:R-:W-:Y:S01]  /*7480*/  IMAD R4, R4, c[0x0][0x1f0], RZ ;  /* 0x00007c0004047a24 */ /* 0x000fe200078e02ff */
[----:B------:R-:W-:Y:S03]  /*7490*/  IADD3 R0, P0, R224, R2, RZ ;  /* 0x00000002e0007210 */ /* 0x000fe60007f1e0ff */
[----:B------:R-:W-:Y:S05]  /*74a0*/  IMAD R4, R216, c[0x0][0x1f4], R4 ;  /* 0x00007d00d8047a24 */ /* 0x000fea00078e0204 */
[----:B------:R-:W-:Y:S02]  /*74b0*/  IADD3.X R3, R223, R3, R4, P0, !PT ;  /* 0x00000003df037210 */ /* 0x000fe400007fe404 */
[C---:B------:R-:W-:Y:S04]  /*74c0*/  LEA R2, P0, R0.reuse, c[0x0][0x1c8], 0x1 ;  /* 0x0000720000027a11 */ /* 0x040fe800078008ff */
[----:B------:R-:W-:Y:S01]  /*74d0*/  LEA.HI.X R0, R0, c[0x0][0x1cc], R3, 0x1, P0 ;  /* 0x0000730000007a11 */ /* 0x000fe200000f0c03 */
[----:B------:R-:W2:Y:S04]  /*74e0*/  SHFL.IDX PT, R14, R2, 0x2, 0x181f ;  /* 0x00581f00020e7f89 */ /* 0x000ea800000e0000 */
[----:B------:R-:W3:Y:S04]  /*74f0*/  SHFL.IDX PT, R15, R0, 0x2, 0x181f ;  /* 0x00581f00000f7f89 */ /* 0x000ee800000e0000 */
[----:B------:R-:W4:Y:S04]  /*7500*/  SHFL.IDX PT, R3, R2, RZ, 0x181f ;  /* 0x00181fff02037589 */ /* 0x000f2800000e0000 */
[----:B------:R-:W5:Y:S04]  /*7510*/  SHFL.IDX PT, R4, R0, RZ, 0x181f ;  /* 0x00181fff00047589 */ /* 0x000f6800000e0000 */
[----:B------:R-:W1:Y:S04]  /*7520*/  SHFL.IDX PT, R2, R2, 0x1, 0x181f ;  /* 0x00381f0002027f89 */ /* 0x000e6800000e0000 */
[----:B------:R-:W1:Y:S01]  /*7530*/  SHFL.IDX PT, R0, R0, 0x1, 0x181f ;  /* 0x00381f0000007f89 */ /* 0x000e6200000e0000 */
[----:B--2---:R-:W-:Y:S04]  /*7540*/  IADD3 R12, P2, P0, R12, R14, R220 ;  /* 0x0000000e0c0c7210 */ /* 0x004fe8000785e0dc */
[--C-:B---3--:R-:W-:Y:S02]  /*7550*/  IADD3.X R13, RZ, R15, R221.reuse, P2, P0 ;  /* 0x0000000fff0d7210 */ /* 0x108fe400017e04dd */
[----:B------:R-:W-:Y:S02]  /*7560*/  ISETP.GE.AND P2, PT, R226, c[0x0][0x1d4], PT ;  /* 0x00007500e2007a0c */ /* 0x000fe40003f46270 */
[CC--:B----4-:R-:W-:Y:S05]  /*7570*/  IADD3 R10, P0, R3.reuse, R241.reuse, RZ ;  /* 0x000000f1030a7210 */ /* 0x0d0fea0007f1e0ff */
[C-C-:B-----5:R-:W-:Y:S01]  /*7580*/  IMAD.X R11, R4.reuse, 0x1, R222.reuse, P0 ;  /* 0x00000001040b7824 */ /* 0x160fe200000e06de */
[-C--:B------:R-:W-:Y:S05]  /*7590*/  IADD3 R8, P0, R3, R220.reuse, RZ ;  /* 0x000000dc03087210 */ /* 0x080fea0007f1e0ff */
[----:B------:R2:W-:Y:S01]  /*75a0*/  LDGSTS.E.BYPASS.LTC128B.128 [R219+0x8100], [R10.64], !P2 ;  /* 0x081000000adb7fae */ /* 0x0005e2000d101d46 */
[--C-:B------:R-:W-:Y:S01]  /*75b0*/  IMAD.X R9, R4, 0x1, R221.reuse, P0 ;  /* 0x0000000104097824 */ /* 0x100fe200000e06dd */
[-C--:B-1----:R-:W-:Y:S04]  /*75c0*/  IADD3 R6, P0, R2, R241.reuse, RZ ;  /* 0x000000f102067210 */ /* 0x082fe80007f1e0ff */
[----:B------:R2:W-:Y:S01]  /*75d0*/  LDGSTS.E.BYPASS.LTC128B.128 [R219+0xb100], [R8.64], !P6 ;  /* 0x0b10000008db7fae */ /* 0x0005e2000f101d46 */
[--C-:B------:R-:W-:Y:S01]  /*75e0*/  IMAD.X R7, R0, 0x1, R222.reuse, P0 ;  /* 0x0000000100077824 */ /* 0x100fe200000e06de */
[----:B------:R-:W-:Y:S04]  /*75f0*/  IADD3 R4, P0, R2, R220, RZ ;  /* 0x000000dc02047210 */ /* 0x000fe80007f1e0ff */
[----:B------:R2:W-:Y:S01]  /*7600*/  LDGSTS.E.BYPASS.LTC128B.128 [R219+0x9100], [R6.64], !P2 ;  /* 0x0910000006db7fae */ /* 0x0005e2000d101d46 */
[----:B------:R-:W-:Y:S01]  /*7610*/  IMAD.X R5, R0, 0x1, R221, P0 ;  /* 0x0000000100057824 */ /* 0x000fe200000e06dd */
[----:B------:R-:W-:Y:S04]  /*7620*/  IADD3 R2, P0, R14, R241, RZ ;  /* 0x000000f10e027210 */ /* 0x000fe80007f1e0ff */
[----:B------:R2:W-:Y:S01]  /*7630*/  LDGSTS.E.BYPASS.LTC128B.128 [R219+0xc100], [R4.64], !P6 ;  /* 0x0c10000004db7fae */ /* 0x0005e2000f101d46 */
[----:B------:R-:W-:Y:S01]  /*7640*/  IMAD.X R3, R15, 0x1, R222, P0 ;  /* 0x000000010f037824 */ /* 0x000fe200000e06de */
[----:B------:R-:W-:Y:S04]  /*7650*/  ISETP.NE.U32.AND P0, PT, R215, RZ, PT ;  /* 0x000000ffd700720c */ /* 0x000fe80003f05070 */
[----:B------:R2:W-:Y:S09]  /*7660*/  LDGSTS.E.BYPASS.LTC128B.128 [R219+0xa100], [R2.64], !P2 ;  /* 0x0a10000002db7fae */ /* 0x0005f2000d101d46 */
[----:B------:R2:W-:Y:S02]  /*7670*/  LDGSTS.E.BYPASS.LTC128B.128.ZFILL [R219+0xd100], [R12.64], P0 ;  /* 0x0d1000000cdb7fae */ /* 0x0005e40008141d46 */
.L_x_256:
[----:B--234-:R-:W2:Y:S04]  /*7680*/  LDL R2, [R1+0x8] ;  /* 0x0000080001027983 */ /* 0x01cea80000100800 */
[----:B------:R-:W3:Y:S04]  /*7690*/  LDL R165, [R1+0x4] ;  /* 0x0000040001a57983 */ /* 0x000ee80000100800 */
[----:B------:R-:W4:Y:S04]  /*76a0*/  LDL R166, [R1] ;  /* 0x0000000001a67983 */ /* 0x000f280000100800 */
[----:B------:R-:W0:Y:S01]  /*76b0*/  LDGDEPBAR ;  /* 0x00000000000079af */ /* 0x000e220000000000 */
[----:B--2---:R-:W-:Y:S04]  /*76c0*/  @P4 IMAD.HI.U32 R0, R2, c[0x0][0x2c8], RZ ;  /* 0x0000b20002004a27 */ /* 0x004fe800078e00ff */
[----:B------:R-:W-:Y:S01]  /*76d0*/  IMAD.MOV.U32 R5, RZ, RZ, R2 ;  /* 0x000000ffff057224 */ /* 0x000fe200078e0002 */
[----:B------:R-:W-:Y:S01]  /*76e0*/  @P4 SHF.R.U32.HI R5, RZ, c[0x0][0x2cc], R0 ;  /* 0x0000b300ff054a19 */ /* 0x000fe20000011600 */
[----:B------:R-:W-:Y:S04]  /*76f0*/  IMAD R0, R218, -0x60, RZ ;  /* 0xffffffa0da007824 */ /* 0x000fe800078e02ff */
[----:B------:R-:W2:Y:S01]  /*7700*/  SHFL.IDX PT, R4, R5, RZ, 0x1c1f ;  /* 0x001c1fff05047589 */ /* 0x000ea200000e0000 */
[----:B---3--:R-:W-:Y:S04]  /*7710*/  IADD3 R2, -R165, 0x1, R0 ;  /* 0x00000001a5027810 */ /* 0x008fe80007ffe100 */
[----:B----4-:R-:W-:Y:S04]  /*7720*/  IADD3 R2, -R166, R2, R252 ;  /* 0x00000002a6027210 */ /* 0x010fe80007ffe1fc */
[C---:B------:R-:W-:Y:S02]  /*7730*/  IADD3 R7, R2.reuse, c[0x0][0x328], RZ ;  /* 0x0000ca0002077a10 */ /* 0x040fe40007ffe0ff */
[----:B------:R-:W-:Y:S03]  /*7740*/  IADD3 R6, R2, UR4, RZ ;  /* 0x0000000402067c10 */ /* 0x000fe6000fffe0ff */
[--C-:B--2---:R-:W-:Y:S02]  /*7750*/  IMAD.IADD R3, R7, 0x1, R4.reuse ;  /* 0x0000000107037824 */ /* 0x104fe400078e0204 */
[----:B------:R-:W-:Y:S01]  /*7760*/  IMAD.IADD R2, R6, 0x1, R4 ;  /* 0x0000000106027824 */ /* 0x000fe200078e0204 */
[----:B------:R-:W-:-:S05]  /*7770*/  @!P3 BRA `(.L_x_257) ;  /* 0x000001800000b947 */ /* 0x000fca0003800000 */
[----:B------:R-:W-:Y:S01]  /*7780*/  IADD3 R4, -R166, R252, R4 ;  /* 0x000000fca6047210 */ /* 0x000fe20007ffe104 */
[----:B------:R-:W-:Y:S03]  /*7790*/  BSSY B0, `(.L_x_258) ;  /* 0x0000011000007945 */ /* 0x000fe60003800000 */
        /* <DEDUP_REMOVED lines=11> */
.L_x_259:
[----:B------:R-:W-:Y:S04]  /*7850*/  MOV R8, c[0x0][0x32c] ;  /* 0x0000cb0000087a02 */ /* 0x000fe80000000f00 */
[----:B------:R-:W-:Y:S11]  /*7860*/  ISETP.NE.AND P0, PT, R8, 0x1, PT ;  /* 0x000000010800780c */ /* 0x000ff60003f05270 */
[----:B------:R-:W-:Y:S02]  /*7870*/  @!UPT UIADD3 URZ, URZ, URZ, URZ ;  /* 0x0000003f3f3ff290 */ /* 0x000fe4000fffe03f */
[----:B------:R-:W-:Y:S05]  /*7880*/  @P0 IMAD.HI.U32 R8, R4, c[0x0][0x330], RZ ;  /* 0x0000cc0004080a27 */ /* 0x000fea00078e00ff */
[----:B------:R-:W-:Y:S02]  /*7890*/  @P0 SHF.R.U32.HI R4, RZ, c[0x0][0x334], R8 ;  /* 0x0000cd00ff040a19 */ /* 0x000fe40000011608 */
.L_x_260:
[----:B------:R-:W-:Y:S05]  /*78a0*/  BSYNC B0 ;  /* 0x0000000000007941 */ /* 0x000fea0003800000 */
.L_x_258:
[----:B------:R-:W-:Y:S04]  /*78b0*/  IMAD.IADD R8, R0, 0x1, -R165 ;  /* 0x0000000100087824 */ /* 0x000fe800078e0aa5 */
[----:B------:R-:W-:Y:S05]  /*78c0*/  IMAD R4, R4, c[0x0][0x32c], R8 ;  /* 0x0000cb0004047a24 */ /* 0x000fea00078e0208 */
[----:B------:R-:W-:Y:S02]  /*78d0*/  IADD3 R8, R4, c[0x0][0x32c], RZ ;  /* 0x0000cb0004087a10 */ /* 0x000fe40007ffe0ff */
[----:B------:R-:W-:Y:S02]  /*78e0*/  IMNMX R2, R2, R4, !PT ;  /* 0x0000000402027217 */ /* 0x000fe40007800200 */
[----:B------:R-:W-:Y:S02]  /*78f0*/  IMNMX R3, R3, R8, PT ;  /* 0x0000000803037217 */ /* 0x000fe40003800200 */
.L_x_257:
[C---:B------:R-:W-:Y:S01]  /*7900*/  ISETP.GE.AND P0, PT, R0.reuse, 0x1, PT ;  /* 0x000000010000780c */ /* 0x040fe20003f06270 */
[----:B------:R-:W2:Y:S01]  /*7910*/  SHFL.IDX PT, R4, R5, 0x1, 0x1c1f ;  /* 0x003c1f0005047f89 */ /* 0x000ea200000e0000 */
[----:B------:R-:W-:Y:S02]  /*7920*/  ISETP.GE.AND P2, PT, R0, 0x2, PT ;  /* 0x000000020000780c */ /* 0x000fe40003f46270 */
[----:B------:R-:W-:Y:S02]  /*7930*/  P2R R9, PR, RZ, 0x1 ;  /* 0x00000001ff097803 */ /* 0x000fe40000000000 */
[C---:B------:R-:W-:Y:S02]  /*7940*/  ISETP.GT.AND P0, PT, R2.reuse, RZ, !P0 ;  /* 0x000000ff0200720c */ /* 0x040fe40004704270 */
[----:B------:R-:W-:Y:S02]  /*7950*/  P2R R13, PR, RZ, 0x4 ;  /* 0x00000004ff0d7803 */ /* 0x000fe40000000000 */
[----:B------:R-:W-:Y:S04]  /*7960*/  ISETP.LT.OR P0, PT, R3, 0x1, P0 ;  /* 0x000000010300780c */ /* 0x000fe80000701670 */
[----:B------:R-:W-:Y:S02]  /*7970*/  FSEL R8, R143, -INF , !P0 ;  /* 0xff8000008f087808 */ /* 0x000fe40004000000 */
[----:B------:R-:W-:Y:S02]  /*7980*/  ISETP.GT.AND P0, PT, R2, 0x1, !P2 ;  /* 0x000000010200780c */ /* 0x000fe40005704270 */
[----:B------:R-:W-:Y:S02]  /*7990*/  ISETP.GE.AND P2, PT, R0, 0x9, PT ;  /* 0x000000090000780c */ /* 0x000fe40003f46270 */
[----:B------:R-:W-:Y:S02]  /*79a0*/  ISETP.LT.OR P0, PT, R3, 0x2, P0 ;  /* 0x000000020300780c */ /* 0x000fe40000701670 */
[----:B------:R-:W-:Y:S02]  /*79b0*/  P2R R14, PR, RZ, 0x4 ;  /* 0x00000004ff0e7803 */ /* 0x000fe40000000000 */
[----:B------:R-:W-:Y:S02]  /*79c0*/  FSEL R10, R141, -INF , !P0 ;  /* 0xff8000008d0a7808 */ /* 0x000fe40004000000 */
[----:B------:R-:W-:Y:S02]  /*79d0*/  ISETP.GT.AND P0, PT, R2, 0x8, !P2 ;  /* 0x000000080200780c */ /* 0x000fe40005704270 */
[----:B------:R-:W-:Y:S02]  /*79e0*/  ISETP.GE.AND P2, PT, R0, 0xa, PT ;  /* 0x0000000a0000780c */ /* 0x000fe40003f46270 */
[C---:B------:R-:W-:Y:S02]  /*79f0*/  ISETP.LT.OR P0, PT, R3.reuse, 0x9, P0 ;  /* 0x000000090300780c */ /* 0x040fe40000701670 */
[----:B------:R-:W-:Y:S02]  /*7a00*/  P2R R15, PR, RZ, 0x4 ;  /* 0x00000004ff0f7803 */ /* 0x000fe40000000000 */
[----:B------:R-:W-:Y:S02]  /*7a10*/  FSEL R11, R140, -INF , !P0 ;  /* 0xff8000008c0b7808 */ /* 0x000fe40004000000 */
[----:B------:R-:W-:Y:S02]  /*7a20*/  ISETP.GT.AND P0, PT, R2, 0x9, !P2 ;  /* 0x000000090200780c */ /* 0x000fe40005704270 */
[----:B------:R-:W-:Y:S02]  /*7a30*/  ISETP.GE.AND P2, PT, R0, 0x11, PT ;  /* 0x000000110000780c */ /* 0x000fe40003f46270 */
[C---:B------:R-:W-:Y:S02]  /*7a40*/  ISETP.LT.OR P0, PT, R3.reuse, 0xa, P0 ;  /* 0x0000000a0300780c */ /* 0x040fe40000701670 */
[----:B-1----:R-:W-:Y:S02]  /*7a50*/  P2R R34, PR, RZ, 0x4 ;  /* 0x00000004ff227803 */ /* 0x002fe40000000000 */
        /* <DEDUP_REMOVED lines=93> */
[C---:B------:R-:W-:Y:S04]  /*8030*/  ISETP.LT.OR P0, PT, R3.reuse, 0x59, P0 ;  /* 0x000000590300780c */ /* 0x040fe80000701670 */
[----:B------:R-:W-:Y:S02]  /*8040*/  FSEL R170, R36, -INF , !P0 ;  /* 0xff80000024aa7808 */ /* 0x000fe40004000000 */
[----:B------:R-:W-:Y:S01]  /*8050*/  ISETP.GT.AND P0, PT, R2, 0x59, !P2 ;  /* 0x000000590200780c */ /* 0x000fe20005704270 */
[--C-:B--2---:R-:W-:Y:S03]  /*8060*/  IMAD.IADD R2, R6, 0x1, R4.reuse ;  /* 0x0000000106027824 */ /* 0x104fe600078e0204 */
[----:B------:R-:W-:Y:S01]  /*8070*/  ISETP.LT.OR P0, PT, R3, 0x5a, P0 ;  /* 0x0000005a0300780c */ /* 0x000fe20000701670 */
[----:B------:R-:W-:Y:S03]  /*8080*/  IMAD.IADD R3, R7, 0x1, R4 ;  /* 0x0000000107037824 */ /* 0x000fe600078e0204 */
[----:B------:R-:W-:Y:S01]  /*8090*/  FSEL R171, R35, -INF , !P0 ;  /* 0xff80000023ab7808 */ /* 0x000fe20004000000 */
        /* <DEDUP_REMOVED lines=14> */
.L_x_263:
[----:B------:R-:W-:Y:S04]  /*8180*/  MOV R5, c[0x0][0x32c] ;  /* 0x0000cb0000057a02 */ /* 0x000fe80000000f00 */
[----:B------:R-:W-:Y:S11]  /*8190*/  ISETP.NE.AND P0, PT, R5, 0x1, PT ;  /* 0x000000010500780c */ /* 0x000ff60003f05270 */
[----:B------:R-:W-:Y:S02]  /*81a0*/  @!UPT UIADD3 URZ, URZ, URZ, URZ ;  /* 0x0000003f3f3ff290 */ /* 0x000fe4000fffe03f */
[----:B------:R-:W-:Y:S05]  /*81b0*/  @P0 IMAD.HI.U32 R5, R4, c[0x0][0x330], RZ ;  /* 0x0000cc0004050a27 */ /* 0x000fea00078e00ff */
[----:B------:R-:W-:Y:S02]  /*81c0*/  @P0 SHF.R.U32.HI R4, RZ, c[0x0][0x334], R5 ;  /* 0x0000cd00ff040a19 */ /* 0x000fe40000011605 */
.L_x_264:
[----:B------:R-:W-:Y:S05]  /*81d0*/  BSYNC B0 ;  /* 0x0000000000007941 */ /* 0x000fea0003800000 */
.L_x_262:
[----:B------:R-:W-:Y:S04]  /*81e0*/  IMAD.IADD R0, R0, 0x1, -R165 ;  /* 0x0000000100007824 */ /* 0x000fe800078e0aa5 */
[----:B------:R-:W-:Y:S05]  /*81f0*/  IMAD R4, R4, c[0x0][0x32c], R0 ;  /* 0x0000cb0004047a24 */ /* 0x000fea00078e0200 */
[----:B------:R-:W-:Y:S02]  /*8200*/  IADD3 R0, R4, c[0x0][0x32c], RZ ;  /* 0x0000cb0004007a10 */ /* 0x000fe40007ffe0ff */
[----:B------:R-:W-:Y:S02]  /*8210*/  IMNMX R2, R2, R4, !PT ;  /* 0x0000000402027217 */ /* 0x000fe40007800200 */
[----:B------:R-:W-:Y:S02]  /*8220*/  IMNMX R3, R3, R0, PT ;  /* 0x0000000003037217 */ /* 0x000fe40003800200 */
.L_x_261:
[----:B------:R-:W-:Y:S02]  /*8230*/  ISETP.NE.AND P0, PT, R9, RZ, PT ;  /* 0x000000ff0900720c */ /* 0x000fe40003f05270 */
[----:B------:R-:W-:Y:S02]  /*8240*/  FMNMX.FTZ R0, R8, R69, !PT ;  /* 0x0000004508007209 */ /* 0x000fe40007810000 */
[----:B------:R-:W-:Y:S02]  /*8250*/  ISETP.GT.AND P0, PT, R2, RZ, !P0 ;  /* 0x000000ff0200720c */ /* 0x000fe40004704270 */
[----:B------:R-:W-:Y:S02]  /*8260*/  FMNMX.FTZ R0, R10, R0, !PT ;  /* 0x000000000a007209 */ /* 0x000fe40007810000 */
[----:B------:R-:W-:Y:S02]  /*8270*/  ISETP.LT.OR P0, PT, R3, 0x1, P0 ;  /* 0x000000010300780c */ /* 0x000fe40000701670 */
[----:B------:R-:W-:Y:S02]  /*8280*/  FMNMX.FTZ R0, R11, R0, !PT ;  /* 0x000000000b007209 */ /* 0x000fe40007810000 */
[----:B------:R-:W-:Y:S02]  /*8290*/  FSEL R4, R160, -INF , !P0 ;  /* 0xff800000a0047808 */ /* 0x000fe40004000000 */
[----:B------:R-:W-:Y:S02]  /*82a0*/  ISETP.NE.AND P0, PT, R13, RZ, PT ;  /* 0x000000ff0d00720c */ /* 0x000fe40003f05270 */
[----:B------:R-:W-:Y:S02]  /*82b0*/  FMNMX.FTZ R0, R12, R0, !PT ;  /* 0x000000000c007209 */ /* 0x000fe40007810000 */
[----:B------:R-:W-:Y:S02]  /*82c0*/  ISETP.GT.AND P0, PT, R2, 0x1, !P0 ;  /* 0x000000010200780c */ /* 0x000fe40004704270 */
        /* <DEDUP_REMOVED lines=20> */
[C---:B------:R-:W-:Y:S02]  /*8410*/  ISETP.GT.AND P0, PT, R2.reuse, 0x10, !P0 ;  /* 0x000000100200780c */ /* 0x040fe40004704270 */
        /* <DEDUP_REMOVED lines=40> */
[----:B------:R-:W-:Y:S01]  /*86a0*/  FMNMX.FTZ R6, R138, R6, !PT ;  /* 0x000000068a067209 */ /* 0x000fe20007810000 */
[----:B------:R-:W-:Y:S01]  /*86b0*/  LDSM.16.MT88.4 R28, [R201+0x100] ;  /* 0x00010000c91c783b */ /* 0x000fe20000004200 */
        /* <DEDUP_REMOVED lines=9> */
[C---:B------:R-:W-:Y:S04]  /*8750*/  ISETP.LT.OR P0, PT, R3.reuse, 0x2a, P0 ;  /* 0x0000002a0300780c */ /* 0x040fe80000701670 */
[----:B------:R-:W-:Y:S02]  /*8760*/  FSEL R142, R142, -INF , !P0 ;  /* 0xff8000008e8e7808 */ /* 0x000fe40004000000 */
[----:B------:R-:W-:Y:S02]  /*8770*/  ISETP.NE.AND P0, PT, R26, RZ, PT ;  /* 0x000000ff1a00720c */ /* 0x000fe40003f05270 */
[----:B------:R-:W-:Y:S02]  /*8780*/  FMNMX.FTZ R6, R142, R6, !PT ;  /* 0x000000068e067209 */ /* 0x000fe40007810000 */
[----:B------:R-:W-:Y:S04]  /*8790*/  ISETP.GT.AND P0, PT, R2, 0x30, !P0 ;  /* 0x000000300200780c */ /* 0x000fe80004704270 */
[----:B------:R-:W-:Y:S04]  /*87a0*/  ISETP.LT.OR P0, PT, R3, 0x31, P0 ;  /* 0x000000310300780c */ /* 0x000fe80000701670 */
[----:B------:R-:W-:Y:S02]  /*87b0*/  FSEL R145, R74, -INF , !P0 ;  /* 0xff8000004a917808 */ /* 0x000fe40004000000 */
[----:B------:R-:W-:Y:S02]  /*87c0*/  ISETP.NE.AND P0, PT, R25, RZ, PT ;  /* 0x000000ff1900720c */ /* 0x000fe40003f05270 */
[----:B------:R-:W-:Y:S02]  /*87d0*/  FMNMX.FTZ R6, R145, R6, !PT ;  /* 0x0000000691067209 */ /* 0x000fe40007810000 */
[----:B------:R-:W-:Y:S04]  /*87e0*/  ISETP.GT.AND P0, PT, R2, 0x31, !P0 ;  /* 0x000000310200780c */ /* 0x000fe80004704270 */
        /* <DEDUP_REMOVED lines=10> */
[----:B------:R-:W-:Y:S04]  /*8890*/  ISETP.LT.OR P0, PT, R3, 0x3a, P0 ;  /* 0x0000003a0300780c */ /* 0x000fe80000701670 */
[----:B------:R-:W-:Y:S02]  /*88a0*/  FSEL R149, R68, -INF , !P0 ;  /* 0xff80000044957808 */ /* 0x000fe40004000000 */
[----:B------:R-:W-:Y:S01]  /*88b0*/  ISETP.NE.AND P0, PT, R22, RZ, PT ;  /* 0x000000ff1600720c */ /* 0x000fe20003f05270 */
[----:B------:R-:W1:Y:S01]  /*88c0*/  SHFL.BFLY PT, R68, R0, 0x2, 0x1f ;  /* 0x0c401f0000447f89 */ /* 0x000e6200000e0000 */
[----:B------:R-:W-:Y:S02]  /*88d0*/  FMNMX.FTZ R6, R149, R6, !PT ;  /* 0x0000000695067209 */ /* 0x000fe40007810000 */
[----:B------:R-:W-:Y:S04]  /*88e0*/  ISETP.GT.AND P0, PT, R2, 0x40, !P0 ;  /* 0x000000400200780c */ /* 0x000fe80004704270 */
[----:B------:R-:W-:Y:S04]  /*88f0*/  ISETP.LT.OR P0, PT, R3, 0x41, P0 ;  /* 0x000000410300780c */ /* 0x000fe80000701670 */
[----:B------:R-:W-:Y:S02]  /*8900*/  FSEL R156, R38, -INF , !P0 ;  /* 0xff800000269c7808 */ /* 0x000fe40004000000 */
[----:B------:R-:W-:Y:S02]  /*8910*/  ISETP.NE.AND P0, PT, R21, RZ, PT ;  /* 0x000000ff1500720c */ /* 0x000fe40003f05270 */
[----:B------:R-:W-:Y:S02]  /*8920*/  FMNMX.FTZ R6, R156, R6, !PT ;  /* 0x000000069c067209 */ /* 0x000fe40007810000 */
[----:B------:R-:W-:Y:S04]  /*8930*/  ISETP.GT.AND P0, PT, R2, 0x41, !P0 ;  /* 0x000000410200780c */ /* 0x000fe80004704270 */
[----:B------:R-:W-:Y:S02]  /*8940*/  ISETP.LT.OR P0, PT, R3, 0x42, P0 ;  /* 0x000000420300780c */ /* 0x000fe40000701670 */
[----:B-1----:R-:W-:Y:S02]  /*8950*/  FMNMX.FTZ R68, R0, R68, !PT ;  /* 0x0000004400447209 */ /* 0x002fe40007810000 */
[----:B------:R-:W-:Y:S02]  /*8960*/  FSEL R158, R39, -INF , !P0 ;  /* 0xff800000279e7808 */ /* 0x000fe40004000000 */
[----:B------:R-:W-:Y:S01]  /*8970*/  ISETP.NE.AND P0, PT, R20, RZ, PT ;  /* 0x000000ff1400720c */ /* 0x000fe20003f05270 */
[----:B------:R-:W-:Y:S01]  /*8980*/  LDSM.16.MT88.4 R36, [R200+0x100] ;  /* 0x00010000c824783b */ /* 0x000fe20000004200 */
[----:B------:R-:W-:Y:S02]  /*8990*/  FMNMX.FTZ R6, R158, R6, !PT ;  /* 0x000000069e067209 */ /* 0x000fe40007810000 */
[----:B------:R-:W-:Y:S04]  /*89a0*/  ISETP.GT.AND P0, PT, R2, 0x48, !P0 ;  /* 0x000000480200780c */ /* 0x000fe80004704270 */
[----:B------:R-:W-:Y:S01]  /*89b0*/  ISETP.LT.OR P0, PT, R3, 0x49, P0 ;  /* 0x000000490300780c */ /* 0x000fe20000701670 */
[----:B------:R-:W-:Y:S03]  /*89c0*/  LDSM.16.MT88.4 R20, [R198+0x100] ;  /* 0x00010000c614783b */ /* 0x000fe60000004200 */
        /* <DEDUP_REMOVED lines=11> */
[----:B------:R-:W-:Y:S04]  /*8a80*/  ISETP.NE.AND P0, PT, R17, RZ, PT ;  /* 0x000000ff1100720c */ /* 0x000fe80003f05270 */
[----:B------:R-:W-:Y:S04]  /*8a90*/  ISETP.GT.AND P0, PT, R2, 0x51, !P0 ;  /* 0x000000510200780c */ /* 0x000fe80004704270 */
[----:B------:R-:W-:Y:S04]  /*8aa0*/  ISETP.LT.OR P0, PT, R3, 0x52, P0 ;  /* 0x000000520300780c */ /* 0x000fe80000701670 */
[----:B------:R-:W-:Y:S02]  /*8ab0*/  FSEL R166, R47, -INF , !P0 ;  /* 0xff8000002fa67808 */ /* 0x000fe40004000000 */
[----:B------:R-:W-:Y:S01]  /*8ac0*/  ISETP.NE.AND P0, PT, R16, RZ, PT ;  /* 0x000000ff1000720c */ /* 0x000fe20003f05270 */
[----:B------:R-:W-:Y:S03]  /*8ad0*/  LDSM.16.MT88.4 R44, [R197+0x3100] ;  /* 0x00310000c52c783b */ /* 0x000fe60000004200 */
[----:B------:R-:W-:Y:S04]  /*8ae0*/  ISETP.GT.AND P0, PT, R2, 0x58, !P0 ;  /* 0x000000580200780c */ /* 0x000fe80004704270 */
[----:B------:R-:W-:Y:S04]  /*8af0*/  ISETP.LT.OR P0, PT, R3, 0x59, P0 ;  /* 0x000000590300780c */ /* 0x000fe80000701670 */
[----:B------:R-:W-:Y:S02]  /*8b00*/  FSEL R167, R50, -INF , !P0 ;  /* 0xff80000032a77808 */ /* 0x000fe40004000000 */
[----:B------:R-:W-:Y:S02]  /*8b10*/  ISETP.GT.AND P0, PT, R2, 0x59, !P2 ;  /* 0x000000590200780c */ /* 0x000fe40005704270 */
[----:B------:R-:W-:Y:S02]  /*8b20*/  FMNMX.FTZ R2, R165, R6, !PT ;  /* 0x00000006a5027209 */ /* 0x000fe40007810000 */
[----:B------:R-:W-:Y:S02]  /*8b30*/  ISETP.LT.OR P0, PT, R3, 0x5a, P0 ;  /* 0x0000005a0300780c */ /* 0x000fe40000701670 */
[----:B------:R-:W1:Y:S01]  /*8b40*/  SHFL.BFLY PT, R3, R68, 0x1, 0x1f ;  /* 0x0c201f0044037f89 */ /* 0x000e6200000e0000 */
[----:B------:R-:W-:Y:S02]  /*8b50*/  FMNMX.FTZ R0, R166, R2, !PT ;  /* 0x00000002a6007209 */ /* 0x000fe40007810000 */
[----:B------:R-:W-:Y:S02]  /*8b60*/  FSEL R71, R51, -INF , !P0 ;  /* 0xff80000033477808 */ /* 0x000fe40004000000 */
[----:B------:R-:W-:Y:S04]  /*8b70*/  FMNMX.FTZ R0, R167, R0, !PT ;  /* 0x00000000a7007209 */ /* 0x000fe80007810000 */
[----:B------:R-:W-:Y:S05]  /*8b80*/  FMNMX.FTZ R2, R71, R0, !PT ;  /* 0x0000000047027209 */ /* 0x000fea0007810000 */
[----:B------:R-:W2:Y:S01]  /*8b90*/  SHFL.BFLY PT, R0, R2, 0x2, 0x1f ;  /* 0x0c401f0002007f89 */ /* 0x000ea200000e0000 */
[----:B-1----:R-:W-:Y:S04]  /*8ba0*/  FMNMX.FTZ R68, R68, R3, !PT ;  /* 0x0000000344447209 */ /* 0x002fe80007810000 */
[C---:B------:R-:W-:Y:S01]  /*8bb0*/  FSETP.NEU.FTZ.AND P0, PT, R68.reuse, -INF , PT ;  /* 0xff8000004400780b */ /* 0x040fe20003f1d000 */
[----:B------:R-:W-:Y:S05]  /*8bc0*/  FMUL.FTZ R132, R68, c[0x0][0x2d0] ;  /* 0x0000b40044847a20 */ /* 0x000fea0000410000 */
[----:B------:R-:W-:Y:S02]  /*8bd0*/  FSEL R132, R132, RZ, P0 ;  /* 0x000000ff84847208 */ /* 0x000fe40000000000 */
[----:B--2---:R-:W-:Y:S03]  /*8be0*/  FMNMX.FTZ R2, R2, R0, !PT ;  /* 0x0000000002027209 */ /* 0x004fe60007810000 */
[--C-:B------:R-:W-:Y:S02]  /*8bf0*/  FFMA.FTZ R0, R10, c[0x0][0x2d0], -R132.reuse ;  /* 0x0000b4000a007a23 */ /* 0x100fe40000010884 */
[--C-:B------:R-:W-:Y:S02]  /*8c00*/  FFMA.FTZ R6, R12, c[0x0][0x2d0], -R132.reuse ;  /* 0x0000b4000c067a23 */ /* 0x100fe40000010884 */
[----:B------:R1:W-:Y:S01]  /*8c10*/  MUFU.EX2 R239, R0 ;  /* 0x0000000000ef7308 */ /* 0x0003e20000000800 */
[----:B------:R-:W2:Y:S01]  /*8c20*/  SHFL.BFLY PT, R3, R2, 0x1, 0x1f ;  /* 0x0c201f0002037f89 */ /* 0x000ea200000e0000 */
[--C-:B------:R-:W-:Y:S07]  /*8c30*/  FFMA.FTZ R8, R8, c[0x0][0x2d0], -R132.reuse ;  /* 0x0000b40008087a23 */ /* 0x100fee0000010884 */
[----:B------:R-:W3:Y:S01]  /*8c40*/  LDSM.16.MT88.4 R12, [R197+0x100] ;  /* 0x00010000c50c783b */ /* 0x000ee20000004200 */
[----:B------:R-:W4:Y:S10]  /*8c50*/  MUFU.EX2 R236, R8 ;  /* 0x0000000800ec7308 */ /* 0x000f340000000800 */
[----:B------:R-:W-:Y:S01]  /*8c60*/  MUFU.EX2 R237, R6 ;  /* 0x0000000600ed7308 */ /* 0x000fe20000000800 */
[----:B-1----:R-:W-:Y:S01]  /*8c70*/  FFMA.FTZ R0, R11, c[0x0][0x2d0], -R132 ;  /* 0x0000b4000b007a23 */ /* 0x002fe20000010884 */
[----:B--2---:R-:W-:Y:S08]  /*8c80*/  FMNMX.FTZ R3, R3, R2, !PT ;  /* 0x0000000203037209 */ /* 0x004ff00007810000 */
[----:B------:R1:W2:Y:S01]  /*8c90*/  MUFU.EX2 R238, R0 ;  /* 0x0000000000ee7308 */ /* 0x0002a20000000800 */
[----:B----4-:R-:W-:Y:S02]  /*8ca0*/  F2FP.BF16.PACK_AB R72, R239, R236 ;  /* 0x000000ecef48723e */ /* 0x010fe400000010ff */
[----:B-1----:R-:W-:Y:S02]  /*8cb0*/  FSEL R0, R68, RZ, P0 ;  /* 0x000000ff44007208 */ /* 0x002fe40000000000 */
[----:B------:R-:W-:Y:S02]  /*8cc0*/  FSETP.NEU.FTZ.AND P0, PT, R3, -INF , PT ;  /* 0xff8000000300780b */ /* 0x000fe40003f1d000 */
[----:B--2---:R-:W-:Y:S01]  /*8cd0*/  F2FP.BF16.PACK_AB R74, R237, R238 ;  /* 0x000000eeed4a723e */ /* 0x004fe200000010ff */
[----:B------:R-:W-:Y:S02]  /*8ce0*/  FADD.FTZ R0, -R0, R69 ;  /* 0x0000004500007221 */ /* 0x000fe40000010100 */
[----:B------:R-:W-:Y:S02]  /*8cf0*/  FMUL.FTZ R69, R3, c[0x0][0x2d0] ;  /* 0x0000b40003457a20 */ /* 0x000fe40000410000 */
[----:B------:R-:W-:Y:S03]  /*8d00*/  FMUL.FTZ R0, R0, c[0x0][0x2d0] ;  /* 0x0000b40000007a20 */ /* 0x000fe60000410000 */
[----:B------:R-:W-:Y:S01]  /*8d10*/  FSEL R69, R69, RZ, P0 ;  /* 0x000000ff45457208 */ /* 0x000fe20000000000 */
[----:B------:R1:W2:Y:S04]  /*8d20*/  MUFU.EX2 R2, R0 ;  /* 0x0000000000027308 */ /* 0x0002a80000000800 */
[--C-:B------:R-:W-:Y:S02]  /*8d30*/  FFMA.FTZ R4, R4, c[0x0][0x2d0], -R69.reuse ;  /* 0x0000b40004047a23 */ /* 0x100fe40000010845 */
[--C-:B------:R-:W-:Y:S04]  /*8d40*/  FFMA.FTZ R5, R5, c[0x0][0x2d0], -R69.reuse ;  /* 0x0000b40005057a23 */ /* 0x100fe80000010845 */
[----:B------:R4:W-:Y:S10]  /*8d50*/  MUFU.EX2 R235, R4 ;  /* 0x0000000400eb7308 */ /* 0x0009f40000000800 */
[----:B------:R-:W5:Y:S01]  /*8d60*/  MUFU.EX2 R234, R5 ;  /* 0x0000000500ea7308 */ /* 0x000f620000000800 */
[--C-:B-1----:R-:W-:Y:S02]  /*8d70*/  FFMA.FTZ R0, R7, c[0x0][0x2d0], -R69.reuse ;  /* 0x0000b40007007a23 */ /* 0x102fe40000010845 */
[C---:B--2---:R-:W-:Y:S02]  /*8d80*/  FMUL.FTZ R8, R2.reuse, R80 ;  /* 0x0000005002087220 */ /* 0x044fe40000410000 */
[C---:B------:R-:W-:Y:S05]  /*8d90*/  FMUL.FTZ R16, R2.reuse, R88 ;  /* 0x0000005802107220 */ /* 0x040fea0000410000 */
[----:B------:R1:W-:Y:S01]  /*8da0*/  MUFU.EX2 R233, R0 ;  /* 0x0000000000e97308 */ /* 0x0003e20000000800 */
[C---:B------:R-:W-:Y:S02]  /*8db0*/  FMUL.FTZ R17, R2.reuse, R89 ;  /* 0x0000005902117220 */ /* 0x040fe40000410000 */
[C---:B------:R-:W-:Y:S02]  /*8dc0*/  FMUL.FTZ R24, R2.reuse, R96 ;  /* 0x0000006002187220 */ /* 0x040fe40000410000 */
[--C-:B----4-:R-:W-:Y:S02]  /*8dd0*/  FFMA.FTZ R4, R9, c[0x0][0x2d0], -R69.reuse ;  /* 0x0000b40009047a23 */ /* 0x110fe40000010845 */
[C---:B------:R-:W-:Y:S02]  /*8de0*/  FMUL.FTZ R9, R2.reuse, R81 ;  /* 0x0000005102097220 */ /* 0x040fe40000410000 */
[C---:B------:R-:W-:Y:S01]  /*8df0*/  FMUL.FTZ R25, R2.reuse, R97 ;  /* 0x0000006102197220 */ /* 0x040fe20000410000 */
[----:B------:R-:W2:Y:S01]  /*8e00*/  MUFU.EX2 R230, R4 ;  /* 0x0000000400e67308 */ /* 0x000ea20000000800 */
[C---:B------:R-:W-:Y:S02]  /*8e10*/  FMUL.FTZ R32, R2.reuse, R104 ;  /* 0x0000006802207220 */ /* 0x040fe40000410000 */
[----:B------:R-:W-:Y:S01]  /*8e20*/  FMUL.FTZ R33, R2, R105 ;  /* 0x0000006902217220 */ /* 0x000fe20000410000 */
[----:B-----5:R-:W-:Y:S01]  /*8e30*/  F2FP.BF16.PACK_AB R73, R234, R235 ;  /* 0x000000ebea49723e */ /* 0x020fe200000010ff */
[C---:B------:R-:W-:Y:S02]  /*8e40*/  FMUL.FTZ R5, R2.reuse, R77 ;  /* 0x0000004d02057220 */ /* 0x040fe40000410000 */
[C---:B------:R-:W-:Y:S02]  /*8e50*/  FMUL.FTZ R52, R2.reuse, R52 ;  /* 0x0000003402347220 */ /* 0x040fe40000410000 */
[C---:B------:R-:W-:Y:S02]  /*8e60*/  FMUL.FTZ R53, R2.reuse, R53 ;  /* 0x0000003502357220 */ /* 0x040fe40000410000 */
[C---:B------:R-:W-:Y:S02]  /*8e70*/  FMUL.FTZ R56, R2.reuse, R56 ;  /* 0x0000003802387220 */ /* 0x040fe40000410000 */
[C---:B------:R-:W-:Y:S01]  /*8e80*/  FMUL.FTZ R57, R2.reuse, R57 ;  /* 0x0000003902397220 */ /* 0x040fe20000410000 */
[----:B-1----:R-:W-:Y:S01]  /*8e90*/  FSEL R0, R3, RZ, P0 ;  /* 0x000000ff03007208 */ /* 0x002fe20000000000 */
[----:B------:R-:W-:Y:S01]  /*8ea0*/  FMUL.FTZ R60, R2, R60 ;  /* 0x0000003c023c7220 */ /* 0x000fe20000410000 */
[----:B------:R-:W-:Y:S01]  /*8eb0*/  ISETP.GT.AND P0, PT, R218, R240, PT ;  /* 0x000000f0da00720c */ /* 0x000fe20003f04270 */
[----:B------:R-:W-:Y:S02]  /*8ec0*/  FMUL.FTZ R61, R2, R61 ;  /* 0x0000003d023d7220 */ /* 0x000fe40000410000 */
[----:B------:R-:W-:Y:S02]  /*8ed0*/  FADD.FTZ R0, -R0, R70 ;  /* 0x0000004600007221 */ /* 0x000fe40000010100 */
[--C-:B------:R-:W-:Y:S02]  /*8ee0*/  FFMA.FTZ R70, R133, c[0x0][0x2d0], -R69.reuse ;  /* 0x0000b40085467a23 */ /* 0x100fe40000010845 */
[----:B------:R-:W-:Y:S01]  /*8ef0*/  FMUL.FTZ R0, R0, c[0x0][0x2d0] ;  /* 0x0000b40000007a20 */ /* 0x000fe20000410000 */
[----:B--2---:R-:W-:Y:S01]  /*8f00*/  F2FP.BF16.PACK_AB R75, R230, R233 ;  /* 0x000000e9e64b723e */ /* 0x004fe200000010ff */
[C---:B------:R-:W-:Y:S02]  /*8f10*/  FMUL.FTZ R4, R2.reuse, R76 ;  /* 0x0000004c02047220 */ /* 0x040fe40000410000 */
[C---:B------:R-:W-:Y:S02]  /*8f20*/  FMUL.FTZ R64, R2.reuse, R64 ;  /* 0x0000004002407220 */ /* 0x040fe40000410000 */
[----:B------:R-:W1:Y:S01]  /*8f30*/  MUFU.EX2 R0, R0 ;  /* 0x0000000000007308 */ /* 0x000e620000000800 */
[----:B------:R-:W-:Y:S02]  /*8f40*/  FMUL.FTZ R65, R2, R65 ;  /* 0x0000004102417220 */ /* 0x000fe40000410000 */
[C---:B-1----:R-:W-:Y:S02]  /*8f50*/  FMUL.FTZ R6, R0.reuse, R78 ;  /* 0x0000004e00067220 */ /* 0x042fe40000410000 */
[C---:B------:R-:W-:Y:S02]  /*8f60*/  FMUL.FTZ R7, R0.reuse, R79 ;  /* 0x0000004f00077220 */ /* 0x040fe40000410000 */
[----:B------:R-:W1:Y:S01]  /*8f70*/  LDSM.16.MT88.4 R76, [R198+0x3100] ;  /* 0x00310000c64c783b */ /* 0x000e620000004200 */
[C---:B------:R-:W-:Y:S02]  /*8f80*/  FMUL.FTZ R10, R0.reuse, R82 ;  /* 0x00000052000a7220 */ /* 0x040fe40000410000 */
[C---:B------:R-:W-:Y:S02]  /*8f90*/  FMUL.FTZ R11, R0.reuse, R83 ;  /* 0x00000053000b7220 */ /* 0x040fe40000410000 */
[C---:B---3--:R-:W-:Y:S03]  /*8fa0*/  HMMA.16816.F32.BF16 R4, R72.reuse, R12, R4 ;  /* 0x0000000c4804723c */ /* 0x048fe60000041804 */
[----:B------:R-:W2:Y:S02]  /*8fb0*/  LDSM.16.MT88.4 R80, [R201+0x3100] ;  /* 0x00310000c950783b */ /* 0x000ea40000004200 */
[----:B------:R-:W-:Y:S02]  /*8fc0*/  FMUL.FTZ R18, R0, R90 ;  /* 0x0000005a00127220 */ /* 0x000fe40000410000 */
[C---:B------:R-:W-:Y:S01]  /*8fd0*/  FMUL.FTZ R12, R2.reuse, R84 ;  /* 0x00000054020c7220 */ /* 0x040fe20000410000 */
[C---:B------:R-:W-:Y:S04]  /*8fe0*/  HMMA.16816.F32.BF16 R8, R72.reuse, R14, R8 ;  /* 0x0000000e4808723c */ /* 0x040fe80000041808 */
[----:B------:R-:W-:Y:S02]  /*8ff0*/  FMUL.FTZ R13, R2, R85 ;  /* 0x00000055020d7220 */ /* 0x000fe40000410000 */
[C---:B------:R-:W-:Y:S02]  /*9000*/  FMUL.FTZ R19, R0.reuse, R91 ;  /* 0x0000005b00137220 */ /* 0x040fe40000410000 */
[C---:B------:R-:W-:Y:S01]  /*9010*/  FMUL.FTZ R14, R0.reuse, R86 ;  /* 0x00000056000e7220 */ /* 0x040fe20000410000 */
[----:B------:R-:W-:Y:S03]  /*9020*/  LDSM.16.MT88.4 R88, [R201+0x900] ;  /* 0x00090000c958783b */ /* 0x000fe60000004200 */
[C---:B------:R-:W-:Y:S02]  /*9030*/  FMUL.FTZ R15, R0.reuse, R87 ;  /* 0x00000057000f7220 */ /* 0x040fe40000410000 */
[C---:B------:R-:W-:Y:S02]  /*9040*/  FMUL.FTZ R26, R0.reuse, R98 ;  /* 0x00000062001a7220 */ /* 0x040fe40000410000 */
[C---:B------:R-:W-:Y:S01]  /*9050*/  FMUL.FTZ R27, R0.reuse, R99 ;  /* 0x00000063001b7220 */ /* 0x040fe20000410000 */
[----:B------:R-:W3:Y:S01]  /*9060*/  LDSM.16.MT88.4 R84, [R200+0x3100] ;  /* 0x00310000c854783b */ /* 0x000ee20000004200 */
[C---:B------:R-:W-:Y:S01]  /*9070*/  FMUL.FTZ R34, R0.reuse, R106 ;  /* 0x0000006a00227220 */ /* 0x040fe20000410000 */
[C---:B------:R-:W-:Y:S03]  /*9080*/  HMMA.16816.F32.BF16 R12, R72.reuse, R20, R12 ;  /* 0x00000014480c723c */ /* 0x040fe6000004180c */
[C---:B------:R-:W-:Y:S02]  /*9090*/  FMUL.FTZ R35, R0.reuse, R107 ;  /* 0x0000006b00237220 */ /* 0x040fe40000410000 */
[----:B------:R-:W-:Y:S01]  /*90a0*/  FMUL.FTZ R42, R0, R114 ;  /* 0x00000072002a7220 */ /* 0x000fe20000410000 */
[----:B------:R-:W-:Y:S01]  /*90b0*/  LDSM.16.MT88.4 R96, [R200+0x4900] ;  /* 0x00490000c860783b */ /* 0x000fe20000004200 */
[C---:B------:R-:W-:Y:S01]  /*90c0*/  FMUL.FTZ R20, R2.reuse, R92 ;  /* 0x0000005c02147220 */ /* 0x040fe20000410000 */
[C---:B------:R-:W-:Y:S04]  /*90d0*/  HMMA.16816.F32.BF16 R16, R72.reuse, R22, R16 ;  /* 0x000000164810723c */ /* 0x040fe80000041810 */
[----:B------:R-:W-:Y:S02]  /*90e0*/  FMUL.FTZ R21, R2, R93 ;  /* 0x0000005d02157220 */ /* 0x000fe40000410000 */
[C---:B------:R-:W-:Y:S01]  /*90f0*/  FMUL.FTZ R43, R0.reuse, R115 ;  /* 0x00000073002b7220 */ /* 0x040fe20000410000 */
[----:B------:R-:W-:Y:S01]  /*9100*/  LDSM.16.MT88.4 R104, [R200+0x2900] ;  /* 0x00290000c868783b */ /* 0x000fe20000004200 */
[C---:B------:R-:W-:Y:S04]  /*9110*/  FMUL.FTZ R22, R0.reuse, R94 ;  /* 0x0000005e00167220 */ /* 0x040fe80000410000 */
[C---:B------:R-:W-:Y:S02]  /*9120*/  FMUL.FTZ R23, R0.reuse, R95 ;  /* 0x0000005f00177220 */ /* 0x040fe40000410000 */
[C---:B------:R-:W-:Y:S01]  /*9130*/  FMUL.FTZ R50, R0.reuse, R122 ;  /* 0x0000007a00327220 */ /* 0x040fe20000410000 */
[----:B------:R-:W-:Y:S01]  /*9140*/  LDSM.16.MT88.4 R92, [R200+0x900] ;  /* 0x00090000c85c783b */ /* 0x000fe20000004200 */
[C---:B------:R-:W-:Y:S02]  /*9150*/  FMUL.FTZ R51, R0.reuse, R123 ;  /* 0x0000007b00337220 */ /* 0x040fe40000410000 */
[C---:B------:R-:W-:Y:S01]  /*9160*/  FMUL.FTZ R54, R0.reuse, R54 ;  /* 0x0000003600367220 */ /* 0x040fe20000410000 */
[C---:B------:R-:W-:Y:S03]  /*9170*/  HMMA.16816.F32.BF16 R20, R72.reuse, R28, R20 ;  /* 0x0000001c4814723c */ /* 0x040fe60000041814 */
[C---:B------:R-:W-:Y:S02]  /*9180*/  FMUL.FTZ R55, R0.reuse, R55 ;  /* 0x0000003700377220 */ /* 0x040fe40000410000 */
[----:B------:R-:W-:Y:S02]  /*9190*/  FMUL.FTZ R58, R0, R58 ;  /* 0x0000003a003a7220 */ /* 0x000fe40000410000 */
[C---:B------:R-:W-:Y:S01]  /*91a0*/  FMUL.FTZ R28, R2.reuse, R100 ;  /* 0x00000064021c7220 */ /* 0x040fe20000410000 */
[C---:B------:R-:W-:Y:S04]  /*91b0*/  HMMA.16816.F32.BF16 R24, R72.reuse, R30, R24 ;  /* 0x0000001e4818723c */ /* 0x040fe80000041818 */
[----:B------:R-:W-:Y:S02]  /*91c0*/  FMUL.FTZ R29, R2, R101 ;  /* 0x00000065021d7220 */ /* 0x000fe40000410000 */
[C---:B------:R-:W-:Y:S02]  /*91d0*/  FMUL.FTZ R59, R0.reuse, R59 ;  /* 0x0000003b003b7220 */ /* 0x040fe40000410000 */
[C---:B------:R-:W-:Y:S04]  /*91e0*/  FMUL.FTZ R30, R0.reuse, R102 ;  /* 0x00000066001e7220 */ /* 0x040fe80000410000 */
[C---:B------:R-:W-:Y:S02]  /*91f0*/  FMUL.FTZ R31, R0.reuse, R103 ;  /* 0x00000067001f7220 */ /* 0x040fe40000410000 */
[----:B------:R-:W-:Y:S01]  /*9200*/  LDSM.16.MT88.4 R100, [R201+0x2900] ;  /* 0x00290000c964783b */ /* 0x000fe20000004200 */
[C---:B------:R-:W-:Y:S02]  /*9210*/  FMUL.FTZ R62, R0.reuse, R62 ;  /* 0x0000003e003e7220 */ /* 0x040fe40000410000 */
[C---:B------:R-:W-:Y:S02]  /*9220*/  FMUL.FTZ R63, R0.reuse, R63 ;  /* 0x0000003f003f7220 */ /* 0x040fe40000410000 */
[C---:B------:R-:W-:Y:S03]  /*9230*/  HMMA.16816.F32.BF16 R28, R72.reuse, R36, R28 ;  /* 0x00000024481c723c */ /* 0x040fe6000004181c */
[C---:B------:R-:W-:Y:S02]  /*9240*/  FMUL.FTZ R66, R0.reuse, R66 ;  /* 0x0000004200427220 */ /* 0x040fe40000410000 */
[----:B------:R-:W-:Y:S02]  /*9250*/  FMUL.FTZ R67, R0, R67 ;  /* 0x0000004300437220 */ /* 0x000fe40000410000 */
[--C-:B------:R-:W-:Y:S01]  /*9260*/  FFMA.FTZ R36, R40, c[0x0][0x2d0], -R132.reuse ;  /* 0x0000b40028247a23 */ /* 0x100fe20000010884 */
[C---:B------:R-:W-:Y:S03]  /*9270*/  HMMA.16816.F32.BF16 R32, R72.reuse, R38, R32 ;  /* 0x000000264820723c */ /* 0x040fe60000041820 */
[----:B------:R4:W-:Y:S01]  /*9280*/  MUFU.EX2 R229, R36 ;  /* 0x0000002400e57308 */ /* 0x0009e20000000800 */
[----:B------:R-:W-:Y:S02]  /*9290*/  FMUL.FTZ R37, R2, R109 ;  /* 0x0000006d02257220 */ /* 0x000fe40000410000 */
[--C-:B------:R-:W-:Y:S02]  /*92a0*/  FFMA.FTZ R40, R41, c[0x0][0x2d0], -R132.reuse ;  /* 0x0000b40029287a23 */ /* 0x100fe40000010884 */
[C---:B------:R-:W-:Y:S04]  /*92b0*/  FMUL.FTZ R39, R0.reuse, R111 ;  /* 0x0000006f00277220 */ /* 0x040fe80000410000 */
[----:B------:R-:W-:Y:S01]  /*92c0*/  FMUL.FTZ R38, R0, R110 ;  /* 0x0000006e00267220 */ /* 0x000fe20000410000 */
[----:B------:R5:W-:Y:S01]  /*92d0*/  MUFU.EX2 R109, R70 ;  /* 0x00000046006d7308 */ /* 0x000be20000000800 */
[C---:B------:R-:W-:Y:S09]  /*92e0*/  FMUL.FTZ R41, R2.reuse, R113 ;  /* 0x0000007102297220 */ /* 0x040ff20000410000 */
[----:B------:R1:W1:Y:S01]  /*92f0*/  MUFU.EX2 R111, R40 ;  /* 0x00000028006f7308 */ /* 0x0002620000000800 */
[----:B----4-:R-:W-:Y:S07]  /*9300*/  FMUL.FTZ R36, R2, R108 ;  /* 0x0000006c02247220 */ /* 0x010fee0000410000 */
[C---:B------:R-:W-:Y:S03]  /*9310*/  HMMA.16816.F32.BF16 R36, R72.reuse, R44, R36 ;  /* 0x0000002c4824723c */ /* 0x040fe60000041824 */
[--C-:B-----5:R-:W-:Y:S04]  /*9320*/  FFMA.FTZ R70, R134, c[0x0][0x2d0], -R69.reuse ;  /* 0x0000b40086467a23 */ /* 0x120fe80000010845 */
[----:B------:R4:W-:Y:S01]  /*9330*/  MUFU.EX2 R108, R70 ;  /* 0x00000046006c7308 */ /* 0x0009e20000000800 */
[----:B------:R-:W-:Y:S04]  /*9340*/  FMUL.FTZ R45, R2, R117 ;  /* 0x00000075022d7220 */ /* 0x000fe80000410000 */
[--C-:B------:R-:W-:Y:S02]  /*9350*/  FFMA.FTZ R44, R48, c[0x0][0x2d0], -R132.reuse ;  /* 0x0000b400302c7a23 */ /* 0x100fe40000010884 */
[C---:B-1----:R-:W-:Y:S02]  /*9360*/  FMUL.FTZ R40, R2.reuse, R112 ;  /* 0x0000007002287220 */ /* 0x042fe40000410000 */
[----:B------:R-:W-:Y:S01]  /*9370*/  LDSM.16.MT88.4 R112, [R197+0x5900] ;  /* 0x00590000c570783b */ /* 0x000fe20000004200 */
[--C-:B------:R-:W-:Y:S01]  /*9380*/  FFMA.FTZ R48, R49, c[0x0][0x2d0], -R132.reuse ;  /* 0x0000b40031307a23 */ /* 0x100fe20000010884 */
[----:B------:R1:W-:Y:S01]  /*9390*/  MUFU.EX2 R110, R44 ;  /* 0x0000002c006e7308 */ /* 0x0003e20000000800 */
[----:B------:R-:W-:Y:S02]  /*93a0*/  FMUL.FTZ R49, R2, R121 ;  /* 0x0000007902317220 */ /* 0x000fe40000410000 */
[C---:B------:R-:W-:Y:S07]  /*93b0*/  HMMA.16816.F32.BF16 R40, R72.reuse, R46, R40 ;  /* 0x0000002e4828723c */ /* 0x040fee0000041828 */
[C---:B------:R-:W-:Y:S01]  /*93c0*/  FMUL.FTZ R47, R0.reuse, R119 ;  /* 0x00000077002f7220 */ /* 0x040fe20000410000 */
[----:B------:R5:W2:Y:S01]  /*93d0*/  MUFU.EX2 R228, R48 ;  /* 0x0000003000e47308 */ /* 0x000aa20000000800 */
[----:B------:R-:W-:Y:S03]  /*93e0*/  FMUL.FTZ R46, R0, R118 ;  /* 0x00000076002e7220 */ /* 0x000fe60000410000 */
[--C-:B----4-:R-:W-:Y:S06]  /*93f0*/  FFMA.FTZ R70, R135, c[0x0][0x2d0], -R69.reuse ;  /* 0x0000b40087467a23 */ /* 0x110fec0000010845 */
[----:B------:R4:W-:Y:S01]  /*9400*/  MUFU.EX2 R227, R70 ;  /* 0x0000004600e37308 */ /* 0x0009e20000000800 */
[C---:B-1----:R-:W-:Y:S07]  /*9410*/  FMUL.FTZ R44, R2.reuse, R116 ;  /* 0x00000074022c7220 */ /* 0x042fee0000410000 */
[C---:B------:R-:W-:Y:S03]  /*9420*/  HMMA.16816.F32.BF16 R44, R72.reuse, R76, R44 ;  /* 0x0000004c482c723c */ /* 0x040fe6000004182c */
[----:B-----5:R-:W-:Y:S02]  /*9430*/  FMUL.FTZ R48, R2, R120 ;  /* 0x0000007802307220 */ /* 0x020fe40000410000 */
[----:B------:R-:W-:Y:S05]  /*9440*/  LDSM.16.MT88.4 R120, [R198+0x5900] ;  /* 0x00590000c678783b */ /* 0x000fea0000004200 */
[C---:B------:R-:W-:Y:S03]  /*9450*/  HMMA.16816.F32.BF16 R48, R72.reuse, R78, R48 ;  /* 0x0000004e4830723c */ /* 0x040fe60000041830 */
[--C-:B----4-:R-:W-:Y:S01]  /*9460*/  FFMA.FTZ R70, R136, c[0x0][0x2d0], -R69.reuse ;  /* 0x0000b40088467a23 */ /* 0x110fe20000010845 */
[----:B------:R-:W1:Y:S03]  /*9470*/  LDSM.16.MT88.4 R76, [R197+0x900] ;  /* 0x00090000c54c783b */ /* 0x000e660000004200 */
[----:B------:R4:W5:Y:S01]  /*9480*/  MUFU.EX2 R225, R70 ;  /* 0x0000004600e17308 */ /* 0x0009620000000800 */
[C---:B--2---:R-:W-:Y:S08]  /*9490*/  HMMA.16816.F32.BF16 R52, R72.reuse, R80, R52 ;  /* 0x000000504834723c */ /* 0x044ff00000041834 */
[C---:B------:R-:W-:Y:S01]  /*94a0*/  HMMA.16816.F32.BF16 R56, R72.reuse, R82, R56 ;  /* 0x000000524838723c */ /* 0x040fe20000041838 */
[----:B------:R-:W2:Y:S07]  /*94b0*/  LDSM.16.MT88.4 R80, [R198+0x900] ;  /* 0x00090000c650783b */ /* 0x000eae0000004200 */
[C---:B---3--:R-:W-:Y:S04]  /*94c0*/  HMMA.16816.F32.BF16 R60, R72.reuse, R84, R60 ;  /* 0x00000054483c723c */ /* 0x048fe8000004183c */
[--C-:B----4-:R-:W-:Y:S04]  /*94d0*/  FFMA.FTZ R70, R140, c[0x0][0x2d0], -R132.reuse ;  /* 0x0000b4008c467a23 */ /* 0x110fe80000010884 */
[----:B------:R-:W-:Y:S01]  /*94e0*/  HMMA.16816.F32.BF16 R64, R72, R86, R64 ;  /* 0x000000564840723c */ /* 0x000fe20000041840 */
[----:B------:R-:W3:Y:S01]  /*94f0*/  LDSM.16.MT88.4 R84, [R197+0x3900] ;  /* 0x00390000c554783b */ /* 0x000ee20000004200 */
[----:B------:R4:W-:Y:S05]  /*9500*/  MUFU.EX2 R119, R70 ;  /* 0x0000004600777308 */ /* 0x0009ea0000000800 */
[----:B------:R-:W-:Y:S02]  /*9510*/  F2FP.BF16.PACK_AB R72, R111, R229 ;  /* 0x000000e56f48723e */ /* 0x000fe400000010ff */
[----:B------:R-:W-:Y:S03]  /*9520*/  F2FP.BF16.PACK_AB R74, R228, R110 ;  /* 0x0000006ee44a723e */ /* 0x000fe600000010ff */
[----:B------:R-:W-:Y:S02]  /*9530*/  F2FP.BF16.PACK_AB R73, R108, R109 ;  /* 0x0000006d6c49723e */ /* 0x000fe400000010ff */
[----:B-----5:R-:W-:Y:S07]  /*9540*/  F2FP.BF16.PACK_AB R75, R225, R227 ;  /* 0x000000e3e14b723e */ /* 0x020fee00000010ff */
[C---:B-1----:R-:W-:Y:S03]  /*9550*/  HMMA.16816.F32.BF16 R4, R72.reuse, R76, R4 ;  /* 0x0000004c4804723c */ /* 0x042fe60000041804 */
[--C-:B----4-:R-:W-:Y:S05]  /*9560*/  FFMA.FTZ R70, R141, c[0x0][0x2d0], -R132.reuse ;  /* 0x0000b4008d467a23 */ /* 0x110fea0000010884 */
[C---:B------:R-:W-:Y:S01]  /*9570*/  HMMA.16816.F32.BF16 R8, R72.reuse, R78, R8 ;  /* 0x0000004e4808723c */ /* 0x040fe20000041808 */
[----:B------:R-:W1:Y:S01]  /*9580*/  LDSM.16.MT88.4 R76, [R198+0x3900] ;  /* 0x00390000c64c783b */ /* 0x000e620000004200 */
[----:B------:R4:W5:Y:S06]  /*9590*/  MUFU.EX2 R224, R70 ;  /* 0x0000004600e07308 */ /* 0x00096c0000000800 */
[C---:B--2---:R-:W-:Y:S08]  /*95a0*/  HMMA.16816.F32.BF16 R12, R72.reuse, R80, R12 ;  /* 0x00000050480c723c */ /* 0x044ff0000004180c */
[C---:B------:R-:W-:Y:S01]  /*95b0*/  HMMA.16816.F32.BF16 R16, R72.reuse, R82, R16 ;  /* 0x000000524810723c */ /* 0x040fe20000041810 */
[----:B------:R-:W2:Y:S07]  /*95c0*/  LDSM.16.MT88.4 R80, [R201+0x3900] ;  /* 0x00390000c950783b */ /* 0x000eae0000004200 */
[C---:B------:R-:W-:Y:S04]  /*95d0*/  HMMA.16816.F32.BF16 R20, R72.reuse, R88, R20 ;  /* 0x000000584814723c */ /* 0x040fe80000041814 */
[--C-:B----4-:R-:W-:Y:S04]  /*95e0*/  FFMA.FTZ R70, R143, c[0x0][0x2d0], -R132.reuse ;  /* 0x0000b4008f467a23 */ /* 0x110fe80000010884 */
[C---:B------:R-:W-:Y:S01]  /*95f0*/  HMMA.16816.F32.BF16 R24, R72.reuse, R90, R24 ;  /* 0x0000005a4818723c */ /* 0x040fe20000041818 */
[----:B------:R4:W-:Y:S01]  /*9600*/  MUFU.EX2 R118, R70 ;  /* 0x0000004600767308 */ /* 0x0009e20000000800 */
[----:B------:R-:W2:Y:S06]  /*9610*/  LDSM.16.MT88.4 R88, [R200+0x3900] ;  /* 0x00390000c858783b */ /* 0x000eac0000004200 */
[C---:B------:R-:W-:Y:S08]  /*9620*/  HMMA.16816.F32.BF16 R28, R72.reuse, R92, R28 ;  /* 0x0000005c481c723c */ /* 0x040ff0000004181c */
[C---:B------:R-:W-:Y:S01]  /*9630*/  HMMA.16816.F32.BF16 R32, R72.reuse, R94, R32 ;  /* 0x0000005e4820723c */ /* 0x040fe20000041820 */
[----:B------:R-:W-:Y:S07]  /*9640*/  LDSM.16.MT88.4 R92, [R200+0x4100] ;  /* 0x00410000c85c783b */ /* 0x000fee0000004200 */
[C---:B---3--:R-:W-:Y:S04]  /*9650*/  HMMA.16816.F32.BF16 R36, R72.reuse, R84, R36 ;  /* 0x000000544824723c */ /* 0x048fe80000041824 */
[--C-:B----4-:R-:W-:Y:S04]  /*9660*/  FFMA.FTZ R70, R144, c[0x0][0x2d0], -R132.reuse ;  /* 0x0000b40090467a23 */ /* 0x110fe80000010884 */
[C---:B------:R-:W-:Y:S01]  /*9670*/  HMMA.16816.F32.BF16 R40, R72.reuse, R86, R40 ;  /* 0x000000564828723c */ /* 0x040fe20000041828 */
[----:B------:R3:W4:Y:S01]  /*9680*/  MUFU.EX2 R223, R70 ;  /* 0x0000004600df7308 */ /* 0x0007220000000800 */
[----:B------:R-:W-:Y:S06]  /*9690*/  LDSM.16.MT88.4 R84, [R198+0x1100] ;  /* 0x00110000c654783b */ /* 0x000fec0000004200 */
[C---:B-1----:R-:W-:Y:S08]  /*96a0*/  HMMA.16816.F32.BF16 R44, R72.reuse, R76, R44 ;  /* 0x0000004c482c723c */ /* 0x042ff0000004182c */
[C---:B------:R-:W-:Y:S01]  /*96b0*/  HMMA.16816.F32.BF16 R48, R72.reuse, R78, R48 ;  /* 0x0000004e4830723c */ /* 0x040fe20000041830 */
[----:B------:R-:W1:Y:S07]  /*96c0*/  LDSM.16.MT88.4 R76, [R197+0x1100] ;  /* 0x00110000c54c783b */ /* 0x000e6e0000004200 */
[C---:B--2---:R-:W-:Y:S04]  /*96d0*/  HMMA.16816.F32.BF16 R52, R72.reuse, R80, R52 ;  /* 0x000000504834723c */ /* 0x044fe80000041834 */
[--C-:B---3--:R-:W-:Y:S04]  /*96e0*/  FFMA.FTZ R70, R137, c[0x0][0x2d0], -R69.reuse ;  /* 0x0000b40089467a23 */ /* 0x108fe80000010845 */
[C---:B------:R-:W-:Y:S01]  /*96f0*/  HMMA.16816.F32.BF16 R56, R72.reuse, R82, R56 ;  /* 0x000000524838723c */ /* 0x040fe20000041838 */
[----:B------:R2:W-:Y:S01]  /*9700*/  MUFU.EX2 R117, R70 ;  /* 0x0000004600757308 */ /* 0x0005e20000000800 */
[----:B------:R-:W3:Y:S06]  /*9710*/  LDSM.16.MT88.4 R80, [R201+0x1100] ;  /* 0x00110000c950783b */ /* 0x000eec0000004200 */
[C---:B------:R-:W-:Y:S08]  /*9720*/  HMMA.16816.F32.BF16 R60, R72.reuse, R88, R60 ;  /* 0x00000058483c723c */ /* 0x040ff0000004183c */
[----:B------:R-:W-:Y:S01]  /*9730*/  HMMA.16816.F32.BF16 R64, R72, R90, R64 ;  /* 0x0000005a4840723c */ /* 0x000fe20000041840 */
[----:B------:R-:W1:Y:S06]  /*9740*/  LDSM.16.MT88.4 R88, [R200+0x1100] ;  /* 0x00110000c858783b */ /* 0x000e6c0000004200 */
[----:B-----5:R-:W-:Y:S01]  /*9750*/  F2FP.BF16.PACK_AB R72, R224, R119 ;  /* 0x00000077e048723e */ /* 0x020fe200000010ff */
[--C-:B--2---:R-:W-:Y:S01]  /*9760*/  FFMA.FTZ R70, R138, c[0x0][0x2d0], -R69.reuse ;  /* 0x0000b4008a467a23 */ /* 0x104fe20000010845 */
[----:B----4-:R-:W-:Y:S03]  /*9770*/  F2FP.BF16.PACK_AB R74, R223, R118 ;  /* 0x00000076df4a723e */ /* 0x010fe600000010ff */
[----:B------:R2:W4:Y:S02]  /*9780*/  MUFU.EX2 R116, R70 ;  /* 0x0000004600747308 */ /* 0x0005240000000800 */
[--C-:B--2---:R-:W-:Y:S01]  /*9790*/  FFMA.FTZ R70, R139, c[0x0][0x2d0], -R69.reuse ;  /* 0x0000b4008b467a23 */ /* 0x104fe20000010845 */
[----:B----4-:R-:W-:Y:S07]  /*97a0*/  F2FP.BF16.PACK_AB R73, R116, R117 ;  /* 0x000000757449723e */ /* 0x010fee00000010ff */
[----:B------:R2:W-:Y:S02]  /*97b0*/  MUFU.EX2 R215, R70 ;  /* 0x0000004600d77308 */ /* 0x0005e40000000800 */
[--C-:B--2---:R-:W-:Y:S08]  /*97c0*/  FFMA.FTZ R70, R142, c[0x0][0x2d0], -R69.reuse ;  /* 0x0000b4008e467a23 */ /* 0x104ff00000010845 */
[----:B------:R2:W4:Y:S02]  /*97d0*/  MUFU.EX2 R191, R70 ;  /* 0x0000004600bf7308 */ /* 0x0005240000000800 */
[--C-:B--2---:R-:W-:Y:S01]  /*97e0*/  FFMA.FTZ R70, R147, c[0x0][0x2d0], -R132.reuse ;  /* 0x0000b40093467a23 */ /* 0x104fe20000010884 */
[----:B----4-:R-:W-:Y:S07]  /*97f0*/  F2FP.BF16.PACK_AB R75, R191, R215 ;  /* 0x000000d7bf4b723e */ /* 0x010fee00000010ff */
[----:B------:R2:W-:Y:S01]  /*9800*/  MUFU.EX2 R190, R70 ;  /* 0x0000004600be7308 */ /* 0x0005e20000000800 */
[C---:B-1----:R-:W-:Y:S08]  /*9810*/  HMMA.16816.F32.BF16 R4, R72.reuse, R76, R4 ;  /* 0x0000004c4804723c */ /* 0x042ff00000041804 */
[C---:B------:R-:W-:Y:S01]  /*9820*/  HMMA.16816.F32.BF16 R8, R72.reuse, R78, R8 ;  /* 0x0000004e4808723c */ /* 0x040fe20000041808 */
[----:B------:R-:W1:Y:S07]  /*9830*/  LDSM.16.MT88.4 R76, [R197+0x4100] ;  /* 0x00410000c54c783b */ /* 0x000e6e0000004200 */
[C---:B------:R-:W-:Y:S04]  /*9840*/  HMMA.16816.F32.BF16 R12, R72.reuse, R84, R12 ;  /* 0x00000054480c723c */ /* 0x040fe8000004180c */
[--C-:B--2---:R-:W-:Y:S04]  /*9850*/  FFMA.FTZ R70, R150, c[0x0][0x2d0], -R132.reuse ;  /* 0x0000b40096467a23 */ /* 0x104fe80000010884 */
[C---:B------:R-:W-:Y:S01]  /*9860*/  HMMA.16816.F32.BF16 R16, R72.reuse, R86, R16 ;  /* 0x000000564810723c */ /* 0x040fe20000041810 */
[----:B------:R2:W4:Y:S01]  /*9870*/  MUFU.EX2 R189, R70 ;  /* 0x0000004600bd7308 */ /* 0x0005220000000800 */
[----:B------:R-:W5:Y:S06]  /*9880*/  LDSM.16.MT88.4 R84, [R198+0x4100] ;  /* 0x00410000c654783b */ /* 0x000f6c0000004200 */
[C---:B---3--:R-:W-:Y:S08]  /*9890*/  HMMA.16816.F32.BF16 R20, R72.reuse, R80, R20 ;  /* 0x000000504814723c */ /* 0x048ff00000041814 */
[C---:B------:R-:W-:Y:S01]  /*98a0*/  HMMA.16816.F32.BF16 R24, R72.reuse, R82, R24 ;  /* 0x000000524818723c */ /* 0x040fe20000041818 */
[----:B------:R-:W3:Y:S07]  /*98b0*/  LDSM.16.MT88.4 R80, [R201+0x4100] ;  /* 0x00410000c950783b */ /* 0x000eee0000004200 */
[C---:B------:R-:W-:Y:S04]  /*98c0*/  HMMA.16816.F32.BF16 R28, R72.reuse, R88, R28 ;  /* 0x00000058481c723c */ /* 0x040fe8000004181c */
[--C-:B--2---:R-:W-:Y:S04]  /*98d0*/  FFMA.FTZ R70, R151, c[0x0][0x2d0], -R132.reuse ;  /* 0x0000b40097467a23 */ /* 0x104fe80000010884 */
[C---:B------:R-:W-:Y:S01]  /*98e0*/  HMMA.16816.F32.BF16 R32, R72.reuse, R90, R32 ;  /* 0x0000005a4820723c */ /* 0x040fe20000041820 */
[----:B------:R2:W-:Y:S01]  /*98f0*/  MUFU.EX2 R188, R70 ;  /* 0x0000004600bc7308 */ /* 0x0005e20000000800 */
[----:B------:R-:W4:Y:S06]  /*9900*/  LDSM.16.MT88.4 R88, [R197+0x1900] ;  /* 0x00190000c558783b */ /* 0x000f2c0000004200 */
[C---:B-1----:R-:W-:Y:S08]  /*9910*/  HMMA.16816.F32.BF16 R36, R72.reuse, R76, R36 ;  /* 0x0000004c4824723c */ /* 0x042ff00000041824 */
[C---:B------:R-:W-:Y:S01]  /*9920*/  HMMA.16816.F32.BF16 R40, R72.reuse, R78, R40 ;  /* 0x0000004e4828723c */ /* 0x040fe20000041828 */
[----:B------:R-:W1:Y:S07]  /*9930*/  LDSM.16.MT88.4 R76, [R198+0x1900] ;  /* 0x00190000c64c783b */ /* 0x000e6e0000004200 */
[C---:B-----5:R-:W-:Y:S04]  /*9940*/  HMMA.16816.F32.BF16 R44, R72.reuse, R84, R44 ;  /* 0x00000054482c723c */ /* 0x060fe8000004182c */
[--C-:B--2---:R-:W-:Y:S04]  /*9950*/  FFMA.FTZ R70, R157, c[0x0][0x2d0], -R132.reuse ;  /* 0x0000b4009d467a23 */ /* 0x104fe80000010884 */
[C---:B------:R-:W-:Y:S01]  /*9960*/  HMMA.16816.F32.BF16 R48, R72.reuse, R86, R48 ;  /* 0x000000564830723c */ /* 0x040fe20000041830 */
[----:B------:R2:W5:Y:S01]  /*9970*/  MUFU.EX2 R157, R70 ;  /* 0x00000046009d7308 */ /* 0x0005620000000800 */
[----:B------:R-:W-:Y:S06]  /*9980*/  LDSM.16.MT88.4 R84, [R200+0x1900] ;  /* 0x00190000c854783b */ /* 0x000fec0000004200 */
[C---:B---3--:R-:W-:Y:S08]  /*9990*/  HMMA.16816.F32.BF16 R52, R72.reuse, R80, R52 ;  /* 0x000000504834723c */ /* 0x048ff00000041834 */
[C---:B------:R-:W-:Y:S01]  /*99a0*/  HMMA.16816.F32.BF16 R56, R72.reuse, R82, R56 ;  /* 0x000000524838723c */ /* 0x040fe20000041838 */
[----:B------:R-:W3:Y:S07]  /*99b0*/  LDSM.16.MT88.4 R80, [R201+0x1900] ;  /* 0x00190000c950783b */ /* 0x000eee0000004200 */
[C---:B------:R-:W-:Y:S04]  /*99c0*/  HMMA.16816.F32.BF16 R60, R72.reuse, R92, R60 ;  /* 0x0000005c483c723c */ /* 0x040fe8000004183c */
[--C-:B--2---:R-:W-:Y:S04]  /*99d0*/  FFMA.FTZ R70, R145, c[0x0][0x2d0], -R69.reuse ;  /* 0x0000b40091467a23 */ /* 0x104fe80000010845 */
[----:B------:R-:W-:Y:S01]  /*99e0*/  HMMA.16816.F32.BF16 R64, R72, R94, R64 ;  /* 0x0000005e4840723c */ /* 0x000fe20000041840 */
[----:B------:R2:W-:Y:S01]  /*99f0*/  MUFU.EX2 R151, R70 ;  /* 0x0000004600977308 */ /* 0x0005e20000000800 */
[----:B------:R-:W-:Y:S05]  /*9a00*/  LDSM.16.MT88.4 R92, [R201+0x4900] ;  /* 0x00490000c95c783b */ /* 0x000fea0000004200 */
[----:B----4-:R-:W-:Y:S02]  /*9a10*/  F2FP.BF16.PACK_AB R72, R189, R190 ;  /* 0x000000bebd48723e */ /* 0x010fe400000010ff */
[----:B-----5:R-:W-:Y:S03]  /*9a20*/  F2FP.BF16.PACK_AB R74, R157, R188 ;  /* 0x000000bc9d4a723e */ /* 0x020fe600000010ff */
[--C-:B--2---:R-:W-:Y:S04]  /*9a30*/  FFMA.FTZ R70, R146, c[0x0][0x2d0], -R69.reuse ;  /* 0x0000b40092467a23 */ /* 0x104fe80000010845 */
        /* <DEDUP_REMOVED lines=9> */
[C---:B------:R-:W-:Y:S08]  /*9ad0*/  HMMA.16816.F32.BF16 R4, R72.reuse, R88, R4 ;  /* 0x000000584804723c */ /* 0x040ff00000041804 */
[C---:B------:R-:W-:Y:S01]  /*9ae0*/  HMMA.16816.F32.BF16 R8, R72.reuse, R90, R8 ;  /* 0x0000005a4808723c */ /* 0x040fe20000041808 */
[----:B------:R-:W4:Y:S07]  /*9af0*/  LDSM.16.MT88.4 R88, [R197+0x4900] ;  /* 0x00490000c558783b */ /* 0x000f2e0000004200 */
[C---:B-1----:R-:W-:Y:S04]  /*9b00*/  HMMA.16816.F32.BF16 R12, R72.reuse, R76, R12 ;  /* 0x0000004c480c723c */ /* 0x042fe8000004180c */
[--C-:B--2---:R-:W-:Y:S04]  /*9b10*/  FFMA.FTZ R70, R162, c[0x0][0x2d0], -R132.reuse ;  /* 0x0000b400a2467a23 */ /* 0x104fe80000010884 */
[C---:B------:R-:W-:Y:S01]  /*9b20*/  HMMA.16816.F32.BF16 R16, R72.reuse, R78, R16 ;  /* 0x0000004e4810723c */ /* 0x040fe20000041810 */
[----:B------:R1:W2:Y:S01]  /*9b30*/  MUFU.EX2 R144, R70 ;  /* 0x0000004600907308 */ /* 0x0002a20000000800 */
[----:B------:R-:W5:Y:S06]  /*9b40*/  LDSM.16.MT88.4 R76, [R198+0x4900] ;  /* 0x00490000c64c783b */ /* 0x000f6c0000004200 */
[C---:B---3--:R-:W-:Y:S08]  /*9b50*/  HMMA.16816.F32.BF16 R20, R72.reuse, R80, R20 ;  /* 0x000000504814723c */ /* 0x048ff00000041814 */
[C---:B------:R-:W-:Y:S01]  /*9b60*/  HMMA.16816.F32.BF16 R24, R72.reuse, R82, R24 ;  /* 0x000000524818723c */ /* 0x040fe20000041818 */
[----:B------:R-:W3:Y:S07]  /*9b70*/  LDSM.16.MT88.4 R80, [R197+0x2100] ;  /* 0x00210000c550783b */ /* 0x000eee0000004200 */
[C---:B------:R-:W-:Y:S04]  /*9b80*/  HMMA.16816.F32.BF16 R28, R72.reuse, R84, R28 ;  /* 0x00000054481c723c */ /* 0x040fe8000004181c */
[--C-:B-1----:R-:W-:Y:S04]  /*9b90*/  FFMA.FTZ R70, R163, c[0x0][0x2d0], -R132.reuse ;  /* 0x0000b400a3467a23 */ /* 0x102fe80000010884 */
[C---:B------:R-:W-:Y:S01]  /*9ba0*/  HMMA.16816.F32.BF16 R32, R72.reuse, R86, R32 ;  /* 0x000000564820723c */ /* 0x040fe20000041820 */
[----:B------:R1:W-:Y:S01]  /*9bb0*/  MUFU.EX2 R143, R70 ;  /* 0x00000046008f7308 */ /* 0x0003e20000000800 */
[----:B------:R-:W2:Y:S06]  /*9bc0*/  LDSM.16.MT88.4 R84, [R198+0x2100] ;  /* 0x00210000c654783b */ /* 0x000eac0000004200 */
[C---:B----4-:R-:W-:Y:S08]  /*9bd0*/  HMMA.16816.F32.BF16 R36, R72.reuse, R88, R36 ;  /* 0x000000584824723c */ /* 0x050ff00000041824 */
[C---:B------:R-:W-:Y:S01]  /*9be0*/  HMMA.16816.F32.BF16 R40, R72.reuse, R90, R40 ;  /* 0x0000005a4828723c */ /* 0x040fe20000041828 */
[----:B------:R-:W-:Y:S07]  /*9bf0*/  LDSM.16.MT88.4 R88, [R200+0x2100] ;  /* 0x00210000c858783b */ /* 0x000fee0000004200 */
[C---:B-----5:R-:W-:Y:S04]  /*9c00*/  HMMA.16816.F32.BF16 R44, R72.reuse, R76, R44 ;  /* 0x0000004c482c723c */ /* 0x060fe8000004182c */
[--C-:B-1----:R-:W-:Y:S04]  /*9c10*/  FFMA.FTZ R70, R164, c[0x0][0x2d0], -R132.reuse ;  /* 0x0000b400a4467a23 */ /* 0x102fe80000010884 */
[C---:B------:R-:W-:Y:S01]  /*9c20*/  HMMA.16816.F32.BF16 R48, R72.reuse, R78, R48 ;  /* 0x0000004e4830723c */ /* 0x040fe20000041830 */
[----:B------:R1:W4:Y:S01]  /*9c30*/  MUFU.EX2 R142, R70 ;  /* 0x00000046008e7308 */ /* 0x0003220000000800 */
[----:B------:R-:W5:Y:S06]  /*9c40*/  LDSM.16.MT88.4 R76, [R201+0x2100] ;  /* 0x00210000c94c783b */ /* 0x000f6c0000004200 */
[C---:B------:R-:W-:Y:S08]  /*9c50*/  HMMA.16816.F32.BF16 R52, R72.reuse, R92, R52 ;  /* 0x0000005c4834723c */ /* 0x040ff00000041834 */
[C---:B------:R-:W-:Y:S01]  /*9c60*/  HMMA.16816.F32.BF16 R56, R72.reuse, R94, R56 ;  /* 0x0000005e4838723c */ /* 0x040fe20000041838 */
[----:B------:R-:W-:Y:S07]  /*9c70*/  LDSM.16.MT88.4 R92, [R201+0x5100] ;  /* 0x00510000c95c783b */ /* 0x000fee0000004200 */
[C---:B------:R-:W-:Y:S04]  /*9c80*/  HMMA.16816.F32.BF16 R60, R72.reuse, R96, R60 ;  /* 0x00000060483c723c */ /* 0x040fe8000004183c */
[--C-:B-1----:R-:W-:Y:S04]  /*9c90*/  FFMA.FTZ R70, R156, c[0x0][0x2d0], -R69.reuse ;  /* 0x0000b4009c467a23 */ /* 0x102fe80000010845 */
[----:B------:R-:W-:Y:S01]  /*9ca0*/  HMMA.16816.F32.BF16 R64, R72, R98, R64 ;  /* 0x000000624840723c */ /* 0x000fe20000041840 */
[----:B------:R1:W-:Y:S01]  /*9cb0*/  MUFU.EX2 R141, R70 ;  /* 0x00000046008d7308 */ /* 0x0003e20000000800 */
[----:B------:R-:W-:Y:S05]  /*9cc0*/  LDSM.16.MT88.4 R96, [R198+0x2900] ;  /* 0x00290000c660783b */ /* 0x000fea0000004200 */
[----:B--2---:R-:W-:Y:S02]  /*9cd0*/  F2FP.BF16.PACK_AB R72, R144, R145 ;  /* 0x000000919048723e */ /* 0x004fe400000010ff */
[----:B----4-:R-:W-:Y:S03]  /*9ce0*/  F2FP.BF16.PACK_AB R74, R142, R143 ;  /* 0x0000008f8e4a723e */ /* 0x010fe600000010ff */
[--C-:B-1----:R-:W-:Y:S04]  /*9cf0*/  FFMA.FTZ R70, R158, c[0x0][0x2d0], -R69.reuse ;  /* 0x0000b4009e467a23 */ /* 0x102fe80000010845 */
[----:B------:R1:W2:Y:S02]  /*9d00*/  MUFU.EX2 R140, R70 ;  /* 0x00000046008c7308 */ /* 0x0002a40000000800 */
[--C-:B-1----:R-:W-:Y:S01]  /*9d10*/  FFMA.FTZ R70, R159, c[0x0][0x2d0], -R69.reuse ;  /* 0x0000b4009f467a23 */ /* 0x102fe20000010845 */
[----:B--2---:R-:W-:Y:S07]  /*9d20*/  F2FP.BF16.PACK_AB R73, R140, R141 ;  /* 0x0000008d8c49723e */ /* 0x004fee00000010ff */
        /* <DEDUP_REMOVED lines=13> */
[----:B------:R-:W4:Y:S06]  /*9e00*/  LDSM.16.MT88.4 R84, [R198+0x5100] ;  /* 0x00510000c654783b */ /* 0x000f2c0000004200 */
[C---:B-----5:R-:W-:Y:S08]  /*9e10*/  HMMA.16816.F32.BF16 R20, R72.reuse, R76, R20 ;  /* 0x0000004c4814723c */ /* 0x060ff00000041814 */
[C---:B------:R-:W-:Y:S01]  /*9e20*/  HMMA.16816.F32.BF16 R24, R72.reuse, R78, R24 ;  /* 0x0000004e4818723c */ /* 0x040fe20000041818 */
[----:B------:R-:W5:Y:S07]  /*9e30*/  LDSM.16.MT88.4 R76, [R200+0x5100] ;  /* 0x00510000c84c783b */ /* 0x000f6e0000004200 */
[C---:B------:R-:W-:Y:S04]  /*9e40*/  HMMA.16816.F32.BF16 R28, R72.reuse, R88, R28 ;  /* 0x00000058481c723c */ /* 0x040fe8000004181c */
[--C-:B-1----:R-:W-:Y:S02]  /*9e50*/  FFMA.FTZ R70, R170, c[0x0][0x2d0], -R132.reuse ;  /* 0x0000b400aa467a23 */ /* 0x102fe40000010884 */
[----:B------:R-:W-:Y:S02]  /*9e60*/  FFMA.FTZ R132, R171, c[0x0][0x2d0], -R132 ;  /* 0x0000b400ab847a23 */ /* 0x000fe40000010884 */
[C---:B------:R-:W-:Y:S01]  /*9e70*/  HMMA.16816.F32.BF16 R32, R72.reuse, R90, R32 ;  /* 0x0000005a4820723c */ /* 0x040fe20000041820 */
[----:B------:R1:W-:Y:S01]  /*9e80*/  MUFU.EX2 R135, R70 ;  /* 0x0000004600877308 */ /* 0x0003e20000000800 */
[----:B------:R-:W3:Y:S06]  /*9e90*/  LDSM.16.MT88.4 R88, [R197+0x2900] ;  /* 0x00290000c558783b */ /* 0x000eec0000004200 */
[C---:B--2---:R-:W-:Y:S03]  /*9ea0*/  HMMA.16816.F32.BF16 R36, R72.reuse, R80, R36 ;  /* 0x000000504824723c */ /* 0x044fe60000041824 */
[----:B------:R-:W2:Y:S05]  /*9eb0*/  MUFU.EX2 R134, R132 ;  /* 0x0000008400867308 */ /* 0x000eaa0000000800 */
[C---:B------:R-:W-:Y:S08]  /*9ec0*/  HMMA.16816.F32.BF16 R40, R72.reuse, R82, R40 ;  /* 0x000000524828723c */ /* 0x040ff00000041828 */
[C---:B----4-:R-:W-:Y:S04]  /*9ed0*/  HMMA.16816.F32.BF16 R44, R72.reuse, R84, R44 ;  /* 0x00000054482c723c */ /* 0x050fe8000004182c */
[--C-:B-1----:R-:W-:Y:S04]  /*9ee0*/  FFMA.FTZ R70, R165, c[0x0][0x2d0], -R69.reuse ;  /* 0x0000b400a5467a23 */ /* 0x102fe80000010845 */
[C---:B------:R-:W-:Y:S01]  /*9ef0*/  HMMA.16816.F32.BF16 R48, R72.reuse, R86, R48 ;  /* 0x000000564830723c */ /* 0x040fe20000041830 */
[----:B------:R1:W-:Y:S07]  /*9f00*/  MUFU.EX2 R133, R70 ;  /* 0x0000004600857308 */ /* 0x0003ee0000000800 */
[C---:B------:R-:W-:Y:S08]  /*9f10*/  HMMA.16816.F32.BF16 R52, R72.reuse, R92, R52 ;  /* 0x0000005c4834723c */ /* 0x040ff00000041834 */
[C---:B------:R-:W-:Y:S08]  /*9f20*/  HMMA.16816.F32.BF16 R56, R72.reuse, R94, R56 ;  /* 0x0000005e4838723c */ /* 0x040ff00000041838 */
[C---:B-----5:R-:W-:Y:S04]  /*9f30*/  HMMA.16816.F32.BF16 R60, R72.reuse, R76, R60 ;  /* 0x0000004c483c723c */ /* 0x060fe8000004183c */
[--C-:B-1----:R-:W-:Y:S04]  /*9f40*/  FFMA.FTZ R70, R166, c[0x0][0x2d0], -R69.reuse ;  /* 0x0000b400a6467a23 */ /* 0x102fe80000010845 */
[----:B------:R-:W-:Y:S01]  /*9f50*/  HMMA.16816.F32.BF16 R64, R72, R78, R64 ;  /* 0x0000004e4840723c */ /* 0x000fe20000041840 */
[----:B------:R1:W4:Y:S06]  /*9f60*/  MUFU.EX2 R132, R70 ;  /* 0x0000004600847308 */ /* 0x00032c0000000800 */
[----:B---3--:R-:W-:Y:S02]  /*9f70*/  F2FP.BF16.PACK_AB R72, R136, R137 ;  /* 0x000000898848723e */ /* 0x008fe400000010ff */
[----:B--2---:R-:W-:Y:S03]  /*9f80*/  F2FP.BF16.PACK_AB R74, R134, R135 ;  /* 0x00000087864a723e */ /* 0x004fe600000010ff */
[--C-:B-1----:R-:W-:Y:S01]  /*9f90*/  FFMA.FTZ R70, R167, c[0x0][0x2d0], -R69.reuse ;  /* 0x0000b400a7467a23 */ /* 0x102fe20000010845 */
[----:B----4-:R-:W-:Y:S01]  /*9fa0*/  F2FP.BF16.PACK_AB R73, R132, R133 ;  /* 0x000000858449723e */ /* 0x010fe200000010ff */
[----:B------:R-:W-:Y:S04]  /*9fb0*/  FFMA.FTZ R69, R71, c[0x0][0x2d0], -R69 ;  /* 0x0000b40047457a23 */ /* 0x000fe80000010845 */
[----:B------:R-:W-:Y:S10]  /*9fc0*/  MUFU.EX2 R70, R70 ;  /* 0x0000004600467308 */ /* 0x000ff40000000800 */
[----:B------:R-:W1:Y:S02]  /*9fd0*/  MUFU.EX2 R69, R69 ;  /* 0x0000004500457308 */ /* 0x000e640000000800 */
[----:B-1----:R-:W-:Y:S07]  /*9fe0*/  F2FP.BF16.PACK_AB R75, R69, R70 ;  /* 0x00000046454b723e */ /* 0x002fee00000010ff */
[C---:B------:R-:W-:Y:S07]  /*9ff0*/  HMMA.16816.F32.BF16 R76, R72.reuse, R88, R4 ;  /* 0x00000058484c723c */ /* 0x040fee0000041804 */
[----:B------:R-:W-:Y:S01]  /*a000*/  FFMA.FTZ R4, R2, R249, R236 ;  /* 0x000000f902047223 */ /* 0x000fe200000100ec */
[C---:B------:R-:W-:Y:S01]  /*a010*/  HMMA.16816.F32.BF16 R80, R72.reuse, R90, R8 ;  /* 0x0000005a4850723c */ /* 0x040fe20000041808 */
[----:B------:R-:W-:Y:S03]  /*a020*/  LDSM.16.MT88.4 R8, [R200+0x5900] ;  /* 0x00590000c808783b */ /* 0x000fe60000004200 */
[----:B------:R-:W-:Y:S02]  /*a030*/  FFMA.FTZ R2, R0, R250, R235 ;  /* 0x000000fa00027223 */ /* 0x000fe400000100eb */
[----:B------:R-:W-:Y:S02]  /*a040*/  FADD.FTZ R0, R239, R4 ;  /* 0x00000004ef007221 */ /* 0x000fe40000010000 */
[C---:B------:R-:W-:Y:S01]  /*a050*/  HMMA.16816.F32.BF16 R84, R72.reuse, R96, R12 ;  /* 0x000000604854723c */ /* 0x040fe2000004180c */
[----:B------:R-:W1:Y:S03]  /*a060*/  LDSM.16.MT88.4 R4, [R201+0x5900] ;  /* 0x00590000c904783b */ /* 0x000e660000004200 */
        /* <DEDUP_REMOVED lines=14> */
[----:B------:R-:W-:Y:S01]  /*a150*/  FADD.FTZ R2, R227, R2 ;  /* 0x00000002e3027221 */ /* 0x000fe20000010000 */
[C---:B------:R-:W-:Y:S03]  /*a160*/  HMMA.16816.F32.BF16 R104, R72.reuse, R106, R32 ;  /* 0x0000006a4868723c */ /* 0x040fe60000041820 */
[----:B------:R-:W-:Y:S02]  /*a170*/  FADD.FTZ R0, R228, R0 ;  /* 0x00000000e4007221 */ /* 0x000fe40000010000 */
[----:B------:R-:W-:Y:S02]  /*a180*/  FADD.FTZ R2, R225, R2 ;  /* 0x00000002e1027221 */ /* 0x000fe40000010000 */
[----:B------:R-:W-:Y:S01]  /*a190*/  FADD.FTZ R0, R119, R0 ;  /* 0x0000000077007221 */ /* 0x000fe20000010000 */
[C---:B------:R-:W-:Y:S04]  /*a1a0*/  HMMA.16816.F32.BF16 R108, R72.reuse, R112, R36 ;  /* 0x00000070486c723c */ /* 0x040fe80000041824 */
[----:B------:R-:W-:Y:S02]  /*a1b0*/  FADD.FTZ R2, R117, R2 ;  /* 0x0000000275027221 */ /* 0x000fe40000010000 */
[----:B------:R-:W-:Y:S02]  /*a1c0*/  FADD.FTZ R0, R224, R0 ;  /* 0x00000000e0007221 */ /* 0x000fe40000010000 */
[----:B------:R-:W-:Y:S01]  /*a1d0*/  FADD.FTZ R2, R116, R2 ;  /* 0x0000000274027221 */ /* 0x000fe20000010000 */
[C---:B------:R-:W-:Y:S03]  /*a1e0*/  HMMA.16816.F32.BF16 R112, R72.reuse, R114, R40 ;  /* 0x000000724870723c */ /* 0x040fe60000041828 */
[----:B------:R-:W-:Y:S02]  /*a1f0*/  FADD.FTZ R0, R118, R0 ;  /* 0x0000000076007221 */ /* 0x000fe40000010000 */
[----:B------:R-:W-:Y:S01]  /*a200*/  FADD.FTZ R2, R215, R2 ;  /* 0x00000002d7027221 */ /* 0x000fe20000010000 */
[----:B------:R-:W-:Y:S01]  /*a210*/  IADD3 R215, R218, -0x1, RZ ;  /* 0xffffffffdad77810 */ /* 0x000fe20007ffe0ff */
[----:B------:R-:W-:Y:S01]  /*a220*/  FADD.FTZ R0, R223, R0 ;  /* 0x00000000df007221 */ /* 0x000fe20000010000 */
        /* <DEDUP_REMOVED lines=8> */
[C---:B-1----:R-:W-:Y:S04]  /*a2b0*/  HMMA.16816.F32.BF16 R52, R72.reuse, R4, R52 ;  /* 0x000000044834723c */ /* 0x042fe80000041834 */
        /* <DEDUP_REMOVED lines=11> */
[----:B------:R-:W-:Y:S03]  /*a370*/  HMMA.16816.F32.BF16 R64, R72, R10, R64 ;  /* 0x0000000a4840723c */ /* 0x000fe60000041840 */
[----:B------:R-:W-:Y:S02]  /*a380*/  FADD.FTZ R0, R142, R0 ;  /* 0x000000008e007221 */ /* 0x000fe40000010000 */
[----:B------:R-:W-:Y:S02]  /*a390*/  FADD.FTZ R4, R138, R2 ;  /* 0x000000028a047221 */ /* 0x000fe40000010000 */
[----:B------:R-:W-:Y:S02]  /*a3a0*/  FADD.FTZ R2, R137, R0 ;  /* 0x0000000089027221 */ /* 0x000fe40000010000 */
[----:B------:R-:W-:Y:S03]  /*a3b0*/  FADD.FTZ R0, R133, R4 ;  /* 0x0000000485007221 */ /* 0x000fe60000010000 */
[----:B------:R-:W-:Y:S02]  /*a3c0*/  FADD.FTZ R2, R136, R2 ;  /* 0x0000000288027221 */ /* 0x000fe40000010000 */
[----:B------:R-:W-:Y:S02]  /*a3d0*/  FADD.FTZ R0, R132, R0 ;  /* 0x0000000084007221 */ /* 0x000fe40000010000 */
[----:B------:R-:W-:Y:S02]  /*a3e0*/  FADD.FTZ R2, R135, R2 ;  /* 0x0000000287027221 */ /* 0x000fe40000010000 */
[----:B------:R-:W-:Y:S02]  /*a3f0*/  FADD.FTZ R0, R70, R0 ;  /* 0x0000000046007221 */ /* 0x000fe40000010000 */
[----:B------:R-:W-:Y:S02]  /*a400*/  FADD.FTZ R249, R134, R2 ;  /* 0x0000000286f97221 */ /* 0x000fe40000010000 */
[----:B------:R-:W-:Y:S02]  /*a410*/  FADD.FTZ R250, R69, R0 ;  /* 0x0000000045fa7221 */ /* 0x000fe40000010000 */
[----:B------:R-:W-:Y:S02]  /*a420*/  IMAD.MOV.U32 R218, RZ, RZ, R215 ;  /* 0x000000ffffda7224 */ /* 0x000fe400078e00d7 */
[----:B------:R-:W-:Y:S02]  /*a430*/  IMAD.MOV.U32 R69, RZ, RZ, R68 ;  /* 0x000000ffff457224 */ /* 0x000fe400078e0044 */
[----:B------:R-:W-:Y:S01]  /*a440*/  IMAD.MOV.U32 R70, RZ, RZ, R3 ;  /* 0x000000ffff467224 */ /* 0x000fe200078e0003 */
[----:B------:R-:W-:-:S05]  /*a450*/  @P0 BRA `(.L_x_265) ;  /* 0xffffbb7000000947 */ /* 0x000fca000383ffff */
.L_x_254:
[----:B------:R-:W2:Y:S04]  /*a460*/  LDL R2, [R1] ;  /* 0x0000000001027983 */ /* 0x000ea80000100800 */
[----:B------:R-:W1:Y:S02]  /*a470*/  S2R R0, SR_CTAID.X ;  /* 0x0000000000007919 */ /* 0x000e640000002500 */
[----:B-1----:R-:W-:-:S05]  /*a480*/  LEA R0, R0, 0x7f, 0x7 ;  /* 0x0000007f00007811 */ /* 0x002fca00078e38ff */
[----:B------:R-:W-:-:S05]  /*a490*/  @P4 IMAD.HI.U32 R4, R0, c[0x0][0x2c8], RZ ;  /* 0x0000b20000044a27 */ /* 0x000fca00078e00ff */
[----:B------:R-:W-:Y:S02]  /*a4a0*/  @P4 SHF.R.U32.HI R0, RZ, c[0x0][0x2cc], R4 ;  /* 0x0000b300ff004a19 */ /* 0x000fe40000011604 */
[----:B--2---:R-:W-:-:S05]  /*a4b0*/  IADD3 R2, R252, 0x1, -R2 ;  /* 0x00000001fc027810 */ /* 0x004fca0007ffe802 */
[----:B------:R-:W-:-:S05]  /*a4c0*/  IMAD.IADD R0, R2, 0x1, R0 ;  /* 0x0000000102007824 */ /* 0x000fca00078e0200 */
[----:B------:R-:W-:Y:S01]  /*a4d0*/  IADD3 R2, R0, -c[0x0][0x324], RZ ;  /* 0x8000c90000027a10 */ /* 0x000fe20007ffe0ff */
[----:B------:R-:W-:Y:S05]  /*a4e0*/  @!P3 BRA `(.L_x_266) ;  /* 0x000000f00000b947 */ /* 0x000fea0003800000 */
[----:B------:R-:W-:-:S13]  /*a4f0*/  ISETP.GT.AND P0, PT, R0, -0x1, PT ;  /* 0xffffffff0000780c */ /* 0x000fda0003f04270 */
[----:B------:R-:W-:Y:S05]  /*a500*/  @P0 BRA `(.L_x_267) ;  /* 0x0000007000000947 */ /* 0x000fea0003800000 */
[----:B------:R-:W-:Y:S01]  /*a510*/  IMAD.MOV.U32 R4, RZ, RZ, 0x1 ;  /* 0x00000001ff047424 */ /* 0x000fe200078e00ff */
[----:B------:R-:W-:-:S04]  /*a520*/  LOP3.LUT R0, RZ, R0, RZ, 0x33, !PT ;  /* 0x00000000ff007212 */ /* 0x000fc800078e33ff */
[----:B------:R-:W-:-:S13]  /*a530*/  ISETP.NE.AND P0, PT, R4, c[0x0][0x32c], PT ;  /* 0x0000cb0004007a0c */ /* 0x000fda0003f05270 */
[----:B------:R-:W-:-:S05]  /*a540*/  @P0 IMAD.HI.U32 R4, R0, c[0x0][0x330], RZ ;  /* 0x0000cc0000040a27 */ /* 0x000fca00078e00ff */
[----:B------:R-:W-:-:S04]  /*a550*/  @P0 SHF.R.U32.HI R0, RZ, c[0x0][0x334], R4 ;  /* 0x0000cd00ff000a19 */ /* 0x000fc80000011604 */
[----:B------:R-:W-:Y:S01]  /*a560*/  LOP3.LUT R0, RZ, R0, RZ, 0x33, !PT ;  /* 0x00000000ff007212 */ /* 0x000fe200078e33ff */
[----:B------:R-:W-:Y:S05]  /*a570*/  BRA `(.L_x_268) ;  /* 0x0000004000007947 */ /* 0x000fea0003800000 */
.L_x_267:
[----:B------:R-:W-:-:S04]  /*a580*/  MOV R4, 0x1 ;  /* 0x0000000100047802 */ /* 0x000fc80000000f00 */
[----:B------:R-:W-:-:S13]  /*a590*/  ISETP.NE.AND P0, PT, R4, c[0x0][0x32c], PT ;  /* 0x0000cb0004007a0c */ /* 0x000fda0003f05270 */
[----:B------:R-:W-:-:S05]  /*a5a0*/  @P0 IMAD.HI.U32 R4, R0, c[0x0][0x330], RZ ;  /* 0x0000cc0000040a27 */ /* 0x000fca00078e00ff */
[----:B------:R-:W-:-:S05]  /*a5b0*/  @P0 SHF.R.U32.HI R0, RZ, c[0x0][0x334], R4 ;  /* 0x0000cd00ff000a19 */ /* 0x000fca0000011604 */
.L_x_268:
[----:B------:R-:W-:-:S05]  /*a5c0*/  IMAD R0, R0, c[0x0][0x32c], RZ ;  /* 0x0000cb0000007a24 */ /* 0x000fca00078e02ff */
[----:B------:R-:W-:-:S04]  /*a5d0*/  IMNMX R2, R2, R0, !PT ;  /* 0x0000000002027217 */ /* 0x000fc80007800200 */
.L_x_266:
[----:B------:R-:W-:-:S05]  /*a5e0*/  IADD3 R2, R2, 0x5f, RZ ;  /* 0x0000005f02027810 */ /* 0x000fca0007ffe0ff */
[----:B------:R-:W-:-:S05]  /*a5f0*/  IMAD.HI R2, R2, 0x2aaaaaab, RZ ;  /* 0x2aaaaaab02027827 */ /* 0x000fca00078e02ff */
[----:B------:R-:W-:-:S04]  /*a600*/  SHF.R.U32.HI R0, RZ, 0x1f, R2 ;  /* 0x0000001fff007819 */ /* 0x000fc80000011602 */
[----:B------:R-:W-:-:S04]  /*a610*/  LEA.HI.SX32 R0, R2, R0, 0x1c ;  /* 0x0000000002007211 */ /* 0x000fc800078fe2ff */
[----:B------:R-:W-:-:S04]  /*a620*/  IMNMX R4, R251, R0, !PT ;  /* 0x00000000fb047217 */ /* 0x000fc80007800200 */
[----:B------:R-:W-:Y:S01]  /*a630*/  ISETP.GE.AND P0, PT, R215, R4, PT ;  /* 0x00000004d700720c */ /* 0x000fe20003f06270 */
[----:B------:R1:W-:-:S12]  /*a640*/  STL [R1+0xc], R4 ;  /* 0x00000c0401007387 */ /* 0x0003d80000100800 */
[----:B------:R-:W-:Y:S05]  /*a650*/  @!P0 BRA `(.L_x_269) ;  /* 0x000033a000008947 */ /* 0x000fea0003800000 */
[----:B------:R-:W2:Y:S01]  /*a660*/  LDL R6, [R1+0x28] ;  /* 0x0000280001067983 */ /* 0x000ea20000100800 */
[C---:B-1----:R-:W-:Y:S01]  /*a670*/  IADD3 R4, R226.reuse, 0x40, RZ ;  /* 0x00000040e2047810 */ /* 0x042fe20007ffe0ff */
[----:B------:R-:W-:Y:S01]  /*a680*/  IMAD.MOV.U32 R70, RZ, RZ, R3 ;  /* 0x000000ffff467224 */ /* 0x000fe200078e0003 */
[C---:B------:R-:W-:Y:S01]  /*a690*/  IADD3 R5, R226.reuse, 0x40, RZ ;  /* 0x00000040e2057810 */ /* 0x040fe20007ffe0ff */
[----:B------:R-:W-:Y:S01]  /*a6a0*/  IMAD.MOV.U32 R69, RZ, RZ, R68 ;  /* 0x000000ffff457224 */ /* 0x000fe200078e0044 */
[----:B------:R-:W-:Y:S01]  /*a6b0*/  SHF.R.S32.HI R4, RZ, 0x1f, R4 ;  /* 0x0000001fff047819 */ /* 0x000fe20000011404 */
[----:B------:R-:W-:Y:S01]  /*a6c0*/  IMAD.MOV.U32 R218, RZ, RZ, R215 ;  /* 0x000000ffffda7224 */ /* 0x000fe200078e00d7 */
[----:B------:R-:W-:Y:S01]  /*a6d0*/  SHF.R.S32.HI R222, RZ, 0x1f, R226 ;  /* 0x0000001fffde7819 */ /* 0x000fe200000114e2 */
[----:B------:R-:W-:Y:S01]  /*a6e0*/  IMAD.SHL.U32 R0, R226, 0x2, RZ ;  /* 0x00000002e2007824 */ /* 0x000fe200078e00ff */
[----:B------:R-:W-:Y:S02]  /*a6f0*/  LEA.HI R4, R4, R5, RZ, 0x3 ;  /* 0x0000000504047211 */ /* 0x000fe400078f18ff */
[----:B------:R-:W-:-:S02]  /*a700*/  SHF.L.U64.HI R222, R226, 0x1, R222 ;  /* 0x00000001e2de7819 */ /* 0x000fc400000102de */
[----:B------:R-:W-:-:S05]  /*a710*/  LOP3.LUT R4, R4, 0xfffffff8, RZ, 0xc0, !PT ;  /* 0xfffffff804047812 */ /* 0x000fca00078ec0ff */
[C---:B------:R-:W-:Y:S01]  /*a720*/  IMAD.SHL.U32 R220, R4.reuse, 0x2, RZ ;  /* 0x0000000204dc7824 */ /* 0x040fe200078e00ff */
[----:B--2---:R-:W-:Y:S02]  /*a730*/  SHF.L.U64.HI R221, R4, 0x1, R6 ;  /* 0x0000000104dd7819 */ /* 0x004fe40000010206 */
.L_x_272:
[----:B------:R-:W-:Y:S04]  /*a740*/  DEPBAR.LE SB0, 0x0 ;  /* 0x000080000000791a */ /* 0x000fe80000000000 */
[----:B------:R-:W-:Y:S01]  /*a750*/  BAR.SYNC.DEFER_BLOCKING 0x0 ;  /* 0x0000000000007b1d */ /* 0x000fe20000010000 */
[----:B------:R-:W-:Y:S01]  /*a760*/  ISETP.GT.AND P0, PT, R251, R218, PT ;  /* 0x000000dafb00720c */ /* 0x000fe20003f04270 */
[----:B------:R-:W-:Y:S01]  /*a770*/  IMAD.SHL.U32 R227, R226, 0x2, RZ ;  /* 0x00000002e2e37824 */ /* 0x000fe200078e00ff */
        /* <DEDUP_REMOVED lines=64> */
.L_x_270:
        /* <DEDUP_REMOVED lines=168> */
[----:B------:R-:W5:Y:S01]  /*b600*/  LDSM.16.M88.4 R8, [R199+0x5800] ;  /* 0x00580000c708783b */ /* 0x000f620000000200 */
[----:B------:R-:W-:Y:S06]  /*b610*/  DEPBAR.LE SB0, 0x0 ;  /* 0x000080000000791a */ /* 0x000fec0000000000 */
[----:B------:R4:W2:Y:S01]  /*b620*/  MUFU.TANH R145, R19 ;  /* 0x0000001300917308 */ /* 0x0008a20000002400 */
[----:B------:R-:W-:Y:S01]  /*b630*/  BAR.SYNC.DEFER_BLOCKING 0x0 ;  /* 0x0000000000007b1d */ /* 0x000fe20000010000 */
[C---:B-1----:R-:W-:Y:S06]  /*b640*/  HMMA.16816.F32.BF16 R36, R192.reuse, R4, R36 ;  /* 0x00000004c024723c */ /* 0x042fec0000041824 */
[----:B------:R-:W-:Y:S02]  /*b650*/  FMUL.FTZ R28, R28, c[0x0][0x320] ;  /* 0x0000c8001c1c7a20 */ /* 0x000fe40000410000 */
        /* <DEDUP_REMOVED lines=57> */
[----:B------:R4:W1:Y:S01]  /*b9f0*/  MUFU.TANH R72, R0 ;  /* 0x0000000000487308 */ /* 0x0008620000002400 */
[----:B------:R-:W-:-:S05]  /*ba00*/  @!P0 BRA `(.L_x_271) ;  /* 0x000003f000008947 */ /* 0x000fca0003800000 */
[----:B--23--:R-:W2:Y:S01]  /*ba10*/  LDL R2, [R1+0x10] ;  /* 0x0000100001027983 */ /* 0x00cea20000100800 */
[----:B------:R-:W-:Y:S01]  /*ba20*/  IMAD.MOV.U32 R216, RZ, RZ, RZ ;  /* 0x000000ffffd87224 */ /* 0x000fe200078e00ff */
[----:B------:R-:W-:Y:S02]  /*ba30*/  IADD3 R12, -R68, 0x10, RZ ;  /* 0x00000010440c7810 */ /* 0x000fe40007ffe1ff */
[----:B------:R-:W3:Y:S02]  /*ba40*/  LDL.64 R234, [R1+0x18] ;  /* 0x0000180001ea7983 */ /* 0x000ee40000100a00 */
[----:B------:R-:W-:Y:S02]  /*ba50*/  LOP3.LUT R12, R12, 0xf, RZ, 0xc0, !PT ;  /* 0x0000000f0c0c7812 */ /* 0x000fe400078ec0ff */
[----:B------:R-:W5:Y:S04]  /*ba60*/  LDL R228, [R1+0x20] ;  /* 0x0000200001e47983 */ /* 0x000f680000100800 */
[----:B------:R-:W4:Y:S01]  /*ba70*/  S2R R229, SR_CTAID.Y ;  /* 0x0000000000e57919 */ /* 0x000f220000002600 */
[----:B--2---:R-:W-:Y:S05]  /*ba80*/  IMAD R2, R218, 0x60, R2 ;  /* 0x00000060da027824 */ /* 0x004fea00078e0202 */
[----:B------:R-:W-:Y:S05]  /*ba90*/  IADD3 R2, R2, -0x60, R231 ;  /* 0xffffffa002027810 */ /* 0x000fea0007ffe0e7 */
[----:B------:R-:W-:Y:S04]  /*baa0*/  @P5 IMAD.HI.U32 R3, R2, c[0x0][0x2bc], RZ ;  /* 0x0000af0002035a27 */ /* 0x000fe800078e00ff */
[----:B----4-:R-:W-:Y:S01]  /*bab0*/  IMAD.MOV.U32 R0, RZ, RZ, R2 ;  /* 0x000000ffff007224 */ /* 0x010fe200078e0002 */
[----:B------:R-:W-:Y:S04]  /*bac0*/  @P5 SHF.R.U32.HI R0, RZ, c[0x0][0x2c0], R3 ;  /* 0x0000b000ff005a19 */ /* 0x000fe80000011603 */
[C---:B---3--:R-:W-:Y:S01]  /*bad0*/  @!P1 IADD3 R3, P0, R0.reuse, R234, RZ ;  /* 0x000000ea00039210 */ /* 0x048fe20007f1e0ff */
[----:B------:R-:W-:Y:S03]  /*bae0*/  IMAD.WIDE.U32 R234, R229, c[0x0][0x1e8], RZ ;  /* 0x00007a00e5ea7a25 */ /* 0x000fe600078e00ff */
[----:B-----5:R-:W-:Y:S01]  /*baf0*/  @!P1 LEA.HI.X.SX32 R5, R0, R228, 0x1, P0 ;  /* 0x000000e400059211 */ /* 0x020fe200000f0eff */
        /* <DEDUP_REMOVED lines=48> */
.L_x_271:
[----:B--234-:R-:W-:Y:S01]  /*be00*/  FMNMX.FTZ R0, R132, R69, !PT ;  /* 0x0000004584007209 */ /* 0x01cfe20007810000 */
        /* <DEDUP_REMOVED lines=19> */
[----:B-1----:R-:W-:Y:S01]  /*bf40*/  FMNMX.FTZ R0, R146, R0, !PT ;  /* 0x0000000092007209 */ /* 0x002fe20007810000 */
        /* <DEDUP_REMOVED lines=27> */
[----:B------:R-:W-:Y:S04]  /*c100*/  FMNMX.FTZ R0, R190, R0, !PT ;  /* 0x00000000be007209 */ /* 0x000fe80007810000 */
[----:B------:R-:W-:Y:S02]  /*c110*/  FMNMX.FTZ R68, R224, R0, !PT ;  /* 0x00000000e0447209 */ /* 0x000fe40007810000 */
[----:B------:R-:W-:Y:S02]  /*c120*/  FMNMX.FTZ R0, R223, R2, !PT ;  /* 0x00000002df007209 */ /* 0x000fe40007810000 */
[----:B------:R-:W-:Y:S02]  /*c130*/  FMNMX.FTZ R68, R225, R68, !PT ;  /* 0x00000044e1447209 */ /* 0x000fe40007810000 */
[----:B------:R-:W-:Y:S03]  /*c140*/  FMNMX.FTZ R0, R71, R0, !PT ;  /* 0x0000000047007209 */ /* 0x000fe60007810000 */
[----:B------:R-:W-:Y:S01]  /*c150*/  SHFL.BFLY PT, R3, R68, 0x2, 0x1f ;  /* 0x0c401f0044037f89 */ /* 0x000fe200000e0000 */
[----:B------:R-:W-:Y:S07]  /*c160*/  FMNMX.FTZ R0, R72, R0, !PT ;  /* 0x0000000048007209 */ /* 0x000fee0007810000 */
        /* <DEDUP_REMOVED lines=9> */
[--C-:B------:R-:W-:Y:S02]  /*c200*/  FFMA.FTZ R4, R132, c[0x0][0x2d0], -R144.reuse ;  /* 0x0000b40084047a23 */ /* 0x100fe40000010890 */
[----:B------:R-:W-:Y:S02]  /*c210*/  FMUL.FTZ R0, R2, c[0x0][0x2d0] ;  /* 0x0000b40002007a20 */ /* 0x000fe40000410000 */
[----:B------:R1:W-:Y:S01]  /*c220*/  MUFU.EX2 R245, R4 ;  /* 0x0000000400f57308 */ /* 0x0003e20000000800 */
[----:B------:R-:W-:Y:S02]  /*c230*/  FMUL.FTZ R69, R3, c[0x0][0x2d0] ;  /* 0x0000b40003457a20 */ /* 0x000fe40000410000 */
[--C-:B------:R-:W-:Y:S02]  /*c240*/  FFMA.FTZ R32, R74, c[0x0][0x2d0], -R144.reuse ;  /* 0x0000b4004a207a23 */ /* 0x100fe40000010890 */
[--C-:B------:R-:W-:Y:S02]  /*c250*/  FFMA.FTZ R8, R138, c[0x0][0x2d0], -R69.reuse ;  /* 0x0000b4008a087a23 */ /* 0x100fe40000010845 */
[--C-:B------:R-:W-:Y:S02]  /*c260*/  FFMA.FTZ R6, R134, c[0x0][0x2d0], -R69.reuse ;  /* 0x0000b40086067a23 */ /* 0x100fe40000010845 */
[--C-:B------:R-:W-:Y:S01]  /*c270*/  FFMA.FTZ R40, R139, c[0x0][0x2d0], -R69.reuse ;  /* 0x0000b4008b287a23 */ /* 0x100fe20000010845 */
[----:B------:R2:W3:Y:S01]  /*c280*/  MUFU.EX2 R2, R0 ;  /* 0x0000000000027308 */ /* 0x0004e20000000800 */
[--C-:B------:R-:W-:Y:S02]  /*c290*/  FFMA.FTZ R48, R141, c[0x0][0x2d0], -R144.reuse ;  /* 0x0000b4008d307a23 */ /* 0x100fe40000010890 */
[--C-:B------:R-:W-:Y:S07]  /*c2a0*/  FFMA.FTZ R71, R71, c[0x0][0x2d0], -R69.reuse ;  /* 0x0000b40047477a23 */ /* 0x100fee0000010845 */
[----:B------:R4:W-:Y:S01]  /*c2b0*/  MUFU.EX2 R243, R8 ;  /* 0x0000000800f37308 */ /* 0x0009e20000000800 */
[----:B-1----:R-:W-:Y:S09]  /*c2c0*/  FFMA.FTZ R4, R137, c[0x0][0x2d0], -R144 ;  /* 0x0000b40089047a23 */ /* 0x002ff20000010890 */
[----:B------:R1:W-:Y:S01]  /*c2d0*/  MUFU.EX2 R248, R4 ;  /* 0x0000000400f87308 */ /* 0x0003e20000000800 */
[----:B--2---:R-:W-:Y:S02]  /*c2e0*/  FADD.FTZ R0, -R3, R70 ;  /* 0x0000004603007221 */ /* 0x004fe40000010100 */
[----:B---3--:R-:W-:Y:S02]  /*c2f0*/  FMUL.FTZ R5, R2, R77 ;  /* 0x0000004d02057220 */ /* 0x008fe40000410000 */
[----:B------:R-:W-:Y:S05]  /*c300*/  FMUL.FTZ R0, R0, c[0x0][0x2d0] ;  /* 0x0000b40000007a20 */ /* 0x000fea0000410000 */
[----:B------:R-:W2:Y:S01]  /*c310*/  MUFU.EX2 R244, R6 ;  /* 0x0000000600f47308 */ /* 0x000ea20000000800 */
[C---:B------:R-:W-:Y:S02]  /*c320*/  FMUL.FTZ R9, R2.reuse, R81 ;  /* 0x0000005102097220 */ /* 0x040fe40000410000 */
[C---:B------:R-:W-:Y:S02]  /*c330*/  FMUL.FTZ R16, R2.reuse, R88 ;  /* 0x0000005802107220 */ /* 0x040fe40000410000 */
[C---:B----4-:R-:W-:Y:S02]  /*c340*/  FMUL.FTZ R8, R2.reuse, R80 ;  /* 0x0000005002087220 */ /* 0x050fe40000410000 */
[----:B------:R-:W-:Y:S02]  /*c350*/  FMUL.FTZ R17, R2, R89 ;  /* 0x0000005902117220 */ /* 0x000fe40000410000 */
[--C-:B------:R-:W-:Y:S01]  /*c360*/  FFMA.FTZ R70, R142, c[0x0][0x2d0], -R144.reuse ;  /* 0x0000b4008e467a23 */ /* 0x100fe20000010890 */
[----:B------:R-:W3:Y:S01]  /*c370*/  MUFU.EX2 R0, R0 ;  /* 0x0000000000007308 */ /* 0x000ee20000000800 */
[C---:B------:R-:W-:Y:S02]  /*c380*/  FMUL.FTZ R24, R2.reuse, R96 ;  /* 0x0000006002187220 */ /* 0x040fe40000410000 */
[C---:B------:R-:W-:Y:S02]  /*c390*/  FMUL.FTZ R25, R2.reuse, R97 ;  /* 0x0000006102197220 */ /* 0x040fe40000410000 */
[--C-:B-1----:R-:W-:Y:S02]  /*c3a0*/  FFMA.FTZ R4, R135, c[0x0][0x2d0], -R144.reuse ;  /* 0x0000b40087047a23 */ /* 0x102fe40000010890 */
[C---:B------:R-:W-:Y:S02]  /*c3b0*/  FMUL.FTZ R33, R2.reuse, R105 ;  /* 0x0000006902217220 */ /* 0x040fe40000410000 */
[C---:B------:R-:W-:Y:S01]  /*c3c0*/  FMUL.FTZ R41, R2.reuse, R113 ;  /* 0x0000007102297220 */ /* 0x040fe20000410000 */
[----:B------:R1:W-:Y:S01]  /*c3d0*/  MUFU.EX2 R247, R4 ;  /* 0x0000000400f77308 */ /* 0x0003e20000000800 */
[C---:B------:R-:W-:Y:S02]  /*c3e0*/  FMUL.FTZ R49, R2.reuse, R121 ;  /* 0x0000007902317220 */ /* 0x040fe40000410000 */
[C---:B------:R-:W-:Y:S01]  /*c3f0*/  FMUL.FTZ R52, R2.reuse, R52 ;  /* 0x0000003402347220 */ /* 0x040fe20000410000 */
[----:B--2---:R-:W-:Y:S01]  /*c400*/  F2FP.BF16.PACK_AB R77, R243, R244 ;  /* 0x000000f4f34d723e */ /* 0x004fe200000010ff */
[C---:B------:R-:W-:Y:S02]  /*c410*/  FMUL.FTZ R53, R2.reuse, R53 ;  /* 0x0000003502357220 */ /* 0x040fe40000410000 */
[C---:B------:R-:W-:Y:S02]  /*c420*/  FMUL.FTZ R56, R2.reuse, R56 ;  /* 0x0000003802387220 */ /* 0x040fe40000410000 */
[C---:B------:R-:W-:Y:S01]  /*c430*/  FMUL.FTZ R57, R2.reuse, R57 ;  /* 0x0000003902397220 */ /* 0x040fe20000410000 */
[----:B------:R2:W-:Y:S01]  /*c440*/  MUFU.EX2 R235, R70 ;  /* 0x0000004600eb7308 */ /* 0x0005e20000000800 */
[C---:B------:R-:W-:Y:S02]  /*c450*/  FMUL.FTZ R60, R2.reuse, R60 ;  /* 0x0000003c023c7220 */ /* 0x040fe40000410000 */
[----:B------:R-:W-:Y:S02]  /*c460*/  FMUL.FTZ R61, R2, R61 ;  /* 0x0000003d023d7220 */ /* 0x000fe40000410000 */
[C---:B---3--:R-:W-:Y:S02]  /*c470*/  FMUL.FTZ R6, R0.reuse, R78 ;  /* 0x0000004e00067220 */ /* 0x048fe40000410000 */
[C---:B------:R-:W-:Y:S02]  /*c480*/  FMUL.FTZ R7, R0.reuse, R79 ;  /* 0x0000004f00077220 */ /* 0x040fe40000410000 */
[C---:B------:R-:W-:Y:S01]  /*c490*/  FMUL.FTZ R10, R0.reuse, R82 ;  /* 0x00000052000a7220 */ /* 0x040fe20000410000 */
[----:B------:R3:W-:Y:S01]  /*c4a0*/  MUFU.EX2 R240, R32 ;  /* 0x0000002000f07308 */ /* 0x0007e20000000800 */
[C---:B------:R-:W-:Y:S02]  /*c4b0*/  FMUL.FTZ R11, R0.reuse, R83 ;  /* 0x00000053000b7220 */ /* 0x040fe40000410000 */
[C---:B------:R-:W-:Y:S01]  /*c4c0*/  FMUL.FTZ R18, R0.reuse, R90 ;  /* 0x0000005a00127220 */ /* 0x040fe20000410000 */
[----:B------:R-:W4:Y:S01]  /*c4d0*/  LDSM.16.MT88.4 R80, [R198+0x3100] ;  /* 0x00310000c650783b */ /* 0x000f220000004200 */
[--C-:B-1----:R-:W-:Y:S02]  /*c4e0*/  FFMA.FTZ R4, R73, c[0x0][0x2d0], -R144.reuse ;  /* 0x0000b40049047a23 */ /* 0x102fe40000010890 */
[C---:B------:R-:W-:Y:S02]  /*c4f0*/  FMUL.FTZ R19, R0.reuse, R91 ;  /* 0x0000005b00137220 */ /* 0x040fe40000410000 */
[C---:B------:R-:W-:Y:S01]  /*c500*/  FMUL.FTZ R26, R0.reuse, R98 ;  /* 0x00000062001a7220 */ /* 0x040fe20000410000 */
[----:B------:R1:W5:Y:S01]  /*c510*/  MUFU.EX2 R246, R4 ;  /* 0x0000000400f67308 */ /* 0x0003620000000800 */
[C---:B------:R-:W-:Y:S01]  /*c520*/  FMUL.FTZ R27, R0.reuse, R99 ;  /* 0x00000063001b7220 */ /* 0x040fe20000410000 */
[----:B------:R-:W-:Y:S01]  /*c530*/  LDSM.16.MT88.4 R88, [R200+0x3100] ;  /* 0x00310000c858783b */ /* 0x000fe20000004200 */
[C---:B------:R-:W-:Y:S02]  /*c540*/  FMUL.FTZ R34, R0.reuse, R106 ;  /* 0x0000006a00227220 */ /* 0x040fe40000410000 */
[--C-:B--2---:R-:W-:Y:S02]  /*c550*/  FFMA.FTZ R70, R143, c[0x0][0x2d0], -R69.reuse ;  /* 0x0000b4008f467a23 */ /* 0x104fe40000010845 */
[C---:B------:R-:W-:Y:S02]  /*c560*/  FMUL.FTZ R35, R0.reuse, R107 ;  /* 0x0000006b00237220 */ /* 0x040fe40000410000 */
[C---:B------:R-:W-:Y:S01]  /*c570*/  FMUL.FTZ R42, R0.reuse, R114 ;  /* 0x00000072002a7220 */ /* 0x040fe20000410000 */
[----:B------:R2:W-:Y:S01]  /*c580*/  MUFU.EX2 R234, R70 ;  /* 0x0000004600ea7308 */ /* 0x0005e20000000800 */
[C---:B------:R-:W-:Y:S01]  /*c590*/  FMUL.FTZ R43, R0.reuse, R115 ;  /* 0x00000073002b7220 */ /* 0x040fe20000410000 */
[----:B------:R-:W-:Y:S01]  /*c5a0*/  LDSM.16.MT88.4 R96, [R200+0x900] ;  /* 0x00090000c860783b */ /* 0x000fe20000004200 */
[----:B------:R-:W-:Y:S02]  /*c5b0*/  FMUL.FTZ R50, R0, R122 ;  /* 0x0000007a00327220 */ /* 0x000fe40000410000 */
[----:B---3--:R-:W-:Y:S02]  /*c5c0*/  FMUL.FTZ R32, R2, R104 ;  /* 0x0000006802207220 */ /* 0x008fe40000410000 */
[C---:B------:R-:W-:Y:S02]  /*c5d0*/  FMUL.FTZ R51, R0.reuse, R123 ;  /* 0x0000007b00337220 */ /* 0x040fe40000410000 */
[C---:B------:R-:W-:Y:S01]  /*c5e0*/  FMUL.FTZ R54, R0.reuse, R54 ;  /* 0x0000003600367220 */ /* 0x040fe20000410000 */
[----:B------:R3:W-:Y:S01]  /*c5f0*/  MUFU.EX2 R238, R40 ;  /* 0x0000002800ee7308 */ /* 0x0007e20000000800 */
[----:B------:R-:W-:Y:S01]  /*c600*/  LDSM.16.MT88.4 R104, [R201+0x2900] ;  /* 0x00290000c968783b */ /* 0x000fe20000004200 */
[----:B------:R-:W-:Y:S02]  /*c610*/  FMUL.FTZ R55, R0, R55 ;  /* 0x0000003700377220 */ /* 0x000fe40000410000 */
[--C-:B-1----:R-:W-:Y:S01]  /*c620*/  FFMA.FTZ R4, R133, c[0x0][0x2d0], -R69.reuse ;  /* 0x0000b40085047a23 */ /* 0x102fe20000010845 */
[----:B-----5:R-:W-:Y:S01]  /*c630*/  F2FP.BF16.PACK_AB R78, R246, R247 ;  /* 0x000000f7f64e723e */ /* 0x020fe200000010ff */
[C---:B------:R-:W-:Y:S02]  /*c640*/  FMUL.FTZ R58, R0.reuse, R58 ;  /* 0x0000003a003a7220 */ /* 0x040fe40000410000 */
[C---:B------:R-:W-:Y:S02]  /*c650*/  FMUL.FTZ R59, R0.reuse, R59 ;  /* 0x0000003b003b7220 */ /* 0x040fe40000410000 */
[----:B------:R1:W-:Y:S01]  /*c660*/  MUFU.EX2 R242, R4 ;  /* 0x0000000400f27308 */ /* 0x0003e20000000800 */
[C---:B------:R-:W-:Y:S02]  /*c670*/  FMUL.FTZ R62, R0.reuse, R62 ;  /* 0x0000003e003e7220 */ /* 0x040fe40000410000 */
[----:B------:R-:W-:Y:S02]  /*c680*/  FMUL.FTZ R63, R0, R63 ;  /* 0x0000003f003f7220 */ /* 0x000fe40000410000 */
[--C-:B--2---:R-:W-:Y:S02]  /*c690*/  FFMA.FTZ R70, R145, c[0x0][0x2d0], -R69.reuse ;  /* 0x0000b40091467a23 */ /* 0x104fe40000010845 */
[C---:B------:R-:W-:Y:S02]  /*c6a0*/  FMUL.FTZ R64, R2.reuse, R64 ;  /* 0x0000004002407220 */ /* 0x040fe40000410000 */
[----:B------:R-:W-:Y:S01]  /*c6b0*/  FMUL.FTZ R65, R2, R65 ;  /* 0x0000004102417220 */ /* 0x000fe20000410000 */
[----:B------:R2:W-:Y:S01]  /*c6c0*/  MUFU.EX2 R233, R70 ;  /* 0x0000004600e97308 */ /* 0x0005e20000000800 */
[C---:B------:R-:W-:Y:S02]  /*c6d0*/  FMUL.FTZ R66, R0.reuse, R66 ;  /* 0x0000004200427220 */ /* 0x040fe40000410000 */
[----:B------:R-:W-:Y:S02]  /*c6e0*/  FMUL.FTZ R67, R0, R67 ;  /* 0x0000004300437220 */ /* 0x000fe40000410000 */
[----:B---3--:R-:W-:Y:S02]  /*c6f0*/  FMUL.FTZ R40, R2, R112 ;  /* 0x0000007002287220 */ /* 0x008fe40000410000 */
[----:B------:R-:W-:Y:S03]  /*c700*/  LDSM.16.MT88.4 R112, [R197+0x5900] ;  /* 0x00590000c570783b */ /* 0x000fe60000004200 */
[----:B------:R3:W-:Y:S01]  /*c710*/  MUFU.EX2 R236, R48 ;  /* 0x0000003000ec7308 */ /* 0x0007e20000000800 */
[--C-:B-1----:R-:W-:Y:S09]  /*c720*/  FFMA.FTZ R4, R136, c[0x0][0x2d0], -R69.reuse ;  /* 0x0000b40088047a23 */ /* 0x102ff20000010845 */
[----:B------:R-:W1:Y:S01]  /*c730*/  MUFU.EX2 R241, R4 ;  /* 0x0000000400f17308 */ /* 0x000e620000000800 */
[--C-:B--2---:R-:W-:Y:S09]  /*c740*/  FFMA.FTZ R70, R146, c[0x0][0x2d0], -R144.reuse ;  /* 0x0000b40092467a23 */ /* 0x104ff20000010890 */
[----:B------:R-:W-:Y:S01]  /*c750*/  MUFU.EX2 R71, R71 ;  /* 0x0000004700477308 */ /* 0x000fe20000000800 */
[C---:B---3--:R-:W-:Y:S02]  /*c760*/  FMUL.FTZ R48, R2.reuse, R120 ;  /* 0x0000007802307220 */ /* 0x048fe40000410000 */
[----:B------:R-:W-:Y:S01]  /*c770*/  LDSM.16.MT88.4 R120, [R198+0x5900] ;  /* 0x00590000c678783b */ /* 0x000fe20000004200 */
[----:B-1----:R-:W-:Y:S01]  /*c780*/  F2FP.BF16.PACK_AB R79, R241, R242 ;  /* 0x000000f2f14f723e */ /* 0x002fe200000010ff */
[----:B------:R-:W-:Y:S01]  /*c790*/  FMUL.FTZ R4, R2, R76 ;  /* 0x0000004c02047220 */ /* 0x000fe20000410000 */
[----:B------:R-:W-:Y:S07]  /*c7a0*/  F2FP.BF16.PACK_AB R76, R248, R245 ;  /* 0x000000f5f84c723e */ /* 0x000fee00000010ff */
[C---:B------:R-:W-:Y:S07]  /*c7b0*/  HMMA.16816.F32.BF16 R4, R76.reuse, R12, R4 ;  /* 0x0000000c4c04723c */ /* 0x040fee0000041804 */
[C---:B------:R-:W-:Y:S01]  /*c7c0*/  FMUL.FTZ R12, R2.reuse, R84 ;  /* 0x00000054020c7220 */ /* 0x040fe20000410000 */
[C---:B------:R-:W-:Y:S04]  /*c7d0*/  HMMA.16816.F32.BF16 R8, R76.reuse, R14, R8 ;  /* 0x0000000e4c08723c */ /* 0x040fe80000041808 */
[----:B------:R-:W-:Y:S03]  /*c7e0*/  FMUL.FTZ R13, R2, R85 ;  /* 0x00000055020d7220 */ /* 0x000fe60000410000 */
[C---:B------:R-:W-:Y:S02]  /*c7f0*/  FMUL.FTZ R14, R0.reuse, R86 ;  /* 0x00000056000e7220 */ /* 0x040fe40000410000 */
[----:B------:R-:W-:Y:S02]  /*c800*/  FMUL.FTZ R15, R0, R87 ;  /* 0x00000057000f7220 */ /* 0x000fe40000410000 */
[----:B------:R-:W1:Y:S05]  /*c810*/  LDSM.16.MT88.4 R84, [R201+0x3100] ;  /* 0x00310000c954783b */ /* 0x000e6a0000004200 */
[C---:B------:R-:W-:Y:S07]  /*c820*/  HMMA.16816.F32.BF16 R12, R76.reuse, R20, R12 ;  /* 0x000000144c0c723c */ /* 0x040fee000004180c */
        /* <DEDUP_REMOVED lines=14> */
[----:B------:R-:W-:Y:S01]  /*c910*/  FFMA.FTZ R36, R75, c[0x0][0x2d0], -R144 ;  /* 0x0000b4004b247a23 */ /* 0x000fe20000010890 */
[C---:B------:R-:W-:Y:S03]  /*c920*/  HMMA.16816.F32.BF16 R32, R76.reuse, R38, R32 ;  /* 0x000000264c20723c */ /* 0x040fe60000041820 */
[----:B------:R2:W3:Y:S01]  /*c930*/  MUFU.EX2 R239, R36 ;  /* 0x0000002400ef7308 */ /* 0x0004e20000000800 */
[----:B------:R-:W-:Y:S03]  /*c940*/  FMUL.FTZ R37, R2, R109 ;  /* 0x0000006d02257220 */ /* 0x000fe60000410000 */
[C---:B------:R-:W-:Y:S02]  /*c950*/  FMUL.FTZ R38, R0.reuse, R110 ;  /* 0x0000006e00267220 */ /* 0x040fe40000410000 */
[----:B------:R-:W-:Y:S03]  /*c960*/  FMUL.FTZ R39, R0, R111 ;  /* 0x0000006f00277220 */ /* 0x000fe60000410000 */
[C---:B--2---:R-:W-:Y:S02]  /*c970*/  FMUL.FTZ R36, R2.reuse, R108 ;  /* 0x0000006c02247220 */ /* 0x044fe40000410000 */
[----:B------:R-:W-:Y:S05]  /*c980*/  LDSM.16.MT88.4 R108, [R200+0x2900] ;  /* 0x00290000c86c783b */ /* 0x000fea0000004200 */
[C---:B------:R-:W-:Y:S07]  /*c990*/  HMMA.16816.F32.BF16 R36, R76.reuse, R44, R36 ;  /* 0x0000002c4c24723c */ /* 0x040fee0000041824 */
[----:B------:R-:W-:Y:S01]  /*c9a0*/  FMUL.FTZ R45, R2, R117 ;  /* 0x00000075022d7220 */ /* 0x000fe20000410000 */
[C---:B------:R-:W-:Y:S04]  /*c9b0*/  HMMA.16816.F32.BF16 R40, R76.reuse, R46, R40 ;  /* 0x0000002e4c28723c */ /* 0x040fe80000041828 */
[----:B------:R-:W-:Y:S03]  /*c9c0*/  FFMA.FTZ R44, R140, c[0x0][0x2d0], -R69 ;  /* 0x0000b4008c2c7a23 */ /* 0x000fe60000010845 */
[C---:B------:R-:W-:Y:S01]  /*c9d0*/  FMUL.FTZ R47, R0.reuse, R119 ;  /* 0x00000077002f7220 */ /* 0x040fe20000410000 */
[----:B------:R2:W5:Y:S01]  /*c9e0*/  MUFU.EX2 R237, R44 ;  /* 0x0000002c00ed7308 */ /* 0x0005620000000800 */
[C---:B------:R-:W-:Y:S03]  /*c9f0*/  FMUL.FTZ R46, R0.reuse, R118 ;  /* 0x00000076002e7220 */ /* 0x040fe60000410000 */
[----:B------:R-:W-:Y:S04]  /*ca00*/  FFMA.FTZ R0, R0, R250, R244 ;  /* 0x000000fa00007223 */ /* 0x000fe800000100f4 */
[----:B------:R-:W-:Y:S02]  /*ca10*/  FADD.FTZ R0, R243, R0 ;  /* 0x00000000f3007221 */ /* 0x000fe40000010000 */
[----:B------:R1:W-:Y:S02]  /*ca20*/  MUFU.EX2 R119, R70 ;  /* 0x0000004600777308 */ /* 0x0003e40000000800 */
[----:B------:R-:W-:Y:S04]  /*ca30*/  FADD.FTZ R0, R242, R0 ;  /* 0x00000000f2007221 */ /* 0x000fe80000010000 */
[----:B------:R-:W-:Y:S02]  /*ca40*/  FADD.FTZ R0, R241, R0 ;  /* 0x00000000f1007221 */ /* 0x000fe40000010000 */
[C---:B--2---:R-:W-:Y:S02]  /*ca50*/  FMUL.FTZ R44, R2.reuse, R116 ;  /* 0x00000074022c7220 */ /* 0x044fe40000410000 */
[----:B------:R-:W-:Y:S04]  /*ca60*/  FFMA.FTZ R2, R2, R249, R245 ;  /* 0x000000f902027223 */ /* 0x000fe800000100f5 */
[----:B------:R-:W-:Y:S01]  /*ca70*/  FADD.FTZ R2, R248, R2 ;  /* 0x00000002f8027221 */ /* 0x000fe20000010000 */
[C---:B----4-:R-:W-:Y:S03]  /*ca80*/  HMMA.16816.F32.BF16 R44, R76.reuse, R80, R44 ;  /* 0x000000504c2c723c */ /* 0x050fe6000004182c */
[--C-:B-1----:R-:W-:Y:S04]  /*ca90*/  FFMA.FTZ R70, R147, c[0x0][0x2d0], -R144.reuse ;  /* 0x0000b40093467a23 */ /* 0x102fe80000010890 */
[----:B------:R1:W2:Y:S01]  /*caa0*/  MUFU.EX2 R230, R70 ;  /* 0x0000004600e67308 */ /* 0x0002a20000000800 */
[C---:B------:R-:W-:Y:S01]  /*cab0*/  HMMA.16816.F32.BF16 R48, R76.reuse, R82, R48 ;  /* 0x000000524c30723c */ /* 0x040fe20000041830 */
[----:B------:R-:W4:Y:S07]  /*cac0*/  LDSM.16.MT88.4 R80, [R197+0x900] ;  /* 0x00090000c550783b */ /* 0x000f2e0000004200 */
[C---:B------:R-:W-:Y:S08]  /*cad0*/  HMMA.16816.F32.BF16 R52, R76.reuse, R84, R52 ;  /* 0x000000544c34723c */ /* 0x040ff00000041834 */
[C---:B------:R-:W-:Y:S01]  /*cae0*/  HMMA.16816.F32.BF16 R56, R76.reuse, R86, R56 ;  /* 0x000000564c38723c */ /* 0x040fe20000041838 */
[----:B------:R-:W2:Y:S03]  /*caf0*/  LDSM.16.MT88.4 R84, [R198+0x900] ;  /* 0x00090000c654783b */ /* 0x000ea60000004200 */
[--C-:B-1----:R-:W-:Y:S04]  /*cb00*/  FFMA.FTZ R70, R148, c[0x0][0x2d0], -R69.reuse ;  /* 0x0000b40094467a23 */ /* 0x102fe80000010845 */
[C---:B------:R-:W-:Y:S01]  /*cb10*/  HMMA.16816.F32.BF16 R60, R76.reuse, R88, R60 ;  /* 0x000000584c3c723c */ /* 0x040fe2000004183c */
[----:B------:R1:W-:Y:S07]  /*cb20*/  MUFU.EX2 R118, R70 ;  /* 0x0000004600767308 */ /* 0x0003ee0000000800 */
[----:B------:R-:W-:Y:S01]  /*cb30*/  HMMA.16816.F32.BF16 R64, R76, R90, R64 ;  /* 0x0000005a4c40723c */ /* 0x000fe20000041840 */
[----:B------:R-:W2:Y:S06]  /*cb40*/  LDSM.16.MT88.4 R88, [R197+0x3900] ;  /* 0x00390000c558783b */ /* 0x000eac0000004200 */
[----:B---3--:R-:W-:Y:S02]  /*cb50*/  F2FP.BF16.PACK_AB R76, R239, R240 ;  /* 0x000000f0ef4c723e */ /* 0x008fe400000010ff */
[----:B-----5:R-:W-:Y:S03]  /*cb60*/  F2FP.BF16.PACK_AB R77, R237, R238 ;  /* 0x000000eeed4d723e */ /* 0x020fe600000010ff */
[----:B------:R-:W-:Y:S02]  /*cb70*/  F2FP.BF16.PACK_AB R78, R235, R236 ;  /* 0x000000eceb4e723e */ /* 0x000fe400000010ff */
[----:B------:R-:W-:Y:S01]  /*cb80*/  F2FP.BF16.PACK_AB R79, R233, R234 ;  /* 0x000000eae94f723e */ /* 0x000fe200000010ff */
[--C-:B-1----:R-:W-:Y:S06]  /*cb90*/  FFMA.FTZ R70, R149, c[0x0][0x2d0], -R69.reuse ;  /* 0x0000b40095467a23 */ /* 0x102fec0000010845 */
[C---:B----4-:R-:W-:Y:S01]  /*cba0*/  HMMA.16816.F32.BF16 R4, R76.reuse, R80, R4 ;  /* 0x000000504c04723c */ /* 0x050fe20000041804 */
[----:B------:R1:W3:Y:S07]  /*cbb0*/  MUFU.EX2 R117, R70 ;  /* 0x0000004600757308 */ /* 0x0002ee0000000800 */
[C---:B------:R-:W-:Y:S01]  /*cbc0*/  HMMA.16816.F32.BF16 R8, R76.reuse, R82, R8 ;  /* 0x000000524c08723c */ /* 0x040fe20000041808 */
[----:B------:R-:W4:Y:S07]  /*cbd0*/  LDSM.16.MT88.4 R80, [R198+0x3900] ;  /* 0x00390000c650783b */ /* 0x000f2e0000004200 */
[C---:B--2---:R-:W-:Y:S08]  /*cbe0*/  HMMA.16816.F32.BF16 R12, R76.reuse, R84, R12 ;  /* 0x000000544c0c723c */ /* 0x044ff0000004180c */
[C---:B------:R-:W-:Y:S01]  /*cbf0*/  HMMA.16816.F32.BF16 R16, R76.reuse, R86, R16 ;  /* 0x000000564c10723c */ /* 0x040fe20000041810 */
[----:B------:R-:W2:Y:S03]  /*cc00*/  LDSM.16.MT88.4 R84, [R201+0x3900] ;  /* 0x00390000c954783b */ /* 0x000ea60000004200 */
[--C-:B-1----:R-:W-:Y:S04]  /*cc10*/  FFMA.FTZ R70, R156, c[0x0][0x2d0], -R144.reuse ;  /* 0x0000b4009c467a23 */ /* 0x102fe80000010890 */
[C---:B------:R-:W-:Y:S01]  /*cc20*/  HMMA.16816.F32.BF16 R20, R76.reuse, R92, R20 ;  /* 0x0000005c4c14723c */ /* 0x040fe20000041814 */
[----:B------:R1:W-:Y:S07]  /*cc30*/  MUFU.EX2 R116, R70 ;  /* 0x0000004600747308 */ /* 0x0003ee0000000800 */
[C---:B------:R-:W-:Y:S01]  /*cc40*/  HMMA.16816.F32.BF16 R24, R76.reuse, R94, R24 ;  /* 0x0000005e4c18723c */ /* 0x040fe20000041818 */
[----:B------:R-:W5:Y:S07]  /*cc50*/  LDSM.16.MT88.4 R92, [R200+0x3900] ;  /* 0x00390000c85c783b */ /* 0x000f6e0000004200 */
[C---:B------:R-:W-:Y:S08]  /*cc60*/  HMMA.16816.F32.BF16 R28, R76.reuse, R96, R28 ;  /* 0x000000604c1c723c */ /* 0x040ff0000004181c */
[C---:B------:R-:W-:Y:S01]  /*cc70*/  HMMA.16816.F32.BF16 R32, R76.reuse, R98, R32 ;  /* 0x000000624c20723c */ /* 0x040fe20000041820 */
[----:B------:R-:W-:Y:S03]  /*cc80*/  LDSM.16.MT88.4 R96, [R200+0x4100] ;  /* 0x00410000c860783b */ /* 0x000fe60000004200 */
[--C-:B-1----:R-:W-:Y:S04]  /*cc90*/  FFMA.FTZ R70, R150, c[0x0][0x2d0], -R144.reuse ;  /* 0x0000b40096467a23 */ /* 0x102fe80000010890 */
[C---:B------:R-:W-:Y:S01]  /*cca0*/  HMMA.16816.F32.BF16 R36, R76.reuse, R88, R36 ;  /* 0x000000584c24723c */ /* 0x040fe20000041824 */
[----:B------:R1:W1:Y:S07]  /*ccb0*/  MUFU.EX2 R229, R70 ;  /* 0x0000004600e57308 */ /* 0x00026e0000000800 */
[C---:B------:R-:W-:Y:S01]  /*ccc0*/  HMMA.16816.F32.BF16 R40, R76.reuse, R90, R40 ;  /* 0x0000005a4c28723c */ /* 0x040fe20000041828 */
[----:B------:R-:W-:Y:S07]  /*ccd0*/  LDSM.16.MT88.4 R88, [R198+0x1100] ;  /* 0x00110000c658783b */ /* 0x000fee0000004200 */
[C---:B----4-:R-:W-:Y:S08]  /*cce0*/  HMMA.16816.F32.BF16 R44, R76.reuse, R80, R44 ;  /* 0x000000504c2c723c */ /* 0x050ff0000004182c */
[C---:B------:R-:W-:Y:S01]  /*ccf0*/  HMMA.16816.F32.BF16 R48, R76.reuse, R82, R48 ;  /* 0x000000524c30723c */ /* 0x040fe20000041830 */
[----:B------:R-:W4:Y:S03]  /*cd00*/  LDSM.16.MT88.4 R80, [R197+0x1100] ;  /* 0x00110000c550783b */ /* 0x000f260000004200 */
[--C-:B-1----:R-:W-:Y:S04]  /*cd10*/  FFMA.FTZ R70, R151, c[0x0][0x2d0], -R69.reuse ;  /* 0x0000b40097467a23 */ /* 0x102fe80000010845 */
[C---:B--2---:R-:W-:Y:S01]  /*cd20*/  HMMA.16816.F32.BF16 R52, R76.reuse, R84, R52 ;  /* 0x000000544c34723c */ /* 0x044fe20000041834 */
[----:B------:R1:W-:Y:S07]  /*cd30*/  MUFU.EX2 R228, R70 ;  /* 0x0000004600e47308 */ /* 0x0003ee0000000800 */
[C---:B------:R-:W-:Y:S01]  /*cd40*/  HMMA.16816.F32.BF16 R56, R76.reuse, R86, R56 ;  /* 0x000000564c38723c */ /* 0x040fe20000041838 */
[----:B------:R-:W2:Y:S07]  /*cd50*/  LDSM.16.MT88.4 R84, [R201+0x1100] ;  /* 0x00110000c954783b */ /* 0x000eae0000004200 */
[C---:B-----5:R-:W-:Y:S08]  /*cd60*/  HMMA.16816.F32.BF16 R60, R76.reuse, R92, R60 ;  /* 0x0000005c4c3c723c */ /* 0x060ff0000004183c */
[----:B------:R-:W-:Y:S01]  /*cd70*/  HMMA.16816.F32.BF16 R64, R76, R94, R64 ;  /* 0x0000005e4c40723c */ /* 0x000fe20000041840 */
[----:B------:R-:W5:Y:S03]  /*cd80*/  LDSM.16.MT88.4 R92, [R200+0x1100] ;  /* 0x00110000c85c783b */ /* 0x000f660000004200 */
[--C-:B-1----:R-:W-:Y:S03]  /*cd90*/  FFMA.FTZ R70, R157, c[0x0][0x2d0], -R69.reuse ;  /* 0x0000b4009d467a23 */ /* 0x102fe60000010845 */
[----:B------:R-:W-:Y:S01]  /*cda0*/  F2FP.BF16.PACK_AB R76, R230, R119 ;  /* 0x00000077e64c723e */ /* 0x000fe200000010ff */
[----:B------:R1:W1:Y:S01]  /*cdb0*/  MUFU.EX2 R227, R70 ;  /* 0x0000004600e37308 */ /* 0x0002620000000800 */
[----:B---3--:R-:W-:Y:S03]  /*cdc0*/  F2FP.BF16.PACK_AB R77, R117, R118 ;  /* 0x00000076754d723e */ /* 0x008fe600000010ff */
[----:B------:R-:W-:Y:S01]  /*cdd0*/  F2FP.BF16.PACK_AB R78, R229, R116 ;  /* 0x00000074e54e723e */ /* 0x000fe200000010ff */
[--C-:B-1----:R-:W-:Y:S01]  /*cde0*/  FFMA.FTZ R70, R158, c[0x0][0x2d0], -R144.reuse ;  /* 0x0000b4009e467a23 */ /* 0x102fe20000010890 */
[----:B------:R-:W-:Y:S01]  /*cdf0*/  F2FP.BF16.PACK_AB R79, R227, R228 ;  /* 0x000000e4e34f723e */ /* 0x000fe200000010ff */
[----:B------:R-:W3:Y:S03]  /*ce00*/  LDL R158, [R1+0xc] ;  /* 0x00000c00019e7983 */ /* 0x000ee60000100800 */
[----:B------:R1:W-:Y:S03]  /*ce10*/  MUFU.EX2 R157, R70 ;  /* 0x00000046009d7308 */ /* 0x0003e60000000800 */
[C---:B----4-:R-:W-:Y:S08]  /*ce20*/  HMMA.16816.F32.BF16 R4, R76.reuse, R80, R4 ;  /* 0x000000504c04723c */ /* 0x050ff00000041804 */
[C---:B------:R-:W-:Y:S01]  /*ce30*/  HMMA.16816.F32.BF16 R8, R76.reuse, R82, R8 ;  /* 0x000000524c08723c */ /* 0x040fe20000041808 */
[----:B------:R-:W4:Y:S07]  /*ce40*/  LDSM.16.MT88.4 R80, [R197+0x4100] ;  /* 0x00410000c550783b */ /* 0x000f2e0000004200 */
[C---:B------:R-:W-:Y:S04]  /*ce50*/  HMMA.16816.F32.BF16 R12, R76.reuse, R88, R12 ;  /* 0x000000584c0c723c */ /* 0x040fe8000004180c */
[--C-:B-1----:R-:W-:Y:S04]  /*ce60*/  FFMA.FTZ R70, R159, c[0x0][0x2d0], -R144.reuse ;  /* 0x0000b4009f467a23 */ /* 0x102fe80000010890 */
[C---:B------:R-:W-:Y:S01]  /*ce70*/  HMMA.16816.F32.BF16 R16, R76.reuse, R90, R16 ;  /* 0x0000005a4c10723c */ /* 0x040fe20000041810 */
[----:B------:R1:W1:Y:S01]  /*ce80*/  MUFU.EX2 R156, R70 ;  /* 0x00000046009c7308 */ /* 0x0002620000000800 */
[----:B------:R-:W4:Y:S06]  /*ce90*/  LDSM.16.MT88.4 R88, [R198+0x4100] ;  /* 0x00410000c658783b */ /* 0x000f2c0000004200 */
[C---:B--2---:R-:W-:Y:S08]  /*cea0*/  HMMA.16816.F32.BF16 R20, R76.reuse, R84, R20 ;  /* 0x000000544c14723c */ /* 0x044ff00000041814 */
[C---:B------:R-:W-:Y:S01]  /*ceb0*/  HMMA.16816.F32.BF16 R24, R76.reuse, R86, R24 ;  /* 0x000000564c18723c */ /* 0x040fe20000041818 */
[----:B------:R-:W2:Y:S07]  /*cec0*/  LDSM.16.MT88.4 R84, [R201+0x4100] ;  /* 0x00410000c954783b */ /* 0x000eae0000004200 */
[C---:B-----5:R-:W-:Y:S04]  /*ced0*/  HMMA.16816.F32.BF16 R28, R76.reuse, R92, R28 ;  /* 0x0000005c4c1c723c */ /* 0x060fe8000004181c */
[--C-:B-1----:R-:W-:Y:S04]  /*cee0*/  FFMA.FTZ R70, R160, c[0x0][0x2d0], -R69.reuse ;  /* 0x0000b400a0467a23 */ /* 0x102fe80000010845 */
[C---:B------:R-:W-:Y:S01]  /*cef0*/  HMMA.16816.F32.BF16 R32, R76.reuse, R94, R32 ;  /* 0x0000005e4c20723c */ /* 0x040fe20000041820 */
[----:B------:R1:W-:Y:S01]  /*cf00*/  MUFU.EX2 R151, R70 ;  /* 0x0000004600977308 */ /* 0x0003e20000000800 */
[----:B------:R-:W5:Y:S06]  /*cf10*/  LDSM.16.MT88.4 R92, [R197+0x1900] ;  /* 0x00190000c55c783b */ /* 0x000f6c0000004200 */
[C---:B----4-:R-:W-:Y:S08]  /*cf20*/  HMMA.16816.F32.BF16 R36, R76.reuse, R80, R36 ;  /* 0x000000504c24723c */ /* 0x050ff00000041824 */
[C---:B------:R-:W-:Y:S01]  /*cf30*/  HMMA.16816.F32.BF16 R40, R76.reuse, R82, R40 ;  /* 0x000000524c28723c */ /* 0x040fe20000041828 */
[----:B------:R-:W4:Y:S07]  /*cf40*/  LDSM.16.MT88.4 R80, [R198+0x1900] ;  /* 0x00190000c650783b */ /* 0x000f2e0000004200 */
[C---:B------:R-:W-:Y:S04]  /*cf50*/  HMMA.16816.F32.BF16 R44, R76.reuse, R88, R44 ;  /* 0x000000584c2c723c */ /* 0x040fe8000004182c */
[--C-:B-1----:R-:W-:Y:S04]  /*cf60*/  FFMA.FTZ R70, R161, c[0x0][0x2d0], -R69.reuse ;  /* 0x0000b400a1467a23 */ /* 0x102fe80000010845 */
[C---:B------:R-:W-:Y:S01]  /*cf70*/  HMMA.16816.F32.BF16 R48, R76.reuse, R90, R48 ;  /* 0x0000005a4c30723c */ /* 0x040fe20000041830 */
[----:B------:R1:W1:Y:S01]  /*cf80*/  MUFU.EX2 R150, R70 ;  /* 0x0000004600967308 */ /* 0x0002620000000800 */
[----:B------:R-:W-:Y:S06]  /*cf90*/  LDSM.16.MT88.4 R88, [R200+0x1900] ;  /* 0x00190000c858783b */ /* 0x000fec0000004200 */
[C---:B--2---:R-:W-:Y:S08]  /*cfa0*/  HMMA.16816.F32.BF16 R52, R76.reuse, R84, R52 ;  /* 0x000000544c34723c */ /* 0x044ff00000041834 */
[C---:B------:R-:W-:Y:S01]  /*cfb0*/  HMMA.16816.F32.BF16 R56, R76.reuse, R86, R56 ;  /* 0x000000564c38723c */ /* 0x040fe20000041838 */
[----:B------:R-:W2:Y:S07]  /*cfc0*/  LDSM.16.MT88.4 R84, [R201+0x1900] ;  /* 0x00190000c954783b */ /* 0x000eae0000004200 */
[C---:B------:R-:W-:Y:S04]  /*cfd0*/  HMMA.16816.F32.BF16 R60, R76.reuse, R96, R60 ;  /* 0x000000604c3c723c */ /* 0x040fe8000004183c */
[--C-:B-1----:R-:W-:Y:S04]  /*cfe0*/  FFMA.FTZ R70, R162, c[0x0][0x2d0], -R144.reuse ;  /* 0x0000b400a2467a23 */ /* 0x102fe80000010890 */
[----:B------:R-:W-:Y:S01]  /*cff0*/  HMMA.16816.F32.BF16 R64, R76, R98, R64 ;  /* 0x000000624c40723c */ /* 0x000fe20000041840 */
[----:B------:R1:W-:Y:S01]  /*d000*/  MUFU.EX2 R149, R70 ;  /* 0x0000004600957308 */ /* 0x0003e20000000800 */
[----:B------:R-:W-:Y:S05]  /*d010*/  LDSM.16.MT88.4 R96, [R201+0x4900] ;  /* 0x00490000c960783b */ /* 0x000fea0000004200 */
[----:B------:R-:W-:Y:S02]  /*d020*/  F2FP.BF16.PACK_AB R76, R156, R157 ;  /* 0x0000009d9c4c723e */ /* 0x000fe400000010ff */
[----:B------:R-:W-:Y:S03]  /*d030*/  F2FP.BF16.PACK_AB R77, R150, R151 ;  /* 0x00000097964d723e */ /* 0x000fe600000010ff */
[--C-:B-1----:R-:W-:Y:S04]  /*d040*/  FFMA.FTZ R70, R163, c[0x0][0x2d0], -R144.reuse ;  /* 0x0000b400a3467a23 */ /* 0x102fe80000010890 */
[----:B------:R1:W1:Y:S02]  /*d050*/  MUFU.EX2 R148, R70 ;  /* 0x0000004600947308 */ /* 0x0002640000000800 */
[--C-:B-1----:R-:W-:Y:S01]  /*d060*/  FFMA.FTZ R70, R164, c[0x0][0x2d0], -R69.reuse ;  /* 0x0000b400a4467a23 */ /* 0x102fe20000010845 */
[----:B------:R-:W-:Y:S07]  /*d070*/  F2FP.BF16.PACK_AB R78, R148, R149 ;  /* 0x00000095944e723e */ /* 0x000fee00000010ff */
[----:B------:R1:W-:Y:S02]  /*d080*/  MUFU.EX2 R147, R70 ;  /* 0x0000004600937308 */ /* 0x0003e40000000800 */
[--C-:B-1----:R-:W-:Y:S08]  /*d090*/  FFMA.FTZ R70, R165, c[0x0][0x2d0], -R69.reuse ;  /* 0x0000b400a5467a23 */ /* 0x102ff00000010845 */
[----:B------:R1:W1:Y:S02]  /*d0a0*/  MUFU.EX2 R146, R70 ;  /* 0x0000004600927308 */ /* 0x0002640000000800 */
[--C-:B-1----:R-:W-:Y:S01]  /*d0b0*/  FFMA.FTZ R70, R166, c[0x0][0x2d0], -R144.reuse ;  /* 0x0000b400a6467a23 */ /* 0x102fe20000010890 */
[----:B------:R-:W-:Y:S07]  /*d0c0*/  F2FP.BF16.PACK_AB R79, R146, R147 ;  /* 0x00000093924f723e */ /* 0x000fee00000010ff */
[----:B------:R1:W-:Y:S01]  /*d0d0*/  MUFU.EX2 R145, R70 ;  /* 0x0000004600917308 */ /* 0x0003e20000000800 */
[C---:B-----5:R-:W-:Y:S08]  /*d0e0*/  HMMA.16816.F32.BF16 R4, R76.reuse, R92, R4 ;  /* 0x0000005c4c04723c */ /* 0x060ff00000041804 */
[C---:B------:R-:W-:Y:S01]  /*d0f0*/  HMMA.16816.F32.BF16 R8, R76.reuse, R94, R8 ;  /* 0x0000005e4c08723c */ /* 0x040fe20000041808 */
[----:B------:R-:W5:Y:S07]  /*d100*/  LDSM.16.MT88.4 R92, [R197+0x4900] ;  /* 0x00490000c55c783b */ /* 0x000f6e0000004200 */
[C---:B----4-:R-:W-:Y:S04]  /*d110*/  HMMA.16816.F32.BF16 R12, R76.reuse, R80, R12 ;  /* 0x000000504c0c723c */ /* 0x050fe8000004180c */
[--C-:B-1----:R-:W-:Y:S04]  /*d120*/  FFMA.FTZ R70, R167, c[0x0][0x2d0], -R144.reuse ;  /* 0x0000b400a7467a23 */ /* 0x102fe80000010890 */
[C---:B------:R-:W-:Y:S01]  /*d130*/  HMMA.16816.F32.BF16 R16, R76.reuse, R82, R16 ;  /* 0x000000524c10723c */ /* 0x040fe20000041810 */
[----:B------:R1:W4:Y:S01]  /*d140*/  MUFU.EX2 R143, R70 ;  /* 0x00000046008f7308 */ /* 0x0003220000000800 */
[----:B------:R-:W4:Y:S06]  /*d150*/  LDSM.16.MT88.4 R80, [R198+0x4900] ;  /* 0x00490000c650783b */ /* 0x000f2c0000004200 */
[C---:B--2---:R-:W-:Y:S08]  /*d160*/  HMMA.16816.F32.BF16 R20, R76.reuse, R84, R20 ;  /* 0x000000544c14723c */ /* 0x044ff00000041814 */
[C---:B------:R-:W-:Y:S01]  /*d170*/  HMMA.16816.F32.BF16 R24, R76.reuse, R86, R24 ;  /* 0x000000564c18723c */ /* 0x040fe20000041818 */
[----:B------:R-:W2:Y:S07]  /*d180*/  LDSM.16.MT88.4 R84, [R197+0x2100] ;  /* 0x00210000c554783b */ /* 0x000eae0000004200 */
[C---:B------:R-:W-:Y:S04]  /*d190*/  HMMA.16816.F32.BF16 R28, R76.reuse, R88, R28 ;  /* 0x000000584c1c723c */ /* 0x040fe8000004181c */
[--C-:B-1----:R-:W-:Y:S04]  /*d1a0*/  FFMA.FTZ R70, R169, c[0x0][0x2d0], -R69.reuse ;  /* 0x0000b400a9467a23 */ /* 0x102fe80000010845 */
[C---:B------:R-:W-:Y:S01]  /*d1b0*/  HMMA.16816.F32.BF16 R32, R76.reuse, R90, R32 ;  /* 0x0000005a4c20723c */ /* 0x040fe20000041820 */
[----:B------:R1:W-:Y:S01]  /*d1c0*/  MUFU.EX2 R142, R70 ;  /* 0x00000046008e7308 */ /* 0x0003e20000000800 */
[----:B------:R-:W2:Y:S01]  /*d1d0*/  LDSM.16.MT88.4 R88, [R198+0x2100] ;  /* 0x00210000c658783b */ /* 0x000ea20000004200 */
[----:B---3--:R-:W-:Y:S05]  /*d1e0*/  ISETP.GT.AND P0, PT, R218, R158, PT ;  /* 0x0000009eda00720c */ /* 0x008fea0003f04270 */
[C---:B-----5:R-:W-:Y:S08]  /*d1f0*/  HMMA.16816.F32.BF16 R36, R76.reuse, R92, R36 ;  /* 0x0000005c4c24723c */ /* 0x060ff00000041824 */
[C---:B------:R-:W-:Y:S01]  /*d200*/  HMMA.16816.F32.BF16 R40, R76.reuse, R94, R40 ;  /* 0x0000005e4c28723c */ /* 0x040fe20000041828 */
[----:B------:R-:W-:Y:S07]  /*d210*/  LDSM.16.MT88.4 R92, [R200+0x2100] ;  /* 0x00210000c85c783b */ /* 0x000fee0000004200 */
[C---:B----4-:R-:W-:Y:S04]  /*d220*/  HMMA.16816.F32.BF16 R44, R76.reuse, R80, R44 ;  /* 0x000000504c2c723c */ /* 0x050fe8000004182c */
[--C-:B-1----:R-:W-:Y:S04]  /*d230*/  FFMA.FTZ R70, R170, c[0x0][0x2d0], -R69.reuse ;  /* 0x0000b400aa467a23 */ /* 0x102fe80000010845 */
[C---:B------:R-:W-:Y:S01]  /*d240*/  HMMA.16816.F32.BF16 R48, R76.reuse, R82, R48 ;  /* 0x000000524c30723c */ /* 0x040fe20000041830 */
[----:B------:R1:W3:Y:S01]  /*d250*/  MUFU.EX2 R141, R70 ;  /* 0x00000046008d7308 */ /* 0x0002e20000000800 */
[----:B------:R-:W4:Y:S06]  /*d260*/  LDSM.16.MT88.4 R80, [R201+0x2100] ;  /* 0x00210000c950783b */ /* 0x000f2c0000004200 */
        /* <DEDUP_REMOVED lines=8> */
[----:B------:R-:W-:Y:S02]  /*d2f0*/  F2FP.BF16.PACK_AB R76, R143, R145 ;  /* 0x000000918f4c723e */ /* 0x000fe400000010ff */
[----:B---3--:R-:W-:Y:S03]  /*d300*/  F2FP.BF16.PACK_AB R77, R141, R142 ;  /* 0x0000008e8d4d723e */ /* 0x008fe600000010ff */
        /* <DEDUP_REMOVED lines=10> */
[C---:B--2---:R-:W-:Y:S08]  /*d3b0*/  HMMA.16816.F32.BF16 R4, R76.reuse, R84, R4 ;  /* 0x000000544c04723c */ /* 0x044ff00000041804 */
[C---:B------:R-:W-:Y:S01]  /*d3c0*/  HMMA.16816.F32.BF16 R8, R76.reuse, R86, R8 ;  /* 0x000000564c08723c */ /* 0x040fe20000041808 */
[----:B------:R-:W2:Y:S07]  /*d3d0*/  LDSM.16.MT88.4 R84, [R197+0x5100] ;  /* 0x00510000c554783b */ /* 0x000eae0000004200 */
[C---:B------:R-:W-:Y:S04]  /*d3e0*/  HMMA.16816.F32.BF16 R12, R76.reuse, R88, R12 ;  /* 0x000000584c0c723c */ /* 0x040fe8000004180c */
[--C-:B-1----:R-:W-:Y:S04]  /*d3f0*/  FFMA.FTZ R70, R190, c[0x0][0x2d0], -R144.reuse ;  /* 0x0000b400be467a23 */ /* 0x102fe80000010890 */
[C---:B------:R-:W-:Y:S01]  /*d400*/  HMMA.16816.F32.BF16 R16, R76.reuse, R90, R16 ;  /* 0x0000005a4c10723c */ /* 0x040fe20000041810 */
[----:B------:R1:W3:Y:S01]  /*d410*/  MUFU.EX2 R135, R70 ;  /* 0x0000004600877308 */ /* 0x0002e20000000800 */
[----:B------:R-:W5:Y:S06]  /*d420*/  LDSM.16.MT88.4 R88, [R198+0x5100] ;  /* 0x00510000c658783b */ /* 0x000f6c0000004200 */
[C---:B----4-:R-:W-:Y:S08]  /*d430*/  HMMA.16816.F32.BF16 R20, R76.reuse, R80, R20 ;  /* 0x000000504c14723c */ /* 0x050ff00000041814 */
[C---:B------:R-:W-:Y:S01]  /*d440*/  HMMA.16816.F32.BF16 R24, R76.reuse, R82, R24 ;  /* 0x000000524c18723c */ /* 0x040fe20000041818 */
[----:B------:R-:W4:Y:S07]  /*d450*/  LDSM.16.MT88.4 R80, [R200+0x5100] ;  /* 0x00510000c850783b */ /* 0x000f2e0000004200 */
[C---:B------:R-:W-:Y:S04]  /*d460*/  HMMA.16816.F32.BF16 R28, R76.reuse, R92, R28 ;  /* 0x0000005c4c1c723c */ /* 0x040fe8000004181c */
[--C-:B-1----:R-:W-:Y:S01]  /*d470*/  FFMA.FTZ R70, R215, c[0x0][0x2d0], -R69.reuse ;  /* 0x0000b400d7467a23 */ /* 0x102fe20000010845 */
[----:B------:R-:W-:Y:S03]  /*d480*/  IADD3 R215, R218, -0x1, RZ ;  /* 0xffffffffdad77810 */ /* 0x000fe60007ffe0ff */
[C---:B------:R-:W-:Y:S01]  /*d490*/  HMMA.16816.F32.BF16 R32, R76.reuse, R94, R32 ;  /* 0x0000005e4c20723c */ /* 0x040fe20000041820 */
[----:B------:R1:W-:Y:S01]  /*d4a0*/  MUFU.EX2 R134, R70 ;  /* 0x0000004600867308 */ /* 0x0003e20000000800 */
[----:B------:R-:W4:Y:S02]  /*d4b0*/  LDSM.16.MT88.4 R92, [R197+0x2900] ;  /* 0x00290000c55c783b */ /* 0x000f240000004200 */
[----:B------:R-:W-:Y:S04]  /*d4c0*/  MOV R218, R215 ;  /* 0x000000d700da7202 */ /* 0x000fe80000000f00 */
[C---:B--2---:R-:W-:Y:S08]  /*d4d0*/  HMMA.16816.F32.BF16 R36, R76.reuse, R84, R36 ;  /* 0x000000544c24723c */ /* 0x044ff00000041824 */
[C---:B------:R-:W-:Y:S08]  /*d4e0*/  HMMA.16816.F32.BF16 R40, R76.reuse, R86, R40 ;  /* 0x000000564c28723c */ /* 0x040ff00000041828 */
[C---:B-----5:R-:W-:Y:S04]  /*d4f0*/  HMMA.16816.F32.BF16 R44, R76.reuse, R88, R44 ;  /* 0x000000584c2c723c */ /* 0x060fe8000004182c */
[--C-:B-1----:R-:W-:Y:S02]  /*d500*/  FFMA.FTZ R70, R223, c[0x0][0x2d0], -R69.reuse ;  /* 0x0000b400df467a23 */ /* 0x102fe40000010845 */
[----:B------:R-:W-:Y:S01]  /*d510*/  FFMA.FTZ R69, R72, c[0x0][0x2d0], -R69 ;  /* 0x0000b40048457a23 */ /* 0x000fe20000010845 */
[----:B---3--:R-:W-:Y:S01]  /*d520*/  F2FP.BF16.PACK_AB R72, R135, R136 ;  /* 0x000000888748723e */ /* 0x008fe200000010ff */
[C---:B------:R-:W-:Y:S01]  /*d530*/  HMMA.16816.F32.BF16 R48, R76.reuse, R90, R48 ;  /* 0x0000005a4c30723c */ /* 0x040fe20000041830 */
[----:B------:R1:W2:Y:S07]  /*d540*/  MUFU.EX2 R133, R70 ;  /* 0x0000004600857308 */ /* 0x0002ae0000000800 */
[C---:B------:R-:W-:Y:S03]  /*d550*/  HMMA.16816.F32.BF16 R52, R76.reuse, R96, R52 ;  /* 0x000000604c34723c */ /* 0x040fe60000041834 */
[----:B------:R-:W3:Y:S05]  /*d560*/  MUFU.EX2 R69, R69 ;  /* 0x0000004500457308 */ /* 0x000eea0000000800 */
[C---:B------:R-:W-:Y:S08]  /*d570*/  HMMA.16816.F32.BF16 R56, R76.reuse, R98, R56 ;  /* 0x000000624c38723c */ /* 0x040ff00000041838 */
[C---:B----4-:R-:W-:Y:S04]  /*d580*/  HMMA.16816.F32.BF16 R60, R76.reuse, R80, R60 ;  /* 0x000000504c3c723c */ /* 0x050fe8000004183c */
[--C-:B-1----:R-:W-:Y:S01]  /*d590*/  FFMA.FTZ R70, R224, c[0x0][0x2d0], -R144.reuse ;  /* 0x0000b400e0467a23 */ /* 0x102fe20000010890 */
[----:B--2---:R-:W-:Y:S03]  /*d5a0*/  F2FP.BF16.PACK_AB R73, R133, R134 ;  /* 0x000000868549723e */ /* 0x004fe600000010ff */
[----:B------:R-:W-:Y:S01]  /*d5b0*/  HMMA.16816.F32.BF16 R64, R76, R82, R64 ;  /* 0x000000524c40723c */ /* 0x000fe20000041840 */
[----:B------:R1:W-:Y:S03]  /*d5c0*/  MUFU.EX2 R132, R70 ;  /* 0x0000004600847308 */ /* 0x0003e60000000800 */
[----:B---3--:R-:W-:Y:S01]  /*d5d0*/  F2FP.BF16.PACK_AB R75, R69, R71 ;  /* 0x00000047454b723e */ /* 0x008fe200000010ff */
[----:B-1----:R-:W-:Y:S06]  /*d5e0*/  FFMA.FTZ R70, R225, c[0x0][0x2d0], -R144 ;  /* 0x0000b400e1467a23 */ /* 0x002fec0000010890 */
[----:B------:R-:W1:Y:S02]  /*d5f0*/  MUFU.EX2 R70, R70 ;  /* 0x0000004600467308 */ /* 0x000e640000000800 */
[----:B-1----:R-:W-:Y:S07]  /*d600*/  F2FP.BF16.PACK_AB R74, R70, R132 ;  /* 0x00000084464a723e */ /* 0x002fee00000010ff */
[C---:B------:R-:W-:Y:S01]  /*d610*/  HMMA.16816.F32.BF16 R76, R72.reuse, R92, R4 ;  /* 0x0000005c484c723c */ /* 0x040fe20000041804 */
[----:B------:R-:W1:Y:S07]  /*d620*/  LDSM.16.MT88.4 R4, [R201+0x5900] ;  /* 0x00590000c904783b */ /* 0x000e6e0000004200 */
[C---:B------:R-:W-:Y:S07]  /*d630*/  HMMA.16816.F32.BF16 R80, R72.reuse, R94, R8 ;  /* 0x0000005e4850723c */ /* 0x040fee0000041808 */
        /* <DEDUP_REMOVED lines=9> */
[----:B------:R-:W2:Y:S01]  /*d6d0*/  LDSM.16.MT88.4 R8, [R200+0x5900] ;  /* 0x00590000c808783b */ /* 0x000ea20000004200 */
        /* <DEDUP_REMOVED lines=25> */
[C---:B-1----:R-:W-:Y:S03]  /*d870*/  HMMA.16816.F32.BF16 R52, R72.reuse, R4, R52 ;  /* 0x000000044834723c */ /* 0x042fe60000041834 */
[----:B------:R-:W-:Y:S02]  /*d880*/  FADD.FTZ R0, R148, R0 ;  /* 0x0000000094007221 */ /* 0x000fe40000010000 */
[----:B------:R-:W-:Y:S02]  /*d890*/  FADD.FTZ R2, R146, R2 ;  /* 0x0000000292027221 */ /* 0x000fe40000010000 */
[----:B------:R-:W-:Y:S01]  /*d8a0*/  FADD.FTZ R0, R145, R0 ;  /* 0x0000000091007221 */ /* 0x000fe20000010000 */
[C---:B------:R-:W-:Y:S04]  /*d8b0*/  HMMA.16816.F32.BF16 R56, R72.reuse, R6, R56 ;  /* 0x000000064838723c */ /* 0x040fe80000041838 */
[----:B------:R-:W-:Y:S02]  /*d8c0*/  FADD.FTZ R2, R142, R2 ;  /* 0x000000028e027221 */ /* 0x000fe40000010000 */
[----:B------:R-:W-:Y:S02]  /*d8d0*/  FADD.FTZ R0, R143, R0 ;  /* 0x000000008f007221 */ /* 0x000fe40000010000 */
[----:B------:R-:W-:Y:S01]  /*d8e0*/  FADD.FTZ R2, R141, R2 ;  /* 0x000000028d027221 */ /* 0x000fe20000010000 */
[C---:B--2---:R-:W-:Y:S03]  /*d8f0*/  HMMA.16816.F32.BF16 R60, R72.reuse, R8, R60 ;  /* 0x00000008483c723c */ /* 0x044fe6000004183c */
[----:B------:R-:W-:Y:S02]  /*d900*/  FADD.FTZ R0, R140, R0 ;  /* 0x000000008c007221 */ /* 0x000fe40000010000 */
[----:B------:R-:W-:Y:S02]  /*d910*/  FADD.FTZ R2, R138, R2 ;  /* 0x000000028a027221 */ /* 0x000fe40000010000 */
        /* <DEDUP_REMOVED lines=8> */
[----:B------:R-:W-:Y:S02]  /*d9a0*/  FADD.FTZ R0, R71, R0 ;  /* 0x0000000047007221 */ /* 0x000fe40000010000 */
[----:B------:R-:W-:Y:S01]  /*d9b0*/  FADD.FTZ R249, R70, R2 ;  /* 0x0000000246f97221 */ /* 0x000fe20000010000 */
[----:B------:R-:W-:Y:S01]  /*d9c0*/  MOV R70, R3 ;  /* 0x0000000300467202 */ /* 0x000fe20000000f00 */
[----:B------:R-:W-:Y:S01]  /*d9d0*/  FADD.FTZ R250, R69, R0 ;  /* 0x0000000045fa7221 */ /* 0x000fe20000010000 */
[----:B------:R-:W-:Y:S01]  /*d9e0*/  MOV R69, R68 ;  /* 0x0000004400457202 */ /* 0x000fe20000000f00 */
[----:B------:R-:W-:-:S05]  /*d9f0*/  @P0 BRA `(.L_x_272) ;  /* 0xffffcd4000000947 */ /* 0x000fca000383ffff */
.L_x_269:
[----:B------:R-:W-:-:S13]  /*da00*/  ISETP.GE.AND P0, PT, R215, R251, PT ;  /* 0x000000fbd700720c */ /* 0x000fda0003f06270 */
[----:B------:R-:W-:Y:S05]  /*da10*/  @!P0 BRA `(.L_x_273) ;  /* 0x000044e000008947 */ /* 0x000fea0003800000 */
[----:B-1----:R-:W2:Y:S01]  /*da20*/  LDL.LU R4, [R1+0x28] ;  /* 0x0000280001047983 */ /* 0x002ea20000300800 */
[C---:B------:R-:W-:Y:S01]  /*da30*/  IADD3 R0, R226.reuse, 0x40, RZ ;  /* 0x00000040e2007810 */ /* 0x040fe20007ffe0ff */
[----:B------:R-:W-:Y:S01]  /*da40*/  IMAD.MOV.U32 R70, RZ, RZ, R3 ;  /* 0x000000ffff467224 */ /* 0x000fe200078e0003 */
[C---:B------:R-:W-:Y:S01]  /*da50*/  IADD3 R2, R226.reuse, 0x40, RZ ;  /* 0x00000040e2027810 */ /* 0x040fe20007ffe0ff */
[----:B------:R-:W-:Y:S01]  /*da60*/  IMAD.MOV.U32 R69, RZ, RZ, R68 ;  /* 0x000000ffff457224 */ /* 0x000fe200078e0044 */
[----:B------:R-:W-:Y:S01]  /*da70*/  SHF.R.S32.HI R0, RZ, 0x1f, R0 ;  /* 0x0000001fff007819 */ /* 0x000fe20000011400 */
[----:B------:R-:W-:Y:S01]  /*da80*/  IMAD.SHL.U32 R240, R226, 0x2, RZ ;  /* 0x00000002e2f07824 */ /* 0x000fe200078e00ff */
[----:B------:R-:W-:Y:S02]  /*da90*/  SHF.R.S32.HI R221, RZ, 0x1f, R226 ;  /* 0x0000001fffdd7819 */ /* 0x000fe400000114e2 */
[----:B------:R-:W-:Y:S02]  /*daa0*/  LEA.HI R0, R0, R2, RZ, 0x3 ;  /* 0x0000000200007211 */ /* 0x000fe400078f18ff */
[----:B------:R-:W-:-:S02]  /*dab0*/  SHF.L.U64.HI R221, R226, 0x1, R221 ;  /* 0x00000001e2dd7819 */ /* 0x000fc400000102dd */
[----:B------:R-:W-:-:S05]  /*dac0*/  LOP3.LUT R0, R0, 0xfffffff8, RZ, 0xc0, !PT ;  /* 0xfffffff800007812 */ /* 0x000fca00078ec0ff */
[C---:B------:R-:W-:Y:S01]  /*dad0*/  IMAD.SHL.U32 R218, R0.reuse, 0x2, RZ ;  /* 0x0000000200da7824 */ /* 0x040fe200078e00ff */
[----:B--2---:R-:W-:Y:S02]  /*dae0*/  SHF.L.U64.HI R220, R0, 0x1, R4 ;  /* 0x0000000100dc7819 */ /* 0x004fe40000010204 */
.L_x_283:
[----:B------:R-:W-:Y:S04]  /*daf0*/  DEPBAR.LE SB0, 0x0 ;  /* 0x000080000000791a */ /* 0x000fe80000000000 */
[----:B------:R-:W-:Y:S01]  /*db00*/  BAR.SYNC.DEFER_BLOCKING 0x0 ;  /* 0x0000000000007b1d */ /* 0x000fe20000010000 */
[----:B------:R-:W-:Y:S01]  /*db10*/  SHF.R.S32.HI R0, RZ, 0x1f, R217 ;  /* 0x0000001fff007819 */ /* 0x000fe200000114d9 */
[----:B------:R-:W-:Y:S01]  /*db20*/  IMAD.WIDE.U32 R2, R217, c[0x0][0x208], RZ ;  /* 0x00008200d9027a25 */ /* 0x000fe200078e00ff */
[----:B------:R-:W-:Y:S02]  /*db30*/  ISETP.GE.AND P2, PT, R226, c[0x0][0x1d4], PT ;  /* 0x00007500e2007a0c */ /* 0x000fe40003f46270 */
[C---:B------:R-:W-:Y:S01]  /*db40*/  IADD3 R166, R219.reuse, 0x3100, RZ ;  /* 0x00003100dba67810 */ /* 0x040fe20007ffe0ff */
[----:B------:R-:W-:Y:S01]  /*db50*/  IMAD R0, R0, c[0x0][0x208], RZ ;  /* 0x0000820000007a24 */ /* 0x000fe200078e02ff */
[----:B------:R-:W-:Y:S03]  /*db60*/  IADD3 R167, R219, 0x1100, RZ ;  /* 0x00001100dba77810 */ /* 0x000fe60007ffe0ff */
[----:B------:R-:W-:Y:S05]  /*db70*/  IMAD R0, R217, c[0x0][0x20c], R0 ;  /* 0x00008300d9007a24 */ /* 0x000fea00078e0200 */
[----:B------:R-:W-:Y:S02]  /*db80*/  IADD3 R3, R3, R0, RZ ;  /* 0x0000000003037210 */ /* 0x000fe40007ffe0ff */
[----:B------:R-:W-:Y:S03]  /*db90*/  SHF.R.S32.HI R0, RZ, 0x1f, R216 ;  /* 0x0000001fff007819 */ /* 0x000fe600000114d8 */
[----:B------:R-:W-:Y:S01]  /*dba0*/  IMAD.WIDE.U32 R2, R216, c[0x0][0x218], R2 ;  /* 0x00008600d8027a25 */ /* 0x000fe200078e0002 */
[----:B------:R-:W1:Y:S03]  /*dbb0*/  LDSM.16.M88.4 R8, [R196+0x8100] ;  /* 0x00810000c408783b */ /* 0x000e660000000200 */
[----:B------:R-:W-:Y:S04]  /*dbc0*/  IMAD R0, R0, c[0x0][0x218], RZ ;  /* 0x0000860000007a24 */ /* 0x000fe800078e02ff */
[----:B------:R-:W-:Y:S01]  /*dbd0*/  IMAD R0, R216, c[0x0][0x21c], R0 ;  /* 0x00008700d8007a24 */ /* 0x000fe200078e0200 */
[----:B------:R-:W2:Y:S08]  /*dbe0*/  LDSM.16.M88.4 R16, [R196+0x8900] ;  /* 0x00890000c410783b */ /* 0x000eb00000000200 */
[----:B------:R-:W3:Y:S08]  /*dbf0*/  S2R R12, SR_CTAID.Y ;  /* 0x00000000000c7919 */ /* 0x000ef00000002600 */
[----:B------:R-:W4:Y:S08]  /*dc00*/  LDSM.16.M88.4 R24, [R196+0x9100] ;  /* 0x00910000c418783b */ /* 0x000f300000000200 */
[----:B------:R-:W5:Y:S01]  /*dc10*/  LDSM.16.M88.4 R32, [R196+0x9900] ;  /* 0x00990000c420783b */ /* 0x000f620000000200 */
[C---:B-1----:R-:W-:Y:S07]  /*dc20*/  HMMA.16816.F32.BF16 R4, R124.reuse, R8, RZ ;  /* 0x000000087c04723c */ /* 0x042fee00000418ff */
[----:B------:R-:W1:Y:S01]  /*dc30*/  LDSM.16.M88.4 R40, [R196+0xa100] ;  /* 0x00a10000c428783b */ /* 0x000e620000000200 */
[----:B---3--:R-:W-:Y:S01]  /*dc40*/  SHF.R.S32.HI R20, RZ, 0x1f, R12 ;  /* 0x0000001fff147819 */ /* 0x008fe2000001140c */
[----:B------:R-:W-:Y:S01]  /*dc50*/  IMAD.WIDE.U32 R22, R12, c[0x0][0x210], RZ ;  /* 0x000084000c167a25 */ /* 0x000fe200078e00ff */
[C---:B------:R-:W-:Y:S03]  /*dc60*/  HMMA.16816.F32.BF16 R8, R124.reuse, R10, RZ ;  /* 0x0000000a7c08723c */ /* 0x040fe600000418ff */
[----:B------:R-:W-:Y:S02]  /*dc70*/  IMAD R20, R20, c[0x0][0x210], RZ ;  /* 0x0000840014147a24 */ /* 0x000fe400078e02ff */
[----:B------:R-:W-:Y:S01]  /*dc80*/  LDSM.16.M88.4 R48, [R196+0xa900] ;  /* 0x00a90000c430783b */ /* 0x000fe20000000200 */
[----:B------:R-:W-:Y:S01]  /*dc90*/  IADD3 R2, P0, R22, R2, RZ ;  /* 0x0000000216027210 */ /* 0x000fe20007f1e0ff */
[----:B------:R-:W-:Y:S02]  /*dca0*/  IMAD R20, R12, c[0x0][0x214], R20 ;  /* 0x000085000c147a24 */ /* 0x000fe400078e0214 */
[C---:B--2---:R-:W-:Y:S04]  /*dcb0*/  HMMA.16816.F32.BF16 R12, R124.reuse, R16, RZ ;  /* 0x000000107c0c723c */ /* 0x044fe800000418ff */
[----:B------:R-:W-:Y:S01]  /*dcc0*/  LDSM.16.M88.4 R72, [R203] ;  /* 0x00000000cb48783b */ /* 0x000fe20000000200 */
[----:B------:R-:W-:Y:S03]  /*dcd0*/  IADD3 R20, R23, R20, RZ ;  /* 0x0000001417147210 */ /* 0x000fe60007ffe0ff */
[C---:B------:R-:W-:Y:S01]  /*dce0*/  HMMA.16816.F32.BF16 R16, R124.reuse, R18, RZ ;  /* 0x000000127c10723c */ /* 0x040fe200000418ff */
[----:B------:R-:W-:Y:S03]  /*dcf0*/  IADD3.X R3, R20, R3, R0, P0, !PT ;  /* 0x0000000314037210 */ /* 0x000fe600007fe400 */
[----:B------:R-:W-:Y:S01]  /*dd00*/  LDSM.16.M88.4 R132, [R214] ;  /* 0x00000000d684783b */ /* 0x000fe20000000200 */
[C---:B------:R-:W-:Y:S03]  /*dd10*/  LEA R0, P0, R2.reuse, c[0x0][0x1f8], 0x1 ;  /* 0x00007e0002007a11 */ /* 0x040fe600078008ff */
[C---:B----4-:R-:W-:Y:S01]  /*dd20*/  HMMA.16816.F32.BF16 R20, R124.reuse, R24, RZ ;  /* 0x000000187c14723c */ /* 0x050fe200000418ff */
[----:B------:R-:W-:Y:S03]  /*dd30*/  LEA.HI.X R2, R2, c[0x0][0x1fc], R3, 0x1, P0 ;  /* 0x00007f0002027a11 */ /* 0x000fe600000f0c03 */
[----:B------:R-:W-:Y:S04]  /*dd40*/  LDSM.16.M88.4 R136, [R213] ;  /* 0x00000000d588783b */ /* 0x000fe80000000200 */
[C---:B------:R-:W-:Y:S04]  /*dd50*/  HMMA.16816.F32.BF16 R24, R124.reuse, R26, RZ ;  /* 0x0000001a7c18723c */ /* 0x040fe800000418ff */
[----:B------:R-:W2:Y:S04]  /*dd60*/  SHFL.IDX PT, R3, R0, RZ, 0x181f ;  /* 0x00181fff00037589 */ /* 0x000ea800000e0000 */
[C---:B-----5:R-:W-:Y:S04]  /*dd70*/  HMMA.16816.F32.BF16 R28, R124.reuse, R32, RZ ;  /* 0x000000207c1c723c */ /* 0x060fe800000418ff */
[----:B------:R-:W3:Y:S04]  /*dd80*/  SHFL.IDX PT, R44, R2, RZ, 0x181f ;  /* 0x00181fff022c7589 */ /* 0x000ee800000e0000 */
[C---:B------:R-:W-:Y:S04]  /*dd90*/  HMMA.16816.F32.BF16 R32, R124.reuse, R34, RZ ;  /* 0x000000227c20723c */ /* 0x040fe800000418ff */
[----:B------:R-:W4:Y:S04]  /*dda0*/  SHFL.IDX PT, R45, R0, 0x1, 0x181f ;  /* 0x00381f00002d7f89 */ /* 0x000f2800000e0000 */
[C---:B-1----:R-:W-:Y:S04]  /*ddb0*/  HMMA.16816.F32.BF16 R36, R124.reuse, R40, RZ ;  /* 0x000000287c24723c */ /* 0x042fe800000418ff */
[----:B------:R-:W1:Y:S01]  /*ddc0*/  SHFL.IDX PT, R68, R2, 0x1, 0x181f ;  /* 0x00381f0002447f89 */ /* 0x000e6200000e0000 */
[C---:B--2---:R-:W-:Y:S03]  /*ddd0*/  IADD3 R160, P0, R3.reuse, R240, RZ ;  /* 0x000000f003a07210 */ /* 0x044fe60007f1e0ff */
[C---:B------:R-:W-:Y:S04]  /*dde0*/  HMMA.16816.F32.BF16 R40, R124.reuse, R42, RZ ;  /* 0x0000002a7c28723c */ /* 0x040fe800000418ff */
[----:B------:R-:W-:Y:S01]  /*ddf0*/  LDSM.16.M88.4 R140, [R212] ;  /* 0x00000000d48c783b */ /* 0x000fe20000000200 */
[CC--:B---3--:R-:W-:Y:S02]  /*de00*/  IADD3.X R161, R44.reuse, R221.reuse, RZ, P0, !PT ;  /* 0x000000dd2ca17210 */ /* 0x0c8fe400007fe4ff */
[----:B------:R-:W-:Y:S05]  /*de10*/  IADD3 R164, P0, R3, R218, RZ ;  /* 0x000000da03a47210 */ /* 0x000fea0007f1e0ff */
[----:B------:R-:W-:Y:S01]  /*de20*/  LDSM.16.M88.4 R144, [R211] ;  /* 0x00000000d390783b */ /* 0x000fe20000000200 */
[----:B------:R-:W-:Y:S02]  /*de30*/  IADD3.X R165, R44, R220, RZ, P0, !PT ;  /* 0x000000dc2ca57210 */ /* 0x000fe400007fe4ff */
[C---:B----4-:R-:W-:Y:S05]  /*de40*/  IADD3 R156, P0, R45.reuse, R240, RZ ;  /* 0x000000f02d9c7210 */ /* 0x050fea0007f1e0ff */
[----:B------:R-:W-:Y:S01]  /*de50*/  LDSM.16.M88.4 R148, [R210] ;  /* 0x00000000d294783b */ /* 0x000fe20000000200 */
[CC--:B-1----:R-:W-:Y:S02]  /*de60*/  IADD3.X R157, R68.reuse, R221.reuse, RZ, P0, !PT ;  /* 0x000000dd449d7210 */ /* 0x0c2fe400007fe4ff */
[----:B------:R-:W-:Y:S02]  /*de70*/  IADD3 R162, P0, R45, R218, RZ ;  /* 0x000000da2da27210 */ /* 0x000fe40007f1e0ff */
[C---:B------:R-:W-:Y:S02]  /*de80*/  HMMA.16816.F32.BF16 R44, R124.reuse, R48, RZ ;  /* 0x000000307c2c723c */ /* 0x040fe400000418ff */
[----:B------:R-:W-:Y:S01]  /*de90*/  IADD3.X R163, R68, R220, RZ, P0, !PT ;  /* 0x000000dc44a37210 */ /* 0x000fe200007fe4ff */
[----:B------:R-:W-:Y:S01]  /*dea0*/  @!PT LDS RZ, [RZ] ;  /* 0x00000000fffff984 */ /* 0x000fe20000000800 */
[----:B------:R-:W-:Y:S01]  /*deb0*/  @!PT LDS RZ, [RZ] ;  /* 0x00000000fffff984 */ /* 0x000fe20000000800 */
[----:B------:R-:W-:Y:S01]  /*dec0*/  @!PT LDS RZ, [RZ] ;  /* 0x00000000fffff984 */ /* 0x000fe20000000800 */
[----:B------:R1:W-:Y:S05]  /*ded0*/  LDGSTS.E.BYPASS.LTC128B.128 [R232], [R160.64], !P2 ;  /* 0x00000000a0e87fae */ /* 0x0003ea000d101d46 */
[----:B------:R-:W-:Y:S03]  /*dee0*/  HMMA.16816.F32.BF16 R48, R124, R50, RZ ;  /* 0x000000327c30723c */ /* 0x000fe600000418ff */
[----:B------:R2:W-:Y:S05]  /*def0*/  LDGSTS.E.BYPASS.LTC128B.128 [R166], [R164.64], !P6 ;  /* 0x00000000a4a67fae */ /* 0x0005ea000f101d46 */
[C---:B------:R-:W-:Y:S03]  /*df00*/  HMMA.16816.F32.BF16 R4, R128.reuse, R72, R4 ;  /* 0x000000488004723c */ /* 0x040fe60000041804 */
[----:B------:R-:W3:Y:S05]  /*df10*/  SHFL.IDX PT, R71, R0, 0x2, 0x181f ;  /* 0x00581f0000477f89 */ /* 0x000eea00000e0000 */
[C---:B------:R-:W-:Y:S03]  /*df20*/  HMMA.16816.F32.BF16 R8, R128.reuse, R74, R8 ;  /* 0x0000004a8008723c */ /* 0x040fe60000041808 */
[----:B------:R-:W4:Y:S05]  /*df30*/  SHFL.IDX PT, R0, R2, 0x2, 0x181f ;  /* 0x00581f0002007f89 */ /* 0x000f2a00000e0000 */
[C---:B------:R-:W-:Y:S03]  /*df40*/  HMMA.16816.F32.BF16 R12, R128.reuse, R132, R12 ;  /* 0x00000084800c723c */ /* 0x040fe6000004180c */
[----:B------:R5:W-:Y:S01]  /*df50*/  LDGSTS.E.BYPASS.LTC128B.128 [R167], [R156.64], !P2 ;  /* 0x000000009ca77fae */ /* 0x000be2000d101d46 */
[----:B--2---:R-:W-:Y:S04]  /*df60*/  IADD3 R166, R219, 0x4100, RZ ;  /* 0x00004100dba67810 */ /* 0x004fe80007ffe0ff */
[C---:B------:R-:W-:Y:S03]  /*df70*/  HMMA.16816.F32.BF16 R16, R128.reuse, R134, R16 ;  /* 0x000000868010723c */ /* 0x040fe60000041810 */
[----:B------:R1:W-:Y:S01]  /*df80*/  LDGSTS.E.BYPASS.LTC128B.128 [R166], [R162.64], !P6 ;  /* 0x00000000a2a67fae */ /* 0x0003e2000f101d46 */
[C---:B---3--:R-:W-:Y:S04]  /*df90*/  IADD3 R158, P0, R71.reuse, R240, RZ ;  /* 0x000000f0479e7210 */ /* 0x048fe80007f1e0ff */
[C---:B------:R-:W-:Y:S04]  /*dfa0*/  HMMA.16816.F32.BF16 R20, R128.reuse, R136, R20 ;  /* 0x000000888014723c */ /* 0x040fe80000041814 */
[C---:B----4-:R-:W-:Y:S02]  /*dfb0*/  IADD3.X R159, R0.reuse, R221, RZ, P0, !PT ;  /* 0x000000dd009f7210 */ /* 0x050fe400007fe4ff */
[----:B------:R-:W-:Y:S02]  /*dfc0*/  IADD3 R2, P0, R71, R218, RZ ;  /* 0x000000da47027210 */ /* 0x000fe40007f1e0ff */
[C---:B------:R-:W-:Y:S01]  /*dfd0*/  HMMA.16816.F32.BF16 R24, R128.reuse, R138, R24 ;  /* 0x0000008a8018723c */ /* 0x040fe20000041818 */
[----:B------:R5:W-:Y:S03]  /*dfe0*/  LDGSTS.E.BYPASS.LTC128B.128 [R232+0x2000], [R158.64], !P2 ;  /* 0x020000009ee87fae */ /* 0x000be6000d101d46 */
[----:B------:R-:W-:Y:S02]  /*dff0*/  IADD3.X R3, R0, R220, RZ, P0, !PT ;  /* 0x000000dc00037210 */ /* 0x000fe400007fe4ff */
[----:B------:R-:W-:Y:S02]  /*e000*/  ISETP.GT.AND P0, PT, R215, R251, PT ;  /* 0x000000fbd700720c */ /* 0x000fe40003f04270 */
[C---:B------:R-:W-:Y:S01]  /*e010*/  HMMA.16816.F32.BF16 R28, R128.reuse, R140, R28 ;  /* 0x0000008c801c723c */ /* 0x040fe2000004181c */
[----:B------:R2:W-:Y:S07]  /*e020*/  LDGSTS.E.BYPASS.LTC128B.128 [R232+0x5000], [R2.64], !P6 ;  /* 0x0500000002e87fae */ /* 0x0005ee000f101d46 */
[C---:B------:R-:W-:Y:S01]  /*e030*/  HMMA.16816.F32.BF16 R32, R128.reuse, R142, R32 ;  /* 0x0000008e8020723c */ /* 0x040fe20000041820 */
[----:B------:R-:W-:Y:S07]  /*e040*/  LDSM.16.M88.4 R72, [R202+0x8900] ;  /* 0x00890000ca48783b */ /* 0x000fee0000000200 */
[C---:B------:R-:W-:Y:S01]  /*e050*/  HMMA.16816.F32.BF16 R36, R128.reuse, R144, R36 ;  /* 0x000000908024723c */ /* 0x040fe20000041824 */
[----:B------:R-:W0:Y:S07]  /*e060*/  LDGDEPBAR ;  /* 0x00000000000079af */ /* 0x000e2e0000000000 */
[C---:B------:R-:W-:Y:S01]  /*e070*/  HMMA.16816.F32.BF16 R40, R128.reuse, R146, R40 ;  /* 0x000000928028723c */ /* 0x040fe20000041828 */
[----:B-----5:R-:W3:Y:S07]  /*e080*/  LDSM.16.M88.4 R156, [R202+0x8100] ;  /* 0x00810000ca9c783b */ /* 0x020eee0000000200 */
[C---:B------:R-:W-:Y:S01]  /*e090*/  HMMA.16816.F32.BF16 R44, R128.reuse, R148, R44 ;  /* 0x00000094802c723c */ /* 0x040fe2000004182c */
[----:B------:R-:W4:Y:S07]  /*e0a0*/  LDSM.16.M88.4 R132, [R202+0x9100] ;  /* 0x00910000ca84783b */ /* 0x000f2e0000000200 */
[----:B------:R-:W-:Y:S01]  /*e0b0*/  HMMA.16816.F32.BF16 R48, R128, R150, R48 ;  /* 0x000000968030723c */ /* 0x000fe20000041830 */
[----:B-1----:R-:W1:Y:S08]  /*e0c0*/  LDSM.16.M88.4 R160, [R202+0x9900] ;  /* 0x00990000caa0783b */ /* 0x002e700000000200 */
[----:B------:R-:W5:Y:S08]  /*e0d0*/  LDSM.16.M88.4 R164, [R202+0xa100] ;  /* 0x00a10000caa4783b */ /* 0x000f700000000200 */
[----:B------:R-:W1:Y:S01]  /*e0e0*/  LDSM.16.M88.4 R168, [R202+0xa900] ;  /* 0x00a90000caa8783b */ /* 0x000e620000000200 */
[C---:B---3--:R-:W-:Y:S07]  /*e0f0*/  HMMA.16816.F32.BF16 R4, R152.reuse, R156, R4 ;  /* 0x0000009c9804723c */ /* 0x048fee0000041804 */
[----:B------:R-:W3:Y:S01]  /*e100*/  LDSM.16.M88.4 R136, [R199] ;  /* 0x00000000c788783b */ /* 0x000ee20000000200 */
[C---:B------:R-:W-:Y:S07]  /*e110*/  HMMA.16816.F32.BF16 R8, R152.reuse, R158, R8 ;  /* 0x0000009e9808723c */ /* 0x040fee0000041808 */
[----:B------:R-:W2:Y:S01]  /*e120*/  LDSM.16.M88.4 R140, [R199+0x800] ;  /* 0x00080000c78c783b */ /* 0x000ea20000000200 */
[C---:B------:R-:W-:Y:S07]  /*e130*/  HMMA.16816.F32.BF16 R12, R152.reuse, R72, R12 ;  /* 0x00000048980c723c */ /* 0x040fee000004180c */
[----:B------:R-:W2:Y:S01]  /*e140*/  LDSM.16.M88.4 R144, [R199+0x1000] ;  /* 0x00100000c790783b */ /* 0x000ea20000000200 */
[C---:B------:R-:W-:Y:S07]  /*e150*/  HMMA.16816.F32.BF16 R16, R152.reuse, R74, R16 ;  /* 0x0000004a9810723c */ /* 0x040fee0000041810 */
[----:B------:R-:W2:Y:S01]  /*e160*/  LDSM.16.M88.4 R148, [R199+0x1800] ;  /* 0x00180000c794783b */ /* 0x000ea20000000200 */
[C---:B----4-:R-:W-:Y:S07]  /*e170*/  HMMA.16816.F32.BF16 R20, R152.reuse, R132, R20 ;  /* 0x000000849814723c */ /* 0x050fee0000041814 */
[----:B------:R-:W4:Y:S01]  /*e180*/  LDSM.16.M88.4 R156, [R199+0x2000] ;  /* 0x00200000c79c783b */ /* 0x000f220000000200 */
[C---:B------:R-:W-:Y:S07]  /*e190*/  HMMA.16816.F32.BF16 R24, R152.reuse, R134, R24 ;  /* 0x000000869818723c */ /* 0x040fee0000041818 */
[----:B------:R-:W2:Y:S01]  /*e1a0*/  LDSM.16.M88.4 R72, [R199+0x2800] ;  /* 0x00280000c748783b */ /* 0x000ea20000000200 */
[C---:B-1----:R-:W-:Y:S07]  /*e1b0*/  HMMA.16816.F32.BF16 R28, R152.reuse, R160, R28 ;  /* 0x000000a0981c723c */ /* 0x042fee000004181c */
[----:B------:R-:W1:Y:S01]  /*e1c0*/  LDSM.16.M88.4 R132, [R196+0xb100] ;  /* 0x00b10000c484783b */ /* 0x000e620000000200 */
[C---:B------:R-:W-:Y:S07]  /*e1d0*/  HMMA.16816.F32.BF16 R32, R152.reuse, R162, R32 ;  /* 0x000000a29820723c */ /* 0x040fee0000041820 */
[----:B------:R-:W1:Y:S01]  /*e1e0*/  LDSM.16.M88.4 R160, [R196+0xb900] ;  /* 0x00b90000c4a0783b */ /* 0x000e620000000200 */
[C---:B-----5:R-:W-:Y:S07]  /*e1f0*/  HMMA.16816.F32.BF16 R36, R152.reuse, R164, R36 ;  /* 0x000000a49824723c */ /* 0x060fee0000041824 */
[----:B------:R-:W-:Y:S01]  /*e200*/  LDSM.16.M88.4 R188, [R202+0xd900] ;  /* 0x00d90000cabc783b */ /* 0x000fe20000000200 */
[C---:B------:R-:W-:Y:S07]  /*e210*/  HMMA.16816.F32.BF16 R40, R152.reuse, R166, R40 ;  /* 0x000000a69828723c */ /* 0x040fee0000041828 */
[----:B------:R-:W5:Y:S01]  /*e220*/  LDSM.16.M88.4 R164, [R196+0xc100] ;  /* 0x00c10000c4a4783b */ /* 0x000f620000000200 */
[C---:B------:R-:W-:Y:S08]  /*e230*/  HMMA.16816.F32.BF16 R44, R152.reuse, R168, R44 ;  /* 0x000000a8982c723c */ /* 0x040ff0000004182c */
[----:B------:R-:W-:Y:S01]  /*e240*/  HMMA.16816.F32.BF16 R48, R152, R170, R48 ;  /* 0x000000aa9830723c */ /* 0x000fe20000041830 */
[----:B------:R-:W1:Y:S07]  /*e250*/  LDSM.16.M88.4 R168, [R196+0xc900] ;  /* 0x00c90000c4a8783b */ /* 0x000e6e0000000200 */
[C---:B---3--:R-:W-:Y:S08]  /*e260*/  HMMA.16816.F32.BF16 R4, R172.reuse, R136, R4 ;  /* 0x00000088ac04723c */ /* 0x048ff00000041804 */
[C---:B------:R-:W-:Y:S01]  /*e270*/  HMMA.16816.F32.BF16 R8, R172.reuse, R138, R8 ;  /* 0x0000008aac08723c */ /* 0x040fe20000041808 */
[----:B------:R-:W3:Y:S07]  /*e280*/  LDSM.16.M88.4 R136, [R196+0xd100] ;  /* 0x00d10000c488783b */ /* 0x000eee0000000200 */
[C---:B--2---:R-:W-:Y:S08]  /*e290*/  HMMA.16816.F32.BF16 R12, R172.reuse, R140, R12 ;  /* 0x0000008cac0c723c */ /* 0x044ff0000004180c */
[C---:B------:R-:W-:Y:S01]  /*e2a0*/  HMMA.16816.F32.BF16 R16, R172.reuse, R142, R16 ;  /* 0x0000008eac10723c */ /* 0x040fe20000041810 */
[----:B------:R-:W2:Y:S07]  /*e2b0*/  LDSM.16.M88.4 R140, [R196+0xd900] ;  /* 0x00d90000c48c783b */ /* 0x000eae0000000200 */
[C---:B------:R-:W-:Y:S08]  /*e2c0*/  HMMA.16816.F32.BF16 R20, R172.reuse, R144, R20 ;  /* 0x00000090ac14723c */ /* 0x040ff00000041814 */
[C---:B------:R-:W-:Y:S01]  /*e2d0*/  HMMA.16816.F32.BF16 R24, R172.reuse, R146, R24 ;  /* 0x00000092ac18723c */ /* 0x040fe20000041818 */
[----:B------:R-:W1:Y:S07]  /*e2e0*/  LDSM.16.M88.4 R144, [R209] ;  /* 0x00000000d190783b */ /* 0x000e6e0000000200 */
[C---:B------:R-:W-:Y:S08]  /*e2f0*/  HMMA.16816.F32.BF16 R28, R172.reuse, R148, R28 ;  /* 0x00000094ac1c723c */ /* 0x040ff0000004181c */
[C---:B------:R-:W-:Y:S01]  /*e300*/  HMMA.16816.F32.BF16 R32, R172.reuse, R150, R32 ;  /* 0x00000096ac20723c */ /* 0x040fe20000041820 */
[----:B------:R-:W2:Y:S07]  /*e310*/  LDSM.16.M88.4 R148, [R208] ;  /* 0x00000000d094783b */ /* 0x000eae0000000200 */
[C---:B----4-:R-:W-:Y:S08]  /*e320*/  HMMA.16816.F32.BF16 R36, R172.reuse, R156, R36 ;  /* 0x0000009cac24723c */ /* 0x050ff00000041824 */
[C---:B------:R-:W-:Y:S01]  /*e330*/  HMMA.16816.F32.BF16 R40, R172.reuse, R158, R40 ;  /* 0x0000009eac28723c */ /* 0x040fe20000041828 */
[----:B------:R-:W-:Y:S07]  /*e340*/  LDSM.16.M88.4 R156, [R205] ;  /* 0x00000000cd9c783b */ /* 0x000fee0000000200 */
[C---:B------:R-:W-:Y:S08]  /*e350*/  HMMA.16816.F32.BF16 R44, R172.reuse, R72, R44 ;  /* 0x00000048ac2c723c */ /* 0x040ff0000004182c */
[----:B------:R-:W-:Y:S01]  /*e360*/  HMMA.16816.F32.BF16 R48, R172, R74, R48 ;  /* 0x0000004aac30723c */ /* 0x000fe20000041830 */
[----:B------:R-:W4:Y:S07]  /*e370*/  LDSM.16.M88.4 R72, [R207] ;  /* 0x00000000cf48783b */ /* 0x000f2e0000000200 */
[C---:B-1----:R-:W-:Y:S08]  /*e380*/  HMMA.16816.F32.BF16 R4, R176.reuse, R132, R4 ;  /* 0x00000084b004723c */ /* 0x042ff00000041804 */
[C---:B------:R-:W-:Y:S01]  /*e390*/  HMMA.16816.F32.BF16 R8, R176.reuse, R134, R8 ;  /* 0x00000086b008723c */ /* 0x040fe20000041808 */
[----:B------:R-:W1:Y:S07]  /*e3a0*/  LDSM.16.M88.4 R132, [R206] ;  /* 0x00000000ce84783b */ /* 0x000e6e0000000200 */
[C---:B------:R-:W-:Y:S08]  /*e3b0*/  HMMA.16816.F32.BF16 R12, R176.reuse, R160, R12 ;  /* 0x000000a0b00c723c */ /* 0x040ff0000004180c */
[C---:B------:R-:W-:Y:S01]  /*e3c0*/  HMMA.16816.F32.BF16 R16, R176.reuse, R162, R16 ;  /* 0x000000a2b010723c */ /* 0x040fe20000041810 */
[----:B------:R-:W1:Y:S07]  /*e3d0*/  LDSM.16.M88.4 R160, [R204] ;  /* 0x00000000cca0783b */ /* 0x000e6e0000000200 */
[C---:B-----5:R-:W-:Y:S08]  /*e3e0*/  HMMA.16816.F32.BF16 R20, R176.reuse, R164, R20 ;  /* 0x000000a4b014723c */ /* 0x060ff00000041814 */
[C---:B------:R-:W-:Y:S01]  /*e3f0*/  HMMA.16816.F32.BF16 R24, R176.reuse, R166, R24 ;  /* 0x000000a6b018723c */ /* 0x040fe20000041818 */
[----:B------:R-:W5:Y:S07]  /*e400*/  LDSM.16.M88.4 R164, [R202+0xb100] ;  /* 0x00b10000caa4783b */ /* 0x000f6e0000000200 */
[C---:B------:R-:W-:Y:S08]  /*e410*/  HMMA.16816.F32.BF16 R28, R176.reuse, R168, R28 ;  /* 0x000000a8b01c723c */ /* 0x040ff0000004181c */
[C---:B------:R-:W-:Y:S01]  /*e420*/  HMMA.16816.F32.BF16 R32, R176.reuse, R170, R32 ;  /* 0x000000aab020723c */ /* 0x040fe20000041820 */
[----:B------:R-:W-:Y:S07]  /*e430*/  LDSM.16.M88.4 R168, [R202+0xd100] ;  /* 0x00d10000caa8783b */ /* 0x000fee0000000200 */
[C---:B---3--:R-:W-:Y:S08]  /*e440*/  HMMA.16816.F32.BF16 R36, R176.reuse, R136, R36 ;  /* 0x00000088b024723c */ /* 0x048ff00000041824 */
[C---:B------:R-:W-:Y:S01]  /*e450*/  HMMA.16816.F32.BF16 R40, R176.reuse, R138, R40 ;  /* 0x0000008ab028723c */ /* 0x040fe20000041828 */
[----:B------:R-:W3:Y:S07]  /*e460*/  LDSM.16.M88.4 R136, [R202+0xb900] ;  /* 0x00b90000ca88783b */ /* 0x000eee0000000200 */
[C---:B--2---:R-:W-:Y:S08]  /*e470*/  HMMA.16816.F32.BF16 R44, R176.reuse, R140, R44 ;  /* 0x0000008cb02c723c */ /* 0x044ff0000004182c */
[----:B------:R-:W-:Y:S01]  /*e480*/  HMMA.16816.F32.BF16 R48, R176, R142, R48 ;  /* 0x0000008eb030723c */ /* 0x000fe20000041830 */
[----:B------:R-:W2:Y:S07]  /*e490*/  LDSM.16.M88.4 R140, [R202+0xc100] ;  /* 0x00c10000ca8c783b */ /* 0x000eae0000000200 */
[C---:B------:R-:W-:Y:S08]  /*e4a0*/  HMMA.16816.F32.BF16 R4, R180.reuse, R144, R4 ;  /* 0x00000090b404723c */ /* 0x040ff00000041804 */
[C---:B------:R-:W-:Y:S01]  /*e4b0*/  HMMA.16816.F32.BF16 R8, R180.reuse, R146, R8 ;  /* 0x00000092b408723c */ /* 0x040fe20000041808 */
[----:B------:R-:W2:Y:S07]  /*e4c0*/  LDSM.16.M88.4 R144, [R202+0xc900] ;  /* 0x00c90000ca90783b */ /* 0x000eae0000000200 */
[C---:B------:R-:W-:Y:S08]  /*e4d0*/  HMMA.16816.F32.BF16 R12, R180.reuse, R148, R12 ;  /* 0x00000094b40c723c */ /* 0x040ff0000004180c */
[C---:B------:R-:W-:Y:S01]  /*e4e0*/  HMMA.16816.F32.BF16 R16, R180.reuse, R150, R16 ;  /* 0x00000096b410723c */ /* 0x040fe20000041810 */
[----:B------:R-:W2:Y:S07]  /*e4f0*/  LDSM.16.M88.4 R148, [R199+0x3000] ;  /* 0x00300000c794783b */ /* 0x000eae0000000200 */
[C---:B----4-:R-:W-:Y:S08]  /*e500*/  HMMA.16816.F32.BF16 R20, R180.reuse, R72, R20 ;  /* 0x00000048b414723c */ /* 0x050ff00000041814 */
[C---:B------:R-:W-:Y:S01]  /*e510*/  HMMA.16816.F32.BF16 R24, R180.reuse, R74, R24 ;  /* 0x0000004ab418723c */ /* 0x040fe20000041818 */
[----:B------:R-:W4:Y:S07]  /*e520*/  LDSM.16.M88.4 R72, [R199+0x3800] ;  /* 0x00380000c748783b */ /* 0x000f2e0000000200 */
[C---:B-1----:R-:W-:Y:S08]  /*e530*/  HMMA.16816.F32.BF16 R28, R180.reuse, R132, R28 ;  /* 0x00000084b41c723c */ /* 0x042ff0000004181c */
[C---:B------:R-:W-:Y:S08]  /*e540*/  HMMA.16816.F32.BF16 R32, R180.reuse, R134, R32 ;  /* 0x00000086b420723c */ /* 0x040ff00000041820 */
[C---:B------:R-:W-:Y:S08]  /*e550*/  HMMA.16816.F32.BF16 R36, R180.reuse, R156, R36 ;  /* 0x0000009cb424723c */ /* 0x040ff00000041824 */
[C---:B------:R-:W-:Y:S08]  /*e560*/  HMMA.16816.F32.BF16 R40, R180.reuse, R158, R40 ;  /* 0x0000009eb428723c */ /* 0x040ff00000041828 */
[C---:B------:R-:W-:Y:S08]  /*e570*/  HMMA.16816.F32.BF16 R44, R180.reuse, R160, R44 ;  /* 0x000000a0b42c723c */ /* 0x040ff0000004182c */
[----:B------:R-:W-:Y:S08]  /*e580*/  HMMA.16816.F32.BF16 R48, R180, R162, R48 ;  /* 0x000000a2b430723c */ /* 0x000ff00000041830 */
[C---:B-----5:R-:W-:Y:S08]  /*e590*/  HMMA.16816.F32.BF16 R4, R184.reuse, R164, R4 ;  /* 0x000000a4b804723c */ /* 0x060ff00000041804 */
[C---:B------:R-:W-:Y:S08]  /*e5a0*/  HMMA.16816.F32.BF16 R8, R184.reuse, R166, R8 ;  /* 0x000000a6b808723c */ /* 0x040ff00000041808 */
[C---:B---3--:R-:W-:Y:S08]  /*e5b0*/  HMMA.16816.F32.BF16 R12, R184.reuse, R136, R12 ;  /* 0x00000088b80c723c */ /* 0x048ff0000004180c */
[C---:B------:R-:W-:Y:S08]  /*e5c0*/  HMMA.16816.F32.BF16 R16, R184.reuse, R138, R16 ;  /* 0x0000008ab810723c */ /* 0x040ff00000041810 */
[C---:B--2---:R-:W-:Y:S08]  /*e5d0*/  HMMA.16816.F32.BF16 R20, R184.reuse, R140, R20 ;  /* 0x0000008cb814723c */ /* 0x044ff00000041814 */
        /* <DEDUP_REMOVED lines=9> */
[C---:B----4-:R-:W-:Y:S08]  /*e670*/  HMMA.16816.F32.BF16 R12, R192.reuse, R72, R12 ;  /* 0x00000048c00c723c */ /* 0x050ff0000004180c */
        /* <DEDUP_REMOVED lines=81> */
[----:B-----5:R-:W-:Y:S02]  /*eb90*/  FMUL.FTZ R36, R48, c[0x0][0x320] ;  /* 0x0000c80030247a20 */ /* 0x020fe40000410000 */
[----:B------:R-:W-:Y:S02]  /*eba0*/  FMUL.FTZ R50, R50, c[0x0][0x320] ;  /* 0x0000c80032327a20 */ /* 0x000fe40000410000 */
[----:B------:R-:W-:Y:S01]  /*ebb0*/  FMUL.FTZ R51, R51, c[0x0][0x320] ;  /* 0x0000c80033337a20 */ /* 0x000fe20000410000 */
[----:B------:R2:W2:Y:S01]  /*ebc0*/  MUFU.TANH R73, R24 ;  /* 0x0000001800497308 */ /* 0x0004a20000002400 */
[----:B-1----:R-:W-:Y:S09]  /*ebd0*/  FMUL.FTZ R37, R49, c[0x0][0x320] ;  /* 0x0000c80031257a20 */ /* 0x002ff20000410000 */
        /* <DEDUP_REMOVED lines=27> */
[----:B------:R-:W-:Y:S03]  /*ed90*/  IMAD.MOV.U32 R216, RZ, RZ, RZ ;  /* 0x000000ffffd87224 */ /* 0x000fe600078e00ff */
[----:B------:R-:W3:Y:S04]  /*eda0*/  LDL.64 R224, [R1+0x18] ;  /* 0x0000180001e07983 */ /* 0x000ee80000100a00 */
        /* <DEDUP_REMOVED lines=22> */
[----:B------:R-:W-:Y:S03]  /*ef10*/  IMAD.IADD R222, R225, 0x1, R222 ;  /* 0x00000001e1de7824 */ /* 0x000fe600078e02de */
[----:B------:R-:W-:Y:S02]  /*ef20*/  IADD3 R3, R3, R0, RZ ;  /* 0x0000000003037210 */ /* 0x000fe40007ffe0ff */
        /* <DEDUP_REMOVED lines=8> */
[----:B------:R-:W-:Y:S04]  /*efb0*/  SHFL.IDX PT, R6, R2, 0x1, 0x181f ;  /* 0x00381f0002067f89 */ /* 0x000fe800000e0000 */
[----:B------:R-:W2:Y:S04]  /*efc0*/  SHFL.IDX PT, R3, R2, RZ, 0x181f ;  /* 0x00181fff02037589 */ /* 0x000ea800000e0000 */
[----:B------:R-:W3:Y:S04]  /*efd0*/  SHFL.IDX PT, R4, R0, RZ, 0x181f ;  /* 0x00181fff00047589 */ /* 0x000ee800000e0000 */
[----:B------:R-:W4:Y:S04]  /*efe0*/  SHFL.IDX PT, R5, R0, 0x1, 0x181f ;  /* 0x00381f0000057f89 */ /* 0x000f2800000e0000 */
[----:B------:R-:W5:Y:S04]  /*eff0*/  SHFL.IDX PT, R2, R2, 0x2, 0x181f ;  /* 0x00581f0002027f89 */ /* 0x000f6800000e0000 */
[----:B------:R-:W1:Y:S01]  /*f000*/  SHFL.IDX PT, R0, R0, 0x2, 0x181f ;  /* 0x00581f0000007f89 */ /* 0x000e6200000e0000 */
[C---:B--2---:R-:W-:Y:S05]  /*f010*/  IADD3 R12, P0, R3.reuse, R240, RZ ;  /* 0x000000f0030c7210 */ /* 0x044fea0007f1e0ff */
[C-C-:B---3--:R-:W-:Y:S01]  /*f020*/  IMAD.X R13, R4.reuse, 0x1, R221.reuse, P0 ;  /* 0x00000001040d7824 */ /* 0x148fe200000e06dd */
[----:B------:R-:W-:Y:S04]  /*f030*/  IADD3 R10, P0, R3, R218, RZ ;  /* 0x000000da030a7210 */ /* 0x000fe80007f1e0ff */
[----:B------:R2:W-:Y:S01]  /*f040*/  LDGSTS.E.BYPASS.LTC128B.128 [R219+0x8100], [R12.64], !P2 ;  /* 0x081000000cdb7fae */ /* 0x0005e2000d101d46 */
[----:B------:R-:W-:Y:S02]  /*f050*/  IADD3.X R11, R4, R220, RZ, P0, !PT ;  /* 0x000000dc040b7210 */ /* 0x000fe400007fe4ff */
[C---:B------:R-:W-:Y:S03]  /*f060*/  IADD3 R8, P0, R6.reuse, R240, RZ ;  /* 0x000000f006087210 */ /* 0x040fe60007f1e0ff */
[----:B------:R2:W-:Y:S02]  /*f070*/  LDGSTS.E.BYPASS.LTC128B.128 [R219+0xb100], [R10.64], !P6 ;  /* 0x0b1000000adb7fae */ /* 0x0005e4000f101d46 */
[C---:B----4-:R-:W-:Y:S01]  /*f080*/  IMAD.X R9, R5.reuse, 0x1, R221, P0 ;  /* 0x0000000105097824 */ /* 0x050fe200000e06dd */
[----:B------:R-:W-:Y:S04]  /*f090*/  IADD3 R6, P0, R6, R218, RZ ;  /* 0x000000da06067210 */ /* 0x000fe80007f1e0ff */
[----:B------:R2:W-:Y:S01]  /*f0a0*/  LDGSTS.E.BYPASS.LTC128B.128 [R219+0x9100], [R8.64], !P2 ;  /* 0x0910000008db7fae */ /* 0x0005e2000d101d46 */
[--C-:B------:R-:W-:Y:S01]  /*f0b0*/  IMAD.X R7, R5, 0x1, R220.reuse, P0 ;  /* 0x0000000105077824 */ /* 0x100fe200000e06dc */
[----:B-----5:R-:W-:Y:S04]  /*f0c0*/  IADD3 R4, P0, R2, R240, RZ ;  /* 0x000000f002047210 */ /* 0x020fe80007f1e0ff */
[----:B------:R2:W-:Y:S01]  /*f0d0*/  LDGSTS.E.BYPASS.LTC128B.128 [R219+0xc100], [R6.64], !P6 ;  /* 0x0c10000006db7fae */ /* 0x0005e2000f101d46 */
[----:B-1----:R-:W-:Y:S02]  /*f0e0*/  IADD3.X R5, R0, R221, RZ, P0, !PT ;  /* 0x000000dd00057210 */ /* 0x002fe400007fe4ff */
[----:B------:R-:W-:Y:S03]  /*f0f0*/  IADD3 R2, P0, R2, R218, RZ ;  /* 0x000000da02027210 */ /* 0x000fe60007f1e0ff */
[----:B------:R2:W-:Y:S02]  /*f100*/  LDGSTS.E.BYPASS.LTC128B.128 [R219+0xa100], [R4.64], !P2 ;  /* 0x0a10000004db7fae */ /* 0x0005e4000d101d46 */
[----:B------:R-:W-:Y:S05]  /*f110*/  IMAD.X R3, R0, 0x1, R220, P0 ;  /* 0x0000000100037824 */ /* 0x000fea00000e06dc */
[----:B------:R2:W-:Y:S03]  /*f120*/  LDGSTS.E.BYPASS.LTC128B.128 [R219+0xd100], [R2.64], !P6 ;  /* 0x0d10000002db7fae */ /* 0x0005e6000f101d46 */
.L_x_274:
        /* <DEDUP_REMOVED lines=9> */
[----:B---3--:R-:W-:Y:S01]  /*f1c0*/  IADD3 R2, -R3, 0x1, R0 ;  /* 0x0000000103027810 */ /* 0x008fe20007ffe100 */
[----:B------:R-:W-:Y:S03]  /*f1d0*/  IMAD.IADD R8, R0, 0x1, -R3 ;  /* 0x0000000100087824 */ /* 0x000fe600078e0a03 */
[----:B----4-:R-:W-:Y:S04]  /*f1e0*/  IADD3 R2, -R45, R2, R252 ;  /* 0x000000022d027210 */ /* 0x010fe80007ffe1fc */
[C---:B------:R-:W-:Y:S02]  /*f1f0*/  IADD3 R6, R2.reuse, UR4, RZ ;  /* 0x0000000402067c10 */ /* 0x040fe4000fffe0ff */
[----:B------:R-:W-:Y:S04]  /*f200*/  IADD3 R7, R2, c[0x0][0x328], RZ ;  /* 0x0000ca0002077a10 */ /* 0x000fe80007ffe0ff */
[----:B--2---:R-:W-:Y:S01]  /*f210*/  IADD3 R3, R7, R4, RZ ;  /* 0x0000000407037210 */ /* 0x004fe20007ffe0ff */
        /* <DEDUP_REMOVED lines=15> */
.L_x_277:
[----:B------:R-:W-:Y:S04]  /*f310*/  MOV R9, c[0x0][0x32c] ;  /* 0x0000cb0000097a02 */ /* 0x000fe80000000f00 */
[----:B------:R-:W-:Y:S11]  /*f320*/  ISETP.NE.AND P0, PT, R9, 0x1, PT ;  /* 0x000000010900780c */ /* 0x000ff60003f05270 */
[----:B------:R-:W-:Y:S02]  /*f330*/  @!UPT UIADD3 URZ, URZ, URZ, URZ ;  /* 0x0000003f3f3ff290 */ /* 0x000fe4000fffe03f */
[----:B------:R-:W-:Y:S05]  /*f340*/  @P0 IMAD.HI.U32 R9, R4, c[0x0][0x330], RZ ;  /* 0x0000cc0004090a27 */ /* 0x000fea00078e00ff */
[----:B------:R-:W-:Y:S02]  /*f350*/  @P0 SHF.R.U32.HI R4, RZ, c[0x0][0x334], R9 ;  /* 0x0000cd00ff040a19 */ /* 0x000fe40000011609 */
.L_x_278:
[----:B------:R-:W-:Y:S05]  /*f360*/  BSYNC B0 ;  /* 0x0000000000007941 */ /* 0x000fea0003800000 */
.L_x_276:
[----:B------:R-:W-:Y:S05]  /*f370*/  IMAD R4, R4, c[0x0][0x32c], R8 ;  /* 0x0000cb0004047a24 */ /* 0x000fea00078e0208 */
[----:B------:R-:W-:Y:S02]  /*f380*/  IADD3 R9, R4, c[0x0][0x32c], RZ ;  /* 0x0000cb0004097a10 */ /* 0x000fe40007ffe0ff */
[----:B------:R-:W-:Y:S02]  /*f390*/  IMNMX R2, R2, R4, !PT ;  /* 0x0000000402027217 */ /* 0x000fe40007800200 */
[----:B------:R-:W-:Y:S02]  /*f3a0*/  IMNMX R3, R3, R9, PT ;  /* 0x0000000903037217 */ /* 0x000fe40003800200 */
.L_x_275:
[C---:B------:R-:W-:Y:S02]  /*f3b0*/  ISETP.GE.AND P0, PT, R0.reuse, 0x2, PT ;  /* 0x000000020000780c */ /* 0x040fe40003f06270 */
[----:B------:R-:W-:Y:S02]  /*f3c0*/  ISETP.GE.AND P2, PT, R0, 0x9, PT ;  /* 0x000000090000780c */ /* 0x000fe40003f46270 */
[----:B------:R-:W-:Y:S02]  /*f3d0*/  P2R R14, PR, RZ, 0x1 ;  /* 0x00000001ff0e7803 */ /* 0x000fe40000000000 */
[----:B------:R-:W-:Y:S02]  /*f3e0*/  ISETP.GT.AND P0, PT, R2, 0x1, !P0 ;  /* 0x000000010200780c */ /* 0x000fe40004704270 */
[----:B------:R-:W-:Y:S02]  /*f3f0*/  P2R R15, PR, RZ, 0x4 ;  /* 0x00000004ff0f7803 */ /* 0x000fe40000000000 */
[C---:B------:R-:W-:Y:S04]  /*f400*/  ISETP.LT.OR P0, PT, R3.reuse, 0x2, P0 ;  /* 0x000000020300780c */ /* 0x040fe80000701670 */
        /* <DEDUP_REMOVED lines=98> */
[----:B------:R-:W-:Y:S04]  /*fa30*/  ISETP.LT.OR P0, PT, R3, 0x52, P0 ;  /* 0x000000520300780c */ /* 0x000fe80000701670 */
[----:B------:R-:W-:Y:S02]  /*fa40*/  FSEL R169, R17, -INF , !P0 ;  /* 0xff80000011a97808 */ /* 0x000fe40004000000 */
[----:B------:R-:W-:Y:S02]  /*fa50*/  ISETP.GT.AND P0, PT, R2, 0x58, !P2 ;  /* 0x000000580200780c */ /* 0x000fe40005704270 */
[----:B------:R-:W-:Y:S02]  /*fa60*/  P2R R17, PR, RZ, 0x4 ;  /* 0x00000004ff117803 */ /* 0x000fe40000000000 */
[C---:B------:R-:W-:Y:S02]  /*fa70*/  ISETP.LT.OR P0, PT, R3.reuse, 0x59, P0 ;  /* 0x000000590300780c */ /* 0x040fe40000701670 */
[----:B------:R-:W-:Y:S02]  /*fa80*/  ISETP.GE.AND P2, PT, R0, 0x1, PT ;  /* 0x000000010000780c */ /* 0x000fe40003f46270 */
[----:B------:R-:W-:Y:S02]  /*fa90*/  FSEL R171, R36, -INF , !P0 ;  /* 0xff80000024ab7808 */ /* 0x000fe40004000000 */
[----:B------:R-:W-:Y:S02]  /*faa0*/  ISETP.GT.AND P0, PT, R2, RZ, !P2 ;  /* 0x000000ff0200720c */ /* 0x000fe40005704270 */
[----:B------:R-:W-:Y:S02]  /*fab0*/  P2R R13, PR, RZ, 0x4 ;  /* 0x00000004ff0d7803 */ /* 0x000fe40000000000 */
[----:B------:R-:W-:Y:S02]  /*fac0*/  ISETP.LT.OR P0, PT, R3, 0x1, P0 ;  /* 0x000000010300780c */ /* 0x000fe40000701670 */
[----:B------:R-:W-:Y:S02]  /*fad0*/  ISETP.GE.AND P2, PT, R0, 0x5a, PT ;  /* 0x0000005a0000780c */ /* 0x000fe40003f46270 */
[----:B------:R-:W-:Y:S02]  /*fae0*/  FSEL R9, R161, -INF , !P0 ;  /* 0xff800000a1097808 */ /* 0x000fe40004000000 */
[----:B------:R-:W-:Y:S04]  /*faf0*/  ISETP.GT.AND P0, PT, R2, 0x59, !P2 ;  /* 0x000000590200780c */ /* 0x000fe80005704270 */
[----:B------:R-:W-:Y:S02]  /*fb00*/  ISETP.LT.OR P0, PT, R3, 0x5a, P0 ;  /* 0x0000005a0300780c */ /* 0x000fe40000701670 */
[----:B------:R-:W1:Y:S02]  /*fb10*/  SHFL.IDX PT, R3, R5, 0x1, 0x1c1f ;  /* 0x003c1f0005037f89 */ /* 0x000e6400000e0000 */
[----:B------:R-:W-:Y:S01]  /*fb20*/  FSEL R170, R37, -INF , !P0 ;  /* 0xff80000025aa7808 */ /* 0x000fe20004000000 */
[--C-:B-1----:R-:W-:Y:S02]  /*fb30*/  IMAD.IADD R2, R7, 0x1, R3.reuse ;  /* 0x0000000107027824 */ /* 0x102fe400078e0203 */
        /* <DEDUP_REMOVED lines=15> */
.L_x_281:
[----:B------:R-:W-:Y:S04]  /*fc30*/  MOV R4, c[0x0][0x32c] ;  /* 0x0000cb0000047a02 */ /* 0x000fe80000000f00 */
[----:B------:R-:W-:Y:S11]  /*fc40*/  ISETP.NE.AND P0, PT, R4, 0x1, PT ;  /* 0x000000010400780c */ /* 0x000ff60003f05270 */
[----:B------:R-:W-:Y:S02]  /*fc50*/  @!UPT UIADD3 URZ, URZ, URZ, URZ ;  /* 0x0000003f3f3ff290 */ /* 0x000fe4000fffe03f */
[----:B------:R-:W-:Y:S05]  /*fc60*/  @P0 IMAD.HI.U32 R4, R3, c[0x0][0x330], RZ ;  /* 0x0000cc0003040a27 */ /* 0x000fea00078e00ff */
[----:B------:R-:W-:Y:S02]  /*fc70*/  @P0 SHF.R.U32.HI R3, RZ, c[0x0][0x334], R4 ;  /* 0x0000cd00ff030a19 */ /* 0x000fe40000011604 */
.L_x_282:
[----:B------:R-:W-:Y:S05]  /*fc80*/  BSYNC B0 ;  /* 0x0000000000007941 */ /* 0x000fea0003800000 */
.L_x_280:
[----:B------:R-:W-:Y:S05]  /*fc90*/  IMAD R3, R3, c[0x0][0x32c], R8 ;  /* 0x0000cb0003037a24 */ /* 0x000fea00078e0208 */
[----:B------:R-:W-:Y:S02]  /*fca0*/  IADD3 R4, R3, c[0x0][0x32c], RZ ;  /* 0x0000cb0003047a10 */ /* 0x000fe40007ffe0ff */
[----:B------:R-:W-:Y:S02]  /*fcb0*/  IMNMX R0, R0, R3, !PT ;  /* 0x0000000300007217 */ /* 0x000fe40007800200 */
[----:B------:R-:W-:Y:S02]  /*fcc0*/  IMNMX R2, R2, R4, PT ;  /* 0x0000000402027217 */ /* 0x000fe40003800200 */
.L_x_279:
        /* <DEDUP_REMOVED lines=82> */
[----:B------:R-:W-:Y:S03]  /*101f0*/  ISETP.LT.OR P0, PT, R2, 0x2a, P0 ;  /* 0x0000002a0200780c */ /* 0x000fe60000701670 */
[----:B------:R-:W1:Y:S01]  /*10200*/  SHFL.BFLY PT, R13, R3, 0x2, 0x1f ;  /* 0x0c401f00030d7f89 */ /* 0x000e6200000e0000 */
        /* <DEDUP_REMOVED lines=13> */
[----:B------:R-:W-:Y:S02]  /*102e0*/  ISETP.GT.AND P0, PT, R0, 0x38, !P0 ;  /* 0x000000380000780c */ /* 0x000fe40004704270 */
[----:B-1----:R-:W-:Y:S02]  /*102f0*/  FMNMX.FTZ R3, R3, R13, !PT ;  /* 0x0000000d03037209 */ /* 0x002fe40007810000 */
        /* <DEDUP_REMOVED lines=20> */
[----:B------:R-:W-:Y:S01]  /*10440*/  FMUL.FTZ R132, R68, c[0x0][0x2d0] ;  /* 0x0000b40044847a20 */ /* 0x000fe20000410000 */
[----:B------:R-:W-:Y:S01]  /*10450*/  FMNMX.FTZ R6, R150, R6, !PT ;  /* 0x0000000696067209 */ /* 0x000fe20007810000 */
[----:B------:R-:W-:Y:S01]  /*10460*/  LDSM.16.MT88.4 R36, [R200+0x100] ;  /* 0x00010000c824783b */ /* 0x000fe20000004200 */
[----:B------:R-:W-:Y:S04]  /*10470*/  ISETP.GT.AND P0, PT, R0, 0x48, !P0 ;  /* 0x000000480000780c */ /* 0x000fe80004704270 */
[----:B------:R-:W-:Y:S04]  /*10480*/  ISETP.LT.OR P0, PT, R2, 0x49, P0 ;  /* 0x000000490200780c */ /* 0x000fe80000701670 */
[----:B------:R-:W-:Y:S02]  /*10490*/  FSEL R157, R42, -INF , !P0 ;  /* 0xff8000002a9d7808 */ /* 0x000fe40004000000 */
[----:B------:R-:W-:Y:S02]  /*104a0*/  ISETP.NE.AND P0, PT, R20, RZ, PT ;  /* 0x000000ff1400720c */ /* 0x000fe40003f05270 */
[----:B------:R-:W-:Y:S01]  /*104b0*/  FMNMX.FTZ R6, R157, R6, !PT ;  /* 0x000000069d067209 */ /* 0x000fe20007810000 */
[----:B------:R-:W-:Y:S01]  /*104c0*/  LDSM.16.MT88.4 R20, [R198+0x100] ;  /* 0x00010000c614783b */ /* 0x000fe20000004200 */
        /* <DEDUP_REMOVED lines=20> */
[----:B------:R-:W-:Y:S02]  /*10610*/  FMNMX.FTZ R0, R162, R0, !PT ;  /* 0x00000000a2007209 */ /* 0x000fe40007810000 */
[----:B------:R-:W-:Y:S02]  /*10620*/  FSEL R71, R51, -INF , !P0 ;  /* 0xff80000033477808 */ /* 0x000fe40004000000 */
[----:B------:R-:W-:Y:S02]  /*10630*/  FMNMX.FTZ R0, R163, R0, !PT ;  /* 0x00000000a3007209 */ /* 0x000fe40007810000 */
[----:B------:R-:W-:Y:S02]  /*10640*/  FSETP.NEU.FTZ.AND P0, PT, R68, -INF , PT ;  /* 0xff8000004400780b */ /* 0x000fe40003f1d000 */
[----:B------:R-:W-:Y:S02]  /*10650*/  FMNMX.FTZ R2, R71, R0, !PT ;  /* 0x0000000047027209 */ /* 0x000fe40007810000 */
[----:B------:R-:W-:Y:S03]  /*10660*/  FSEL R132, R132, RZ, P0 ;  /* 0x000000ff84847208 */ /* 0x000fe60000000000 */
[----:B------:R-:W1:Y:S02]  /*10670*/  SHFL.BFLY PT, R0, R2, 0x2, 0x1f ;  /* 0x0c401f0002007f89 */ /* 0x000e6400000e0000 */
[--C-:B------:R-:W-:Y:S02]  /*10680*/  FFMA.FTZ R6, R12, c[0x0][0x2d0], -R132.reuse ;  /* 0x0000b4000c067a23 */ /* 0x100fe40000010884 */
[--C-:B------:R-:W-:Y:S02]  /*10690*/  FFMA.FTZ R9, R9, c[0x0][0x2d0], -R132.reuse ;  /* 0x0000b40009097a23 */ /* 0x100fe40000010884 */
[----:B------:R-:W-:Y:S02]  /*106a0*/  MUFU.EX2 R237, R6 ;  /* 0x0000000600ed7308 */ /* 0x000fe40000000800 */
[----:B------:R-:W-:Y:S08]  /*106b0*/  LDSM.16.MT88.4 R12, [R197+0x100] ;  /* 0x00010000c50c783b */ /* 0x000ff00000004200 */
[----:B------:R-:W-:Y:S01]  /*106c0*/  MUFU.EX2 R236, R9 ;  /* 0x0000000900ec7308 */ /* 0x000fe20000000800 */
[----:B-1----:R-:W-:Y:S01]  /*106d0*/  FMNMX.FTZ R2, R2, R0, !PT ;  /* 0x0000000002027209 */ /* 0x002fe20007810000 */
[--C-:B------:R-:W-:Y:S08]  /*106e0*/  FFMA.FTZ R0, R10, c[0x0][0x2d0], -R132.reuse ;  /* 0x0000b4000a007a23 */ /* 0x100ff00000010884 */
[----:B------:R1:W2:Y:S01]  /*106f0*/  MUFU.EX2 R239, R0 ;  /* 0x0000000000ef7308 */ /* 0x0002a20000000800 */
[----:B------:R-:W3:Y:S01]  /*10700*/  SHFL.BFLY PT, R3, R2, 0x1, 0x1f ;  /* 0x0c201f0002037f89 */ /* 0x000ee200000e0000 */
[----:B-1----:R-:W-:Y:S01]  /*10710*/  FFMA.FTZ R0, R11, c[0x0][0x2d0], -R132 ;  /* 0x0000b4000b007a23 */ /* 0x002fe20000010884 */
[----:B---3--:R-:W-:Y:S02]  /*10720*/  FMNMX.FTZ R3, R3, R2, !PT ;  /* 0x0000000203037209 */ /* 0x008fe40007810000 */
[----:B--2---:R-:W-:Y:S05]  /*10730*/  F2FP.BF16.PACK_AB R72, R239, R236 ;  /* 0x000000ecef48723e */ /* 0x004fea00000010ff */
[----:B------:R1:W2:Y:S02]  /*10740*/  MUFU.EX2 R238, R0 ;  /* 0x0000000000ee7308 */ /* 0x0002a40000000800 */
        /* <DEDUP_REMOVED lines=11> */
[----:B------:R-:W4:Y:S01]  /*10800*/  MUFU.EX2 R234, R5 ;  /* 0x0000000500ea7308 */ /* 0x000f220000000800 */
[--C-:B-1----:R-:W-:Y:S02]  /*10810*/  FFMA.FTZ R0, R7, c[0x0][0x2d0], -R69.reuse ;  /* 0x0000b40007007a23 */ /* 0x102fe40000010845 */
[C---:B--2---:R-:W-:Y:S02]  /*10820*/  FMUL.FTZ R9, R2.reuse, R81 ;  /* 0x0000005102097220 */ /* 0x044fe40000410000 */
[C---:B------:R-:W-:Y:S05]  /*10830*/  FMUL.FTZ R16, R2.reuse, R88 ;  /* 0x0000005802107220 */ /* 0x040fea0000410000 */
[----:B------:R1:W-:Y:S01]  /*10840*/  MUFU.EX2 R233, R0 ;  /* 0x0000000000e97308 */ /* 0x0003e20000000800 */
[C---:B------:R-:W-:Y:S02]  /*10850*/  FMUL.FTZ R17, R2.reuse, R89 ;  /* 0x0000005902117220 */ /* 0x040fe40000410000 */
[----:B------:R-:W-:Y:S02]  /*10860*/  FMUL.FTZ R24, R2, R96 ;  /* 0x0000006002187220 */ /* 0x000fe40000410000 */
[--C-:B---3--:R-:W-:Y:S02]  /*10870*/  FFMA.FTZ R4, R8, c[0x0][0x2d0], -R69.reuse ;  /* 0x0000b40008047a23 */ /* 0x108fe40000010845 */
[C---:B------:R-:W-:Y:S02]  /*10880*/  FMUL.FTZ R8, R2.reuse, R80 ;  /* 0x0000005002087220 */ /* 0x040fe40000410000 */
[C---:B------:R-:W-:Y:S01]  /*10890*/  FMUL.FTZ R25, R2.reuse, R97 ;  /* 0x0000006102197220 */ /* 0x040fe20000410000 */
[----:B------:R-:W2:Y:S01]  /*108a0*/  MUFU.EX2 R230, R4 ;  /* 0x0000000400e67308 */ /* 0x000ea20000000800 */
[C---:B------:R-:W-:Y:S02]  /*108b0*/  FMUL.FTZ R32, R2.reuse, R104 ;  /* 0x0000006802207220 */ /* 0x040fe40000410000 */
[----:B------:R-:W-:Y:S01]  /*108c0*/  FMUL.FTZ R33, R2, R105 ;  /* 0x0000006902217220 */ /* 0x000fe20000410000 */
[----:B----4-:R-:W-:Y:S01]  /*108d0*/  F2FP.BF16.PACK_AB R73, R234, R235 ;  /* 0x000000ebea49723e */ /* 0x010fe200000010ff */
[C---:B------:R-:W-:Y:S02]  /*108e0*/  FMUL.FTZ R5, R2.reuse, R77 ;  /* 0x0000004d02057220 */ /* 0x040fe40000410000 */
[C---:B------:R-:W-:Y:S02]  /*108f0*/  FMUL.FTZ R52, R2.reuse, R52 ;  /* 0x0000003402347220 */ /* 0x040fe40000410000 */
[C---:B------:R-:W-:Y:S02]  /*10900*/  FMUL.FTZ R53, R2.reuse, R53 ;  /* 0x0000003502357220 */ /* 0x040fe40000410000 */
[C---:B------:R-:W-:Y:S02]  /*10910*/  FMUL.FTZ R56, R2.reuse, R56 ;  /* 0x0000003802387220 */ /* 0x040fe40000410000 */
[C---:B------:R-:W-:Y:S01]  /*10920*/  FMUL.FTZ R57, R2.reuse, R57 ;  /* 0x0000003902397220 */ /* 0x040fe20000410000 */
[----:B-1----:R-:W-:Y:S01]  /*10930*/  FSEL R0, R3, RZ, P0 ;  /* 0x000000ff03007208 */ /* 0x002fe20000000000 */
[C---:B------:R-:W-:Y:S01]  /*10940*/  FMUL.FTZ R60, R2.reuse, R60 ;  /* 0x0000003c023c7220 */ /* 0x040fe20000410000 */
        /* <DEDUP_REMOVED lines=15> */
[C---:B------:R-:W-:Y:S03]  /*10a40*/  HMMA.16816.F32.BF16 R4, R72.reuse, R12, R4 ;  /* 0x0000000c4804723c */ /* 0x040fe60000041804 */
        /* <DEDUP_REMOVED lines=323> */
[----:B------:R-:W-:Y:S01]  /*11e80*/  FADD.FTZ R2, R70, R0 ;  /* 0x0000000046027221 */ /* 0x000fe20000010000 */
[----:B------:R-:W-:Y:S01]  /*11e90*/  IADD3 R0, R215, -0x1, RZ ;  /* 0xffffffffd7007810 */ /* 0x000fe20007ffe0ff */
[----:B------:R-:W-:Y:S02]  /*11ea0*/  FADD.FTZ R249, R134, R4 ;  /* 0x0000000486f97221 */ /* 0x000fe40000010000 */
[----:B------:R-:W-:Y:S02]  /*11eb0*/  FADD.FTZ R250, R69, R2 ;  /* 0x0000000245fa7221 */ /* 0x000fe40000010000 */
[----:B------:R-:W-:Y:S02]  /*11ec0*/  IMAD.MOV.U32 R215, RZ, RZ, R0 ;  /* 0x000000ffffd77224 */ /* 0x000fe400078e0000 */
[----:B------:R-:W-:Y:S02]  /*11ed0*/  IMAD.MOV.U32 R69, RZ, RZ, R68 ;  /* 0x000000ffff457224 */ /* 0x000fe400078e0044 */
[----:B------:R-:W-:Y:S01]  /*11ee0*/  IMAD.MOV.U32 R70, RZ, RZ, R3 ;  /* 0x000000ffff467224 */ /* 0x000fe200078e0003 */
[----:B------:R-:W-:-:S05]  /*11ef0*/  @P0 BRA `(.L_x_283) ;  /* 0xffffbbf000000947 */ /* 0x000fca000383ffff */
.L_x_273:
[----:B-1----:R-:W1:Y:S01]  /*11f00*/  SHFL.BFLY PT, R4, R249, 0x2, 0x1f ;  /* 0x0c401f00f9047f89 */ /* 0x002e6200000e0000 */
        /* <DEDUP_REMOVED lines=14> */
[----:B------:R-:W1:Y:S08]  /*11ff0*/  @P1 MUFU.RCP R2, R4 ;  /* 0x0000000400021308 */ /* 0x000e700000001000 */
[----:B------:R-:W-:Y:S08]  /*12000*/  @P0 MUFU.RCP R0, R7 ;  /* 0x0000000700000308 */ /* 0x000ff00000001000 */
[----:B------:R2:W3:Y:S01]  /*12010*/  @P1 MUFU.LG2 R6, R4 ;  /* 0x0000000400061308 */ /* 0x0004e20000000c00 */
[----:B-1----:R-:W-:-:S02]  /*12020*/  FMUL.FTZ R76, R2, R76 ;  /* 0x0000004c024c7220 */ /* 0x002fc40000410000 */
[C---:B------:R-:W-:Y:S02]  /*12030*/  FMUL.FTZ R29, R2.reuse, R77 ;  /* 0x0000004d021d7220 */ /* 0x040fe40000410000 */
[C---:B------:R-:W-:Y:S02]  /*12040*/  FMUL.FTZ R80, R2.reuse, R80 ;  /* 0x0000005002507220 */ /* 0x040fe40000410000 */
[C---:B------:R-:W-:Y:S01]  /*12050*/  FMUL.FTZ R8, R2.reuse, R81 ;  /* 0x0000005102087220 */ /* 0x040fe20000410000 */
[----:B------:R-:W1:Y:S01]  /*12060*/  @P0 MUFU.LG2 R7, R7 ;  /* 0x0000000700070308 */ /* 0x000e620000000c00 */
[C---:B------:R-:W-:Y:S02]  /*12070*/  FMUL.FTZ R84, R2.reuse, R84 ;  /* 0x0000005402547220 */ /* 0x040fe40000410000 */
[C---:B------:R-:W-:Y:S02]  /*12080*/  FMUL.FTZ R85, R2.reuse, R85 ;  /* 0x0000005502557220 */ /* 0x040fe40000410000 */
[----:B------:R-:W-:-:S02]  /*12090*/  FMUL.FTZ R88, R2, R88 ;  /* 0x0000005802587220 */ /* 0x000fc40000410000 */
[C---:B------:R-:W-:Y:S01]  /*120a0*/  FMUL.FTZ R89, R2.reuse, R89 ;  /* 0x0000005902597220 */ /* 0x040fe20000410000 */
[----:B--2---:R-:W-:Y:S01]  /*120b0*/  @P1 MOV R4, 0x3f317218 ;  /* 0x3f31721800041802 */ /* 0x004fe20000000f00 */
        /* <DEDUP_REMOVED lines=23> */
[----:B------:R-:W-:Y:S01]  /*12230*/  FMUL.FTZ R14, R2, R65 ;  /* 0x00000041020e7220 */ /* 0x000fe20000410000 */
[----:B------:R-:W-:Y:S01]  /*12240*/  @P0 MOV R2, 0x3f317218 ;  /* 0x3f31721800020802 */ /* 0x000fe20000000f00 */
[----:B------:R-:W-:Y:S02]  /*12250*/  @P1 FMUL.FTZ R5, R4, c[0x0][0x2d0] ;  /* 0x0000b40004051a20 */ /* 0x000fe40000410000 */
[----:B---3--:R-:W-:Y:S02]  /*12260*/  @P1 FMUL.FTZ R6, R6, 0.69314718246459960938 ;  /* 0x3f31721806061820 */ /* 0x008fe40000410000 */
[----:B-1----:R-:W-:Y:S02]  /*12270*/  @P0 FMUL.FTZ R4, R7, 0.69314718246459960938 ;  /* 0x3f31721807040820 */ /* 0x002fe40000410000 */
[----:B------:R-:W-:Y:S02]  /*12280*/  @P0 FMUL.FTZ R2, R2, c[0x0][0x2d0] ;  /* 0x0000b40002020a20 */ /* 0x000fe40000410000 */
        /* <DEDUP_REMOVED lines=31> */
[----:B------:R-:W-:Y:S02]  /*12480*/  FMUL.FTZ R67, R0, R67 ;  /* 0x0000004300437220 */ /* 0x000fe40000410000 */
[----:B------:R-:W-:Y:S02]  /*12490*/  @P1 FFMA.FTZ R32, R5, R68, R6 ;  /* 0x0000004405201223 */ /* 0x000fe40000010006 */
[----:B------:R-:W-:Y:S02]  /*124a0*/  @P0 FFMA.FTZ R33, R2, R3, R4 ;  /* 0x0000000302210223 */ /* 0x000fe40000010004 */
.L_x_241:
[----:B------:R-:W1:Y:S02]  /*124b0*/  S2R R44, SR_CTAID.Y ;  /* 0x00000000002c7919 */ /* 0x000e640000002600 */
[----:B-1----:R-:W-:Y:S01]  /*124c0*/  SHF.R.S32.HI R36, RZ, 0x1f, R44 ;  /* 0x0000001fff247819 */ /* 0x002fe2000001142c */
[----:B------:R-:W-:Y:S05]  /*124d0*/  @P2 BRA `(.L_x_284) ;  /* 0x0000129000002947 */ /* 0x000fea0003800000 */
[----:B------:R-:W2:Y:S01]  /*124e0*/  LDL R37, [R1+0x24] ;  /* 0x0000240001257983 */ /* 0x000ea20000100800 */
[----:B------:R-:W-:Y:S02]  /*124f0*/  F2FP.BF16.PACK_AB R29, R29, R76 ;  /* 0x0000004c1d1d723e */ /* 0x000fe400000010ff */
[----:B------:R-:W-:Y:S01]  /*12500*/  F2FP.BF16.PACK_AB R79, R79, R78 ;  /* 0x0000004e4f4f723e */ /* 0x000fe200000010ff */
[----:B------:R-:W1:Y:S01]  /*12510*/  S2R R34, SR_TID.X ;  /* 0x0000000000227919 */ /* 0x000e620000002100 */
[----:B------:R-:W-:-:S02]  /*12520*/  F2FP.BF16.PACK_AB R8, R8, R80 ;  /* 0x000000500808723e */ /* 0x000fc400000010ff */
[----:B------:R-:W-:Y:S02]  /*12530*/  F2FP.BF16.PACK_AB R82, R83, R82 ;  /* 0x000000525352723e */ /* 0x000fe400000010ff */
[----:B------:R-:W-:Y:S02]  /*12540*/  F2FP.BF16.PACK_AB R5, R85, R84 ;  /* 0x000000545505723e */ /* 0x000fe400000010ff */
[----:B------:R-:W-:Y:S02]  /*12550*/  F2FP.BF16.PACK_AB R86, R87, R86 ;  /* 0x000000565756723e */ /* 0x000fe400000010ff */
[----:B------:R-:W-:Y:S02]  /*12560*/  F2FP.BF16.PACK_AB R6, R89, R88 ;  /* 0x000000585906723e */ /* 0x000fe400000010ff */
[----:B------:R-:W-:Y:S02]  /*12570*/  F2FP.BF16.PACK_AB R90, R91, R90 ;  /* 0x0000005a5b5a723e */ /* 0x000fe400000010ff */
[----:B------:R-:W-:-:S02]  /*12580*/  F2FP.BF16.PACK_AB R7, R93, R92 ;  /* 0x0000005c5d07723e */ /* 0x000fc400000010ff */
[----:B------:R-:W-:Y:S02]  /*12590*/  F2FP.BF16.PACK_AB R94, R95, R94 ;  /* 0x0000005e5f5e723e */ /* 0x000fe400000010ff */
[----:B------:R-:W-:Y:S02]  /*125a0*/  F2FP.BF16.PACK_AB R28, R28, R96 ;  /* 0x000000601c1c723e */ /* 0x000fe400000010ff */
[----:B------:R-:W-:Y:S02]  /*125b0*/  F2FP.BF16.PACK_AB R98, R99, R98 ;  /* 0x000000626362723e */ /* 0x000fe400000010ff */
[----:B------:R-:W-:Y:S02]  /*125c0*/  F2FP.BF16.PACK_AB R27, R27, R100 ;  /* 0x000000641b1b723e */ /* 0x000fe400000010ff */
[----:B------:R-:W-:Y:S02]  /*125d0*/  F2FP.BF16.PACK_AB R102, R103, R102 ;  /* 0x000000666766723e */ /* 0x000fe400000010ff */
[----:B-1----:R-:W-:-:S02]  /*125e0*/  SHF.R.S32.HI R35, RZ, 0x1f, R34 ;  /* 0x0000001fff237819 */ /* 0x002fc40000011422 */
[----:B------:R-:W-:Y:S02]  /*125f0*/  F2FP.BF16.PACK_AB R25, R25, R104 ;  /* 0x000000681919723e */ /* 0x000fe400000010ff */
[CC--:B------:R-:W-:Y:S02]  /*12600*/  LEA.HI R2, R35.reuse, R34.reuse, RZ, 0x2 ;  /* 0x0000002223027211 */ /* 0x0c0fe400078f10ff */
[----:B------:R-:W-:Y:S02]  /*12610*/  LEA.HI R31, R35, R34, RZ, 0x5 ;  /* 0x00000022231f7211 */ /* 0x000fe400078f28ff */
[--C-:B------:R-:W-:Y:S02]  /*12620*/  SHF.R.S32.HI R4, RZ, 0x2, R2.reuse ;  /* 0x00000002ff047819 */ /* 0x100fe40000011402 */
[----:B------:R-:W-:Y:S02]  /*12630*/  SHF.R.S32.HI R0, RZ, 0x1f, R2 ;  /* 0x0000001fff007819 */ /* 0x000fe40000011402 */
[----:B------:R-:W-:-:S02]  /*12640*/  SHF.R.S32.HI R30, RZ, 0x5, R31 ;  /* 0x00000005ff1e7819 */ /* 0x000fc4000001141f */
[----:B------:R-:W-:Y:S02]  /*12650*/  LEA.HI R0, R0, R4, RZ, 0x3 ;  /* 0x0000000400007211 */ /* 0x000fe400078f18ff */
[----:B------:R-:W-:Y:S02]  /*12660*/  F2FP.BF16.PACK_AB R107, R107, R106 ;  /* 0x0000006a6b6b723e */ /* 0x000fe400000010ff */
[----:B------:R-:W-:Y:S02]  /*12670*/  LOP3.LUT R0, R0, 0xfffffff8, RZ, 0xc0, !PT ;  /* 0xfffffff800007812 */ /* 0x000fe400078ec0ff */
[----:B------:R-:W-:Y:S02]  /*12680*/  F2FP.BF16.PACK_AB R24, R24, R108 ;  /* 0x0000006c1818723e */ /* 0x000fe400000010ff */
[----:B------:R-:W-:Y:S01]  /*12690*/  F2FP.BF16.PACK_AB R23, R23, R110 ;  /* 0x0000006e1717723e */ /* 0x000fe200000010ff */
[----:B------:R-:W-:Y:S01]  /*126a0*/  IMAD.IADD R4, R4, 0x1, -R0 ;  /* 0x0000000104047824 */ /* 0x000fe200078e0a00 */
[----:B------:R-:W-:-:S02]  /*126b0*/  LOP3.LUT R0, R2, 0xfffffffc, RZ, 0xc0, !PT ;  /* 0xfffffffc02007812 */ /* 0x000fc400078ec0ff */
[----:B------:R-:W-:Y:S01]  /*126c0*/  F2FP.BF16.PACK_AB R22, R22, R112 ;  /* 0x000000701616723e */ /* 0x000fe200000010ff */
[C---:B------:R-:W-:Y:S01]  /*126d0*/  IMAD.SHL.U32 R2, R4.reuse, 0x40, RZ ;  /* 0x0000004004027824 */ /* 0x040fe200078e00ff */
[----:B------:R-:W-:Y:S01]  /*126e0*/  LOP3.LUT R3, R4, 0x1, RZ, 0xc0, !PT ;  /* 0x0000000104037812 */ /* 0x000fe200078ec0ff */
[----:B------:R-:W-:Y:S01]  /*126f0*/  IMAD.IADD R26, R34, 0x1, -R0 ;  /* 0x00000001221a7824 */ /* 0x000fe200078e0a00 */
[----:B------:R-:W-:Y:S02]  /*12700*/  F2FP.BF16.PACK_AB R21, R21, R114 ;  /* 0x000000721515723e */ /* 0x000fe400000010ff */
[----:B------:R-:W-:Y:S01]  /*12710*/  LOP3.LUT R0, R2, 0x1c0, RZ, 0xc0, !PT ;  /* 0x000001c002007812 */ /* 0x000fe200078ec0ff */
[----:B------:R-:W-:Y:S01]  /*12720*/  IMAD R2, R30, 0x200, R26 ;  /* 0x000002001e027824 */ /* 0x000fe200078e021a */
[----:B------:R-:W-:Y:S02]  /*12730*/  ISETP.NE.U32.AND P0, PT, R3, 0x1, PT ;  /* 0x000000010300780c */ /* 0x000fe40003f05070 */
[----:B------:R-:W-:-:S02]  /*12740*/  LEA.HI R0, R0, R0, RZ, 0x1d ;  /* 0x0000000000007211 */ /* 0x000fc400078fe8ff */
        /* <DEDUP_REMOVED lines=8> */
[----:B------:R-:W-:Y:S02]  /*127d0*/  F2FP.BF16.PACK_AB R18, R18, R120 ;  /* 0x000000781212723e */ /* 0x000fe400000010ff */
[----:B------:R-:W-:-:S02]  /*127e0*/  F2FP.BF16.PACK_AB R17, R17, R122 ;  /* 0x0000007a1111723e */ /* 0x000fc400000010ff */
[C---:B------:R-:W-:Y:S02]  /*127f0*/  IADD3 R3, R0.reuse, 0x80, RZ ;  /* 0x0000008000037810 */ /* 0x040fe40007ffe0ff */
[C---:B------:R-:W-:Y:S02]  /*12800*/  IADD3 R2, R0.reuse, 0x70, RZ ;  /* 0x0000007000027810 */ /* 0x040fe40007ffe0ff */
[----:B------:R-:W-:Y:S01]  /*12810*/  @P0 IADD3 R2, R3, 0x10, RZ ;  /* 0x0000001003020810 */ /* 0x000fe20007ffe0ff */
[----:B------:R-:W-:Y:S01]  /*12820*/  IMAD.IADD R3, R0, 0x1, R4 ;  /* 0x0000000100037824 */ /* 0x000fe200078e0204 */
[----:B------:R-:W-:Y:S02]  /*12830*/  F2FP.BF16.PACK_AB R16, R16, R52 ;  /* 0x000000341010723e */ /* 0x000fe400000010ff */
[----:B------:R-:W-:Y:S01]  /*12840*/  F2FP.BF16.PACK_AB R13, R13, R54 ;  /* 0x000000360d0d723e */ /* 0x000fe200000010ff */
[----:B------:R-:W-:Y:S01]  /*12850*/  IMAD.IADD R4, R4, 0x1, R2 ;  /* 0x0000000104047824 */ /* 0x000fe200078e0202 */
[----:B------:R-:W-:-:S02]  /*12860*/  F2FP.BF16.PACK_AB R12, R12, R56 ;  /* 0x000000380c0c723e */ /* 0x000fc400000010ff */
[----:B------:R-:W-:Y:S02]  /*12870*/  F2FP.BF16.PACK_AB R11, R11, R58 ;  /* 0x0000003a0b0b723e */ /* 0x000fe400000010ff */
[----:B------:R-:W-:Y:S02]  /*12880*/  F2FP.BF16.PACK_AB R9, R61, R60 ;  /* 0x0000003c3d09723e */ /* 0x000fe400000010ff */
[----:B------:R-:W-:Y:S02]  /*12890*/  F2FP.BF16.PACK_AB R15, R15, R62 ;  /* 0x0000003e0f0f723e */ /* 0x000fe400000010ff */
[----:B------:R-:W-:Y:S01]  /*128a0*/  F2FP.BF16.PACK_AB R14, R14, R64 ;  /* 0x000000400e0e723e */ /* 0x000fe200000010ff */
[----:B------:R1:W-:Y:S01]  /*128b0*/  STS [R0+0x80], R29 ;  /* 0x0000801d00007388 */ /* 0x0003e20000000800 */
[----:B------:R-:W-:Y:S02]  /*128c0*/  F2FP.BF16.PACK_AB R10, R67, R10 ;  /* 0x0000000a430a723e */ /* 0x000fe400000010ff */
[----:B------:R-:W-:Y:S01]  /*128d0*/  ISETP.NE.U32.AND P0, PT, RZ, c[0x0][0x500], PT ;  /* 0x00014000ff007a0c */ /* 0x000fe20003f05070 */
[----:B------:R-:W-:Y:S01]  /*128e0*/  STS [R0+0x480], R79 ;  /* 0x0004804f00007388 */ /* 0x000fe20000000800 */
[----:B------:R-:W-:-:S02]  /*128f0*/  ISETP.NE.U32.AND P1, PT, RZ, c[0x0][0x508], PT ;  /* 0x00014200ff007a0c */ /* 0x000fc40003f25070 */
[----:B------:R-:W-:Y:S01]  /*12900*/  ISETP.NE.AND.EX P0, PT, RZ, c[0x0][0x504], PT, P0 ;  /* 0x00014100ff007a0c */ /* 0x000fe20003f05300 */
[----:B------:R3:W-:Y:S01]  /*12910*/  STS [R2], R8 ;  /* 0x0000000802007388 */ /* 0x0007e20000000800 */
[----:B------:R-:W-:-:S03]  /*12920*/  ISETP.NE.AND.EX P1, PT, RZ, c[0x0][0x50c], PT, P1 ;  /* 0x00014300ff007a0c */ /* 0x000fc60003f25310 */
[----:B------:R-:W-:Y:S04]  /*12930*/  STS [R2+0x400], R82 ;  /* 0x0004005202007388 */ /* 0x000fe80000000800 */
[----:B------:R4:W-:Y:S04]  /*12940*/  STS [R3+0x80], R5 ;  /* 0x0000800503007388 */ /* 0x0009e80000000800 */
[----:B------:R-:W-:Y:S04]  /*12950*/  STS [R3+0x480], R86 ;  /* 0x0004805603007388 */ /* 0x000fe80000000800 */
[----:B------:R4:W-:Y:S01]  /*12960*/  STS [R4], R6 ;  /* 0x0000000604007388 */ /* 0x0009e20000000800 */
[----:B-1----:R-:W-:-:S03]  /*12970*/  IMAD.MOV.U32 R29, RZ, RZ, 0x40 ;  /* 0x00000040ff1d7424 */ /* 0x002fc600078e00ff */
[----:B------:R-:W-:Y:S02]  /*12980*/  STS [R4+0x400], R90 ;  /* 0x0004005a04007388 */ /* 0x000fe40000000800 */
[----:B---3--:R-:W-:-:S05]  /*12990*/  SEL R8, R29, 0xffffffc0, !P2 ;  /* 0xffffffc01d087807 */ /* 0x008fca0005000000 */
[----:B----4-:R-:W-:-:S05]  /*129a0*/  IMAD.IADD R5, R0, 0x1, R8 ;  /* 0x0000000100057824 */ /* 0x010fca00078e0208 */
[----:B------:R1:W-:Y:S01]  /*129b0*/  STS [R5+0x80], R7 ;  /* 0x0000800705007388 */ /* 0x0003e20000000800 */
[----:B------:R-:W-:-:S03]  /*129c0*/  IMAD.IADD R6, R8, 0x1, R2 ;  /* 0x0000000108067824 */ /* 0x000fc600078e0202 */
[----:B------:R-:W-:Y:S04]  /*129d0*/  STS [R5+0x480], R94 ;  /* 0x0004805e05007388 */ /* 0x000fe80000000800 */
[----:B------:R-:W-:Y:S04]  /*129e0*/  STS [R6], R28 ;  /* 0x0000001c06007388 */ /* 0x000fe80000000800 */
[----:B------:R-:W-:Y:S01]  /*129f0*/  STS [R6+0x400], R98 ;  /* 0x0004006206007388 */ /* 0x000fe20000000800 */
[----:B-1----:R-:W-:Y:S02]  /*12a00*/  IMAD.IADD R7, R8, 0x1, R3 ;  /* 0x0000000108077824 */ /* 0x002fe400078e0203 */
[----:B------:R-:W-:-:S03]  /*12a10*/  IMAD.IADD R8, R4, 0x1, R8 ;  /* 0x0000000104087824 */ /* 0x000fc600078e0208 */
[----:B------:R-:W-:Y:S04]  /*12a20*/  STS [R7+0x80], R27 ;  /* 0x0000801b07007388 */ /* 0x000fe80000000800 */
[----:B------:R-:W-:Y:S04]  /*12a30*/  STS [R7+0x480], R102 ;  /* 0x0004806607007388 */ /* 0x000fe80000000800 */
[----:B------:R-:W-:Y:S04]  /*12a40*/  STS [R8], R25 ;  /* 0x0000001908007388 */ /* 0x000fe80000000800 */
        /* <DEDUP_REMOVED lines=8> */
[----:B------:R-:W-:Y:S04]  /*12ad0*/  STS [R4+0x4400], R17 ;  /* 0x0044001104007388 */ /* 0x000fe80000000800 */
[----:B------:R-:W-:Y:S04]  /*12ae0*/  STS [R5+0x4080], R16 ;  /* 0x0040801005007388 */ /* 0x000fe80000000800 */
[----:B------:R2:W-:Y:S01]  /*12af0*/  STS [R5+0x4480], R13 ;  /* 0x0044800d05007388 */ /* 0x0005e20000000800 */
[----:B-1----:R-:W-:-:S03]  /*12b00*/  IMAD.MOV.U32 R2, RZ, RZ, 0x4 ;  /* 0x00000004ff027424 */ /* 0x002fc600078e00ff */
[----:B------:R-:W-:Y:S04]  /*12b10*/  STS [R6+0x4000], R12 ;  /* 0x0040000c06007388 */ /* 0x000fe80000000800 */
[----:B------:R-:W-:Y:S04]  /*12b20*/  STS [R6+0x4400], R11 ;  /* 0x0044000b06007388 */ /* 0x000fe80000000800 */
[----:B------:R-:W-:Y:S04]  /*12b30*/  STS [R7+0x4080], R9 ;  /* 0x0040800907007388 */ /* 0x000fe80000000800 */
[----:B------:R1:W-:Y:S04]  /*12b40*/  STS [R7+0x4480], R15 ;  /* 0x0044800f07007388 */ /* 0x0003e80000000800 */
[----:B------:R3:W-:Y:S04]  /*12b50*/  STS [R8+0x4000], R14 ;  /* 0x0040000e08007388 */ /* 0x0007e80000000800 */
[----:B------:R3:W-:Y:S01]  /*12b60*/  STS [R8+0x4400], R10 ;  /* 0x0044000a08007388 */ /* 0x0007e20000000800 */
[----:B--2---:R-:W-:-:S03]  /*12b70*/  IMAD.WIDE R4, R37, R2, c[0x0][0x500] ;  /* 0x0001400025047625 */ /* 0x004fc600078e0202 */
[----:B------:R-:W-:Y:S06]  /*12b80*/  BAR.SYNC.DEFER_BLOCKING 0x1, 0x100 ;  /* 0x0044000000007b1d */ /* 0x000fec0000010000 */
[----:B------:R-:W2:Y:S01]  /*12b90*/  @P0 LDG.E R0, [R4.64] ;  /* 0x0000000604000981 */ /* 0x000ea2000c1e1900 */
[----:B-1----:R-:W-:Y:S02]  /*12ba0*/  IMAD.MOV.U32 R15, RZ, RZ, c[0x0][0x388] ;  /* 0x0000e200ff0f7624 */ /* 0x002fe400078e00ff */
[----:B------:R-:W-:-:S05]  /*12bb0*/  @P1 IMAD.WIDE R2, R37, R2, c[0x0][0x508] ;  /* 0x0001420025021625 */ /* 0x000fca00078e0202 */
[----:B------:R1:W5:Y:S02]  /*12bc0*/  @P1 LDG.E R15, [R2.64] ;  /* 0x00000006020f1981 */ /* 0x000364000c1e1900 */
[----:B-1----:R-:W-:Y:S02]  /*12bd0*/  CS2R R2, SRZ ;  /* 0x0000000000027805 */ /* 0x002fe4000001ff00 */
[--C-:B--2---:R-:W-:Y:S01]  /*12be0*/  @P0 SHF.R.S32.HI R3, RZ, 0x1f, R0.reuse ;  /* 0x0000001fff030819 */ /* 0x104fe20000011400 */
[----:B------:R-:W-:Y:S01]  /*12bf0*/  @P0 IMAD.MOV.U32 R2, RZ, RZ, R0 ;  /* 0x000000ffff020224 */ /* 0x000fe200078e0000 */
[----:B------:R-:W-:Y:S05]  /*12c00*/  @P1 BRA `(.L_x_285) ;  /* 0x0000004000001947 */ /* 0x000fea0003800000 */
[----:B---3--:R-:W-:Y:S05]  /*12c10*/  @!P0 BRA `(.L_x_285) ;  /* 0x0000003000008947 */ /* 0x008fea0003800000 */
[----:B------:R1:W2:Y:S04]  /*12c20*/  LDG.E R0, [R4.64] ;  /* 0x0000000604007981 */ /* 0x0002a8000c1e1900 */
[----:B-1----:R-:W2:Y:S02]  /*12c30*/  LDG.E R4, [R4.64+0x4] ;  /* 0x0000040604047981 */ /* 0x002ea4000c1e1900 */
[----:B--2--5:R-:W-:-:S02]  /*12c40*/  IADD3 R15, -R0, R4, RZ ;  /* 0x00000004000f7210 */ /* 0x024fc40007ffe1ff */
.L_x_285:
[----:B---3--:R-:W-:Y:S01]  /*12c50*/  LOP3.LUT R0, R31, 0xffffffe0, RZ, 0xc0, !PT ;  /* 0xffffffe01f007812 */ /* 0x008fe200078ec0ff */
[----:B------:R-:W1:Y:S01]  /*12c60*/  S2R R19, SR_CTAID.X ;  /* 0x0000000000137919 */ /* 0x000e620000002500 */
[----:B------:R-:W-:Y:S01]  /*12c70*/  SHF.R.S32.HI R4, RZ, 0x1f, R30 ;  /* 0x0000001fff047819 */ /* 0x000fe2000001141e */
[----:B------:R-:W-:Y:S01]  /*12c80*/  IMAD.MOV.U32 R7, RZ, RZ, c[0x0][0x4e8] ;  /* 0x00013a00ff077624 */ /* 0x000fe200078e00ff */
[----:B------:R-:W-:Y:S01]  /*12c90*/  LEA.HI R16, R35, R34, RZ, 0x3 ;  /* 0x0000002223107211 */ /* 0x000fe200078f18ff */
[----:B------:R-:W-:Y:S01]  /*12ca0*/  IMAD.IADD R0, R34, 0x1, -R0 ;  /* 0x0000000122007824 */ /* 0x000fe200078e0a00 */
[----:B------:R-:W-:Y:S01]  /*12cb0*/  LEA.HI R4, R4, R30, RZ, 0x3 ;  /* 0x0000001e04047211 */ /* 0x000fe200078f18ff */
[----:B------:R-:W-:Y:S01]  /*12cc0*/  IMAD R9, R36, c[0x0][0x3e8], RZ ;  /* 0x0000fa0024097a24 */ /* 0x000fe200078e02ff */
[----:B------:R-:W-:Y:S01]  /*12cd0*/  ISETP.NE.AND P1, PT, R7, 0x1, PT ;  /* 0x000000010700780c */ /* 0x000fe20003f25270 */
[----:B-----5:R-:W-:Y:S01]  /*12ce0*/  IMAD R15, R15, c[0x0][0x4e8], RZ ;  /* 0x00013a000f0f7a24 */ /* 0x020fe200078e02ff */
[----:B------:R-:W-:Y:S01]  /*12cf0*/  SHF.R.S32.HI R6, RZ, 0x1f, R0 ;  /* 0x0000001fff067819 */ /* 0x000fe20000011400 */
[----:B------:R-:W-:Y:S01]  /*12d00*/  BSSY B0, `(.L_x_286) ;  /* 0x0000076000007945 */ /* 0x000fe20003800000 */
[----:B------:R-:W-:-:S02]  /*12d10*/  LOP3.LUT R5, R4, 0xffffff8, RZ, 0xc0, !PT ;  /* 0x0ffffff804057812 */ /* 0x000fc400078ec0ff */
[----:B------:R-:W-:Y:S02]  /*12d20*/  LEA.HI R4, R26, R26, RZ, 0x1 ;  /* 0x0000001a1a047211 */ /* 0x000fe400078f08ff */
[----:B------:R-:W-:Y:S02]  /*12d30*/  LEA.HI R6, R6, R0, RZ, 0x2 ;  /* 0x0000000006067211 */ /* 0x000fe400078f10ff */
[----:B------:R-:W-:Y:S02]  /*12d40*/  IADD3 R7, R30, -R5, RZ ;  /* 0x800000051e077210 */ /* 0x000fe40007ffe0ff */
[----:B------:R-:W-:Y:S02]  /*12d50*/  LOP3.LUT R4, R4, 0x1ffffffe, RZ, 0xc0, !PT ;  /* 0x1ffffffe04047812 */ /* 0x000fe400078ec0ff */
[----:B------:R-:W-:Y:S02]  /*12d60*/  SHF.R.S32.HI R5, RZ, 0x2, R6 ;  /* 0x00000002ff057819 */ /* 0x000fe40000011406 */
[----:B------:R-:W-:Y:S01]  /*12d70*/  LOP3.LUT P2, RZ, R0, 0x3, RZ, 0xc0, !PT ;  /* 0x0000000300ff7812 */ /* 0x000fe2000784c0ff */
[----:B------:R-:W-:Y:S01]  /*12d80*/  IMAD R0, R3, c[0x0][0x3a0], RZ ;  /* 0x0000e80003007a24 */ /* 0x000fe200078e02ff */
[----:B------:R-:W-:Y:S01]  /*12d90*/  SEL R14, R37, RZ, !P0 ;  /* 0x000000ff250e7207 */ /* 0x000fe20004000000 */
[----:B------:R-:W-:Y:S01]  /*12da0*/  IMAD.IADD R8, R26, 0x1, -R4 ;  /* 0x000000011a087824 */ /* 0x000fe200078e0a04 */
[----:B------:R-:W-:Y:S01]  /*12db0*/  MOV R4, R2 ;  /* 0x0000000200047202 */ /* 0x000fe20000000f00 */
[----:B------:R-:W-:Y:S01]  /*12dc0*/  IMAD R17, R7, 0x10, R5 ;  /* 0x0000001007117824 */ /* 0x000fe200078e0205 */
[----:B------:R-:W-:Y:S01]  /*12dd0*/  LOP3.LUT R12, R16, 0xfffffff8, RZ, 0xc0, !PT ;  /* 0xfffffff8100c7812 */ /* 0x000fe200078ec0ff */
[----:B------:R-:W-:Y:S01]  /*12de0*/  IMAD R6, R2, c[0x0][0x3a4], R0 ;  /* 0x0000e90002067a24 */ /* 0x000fe200078e0200 */
[----:B------:R-:W-:Y:S01]  /*12df0*/  SHF.R.S32.HI R16, RZ, 0x3, R16 ;  /* 0x00000003ff107819 */ /* 0x000fe20000011410 */
[----:B------:R-:W-:Y:S01]  /*12e00*/  IMAD R0, R8, 0x8, R17 ;  /* 0x0000000808007824 */ /* 0x000fe200078e0211 */
[----:B------:R-:W-:Y:S01]  /*12e10*/  LEA.HI R18, R35, R34, RZ, 0x6 ;  /* 0x0000002223127211 */ /* 0x000fe200078f30ff */
[----:B------:R-:W-:-:S02]  /*12e20*/  IMAD.MOV.U32 R5, RZ, RZ, R3 ;  /* 0x000000ffff057224 */ /* 0x000fc400078e0003 */
[----:B------:R-:W-:Y:S02]  /*12e30*/  IMAD R7, R36, c[0x0][0x490], RZ ;  /* 0x0001240024077a24 */ /* 0x000fe400078e02ff */
[----:B-1----:R-:W-:Y:S02]  /*12e40*/  IMAD R8, R19, 0x80, R0 ;  /* 0x0000008013087824 */ /* 0x002fe400078e0200 */
[----:B------:R-:W-:-:S04]  /*12e50*/  IMAD.WIDE.U32 R2, R2, c[0x0][0x3a0], RZ ;  /* 0x0000e80002027a25 */ /* 0x000fc800078e00ff */
[C---:B------:R-:W-:Y:S01]  /*12e60*/  IMAD.WIDE.U32 R10, R44.reuse, c[0x0][0x490], R4 ;  /* 0x000124002c0a7a25 */ /* 0x040fe200078e0004 */
[----:B------:R-:W-:Y:S02]  /*12e70*/  IADD3 R3, R3, R6, RZ ;  /* 0x0000000603037210 */ /* 0x000fe40007ffe0ff */
[----:B------:R-:W-:Y:S01]  /*12e80*/  SHF.R.S32.HI R6, RZ, 0x1f, R37 ;  /* 0x0000001fff067819 */ /* 0x000fe20000011425 */
[C---:B------:R-:W-:Y:S02]  /*12e90*/  IMAD R4, R44.reuse, c[0x0][0x494], R7 ;  /* 0x000125002c047a24 */ /* 0x040fe400078e0207 */
[----:B------:R-:W-:Y:S02]  /*12ea0*/  IMAD R7, R44, c[0x0][0x3ec], R9 ;  /* 0x0000fb002c077a24 */ /* 0x000fe400078e0209 */
[----:B------:R-:W-:Y:S01]  /*12eb0*/  @P1 IMAD.HI.U32 R9, R8, c[0x0][0x4ec], RZ ;  /* 0x00013b0008091a27 */ /* 0x000fe200078e00ff */
[----:B------:R-:W-:Y:S02]  /*12ec0*/  IADD3 R5, R11, R4, RZ ;  /* 0x000000040b057210 */ /* 0x000fe40007ffe0ff */
[----:B------:R-:W-:Y:S01]  /*12ed0*/  SEL R11, R6, RZ, !P0 ;  /* 0x000000ff060b7207 */ /* 0x000fe20004000000 */
[----:B------:R-:W-:Y:S01]  /*12ee0*/  IMAD.MOV.U32 R0, RZ, RZ, R8 ;  /* 0x000000ffff007224 */ /* 0x000fe200078e0008 */
[----:B------:R-:W-:Y:S01]  /*12ef0*/  @P1 SHF.R.U32.HI R0, RZ, c[0x0][0x4f0], R9 ;  /* 0x00013c00ff001a19 */ /* 0x000fe20000011609 */
[----:B------:R-:W-:-:S04]  /*12f00*/  IMAD.WIDE.U32 R2, R44, c[0x0][0x3e8], R2 ;  /* 0x0000fa002c027a25 */ /* 0x000fc800078e0002 */
[----:B------:R-:W-:Y:S01]  /*12f10*/  IMAD.MOV.U32 R4, RZ, RZ, R10 ;  /* 0x000000ffff047224 */ /* 0x000fe200078e000a */
[----:B------:R-:W-:Y:S01]  /*12f20*/  IADD3 R7, R3, R7, RZ ;  /* 0x0000000703077210 */ /* 0x000fe20007ffe0ff */
[----:B------:R-:W-:Y:S01]  /*12f30*/  IMAD.MOV R10, RZ, RZ, -R0 ;  /* 0x000000ffff0a7224 */ /* 0x000fe200078e0a00 */
[----:B------:R-:W-:Y:S01]  /*12f40*/  MOV R6, R2 ;  /* 0x0000000200067202 */ /* 0x000fe20000000f00 */
[----:B------:R-:W-:-:S04]  /*12f50*/  IMAD.WIDE.U32 R2, R14, c[0x0][0x498], R4 ;  /* 0x000126000e027a25 */ /* 0x000fc800078e0004 */
[----:B------:R-:W-:Y:S01]  /*12f60*/  IMAD.IADD R12, R34, 0x1, -R12 ;  /* 0x00000001220c7824 */ /* 0x000fe200078e0a0c */
[----:B------:R-:W-:Y:S01]  /*12f70*/  IADD3 R2, P0, R0, R2, RZ ;  /* 0x0000000200027210 */ /* 0x000fe20007f1e0ff */
[----:B------:R-:W-:Y:S02]  /*12f80*/  IMAD R9, R11, c[0x0][0x498], RZ ;  /* 0x000126000b097a24 */ /* 0x000fe400078e02ff */
[----:B------:R-:W-:Y:S01]  /*12f90*/  IMAD R5, R10, c[0x0][0x4e8], R8 ;  /* 0x00013a000a057a24 */ /* 0x000fe200078e0208 */
[----:B------:R-:W-:Y:S01]  /*12fa0*/  SHF.R.S32.HI R8, RZ, 0x1f, R0 ;  /* 0x0000001fff087819 */ /* 0x000fe20000011400 */
[----:B------:R-:W-:Y:S02]  /*12fb0*/  IMAD R13, R12, 0x20, R16 ;  /* 0x000000200c0d7824 */ /* 0x000fe400078e0210 */
[----:B------:R-:W-:Y:S01]  /*12fc0*/  IMAD R9, R14, c[0x0][0x49c], R9 ;  /* 0x000127000e097a24 */ /* 0x000fe200078e0209 */
[----:B------:R-:W-:Y:S01]  /*12fd0*/  SHF.R.S32.HI R10, RZ, 0x1f, R5 ;  /* 0x0000001fff0a7819 */ /* 0x000fe20000011405 */
[----:B------:R-:W-:-:S02]  /*12fe0*/  IMAD R13, R19, 0x80, R13 ;  /* 0x00000080130d7824 */ /* 0x000fc400078e020d */
[----:B------:R-:W-:Y:S01]  /*12ff0*/  IMAD.SHL.U32 R12, R12, 0x8, RZ ;  /* 0x000000080c0c7824 */ /* 0x000fe200078e00ff */
[----:B------:R-:W-:Y:S01]  /*13000*/  IADD3.X R3, R8, R3, R9, P0, !PT ;  /* 0x0000000308037210 */ /* 0x000fe200007fe409 */
[----:B------:R-:W-:Y:S01]  /*13010*/  IMAD R9, R10, c[0x0][0x488], RZ ;  /* 0x000122000a097a24 */ /* 0x000fe200078e02ff */
[----:B------:R-:W-:Y:S01]  /*13020*/  SHF.L.U32 R8, R16, 0x6, RZ ;  /* 0x0000000610087819 */ /* 0x000fe200000006ff */
[----:B------:R-:W-:-:S04]  /*13030*/  @P1 IMAD.HI.U32 R4, R13, c[0x0][0x4ec], RZ ;  /* 0x00013b000d041a27 */ /* 0x000fc800078e00ff */
[----:B------:R-:W-:-:S04]  /*13040*/  IMAD.WIDE.U32 R2, R5, c[0x0][0x488], R2 ;  /* 0x0001220005027a25 */ /* 0x000fc800078e0002 */
[----:B------:R-:W-:Y:S02]  /*13050*/  IMAD R9, R5, c[0x0][0x48c], R9 ;  /* 0x0001230005097a24 */ /* 0x000fe400078e0209 */
[----:B------:R-:W-:Y:S01]  /*13060*/  IMAD.MOV.U32 R0, RZ, RZ, R13 ;  /* 0x000000ffff007224 */ /* 0x000fe200078e000d */
[----:B------:R-:W-:Y:S01]  /*13070*/  @P1 SHF.R.U32.HI R0, RZ, c[0x0][0x4f0], R4 ;  /* 0x00013c00ff001a19 */ /* 0x000fe20000011604 */
[----:B------:R-:W-:Y:S01]  /*13080*/  IMAD.IADD R9, R3, 0x1, R9 ;  /* 0x0000000103097824 */ /* 0x000fe200078e0209 */
[----:B------:R-:W-:Y:S01]  /*13090*/  LOP3.LUT R4, R8, 0x1c0, RZ, 0xc0, !PT ;  /* 0x000001c008047812 */ /* 0x000fe200078ec0ff */
[----:B------:R-:W-:Y:S01]  /*130a0*/  IMAD R5, R11, c[0x0][0x3f0], RZ ;  /* 0x0000fc000b057a24 */ /* 0x000fe200078e02ff */
[----:B------:R-:W-:Y:S02]  /*130b0*/  LEA R8, P0, R2, c[0x0][0x450], 0x2 ;  /* 0x0001140002087a11 */ /* 0x000fe400078010ff */
[----:B------:R-:W-:Y:S01]  /*130c0*/  LOP3.LUT R11, R4, 0x38, R12, 0xf8, !PT ;  /* 0x00000038040b7812 */ /* 0x000fe200078ef80c */
[C---:B------:R-:W-:Y:S01]  /*130d0*/  IMAD R3, R14.reuse, c[0x0][0x3f4], R5 ;  /* 0x0000fd000e037a24 */ /* 0x040fe200078e0205 */
[----:B------:R-:W-:Y:S01]  /*130e0*/  SHF.R.U32.HI R10, RZ, 0x3, R4 ;  /* 0x00000003ff0a7819 */ /* 0x000fe20000011604 */
[----:B------:R-:W-:Y:S01]  /*130f0*/  IMAD.WIDE.U32 R4, R14, c[0x0][0x3f0], R6 ;  /* 0x0000fc000e047a25 */ /* 0x000fe200078e0006 */
[----:B------:R-:W-:-:S02]  /*13100*/  LEA.HI.X R2, R2, c[0x0][0x454], R9, 0x2, P0 ;  /* 0x0001150002027a11 */ /* 0x000fc400000f1409 */
[----:B------:R-:W-:Y:S01]  /*13110*/  LOP3.LUT R14, R11, R10, RZ, 0x3c, !PT ;  /* 0x0000000a0b0e7212 */ /* 0x000fe200078e3cff */
[----:B------:R-:W-:Y:S01]  /*13120*/  IMAD.IADD R3, R5, 0x1, R3 ;  /* 0x0000000105037824 */ /* 0x000fe200078e0203 */
[----:B------:R-:W-:Y:S01]  /*13130*/  SHFL.IDX PT, R10, R8, RZ, 0x1c1f ;  /* 0x001c1fff080a7589 */ /* 0x000fe200000e0000 */
[----:B------:R-:W-:Y:S02]  /*13140*/  IADD3 R6, -R0, RZ, RZ ;  /* 0x000000ff00067210 */ /* 0x000fe40007ffe1ff */
[----:B------:R-:W-:Y:S01]  /*13150*/  SHF.R.S32.HI R7, RZ, 0x1f, R0 ;  /* 0x0000001fff077819 */ /* 0x000fe20000011400 */
[----:B------:R-:W1:Y:S01]  /*13160*/  SHFL.IDX PT, R11, R2, RZ, 0x1c1f ;  /* 0x001c1fff020b7589 */ /* 0x000e6200000e0000 */
[----:B------:R-:W-:Y:S01]  /*13170*/  LEA R5, R19, R17, 0x7 ;  /* 0x0000001113057211 */ /* 0x000fe200078e38ff */
[----:B------:R-:W-:Y:S02]  /*13180*/  IMAD R6, R6, c[0x0][0x4e8], R13 ;  /* 0x00013a0006067a24 */ /* 0x000fe400078e020d */
[----:B------:R-:W-:Y:S01]  /*13190*/  SHFL.IDX PT, R8, R8, 0x1, 0x1c1f ;  /* 0x003c1f0008087f89 */ /* 0x000fe200000e0000 */
[----:B------:R-:W-:Y:S01]  /*131a0*/  IMAD R7, R7, c[0x0][0x3e0], RZ ;  /* 0x0000f80007077a24 */ /* 0x000fe200078e02ff */
[----:B------:R-:W-:-:S02]  /*131b0*/  ISETP.GE.OR P0, PT, R5, R15, P2 ;  /* 0x0000000f0500720c */ /* 0x000fc40001706670 */
[----:B------:R2:W3:Y:S01]  /*131c0*/  SHFL.IDX PT, R9, R2, 0x1, 0x1c1f ;  /* 0x003c1f0002097f89 */ /* 0x0004e200000e0000 */
[----:B------:R-:W-:-:S10]  /*131d0*/  IMAD R7, R0, c[0x0][0x3e4], R7 ;  /* 0x0000f90000077a24 */ /* 0x000fd400078e0207 */
[----:B-1----:R1:W-:Y:S01]  /*131e0*/  @!P0 ST.E [R10.64], R32 ;  /* 0x000000200a008985 */ /* 0x0023e2000c101906 */
[----:B--2---:R-:W-:Y:S01]  /*131f0*/  IMAD.MOV.U32 R2, RZ, RZ, R4 ;  /* 0x000000ffff027224 */ /* 0x004fe200078e0004 */
[----:B------:R-:W-:-:S03]  /*13200*/  IADD3 R4, R5, 0x8, RZ ;  /* 0x0000000805047810 */ /* 0x000fc60007ffe0ff */
[----:B------:R-:W-:Y:S01]  /*13210*/  IMAD.WIDE.U32 R2, R0, c[0x0][0x3e0], R2 ;  /* 0x0000f80000027a25 */ /* 0x000fe200078e0002 */
[----:B------:R-:W-:Y:S02]  /*13220*/  SHF.R.S32.HI R0, RZ, 0x1f, R6 ;  /* 0x0000001fff007819 */ /* 0x000fe40000011406 */
[----:B------:R-:W-:Y:S01]  /*13230*/  ISETP.GE.OR P2, PT, R4, R15, P2 ;  /* 0x0000000f0400720c */ /* 0x000fe20001746670 */
[----:B------:R-:W-:Y:S01]  /*13240*/  IMAD.IADD R3, R3, 0x1, R7 ;  /* 0x0000000103037824 */ /* 0x000fe200078e0207 */
[----:B------:R-:W-:Y:S01]  /*13250*/  SHF.L.U32 R4, R18, 0x3, RZ ;  /* 0x0000000312047819 */ /* 0x000fe200000006ff */
[----:B------:R-:W-:Y:S01]  /*13260*/  IMAD R0, R0, c[0x0][0x3d8], RZ ;  /* 0x0000f60000007a24 */ /* 0x000fe200078e02ff */
[----:B------:R-:W-:Y:S01]  /*13270*/  LEA R7, R19, R16, 0x7 ;  /* 0x0000001013077211 */ /* 0x000fe200078e38ff */
[----:B------:R-:W-:Y:S01]  /*13280*/  IMAD.WIDE.U32 R2, R6, c[0x0][0x3d8], R2 ;  /* 0x0000f60006027a25 */ /* 0x000fe200078e0002 */
[----:B------:R-:W-:-:S03]  /*13290*/  LOP3.LUT R5, R14, 0x7ffffe00, R4, 0xf8, !PT ;  /* 0x7ffffe000e057812 */ /* 0x000fc600078ef804 */
[----:B------:R-:W-:Y:S01]  /*132a0*/  IMAD R4, R6, c[0x0][0x3dc], R0 ;  /* 0x0000f70006047a24 */ /* 0x000fe200078e0200 */
[----:B------:R-:W-:Y:S02]  /*132b0*/  SHF.L.U32 R0, R5, 0x1, RZ ;  /* 0x0000000105007819 */ /* 0x000fe400000006ff */
[----:B------:R-:W-:Y:S01]  /*132c0*/  LEA R14, P0, R2, c[0x0][0x380], 0x1 ;  /* 0x0000e000020e7a11 */ /* 0x000fe200078008ff */
[----:B---3--:R1:W-:Y:S01]  /*132d0*/  @!P2 ST.E [R8.64], R33 ;  /* 0x000000210800a985 */ /* 0x0083e2000c101906 */
[----:B------:R-:W-:Y:S01]  /*132e0*/  IMAD.IADD R3, R3, 0x1, R4 ;  /* 0x0000000103037824 */ /* 0x000fe200078e0204 */
[----:B------:R-:W-:Y:S02]  /*132f0*/  IADD3 R6, R12, 0x40, RZ ;  /* 0x000000400c067810 */ /* 0x000fe40007ffe0ff */
        /* <DEDUP_REMOVED lines=14> */
[----:B-1----:R1:W4:-:S12]  /*133e0*/  LDS.128 R8, [R0+0x4080] ;  /* 0x0040800000087984 */ /* 0x0023180000000c00 */
[----:B------:R-:W-:Y:S01]  /*133f0*/  @!P1 IMAD.WIDE R4, R12, 0x2, R2 ;  /* 0x000000020c049825 */ /* 0x000fe200078e0202 */
[----:B-1----:R-:W-:-:S04]  /*13400*/  @!P0 SHF.R.S32.HI R0, RZ, 0x1f, R6 ;  /* 0x0000001fff008819 */ /* 0x002fc80000011406 */
[----:B------:R-:W-:-:S04]  /*13410*/  @!P0 LEA.HI R0, R0, R6, RZ, 0x3 ;  /* 0x0000000600008211 */ /* 0x000fc800078f18ff */
[----:B------:R-:W-:-:S05]  /*13420*/  @!P0 LOP3.LUT R0, R0, 0xfffffff8, RZ, 0xc0, !PT ;  /* 0xfffffff800008812 */ /* 0x000fca00078ec0ff */
[----:B------:R-:W-:Y:S01]  /*13430*/  @!P0 IMAD.WIDE R2, R0, 0x2, R2 ;  /* 0x0000000200028825 */ /* 0x000fe200078e0202 */
[----:B-----5:R1:W-:Y:S04]  /*13440*/  @!P1 ST.E.128 [R4.64], R16 ;  /* 0x0000001004009985 */ /* 0x0203e8000c101d06 */
[----:B----4-:R1:W-:Y:S02]  /*13450*/  @!P0 ST.E.128 [R2.64], R8 ;  /* 0x0000000802008985 */ /* 0x0103e4000c101d06 */
.L_x_287:
[----:B------:R-:W-:Y:S05]  /*13460*/  BSYNC B0 ;  /* 0x0000000000007941 */ /* 0x000fea0003800000 */
.L_x_286:
[----:B-1----:R-:W-:Y:S01]  /*13470*/  IADD3 R0, R7, 0x20, RZ ;  /* 0x0000002007007810 */ /* 0x002fe20007ffe0ff */
[----:B------:R1:W4:Y:S01]  /*13480*/  SHFL.IDX PT, R3, R13, 0x1, 0x181f ;  /* 0x00381f000d037f89 */ /* 0x00032200000e0000 */
        /* <DEDUP_REMOVED lines=9> */
[----:B--2---:R2:W-:Y:S01]  /*13520*/  @!P1 ST.E.128 [R4.64], R24 ;  /* 0x0000001804009985 */ /* 0x0045e2000c101d06 */
[----:B------:R-:W-:-:S05]  /*13530*/  @!P0 LOP3.LUT R0, R0, 0xfffffff8, RZ, 0xc0, !PT ;  /* 0xfffffff800008812 */ /* 0x000fca00078ec0ff */
[----:B------:R-:W-:-:S05]  /*13540*/  @!P0 IMAD.WIDE R2, R0, 0x2, R2 ;  /* 0x0000000200028825 */ /* 0x000fca00078e0202 */
[----:B------:R2:W-:Y:S02]  /*13550*/  @!P0 ST.E.128 [R2.64], R20 ;  /* 0x0000001402008985 */ /* 0x0005e4000c101d06 */
.L_x_289:
[----:B------:R-:W-:Y:S05]  /*13560*/  BSYNC B0 ;  /* 0x0000000000007941 */ /* 0x000fea0003800000 */
.L_x_288:
[----:B------:R-:W-:Y:S01]  /*13570*/  IADD3 R0, R7, 0x40, RZ ;  /* 0x0000004007007810 */ /* 0x000fe20007ffe0ff */
[----:B--2-4-:R2:W4:Y:S01]  /*13580*/  SHFL.IDX PT, R3, R13, 0x2, 0x181f ;  /* 0x00581f000d037f89 */ /* 0x01452200000e0000 */
[----:B------:R-:W-:Y:S02]  /*13590*/  BSSY B0, `(.L_x_290) ;  /* 0x000000d000007945 */ /* 0x000fe40003800000 */
[----:B------:R-:W-:Y:S01]  /*135a0*/  ISETP.GE.AND P0, PT, R0, R15, PT ;  /* 0x0000000f0000720c */ /* 0x000fe20003f06270 */
[----:B---3--:R2:W3:-:S12]  /*135b0*/  SHFL.IDX PT, R2, R14, 0x2, 0x181f ;  /* 0x00581f000e027f89 */ /* 0x0084d800000e0000 */
        /* <DEDUP_REMOVED lines=10> */
.L_x_291:
[----:B------:R-:W-:Y:S05]  /*13660*/  BSYNC B0 ;  /* 0x0000000000007941 */ /* 0x000fea0003800000 */
.L_x_290:
[----:B------:R-:W-:Y:S01]  /*13670*/  IADD3 R0, R7, 0x60, RZ ;  /* 0x0000006007007810 */ /* 0x000fe20007ffe0ff */
[----:B---34-:R3:W4:Y:S03]  /*13680*/  SHFL.IDX PT, R3, R13, 0x3, 0x181f ;  /* 0x00781f000d037f89 */ /* 0x01872600000e0000 */
[----:B------:R-:W-:Y:S01]  /*13690*/  ISETP.GE.AND P0, PT, R0, R15, PT ;  /* 0x0000000f0000720c */ /* 0x000fe20003f06270 */
[----:B------:R3:W1:-:S12]  /*136a0*/  SHFL.IDX PT, R2, R14, 0x3, 0x181f ;  /* 0x00781f000e027f89 */ /* 0x00065800000e0000 */
        /* <DEDUP_REMOVED lines=12> */
.L_x_284:
[----:B------:R-:W2:Y:S01]  /*13770*/  LDL R8, [R1+0x24] ;  /* 0x0000240001087983 */ /* 0x000ea20000100800 */
[----:B------:R-:W-:Y:S01]  /*13780*/  ISETP.NE.U32.AND P0, PT, RZ, c[0x0][0x508], PT ;  /* 0x00014200ff007a0c */ /* 0x000fe20003f05070 */
[----:B------:R-:W-:Y:S01]  /*13790*/  IMAD.MOV.U32 R2, RZ, RZ, 0x4 ;  /* 0x00000004ff027424 */ /* 0x000fe200078e00ff */
[----:B------:R-:W-:Y:S02]  /*137a0*/  ISETP.NE.U32.AND P1, PT, RZ, c[0x0][0x500], PT ;  /* 0x00014000ff007a0c */ /* 0x000fe40003f25070 */
[----:B------:R-:W-:Y:S02]  /*137b0*/  ISETP.NE.AND.EX P0, PT, RZ, c[0x0][0x50c], PT, P0 ;  /* 0x00014300ff007a0c */ /* 0x000fe40003f05300 */
[----:B------:R-:W-:Y:S01]  /*137c0*/  ISETP.NE.AND.EX P1, PT, RZ, c[0x0][0x504], PT, P1 ;  /* 0x00014100ff007a0c */ /* 0x000fe20003f25310 */
[----:B------:R-:W-:Y:S02]  /*137d0*/  IMAD.MOV.U32 R13, RZ, RZ, c[0x0][0x388] ;  /* 0x0000e200ff0d7624 */ /* 0x000fe400078e00ff */
[----:B--2---:R-:W-:-:S08]  /*137e0*/  IMAD.WIDE R6, R8, R2, c[0x0][0x500] ;  /* 0x0001400008067625 */ /* 0x004fd000078e0202 */
[----:B------:R-:W-:Y:S02]  /*137f0*/  @P0 IMAD.WIDE R2, R8, R2, c[0x0][0x508] ;  /* 0x0001420008020625 */ /* 0x000fe400078e0202 */
[----:B------:R-:W2:Y:S04]  /*13800*/  @P1 LDG.E R0, [R6.64] ;  /* 0x0000000606001981 */ /* 0x000ea8000c1e1900 */
[----:B------:R1:W5:Y:S01]  /*13810*/  @P0 LDG.E R13, [R2.64] ;  /* 0x00000006020d0981 */ /* 0x000362000c1e1900 */
[----:B------:R-:W-:Y:S02]  /*13820*/  CS2R R4, SRZ ;  /* 0x0000000000047805 */ /* 0x000fe4000001ff00 */
[--C-:B--2---:R-:W-:Y:S01]  /*13830*/  @P1 SHF.R.S32.HI R5, RZ, 0x1f, R0.reuse ;  /* 0x0000001fff051819 */ /* 0x104fe20000011400 */
[----:B------:R-:W-:Y:S01]  /*13840*/  @P1 IMAD.MOV.U32 R4, RZ, RZ, R0 ;  /* 0x000000ffff041224 */ /* 0x000fe200078e0000 */
[----:B------:R-:W-:Y:S05]  /*13850*/  @P0 BRA `(.L_x_292) ;  /* 0x0000004000000947 */ /* 0x000fea0003800000 */
[----:B-1----:R-:W-:Y:S05]  /*13860*/  @!P1 BRA `(.L_x_292) ;  /* 0x0000003000009947 */ /* 0x002fea0003800000 */
[----:B------:R1:W2:Y:S04]  /*13870*/  LDG.E R0, [R6.64] ;  /* 0x0000000606007981 */ /* 0x0002a8000c1e1900 */
[----:B-1----:R-:W2:Y:S02]  /*13880*/  LDG.E R6, [R6.64+0x4] ;  /* 0x0000040606067981 */ /* 0x002ea4000c1e1900 */
[----:B--2--5:R-:W-:-:S02]  /*13890*/  IADD3 R13, -R0, R6, RZ ;  /* 0x00000006000d7210 */ /* 0x024fc40007ffe1ff */
.L_x_292:
[----:B-1----:R-:W1:Y:S01]  /*138a0*/  S2R R12, SR_TID.X ;  /* 0x00000000000c7919 */ /* 0x002e620000002100 */
[----:B------:R-:W-:Y:S01]  /*138b0*/  SHF.R.S32.HI R0, RZ, 0x1f, R8 ;  /* 0x0000001fff007819 */ /* 0x000fe20000011408 */
[----:B------:R-:W-:Y:S01]  /*138c0*/  BSSY B0, `(.L_x_293) ;  /* 0x0000026000007945 */ /* 0x000fe20003800000 */
[----:B------:R-:W-:-:S02]  /*138d0*/  SEL R9, R8, RZ, !P1 ;  /* 0x000000ff08097207 */ /* 0x000fc40004800000 */
[----:B------:R-:W-:Y:S02]  /*138e0*/  SEL R10, R0, RZ, !P1 ;  /* 0x000000ff000a7207 */ /* 0x000fe40004800000 */
[----:B-1----:R-:W-:-:S13]  /*138f0*/  ISETP.GT.AND P0, PT, R12, 0x7f, PT ;  /* 0x0000007f0c00780c */ /* 0x002fda0003f04270 */
[----:B------:R-:W-:Y:S05]  /*13900*/  @P0 BRA `(.L_x_294) ;  /* 0x0000021000000947 */ /* 0x000fea0003800000 */
[----:B------:R-:W1:Y:S01]  /*13910*/  S2R R8, SR_CTAID.X ;  /* 0x0000000000087919 */ /* 0x000e620000002500 */
[----:B-----5:R-:W-:Y:S01]  /*13920*/  IMAD R0, R13, c[0x0][0x4e8], RZ ;  /* 0x00013a000d007a24 */ /* 0x020fe200078e02ff */
[----:B-1----:R-:W-:-:S04]  /*13930*/  LEA R8, R8, R12, 0x7 ;  /* 0x0000000c08087211 */ /* 0x002fc800078e38ff */
[----:B------:R-:W-:-:S13]  /*13940*/  ISETP.GE.AND P0, PT, R8, R0, PT ;  /* 0x000000000800720c */ /* 0x000fda0003f06270 */
[----:B------:R-:W-:Y:S05]  /*13950*/  @P0 BRA `(.L_x_294) ;  /* 0x000001c000000947 */ /* 0x000fea0003800000 */
[----:B------:R-:W-:Y:S01]  /*13960*/  MOV R0, c[0x0][0x4e8] ;  /* 0x00013a0000007a02 */ /* 0x000fe20000000f00 */
[----:B------:R-:W-:Y:S01]  /*13970*/  IMAD R6, R36, c[0x0][0x490], RZ ;  /* 0x0001240024067a24 */ /* 0x000fe200078e02ff */
[----:B------:R-:W-:Y:S01]  /*13980*/  MOV R2, R4 ;  /* 0x0000000400027202 */ /* 0x000fe20000000f00 */
[----:B------:R-:W-:Y:S01]  /*13990*/  IMAD.MOV.U32 R3, RZ, RZ, R5 ;  /* 0x000000ffff037224 */ /* 0x000fe200078e0005 */
[----:B------:R-:W-:Y:S01]  /*139a0*/  ISETP.NE.AND P0, PT, R0, 0x1, PT ;  /* 0x000000010000780c */ /* 0x000fe20003f05270 */
[C---:B------:R-:W-:Y:S01]  /*139b0*/  IMAD R6, R44.reuse, c[0x0][0x494], R6 ;  /* 0x000125002c067a24 */ /* 0x040fe200078e0206 */
[----:B------:R-:W-:Y:S01]  /*139c0*/  MOV R0, R8 ;  /* 0x0000000800007202 */ /* 0x000fe20000000f00 */
[----:B------:R-:W-:-:S05]  /*139d0*/  IMAD.WIDE.U32 R2, R44, c[0x0][0x490], R2 ;  /* 0x000124002c027a25 */ /* 0x000fca00078e0002 */
[----:B------:R-:W-:-:S05]  /*139e0*/  IADD3 R3, R6, R3, RZ ;  /* 0x0000000306037210 */ /* 0x000fca0007ffe0ff */
[----:B------:R-:W-:-:S04]  /*139f0*/  @P0 IMAD.HI.U32 R7, R8, c[0x0][0x4ec], RZ ;  /* 0x00013b0008070a27 */ /* 0x000fc800078e00ff */
[----:B------:R-:W-:Y:S01]  /*13a00*/  IMAD.WIDE.U32 R2, R9, c[0x0][0x498], R2 ;  /* 0x0001260009027a25 */ /* 0x000fe200078e0002 */
[----:B------:R-:W-:-:S03]  /*13a10*/  @P0 SHF.R.U32.HI R0, RZ, c[0x0][0x4f0], R7 ;  /* 0x00013c00ff000a19 */ /* 0x000fc60000011607 */
[----:B------:R-:W-:Y:S01]  /*13a20*/  IMAD R7, R10, c[0x0][0x498], RZ ;  /* 0x000126000a077a24 */ /* 0x000fe200078e02ff */
[----:B------:R-:W-:Y:S01]  /*13a30*/  IADD3 R2, P0, R0, R2, RZ ;  /* 0x0000000200027210 */ /* 0x000fe20007f1e0ff */
[----:B------:R-:W-:Y:S02]  /*13a40*/  IMAD.MOV R6, RZ, RZ, -R0 ;  /* 0x000000ffff067224 */ /* 0x000fe400078e0a00 */
[----:B------:R-:W-:Y:S02]  /*13a50*/  IMAD R7, R9, c[0x0][0x49c], R7 ;  /* 0x0001270009077a24 */ /* 0x000fe400078e0207 */
[----:B------:R-:W-:Y:S01]  /*13a60*/  IMAD R6, R6, c[0x0][0x4e8], R8 ;  /* 0x00013a0006067a24 */ /* 0x000fe200078e0208 */
[----:B------:R-:W-:-:S04]  /*13a70*/  SHF.R.S32.HI R8, RZ, 0x1f, R0 ;  /* 0x0000001fff087819 */ /* 0x000fc80000011400 */
        /* <DEDUP_REMOVED lines=10> */
.L_x_294:
[----:B------:R-:W-:Y:S05]  /*13b20*/  BSYNC B0 ;  /* 0x0000000000007941 */ /* 0x000fea0003800000 */
.L_x_293:
[----:B------:R-:W2:Y:S01]  /*13b30*/  S2R R14, SR_CTAID.X ;  /* 0x00000000000e7919 */ /* 0x000ea20000002500 */
[----:B-1----:R-:W-:Y:S01]  /*13b40*/  IMAD R0, R5, c[0x0][0x3a0], RZ ;  /* 0x0000e80005007a24 */ /* 0x002fe200078e02ff */
[----:B------:R-:W-:Y:S01]  /*13b50*/  SHF.R.S32.HI R5, RZ, 0x1f, R12 ;  /* 0x0000001fff057819 */ /* 0x000fe2000001140c */
[C---:B------:R-:W-:Y:S01]  /*13b60*/  IMAD.WIDE.U32 R2, R4.reuse, c[0x0][0x3a0], RZ ;  /* 0x0000e80004027a25 */ /* 0x040fe200078e00ff */
[----:B------:R-:W-:Y:S01]  /*13b70*/  MOV R6, c[0x0][0x4e8] ;  /* 0x00013a0000067a02 */ /* 0x000fe20000000f00 */
[----:B------:R-:W-:Y:S01]  /*13b80*/  BSSY B0, `(.L_x_295) ;  /* 0x0000034000007945 */ /* 0x000fe20003800000 */
[-C--:B------:R-:W-:Y:S01]  /*13b90*/  LEA.HI R5, R5, R12.reuse, RZ, 0x3 ;  /* 0x0000000c05057211 */ /* 0x080fe200078f18ff */
[----:B------:R-:W-:Y:S01]  /*13ba0*/  IMAD R0, R4, c[0x0][0x3a4], R0 ;  /* 0x0000e90004007a24 */ /* 0x000fe200078e0200 */
[----:B------:R-:W-:Y:S01]  /*13bb0*/  ISETP.NE.AND P0, PT, R6, 0x1, PT ;  /* 0x000000010600780c */ /* 0x000fe20003f05270 */
[----:B------:R-:W-:Y:S01]  /*13bc0*/  IMAD R6, R10, c[0x0][0x3f0], RZ ;  /* 0x0000fc000a067a24 */ /* 0x000fe200078e02ff */
[----:B------:R-:W-:Y:S01]  /*13bd0*/  LOP3.LUT R4, R5, 0xfffffff8, RZ, 0xc0, !PT ;  /* 0xfffffff805047812 */ /* 0x000fe200078ec0ff */
[----:B-----5:R-:W-:Y:S01]  /*13be0*/  IMAD R10, R13, c[0x0][0x4e8], RZ ;  /* 0x00013a000d0a7a24 */ /* 0x020fe200078e02ff */
[----:B------:R-:W-:Y:S01]  /*13bf0*/  SHF.R.S32.HI R8, RZ, 0x3, R5 ;  /* 0x00000003ff087819 */ /* 0x000fe20000011405 */
[----:B------:R-:W-:Y:S01]  /*13c00*/  IMAD R7, R9, c[0x0][0x3f4], R6 ;  /* 0x0000fd0009077a24 */ /* 0x000fe200078e0206 */
[----:B------:R-:W-:-:S02]  /*13c10*/  IADD3 R12, -R4, R12, RZ ;  /* 0x0000000c040c7210 */ /* 0x000fc40007ffe1ff */
[----:B------:R-:W-:Y:S01]  /*13c20*/  IADD3 R3, R3, R0, RZ ;  /* 0x0000000003037210 */ /* 0x000fe20007ffe0ff */
[----:B------:R-:W-:Y:S02]  /*13c30*/  IMAD R0, R36, c[0x0][0x3e8], RZ ;  /* 0x0000fa0024007a24 */ /* 0x000fe400078e02ff */
[----:B------:R-:W-:Y:S02]  /*13c40*/  IMAD R4, R12, 0x20, R8 ;  /* 0x000000200c047824 */ /* 0x000fe400078e0208 */
[C---:B------:R-:W-:Y:S02]  /*13c50*/  IMAD R0, R44.reuse, c[0x0][0x3ec], R0 ;  /* 0x0000fb002c007a24 */ /* 0x040fe400078e0200 */
[----:B------:R-:W-:Y:S01]  /*13c60*/  IMAD.WIDE.U32 R2, R44, c[0x0][0x3e8], R2 ;  /* 0x0000fa002c027a25 */ /* 0x000fe200078e0002 */
[C---:B--2---:R-:W-:Y:S02]  /*13c70*/  LEA R4, R14.reuse, R4, 0x7 ;  /* 0x000000040e047211 */ /* 0x044fe400078e38ff */
[----:B------:R-:W-:-:S02]  /*13c80*/  LEA R8, R14, R8, 0x7 ;  /* 0x000000080e087211 */ /* 0x000fc400078e38ff */
[----:B------:R-:W-:Y:S01]  /*13c90*/  IADD3 R3, R0, R3, RZ ;  /* 0x0000000300037210 */ /* 0x000fe20007ffe0ff */
[----:B------:R-:W-:-:S04]  /*13ca0*/  @P0 IMAD.HI.U32 R5, R4, c[0x0][0x4ec], RZ ;  /* 0x00013b0004050a27 */ /* 0x000fc800078e00ff */
[----:B------:R-:W-:Y:S01]  /*13cb0*/  IMAD.MOV.U32 R0, RZ, RZ, R4 ;  /* 0x000000ffff007224 */ /* 0x000fe200078e0004 */
[----:B------:R-:W-:Y:S01]  /*13cc0*/  @P0 SHF.R.U32.HI R0, RZ, c[0x0][0x4f0], R5 ;  /* 0x00013c00ff000a19 */ /* 0x000fe20000011605 */
[----:B------:R-:W-:-:S03]  /*13cd0*/  IMAD.WIDE.U32 R2, R9, c[0x0][0x3f0], R2 ;  /* 0x0000fc0009027a25 */ /* 0x000fc600078e0002 */
[----:B------:R-:W-:Y:S02]  /*13ce0*/  IADD3 R5, -R0, RZ, RZ ;  /* 0x000000ff00057210 */ /* 0x000fe40007ffe1ff */
[----:B------:R-:W-:Y:S02]  /*13cf0*/  SHF.R.S32.HI R6, RZ, 0x1f, R0 ;  /* 0x0000001fff067819 */ /* 0x000fe40000011400 */
[----:B------:R-:W-:Y:S01]  /*13d00*/  IADD3 R3, R3, R7, RZ ;  /* 0x0000000703037210 */ /* 0x000fe20007ffe0ff */
[----:B------:R-:W-:Y:S02]  /*13d10*/  IMAD R5, R5, c[0x0][0x4e8], R4 ;  /* 0x00013a0005057a24 */ /* 0x000fe400078e0204 */
[----:B------:R-:W-:Y:S02]  /*13d20*/  IMAD R6, R6, c[0x0][0x3e0], RZ ;  /* 0x0000f80006067a24 */ /* 0x000fe400078e02ff */
[----:B------:R-:W-:Y:S01]  /*13d30*/  IMAD.WIDE.U32 R2, R0, c[0x0][0x3e0], R2 ;  /* 0x0000f80000027a25 */ /* 0x000fe200078e0002 */
[----:B------:R-:W-:-:S03]  /*13d40*/  SHF.R.S32.HI R4, RZ, 0x1f, R5 ;  /* 0x0000001fff047819 */ /* 0x000fc60000011405 */
[----:B------:R-:W-:-:S04]  /*13d50*/  IMAD R0, R0, c[0x0][0x3e4], R6 ;  /* 0x0000f90000007a24 */ /* 0x000fc800078e0206 */
[----:B------:R-:W-:Y:S02]  /*13d60*/  IMAD.IADD R3, R3, 0x1, R0 ;  /* 0x0000000103037824 */ /* 0x000fe400078e0200 */
[----:B------:R-:W-:Y:S02]  /*13d70*/  IMAD R0, R4, c[0x0][0x3d8], RZ ;  /* 0x0000f60004007a24 */ /* 0x000fe400078e02ff */
[----:B------:R-:W-:-:S04]  /*13d80*/  IMAD.WIDE.U32 R2, R5, c[0x0][0x3d8], R2 ;  /* 0x0000f60005027a25 */ /* 0x000fc800078e0002 */
[----:B------:R-:W-:Y:S01]  /*13d90*/  IMAD R0, R5, c[0x0][0x3dc], R0 ;  /* 0x0000f70005007a24 */ /* 0x000fe200078e0200 */
[----:B------:R-:W-:-:S04]  /*13da0*/  LEA R11, P0, R2, c[0x0][0x380], 0x1 ;  /* 0x0000e000020b7a11 */ /* 0x000fc800078008ff */
[----:B------:R-:W-:-:S04]  /*13db0*/  IADD3 R0, R3, R0, RZ ;  /* 0x0000000003007210 */ /* 0x000fc80007ffe0ff */
[----:B------:R-:W-:Y:S02]  /*13dc0*/  LEA.HI.X R9, R2, c[0x0][0x384], R0, 0x1, P0 ;  /* 0x0000e10002097a11 */ /* 0x000fe400000f0c00 */
[----:B------:R-:W-:Y:S01]  /*13dd0*/  ISETP.GE.AND P0, PT, R8, R10, PT ;  /* 0x0000000a0800720c */ /* 0x000fe20003f06270 */
[----:B------:R1:W2:Y:S01]  /*13de0*/  SHFL.IDX PT, R2, R11, RZ, 0x181f ;  /* 0x00181fff0b027589 */ /* 0x0002a200000e0000 */
[----:B------:R-:W-:-:S03]  /*13df0*/  SHF.L.U32 R0, R12, 0x3, RZ ;  /* 0x000000030c007819 */ /* 0x000fc600000006ff */
[----:B------:R1:W3:Y:S01]  /*13e00*/  SHFL.IDX PT, R3, R9, RZ, 0x181f ;  /* 0x00181fff09037589 */ /* 0x0002e200000e0000 */
[----:B------:R-:W-:-:S07]  /*13e10*/  IADD3 R7, R0, 0x40, RZ ;  /* 0x0000004000077810 */ /* 0x000fce0007ffe0ff */
[----:B------:R-:W-:Y:S05]  /*13e20*/  @P0 BRA `(.L_x_296) ;  /* 0x0000009000000947 */ /* 0x000fea0003800000 */
[----:B------:R-:W-:Y:S02]  /*13e30*/  ISETP.GE.AND P0, PT, R7, c[0x0][0x3c8], PT ;  /* 0x0000f20007007a0c */ /* 0x000fe40003f06270 */
[----:B------:R-:W-:-:S11]  /*13e40*/  ISETP.GE.AND P1, PT, R0, c[0x0][0x3c8], PT ;  /* 0x0000f20000007a0c */ /* 0x000fd60003f26270 */
[----:B------:R-:W-:-:S04]  /*13e50*/  @!P0 SHF.R.S32.HI R4, RZ, 0x1f, R7 ;  /* 0x0000001fff048819 */ /* 0x000fc80000011407 */
[----:B------:R-:W-:-:S04]  /*13e60*/  @!P0 LEA.HI R4, R4, R7, RZ, 0x3 ;  /* 0x0000000704048211 */ /* 0x000fc800078f18ff */
[----:B------:R-:W-:Y:S01]  /*13e70*/  @!P0 LOP3.LUT R6, R4, 0xfffffff8, RZ, 0xc0, !PT ;  /* 0xfffffff804068812 */ /* 0x000fe200078ec0ff */
[----:B--23--:R-:W-:-:S04]  /*13e80*/  @!P1 IMAD.WIDE R4, R0, 0x2, R2 ;  /* 0x0000000200049825 */ /* 0x00cfc800078e0202 */
[----:B------:R-:W-:Y:S01]  /*13e90*/  @!P0 IMAD.WIDE R2, R6, 0x2, R2 ;  /* 0x0000000206028825 */ /* 0x000fe200078e0202 */
[----:B------:R2:W-:Y:S04]  /*13ea0*/  @!P1 ST.E.128 [R4.64], RZ ;  /* 0x000000ff04009985 */ /* 0x0005e8000c101d06 */
[----:B------:R2:W-:Y:S02]  /*13eb0*/  @!P0 ST.E.128 [R2.64], RZ ;  /* 0x000000ff02008985 */ /* 0x0005e4000c101d06 */
.L_x_296:
[----:B------:R-:W-:Y:S05]  /*13ec0*/  BSYNC B0 ;  /* 0x0000000000007941 */ /* 0x000fea0003800000 */
.L_x_295:
        /* <DEDUP_REMOVED lines=8> */
[----:B------:R-:W-:-:S04]  /*13f50*/  @!P0 SHF.R.S32.HI R4, RZ, 0x1f, R7 ;  /* 0x0000001fff048819 */ /* 0x000fc80000011407 */
[----:B------:R-:W-:-:S04]  /*13f60*/  @!P0 LEA.HI R4, R4, R7, RZ, 0x3 ;  /* 0x0000000704048211 */ /* 0x000fc800078f18ff */
[----:B------:R-:W-:Y:S01]  /*13f70*/  @!P0 LOP3.LUT R6, R4, 0xfffffff8, RZ, 0xc0, !PT ;  /* 0xfffffff804068812 */ /* 0x000fe200078ec0ff */
[----:B---34-:R-:W-:-:S04]  /*13f80*/  @!P1 IMAD.WIDE R4, R0, 0x2, R2 ;  /* 0x0000000200049825 */ /* 0x018fc800078e0202 */
[----:B------:R-:W-:Y:S01]  /*13f90*/  @!P0 IMAD.WIDE R2, R6, 0x2, R2 ;  /* 0x0000000206028825 */ /* 0x000fe200078e0202 */
[----:B------:R3:W-:Y:S04]  /*13fa0*/  @!P1 ST.E.128 [R4.64], RZ ;  /* 0x000000ff04009985 */ /* 0x0007e8000c101d06 */
[----:B------:R3:W-:Y:S02]  /*13fb0*/  @!P0 ST.E.128 [R2.64], RZ ;  /* 0x000000ff02008985 */ /* 0x0007e4000c101d06 */
.L_x_298:
[----:B------:R-:W-:Y:S05]  /*13fc0*/  BSYNC B0 ;  /* 0x0000000000007941 */ /* 0x000fea0003800000 */
.L_x_297:
        /* <DEDUP_REMOVED lines=8> */
[----:B------:R-:W-:-:S04]  /*14050*/  @!P0 SHF.R.S32.HI R4, RZ, 0x1f, R7 ;  /* 0x0000001fff048819 */ /* 0x000fc80000011407 */
[----:B------:R-:W-:-:S04]  /*14060*/  @!P0 LEA.HI R4, R4, R7, RZ, 0x3 ;  /* 0x0000000704048211 */ /* 0x000fc800078f18ff */
[----:B------:R-:W-:Y:S01]  /*14070*/  @!P0 LOP3.LUT R6, R4, 0xfffffff8, RZ, 0xc0, !PT ;  /* 0xfffffff804068812 */ /* 0x000fe200078ec0ff */
[----:B-1--4-:R-:W-:-:S04]  /*14080*/  @!P1 IMAD.WIDE R4, R0, 0x2, R2 ;  /* 0x0000000200049825 */ /* 0x012fc800078e0202 */
[----:B------:R-:W-:Y:S01]  /*14090*/  @!P0 IMAD.WIDE R2, R6, 0x2, R2 ;  /* 0x0000000206028825 */ /* 0x000fe200078e0202 */
[----:B------:R1:W-:Y:S04]  /*140a0*/  @!P1 ST.E.128 [R4.64], RZ ;  /* 0x000000ff04009985 */ /* 0x0003e8000c101d06 */
[----:B------:R1:W-:Y:S02]  /*140b0*/  @!P0 ST.E.128 [R2.64], RZ ;  /* 0x000000ff02008985 */ /* 0x0003e4000c101d06 */
.L_x_300:
[----:B------:R-:W-:Y:S05]  /*140c0*/  BSYNC B0 ;  /* 0x0000000000007941 */ /* 0x000fea0003800000 */
.L_x_299:
[----:B-1----:R-:W-:Y:S01]  /*140d0*/  IADD3 R4, R8, 0x60, RZ ;  /* 0x0000006008047810 */ /* 0x002fe20007ffe0ff */
[----:B------:R1:W2:Y:S03]  /*140e0*/  SHFL.IDX PT, R3, R9, 0x3, 0x181f ;  /* 0x00781f0009037f89 */ /* 0x0002a600000e0000 */
[----:B------:R-:W-:Y:S01]  /*140f0*/  ISETP.GE.AND P0, PT, R4, R10, PT ;  /* 0x0000000a0400720c */ /* 0x000fe20003f06270 */
[----:B----4-:R1:W4:-:S12]  /*14100*/  SHFL.IDX PT, R2, R11, 0x3, 0x181f ;  /* 0x00781f000b027f89 */ /* 0x01031800000e0000 */
[----:B------:R-:W-:Y:S05]  /*14110*/  @P0 EXIT ;  /* 0x000000000000094d */ /* 0x000fea0003800000 */
[----:B------:R-:W-:-:S13]  /*14120*/  ISETP.GE.AND P0, PT, R0, c[0x0][0x3c8], PT ;  /* 0x0000f20000007a0c */ /* 0x000fda0003f06270 */
[----:B--2-4-:R-:W-:-:S05]  /*14130*/  @!P0 IMAD.WIDE R4, R0, 0x2, R2 ;  /* 0x0000000200048825 */ /* 0x014fca00078e0202 */
[----:B------:R2:W-:Y:S01]  /*14140*/  @!P0 ST.E.128 [R4.64], RZ ;  /* 0x000000ff04008985 */ /* 0x0005e2000c101d06 */
[----:B------:R-:W-:-:S13]  /*14150*/  ISETP.GE.AND P0, PT, R7, c[0x0][0x3c8], PT ;  /* 0x0000f20007007a0c */ /* 0x000fda0003f06270 */
[----:B------:R-:W-:Y:S05]  /*14160*/  @P0 EXIT ;  /* 0x000000000000094d */ /* 0x000fea0003800000 */
[----:B------:R-:W-:-:S04]  /*14170*/  SHF.R.S32.HI R0, RZ, 0x1f, R7 ;  /* 0x0000001fff007819 */ /* 0x000fc80000011407 */
[----:B------:R-:W-:-:S04]  /*14180*/  LEA.HI R0, R0, R7, RZ, 0x3 ;  /* 0x0000000700007211 */ /* 0x000fc800078f18ff */
[----:B------:R-:W-:-:S05]  /*14190*/  LOP3.LUT R0, R0, 0xfffffff8, RZ, 0xc0, !PT ;  /* 0xfffffff800007812 */ /* 0x000fca00078ec0ff */
[----:B------:R-:W-:-:S05]  /*141a0*/  IMAD.WIDE R2, R0, 0x2, R2 ;  /* 0x0000000200027825 */ /* 0x000fca00078e0202 */
[----:B------:R-:W-:Y:S01]  /*141b0*/  ST.E.128 [R2.64], RZ ;  /* 0x000000ff02007985 */ /* 0x000fe2000c101d06 */
[----:B------:R-:W-:Y:S05]  /*141c0*/  EXIT ;  /* 0x000000000000794d */ /* 0x000fea0003800000 */
.L_x_301:
        /* <DEDUP_REMOVED lines=11> */
.L_x_2169:


//--------------------- .text._ZN7cutlass13device_kernelIN5flash19enable_sm80_to_sm89INS1_16FlashAttnFwdSm80INS1_25CollectiveMainloopFwdSm80ILi8ELi1ELb1EN4cute5tupleIJNS5_1CILi128EEENS7_ILi96EEES8_EEELi128ENS_10bfloat16_tEfNS_4arch4Sm80ELb0ELb1ELb1ELb1ELb1ELb1ELb1ELb0EEENS1_21CollectiveEpilogueFwdINS6_IJS8_S8_S9_EEENS6_IJNS7_ILi1EEESH_SH_EEESB_SD_Li256ELb1ELb1ELb0ELb0EEENS1_19SingleTileSchedulerILb1ELb0ELb1ELi128EEEEEEEEEvNT_6ParamsE --------------------------
	.section	.text._ZN7cutlass13device_kernelIN5flash19enable_sm80_to_sm89INS1_16FlashAttnFwdSm80INS1_25CollectiveMainloopFwdSm80ILi8ELi1ELb1EN4cute5tupleIJNS5_1CILi128EEENS7_ILi96EEES8_EEELi128ENS_10bfloat16_tEfNS_4arch4Sm80ELb0ELb1ELb1ELb1ELb1ELb1ELb1ELb0EEENS1_21CollectiveEpilogueFwdINS6_IJS8_S8_S9_EEENS6_IJNS7_ILi1EEESH_SH_EEESB_SD_Li256ELb1ELb1ELb0ELb0EEENS1_19SingleTileSchedulerILb1ELb0ELb1ELi128EEEEEEEEEvNT_6ParamsE,"ax",@progbits
	.sectioninfo	@"SHI_REGISTERS=255"
	.align	128
.text._ZN7cutlass13device_kernelIN5flash19enable_sm80_to_sm89INS1_16FlashAttnFwdSm80INS1_25CollectiveMainloopFwdSm80ILi8ELi1ELb1EN4cute5tupleIJNS5_1CILi128EEENS7_ILi96EEES8_EEELi128ENS_10bfloat16_tEfNS_4arch4Sm80ELb0ELb1ELb1ELb1ELb1ELb1ELb1ELb0EEENS1_21CollectiveEpilogueFwdINS6_IJS8_S8_S9_EEENS6_IJNS7_ILi1EEESH_SH_EEESB_SD_Li256ELb1ELb1ELb0ELb0EEENS1_19SingleTileSchedulerILb1ELb0ELb1ELi128EEEEEEEEEvNT_6ParamsE:
        .type           _ZN7cutlass13device_kernelIN5flash19enable_sm80_to_sm89INS1_16FlashAttnFwdSm80INS1_25CollectiveMainloopFwdSm80ILi8ELi1ELb1EN4cute5tupleIJNS5_1CILi128EEENS7_ILi96EEES8_EEELi128ENS_10bfloat16_tEfNS_4arch4Sm80ELb0ELb1ELb1ELb1ELb1ELb1ELb1ELb0EEENS1_21CollectiveEpilogueFwdINS6_IJS8_S8_S9_EEENS6_IJNS7_ILi1EEESH_SH_EEESB_SD_Li256ELb1ELb1ELb0ELb0EEENS1_19SingleTileSchedulerILb1ELb0ELb1ELi128EEEEEEEEEvNT_6ParamsE,@function
        .size           _ZN7cutlass13device_kernelIN5flash19enable_sm80_to_sm89INS1_16FlashAttnFwdSm80INS1_25CollectiveMainloopFwdSm80ILi8ELi1ELb1EN4cute5tupleIJNS5_1CILi128EEENS7_ILi96EEES8_EEELi128ENS_10bfloat16_tEfNS_4arch4Sm80ELb0ELb1ELb1ELb1ELb1ELb1ELb1ELb0EEENS1_21CollectiveEpilogueFwdINS6_IJS8_S8_S9_EEENS6_IJNS7_ILi1EEESH_SH_EEESB_SD_Li256ELb1ELb1ELb0ELb0EEENS1_19SingleTileSchedulerILb1ELb0ELb1ELi128EEEEEEEEEvNT_6ParamsE,(.L_x_2170 - _ZN7cutlass13device_kernelIN5flash19enable_sm80_to_sm89INS1_16FlashAttnFwdSm80INS1_25CollectiveMainloopFwdSm80ILi8ELi1ELb1EN4cute5tupleIJNS5_1CILi128EEENS7_ILi96EEES8_EEELi128ENS_10bfloat16_tEfNS_4arch4Sm80ELb0ELb1ELb1ELb1ELb1ELb1ELb1ELb0EEENS1_21CollectiveEpilogueFwdINS6_IJS8_S8_S9_EEENS6_IJNS7_ILi1EEESH_SH_EEESB_SD_Li256ELb1ELb1ELb0ELb0EEENS1_19SingleTileSchedulerILb1ELb0ELb1ELi128EEEEEEEEEvNT_6ParamsE)
        .other          _ZN7cutlass13device_kernelIN5flash19enable_sm80_to_sm89INS1_16FlashAttnFwdSm80INS1_25CollectiveMainloopFwdSm80ILi8ELi1ELb1EN4cute5tupleIJNS5_1CILi128EEENS7_ILi96EEES8_EEELi128ENS_10bfloat16_tEfNS_4arch4Sm80ELb0ELb1ELb1ELb1ELb1ELb1ELb1ELb0EEENS1_21CollectiveEpilogueFwdINS6_IJS8_S8_S9_EEENS6_IJNS7_ILi1EEESH_SH_EEESB_SD_Li256ELb1ELb1ELb0ELb0EEENS1_19SingleTileSchedulerILb1ELb0ELb1ELi128EEEEEEEEEvNT_6ParamsE,@"STO_CUDA_ENTRY STV_DEFAULT"
_ZN7cutlass13device_kernelIN5flash19enable_sm80_to_sm89INS1_16FlashAttnFwdSm80INS1_25CollectiveMainloopFwdSm80ILi8ELi1ELb1EN4cute5tupleIJNS5_1CILi128EEENS7_ILi96EEES8_EEELi128ENS_10bfloat16_tEfNS_4arch4Sm80ELb0ELb1ELb1ELb1ELb1ELb1ELb1ELb0EEENS1_21CollectiveEpilogueFwdINS6_IJS8_S8_S9_EEENS6_IJNS7_ILi1EEESH_SH_EEESB_SD_Li256ELb1ELb1ELb0ELb0EEENS1_19SingleTileSchedulerILb1ELb0ELb1ELi128EEEEEEEEEvNT_6ParamsE:
        /* <DEDUP_REMOVED lines=17> */
.L_x_303:
        /* <DEDUP_REMOVED lines=8> */
.L_x_305:
[----:B------:R-:W-:-:S04]  /*0190*/  MOV R0, c[0x0][0x54c] ;  /* 0x0001530000007a02 */ /* 0x000fc80000000f00 */
.L_x_304:
[----:B------:R-:W-:Y:S01]  /*01a0*/  USHF.L.U32 UR4, UR4, 0x7, URZ ;  /* 0x0000000704047899 */ /* 0x000fe2000800063f */
[----:B-----5:R-:W-:-:S05]  /*01b0*/  IMAD R0, R0, c[0x0][0x548], RZ ;  /* 0x0001520000007a24 */ /* 0x020fca00078e02ff */
[----:B------:R-:W-:-:S04]  /*01c0*/  MOV R12, UR4 ;  /* 0x00000004000c7c02 */ /* 0x000fc80008000f00 */
[----:B------:R-:W-:-:S04]  /*01d0*/  ISETP.GE.AND P0, PT, R12, R0, PT ;  /* 0x000000000c00720c */ /* 0x000fc80003f06270 */
[----:B------:R-:W-:-:S05]  /*01e0*/  SEL R0, R5, 0xffffffff, !P0 ;  /* 0xffffffff05007807 */ /* 0x000fca0004000000 */
[----:B------:R2:W-:Y:S01]  /*01f0*/  STL [R1+0x28], R0 ;  /* 0x0000280001007387 */ /* 0x0005e20000100800 */
[----:B------:R-:W-:Y:S05]  /*0200*/  BRA `(.L_x_306) ;  /* 0x0000014000007947 */ /* 0x000fea0003800000 */
.L_x_302:
[----:B------:R-:W-:-:S04]  /*0210*/  ISETP.NE.U32.AND P0, PT, RZ, c[0x0][0x568], PT ;  /* 0x00015a00ff007a0c */ /* 0x000fc80003f05070 */
[----:B------:R-:W-:-:S13]  /*0220*/  ISETP.NE.AND.EX P0, PT, RZ, c[0x0][0x56c], PT, P0 ;  /* 0x00015b00ff007a0c */ /* 0x000fda0003f05300 */
[----:B------:R-:W-:Y:S05]  /*0230*/  @!P0 BRA `(.L_x_307) ;  /* 0x0000002000008947 */ /* 0x000fea0003800000 */
[----:B------:R1:W5:Y:S01]  /*0240*/  LDG.E R0, [R2.64] ;  /* 0x0000001202007981 */ /* 0x000362000c1e1900 */
[----:B------:R-:W-:Y:S05]  /*0250*/  BRA `(.L_x_308) ;  /* 0x0000009000007947 */ /* 0x000fea0003800000 */
.L_x_307:
        /* <DEDUP_REMOVED lines=8> */
.L_x_309:
[----:B------:R-:W-:-:S04]  /*02e0*/  MOV R0, c[0x0][0x54c] ;  /* 0x0001530000007a02 */ /* 0x000fc80000000f00 */
.L_x_308:
[----:B------:R-:W-:Y:S01]  /*02f0*/  USHF.L.U32 UR4, UR4, 0x7, URZ ;  /* 0x0000000704047899 */ /* 0x000fe2000800063f */
[----:B-----5:R-:W-:-:S05]  /*0300*/  IMAD R0, R0, c[0x0][0x548], RZ ;  /* 0x0001520000007a24 */ /* 0x020fca00078e02ff */
[----:B------:R-:W-:-:S04]  /*0310*/  MOV R12, UR4 ;  /* 0x00000004000c7c02 */ /* 0x000fc80008000f00 */
[----:B------:R-:W-:-:S04]  /*0320*/  ISETP.GE.AND P0, PT, R12, R0, PT ;  /* 0x000000000c00720c */ /* 0x000fc80003f06270 */
[----:B------:R-:W-:-:S05]  /*0330*/  SEL R0, R5, 0xffffffff, !P0 ;  /* 0xffffffff05007807 */ /* 0x000fca0004000000 */
[----:B------:R2:W-:Y:S04]  /*0340*/  STL [R1+0x28], R0 ;  /* 0x0000280001007387 */ /* 0x0005e80000100800 */
.L_x_306:
        /* <DEDUP_REMOVED lines=8> */
[----:B------:R-:W-:Y:S01]  /*03d0*/  IMAD.MOV.U32 R17, RZ, RZ, RZ ;  /* 0x000000ffff117224 */ /* 0x000fe200078e00ff */
[----:B------:R-:W-:Y:S01]  /*03e0*/  ISETP.NE.AND.EX P0, PT, RZ, c[0x0][0x364], PT, P1 ;  /* 0x0000d900ff007a0c */ /* 0x000fe20003f05310 */
[----:B------:R-:W-:Y:S01]  /*03f0*/  IMAD.MOV.U32 R13, RZ, RZ, RZ ;  /* 0x000000ffff0d7224 */ /* 0x000fe200078e00ff */
[----:B------:R-:W-:Y:S01]  /*0400*/  ISETP.NE.U32.AND P1, PT, RZ, c[0x0][0x348], PT ;  /* 0x0000d200ff007a0c */ /* 0x000fe20003f25070 */
[----:B------:R-:W-:Y:S01]  /*0410*/  IMAD.WIDE R8, R21, R14, c[0x0][0x348] ;  /* 0x0000d20015087625 */ /* 0x000fe200078e020e */
[----:B------:R-:W-:-:S02]  /*0420*/  ISETP.NE.U32.AND P3, PT, RZ, c[0x0][0x350], PT ;  /* 0x0000d400ff007a0c */ /* 0x000fc40003f65070 */
[----:B------:R-:W-:Y:S01]  /*0430*/  ISETP.NE.U32.AND P4, PT, RZ, c[0x0][0x358], PT ;  /* 0x0000d600ff007a0c */ /* 0x000fe20003f85070 */
[CC--:B------:R-:W-:Y:S01]  /*0440*/  IMAD.WIDE R6, R21.reuse, R14.reuse, c[0x0][0x350] ;  /* 0x0000d40015067625 */ /* 0x0c0fe200078e020e */
[----:B------:R-:W-:Y:S02]  /*0450*/  ISETP.NE.AND.EX P1, PT, RZ, c[0x0][0x34c], PT, P1 ;  /* 0x0000d300ff007a0c */ /* 0x000fe40003f25310 */
[----:B------:R-:W-:Y:S01]  /*0460*/  ISETP.NE.AND.EX P3, PT, RZ, c[0x0][0x354], PT, P3 ;  /* 0x0000d500ff007a0c */ /* 0x000fe20003f65330 */
[CC--:B------:R-:W-:Y:S01]  /*0470*/  @P2 IMAD.WIDE R10, R21.reuse, R14.reuse, c[0x0][0x370] ;  /* 0x0000dc00150a2625 */ /* 0x0c0fe200078e020e */
[----:B------:R-:W-:Y:S02]  /*0480*/  ISETP.NE.AND.EX P4, PT, RZ, c[0x0][0x35c], PT, P4 ;  /* 0x0000d700ff007a0c */ /* 0x000fe40003f85340 */
[----:B------:R-:W-:Y:S01]  /*0490*/  MOV R140, RZ ;  /* 0x000000ff008c7202 */ /* 0x000fe20000000f00 */
[CC--:B-1----:R-:W-:Y:S01]  /*04a0*/  @P0 IMAD.WIDE R2, R21.reuse, R14.reuse, c[0x0][0x360] ;  /* 0x0000d80015020625 */ /* 0x0c2fe200078e020e */
[----:B------:R1:W2:Y:S03]  /*04b0*/  @P2 LDG.E R15, [R10.64] ;  /* 0x000000120a0f2981 */ /* 0x0002a6000c1e1900 */
[----:B------:R-:W-:Y:S01]  /*04c0*/  IMAD.WIDE R4, R21, R14, c[0x0][0x358] ;  /* 0x0000d60015047625 */ /* 0x000fe200078e020e */
[----:B------:R3:W4:Y:S04]  /*04d0*/  @P0 LDG.E R0, [R2.64] ;  /* 0x0000001202000981 */ /* 0x000728000c1e1900 */
[----:B------:R2:W5:Y:S04]  /*04e0*/  @P1 LDG.E R140, [R8.64] ;  /* 0x00000012088c1981 */ /* 0x000568000c1e1900 */
[----:B------:R2:W5:Y:S04]  /*04f0*/  @P3 LDG.E R17, [R6.64] ;  /* 0x0000001206113981 */ /* 0x000568000c1e1900 */
[----:B------:R2:W5:Y:S04]  /*0500*/  @P4 LDG.E R13, [R4.64] ;  /* 0x00000012040d4981 */ /* 0x000568000c1e1900 */
[----:B------:R-:W3:Y:S01]  /*0510*/  S2R R30, SR_CTAID.Y ;  /* 0x00000000001e7919 */ /* 0x000ee20000002600 */
[----:B-1----:R-:W-:Y:S01]  /*0520*/  IMAD.MOV.U32 R10, RZ, RZ, c[0x0][0x2ac] ;  /* 0x0000ab00ff0a7624 */ /* 0x002fe200078e00ff */
[----:B---3--:R-:W-:-:S03]  /*0530*/  MOV R2, c[0x0][0x228] ;  /* 0x00008a0000027a02 */ /* 0x008fc60000000f00 */
[----:B------:R-:W-:Y:S01]  /*0540*/  IMAD R10, R10, c[0x0][0x1d0], RZ ;  /* 0x000074000a0a7a24 */ /* 0x000fe200078e02ff */
[----:B------:R-:W-:Y:S01]  /*0550*/  SHF.R.S32.HI R156, RZ, 0x1f, R30 ;  /* 0x0000001fff9c7819 */ /* 0x000fe2000001141e */
[----:B----4-:R1:W-:Y:S04]  /*0560*/  STL [R1+0xc], R0 ;  /* 0x00000c0001007387 */ /* 0x0103e80000100800 */
[----:B--2---:R1:W-:Y:S01]  /*0570*/  STL [R1+0x24], R15 ;  /* 0x0000240f01007387 */ /* 0x0043e20000100800 */
[----:B------:R-:W-:Y:S01]  /*0580*/  MOV R11, R0 ;  /* 0x00000000000b7202 */ /* 0x000fe20000000f00 */
[----:B------:R-:W-:Y:S05]  /*0590*/  @P0 BRA `(.L_x_310) ;  /* 0x0000005000000947 */ /* 0x000fea0003800000 */
[----:B------:R-:W-:Y:S05]  /*05a0*/  @!P1 BRA `(.L_x_310) ;  /* 0x0000004000009947 */ /* 0x000fea0003800000 */
[----:B-1----:R1:W2:Y:S04]  /*05b0*/  LDG.E R0, [R8.64] ;  /* 0x0000001208007981 */ /* 0x0022a8000c1e1900 */
[----:B-1----:R-:W2:Y:S02]  /*05c0*/  LDG.E R8, [R8.64+0x4] ;  /* 0x0000041208087981 */ /* 0x002ea4000c1e1900 */
[----:B--2---:R-:W-:-:S05]  /*05d0*/  IADD3 R11, -R0, R8, RZ ;  /* 0x00000008000b7210 */ /* 0x004fca0007ffe1ff */
[----:B------:R1:W-:Y:S02]  /*05e0*/  STL [R1+0xc], R11 ;  /* 0x00000c0b01007387 */ /* 0x0003e40000100800 */
.L_x_310:
[----:B------:R-:W-:-:S04]  /*05f0*/  ISETP.NE.U32.AND P0, PT, RZ, c[0x0][0x368], PT ;  /* 0x0000da00ff007a0c */ /* 0x000fc80003f05070 */
[----:B------:R-:W-:-:S13]  /*0600*/  ISETP.NE.AND.EX P0, PT, RZ, c[0x0][0x36c], PT, P0 ;  /* 0x0000db00ff007a0c */ /* 0x000fda0003f05300 */
[----:B------:R-:W-:Y:S05]  /*0610*/  @!P0 BRA `(.L_x_311) ;  /* 0x0000003000008947 */ /* 0x000fea0003800000 */
[----:B------:R-:W-:-:S05]  /*0620*/  IMAD.WIDE R6, R21, R14, c[0x0][0x368] ;  /* 0x0000da0015067625 */ /* 0x000fca00078e020e */
[----:B------:R2:W5:Y:S01]  /*0630*/  LDG.E R10, [R6.64] ;  /* 0x00000012060a7981 */ /* 0x000562000c1e1900 */
[----:B------:R-:W-:Y:S05]  /*0640*/  BRA `(.L_x_312) ;  /* 0x0000004000007947 */ /* 0x000fea0003800000 */
.L_x_311:
[----:B------:R-:W-:Y:S05]  /*0650*/  @!P3 BRA `(.L_x_312) ;  /* 0x000000300000b947 */ /* 0x000fea0003800000 */
[----:B-1----:R1:W2:Y:S04]  /*0660*/  LDG.E R0, [R6.64] ;  /* 0x0000001206007981 */ /* 0x0022a8000c1e1900 */
[----:B-1----:R-:W2:Y:S02]  /*0670*/  LDG.E R6, [R6.64+0x4] ;  /* 0x0000041206067981 */ /* 0x002ea4000c1e1900 */
[----:B--2---:R-:W-:Y:S02]  /*0680*/  IADD3 R10, -R0, R6, RZ ;  /* 0x00000006000a7210 */ /* 0x004fe40007ffe1ff */
.L_x_312:
[----:B--2---:R2:W3:Y:S04]  /*0690*/  @P4 LDG.E R6, [R4.64] ;  /* 0x0000001204064981 */ /* 0x0044e8000c1e1900 */
[----:B------:R2:W3:Y:S01]  /*06a0*/  @P4 LDG.E R3, [R4.64+0x4] ;  /* 0x0000041204034981 */ /* 0x0004e2000c1e1900 */
[----:B-1----:R-:W-:Y:S01]  /*06b0*/  IMAD.MOV.U32 R0, RZ, RZ, c[0x0][0x2c4] ;  /* 0x0000b100ff007624 */ /* 0x002fe200078e00ff */
[----:B------:R-:W-:Y:S01]  /*06c0*/  ISETP.NE.U32.AND P0, PT, RZ, c[0x0][0x378], PT ;  /* 0x0000de00ff007a0c */ /* 0x000fe20003f05070 */
[----:B-----5:R-:W-:-:S03]  /*06d0*/  IMAD.MOV.U32 R136, RZ, RZ, R10 ;  /* 0x000000ffff887224 */ /* 0x020fc600078e000a */
[----:B------:R-:W-:Y:S01]  /*06e0*/  ISETP.NE.AND P2, PT, R0, 0x1, PT ;  /* 0x000000010000780c */ /* 0x000fe20003f45270 */
[----:B------:R-:W-:Y:S01]  /*06f0*/  IMAD.MOV.U32 R218, RZ, RZ, R12 ;  /* 0x000000ffffda7224 */ /* 0x000fe200078e000c */
[----:B------:R-:W-:Y:S01]  /*0700*/  ISETP.NE.AND.EX P0, PT, RZ, c[0x0][0x37c], PT, P0 ;  /* 0x0000df00ff007a0c */ /* 0x000fe20003f05300 */
[----:B------:R-:W-:Y:S01]  /*0710*/  IMAD.MOV.U32 R7, RZ, RZ, c[0x0][0x32c] ;  /* 0x0000cb00ff077624 */ /* 0x000fe200078e00ff */
[----:B------:R-:W-:-:S04]  /*0720*/  LOP3.LUT R215, R215, 0xffbfffff, RZ, 0xc0, !PT ;  /* 0xffbfffffd7d77812 */ /* 0x000fc800078ec0ff */
[----:B------:R-:W-:-:S05]  /*0730*/  ISETP.GE.AND P1, PT, R7, 0x1, PT ;  /* 0x000000010700780c */ /* 0x000fca0003f26270 */
[----:B------:R-:W-:Y:S02]  /*0740*/  @P2 IADD3 R0, R218, 0x7f, RZ ;  /* 0x0000007fda002810 */ /* 0x000fe40007ffe0ff */
[----:B------:R-:W-:Y:S01]  /*0750*/  @P2 LOP3.LUT R215, R215, 0x400000, RZ, 0xfc, !PT ;  /* 0x00400000d7d72812 */ /* 0x000fe200078efcff */
[----:B--2---:R-:W-:-:S03]  /*0760*/  @P0 IMAD.WIDE R4, R21, R14, c[0x0][0x378] ;  /* 0x0000de0015040625 */ /* 0x004fc600078e020e */
[----:B------:R-:W-:Y:S02]  /*0770*/  LOP3.LUT R215, R215, 0xff7fffff, RZ, 0xc0, !PT ;  /* 0xff7fffffd7d77812 */ /* 0x000fe400078ec0ff */
[----:B------:R1:W5:Y:S02]  /*0780*/  @P0 LDG.E R136, [R4.64] ;  /* 0x0000001204880981 */ /* 0x000364000c1e1900 */
[----:B------:R-:W-:Y:S01]  /*0790*/  @P1 LOP3.LUT R215, R215, 0x800000, RZ, 0xfc, !PT ;  /* 0x00800000d7d71812 */ /* 0x000fe200078efcff */
[----:B---3--:R-:W-:Y:S02]  /*07a0*/  @P4 IMAD.IADD R2, R3, 0x1, -R6 ;  /* 0x0000000103024824 */ /* 0x008fe400078e0a06 */
[----:B------:R-:W-:Y:S02]  /*07b0*/  IMAD.IADD R6, R10, 0x1, -R15 ;  /* 0x000000010a067824 */ /* 0x000fe400078e0a0f */
[----:B------:R-:W-:Y:S01]  /*07c0*/  @P2 IMAD.HI.U32 R3, R0, c[0x0][0x2c8], RZ ;  /* 0x0000b20000032a27 */ /* 0x000fe200078e00ff */
[----:B------:R-:W-:-:S03]  /*07d0*/  IADD3 R0, R12, 0x7f, RZ ;  /* 0x0000007f0c007810 */ /* 0x000fc60007ffe0ff */
[----:B------:R-:W-:Y:S01]  /*07e0*/  IMAD.IADD R8, R6, 0x1, R2 ;  /* 0x0000000106087824 */ /* 0x000fe200078e0202 */
[----:B------:R-:W-:-:S04]  /*07f0*/  @P2 SHF.R.U32.HI R0, RZ, c[0x0][0x2cc], R3 ;  /* 0x0000b300ff002a19 */ /* 0x000fc80000011603 */
[----:B------:R2:W-:Y:S01]  /*0800*/  STL [R1+0x8], R8 ;  /* 0x0000080801007387 */ /* 0x0005e20000100800 */
[----:B------:R-:W-:-:S05]  /*0810*/  IADD3 R144, R8, 0x1, -R11 ;  /* 0x0000000108907810 */ /* 0x000fca0007ffe80b */
[----:B------:R-:W-:-:S05]  /*0820*/  IMAD.IADD R0, R144, 0x1, R0 ;  /* 0x0000000190007824 */ /* 0x000fca00078e0200 */
[----:B-1----:R-:W-:Y:S01]  /*0830*/  IADD3 R5, R0, c[0x0][0x328], RZ ;  /* 0x0000ca0000057a10 */ /* 0x002fe20007ffe0ff */
        /* <DEDUP_REMOVED lines=10> */
.L_x_314:
[----:B------:R-:W-:-:S13]  /*08e0*/  ISETP.NE.AND P0, PT, R7, 0x1, PT ;  /* 0x000000010700780c */ /* 0x000fda0003f05270 */
[----:B------:R-:W-:-:S05]  /*08f0*/  @P0 IMAD.HI.U32 R0, R3, c[0x0][0x330], RZ ;  /* 0x0000cc0003000a27 */ /* 0x000fca00078e00ff */
[----:B------:R-:W-:-:S05]  /*0900*/  @P0 SHF.R.U32.HI R3, RZ, c[0x0][0x334], R0 ;  /* 0x0000cd00ff030a19 */ /* 0x000fca0000011600 */
.L_x_315:
[----:B------:R-:W-:-:S05]  /*0910*/  IMAD R3, R3, R7, c[0x0][0x32c] ;  /* 0x0000cb0003037624 */ /* 0x000fca00078e0207 */
[----:B------:R-:W-:Y:S02]  /*0920*/  IMNMX R5, R5, R3, PT ;  /* 0x0000000305057217 */ /* 0x000fe40003800200 */
.L_x_313:
[C---:B------:R-:W-:Y:S01]  /*0930*/  IADD3 R3, R8.reuse, 0x5f, RZ ;  /* 0x0000005f08037810 */ /* 0x040fe20007ffe0ff */
[----:B--2---:R-:W-:Y:S02]  /*0940*/  IMAD.IADD R8, R8, 0x1, -R11 ;  /* 0x0000000108087824 */ /* 0x004fe400078e0a0b */
[----:B------:R-:W-:-:S03]  /*0950*/  @P2 IMAD.HI.U32 R4, R218, c[0x0][0x2c8], RZ ;  /* 0x0000b200da042a27 */ /* 0x000fc600078e00ff */
[----:B------:R1:W-:Y:S01]  /*0960*/  STL [R1+0x2c], R8 ;  /* 0x00002c0801007387 */ /* 0x0003e20000100800 */
[----:B------:R-:W-:Y:S01]  /*0970*/  IMAD.MOV.U32 R0, RZ, RZ, R218 ;  /* 0x000000ffff007224 */ /* 0x000fe200078e00da */
[----:B------:R-:W-:Y:S01]  /*0980*/  @P2 SHF.R.U32.HI R0, RZ, c[0x0][0x2cc], R4 ;  /* 0x0000b300ff002a19 */ /* 0x000fe20000011604 */
[----:B------:R-:W-:-:S04]  /*0990*/  IMAD.HI R3, R3, 0x2aaaaaab, RZ ;  /* 0x2aaaaaab03037827 */ /* 0x000fc800078e02ff */
[----:B------:R-:W-:Y:S01]  /*09a0*/  IMAD.IADD R0, R8, 0x1, R0 ;  /* 0x0000000108007824 */ /* 0x000fe200078e0200 */
[----:B------:R-:W-:-:S04]  /*09b0*/  SHF.R.U32.HI R4, RZ, 0x1f, R3 ;  /* 0x0000001fff047819 */ /* 0x000fc80000011603 */
[----:B------:R-:W-:Y:S02]  /*09c0*/  LEA.HI.SX32 R145, R3, R4, 0x1c ;  /* 0x0000000403917211 */ /* 0x000fe400078fe2ff */
[----:B------:R-:W-:Y:S01]  /*09d0*/  IADD3 R4, R0, -c[0x0][0x324], RZ ;  /* 0x8000c90000047a10 */ /* 0x000fe20007ffe0ff */
        /* <DEDUP_REMOVED lines=9> */
.L_x_317:
[----:B------:R-:W-:-:S13]  /*0a70*/  ISETP.NE.AND P0, PT, R7, 0x1, PT ;  /* 0x000000010700780c */ /* 0x000fda0003f05270 */
[----:B------:R-:W-:-:S05]  /*0a80*/  @P0 IMAD.HI.U32 R3, R0, c[0x0][0x330], RZ ;  /* 0x0000cc0000030a27 */ /* 0x000fca00078e00ff */
[----:B------:R-:W-:-:S05]  /*0a90*/  @P0 SHF.R.U32.HI R0, RZ, c[0x0][0x334], R3 ;  /* 0x0000cd00ff000a19 */ /* 0x000fca0000011603 */
.L_x_318:
[----:B------:R-:W-:-:S05]  /*0aa0*/  IMAD R0, R0, c[0x0][0x32c], RZ ;  /* 0x0000cb0000007a24 */ /* 0x000fca00078e02ff */
[----:B------:R-:W-:-:S04]  /*0ab0*/  IMNMX R4, R4, R0, !PT ;  /* 0x0000000004047217 */ /* 0x000fc80007800200 */
.L_x_316:
[----:B------:R-:W-:Y:S01]  /*0ac0*/  IADD3 R3, R5, 0x5f, RZ ;  /* 0x0000005f05037810 */ /* 0x000fe20007ffe0ff */
[----:B------:R-:W-:-:S04]  /*0ad0*/  IMAD.HI R0, R4, 0x2aaaaaab, RZ ;  /* 0x2aaaaaab04007827 */ /* 0x000fc800078e02ff */
[----:B------:R-:W-:Y:S01]  /*0ae0*/  IMAD.HI R4, R3, 0x2aaaaaab, RZ ;  /* 0x2aaaaaab03047827 */ /* 0x000fe200078e02ff */
[----:B------:R-:W-:-:S04]  /*0af0*/  SHF.R.U32.HI R3, RZ, 0x1f, R0 ;  /* 0x0000001fff037819 */ /* 0x000fc80000011600 */
[----:B------:R-:W-:Y:S02]  /*0b00*/  SHF.R.U32.HI R5, RZ, 0x1f, R4 ;  /* 0x0000001fff057819 */ /* 0x000fe40000011604 */
[----:B------:R-:W-:Y:S02]  /*0b10*/  LEA.HI.SX32 R0, R0, R3, 0x1c ;  /* 0x0000000300007211 */ /* 0x000fe400078fe2ff */
[----:B------:R-:W-:Y:S02]  /*0b20*/  LEA.HI.SX32 R4, R4, R5, 0x1c ;  /* 0x0000000504047211 */ /* 0x000fe400078fe2ff */
[----:B------:R-:W-:Y:S02]  /*0b30*/  IMNMX R3, RZ, R0, !PT ;  /* 0x00000000ff037217 */ /* 0x000fe40007800200 */
[----:B------:R-:W-:-:S03]  /*0b40*/  IMNMX R0, R4, R145, PT ;  /* 0x0000009104007217 */ /* 0x000fc60003800200 */
[--C-:B------:R-:W-:Y:S02]  /*0b50*/  IMAD R3, R3, 0x60, -R6.reuse ;  /* 0x0000006003037824 */ /* 0x100fe400078e0a06 */
[----:B------:R-:W-:-:S03]  /*0b60*/  IMAD R0, R0, 0x60, -R6 ;  /* 0x0000006000007824 */ /* 0x000fc600078e0a06 */
[----:B------:R-:W-:Y:S02]  /*0b70*/  IMNMX R3, RZ, R3, !PT ;  /* 0x00000003ff037217 */ /* 0x000fe40007800200 */
[----:B------:R-:W-:-:S03]  /*0b80*/  IMNMX R0, R0, R2, PT ;  /* 0x0000000200007217 */ /* 0x000fc60003800200 */
[----:B------:R-:W-:Y:S01]  /*0b90*/  IMAD.WIDE.U32 R4, R3, -0x55555555, RZ ;  /* 0xaaaaaaab03047825 */ /* 0x000fe200078e00ff */
[----:B------:R-:W-:-:S04]  /*0ba0*/  ISETP.GT.AND P0, PT, R0, R3, PT ;  /* 0x000000030000720c */ /* 0x000fc80003f04270 */
[----:B------:R-:W-:-:S05]  /*0bb0*/  SHF.R.U32.HI R124, RZ, 0x6, R5 ;  /* 0x00000006ff7c7819 */ /* 0x000fca0000011605 */
[----:B------:R-:W-:-:S04]  /*0bc0*/  IMAD.MOV.U32 R6, RZ, RZ, R124 ;  /* 0x000000ffff067224 */ /* 0x000fc800078e007c */
[----:B------:R-:W-:-:S05]  /*0bd0*/  @P0 IADD3 R0, R0, 0x5f, RZ ;  /* 0x0000005f00000810 */ /* 0x000fca0007ffe0ff */
[----:B------:R-:W-:-:S05]  /*0be0*/  @P0 IMAD.HI R0, R0, 0x2aaaaaab, RZ ;  /* 0x2aaaaaab00000827 */ /* 0x000fca00078e02ff */
[----:B------:R-:W-:-:S04]  /*0bf0*/  @P0 SHF.R.U32.HI R3, RZ, 0x1f, R0 ;  /* 0x0000001fff030819 */ /* 0x000fc80000011600 */
[----:B------:R-:W-:-:S04]  /*0c00*/  @P0 LEA.HI.SX32 R6, R0, R3, 0x1c ;  /* 0x0000000300060211 */ /* 0x000fc800078fe2ff */
[----:B------:R-:W-:-:S13]  /*0c10*/  ISETP.GT.AND P0, PT, R6, R124, PT ;  /* 0x0000007c0600720c */ /* 0x000fda0003f04270 */
[----:B------:R-:W-:Y:S05]  /*0c20*/  @!P0 BRA `(.L_x_319) ;  /* 0x0000569000008947 */ /* 0x000fea0003800000 */
[----:B------:R-:W-:Y:S02]  /*0c30*/  ISETP.NE.U32.AND P0, PT, RZ, c[0x0][0x340], PT ;  /* 0x0000d000ff007a0c */ /* 0x000fe40003f05070 */
[----:B-1----:R-:W-:Y:S02]  /*0c40*/  SHF.R.S32.HI R8, RZ, 0x1f, R167 ;  /* 0x0000001fff087819 */ /* 0x002fe400000114a7 */
[----:B------:R-:W-:Y:S02]  /*0c50*/  SHF.R.S32.HI R15, RZ, 0x1f, R21 ;  /* 0x0000001fff0f7819 */ /* 0x000fe40000011415 */
[----:B------:R-:W-:Y:S02]  /*0c60*/  MOV R138, 0x60 ;  /* 0x00000060008a7802 */ /* 0x000fe40000000f00 */
[----:B------:R-:W-:Y:S02]  /*0c70*/  IADD3 R38, R6, -0x1, RZ ;  /* 0xffffffff06267810 */ /* 0x000fe40007ffe0ff */
[----:B------:R-:W-:Y:S01]  /*0c80*/  SEL R94, R21, RZ, !P4 ;  /* 0x000000ff155e7207 */ /* 0x000fe20006000000 */
[----:B------:R-:W-:Y:S01]  /*0c90*/  IMAD.MOV.U32 R141, RZ, RZ, c[0x0][0x238] ;  /* 0x00008e00ff8d7624 */ /* 0x000fe200078e00ff */
[----:B------:R-:W-:Y:S01]  /*0ca0*/  ISETP.NE.AND.EX P2, PT, RZ, c[0x0][0x344], PT, P0 ;  /* 0x0000d100ff007a0c */ /* 0x000fe20003f45300 */
[----:B------:R-:W-:Y:S01]  /*0cb0*/  IMAD.MOV.U32 R137, RZ, RZ, c[0x0][0x23c] ;  /* 0x00008f00ff897624 */ /* 0x000fe200078e00ff */
[----:B------:R-:W-:Y:S01]  /*0cc0*/  IADD3 R133, R17, R10, RZ ;  /* 0x0000000a11857210 */ /* 0x000fe20007ffe0ff */
[----:B------:R-:W-:-:S02]  /*0cd0*/  UMOV UR12, 0x6 ;  /* 0x00000006000c7882 */ /* 0x000fc40000000000 */
[----:B------:R-:W-:-:S08]  /*0ce0*/  ULDC.64 UR4, c[0x0][0x290] ;  /* 0x0000a40000047ab9 */ /* 0x000fd00000000a00 */
[----:B------:R-:W-:-:S05]  /*0cf0*/  @P2 IMAD.WIDE R4, R21, R14, c[0x0][0x340] ;  /* 0x0000d00015042625 */ /* 0x000fca00078e020e */
[----:B------:R1:W2:Y:S01]  /*0d00*/  @P2 LDG.E R16, [R4.64] ;  /* 0x0000001204102981 */ /* 0x0002a2000c1e1900 */
[----:B------:R-:W-:Y:S01]  /*0d10*/  LEA.HI R0, R8, R167, RZ, 0x3 ;  /* 0x000000a708007211 */ /* 0x000fe200078f18ff */
[C---:B------:R-:W-:Y:S01]  /*0d20*/  IMAD R146, R138.reuse, c[0x0][0x23c], RZ ;  /* 0x00008f008a927a24 */ /* 0x040fe200078e02ff */
[----:B------:R-:W-:Y:S01]  /*0d30*/  SEL R22, R15, RZ, !P4 ;  /* 0x000000ff0f167207 */ /* 0x000fe20006000000 */
[----:B------:R-:W-:Y:S01]  /*0d40*/  IMAD.WIDE.U32 R138, R138, c[0x0][0x238], RZ ;  /* 0x00008e008a8a7a25 */ /* 0x000fe200078e00ff */
[----:B------:R-:W-:Y:S01]  /*0d50*/  SHF.R.S32.HI R35, RZ, 0x3, R0 ;  /* 0x00000003ff237819 */ /* 0x000fe20000011400 */
[----:B------:R-:W-:Y:S01]  /*0d60*/  USHF.L.U64.HI UR7, UR4, UR12, UR5 ;  /* 0x0000000c04077299 */ /* 0x000fe20008010205 */
[----:B------:R-:W-:Y:S01]  /*0d70*/  LOP3.LUT R0, R0, 0xfffffff8, RZ, 0xc0, !PT ;  /* 0xfffffff800007812 */ /* 0x000fe200078ec0ff */
[----:B------:R-:W-:Y:S01]  /*0d80*/  IMAD.IADD R146, R139, 0x1, R146 ;  /* 0x000000018b927824 */ /* 0x000fe200078e0292 */
[--C-:B------:R-:W-:Y:S01]  /*0d90*/  SHF.R.S32.HI R19, RZ, 0x1f, R35.reuse ;  /* 0x0000001fff137819 */ /* 0x100fe20000011423 */
[----:B------:R-:W-:Y:S01]  /*0da0*/  IMAD.IADD R119, R2, 0x1, -R35 ;  /* 0x0000000102777824 */ /* 0x000fe200078e0a23 */
[----:B------:R-:W-:Y:S01]  /*0db0*/  IADD3 R112, P0, R35, R13, RZ ;  /* 0x0000000d23707210 */ /* 0x000fe20007f1e0ff */
[----:B------:R-:W-:Y:S01]  /*0dc0*/  IMAD.IADD R0, R167, 0x1, -R0 ;  /* 0x00000001a7007824 */ /* 0x000fe200078e0a00 */
[----:B------:R-:W-:Y:S01]  /*0dd0*/  IADD3 R143, R35, 0x20, RZ ;  /* 0x00000020238f7810 */ /* 0x000fe20007ffe0ff */
[----:B------:R-:W-:Y:S01]  /*0de0*/  IMAD R6, R38, -0x60, R119 ;  /* 0xffffffa026067824 */ /* 0x000fe200078e0277 */
[----:B------:R-:W-:Y:S01]  /*0df0*/  LEA.HI.X.SX32 R113, R13, R19, 0x1, P0 ;  /* 0x000000130d717211 */ /* 0x000fe200000f0eff */
[----:B------:R-:W-:Y:S01]  /*0e00*/  IMAD.SHL.U32 R24, R0, 0x8, RZ ;  /* 0x0000000800187824 */ /* 0x000fe200078e00ff */
[----:B------:R-:W-:Y:S01]  /*0e10*/  IADD3 R142, R35, 0x40, RZ ;  /* 0x00000040238e7810 */ /* 0x000fe20007ffe0ff */
[----:B------:R-:W-:Y:S01]  /*0e20*/  IMAD.SHL.U32 R26, R137, 0x40, RZ ;  /* 0x00000040891a7824 */ /* 0x000fe200078e00ff */
[----:B------:R-:W-:Y:S01]  /*0e30*/  ISETP.GE.AND P0, PT, R6, 0x1, PT ;  /* 0x000000010600780c */ /* 0x000fe20003f06270 */
[----:B------:R-:W-:Y:S01]  /*0e40*/  IMAD R3, R113, c[0x0][0x238], RZ ;  /* 0x00008e0071037a24 */ /* 0x000fe200078e02ff */
[--C-:B------:R-:W-:Y:S01]  /*0e50*/  SHF.R.S32.HI R25, RZ, 0x1f, R24.reuse ;  /* 0x0000001fff197819 */ /* 0x100fe20000011418 */
[----:B------:R-:W-:Y:S01]  /*0e60*/  IMAD.WIDE.U32 R28, R141, 0x40, RZ ;  /* 0x000000408d1c7825 */ /* 0x000fe200078e00ff */
[C---:B------:R-:W-:Y:S01]  /*0e70*/  IADD3 R89, R24.reuse, 0x40, RZ ;  /* 0x0000004018597810 */ /* 0x040fe20007ffe0ff */
[----:B------:R-:W-:Y:S01]  /*0e80*/  USHF.L.U32 UR8, UR4, 0x6, URZ ;  /* 0x0000000604087899 */ /* 0x000fe2000800063f */
[----:B------:R-:W-:Y:S01]  /*0e90*/  ISETP.GE.AND P6, PT, R24, c[0x0][0x1d4], PT ;  /* 0x0000750018007a0c */ /* 0x000fe20003fc6270 */
[C---:B------:R-:W-:Y:S01]  /*0ea0*/  IMAD R3, R112.reuse, c[0x0][0x23c], R3 ;  /* 0x00008f0070037a24 */ /* 0x040fe200078e0203 */
[----:B------:R-:W-:Y:S01]  /*0eb0*/  ISETP.GE.AND P5, PT, R89, c[0x0][0x1d4], PT ;  /* 0x0000750059007a0c */ /* 0x000fe20003fa6270 */
[----:B-1----:R-:W-:Y:S01]  /*0ec0*/  IMAD.WIDE.U32 R4, R112, c[0x0][0x238], R24 ;  /* 0x00008e0070047a25 */ /* 0x002fe200078e0018 */
[----:B------:R-:W-:Y:S01]  /*0ed0*/  IADD3 R26, R29, R26, RZ ;  /* 0x0000001a1d1a7210 */ /* 0x000fe20007ffe0ff */
[----:B------:R-:W-:Y:S01]  /*0ee0*/  UIMAD.WIDE.U32 UR10, UR4, 0x60, URZ ;  /* 0x00000060040a78a5 */ /* 0x000fe2000f8e003f */
[----:B------:R-:W-:Y:S01]  /*0ef0*/  SHF.R.S32.HI R82, RZ, 0x1f, R89 ;  /* 0x0000001fff527819 */ /* 0x000fe20000011459 */
[----:B------:R-:W-:Y:S01]  /*0f00*/  IMAD.IADD R5, R5, 0x1, R3 ;  /* 0x0000000105057824 */ /* 0x000fe200078e0203 */
[----:B------:R-:W-:Y:S01]  /*0f10*/  IADD3 R132, P3, R28, 0x80, RZ ;  /* 0x000000801c847810 */ /* 0x000fe20007f7e0ff */
[----:B------:R-:W-:Y:S01]  /*0f20*/  IMAD R3, R156, c[0x0][0x240], RZ ;  /* 0x000090009c037a24 */ /* 0x000fe200078e02ff */
[----:B------:R-:W-:Y:S01]  /*0f30*/  LEA.HI R82, R82, R89, RZ, 0x3 ;  /* 0x0000005952527211 */ /* 0x000fe200078f18ff */
[C---:B------:R-:W-:Y:S01]  /*0f40*/  IMAD.WIDE.U32 R4, R30.reuse, c[0x0][0x240], R4 ;  /* 0x000090001e047a25 */ /* 0x040fe200078e0004 */
[----:B------:R-:W-:Y:S01]  /*0f50*/  UIMAD UR6, UR5, 0x60, URZ ;  /* 0x00000060050678a4 */ /* 0x000fe2000f8e023f */
[----:B------:R-:W-:Y:S01]  /*0f60*/  MOV R155, c[0x0][0x2b8] ;  /* 0x0000ae00009b7a02 */ /* 0x000fe20000000f00 */
[----:B------:R-:W-:Y:S01]  /*0f70*/  USHF.L.U64.HI UR9, UR4, 0x5, UR5 ;  /* 0x0000000504097899 */ /* 0x000fe20008010205 */
[C---:B------:R-:W-:Y:S01]  /*0f80*/  IMAD R3, R30.reuse, c[0x0][0x244], R3 ;  /* 0x000091001e037a24 */ /* 0x040fe200078e0203 */
[----:B------:R-:W-:Y:S01]  /*0f90*/  USHF.L.U32 UR16, UR4, 0x5, URZ ;  /* 0x0000000504107899 */ /* 0x000fe2000800063f */
[----:B------:R-:W-:Y:S01]  /*0fa0*/  IMAD.WIDE.U32 R10, R30, c[0x0][0x260], R24 ;  /* 0x000098001e0a7a25 */ /* 0x000fe200078e0018 */
[----:B------:R-:W-:Y:S01]  /*0fb0*/  UMOV UR14, 0x5 ;  /* 0x00000005000e7882 */ /* 0x000fe20000000000 */
[----:B------:R-:W-:Y:S01]  /*0fc0*/  LOP3.LUT R82, R82, 0xfffffff8, RZ, 0xc0, !PT ;  /* 0xfffffff852527812 */ /* 0x000fe200078ec0ff */
[----:B------:R-:W-:Y:S01]  /*0fd0*/  ULDC.64 UR4, c[0x0][0x280] ;  /* 0x0000a00000047ab9 */ /* 0x000fe20000000a00 */
[----:B------:R-:W-:Y:S01]  /*0fe0*/  IMAD.IADD R5, R5, 0x1, R3 ;  /* 0x0000000105057824 */ /* 0x000fe200078e0203 */
[----:B------:R-:W-:Y:S01]  /*0ff0*/  USHF.L.U64.HI UR12, UR4, UR12, UR5 ;  /* 0x0000000c040c7299 */ /* 0x000fe20008010205 */
[----:B------:R-:W-:Y:S01]  /*1000*/  IMAD R3, R22, c[0x0][0x248], RZ ;  /* 0x0000920016037a24 */ /* 0x000fe200078e02ff */
[----:B------:R-:W-:Y:S01]  /*1010*/  USHF.L.U64.HI UR14, UR4, UR14, UR5 ;  /* 0x0000000e040e7299 */ /* 0x000fe20008010205 */
[----:B------:R-:W-:Y:S01]  /*1020*/  IMAD.WIDE.U32 R120, R94, c[0x0][0x248], R4 ;  /* 0x000092005e787a25 */ /* 0x000fe200078e0004 */
[----:B------:R-:W-:Y:S01]  /*1030*/  SHF.R.S32.HI R4, RZ, 0x1f, R38 ;  /* 0x0000001fff047819 */ /* 0x000fe20000011426 */
[----:B------:R-:W-:Y:S01]  /*1040*/  UIMAD.WIDE.U32 UR20, UR4, 0x60, URZ ;  /* 0x00000060041478a5 */ /* 0x000fe2000f8e003f */
[----:B------:R-:W-:Y:S01]  /*1050*/  LEA.HI R5, R8, R167, RZ, 0x6 ;  /* 0x000000a708057211 */ /* 0x000fe200078f30ff */
[----:B------:R-:W-:Y:S01]  /*1060*/  IMAD R7, R94, c[0x0][0x24c], R3 ;  /* 0x000093005e077a24 */ /* 0x000fe200078e0203 */
[----:B------:R-:W-:Y:S01]  /*1070*/  P2R R134, PR, RZ, 0x20 ;  /* 0x00000020ff867803 */ /* 0x000fe20000000000 */
[----:B------:R-:W-:Y:S01]  /*1080*/  IMAD R3, R146, R38, RZ ;  /* 0x0000002692037224 */ /* 0x000fe200078e02ff */
[----:B------:R-:W-:Y:S01]  /*1090*/  UIMAD UR5, UR5, 0x60, URZ ;  /* 0x00000060050578a4 */ /* 0x000fe2000f8e023f */
[----:B------:R-:W-:Y:S01]  /*10a0*/  IMAD.MOV.U32 R116, RZ, RZ, R120 ;  /* 0x000000ffff747224 */ /* 0x000fe200078e0078 */
[----:B------:R-:W-:Y:S01]  /*10b0*/  IADD3 R117, R121, R7, RZ ;  /* 0x0000000779757210 */ /* 0x000fe20007ffe0ff */
[-C--:B------:R-:W-:Y:S01]  /*10c0*/  IMAD R3, R4, R138.reuse, R3 ;  /* 0x0000008a04037224 */ /* 0x080fe200078e0203 */
[----:B------:R-:W-:Y:S01]  /*10d0*/  P2R R135, PR, RZ, 0x40 ;  /* 0x00000040ff877803 */ /* 0x000fe20000000000 */
[----:B------:R-:W-:Y:S01]  /*10e0*/  IMAD.SHL.U32 R4, R35, 0x40, RZ ;  /* 0x0000004023047824 */ /* 0x000fe200078e00ff */
[----:B------:R-:W-:Y:S01]  /*10f0*/  SHF.R.S32.HI R90, RZ, 0x1f, R82 ;  /* 0x0000001fff5a7819 */ /* 0x000fe20000011452 */
[----:B------:R-:W-:Y:S01]  /*1100*/  IMAD.WIDE.U32 R8, R38, R138, R116 ;  /* 0x0000008a26087225 */ /* 0x000fe200078e0074 */
[----:B------:R-:W-:-:S02]  /*1110*/  USHF.L.U32 UR13, UR4, 0x6, URZ ;  /* 0x00000006040d7899 */ /* 0x000fc4000800063f */
[----:B------:R-:W-:Y:S01]  /*1120*/  LOP3.LUT R118, R4, 0x1c0, RZ, 0xc0, !PT ;  /* 0x000001c004767812 */ /* 0x000fe200078ec0ff */
[----:B------:R-:W-:Y:S01]  /*1130*/  IMAD.SHL.U32 R7, R5, 0x8, RZ ;  /* 0x0000000805077824 */ /* 0x000fe200078e00ff */
[----:B------:R-:W-:Y:S01]  /*1140*/  IADD3 R14, R9, R3, RZ ;  /* 0x00000003090e7210 */ /* 0x000fe20007ffe0ff */
[----:B------:R-:W-:Y:S01]  /*1150*/  IMAD.SHL.U32 R32, R0, 0x4, RZ ;  /* 0x0000000400207824 */ /* 0x000fe200078e00ff */
[----:B------:R-:W-:Y:S01]  /*1160*/  @P0 LEA R4, P1, R8, c[0x0][0x220], 0x1 ;  /* 0x0000880008040a11 */ /* 0x000fe200078208ff */
[----:B------:R-:W-:Y:S01]  /*1170*/  IMAD R9, R156, c[0x0][0x260], RZ ;  /* 0x000098009c097a24 */ /* 0x000fe200078e02ff */
[----:B------:R-:W-:Y:S01]  /*1180*/  LOP3.LUT R7, R7, 0xfffffe00, RZ, 0xc0, !PT ;  /* 0xfffffe0007077812 */ /* 0x000fe200078ec0ff */
[----:B------:R-:W-:Y:S01]  /*1190*/  IMAD R18, R19, c[0x0][0x280], RZ ;  /* 0x0000a00013127a24 */ /* 0x000fe200078e02ff */
[----:B------:R-:W-:Y:S01]  /*11a0*/  LOP3.LUT R72, R118, 0x38, R24, 0xf8, !PT ;  /* 0x0000003876487812 */ /* 0x000fe200078ef818 */
[----:B------:R-:W-:Y:S01]  /*11b0*/  IMAD R9, R30, c[0x0][0x264], R9 ;  /* 0x000099001e097a24 */ /* 0x000fe200078e0209 */
[----:B------:R-:W-:Y:S01]  /*11c0*/  SHF.R.U32.HI R149, RZ, 0x3, R118 ;  /* 0x00000003ff957819 */ /* 0x000fe20000011676 */
[----:B------:R-:W-:Y:S01]  /*11d0*/  IMAD R18, R35, c[0x0][0x284], R18 ;  /* 0x0000a10023127a24 */ /* 0x000fe200078e0212 */
[----:B------:R-:W-:Y:S01]  /*11e0*/  @P0 LEA.HI.X R5, R8, c[0x0][0x224], R14, 0x1, P1 ;  /* 0x0000890008050a11 */ /* 0x000fe200008f0c0e */
[----:B------:R-:W-:Y:S01]  /*11f0*/  IMAD.IADD R9, R11, 0x1, R9 ;  /* 0x000000010b097824 */ /* 0x000fe200078e0209 */
[----:B------:R-:W-:Y:S01]  /*1200*/  ISETP.GE.AND P1, PT, R6, 0x21, PT ;  /* 0x000000210600780c */ /* 0x000fe20003f26270 */
[----:B------:R-:W-:Y:S01]  /*1210*/  IMAD.WIDE.U32 R150, R30, c[0x0][0x1e8], RZ ;  /* 0x00007a001e967a25 */ /* 0x000fe200078e00ff */
[----:B------:R-:W-:Y:S01]  /*1220*/  LOP3.LUT R72, R7, R72, R149, 0xf6, !PT ;  /* 0x0000004807487212 */ /* 0x000fe200078ef695 */
[----:B------:R-:W-:Y:S01]  /*1230*/  USHF.L.U32 UR15, UR4, 0x5, URZ ;  /* 0x00000005040f7899 */ /* 0x000fe2000800063f */
[--C-:B------:R-:W-:Y:S01]  /*1240*/  SHF.R.S32.HI R33, RZ, 0x1f, R32.reuse ;  /* 0x0000001fff217819 */ /* 0x100fe20000011420 */
[----:B------:R-:W-:Y:S01]  /*1250*/  IMAD.MOV.U32 R154, RZ, RZ, c[0x0][0x27c] ;  /* 0x00009f00ff9a7624 */ /* 0x000fe200078e00ff */
[----:B------:R-:W-:Y:S01]  /*1260*/  IADD3 R34, R32, 0x20, RZ ;  /* 0x0000002020227810 */ /* 0x000fe20007ffe0ff */
[----:B------:R-:W-:Y:S01]  /*1270*/  IMAD.SHL.U32 R72, R72, 0x2, RZ ;  /* 0x0000000248487824 */ /* 0x000fe200078e00ff */
[----:B------:R-:W-:Y:S01]  /*1280*/  UIADD3 UR6, UR11, UR6, URZ ;  /* 0x000000060b067290 */ /* 0x000fe2000fffe03f */
[----:B------:R-:W-:Y:S01]  /*1290*/  IMAD.WIDE.U32 R12, R35, c[0x0][0x280], R32 ;  /* 0x0000a000230c7a25 */ /* 0x000fe200078e0020 */
[----:B------:R-:W-:-:S02]  /*12a0*/  UIADD3 UR5, UR21, UR5, URZ ;  /* 0x0000000515057290 */ /* 0x000fc4000fffe03f */
[----:B------:R-:W-:Y:S01]  /*12b0*/  @!PT LDS RZ, [RZ] ;  /* 0x00000000fffff984 */ /* 0x000fe20000000800 */
[----:B------:R-:W-:Y:S01]  /*12c0*/  @!PT LDS RZ, [RZ] ;  /* 0x00000000fffff984 */ /* 0x000fe20000000800 */
[----:B------:R-:W-:Y:S01]  /*12d0*/  @!PT LDS RZ, [RZ] ;  /* 0x00000000fffff984 */ /* 0x000fe20000000800 */
[----:B------:R1:W-:Y:S01]  /*12e0*/  @P0 LDGSTS.E.BYPASS.LTC128B.128 [R72+0x8100], [R4.64], !P6 ;  /* 0x0810000004480fae */ /* 0x0003e2000f101d52 */
[----:B------:R-:W-:Y:S01]  /*12f0*/  IMAD.MOV.U32 R20, RZ, RZ, R12 ;  /* 0x000000ffff147224 */ /* 0x000fe200078e000c */
[----:B------:R-:W-:Y:S01]  /*1300*/  ULDC.U8 UR4, c[0x0][0x298] ;  /* 0x0000a60000047ab9 */ /* 0x000fe20000000000 */
[----:B------:R-:W-:Y:S01]  /*1310*/  IMAD.MOV.U32 R71, RZ, RZ, c[0x0][0x27c] ;  /* 0x00009f00ff477624 */ /* 0x000fe200078e00ff */
[----:B------:R1:W-:Y:S01]  /*1320*/  @P0 LDGSTS.E.BYPASS.LTC128B.128 [R72+0xb100], [R4.64+0x80], !P5 ;  /* 0x0b10008004480fae */ /* 0x0003e2000e901d52 */
[----:B------:R-:W-:Y:S01]  /*1330*/  @P1 LEA R3, P0, R141, R8, 0x5 ;  /* 0x000000088d031211 */ /* 0x000fe200078028ff */
[----:B------:R-:W-:-:S04]  /*1340*/  IMAD.WIDE.U32 R152, R30, c[0x0][0x210], RZ ;  /* 0x000084001e987a25 */ /* 0x000fc800078e00ff */
[----:B------:R-:W-:Y:S02]  /*1350*/  IMAD.SHL.U32 R71, R71, 0x2, RZ ;  /* 0x0000000247477824 */ /* 0x000fe400078e00ff */
[----:B------:R-:W-:Y:S02]  /*1360*/  IMAD.X R129, RZ, RZ, R26, P3 ;  /* 0x000000ffff817224 */ /* 0x000fe400018e061a */
[----:B------:R-:W-:Y:S01]  /*1370*/  IMAD R0, R0, 0x20, R35 ;  /* 0x0000002000007824 */ /* 0x000fe200078e0223 */
[--C-:B-1----:R-:W-:Y:S02]  /*1380*/  @P1 LEA.HI.X R5, R141, R14, R137.reuse, 0x5, P0 ;  /* 0x0000000e8d051211 */ /* 0x102fe400000f2c89 */
[----:B------:R-:W-:Y:S02]  /*1390*/  @P1 LEA R4, P0, R3, c[0x0][0x220], 0x1 ;  /* 0x0000880003041a11 */ /* 0x000fe400078008ff */
[----:B------:R-:W-:Y:S02]  /*13a0*/  SHF.L.U64.HI R137, R141, 0x6, R137 ;  /* 0x000000068d897819 */ /* 0x000fe40000010289 */
[----:B------:R-:W-:-:S02]  /*13b0*/  @P1 LEA.HI.X R5, R3, c[0x0][0x224], R5, 0x1, P0 ;  /* 0x0000890003051a11 */ /* 0x000fc400000f0c05 */
[----:B------:R-:W-:Y:S01]  /*13c0*/  ISETP.GT.AND P0, PT, R6, 0x40, PT ;  /* 0x000000400600780c */ /* 0x000fe20003f04270 */
[----:B------:R-:W-:Y:S01]  /*13d0*/  IMAD R6, R19, c[0x0][0x290], RZ ;  /* 0x0000a40013067a24 */ /* 0x000fe200078e02ff */
[----:B------:R-:W-:Y:S01]  /*13e0*/  SHF.L.U32 R141, R141, 0x6, RZ ;  /* 0x000000068d8d7819 */ /* 0x000fe200000006ff */
[----:B------:R2:W-:Y:S02]  /*13f0*/  @P1 LDGSTS.E.BYPASS.LTC128B.128 [R72+0x9100], [R4.64], !P6 ;  /* 0x0910000004481fae */ /* 0x0005e4000f101d52 */
[----:B------:R-:W-:Y:S02]  /*1400*/  IMAD R6, R35, c[0x0][0x294], R6 ;  /* 0x0000a50023067a24 */ /* 0x000fe400078e0206 */
[----:B------:R2:W-:Y:S06]  /*1410*/  @P1 LDGSTS.E.BYPASS.LTC128B.128 [R72+0xc100], [R4.64+0x80], !P5 ;  /* 0x0c10008004481fae */ /* 0x0005ec000e901d52 */
[----:B------:R-:W-:Y:S01]  /*1420*/  @P0 IADD3 R3, P1, R8, R28, RZ ;  /* 0x0000001c08030210 */ /* 0x000fe20007f3e0ff */
[----:B------:R-:W-:-:S03]  /*1430*/  IMAD.MOV.U32 R8, RZ, RZ, R10 ;  /* 0x000000ffff087224 */ /* 0x000fc600078e000a */
[----:B------:R-:W-:Y:S02]  /*1440*/  @P0 IADD3.X R10, R26, R14, RZ, P1, !PT ;  /* 0x0000000e1a0a0210 */ /* 0x000fe40000ffe4ff */
[--C-:B--2---:R-:W-:Y:S01]  /*1450*/  @P2 SHF.R.S32.HI R5, RZ, 0x1f, R16.reuse ;  /* 0x0000001fff052819 */ /* 0x104fe20000011410 */
[----:B------:R-:W-:Y:S01]  /*1460*/  @P2 IMAD.MOV.U32 R4, RZ, RZ, R16 ;  /* 0x000000ffff042224 */ /* 0x000fe200078e0010 */
[----:B------:R-:W-:Y:S01]  /*1470*/  @!P2 MOV R4, R21 ;  /* 0x000000150004a202 */ /* 0x000fe20000000f00 */
[----:B------:R-:W-:Y:S01]  /*1480*/  @!P2 IMAD.MOV.U32 R5, RZ, RZ, R15 ;  /* 0x000000ffff05a224 */ /* 0x000fe200078e000f */
[----:B------:R-:W-:Y:S01]  /*1490*/  @P0 LEA R16, P1, R3, c[0x0][0x220], 0x1 ;  /* 0x0000880003100a11 */ /* 0x000fe200078208ff */
[----:B------:R-:W-:Y:S01]  /*14a0*/  IMAD.WIDE.U32 R14, R35, c[0x0][0x290], R32 ;  /* 0x0000a400230e7a25 */ /* 0x000fe200078e0020 */
[----:B------:R-:W-:Y:S02]  /*14b0*/  ISETP.GE.AND P2, PT, R24, c[0x0][0x27c], PT ;  /* 0x00009f0018007a0c */ /* 0x000fe40003f46270 */
[----:B------:R-:W-:Y:S01]  /*14c0*/  @P0 LEA.HI.X R17, R3, c[0x0][0x224], R10, 0x1, P1 ;  /* 0x0000890003110a11 */ /* 0x000fe200008f0c0a */
[----:B------:R-:W-:Y:S01]  /*14d0*/  IMAD.WIDE.U32 R10, R35, c[0x0][0x290], R24 ;  /* 0x0000a400230a7a25 */ /* 0x000fe200078e0018 */
[----:B------:R-:W-:-:S02]  /*14e0*/  SEL R3, RZ, c[0x0][0x27c], !P2 ;  /* 0x00009f00ff037a07 */ /* 0x000fc40005000000 */
[----:B------:R-:W-:Y:S01]  /*14f0*/  ISETP.NE.AND P1, PT, R155, 0x1, PT ;  /* 0x000000019b00780c */ /* 0x000fe20003f25270 */
[----:B------:R-:W-:Y:S01]  /*1500*/  IMAD.IADD R21, R13, 0x1, R18 ;  /* 0x000000010d157824 */ /* 0x000fe200078e0212 */
[----:B------:R1:W-:Y:S01]  /*1510*/  @P0 LDGSTS.E.BYPASS.LTC128B.128 [R72+0xa100], [R16.64], !P6 ;  /* 0x0a10000010480fae */ /* 0x0003e2000f101d52 */
[C---:B------:R-:W-:Y:S02]  /*1520*/  IMAD.IADD R3, R24.reuse, 0x1, R3 ;  /* 0x0000000118037824 */ /* 0x040fe400078e0203 */
[----:B------:R-:W-:Y:S01]  /*1530*/  IMAD.WIDE.U32 R12, R35, c[0x0][0x280], R24 ;  /* 0x0000a000230c7a25 */ /* 0x000fe200078e0018 */
[----:B------:R1:W-:Y:S01]  /*1540*/  @P0 LDGSTS.E.BYPASS.LTC128B.128 [R72+0xd100], [R16.64+0x80], !P5 ;  /* 0x0d10008010480fae */ /* 0x0003e2000e901d52 */
[----:B------:R-:W-:Y:S02]  /*1550*/  ISETP.GE.AND P5, PT, R24, c[0x0][0x1d4], PT ;  /* 0x0000750018007a0c */ /* 0x000fe40003fa6270 */
[----:B------:R-:W-:Y:S01]  /*1560*/  IMAD.IADD R19, R15, 0x1, R6 ;  /* 0x000000010f137824 */ /* 0x000fe200078e0206 */
[----:B------:R-:W0:Y:S01]  /*1570*/  LDGDEPBAR ;  /* 0x00000000000079af */ /* 0x000e220000000000 */
[----:B------:R-:W-:Y:S01]  /*1580*/  IMAD.IADD R11, R6, 0x1, R11 ;  /* 0x00000001060b7824 */ /* 0x000fe200078e020b */
[----:B------:R-:W-:Y:S01]  /*1590*/  SHF.R.S32.HI R6, RZ, 0x1f, R3 ;  /* 0x0000001fff067819 */ /* 0x000fe20000011403 */
[----:B------:R-:W-:Y:S01]  /*15a0*/  IMAD.IADD R15, R18, 0x1, R13 ;  /* 0x00000001120f7824 */ /* 0x000fe200078e020d */
[----:B------:R-:W-:Y:S01]  /*15b0*/  MOV R18, R14 ;  /* 0x0000000e00127202 */ /* 0x000fe20000000f00 */
[----:B------:R-:W-:Y:S01]  /*15c0*/  IMAD R13, R22, c[0x0][0x268], RZ ;  /* 0x00009a00160d7a24 */ /* 0x000fe200078e02ff */
[----:B------:R-:W-:Y:S01]  /*15d0*/  MOV R14, R12 ;  /* 0x0000000c000e7202 */ /* 0x000fe20000000f00 */
[----:B------:R-:W-:Y:S01]  /*15e0*/  IMAD R5, R5, c[0x0][0x2b0], RZ ;  /* 0x0000ac0005057a24 */ /* 0x000fe200078e02ff */
[-C--:B------:R-:W-:Y:S01]  /*15f0*/  LEA.HI R12, R6, R3.reuse, RZ, 0x6 ;  /* 0x00000003060c7211 */ /* 0x080fe200078f30ff */
[----:B------:R-:W-:Y:S01]  /*1600*/  IMAD R106, R94, c[0x0][0x26c], R13 ;  /* 0x00009b005e6a7a24 */ /* 0x000fe200078e020d */
[----:B------:R-:W-:Y:S01]  /*1610*/  LEA.HI R3, R6, R3, RZ, 0x3 ;  /* 0x0000000306037211 */ /* 0x000fe200078f18ff */
[----:B------:R-:W-:Y:S01]  /*1620*/  IMAD.WIDE.U32 R94, R94, c[0x0][0x268], R8 ;  /* 0x00009a005e5e7a25 */ /* 0x000fe200078e0008 */
[----:B------:R-:W-:-:S02]  /*1630*/  SHF.R.S32.HI R6, RZ, 0x6, R12 ;  /* 0x00000006ff067819 */ /* 0x000fc4000001140c */
[----:B------:R-:W-:Y:S01]  /*1640*/  LOP3.LUT R12, R118, 0x38, R3, 0xf8, !PT ;  /* 0x00000038760c7812 */ /* 0x000fe200078ef803 */
[----:B------:R-:W-:Y:S01]  /*1650*/  IMAD R5, R4, c[0x0][0x2b4], R5 ;  /* 0x0000ad0004057a24 */ /* 0x000fe200078e0205 */
[----:B------:R-:W-:Y:S01]  /*1660*/  SHF.R.S32.HI R13, RZ, 0x1f, R142 ;  /* 0x0000001fff0d7819 */ /* 0x000fe2000001148e */
[----:B------:R-:W-:Y:S01]  /*1670*/  IMAD R9, R6, 0x1800, R7 ;  /* 0x0000180006097824 */ /* 0x000fe200078e0207 */
[----:B------:R-:W-:Y:S01]  /*1680*/  LOP3.LUT R8, R12, R149, RZ, 0x3c, !PT ;  /* 0x000000950c087212 */ /* 0x000fe200078e3cff */
[----:B------:R-:W-:Y:S01]  /*1690*/  IMAD.WIDE.U32 R122, R4, c[0x0][0x2b0], RZ ;  /* 0x0000ac00047a7a25 */ /* 0x000fe200078e00ff */
[----:B------:R-:W-:Y:S02]  /*16a0*/  SHF.R.S32.HI R12, RZ, 0x1f, R143 ;  /* 0x0000001fff0c7819 */ /* 0x000fe4000001148f */
[----:B------:R-:W-:Y:S01]  /*16b0*/  LEA.HI R13, R13, R142, RZ, 0x3 ;  /* 0x0000008e0d0d7211 */ /* 0x000fe200078f18ff */
[----:B------:R-:W-:Y:S01]  /*16c0*/  IMAD.IADD R27, R9, 0x1, R8 ;  /* 0x00000001091b7824 */ /* 0x000fe200078e0208 */
[----:B------:R-:W-:Y:S01]  /*16d0*/  LEA.HI R12, R12, R143, RZ, 0x3 ;  /* 0x0000008f0c0c7211 */ /* 0x000fe200078f18ff */
[----:B------:R-:W-:Y:S01]  /*16e0*/  IMAD.SHL.U32 R8, R143, 0x40, RZ ;  /* 0x000000408f087824 */ /* 0x000fe200078e00ff */
[----:B------:R-:W-:Y:S01]  /*16f0*/  SHF.L.U32 R9, R142, 0x6, RZ ;  /* 0x000000068e097819 */ /* 0x000fe200000006ff */
[----:B------:R-:W-:Y:S01]  /*1700*/  IMAD.SHL.U32 R13, R13, 0x40, RZ ;  /* 0x000000400d0d7824 */ /* 0x000fe200078e00ff */
[----:B------:R-:W-:Y:S01]  /*1710*/  LOP3.LUT R93, R3, 0xfffffff8, RZ, 0xc0, !PT ;  /* 0xfffffff8035d7812 */ /* 0x000fe200078ec0ff */
[----:B------:R-:W-:Y:S01]  /*1720*/  IMAD.SHL.U32 R12, R12, 0x40, RZ ;  /* 0x000000400c0c7824 */ /* 0x000fe200078e00ff */
[----:B------:R-:W-:Y:S01]  /*1730*/  LOP3.LUT R115, R8, 0x1c0, RZ, 0xc0, !PT ;  /* 0x000001c008737812 */ /* 0x000fe200078ec0ff */
[----:B-1----:R-:W-:Y:S01]  /*1740*/  IMAD R16, R156, c[0x0][0x210], RZ ;  /* 0x000084009c107a24 */ /* 0x002fe200078e02ff */
[----:B------:R-:W-:Y:S01]  /*1750*/  LOP3.LUT R114, R9, 0x1c0, RZ, 0xc0, !PT ;  /* 0x000001c009727812 */ /* 0x000fe200078ec0ff */
[----:B-----5:R-:W-:Y:S01]  /*1760*/  IMAD.WIDE.U32 R98, R136, c[0x0][0x280], R14 ;  /* 0x0000a00088627a25 */ /* 0x020fe200078e000e */
[----:B------:R-:W-:-:S02]  /*1770*/  SHF.R.U32.HI R148, RZ, 0x3, R115 ;  /* 0x00000003ff947819 */ /* 0x000fc40000011673 */
[----:B------:R-:W-:Y:S01]  /*1780*/  LOP3.LUT R12, R12, 0xfffffe00, RZ, 0xc0, !PT ;  /* 0xfffffe000c0c7812 */ /* 0x000fe200078ec0ff */
[----:B------:R-:W-:Y:S01]  /*1790*/  IMAD R16, R30, c[0x0][0x214], R16 ;  /* 0x000085001e107a24 */ /* 0x000fe200078e0210 */
[----:B------:R-:W-:Y:S01]  /*17a0*/  LOP3.LUT R13, R13, 0xfffffe00, RZ, 0xc0, !PT ;  /* 0xfffffe000d0d7812 */ /* 0x000fe200078ec0ff */
[----:B------:R-:W-:Y:S01]  /*17b0*/  IMAD.WIDE.U32 R102, R136, c[0x0][0x280], R20 ;  /* 0x0000a00088667a25 */ /* 0x000fe200078e0014 */
[--C-:B------:R-:W-:Y:S02]  /*17c0*/  LOP3.LUT R8, R115, 0x38, R3.reuse, 0xf8, !PT ;  /* 0x0000003873087812 */ /* 0x100fe400078ef803 */
[----:B------:R-:W-:Y:S01]  /*17d0*/  SHF.R.U32.HI R147, RZ, 0x3, R114 ;  /* 0x00000003ff937819 */ /* 0x000fe20000011672 */
[----:B------:R-:W-:Y:S01]  /*17e0*/  IMAD R23, R6, 0x1800, R12 ;  /* 0x0000180006177824 */ /* 0x000fe200078e020c */
[----:B------:R-:W-:Y:S01]  /*17f0*/  LOP3.LUT R9, R114, 0x38, R3, 0xf8, !PT ;  /* 0x0000003872097812 */ /* 0x000fe200078ef803 */
[----:B------:R-:W-:Y:S01]  /*1800*/  IMAD.WIDE.U32 R100, R136, c[0x0][0x290], R18 ;  /* 0x0000a40088647a25 */ /* 0x000fe200078e0012 */
[----:B------:R-:W-:-:S02]  /*1810*/  LOP3.LUT R22, R8, R148, RZ, 0x3c, !PT ;  /* 0x0000009408167212 */ /* 0x000fc400078e3cff */
[----:B------:R-:W-:Y:S01]  /*1820*/  IADD3 R128, R123, R5, RZ ;  /* 0x000000057b807210 */ /* 0x000fe20007ffe0ff */
[----:B------:R-:W-:Y:S01]  /*1830*/  IMAD R8, R6, 0x1800, R13 ;  /* 0x0000180006087824 */ /* 0x000fe200078e020d */
[----:B------:R-:W-:Y:S01]  /*1840*/  LOP3.LUT R6, R9, R147, RZ, 0x3c, !PT ;  /* 0x0000009309067212 */ /* 0x000fe200078e3cff */
[----:B------:R-:W-:Y:S01]  /*1850*/  IMAD R9, R156, c[0x0][0x1e8], RZ ;  /* 0x00007a009c097a24 */ /* 0x000fe200078e02ff */
[----:B------:R-:W-:Y:S01]  /*1860*/  IADD3 R23, R23, R22, RZ ;  /* 0x0000001617177210 */ /* 0x000fe20007ffe0ff */
[----:B------:R-:W-:Y:S01]  /*1870*/  IMAD.WIDE.U32 R96, R136, c[0x0][0x290], R10 ;  /* 0x0000a40088607a25 */ /* 0x000fe200078e000a */
[----:B------:R-:W-:Y:S02]  /*1880*/  SHF.R.S32.HI R69, RZ, 0x3, R3 ;  /* 0x00000003ff457819 */ /* 0x000fe40000011403 */
[----:B------:R-:W-:Y:S01]  /*1890*/  SHF.R.S32.HI R108, RZ, 0x1f, R93 ;  /* 0x0000001fff6c7819 */ /* 0x000fe2000001145d */
[----:B------:R-:W-:Y:S01]  /*18a0*/  IMAD.IADD R22, R8, 0x1, R6 ;  /* 0x0000000108167824 */ /* 0x000fe200078e0206 */
[----:B------:R-:W-:Y:S01]  /*18b0*/  SHF.R.S32.HI R6, RZ, 0x1f, R136 ;  /* 0x0000001fff067819 */ /* 0x000fe20000011488 */
[----:B------:R-:W-:Y:S01]  /*18c0*/  IMAD R9, R30, c[0x0][0x1ec], R9 ;  /* 0x00007b001e097a24 */ /* 0x000fe200078e0209 */
[----:B------:R-:W-:Y:S01]  /*18d0*/  SHF.L.U32 R127, R27, 0x1, RZ ;  /* 0x000000011b7f7819 */ /* 0x000fe200000006ff */
[----:B------:R-:W-:Y:S01]  /*18e0*/  IMAD.IADD R131, R153, 0x1, R16 ;  /* 0x0000000199837824 */ /* 0x000fe200078e0210 */
[----:B------:R-:W-:Y:S01]  /*18f0*/  BAR.SYNC.DEFER_BLOCKING 0x0 ;  /* 0x0000000000007b1d */ /* 0x000fe20000010000 */
[C---:B------:R-:W-:Y:S01]  /*1900*/  IMAD R8, R6.reuse, c[0x0][0x280], RZ ;  /* 0x0000a00006087a24 */ /* 0x040fe200078e02ff */
[----:B------:R-:W-:Y:S01]  /*1910*/  IADD3 R130, R151, R9, RZ ;  /* 0x0000000997827210 */ /* 0x000fe20007ffe0ff */
[----:B------:R-:W-:Y:S01]  /*1920*/  IMAD R6, R6, c[0x0][0x290], RZ ;  /* 0x0000a40006067a24 */ /* 0x000fe200078e02ff */
[----:B------:R-:W-:Y:S01]  /*1930*/  ISETP.GE.AND P0, PT, R154, 0x1, PT ;  /* 0x000000019a00780c */ /* 0x000fe20003f06270 */
[----:B------:R-:W-:-:S02]  /*1940*/  IMAD R8, R136, c[0x0][0x284], R8 ;  /* 0x0000a10088087a24 */ /* 0x000fc400078e0208 */
[----:B------:R-:W-:Y:S02]  /*1950*/  IMAD R6, R136, c[0x0][0x294], R6 ;  /* 0x0000a50088067a24 */ /* 0x000fe400078e0206 */
[----:B------:R-:W-:Y:S01]  /*1960*/  IMAD.IADD R106, R95, 0x1, R106 ;  /* 0x000000015f6a7824 */ /* 0x000fe200078e026a */
[----:B------:R-:W-:Y:S01]  /*1970*/  IADD3 R109, R8, R99, RZ ;  /* 0x00000063086d7210 */ /* 0x000fe20007ffe0ff */
[----:B------:R-:W-:Y:S02]  /*1980*/  IMAD.IADD R111, R103, 0x1, R8 ;  /* 0x00000001676f7824 */ /* 0x000fe400078e0208 */
[----:B------:R-:W-:Y:S02]  /*1990*/  IMAD.IADD R110, R101, 0x1, R6 ;  /* 0x00000001656e7824 */ /* 0x000fe400078e0206 */
[----:B------:R-:W-:Y:S02]  /*19a0*/  IMAD.IADD R107, R6, 0x1, R97 ;  /* 0x00000001066b7824 */ /* 0x000fe400078e0261 */
[----:B------:R-:W-:-:S02]  /*19b0*/  IMAD.SHL.U32 R126, R23, 0x2, RZ ;  /* 0x00000002177e7824 */ /* 0x000fc400078e00ff */
[----:B------:R-:W-:Y:S02]  /*19c0*/  IMAD.SHL.U32 R125, R22, 0x2, RZ ;  /* 0x00000002167d7824 */ /* 0x000fe400078e00ff */
.L_x_354:
[----:B------:R-:W-:Y:S01]  /*19d0*/  IMAD R3, R38, 0x60, R0 ;  /* 0x0000006026037824 */ /* 0x000fe200078e0200 */
[----:B------:R-:W-:Y:S01]  /*19e0*/  ISETP.NE.AND P1, PT, R155, 0x1, PT ;  /* 0x000000019b00780c */ /* 0x000fe20003f25270 */
[----:B------:R-:W-:Y:S01]  /*19f0*/  IMAD.MOV.U32 R91, RZ, RZ, RZ ;  /* 0x000000ffff5b7224 */ /* 0x000fe200078e00ff */
[----:B------:R-:W-:Y:S04]  /*1a00*/  DEPBAR.LE SB0, 0x0 ;  /* 0x000080000000791a */ /* 0x000fe80000000000 */
[----:B-1----:R-:W-:Y:S01]  /*1a10*/  IMAD.IADD R4, R133, 0x1, R3 ;  /* 0x0000000185047824 */ /* 0x002fe200078e0203 */
[----:B------:R-:W-:Y:S01]  /*1a20*/  ISETP.GE.AND P0, PT, R3, R2, PT ;  /* 0x000000020300720c */ /* 0x000fe20003f06270 */
[----:B------:R-:W-:Y:S01]  /*1a30*/  BSSY B2, `(.L_x_320) ;  /* 0x00003fb000027945 */ /* 0x000fe20003800000 */
[----:B------:R-:W-:Y:S01]  /*1a40*/  ISETP.GE.AND P3, PT, R154, 0x1, PT ;  /* 0x000000019a00780c */ /* 0x000fe20003f66270 */
[--C-:B------:R-:W-:Y:S01]  /*1a50*/  IMAD.MOV.U32 R3, RZ, RZ, R4.reuse ;  /* 0x000000ffff037224 */ /* 0x100fe200078e0004 */
[----:B------:R-:W-:Y:S02]  /*1a60*/  ISETP.GT.OR P0, PT, R0, 0x5f, P0 ;  /* 0x0000005f0000780c */ /* 0x000fe40000704670 */
[----:B------:R-:W-:Y:S05]  /*1a70*/  @P1 IMAD.HI.U32 R5, R4, c[0x0][0x2bc], RZ ;  /* 0x0000af0004051a27 */ /* 0x000fea00078e00ff */
[----:B------:R-:W-:Y:S06]  /*1a80*/  @P1 SHF.R.U32.HI R3, RZ, c[0x0][0x2c0], R5 ;  /* 0x0000b000ff031a19 */ /* 0x000fec0000011605 */
[C---:B------:R-:W-:Y:S04]  /*1a90*/  @!P0 IADD3 R5, P1, R3.reuse, R122, RZ ;  /* 0x0000007a03058210 */ /* 0x040fe80007f3e0ff */
[----:B------:R-:W-:Y:S01]  /*1aa0*/  @!P0 LEA.HI.X.SX32 R6, R3, R128, 0x1, P1 ;  /* 0x0000008003068211 */ /* 0x000fe200008f0eff */
[----:B------:R-:W-:Y:S01]  /*1ab0*/  IMAD.MOV R3, RZ, RZ, -R3 ;  /* 0x000000ffff037224 */ /* 0x000fe200078e0a03 */
[----:B------:R-:W-:Y:S03]  /*1ac0*/  @!P0 LEA R8, P1, R5, c[0x0][0x2a0], 0x2 ;  /* 0x0000a80005088a11 */ /* 0x000fe600078210ff */
[----:B------:R-:W-:Y:S01]  /*1ad0*/  IMAD R92, R3, c[0x0][0x2b8], R4 ;  /* 0x0000ae00035c7a24 */ /* 0x000fe200078e0204 */
[----:B------:R-:W-:Y:S03]  /*1ae0*/  @!P0 LEA.HI.X R9, R5, c[0x0][0x2a4], R6, 0x2, P1 ;  /* 0x0000a90005098a11 */ /* 0x000fe600008f1406 */
[----:B------:R-:W-:Y:S01]  /*1af0*/  IMAD.WIDE.U32 R4, R92, c[0x0][0x1e0], RZ ;  /* 0x000078005c047a25 */ /* 0x000fe200078e00ff */
        /* <DEDUP_REMOVED lines=14> */
[----:B---3--:R-:W-:-:S05]  /*1be0*/  @!P3 BRA `(.L_x_321) ;  /* 0x00003ad00000b947 */ /* 0x008fca0003800000 */
[C---:B------:R-:W-:Y:S01]  /*1bf0*/  IMAD R6, R38.reuse, UR5, RZ ;  /* 0x0000000526067c24 */ /* 0x040fe2000f8e02ff */
[----:B------:R-:W-:Y:S01]  /*1c00*/  ISETP.NE.AND P0, PT, RZ, UR4, PT ;  /* 0x00000004ff007c0c */ /* 0x000fe2000bf05270 */
[C---:B------:R-:W-:Y:S01]  /*1c10*/  IMAD R5, R38.reuse, UR6, RZ ;  /* 0x0000000626057c24 */ /* 0x040fe2000f8e02ff */
[----:B------:R-:W-:Y:S01]  /*1c20*/  SHF.R.S32.HI R4, RZ, 0x1f, R38 ;  /* 0x0000001fff047819 */ /* 0x000fe20000011426 */
[C---:B------:R-:W-:Y:S02]  /*1c30*/  IMAD R3, R38.reuse, -0x60, R2 ;  /* 0xffffffa026037824 */ /* 0x040fe400078e0202 */
[----:B------:R-:W-:Y:S03]  /*1c40*/  IMAD.WIDE.U32 R42, R38, UR20, RZ ;  /* 0x00000014262a7c25 */ /* 0x000fe6000f8e00ff */
[----:B------:R-:W-:Y:S01]  /*1c50*/  IMNMX R73, R3, 0x60, PT ;  /* 0x0000006003497817 */ /* 0x000fe20003800200 */
[C---:B------:R-:W-:Y:S02]  /*1c60*/  IMAD R6, R4.reuse, UR20, R6 ;  /* 0x0000001404067c24 */ /* 0x040fe4000f8e0206 */
[----:B------:R-:W-:Y:S02]  /*1c70*/  IMAD R4, R4, UR10, R5 ;  /* 0x0000000a04047c24 */ /* 0x000fe4000f8e0205 */
[----:B------:R-:W-:Y:S01]  /*1c80*/  IMAD.WIDE.U32 R58, R38, UR10, RZ ;  /* 0x0000000a263a7c25 */ /* 0x000fe2000f8e00ff */
        /* <DEDUP_REMOVED lines=14> */
[----:B------:R-:W-:Y:S02]  /*1d70*/  CS2R R44, SRZ ;  /* 0x00000000002c7805 */ /* 0x000fe4000001ff00 */
[----:B------:R-:W-:Y:S01]  /*1d80*/  IMAD.X R5, R18, 0x1, R111, P0 ;  /* 0x0000000112057824 */ /* 0x000fe200000e066f */
[----:B------:R-:W-:Y:S05]  /*1d90*/  IADD3 R4, P0, R100, R58, RZ ;  /* 0x0000003a64047210 */ /* 0x000fea0007f1e0ff */
[----:B------:R-:W-:Y:S01]  /*1da0*/  IMAD.X R6, R36, 0x1, R110, P0 ;  /* 0x0000000124067824 */ /* 0x000fe200000e066e */
[C---:B------:R-:W-:Y:S04]  /*1db0*/  LEA R10, P0, R3.reuse, c[0x0][0x270], 0x1 ;  /* 0x00009c00030a7a11 */ /* 0x040fe800078008ff */
[----:B------:R-:W-:Y:S02]  /*1dc0*/  LEA.HI.X R11, R3, c[0x0][0x274], R5, 0x1, P0 ;  /* 0x00009d00030b7a11 */ /* 0x000fe400000f0c05 */
[C---:B------:R-:W-:Y:S04]  /*1dd0*/  LEA R8, P0, R4.reuse, c[0x0][0x288], 0x1 ;  /* 0x0000a20004087a11 */ /* 0x040fe800078008ff */
[----:B------:R-:W-:Y:S02]  /*1de0*/  LEA.HI.X R9, R4, c[0x0][0x28c], R6, 0x1, P0 ;  /* 0x0000a30004097a11 */ /* 0x000fe400000f0c06 */
[----:B------:R-:W-:Y:S01]  /*1df0*/  ISETP.GE.AND P0, PT, R32, c[0x0][0x27c], PT ;  /* 0x00009f0020007a0c */ /* 0x000fe20003f06270 */
[----:B------:R-:W-:Y:S11]  /*1e00*/  CS2R R4, SRZ ;  /* 0x0000000000047805 */ /* 0x000ff6000001ff00 */
[----:B------:R-:W-:Y:S01]  /*1e10*/  @!UPT UIADD3 URZ, URZ, URZ, URZ ;  /* 0x0000003f3f3ff290 */ /* 0x000fe2000fffe03f */
[----:B------:R1:W5:Y:S04]  /*1e20*/  @!P0 LDG.E.64 R4, [R10.64] ;  /* 0x000000120a048981 */ /* 0x000368000c1e1b00 */
[----:B------:R1:W5:Y:S01]  /*1e30*/  @!P0 LDG.E.64 R40, [R8.64] ;  /* 0x0000001208288981 */ /* 0x000362000c1e1b00 */
[----:B------:R-:W-:Y:S11]  /*1e40*/  ISETP.GE.AND P0, PT, R34, c[0x0][0x27c], PT ;  /* 0x00009f0022007a0c */ /* 0x000ff60003f06270 */
[----:B------:R-:W-:Y:S02]  /*1e50*/  @!UPT UIADD3 URZ, URZ, URZ, URZ ;  /* 0x0000003f3f3ff290 */ /* 0x000fe4000fffe03f */
[----:B------:R1:W5:Y:S04]  /*1e60*/  @!P0 LDG.E.64 R14, [R10.64+0x40] ;  /* 0x000040120a0e8981 */ /* 0x000368000c1e1b00 */
[----:B------:R1:W5:Y:S02]  /*1e70*/  @!P0 LDG.E.64 R44, [R8.64+0x40] ;  /* 0x00004012082c8981 */ /* 0x000364000c1e1b00 */
.L_x_324:
[----:B------:R-:W-:Y:S05]  /*1e80*/  BSYNC B0 ;  /* 0x0000000000007941 */ /* 0x000fea0003800000 */
.L_x_323:
[----:B------:R-:W-:Y:S01]  /*1e90*/  ISETP.GE.AND P6, PT, R143, R73, PT ;  /* 0x000000498f00720c */ /* 0x000fe20003fc6270 */
[----:B-1---5:R-:W-:Y:S01]  /*1ea0*/  IMAD.MOV.U32 R9, RZ, RZ, R14 ;  /* 0x000000ffff097224 */ /* 0x022fe200078e000e */
[----:B------:R-:W-:Y:S01]  /*1eb0*/  MOV R6, R4 ;  /* 0x0000000400067202 */ /* 0x000fe20000000f00 */
[----:B------:R-:W-:Y:S01]  /*1ec0*/  IMAD.MOV.U32 R8, RZ, RZ, R15 ;  /* 0x000000ffff087224 */ /* 0x000fe200078e000f */
[----:B------:R-:W-:Y:S01]  /*1ed0*/  BSSY B0, `(.L_x_325) ;  /* 0x0000022000007945 */ /* 0x000fe20003800000 */
[----:B------:R-:W-:Y:S01]  /*1ee0*/  IMAD.MOV.U32 R3, RZ, RZ, R5 ;  /* 0x000000ffff037224 */ /* 0x000fe200078e0005 */
[----:B------:R-:W-:Y:S01]  /*1ef0*/  CS2R R16, SRZ ;  /* 0x0000000000107805 */ /* 0x000fe2000001ff00 */
        /* <DEDUP_REMOVED lines=11> */
[----:B------:R-:W-:Y:S01]  /*1fb0*/  IADD3 R3, P1, P0, R102, UR15, R42 ;  /* 0x0000000f66037c10 */ /* 0x000fe2000f83e02a */
[----:B------:R-:W-:Y:S01]  /*1fc0*/  CS2R R16, SRZ ;  /* 0x0000000000107805 */ /* 0x000fe2000001ff00 */
[----:B------:R-:W-:Y:S01]  /*1fd0*/  CS2R R46, SRZ ;  /* 0x00000000002e7805 */ /* 0x000fe2000001ff00 */
[----:B------:R-:W-:Y:S01]  /*1fe0*/  CS2R R20, SRZ ;  /* 0x0000000000147805 */ /* 0x000fe2000001ff00 */
[----:B------:R-:W-:Y:S01]  /*1ff0*/  IADD3.X R8, R111, UR14, R18, P1, P0 ;  /* 0x0000000e6f087c10 */ /* 0x000fe20008fe0412 */
[----:B------:R-:W-:Y:S01]  /*2000*/  CS2R R48, SRZ ;  /* 0x0000000000307805 */ /* 0x000fe2000001ff00 */
[----:B------:R-:W-:Y:S04]  /*2010*/  IADD3 R6, P1, P0, R100, UR16, R58 ;  /* 0x0000001064067c10 */ /* 0x000fe8000f83e03a */
[----:B------:R-:W-:Y:S02]  /*2020*/  IADD3.X R9, R110, UR9, R36, P1, P0 ;  /* 0x000000096e097c10 */ /* 0x000fe40008fe0424 */
        /* <DEDUP_REMOVED lines=12> */
.L_x_326:
[----:B------:R-:W-:Y:S05]  /*20f0*/  BSYNC B0 ;  /* 0x0000000000007941 */ /* 0x000fea0003800000 */
.L_x_325:
        /* <DEDUP_REMOVED lines=16> */
[----:B------:R-:W-:Y:S02]  /*2200*/  PRMT R56, R9, 0x5410, R8 ;  /* 0x0000541009387816 */ /* 0x000fe40000000008 */
[----:B------:R-:W-:Y:S01]  /*2210*/  PRMT R55, R6, 0x5410, R3 ;  /* 0x0000541006377816 */ /* 0x000fe20000000003 */
[----:B------:R-:W-:-:S05]  /*2220*/  @P3 BRA `(.L_x_328) ;  /* 0x0000012000003947 */ /* 0x000fca0003800000 */
[----:B------:R-:W-:Y:S01]  /*2230*/  IADD3 R42, P1, P0, R102, UR13, R42 ;  /* 0x0000000d662a7c10 */ /* 0x000fe2000f83e02a */
[----:B------:R-:W-:Y:S01]  /*2240*/  CS2R R26, SRZ ;  /* 0x00000000001a7805 */ /* 0x000fe2000001ff00 */
[----:B------:R-:W-:Y:S02]  /*2250*/  CS2R R52, SRZ ;  /* 0x0000000000347805 */ /* 0x000fe4000001ff00 */
[----:B------:R-:W-:Y:S02]  /*2260*/  IADD3.X R18, R111, UR12, R18, P1, P0 ;  /* 0x0000000c6f127c10 */ /* 0x000fe40008fe0412 */
        /* <DEDUP_REMOVED lines=14> */
.L_x_328:
[----:B------:R-:W-:Y:S05]  /*2350*/  BSYNC B0 ;  /* 0x0000000000007941 */ /* 0x000fea0003800000 */
.L_x_327:
[----:B-----5:R-:W-:Y:S01]  /*2360*/  MOV R6, R22 ;  /* 0x0000001600067202 */ /* 0x020fe20000000f00 */
[----:B------:R2:W3:Y:S01]  /*2370*/  SHFL.IDX PT, R64, R85, RZ, 0x181f ;  /* 0x00181fff55407589 */ /* 0x0004e200000e0000 */
[----:B-1----:R-:W-:Y:S01]  /*2380*/  IMAD.MOV.U32 R9, RZ, RZ, R26 ;  /* 0x000000ffff097224 */ /* 0x002fe200078e001a */
[----:B------:R-:W-:Y:S01]  /*2390*/  BSSY B1, `(.L_x_329) ;  /* 0x000007f000017945 */ /* 0x000fe20003800000 */
[----:B------:R-:W-:Y:S02]  /*23a0*/  IMAD.MOV.U32 R8, RZ, RZ, R27 ;  /* 0x000000ffff087224 */ /* 0x000fe400078e001b */
[----:B------:R-:W-:Y:S01]  /*23b0*/  IMAD.MOV.U32 R3, RZ, RZ, R23 ;  /* 0x000000ffff037224 */ /* 0x000fe200078e0017 */
[----:B------:R2:W1:Y:S02]  /*23c0*/  SHFL.IDX PT, R63, R88, RZ, 0x181f ;  /* 0x00181fff583f7589 */ /* 0x00046400000e0000 */
[----:B------:R-:W-:Y:S01]  /*23d0*/  PRMT R36, R8, 0x5410, R9 ;  /* 0x0000541008247816 */ /* 0x000fe20000000009 */
[----:B------:R-:W-:Y:S01]  /*23e0*/  IMAD.MOV.U32 R9, RZ, RZ, R52 ;  /* 0x000000ffff097224 */ /* 0x000fe200078e0034 */
[----:B------:R-:W-:Y:S01]  /*23f0*/  PRMT R31, R3, 0x5410, R6 ;  /* 0x00005410031f7816 */ /* 0x000fe20000000006 */
[----:B------:R-:W-:Y:S01]  /*2400*/  IMAD.MOV.U32 R6, RZ, RZ, R50 ;  /* 0x000000ffff067224 */ /* 0x000fe200078e0032 */
[----:B------:R-:W-:Y:S02]  /*2410*/  MOV R8, R53 ;  /* 0x0000003500087202 */ /* 0x000fe40000000f00 */
[----:B------:R-:W-:Y:S02]  /*2420*/  MOV R3, R51 ;  /* 0x0000003300037202 */ /* 0x000fe40000000f00 */
        /* <DEDUP_REMOVED lines=13> */
[----:B------:R-:W-:Y:S02]  /*2500*/  @!P0 SHF.R.U32.HI R42, RZ, 0x10, R41 ;  /* 0x00000010ff2a8819 */ /* 0x000fe40000011629 */
[----:B------:R-:W-:Y:S02]  /*2510*/  @!P0 PRMT R3, R19, 0x5432, R3 ;  /* 0x0000543213038816 */ /* 0x000fe40000000003 */
[----:B------:R-:W-:Y:S02]  /*2520*/  @!P0 SHF.R.U32.HI R18, RZ, 0x10, R5 ;  /* 0x00000010ff128819 */ /* 0x000fe40000011605 */
[----:B------:R-:W-:Y:S01]  /*2530*/  @!P0 PRMT R42, R37, 0x5432, R42 ;  /* 0x00005432252a8816 */ /* 0x000fe2000000002a */
[C---:B------:R-:W-:Y:S01]  /*2540*/  @!P0 IMAD.U32 R37, R40.reuse, 0x10000, RZ ;  /* 0x0001000028258824 */ /* 0x040fe200078e00ff */
[----:B------:R-:W-:Y:S02]  /*2550*/  @!P0 LOP3.LUT R40, R40, 0xffff0000, RZ, 0xc0, !PT ;  /* 0xffff000028288812 */ /* 0x000fe400078ec0ff */
[----:B------:R-:W-:Y:S01]  /*2560*/  @!P0 PRMT R18, R19, 0x5410, R18 ;  /* 0x0000541013128816 */ /* 0x000fe20000000012 */
[C---:B------:R-:W-:Y:S01]  /*2570*/  @!P0 IMAD.U32 R19, R3.reuse, 0x10000, RZ ;  /* 0x0001000003138824 */ /* 0x040fe200078e00ff */
[----:B------:R-:W-:Y:S01]  /*2580*/  @!P0 LOP3.LUT R6, R3, 0xffff0000, RZ, 0xc0, !PT ;  /* 0xffff000003068812 */ /* 0x000fe200078ec0ff */
[C---:B-1----:R-:W-:Y:S01]  /*2590*/  @!P0 IMAD.U32 R39, R8.reuse, 0x10000, RZ ;  /* 0x0001000008278824 */ /* 0x042fe200078e00ff */
[----:B------:R-:W-:Y:S02]  /*25a0*/  @!P0 LOP3.LUT R4, R8, 0xffff0000, RZ, 0xc0, !PT ;  /* 0xffff000008048812 */ /* 0x000fe400078ec0ff */
[C---:B------:R-:W-:Y:S02]  /*25b0*/  @!P0 LOP3.LUT R5, R9.reuse, 0xffff0000, RZ, 0xc0, !PT ;  /* 0xffff000009058812 */ /* 0x040fe400078ec0ff */
[----:B------:R-:W-:Y:S01]  /*25c0*/  @!P0 SHF.L.U32 R41, R9, 0x10, RZ ;  /* 0x0000001009298819 */ /* 0x000fe200000006ff */
[C---:B------:R-:W-:Y:S02]  /*25d0*/  @!P0 FMUL.FTZ R43, R4.reuse, R37 ;  /* 0x00000025042b8220 */ /* 0x040fe40000410000 */
[-C--:B------:R-:W-:Y:S02]  /*25e0*/  @!P0 FMUL.FTZ R3, R4, R19.reuse ;  /* 0x0000001304038220 */ /* 0x080fe40000410000 */
[----:B------:R-:W-:Y:S02]  /*25f0*/  @!P0 FMUL.FTZ R59, R5, R40 ;  /* 0x00000028053b8220 */ /* 0x000fe40000410000 */
[----:B------:R-:W-:Y:S01]  /*2600*/  @!P0 FFMA.FTZ R66, R39, R19, -R43 ;  /* 0x0000001327428223 */ /* 0x000fe2000001082b */
[----:B------:R-:W-:Y:S01]  /*2610*/  @!P0 SHF.L.U32 R19, R18, 0x10, RZ ;  /* 0x0000001012138819 */ /* 0x000fe200000006ff */
[-C--:B------:R-:W-:Y:S01]  /*2620*/  @!P0 FMUL.FTZ R4, R5, R6.reuse ;  /* 0x0000000605048220 */ /* 0x080fe20000410000 */
[----:B------:R-:W-:Y:S01]  /*2630*/  @!P0 LOP3.LUT R5, R10, 0xffff0000, RZ, 0xc0, !PT ;  /* 0xffff00000a058812 */ /* 0x000fe200078ec0ff */
[----:B------:R-:W-:Y:S01]  /*2640*/  @!P0 FFMA.FTZ R3, R37, R39, R3 ;  /* 0x0000002725038223 */ /* 0x000fe20000010003 */
[----:B------:R-:W-:Y:S01]  /*2650*/  @!P0 LOP3.LUT R18, R18, 0xffff0000, RZ, 0xc0, !PT ;  /* 0xffff000012128812 */ /* 0x000fe200078ec0ff */
[C---:B------:R-:W-:Y:S01]  /*2660*/  @!P0 IMAD.U32 R37, R42.reuse, 0x10000, RZ ;  /* 0x000100002a258824 */ /* 0x040fe200078e00ff */
[----:B------:R-:W-:Y:S01]  /*2670*/  @!P0 LOP3.LUT R42, R42, 0xffff0000, RZ, 0xc0, !PT ;  /* 0xffff00002a2a8812 */ /* 0x000fe200078ec0ff */
[----:B------:R-:W-:Y:S01]  /*2680*/  @!P0 FFMA.FTZ R65, R41, R6, -R59 ;  /* 0x0000000629418223 */ /* 0x000fe2000001083b */
[----:B------:R-:W-:Y:S01]  /*2690*/  @!P0 LOP3.LUT R6, R11, 0xffff0000, RZ, 0xc0, !PT ;  /* 0xffff00000b068812 */ /* 0x000fe200078ec0ff */
[----:B------:R-:W-:Y:S01]  /*26a0*/  @!P0 IMAD.U32 R39, R10, 0x10000, RZ ;  /* 0x000100000a278824 */ /* 0x000fe200078e00ff */
[----:B------:R-:W-:Y:S01]  /*26b0*/  @!P0 F2FP.BF16.PACK_AB R3, R3, R66 ;  /* 0x000000420303823e */ /* 0x000fe200000010ff */
[C---:B------:R-:W-:Y:S02]  /*26c0*/  @!P0 FMUL.FTZ R59, R5.reuse, R37 ;  /* 0x00000025053b8220 */ /* 0x040fe40000410000 */
[----:B------:R-:W-:Y:S02]  /*26d0*/  @!P0 FMUL.FTZ R5, R5, R19 ;  /* 0x0000001305058220 */ /* 0x000fe40000410000 */
[----:B------:R-:W-:Y:S02]  /*26e0*/  @!P0 IMAD.U32 R43, R11, 0x10000, RZ ;  /* 0x000100000b2b8824 */ /* 0x000fe400078e00ff */
[C---:B------:R-:W-:Y:S02]  /*26f0*/  @!P0 FMUL.FTZ R62, R6.reuse, R42 ;  /* 0x0000002a063e8220 */ /* 0x040fe40000410000 */
[-C--:B------:R-:W-:Y:S02]  /*2700*/  @!P0 FMUL.FTZ R6, R6, R18.reuse ;  /* 0x0000001206068220 */ /* 0x080fe40000410000 */
[----:B------:R-:W-:Y:S02]  /*2710*/  @!P0 FFMA.FTZ R4, R40, R41, R4 ;  /* 0x0000002928048223 */ /* 0x000fe40000010004 */
[----:B------:R-:W-:Y:S02]  /*2720*/  @!P0 FFMA.FTZ R5, R37, R39, R5 ;  /* 0x0000002725058223 */ /* 0x000fe40000010005 */
[----:B------:R-:W-:Y:S01]  /*2730*/  @!P0 FFMA.FTZ R59, R39, R19, -R59 ;  /* 0x00000013273b8223 */ /* 0x000fe2000001083b */
[----:B------:R-:W-:Y:S01]  /*2740*/  @!P0 F2FP.BF16.PACK_AB R4, R4, R65 ;  /* 0x000000410404823e */ /* 0x000fe200000010ff */
[----:B------:R-:W-:Y:S02]  /*2750*/  @!P0 FFMA.FTZ R62, R43, R18, -R62 ;  /* 0x000000122b3e8223 */ /* 0x000fe4000001083e */
[----:B------:R-:W-:Y:S01]  /*2760*/  @!P0 FFMA.FTZ R6, R42, R43, R6 ;  /* 0x0000002b2a068223 */ /* 0x000fe20000010006 */
[----:B------:R-:W-:Y:S01]  /*2770*/  @!P0 F2FP.BF16.PACK_AB R5, R5, R59 ;  /* 0x0000003b0505823e */ /* 0x000fe200000010ff */
[----:B------:R-:W-:Y:S01]  /*2780*/  @!P0 IMAD.MOV.U32 R8, RZ, RZ, R3 ;  /* 0x000000ffff088224 */ /* 0x000fe200078e0003 */
[----:B------:R-:W-:Y:S02]  /*2790*/  @!P0 MOV R9, R4 ;  /* 0x0000000400098202 */ /* 0x000fe40000000f00 */
[----:B------:R-:W-:Y:S01]  /*27a0*/  @!P0 F2FP.BF16.PACK_AB R6, R6, R62 ;  /* 0x0000003e0606823e */ /* 0x000fe200000010ff */
[----:B------:R-:W-:Y:S03]  /*27b0*/  @!P0 IMAD.MOV.U32 R10, RZ, RZ, R5 ;  /* 0x000000ffff0a8224 */ /* 0x000fe600078e0005 */
[----:B------:R-:W-:Y:S05]  /*27c0*/  @!P0 MOV R11, R6 ;  /* 0x00000006000b8202 */ /* 0x000fea0000000f00 */
[----:B------:R1:W-:Y:S02]  /*27d0*/  ST.E.128 [R60.64], R8 ;  /* 0x000000083c007985 */ /* 0x0003e4000c101d12 */
.L_x_332:
[----:B------:R-:W-:Y:S05]  /*27e0*/  BSYNC B0 ;  /* 0x0000000000007941 */ /* 0x000fea0003800000 */
.L_x_331:
        /* <DEDUP_REMOVED lines=11> */
[----:B------:R-:W-:Y:S02]  /*28a0*/  @!P0 PRMT R3, R28, 0x5432, R3 ;  /* 0x000054321c038816 */ /* 0x000fe40000000003 */
[----:B------:R-:W-:Y:S01]  /*28b0*/  @!P0 SHF.R.U32.HI R14, RZ, 0x10, R15 ;  /* 0x00000010ff0e8819 */ /* 0x000fe2000001160f */
[----:B------:R-:W-:Y:S01]  /*28c0*/  @!P0 IMAD.U32 R18, R6, 0x10000, RZ ;  /* 0x0001000006128824 */ /* 0x000fe200078e00ff */
[----:B------:R-:W-:Y:S01]  /*28d0*/  @!P0 SHF.R.U32.HI R39, RZ, 0x10, R45 ;  /* 0x00000010ff278819 */ /* 0x000fe2000001162d */
[C---:B------:R-:W-:Y:S01]  /*28e0*/  @!P0 IMAD.U32 R15, R3.reuse, 0x10000, RZ ;  /* 0x00010000030f8824 */ /* 0x040fe200078e00ff */
[----:B------:R-:W-:Y:S02]  /*28f0*/  @!P0 PRMT R14, R28, 0x5410, R14 ;  /* 0x000054101c0e8816 */ /* 0x000fe4000000000e */
[----:B------:R-:W-:Y:S02]  /*2900*/  @!P0 LOP3.LUT R28, R6, 0xffff0000, RZ, 0xc0, !PT ;  /* 0xffff0000061c8812 */ /* 0x000fe400078ec0ff */
[----:B------:R-:W-:Y:S02]  /*2910*/  @!P0 LOP3.LUT R6, R3, 0xffff0000, RZ, 0xc0, !PT ;  /* 0xffff000003068812 */ /* 0x000fe400078ec0ff */
[----:B------:R-:W-:Y:S01]  /*2920*/  @!P0 PRMT R39, R54, 0x5432, R39 ;  /* 0x0000543236278816 */ /* 0x000fe20000000027 */
        /* <DEDUP_REMOVED lines=37> */
.L_x_330:
[----:B------:R-:W-:Y:S05]  /*2b80*/  BSYNC B1 ;  /* 0x0000000000017941 */ /* 0x000fea0003800000 */
.L_x_329:
[----:B-1----:R1:W4:Y:S01]  /*2b90*/  SHFL.IDX PT, R43, R85, 0x1, 0x181f ;  /* 0x00381f00552b7f89 */ /* 0x00232200000e0000 */
[----:B------:R-:W-:Y:S03]  /*2ba0*/  BSSY B1, `(.L_x_333) ;  /* 0x0000075000017945 */ /* 0x000fe60003800000 */
[----:B------:R1:W2:Y:S01]  /*2bb0*/  SHFL.IDX PT, R42, R88, 0x1, 0x181f ;  /* 0x00381f00582a7f89 */ /* 0x0002a200000e0000 */
[----:B------:R-:W-:-:S05]  /*2bc0*/  @P6 BRA `(.L_x_334) ;  /* 0x0000072000006947 */ /* 0x000fca0003800000 */
[----:B------:R-:W-:Y:S01]  /*2bd0*/  BSSY B0, `(.L_x_335) ;  /* 0x0000038000007945 */ /* 0x000fe20003800000 */
[----:B------:R-:W-:-:S05]  /*2be0*/  @P5 BRA `(.L_x_336) ;  /* 0x0000036000005947 */ /* 0x000fca0003800000 */
[C---:B--2---:R-:W-:Y:S01]  /*2bf0*/  LEA R40, P0, R24.reuse, R42, 0x1 ;  /* 0x0000002a18287211 */ /* 0x044fe200078008ff */
[----:B------:R-:W2:Y:S03]  /*2c00*/  LDS.128 R8, [R72+0x9100] ;  /* 0x0091000048087984 */ /* 0x000ea60000000c00 */
[----:B----4-:R-:W-:Y:S02]  /*2c10*/  LEA.HI.X R41, R24, R43, R25, 0x1, P0 ;  /* 0x0000002b18297211 */ /* 0x010fe400000f0c19 */
        /* <DEDUP_REMOVED lines=8> */
[----:B------:R-:W-:Y:S01]  /*2ca0*/  @!P0 SHF.R.U32.HI R28, RZ, 0x10, R47 ;  /* 0x00000010ff1c8819 */ /* 0x000fe2000001162f */
[C---:B------:R-:W-:Y:S01]  /*2cb0*/  @!P0 IMAD.U32 R14, R3.reuse, 0x10000, RZ ;  /* 0x00010000030e8824 */ /* 0x040fe200078e00ff */
[----:B------:R-:W-:Y:S02]  /*2cc0*/  @!P0 LOP3.LUT R18, R18, 0xffff0000, RZ, 0xc0, !PT ;  /* 0xffff000012128812 */ /* 0x000fe400078ec0ff */
[----:B------:R-:W-:Y:S02]  /*2cd0*/  @!P0 LOP3.LUT R6, R3, 0xffff0000, RZ, 0xc0, !PT ;  /* 0xffff000003068812 */ /* 0x000fe400078ec0ff */
[----:B------:R-:W-:Y:S02]  /*2ce0*/  @!P0 PRMT R16, R29, 0x5410, R16 ;  /* 0x000054101d108816 */ /* 0x000fe40000000010 */
[----:B------:R-:W-:Y:S01]  /*2cf0*/  @!P0 PRMT R28, R55, 0x5432, R28 ;  /* 0x00005432371c8816 */ /* 0x000fe2000000001c */
[C---:B--2---:R-:W-:Y:S01]  /*2d00*/  @!P0 IMAD.U32 R17, R8.reuse, 0x10000, RZ ;  /* 0x0001000008118824 */ /* 0x044fe200078e00ff */
[----:B------:R-:W-:Y:S02]  /*2d10*/  @!P0 LOP3.LUT R4, R8, 0xffff0000, RZ, 0xc0, !PT ;  /* 0xffff000008048812 */ /* 0x000fe400078ec0ff */
[C---:B------:R-:W-:Y:S02]  /*2d20*/  @!P0 LOP3.LUT R5, R9.reuse, 0xffff0000, RZ, 0xc0, !PT ;  /* 0xffff000009058812 */ /* 0x040fe400078ec0ff */
[----:B------:R-:W-:Y:S01]  /*2d30*/  @!P0 SHF.L.U32 R19, R9, 0x10, RZ ;  /* 0x0000001009138819 */ /* 0x000fe200000006ff */
[C---:B------:R-:W-:Y:S02]  /*2d40*/  @!P0 FMUL.FTZ R29, R4.reuse, R15 ;  /* 0x0000000f041d8220 */ /* 0x040fe40000410000 */
[----:B------:R-:W-:Y:S02]  /*2d50*/  @!P0 FMUL.FTZ R3, R4, R14 ;  /* 0x0000000e04038220 */ /* 0x000fe40000410000 */
        /* <DEDUP_REMOVED lines=17> */
[----:B------:R-:W-:Y:S02]  /*2e70*/  @!P0 FMUL.FTZ R6, R6, R16 ;  /* 0x0000001006068220 */ /* 0x000fe40000410000 */
        /* <DEDUP_REMOVED lines=13> */
.L_x_336:
[----:B------:R-:W-:Y:S05]  /*2f50*/  BSYNC B0 ;  /* 0x0000000000007941 */ /* 0x000fea0003800000 */
.L_x_335:
[----:B------:R-:W-:Y:S11]  /*2f60*/  ISETP.GE.AND P0, PT, R89, c[0x0][0x1d4], PT ;  /* 0x0000750059007a0c */ /* 0x000ff60003f06270 */
[----:B------:R-:W-:Y:S02]  /*2f70*/  @!UPT UIADD3 URZ, URZ, URZ, URZ ;  /* 0x0000003f3f3ff290 */ /* 0x000fe4000fffe03f */
        /* <DEDUP_REMOVED lines=55> */
.L_x_334:
[----:B------:R-:W-:Y:S05]  /*32f0*/  BSYNC B1 ;  /* 0x0000000000017941 */ /* 0x000fea0003800000 */
.L_x_333:
[----:B------:R1:W4:Y:S04]  /*3300*/  SHFL.IDX PT, R37, R85, 0x2, 0x181f ;  /* 0x00581f0055257f89 */ /* 0x00032800000e0000 */
[----:B------:R1:W3:Y:S01]  /*3310*/  SHFL.IDX PT, R30, R88, 0x2, 0x181f ;  /* 0x00581f00581e7f89 */ /* 0x0002e200000e0000 */
[----:B------:R-:W-:-:S05]  /*3320*/  @P3 BRA `(.L_x_337) ;  /* 0x000026b000003947 */ /* 0x000fca0003800000 */
[----:B------:R-:W-:Y:S01]  /*3330*/  BSSY B0, `(.L_x_338) ;  /* 0x0000038000007945 */ /* 0x000fe20003800000 */
[----:B------:R-:W-:-:S05]  /*3340*/  @P5 BRA `(.L_x_339) ;  /* 0x0000036000005947 */ /* 0x000fca0003800000 */
[C---:B--23--:R-:W-:Y:S01]  /*3350*/  LEA R28, P0, R24.reuse, R30, 0x1 ;  /* 0x0000001e181c7211 */ /* 0x04cfe200078008ff */
        /* <DEDUP_REMOVED lines=53> */
.L_x_339:
[----:B------:R-:W-:Y:S05]  /*36b0*/  BSYNC B0 ;  /* 0x0000000000007941 */ /* 0x000fea0003800000 */
.L_x_338:
[----:B------:R-:W-:Y:S11]  /*36c0*/  ISETP.GE.AND P0, PT, R89, c[0x0][0x1d4], PT ;  /* 0x0000750059007a0c */ /* 0x000ff60003f06270 */
[----:B------:R-:W-:Y:S02]  /*36d0*/  @!UPT UIADD3 URZ, URZ, URZ, URZ ;  /* 0x0000003f3f3ff290 */ /* 0x000fe4000fffe03f */
        /* <DEDUP_REMOVED lines=54> */
[----:B------:R2:W-:Y:S01]  /*3a40*/  ST.E.128 [R28.64], R8 ;  /* 0x000000081c007985 */ /* 0x0005e2000c101d12 */
[----:B------:R-:W-:-:S05]  /*3a50*/  BRA `(.L_x_337) ;  /* 0x00001f8000007947 */ /* 0x000fca0003800000 */
.L_x_322:
[-C--:B------:R-:W-:Y:S01]  /*3a60*/  ISETP.GE.AND P1, PT, R143, R73.reuse, PT ;  /* 0x000000498f00720c */ /* 0x080fe20003f26270 */
[----:B------:R-:W-:Y:S01]  /*3a70*/  CS2R R30, SRZ ;  /* 0x00000000001e7805 */ /* 0x000fe2000001ff00 */
[----:B------:R-:W-:Y:S01]  /*3a80*/  IADD3 R70, -R71, c[0x0][0x1d4], RZ ;  /* 0x0000750047467a10 */ /* 0x000fe20007ffe1ff */
        /* <DEDUP_REMOVED lines=10> */
[----:B------:R-:W-:Y:S04]  /*3b30*/  BSSY B0, `(.L_x_340) ;  /* 0x00000c1000007945 */ /* 0x000fe80003800000 */
[----:B------:R-:W-:Y:S02]  /*3b40*/  @!P1 IADD3 R3, P3, P0, R98, UR15, R42 ;  /* 0x0000000f62039c10 */ /* 0x000fe4000f87e02a */
[----:B------:R1:W3:Y:S02]  /*3b50*/  SHFL.IDX PT, R48, R88, RZ, 0x181f ;  /* 0x00181fff58307589 */ /* 0x0002e400000e0000 */
[----:B------:R-:W-:Y:S02]  /*3b60*/  @!P1 IADD3.X R4, R109, UR14, R18, P3, P0 ;  /* 0x0000000e6d049c10 */ /* 0x000fe40009fe0412 */
[----:B------:R-:W-:Y:S04]  /*3b70*/  @!P1 IADD3 R5, P3, P0, R96, UR16, R58 ;  /* 0x0000001060059c10 */ /* 0x000fe8000f87e03a */
[----:B------:R-:W-:Y:S02]  /*3b80*/  @!P1 IADD3.X R10, R107, UR9, R36, P3, P0 ;  /* 0x000000096b0a9c10 */ /* 0x000fe40009fe0424 */
[-C--:B------:R-:W-:Y:S04]  /*3b90*/  ISETP.GE.AND P0, PT, R142, R73.reuse, PT ;  /* 0x000000498e00720c */ /* 0x080fe80003f06270 */
[----:B------:R-:W-:Y:S11]  /*3ba0*/  ISETP.GE.OR P0, PT, R24, c[0x0][0x27c], P0 ;  /* 0x00009f0018007a0c */ /* 0x000ff60000706670 */
[----:B------:R-:W-:Y:S02]  /*3bb0*/  @!UPT UIADD3 URZ, URZ, URZ, URZ ;  /* 0x0000003f3f3ff290 */ /* 0x000fe4000fffe03f */
[----:B------:R-:W-:Y:S04]  /*3bc0*/  @!P0 IADD3 R6, P4, P3, R98, UR13, R42 ;  /* 0x0000000d62068c10 */ /* 0x000fe8000fb9e02a */
[----:B------:R-:W-:Y:S02]  /*3bd0*/  @!P0 IADD3.X R15, R109, UR12, R18, P4, P3 ;  /* 0x0000000c6d0f8c10 */ /* 0x000fe4000a7e6412 */
[----:B------:R-:W-:Y:S04]  /*3be0*/  @!P0 IADD3 R11, P4, P3, R96, UR8, R58 ;  /* 0x00000008600b8c10 */ /* 0x000fe8000fb9e03a */
[----:B------:R-:W-:Y:S02]  /*3bf0*/  @!P0 IADD3.X R16, R107, UR7, R36, P4, P3 ;  /* 0x000000076b108c10 */ /* 0x000fe4000a7e6424 */
        /* <DEDUP_REMOVED lines=10> */
[----:B------:R1:W3:Y:S07]  /*3ca0*/  @!P0 LDG.E.128 R28, [R14.64] ;  /* 0x000000120e1c8981 */ /* 0x0002ee000c1e1d00 */
[----:B------:R1:W3:Y:S01]  /*3cb0*/  @!P0 LDG.E.128 R64, [R10.64] ;  /* 0x000000120a408981 */ /* 0x0002e2000c1e1d00 */
[-C--:B------:R-:W-:Y:S01]  /*3cc0*/  ISETP.GE.AND P0, PT, R35, R73.reuse, PT ;  /* 0x000000492300720c */ /* 0x080fe20003f06270 */
[----:B----4-:R-:W-:Y:S03]  /*3cd0*/  CS2R R8, SRZ ;  /* 0x0000000000087805 */ /* 0x010fe6000001ff00 */
[----:B------:R-:W-:Y:S11]  /*3ce0*/  ISETP.GE.OR P0, PT, R24, c[0x0][0x27c], P0 ;  /* 0x00009f0018007a0c */ /* 0x000ff60000706670 */
[----:B------:R-:W-:Y:S02]  /*3cf0*/  @!UPT UIADD3 URZ, URZ, URZ, URZ ;  /* 0x0000003f3f3ff290 */ /* 0x000fe4000fffe03f */
[----:B------:R-:W-:Y:S05]  /*3d00*/  @!P0 IADD3 R42, P1, R98, R42, RZ ;  /* 0x0000002a622a8210 */ /* 0x000fea0007f3e0ff */
[----:B------:R-:W-:Y:S01]  /*3d10*/  @!P0 IMAD.X R18, R109, 0x1, R18, P1 ;  /* 0x000000016d128824 */ /* 0x000fe200008e0612 */
[C---:B-1----:R-:W-:Y:S01]  /*3d20*/  @!P0 LEA R14, P1, R42.reuse, c[0x0][0x270], 0x1 ;  /* 0x00009c002a0e8a11 */ /* 0x042fe200078208ff */
[----:B------:R-:W-:Y:S03]  /*3d30*/  CS2R R10, SRZ ;  /* 0x00000000000a7805 */ /* 0x000fe6000001ff00 */
[----:B------:R-:W-:Y:S02]  /*3d40*/  @!P0 LEA.HI.X R15, R42, c[0x0][0x274], R18, 0x1, P1 ;  /* 0x00009d002a0f8a11 */ /* 0x000fe400008f0c12 */
[----:B------:R-:W-:Y:S01]  /*3d50*/  @!P0 IADD3 R58, P1, R96, R58, RZ ;  /* 0x0000003a603a8210 */ /* 0x000fe20007f3e0ff */
[----:B------:R-:W-:Y:S02]  /*3d60*/  CS2R R42, SRZ ;  /* 0x00000000002a7805 */ /* 0x000fe4000001ff00 */
[----:B------:R1:W5:Y:S02]  /*3d70*/  @!P0 LDG.E.128 R8, [R14.64] ;  /* 0x000000120e088981 */ /* 0x000364000c1e1d00 */
[----:B------:R-:W-:Y:S01]  /*3d80*/  @!P0 IMAD.X R36, R107, 0x1, R36, P1 ;  /* 0x000000016b248824 */ /* 0x000fe200008e0624 */
[C---:B------:R-:W-:Y:S04]  /*3d90*/  @!P0 LEA R4, P1, R58.reuse, c[0x0][0x288], 0x1 ;  /* 0x0000a2003a048a11 */ /* 0x040fe800078208ff */
[----:B------:R-:W-:Y:S02]  /*3da0*/  @!P0 LEA.HI.X R5, R58, c[0x0][0x28c], R36, 0x1, P1 ;  /* 0x0000a3003a058a11 */ /* 0x000fe400008f0c24 */
[----:B------:R-:W-:Y:S03]  /*3db0*/  ISETP.GE.AND P1, PT, R24, c[0x0][0x27c], PT ;  /* 0x00009f0018007a0c */ /* 0x000fe60003f26270 */
[----:B------:R4:W5:Y:S01]  /*3dc0*/  @!P0 LDG.E.128 R40, [R4.64] ;  /* 0x0000001204288981 */ /* 0x000962000c1e1d00 */
[----:B------:R-:W-:Y:S01]  /*3dd0*/  ISETP.GE.OR P0, PT, R35, R73, P5 ;  /* 0x000000492300720c */ /* 0x000fe20002f06670 */
[----:B--2---:R-:W-:Y:S02]  /*3de0*/  IMAD.MOV.U32 R6, RZ, RZ, R22 ;  /* 0x000000ffff067224 */ /* 0x004fe400078e0016 */
[----:B----4-:R-:W-:Y:S02]  /*3df0*/  IMAD.MOV.U32 R5, RZ, RZ, R23 ;  /* 0x000000ffff057224 */ /* 0x010fe400078e0017 */
[----:B------:R-:W-:Y:S02]  /*3e00*/  IMAD.MOV.U32 R4, RZ, RZ, R20 ;  /* 0x000000ffff047224 */ /* 0x000fe400078e0014 */
[----:B------:R-:W-:Y:S01]  /*3e10*/  IMAD.MOV.U32 R3, RZ, RZ, R21 ;  /* 0x000000ffff037224 */ /* 0x000fe200078e0015 */
[----:B------:R-:W-:Y:S01]  /*3e20*/  PRMT R27, R5, 0x5410, R6 ;  /* 0x00005410051b7816 */ /* 0x000fe20000000006 */
[----:B---3--:R-:W-:Y:S02]  /*3e30*/  IMAD.MOV.U32 R6, RZ, RZ, R62 ;  /* 0x000000ffff067224 */ /* 0x008fe400078e003e */
[----:B------:R-:W-:Y:S01]  /*3e40*/  IMAD.MOV.U32 R5, RZ, RZ, R63 ;  /* 0x000000ffff057224 */ /* 0x000fe200078e003f */
[----:B------:R-:W-:Y:S01]  /*3e50*/  PRMT R26, R3, 0x5410, R4 ;  /* 0x00005410031a7816 */ /* 0x000fe20000000004 */
[----:B------:R-:W-:Y:S02]  /*3e60*/  IMAD.MOV.U32 R4, RZ, RZ, R60 ;  /* 0x000000ffff047224 */ /* 0x000fe400078e003c */
        /* <DEDUP_REMOVED lines=13> */
[----:B------:R-:W-:Y:S04]  /*3f40*/  PRMT R68, R5, 0x5410, R6 ;  /* 0x0000541005447816 */ /* 0x000fe80000000006 */
[----:B------:R-:W-:Y:S01]  /*3f50*/  PRMT R55, R4, 0x5410, R3 ;  /* 0x0000541004377816 */ /* 0x000fe20000000003 */
[----:B------:R-:W-:-:S05]  /*3f60*/  @P0 BRA `(.L_x_341) ;  /* 0x000007d000000947 */ /* 0x000fca0003800000 */
[----:B-1----:R-:W-:Y:S01]  /*3f70*/  SEL R3, R71, R70, !P2 ;  /* 0x0000004647037207 */ /* 0x002fe20005000000 */
[----:B------:R-:W1:Y:S01]  /*3f80*/  LDS.128 R56, [R127+0x8100] ;  /* 0x008100007f387984 */ /* 0x000e620000000c00 */
[----:B-----5:R-:W-:Y:S01]  /*3f90*/  MOV R39, R40 ;  /* 0x0000002800277202 */ /* 0x020fe20000000f00 */
[----:B------:R-:W-:Y:S01]  /*3fa0*/  IMAD.MOV.U32 R46, RZ, RZ, R41 ;  /* 0x000000ffff2e7224 */ /* 0x000fe200078e0029 */
[----:B------:R-:W-:Y:S01]  /*3fb0*/  SHF.R.S32.HI R4, RZ, 0x1f, R3 ;  /* 0x0000001fff047819 */ /* 0x000fe20000011403 */
[----:B------:R-:W-:Y:S01]  /*3fc0*/  IMAD.MOV.U32 R14, RZ, RZ, R9 ;  /* 0x000000ffff0e7224 */ /* 0x000fe200078e0009 */
[----:B------:R-:W-:Y:S01]  /*3fd0*/  @!P1 SHF.R.U64 R44, R40, 0x10, R41 ;  /* 0x00000010282c9819 */ /* 0x000fe20000001229 */
[----:B------:R-:W-:Y:S01]  /*3fe0*/  IMAD.MOV.U32 R15, RZ, RZ, R11 ;  /* 0x000000ffff0f7224 */ /* 0x000fe200078e000b */
[----:B------:R-:W-:Y:S01]  /*3ff0*/  LEA.HI R3, R4, R3, RZ, 0x4 ;  /* 0x0000000304037211 */ /* 0x000fe200078f20ff */
[----:B------:R-:W-:Y:S01]  /*4000*/  IMAD.MOV.U32 R51, RZ, RZ, R43 ;  /* 0x000000ffff337224 */ /* 0x000fe200078e002b */
[----:B------:R-:W-:Y:S01]  /*4010*/  @!P1 PRMT R39, R39, 0x5410, R44 ;  /* 0x0000541027279816 */ /* 0x000fe2000000002c */
[----:B------:R-:W-:Y:S01]  /*4020*/  IMAD.MOV.U32 R6, RZ, RZ, R10 ;  /* 0x000000ffff067224 */ /* 0x000fe200078e000a */
[----:B------:R-:W-:Y:S02]  /*4030*/  LEA.HI.SX32 R3, R3, R69, 0x1c ;  /* 0x0000004503037211 */ /* 0x000fe400078fe2ff */
[----:B------:R-:W-:Y:S02]  /*4040*/  @!P1 SHF.R.U64 R10, R10, 0x10, R11 ;  /* 0x000000100a0a9819 */ /* 0x000fe4000000120b */
[----:B------:R-:W-:Y:S01]  /*4050*/  SHF.R.S32.HI R4, RZ, 0x1f, R3 ;  /* 0x0000001fff047819 */ /* 0x000fe20000011403 */
[----:B------:R-:W-:Y:S01]  /*4060*/  IMAD.SHL.U32 R50, R3, 0x8, RZ ;  /* 0x0000000803327824 */ /* 0x000fe200078e00ff */
[C---:B------:R-:W-:Y:S02]  /*4070*/  LEA R78, P0, R93.reuse, R48, 0x1 ;  /* 0x000000305d4e7211 */ /* 0x040fe400078008ff */
[----:B------:R-:W-:Y:S02]  /*4080*/  LEA.HI R4, R4, R3, RZ, 0x3 ;  /* 0x0000000304047211 */ /* 0x000fe400078f18ff */
[----:B------:R-:W-:Y:S02]  /*4090*/  LEA.HI.X R79, R93, R49, R108, 0x1, P0 ;  /* 0x000000315d4f7211 */ /* 0x000fe400000f0c6c */
[----:B------:R-:W-:Y:S02]  /*40a0*/  SHF.R.S32.HI R3, RZ, 0x3, R4 ;  /* 0x00000003ff037819 */ /* 0x000fe40000011404 */
[----:B------:R-:W-:Y:S02]  /*40b0*/  LOP3.LUT R4, R118, 0x38, R50, 0xf8, !PT ;  /* 0x0000003876047812 */ /* 0x000fe400078ef832 */
[----:B------:R-:W-:Y:S01]  /*40c0*/  ISETP.GE.AND P0, PT, R50, c[0x0][0x1d4], PT ;  /* 0x0000750032007a0c */ /* 0x000fe20003f06270 */
[----:B------:R-:W-:Y:S01]  /*40d0*/  IMAD R3, R3, 0x1800, R7 ;  /* 0x0000180003037824 */ /* 0x000fe200078e0207 */
[----:B------:R-:W-:Y:S02]  /*40e0*/  LOP3.LUT R4, R4, R149, RZ, 0x3c, !PT ;  /* 0x0000009504047212 */ /* 0x000fe400078e3cff */
[----:B------:R-:W-:Y:S02]  /*40f0*/  MOV R40, R42 ;  /* 0x0000002a00287202 */ /* 0x000fe40000000f00 */
[----:B------:R-:W-:Y:S01]  /*4100*/  @!P1 SHF.R.U32.HI R41, RZ, 0x10, R41 ;  /* 0x00000010ff299819 */ /* 0x000fe20000011629 */
[----:B------:R-:W-:Y:S01]  /*4110*/  IMAD.IADD R3, R3, 0x1, R4 ;  /* 0x0000000103037824 */ /* 0x000fe200078e0204 */
[----:B------:R-:W-:Y:S02]  /*4120*/  @!P1 SHF.R.U32.HI R4, RZ, 0x10, R11 ;  /* 0x00000010ff049819 */ /* 0x000fe4000001160b */
[----:B------:R-:W-:Y:S01]  /*4130*/  @!P1 SHF.R.U32.HI R5, RZ, 0x10, R9 ;  /* 0x00000010ff059819 */ /* 0x000fe20000011609 */
[----:B------:R-:W-:Y:S01]  /*4140*/  IMAD.SHL.U32 R3, R3, 0x2, RZ ;  /* 0x0000000203037824 */ /* 0x000fe200078e00ff */
[----:B------:R-:W-:Y:S01]  /*4150*/  @!P1 PRMT R15, R15, 0x5410, R4 ;  /* 0x000054100f0f9816 */ /* 0x000fe20000000004 */
[----:B------:R-:W-:Y:S01]  /*4160*/  @!P0 IMAD.WIDE R86, R50, 0x2, R48 ;  /* 0x0000000232568825 */ /* 0x000fe200078e0230 */
[----:B-1----:R-:W-:Y:S02]  /*4170*/  @!P1 LOP3.LUT R44, R57, 0xffff0000, RZ, 0xc0, !PT ;  /* 0xffff0000392c9812 */ /* 0x002fe400078ec0ff */
[----:B------:R1:W2:Y:S01]  /*4180*/  LDS.128 R16, [R3+0x8100] ;  /* 0x0081000003107984 */ /* 0x0002a20000000c00 */
[C---:B------:R-:W-:Y:S01]  /*4190*/  @!P1 IMAD.U32 R50, R59.reuse, 0x10000, RZ ;  /* 0x000100003b329824 */ /* 0x040fe200078e00ff */
[----:B------:R-:W-:Y:S02]  /*41a0*/  @!P1 LOP3.LUT R48, R58, 0xffff0000, RZ, 0xc0, !PT ;  /* 0xffff00003a309812 */ /* 0x000fe400078ec0ff */
[----:B------:R-:W-:Y:S02]  /*41b0*/  @!P1 LOP3.LUT R52, R59, 0xffff0000, RZ, 0xc0, !PT ;  /* 0xffff00003b349812 */ /* 0x000fe400078ec0ff */
[--C-:B------:R-:W-:Y:S02]  /*41c0*/  @!P1 SHF.R.U64 R42, R42, 0x10, R43.reuse ;  /* 0x000000102a2a9819 */ /* 0x100fe4000000122b */
[----:B------:R-:W-:Y:S02]  /*41d0*/  @!P1 SHF.R.U32.HI R45, RZ, 0x10, R43 ;  /* 0x00000010ff2d9819 */ /* 0x000fe4000001162b */
[----:B------:R-:W-:Y:S01]  /*41e0*/  @!P1 PRMT R43, R46, 0x5410, R41 ;  /* 0x000054102e2b9816 */ /* 0x000fe20000000029 */
[----:B------:R-:W-:Y:S01]  /*41f0*/  @!P1 IMAD.U32 R46, R58, 0x10000, RZ ;  /* 0x000100003a2e9824 */ /* 0x000fe200078e00ff */
[----:B------:R-:W-:Y:S02]  /*4200*/  @!P1 PRMT R47, R40, 0x5410, R42 ;  /* 0x00005410282f9816 */ /* 0x000fe4000000002a */
[----:B------:R-:W-:Y:S02]  /*4210*/  @!P1 LOP3.LUT R40, R56, 0xffff0000, RZ, 0xc0, !PT ;  /* 0xffff000038289812 */ /* 0x000fe400078ec0ff */
[----:B------:R-:W-:Y:S01]  /*4220*/  @!P1 PRMT R11, R6, 0x5410, R10 ;  /* 0x00005410060b9816 */ /* 0x000fe2000000000a */
[C---:B------:R-:W-:Y:S01]  /*4230*/  @!P1 IMAD.U32 R10, R39.reuse, 0x10000, RZ ;  /* 0x00010000270a9824 */ /* 0x040fe200078e00ff */
[----:B------:R-:W-:Y:S02]  /*4240*/  @!P1 LOP3.LUT R39, R39, 0xffff0000, RZ, 0xc0, !PT ;  /* 0xffff000027279812 */ /* 0x000fe400078ec0ff */
[----:B------:R-:W-:Y:S01]  /*4250*/  @!P1 PRMT R51, R51, 0x5410, R45 ;  /* 0x0000541033339816 */ /* 0x000fe2000000002d */
[C---:B------:R-:W-:Y:S01]  /*4260*/  @!P1 IMAD.U32 R45, R47.reuse, 0x10000, RZ ;  /* 0x000100002f2d9824 */ /* 0x040fe200078e00ff */
[----:B------:R-:W-:Y:S01]  /*4270*/  @!P1 LOP3.LUT R47, R47, 0xffff0000, RZ, 0xc0, !PT ;  /* 0xffff00002f2f9812 */ /* 0x000fe200078ec0ff */
[----:B-1----:R-:W-:Y:S01]  /*4280*/  IMAD.MOV.U32 R3, RZ, RZ, R8 ;  /* 0x000000ffff037224 */ /* 0x002fe200078e0008 */
[----:B------:R-:W-:Y:S02]  /*4290*/  @!P1 SHF.R.U64 R8, R8, 0x10, R9 ;  /* 0x0000001008089819 */ /* 0x000fe40000001209 */
[----:B------:R-:W-:Y:S02]  /*42a0*/  @!P1 PRMT R9, R14, 0x5410, R5 ;  /* 0x000054100e099816 */ /* 0x000fe40000000005 */
[----:B------:R-:W-:Y:S02]  /*42b0*/  @!P1 SHF.L.U32 R14, R56, 0x10, RZ ;  /* 0x00000010380e9819 */ /* 0x000fe400000006ff */
[----:B------:R-:W-:Y:S04]  /*42c0*/  @!P1 PRMT R3, R3, 0x5410, R8 ;  /* 0x0000541003039816 */ /* 0x000fe80000000008 */
[C---:B------:R-:W-:Y:S01]  /*42d0*/  @!P1 LOP3.LUT R5, R3.reuse, 0xffff0000, RZ, 0xc0, !PT ;  /* 0xffff000003059812 */ /* 0x040fe200078ec0ff */
[----:B------:R-:W-:Y:S02]  /*42e0*/  @!P1 IMAD.U32 R6, R3, 0x10000, RZ ;  /* 0x0001000003069824 */ /* 0x000fe400078e00ff */
[C---:B--2---:R-:W-:Y:S01]  /*42f0*/  @!P1 IMAD.U32 R4, R16.reuse, 0x10000, RZ ;  /* 0x0001000010049824 */ /* 0x044fe200078e00ff */
[----:B------:R-:W-:Y:S03]  /*4300*/  @!P1 LOP3.LUT R8, R16, 0xffff0000, RZ, 0xc0, !PT ;  /* 0xffff000010089812 */ /* 0x000fe600078ec0ff */
[----:B------:R-:W-:Y:S02]  /*4310*/  @!P1 FMUL.FTZ R41, R4, R10 ;  /* 0x0000000a04299220 */ /* 0x000fe40000410000 */
[----:B------:R-:W-:Y:S02]  /*4320*/  @!P1 FMUL.FTZ R42, R8, R39 ;  /* 0x00000027082a9220 */ /* 0x000fe40000410000 */
[-C--:B------:R-:W-:Y:S02]  /*4330*/  @!P1 FMUL.FTZ R3, R4, R6.reuse ;  /* 0x0000000604039220 */ /* 0x080fe40000410000 */
[----:B------:R-:W-:Y:S01]  /*4340*/  @!P1 FFMA.FTZ R84, R14, R6, -R41 ;  /* 0x000000060e549223 */ /* 0x000fe20000010829 */
[----:B------:R-:W-:Y:S01]  /*4350*/  @!P1 SHF.L.U32 R6, R9, 0x10, RZ ;  /* 0x0000001009069819 */ /* 0x000fe200000006ff */
[-C--:B------:R-:W-:Y:S01]  /*4360*/  @!P1 FMUL.FTZ R4, R8, R5.reuse ;  /* 0x0000000508049220 */ /* 0x080fe20000410000 */
[----:B------:R-:W-:Y:S01]  /*4370*/  @!P1 LOP3.LUT R8, R17, 0xffff0000, RZ, 0xc0, !PT ;  /* 0xffff000011089812 */ /* 0x000fe200078ec0ff */
[----:B------:R-:W-:Y:S01]  /*4380*/  @!P1 FFMA.FTZ R83, R40, R5, -R42 ;  /* 0x0000000528539223 */ /* 0x000fe2000001082a */
[----:B------:R-:W-:Y:S01]  /*4390*/  @!P1 SHF.L.U32 R42, R57, 0x10, RZ ;  /* 0x00000010392a9819 */ /* 0x000fe200000006ff */
[C---:B------:R-:W-:Y:S01]  /*43a0*/  @!P1 IMAD.U32 R41, R43.reuse, 0x10000, RZ ;  /* 0x000100002b299824 */ /* 0x040fe200078e00ff */
[----:B------:R-:W-:Y:S01]  /*43b0*/  @!P1 LOP3.LUT R43, R43, 0xffff0000, RZ, 0xc0, !PT ;  /* 0xffff00002b2b9812 */ /* 0x000fe200078ec0ff */
[----:B------:R-:W-:Y:S01]  /*43c0*/  @!P1 IMAD.U32 R5, R17, 0x10000, RZ ;  /* 0x0001000011059824 */ /* 0x000fe200078e00ff */
[----:B------:R-:W-:Y:S01]  /*43d0*/  @!P1 LOP3.LUT R9, R9, 0xffff0000, RZ, 0xc0, !PT ;  /* 0xffff000009099812 */ /* 0x000fe200078ec0ff */
[----:B------:R-:W-:Y:S02]  /*43e0*/  @!P1 FFMA.FTZ R3, R10, R14, R3 ;  /* 0x0000000e0a039223 */ /* 0x000fe40000010003 */
[C---:B------:R-:W-:Y:S02]  /*43f0*/  @!P1 FMUL.FTZ R10, R5.reuse, R41 ;  /* 0x00000029050a9220 */ /* 0x040fe40000410000 */
[----:B------:R-:W-:Y:S02]  /*4400*/  @!P1 FMUL.FTZ R14, R8, R43 ;  /* 0x0000002b080e9220 */ /* 0x000fe40000410000 */
[-C--:B------:R-:W-:Y:S02]  /*4410*/  @!P1 FMUL.FTZ R5, R5, R6.reuse ;  /* 0x0000000605059220 */ /* 0x080fe40000410000 */
[----:B------:R-:W-:Y:S01]  /*4420*/  @!P1 FFMA.FTZ R81, R42, R6, -R10 ;  /* 0x000000062a519223 */ /* 0x000fe2000001080a */
[----:B------:R-:W-:Y:S01]  /*4430*/  @!P1 LOP3.LUT R10, R18, 0xffff0000, RZ, 0xc0, !PT ;  /* 0xffff0000120a9812 */ /* 0x000fe200078ec0ff */
[-C--:B------:R-:W-:Y:S01]  /*4440*/  @!P1 FMUL.FTZ R6, R8, R9.reuse ;  /* 0x0000000908069220 */ /* 0x080fe20000410000 */
[----:B------:R-:W-:Y:S01]  /*4450*/  @!P1 SHF.L.U32 R8, R18, 0x10, RZ ;  /* 0x0000001012089819 */ /* 0x000fe200000006ff */
[----:B------:R-:W-:Y:S02]  /*4460*/  @!P1 FFMA.FTZ R80, R44, R9, -R14 ;  /* 0x000000092c509223 */ /* 0x000fe4000001080e */
[C---:B------:R-:W-:Y:S01]  /*4470*/  @!P1 IMAD.U32 R9, R11.reuse, 0x10000, RZ ;  /* 0x000100000b099824 */ /* 0x040fe200078e00ff */
[----:B------:R-:W-:Y:S01]  /*4480*/  @!P1 LOP3.LUT R11, R11, 0xffff0000, RZ, 0xc0, !PT ;  /* 0xffff00000b0b9812 */ /* 0x000fe200078ec0ff */
[----:B------:R-:W-:Y:S02]  /*4490*/  @!P1 FMUL.FTZ R14, R8, R45 ;  /* 0x0000002d080e9220 */ /* 0x000fe40000410000 */
[----:B------:R-:W-:Y:S02]  /*44a0*/  @!P1 FMUL.FTZ R49, R10, R47 ;  /* 0x0000002f0a319220 */ /* 0x000fe40000410000 */
[----:B------:R-:W-:Y:S01]  /*44b0*/  @!P1 FFMA.FTZ R77, R46, R9, -R14 ;  /* 0x000000092e4d9223 */ /* 0x000fe2000001080e */
[----:B------:R-:W-:Y:S01]  /*44c0*/  @!P1 LOP3.LUT R14, R19, 0xffff0000, RZ, 0xc0, !PT ;  /* 0xffff0000130e9812 */ /* 0x000fe200078ec0ff */
[----:B------:R-:W-:Y:S01]  /*44d0*/  @!P1 FFMA.FTZ R76, R48, R11, -R49 ;  /* 0x0000000b304c9223 */ /* 0x000fe20000010831 */
[C---:B------:R-:W-:Y:S01]  /*44e0*/  @!P1 SHF.L.U32 R49, R51.reuse, 0x10, RZ ;  /* 0x0000001033319819 */ /* 0x040fe200000006ff */
[----:B------:R-:W-:Y:S01]  /*44f0*/  @!P1 FMUL.FTZ R8, R8, R9 ;  /* 0x0000000908089220 */ /* 0x000fe20000410000 */
[----:B------:R-:W-:Y:S01]  /*4500*/  @!P1 LOP3.LUT R51, R51, 0xffff0000, RZ, 0xc0, !PT ;  /* 0xffff000033339812 */ /* 0x000fe200078ec0ff */
[----:B------:R-:W-:Y:S02]  /*4510*/  @!P1 FMUL.FTZ R9, R10, R11 ;  /* 0x0000000b0a099220 */ /* 0x000fe40000410000 */
[----:B------:R-:W-:Y:S02]  /*4520*/  @!P1 IMAD.U32 R10, R19, 0x10000, RZ ;  /* 0x00010000130a9824 */ /* 0x000fe400078e00ff */
[C---:B------:R-:W-:Y:S01]  /*4530*/  @!P1 IMAD.U32 R11, R15.reuse, 0x10000, RZ ;  /* 0x000100000f0b9824 */ /* 0x040fe200078e00ff */
[----:B------:R-:W-:Y:S01]  /*4540*/  @!P1 LOP3.LUT R15, R15, 0xffff0000, RZ, 0xc0, !PT ;  /* 0xffff00000f0f9812 */ /* 0x000fe200078ec0ff */
[----:B------:R-:W-:Y:S01]  /*4550*/  @!P1 FFMA.FTZ R4, R39, R40, R4 ;  /* 0x0000002827049223 */ /* 0x000fe20000010004 */
[----:B------:R-:W-:Y:S01]  /*4560*/  @!P1 F2FP.BF16.PACK_AB R39, R76, R77 ;  /* 0x0000004d4c27923e */ /* 0x000fe200000010ff */
[----:B------:R-:W-:Y:S02]  /*4570*/  @!P1 FMUL.FTZ R74, R10, R49 ;  /* 0x000000310a4a9220 */ /* 0x000fe40000410000 */
[----:B------:R-:W-:Y:S01]  /*4580*/  @!P1 FMUL.FTZ R75, R14, R51 ;  /* 0x000000330e4b9220 */ /* 0x000fe20000410000 */
[----:B------:R-:W-:Y:S01]  /*4590*/  @!P1 F2FP.BF16.PACK_AB R3, R4, R3 ;  /* 0x000000030403923e */ /* 0x000fe200000010ff */
[----:B------:R-:W-:Y:S02]  /*45a0*/  @!P1 FFMA.FTZ R5, R41, R42, R5 ;  /* 0x0000002a29059223 */ /* 0x000fe40000010005 */
[----:B------:R-:W-:Y:S02]  /*45b0*/  @!P1 FFMA.FTZ R6, R43, R44, R6 ;  /* 0x0000002c2b069223 */ /* 0x000fe40000010006 */
[----:B------:R-:W-:Y:S02]  /*45c0*/  @!P1 FFMA.FTZ R74, R50, R11, -R74 ;  /* 0x0000000b324a9223 */ /* 0x000fe4000001084a */
[----:B------:R-:W-:Y:S01]  /*45d0*/  @!P1 FFMA.FTZ R75, R52, R15, -R75 ;  /* 0x0000000f344b9223 */ /* 0x000fe2000001084b */
[----:B------:R-:W-:Y:S01]  /*45e0*/  @!P1 F2FP.BF16.PACK_AB R5, R6, R5 ;  /* 0x000000050605923e */ /* 0x000fe200000010ff */
[----:B------:R-:W-:Y:S02]  /*45f0*/  @!P1 FMUL.FTZ R10, R10, R11 ;  /* 0x0000000b0a0a9220 */ /* 0x000fe40000410000 */
[----:B------:R-:W-:Y:S01]  /*4600*/  @!P1 FFMA.FTZ R8, R45, R46, R8 ;  /* 0x0000002e2d089223 */ /* 0x000fe20000010008 */
[----:B------:R-:W-:Y:S01]  /*4610*/  @!P1 F2FP.BF16.PACK_AB R40, R75, R74 ;  /* 0x0000004a4b28923e */ /* 0x000fe200000010ff */
[----:B------:R-:W-:Y:S01]  /*4620*/  @!P1 FMUL.FTZ R11, R14, R15 ;  /* 0x0000000f0e0b9220 */ /* 0x000fe20000410000 */
[----:B------:R-:W-:Y:S01]  /*4630*/  @!P1 F2FP.BF16.PACK_AB R15, R80, R81 ;  /* 0x00000051500f923e */ /* 0x000fe200000010ff */
[----:B------:R-:W-:Y:S01]  /*4640*/  @!P1 FFMA.FTZ R9, R47, R48, R9 ;  /* 0x000000302f099223 */ /* 0x000fe20000010009 */
[----:B------:R-:W-:Y:S01]  /*4650*/  @!P1 F2FP.BF16.PACK_AB R14, R83, R84 ;  /* 0x00000054530e923e */ /* 0x000fe200000010ff */
[----:B------:R-:W-:Y:S01]  /*4660*/  @!P1 FFMA.FTZ R10, R49, R50, R10 ;  /* 0x00000032310a9223 */ /* 0x000fe2000001000a */
[----:B------:R-:W-:Y:S01]  /*4670*/  @!P1 MOV R59, R40 ;  /* 0x00000028003b9202 */ /* 0x000fe20000000f00 */
[----:B------:R-:W-:Y:S01]  /*4680*/  @!P1 FFMA.FTZ R11, R51, R52, R11 ;  /* 0x00000034330b9223 */ /* 0x000fe2000001000b */
[----:B------:R-:W-:Y:S01]  /*4690*/  @!P1 MOV R56, R14 ;  /* 0x0000000e00389202 */ /* 0x000fe20000000f00 */
[----:B------:R-:W-:Y:S01]  /*46a0*/  @!P1 IMAD.MOV.U32 R57, RZ, RZ, R15 ;  /* 0x000000ffff399224 */ /* 0x000fe200078e000f */
[----:B------:R-:W-:Y:S01]  /*46b0*/  @!P1 F2FP.BF16.PACK_AB R8, R9, R8 ;  /* 0x000000080908923e */ /* 0x000fe200000010ff */
        /* <DEDUP_REMOVED lines=8> */
.L_x_341:
[----:B-1----:R-:W-:Y:S05]  /*4740*/  BSYNC B0 ;  /* 0x0000000000007941 */ /* 0x002fea0003800000 */
.L_x_340:
[----:B-----5:R1:W2:Y:S01]  /*4750*/  SHFL.IDX PT, R43, R85, 0x1, 0x181f ;  /* 0x00381f00552b7f89 */ /* 0x0202a200000e0000 */
[----:B------:R-:W-:Y:S01]  /*4760*/  ISETP.GE.OR P0, PT, R143, R73, P5 ;  /* 0x000000498f00720c */ /* 0x000fe20002f06670 */
[----:B------:R-:W-:Y:S02]  /*4770*/  BSSY B0, `(.L_x_342) ;  /* 0x0000078000007945 */ /* 0x000fe40003800000 */
[----:B------:R1:W3:Y:S10]  /*4780*/  SHFL.IDX PT, R42, R88, 0x1, 0x181f ;  /* 0x00381f00582a7f89 */ /* 0x0002f400000e0000 */
[----:B------:R-:W-:-:S05]  /*4790*/  @P0 BRA `(.L_x_343) ;  /* 0x0000075000000947 */ /* 0x000fca0003800000 */
[----:B------:R-:W-:Y:S01]  /*47a0*/  SEL R3, R71, R70, !P2 ;  /* 0x0000004647037207 */ /* 0x000fe20005000000 */
[----:B------:R-:W4:Y:S01]  /*47b0*/  LDS.128 R48, [R126+0x8100] ;  /* 0x008100007e307984 */ /* 0x000f220000000c00 */
[----:B------:R-:W-:Y:S02]  /*47c0*/  @!P1 SHF.R.U64 R8, R60, 0x10, R61 ;  /* 0x000000103c089819 */ /* 0x000fe4000000123d */
[----:B------:R-:W-:Y:S02]  /*47d0*/  SHF.R.S32.HI R4, RZ, 0x1f, R3 ;  /* 0x0000001fff047819 */ /* 0x000fe40000011403 */
[C---:B---3--:R-:W-:Y:S02]  /*47e0*/  LEA R58, P0, R93.reuse, R42, 0x1 ;  /* 0x0000002a5d3a7211 */ /* 0x048fe400078008ff */
[----:B------:R-:W-:Y:S02]  /*47f0*/  LEA.HI R3, R4, R3, RZ, 0x4 ;  /* 0x0000000304037211 */ /* 0x000fe400078f20ff */
[----:B--2---:R-:W-:Y:S02]  /*4800*/  LEA.HI.X R59, R93, R43, R108, 0x1, P0 ;  /* 0x0000002b5d3b7211 */ /* 0x004fe400000f0c6c */
[----:B------:R-:W-:Y:S02]  /*4810*/  LEA.HI.SX32 R3, R3, R69, 0x1c ;  /* 0x0000004503037211 */ /* 0x000fe400078fe2ff */
[----:B------:R-:W-:Y:S02]  /*4820*/  @!P1 SHF.R.U64 R11, R62, 0x10, R63 ;  /* 0x000000103e0b9819 */ /* 0x000fe4000000123f */
[----:B------:R-:W-:Y:S01]  /*4830*/  SHF.R.S32.HI R4, RZ, 0x1f, R3 ;  /* 0x0000001fff047819 */ /* 0x000fe20000011403 */
[----:B------:R-:W-:Y:S01]  /*4840*/  IMAD.SHL.U32 R40, R3, 0x8, RZ ;  /* 0x0000000803287824 */ /* 0x000fe200078e00ff */
[----:B------:R-:W-:Y:S02]  /*4850*/  @!P1 SHF.R.U32.HI R14, RZ, 0x10, R63 ;  /* 0x00000010ff0e9819 */ /* 0x000fe4000001163f */
[----:B------:R-:W-:Y:S02]  /*4860*/  LEA.HI R4, R4, R3, RZ, 0x3 ;  /* 0x0000000304047211 */ /* 0x000fe400078f18ff */
[----:B------:R-:W-:Y:S02]  /*4870*/  ISETP.GE.AND P0, PT, R40, c[0x0][0x1d4], PT ;  /* 0x0000750028007a0c */ /* 0x000fe40003f06270 */
[----:B------:R-:W-:Y:S02]  /*4880*/  SHF.R.S32.HI R3, RZ, 0x3, R4 ;  /* 0x00000003ff037819 */ /* 0x000fe40000011404 */
[----:B------:R-:W-:Y:S02]  /*4890*/  LOP3.LUT R4, R115, 0x38, R40, 0xf8, !PT ;  /* 0x0000003873047812 */ /* 0x000fe400078ef828 */
[----:B------:R-:W-:Y:S01]  /*48a0*/  @!P1 SHF.R.U64 R5, R20, 0x10, R21 ;  /* 0x0000001014059819 */ /* 0x000fe20000001215 */
[----:B------:R-:W-:Y:S01]  /*48b0*/  IMAD R3, R3, 0x1800, R12 ;  /* 0x0000180003037824 */ /* 0x000fe200078e020c */
[----:B------:R-:W-:Y:S02]  /*48c0*/  LOP3.LUT R4, R4, R148, RZ, 0x3c, !PT ;  /* 0x0000009404047212 */ /* 0x000fe400078e3cff */
[----:B------:R-:W-:Y:S02]  /*48d0*/  @!P1 PRMT R10, R26, 0x5432, R5 ;  /* 0x000054321a0a9816 */ /* 0x000fe40000000005 */
[----:B------:R-:W-:Y:S01]  /*48e0*/  @!P1 SHF.R.U32.HI R6, RZ, 0x10, R23 ;  /* 0x00000010ff069819 */ /* 0x000fe20000011617 */
[----:B------:R-:W-:Y:S01]  /*48f0*/  IMAD.IADD R3, R3, 0x1, R4 ;  /* 0x0000000103037824 */ /* 0x000fe200078e0204 */
[----:B------:R-:W-:Y:S01]  /*4900*/  @!P1 PRMT R41, R54, 0x5432, R11 ;  /* 0x0000543236299816 */ /* 0x000fe2000000000b */
[----:B------:R-:W-:Y:S01]  /*4910*/  @!P0 IMAD.WIDE R62, R40, 0x2, R42 ;  /* 0x00000002283e8825 */ /* 0x000fe200078e022a */
[----:B------:R-:W-:Y:S02]  /*4920*/  @!P1 SHF.R.U32.HI R9, RZ, 0x10, R61 ;  /* 0x00000010ff099819 */ /* 0x000fe4000001163d */
[----:B------:R-:W-:Y:S01]  /*4930*/  @!P1 SHF.R.U32.HI R4, RZ, 0x10, R21 ;  /* 0x00000010ff049819 */ /* 0x000fe20000011615 */
[----:B------:R-:W-:Y:S01]  /*4940*/  IMAD.SHL.U32 R3, R3, 0x2, RZ ;  /* 0x0000000203037824 */ /* 0x000fe200078e00ff */
[C---:B----4-:R-:W-:Y:S01]  /*4950*/  @!P1 LOP3.LUT R46, R51.reuse, 0xffff0000, RZ, 0xc0, !PT ;  /* 0xffff0000332e9812 */ /* 0x050fe200078ec0ff */
[----:B------:R-:W-:Y:S01]  /*4960*/  @!P1 IMAD.U32 R11, R48, 0x10000, RZ ;  /* 0x00010000300b9824 */ /* 0x000fe200078e00ff */
[C---:B------:R-:W-:Y:S01]  /*4970*/  @!P1 LOP3.LUT R42, R50.reuse, 0xffff0000, RZ, 0xc0, !PT ;  /* 0xffff0000322a9812 */ /* 0x040fe200078ec0ff */
[----:B------:R-:W-:Y:S01]  /*4980*/  @!P1 IMAD.U32 R44, R51, 0x10000, RZ ;  /* 0x00010000332c9824 */ /* 0x000fe200078e00ff */
[----:B------:R2:W3:Y:S01]  /*4990*/  LDS.128 R16, [R3+0x8100] ;  /* 0x0081000003107984 */ /* 0x0004e20000000c00 */
[----:B------:R-:W-:Y:S01]  /*49a0*/  @!P1 IMAD.U32 R40, R50, 0x10000, RZ ;  /* 0x0001000032289824 */ /* 0x000fe200078e00ff */
[C---:B------:R-:W-:Y:S02]  /*49b0*/  @!P1 PRMT R21, R53.reuse, 0x5410, R8 ;  /* 0x0000541035159816 */ /* 0x040fe40000000008 */
[----:B------:R-:W-:Y:S02]  /*49c0*/  @!P1 PRMT R20, R53, 0x5432, R9 ;  /* 0x0000543235149816 */ /* 0x000fe40000000009 */
[----:B------:R-:W-:Y:S02]  /*49d0*/  @!P1 SHF.L.U32 R8, R21, 0x10, RZ ;  /* 0x0000001015089819 */ /* 0x000fe400000006ff */
[----:B------:R-:W-:Y:S01]  /*49e0*/  @!P1 PRMT R9, R26, 0x5410, R4 ;  /* 0x000054101a099816 */ /* 0x000fe20000000004 */
[----:B------:R-:W-:Y:S01]  /*49f0*/  @!P1 IMAD.U32 R4, R10, 0x10000, RZ ;  /* 0x000100000a049824 */ /* 0x000fe200078e00ff */
[----:B------:R-:W-:Y:S02]  /*4a00*/  @!P1 PRMT R39, R54, 0x5410, R14 ;  /* 0x0000541036279816 */ /* 0x000fe4000000000e */
[----:B------:R-:W-:Y:S01]  /*4a10*/  @!P1 PRMT R14, R27, 0x5410, R6 ;  /* 0x000054101b0e9816 */ /* 0x000fe20000000006 */
[----:B------:R-:W-:Y:S01]  /*4a20*/  @!P1 IMAD.U32 R6, R9, 0x10000, RZ ;  /* 0x0001000009069824 */ /* 0x000fe200078e00ff */
[C---:B------:R-:W-:Y:S02]  /*4a30*/  @!P1 SHF.L.U32 R43, R39.reuse, 0x10, RZ ;  /* 0x00000010272b9819 */ /* 0x040fe400000006ff */
[----:B------:R-:W-:Y:S02]  /*4a40*/  @!P1 LOP3.LUT R45, R39, 0xffff0000, RZ, 0xc0, !PT ;  /* 0xffff0000272d9812 */ /* 0x000fe400078ec0ff */
[----:B--2---:R-:W-:Y:S01]  /*4a50*/  @!P1 SHF.R.U64 R3, R22, 0x10, R23 ;  /* 0x0000001016039819 */ /* 0x004fe20000001217 */
[----:B------:R-:W-:Y:S02]  /*4a60*/  @!P1 IMAD.U32 R22, R20, 0x10000, RZ ;  /* 0x0001000014169824 */ /* 0x000fe400078e00ff */
[----:B------:R-:W-:Y:S01]  /*4a70*/  @!P1 IMAD.U32 R23, R49, 0x10000, RZ ;  /* 0x0001000031179824 */ /* 0x000fe200078e00ff */
[----:B------:R-:W-:Y:S01]  /*4a80*/  @!P1 PRMT R15, R27, 0x5432, R3 ;  /* 0x000054321b0f9816 */ /* 0x000fe20000000003 */
[----:B---3--:R-:W-:Y:S01]  /*4a90*/  @!P1 IMAD.U32 R3, R16, 0x10000, RZ ;  /* 0x0001000010039824 */ /* 0x008fe200078e00ff */
[----:B------:R-:W-:Y:S03]  /*4aa0*/  @!P1 SHF.L.U32 R5, R17, 0x10, RZ ;  /* 0x0000001011059819 */ /* 0x000fe600000006ff */
[C---:B------:R-:W-:Y:S02]  /*4ab0*/  @!P1 FMUL.FTZ R26, R3.reuse, R8 ;  /* 0x00000008031a9220 */ /* 0x040fe40000410000 */
[----:B------:R-:W-:Y:S02]  /*4ac0*/  @!P1 FMUL.FTZ R3, R3, R4 ;  /* 0x0000000403039220 */ /* 0x000fe40000410000 */
[----:B------:R-:W-:Y:S02]  /*4ad0*/  @!P1 FMUL.FTZ R27, R5, R22 ;  /* 0x00000016051b9220 */ /* 0x000fe40000410000 */
[----:B------:R-:W-:Y:S01]  /*4ae0*/  @!P1 FFMA.FTZ R61, R11, R4, -R26 ;  /* 0x000000040b3d9223 */ /* 0x000fe2000001081a */
[----:B------:R-:W-:Y:S01]  /*4af0*/  @!P1 LOP3.LUT R26, R20, 0xffff0000, RZ, 0xc0, !PT ;  /* 0xffff0000141a9812 */ /* 0x000fe200078ec0ff */
[----:B------:R-:W-:Y:S01]  /*4b00*/  @!P1 FFMA.FTZ R3, R8, R11, R3 ;  /* 0x0000000b08039223 */ /* 0x000fe20000010003 */
[----:B------:R-:W-:Y:S01]  /*4b10*/  @!P1 LOP3.LUT R8, R16, 0xffff0000, RZ, 0xc0, !PT ;  /* 0xffff000010089812 */ /* 0x000fe200078ec0ff */
[-C--:B------:R-:W-:Y:S01]  /*4b20*/  @!P1 FMUL.FTZ R5, R5, R6.reuse ;  /* 0x0000000605059220 */ /* 0x080fe20000410000 */
[----:B------:R-:W-:Y:S01]  /*4b30*/  @!P1 LOP3.LUT R20, R21, 0xffff0000, RZ, 0xc0, !PT ;  /* 0xffff000015149812 */ /* 0x000fe200078ec0ff */
[----:B------:R-:W-:Y:S01]  /*4b40*/  @!P1 FFMA.FTZ R60, R23, R6, -R27 ;  /* 0x00000006173c9223 */ /* 0x000fe2000001081b */
[----:B------:R-:W-:Y:S02]  /*4b50*/  @!P1 LOP3.LUT R6, R17, 0xffff0000, RZ, 0xc0, !PT ;  /* 0xffff000011069812 */ /* 0x000fe400078ec0ff */
[----:B------:R-:W-:Y:S01]  /*4b60*/  @!P1 LOP3.LUT R21, R48, 0xffff0000, RZ, 0xc0, !PT ;  /* 0xffff000030159812 */ /* 0x000fe200078ec0ff */
[----:B------:R-:W-:Y:S01]  /*4b70*/  @!P1 FMUL.FTZ R11, R8, R20 ;  /* 0x00000014080b9220 */ /* 0x000fe20000410000 */
[----:B------:R-:W-:Y:S02]  /*4b80*/  @!P1 LOP3.LUT R4, R9, 0xffff0000, RZ, 0xc0, !PT ;  /* 0xffff000009049812 */ /* 0x000fe400078ec0ff */
[----:B------:R-:W-:Y:S01]  /*4b90*/  @!P1 LOP3.LUT R9, R10, 0xffff0000, RZ, 0xc0, !PT ;  /* 0xffff00000a099812 */ /* 0x000fe200078ec0ff */
[C---:B------:R-:W-:Y:S01]  /*4ba0*/  @!P1 FMUL.FTZ R10, R6.reuse, R26 ;  /* 0x0000001a060a9220 */ /* 0x040fe20000410000 */
[----:B------:R-:W-:Y:S01]  /*4bb0*/  @!P1 LOP3.LUT R27, R49, 0xffff0000, RZ, 0xc0, !PT ;  /* 0xffff0000311b9812 */ /* 0x000fe200078ec0ff */
[-C--:B------:R-:W-:Y:S02]  /*4bc0*/  @!P1 FMUL.FTZ R6, R6, R4.reuse ;  /* 0x0000000406069220 */ /* 0x080fe40000410000 */
[-C--:B------:R-:W-:Y:S01]  /*4bd0*/  @!P1 FFMA.FTZ R56, R21, R9.reuse, -R11 ;  /* 0x0000000915389223 */ /* 0x080fe2000001080b */
[----:B------:R-:W-:Y:S01]  /*4be0*/  @!P1 LOP3.LUT R11, R19, 0xffff0000, RZ, 0xc0, !PT ;  /* 0xffff0000130b9812 */ /* 0x000fe200078ec0ff */
[----:B------:R-:W-:Y:S02]  /*4bf0*/  @!P1 FFMA.FTZ R57, R27, R4, -R10 ;  /* 0x000000041b399223 */ /* 0x000fe4000001080a */
[----:B------:R-:W-:Y:S02]  /*4c00*/  @!P1 IMAD.U32 R10, R19, 0x10000, RZ ;  /* 0x00010000130a9824 */ /* 0x000fe400078e00ff */
[----:B------:R-:W-:Y:S01]  /*4c10*/  @!P1 FMUL.FTZ R4, R8, R9 ;  /* 0x0000000908049220 */ /* 0x000fe20000410000 */
[C---:B------:R-:W-:Y:S01]  /*4c20*/  @!P1 LOP3.LUT R9, R14.reuse, 0xffff0000, RZ, 0xc0, !PT ;  /* 0xffff00000e099812 */ /* 0x040fe200078ec0ff */
[----:B------:R-:W-:Y:S02]  /*4c30*/  @!P1 IMAD.U32 R8, R14, 0x10000, RZ ;  /* 0x000100000e089824 */ /* 0x000fe400078e00ff */
[----:B------:R-:W-:Y:S02]  /*4c40*/  @!P1 FMUL.FTZ R14, R10, R43 ;  /* 0x0000002b0a0e9220 */ /* 0x000fe40000410000 */
[----:B------:R-:W-:Y:S02]  /*4c50*/  @!P1 FMUL.FTZ R39, R11, R45 ;  /* 0x0000002d0b279220 */ /* 0x000fe40000410000 */
[-C--:B------:R-:W-:Y:S01]  /*4c60*/  @!P1 FFMA.FTZ R54, R44, R8.reuse, -R14 ;  /* 0x000000082c369223 */ /* 0x080fe2000001080e */
[----:B------:R-:W-:Y:S01]  /*4c70*/  @!P1 LOP3.LUT R14, R18, 0xffff0000, RZ, 0xc0, !PT ;  /* 0xffff0000120e9812 */ /* 0x000fe200078ec0ff */
[-C--:B------:R-:W-:Y:S01]  /*4c80*/  @!P1 FFMA.FTZ R53, R46, R9.reuse, -R39 ;  /* 0x000000092e359223 */ /* 0x080fe20000010827 */
[C---:B------:R-:W-:Y:S01]  /*4c90*/  @!P1 SHF.L.U32 R39, R41.reuse, 0x10, RZ ;  /* 0x0000001029279819 */ /* 0x040fe200000006ff */
[----:B------:R-:W-:Y:S01]  /*4ca0*/  @!P1 FMUL.FTZ R10, R10, R8 ;  /* 0x000000080a0a9220 */ /* 0x000fe20000410000 */
[----:B------:R-:W-:Y:S01]  /*4cb0*/  @!P1 LOP3.LUT R41, R41, 0xffff0000, RZ, 0xc0, !PT ;  /* 0xffff000029299812 */ /* 0x000fe200078ec0ff */
[----:B------:R-:W-:Y:S02]  /*4cc0*/  @!P1 IMAD.U32 R8, R18, 0x10000, RZ ;  /* 0x0001000012089824 */ /* 0x000fe400078e00ff */
[----:B------:R-:W-:Y:S02]  /*4cd0*/  @!P1 FMUL.FTZ R11, R11, R9 ;  /* 0x000000090b0b9220 */ /* 0x000fe40000410000 */
[C---:B------:R-:W-:Y:S01]  /*4ce0*/  @!P1 IMAD.U32 R9, R15.reuse, 0x10000, RZ ;  /* 0x000100000f099824 */ /* 0x040fe200078e00ff */
[----:B------:R-:W-:Y:S01]  /*4cf0*/  @!P1 LOP3.LUT R15, R15, 0xffff0000, RZ, 0xc0, !PT ;  /* 0xffff00000f0f9812 */ /* 0x000fe200078ec0ff */
[----:B------:R-:W-:Y:S02]  /*4d00*/  @!P1 FMUL.FTZ R47, R8, R39 ;  /* 0x00000027082f9220 */ /* 0x000fe40000410000 */
[----:B------:R-:W-:Y:S02]  /*4d10*/  @!P1 FMUL.FTZ R52, R14, R41 ;  /* 0x000000290e349220 */ /* 0x000fe40000410000 */
[----:B------:R-:W-:Y:S01]  /*4d20*/  @!P1 FFMA.FTZ R4, R20, R21, R4 ;  /* 0x0000001514049223 */ /* 0x000fe20000010004 */
[----:B------:R-:W-:Y:S01]  /*4d30*/  @!P1 F2FP.BF16.PACK_AB R21, R53, R54 ;  /* 0x000000363515923e */ /* 0x000fe200000010ff */
[----:B------:R-:W-:Y:S02]  /*4d40*/  @!P1 FMUL.FTZ R8, R8, R9 ;  /* 0x0000000908089220 */ /* 0x000fe40000410000 */
[----:B------:R-:W-:Y:S01]  /*4d50*/  @!P1 FFMA.FTZ R5, R22, R23, R5 ;  /* 0x0000001716059223 */ /* 0x000fe20000010005 */
[----:B------:R-:W-:Y:S01]  /*4d60*/  @!P1 F2FP.BF16.PACK_AB R3, R4, R3 ;  /* 0x000000030403923e */ /* 0x000fe200000010ff */
[----:B------:R-:W-:Y:S02]  /*4d70*/  @!P1 FFMA.FTZ R47, R40, R9, -R47 ;  /* 0x00000009282f9223 */ /* 0x000fe4000001082f */
[----:B------:R-:W-:Y:S01]  /*4d80*/  @!P1 FMUL.FTZ R9, R14, R15 ;  /* 0x0000000f0e099220 */ /* 0x000fe20000410000 */
[----:B------:R-:W-:Y:S01]  /*4d90*/  @!P1 F2FP.BF16.PACK_AB R14, R56, R61 ;  /* 0x0000003d380e923e */ /* 0x000fe200000010ff */
[----:B------:R-:W-:Y:S01]  /*4da0*/  @!P1 FFMA.FTZ R52, R42, R15, -R52 ;  /* 0x0000000f2a349223 */ /* 0x000fe20000010834 */
[----:B------:R-:W-:Y:S01]  /*4db0*/  @!P1 F2FP.BF16.PACK_AB R15, R57, R60 ;  /* 0x0000003c390f923e */ /* 0x000fe200000010ff */
[----:B------:R-:W-:Y:S02]  /*4dc0*/  @!P1 FFMA.FTZ R6, R26, R27, R6 ;  /* 0x0000001b1a069223 */ /* 0x000fe40000010006 */
[----:B------:R-:W-:Y:S01]  /*4dd0*/  @!P1 FFMA.FTZ R8, R39, R40, R8 ;  /* 0x0000002827089223 */ /* 0x000fe20000010008 */
[----:B------:R-:W-:Y:S01]  /*4de0*/  @!P1 MOV R49, R15 ;  /* 0x0000000f00319202 */ /* 0x000fe20000000f00 */
[----:B------:R-:W-:Y:S01]  /*4df0*/  @!P1 FFMA.FTZ R9, R41, R42, R9 ;  /* 0x0000002a29099223 */ /* 0x000fe20000010009 */
[----:B------:R-:W-:Y:S01]  /*4e00*/  @!P1 F2FP.BF16.PACK_AB R20, R52, R47 ;  /* 0x0000002f3414923e */ /* 0x000fe200000010ff */
[----:B------:R-:W-:Y:S01]  /*4e10*/  @!P1 FFMA.FTZ R10, R43, R44, R10 ;  /* 0x0000002c2b0a9223 */ /* 0x000fe2000001000a */
[----:B------:R-:W-:Y:S01]  /*4e20*/  @!P1 F2FP.BF16.PACK_AB R5, R6, R5 ;  /* 0x000000050605923e */ /* 0x000fe200000010ff */
        /* <DEDUP_REMOVED lines=12> */
.L_x_343:
[----:B------:R-:W-:Y:S05]  /*4ef0*/  BSYNC B0 ;  /* 0x0000000000007941 */ /* 0x000fea0003800000 */
.L_x_342:
[----:B--2---:R2:W4:Y:S01]  /*4f00*/  SHFL.IDX PT, R43, R85, 0x2, 0x181f ;  /* 0x00581f00552b7f89 */ /* 0x00452200000e0000 */
[----:B------:R-:W-:Y:S03]  /*4f10*/  ISETP.GE.OR P0, PT, R142, R73, P5 ;  /* 0x000000498e00720c */ /* 0x000fe60002f06670 */
[----:B---3--:R2:W3:Y:S10]  /*4f20*/  SHFL.IDX PT, R42, R88, 0x2, 0x181f ;  /* 0x00581f00582a7f89 */ /* 0x0084f400000e0000 */
[----:B------:R-:W-:-:S05]  /*4f30*/  @P0 BRA `(.L_x_337) ;  /* 0x00000aa000000947 */ /* 0x000fca0003800000 */
[----:B------:R-:W-:Y:S01]  /*4f40*/  SEL R3, R71, R70, !P2 ;  /* 0x0000004647037207 */ /* 0x000fe20005000000 */
[----:B------:R-:W5:Y:S01]  /*4f50*/  LDS.128 R44, [R125+0x8100] ;  /* 0x008100007d2c7984 */ /* 0x000f620000000c00 */
[----:B------:R-:W-:Y:S02]  /*4f60*/  @!P1 SHF.R.U64 R8, R64, 0x10, R65 ;  /* 0x0000001040089819 */ /* 0x000fe40000001241 */
        /* <DEDUP_REMOVED lines=8> */
[----:B------:R-:W-:Y:S02]  /*4ff0*/  @!P1 SHF.R.U64 R11, R66, 0x10, R67 ;  /* 0x00000010420b9819 */ /* 0x000fe40000001243 */
[----:B------:R-:W-:Y:S02]  /*5000*/  LEA.HI R4, R4, R3, RZ, 0x3 ;  /* 0x0000000304047211 */ /* 0x000fe400078f18ff */
[----:B------:R-:W-:Y:S02]  /*5010*/  @!P1 SHF.R.U32.HI R6, RZ, 0x10, R31 ;  /* 0x00000010ff069819 */ /* 0x000fe4000001161f */
[----:B------:R-:W-:Y:S02]  /*5020*/  SHF.R.S32.HI R3, RZ, 0x3, R4 ;  /* 0x00000003ff037819 */ /* 0x000fe40000011404 */
[----:B------:R-:W-:Y:S02]  /*5030*/  LOP3.LUT R4, R114, 0x38, R48, 0xf8, !PT ;  /* 0x0000003872047812 */ /* 0x000fe400078ef830 */
[----:B------:R-:W-:Y:S01]  /*5040*/  @!P1 PRMT R15, R37, 0x5432, R5 ;  /* 0x00005432250f9816 */ /* 0x000fe20000000005 */
[----:B------:R-:W-:Y:S01]  /*5050*/  IMAD R3, R3, 0x1800, R13 ;  /* 0x0000180003037824 */ /* 0x000fe200078e020d */
[----:B------:R-:W-:Y:S02]  /*5060*/  LOP3.LUT R4, R4, R147, RZ, 0x3c, !PT ;  /* 0x0000009304047212 */ /* 0x000fe400078e3cff */
[----:B------:R-:W-:Y:S02]  /*5070*/  @!P1 PRMT R30, R68, 0x5432, R11 ;  /* 0x00005432441e9816 */ /* 0x000fe4000000000b */
[----:B------:R-:W-:Y:S01]  /*5080*/  @!P1 PRMT R14, R37, 0x5410, R6 ;  /* 0x00005410250e9816 */ /* 0x000fe20000000006 */
[----:B------:R-:W-:Y:S01]  /*5090*/  IMAD.IADD R3, R3, 0x1, R4 ;  /* 0x0000000103037824 */ /* 0x000fe200078e0204 */
[----:B------:R-:W-:Y:S02]  /*50a0*/  @!P1 SHF.R.U32.HI R4, RZ, 0x10, R29 ;  /* 0x00000010ff049819 */ /* 0x000fe4000001161d */
[----:B------:R-:W-:Y:S01]  /*50b0*/  @!P1 PRMT R20, R55, 0x5410, R8 ;  /* 0x0000541037149816 */ /* 0x000fe20000000008 */
[----:B------:R-:W-:Y:S01]  /*50c0*/  IMAD.SHL.U32 R3, R3, 0x2, RZ ;  /* 0x0000000203037824 */ /* 0x000fe200078e00ff */
[----:B------:R-:W-:Y:S01]  /*50d0*/  @!P1 SHF.R.U32.HI R26, RZ, 0x10, R65 ;  /* 0x00000010ff1a9819 */ /* 0x000fe20000011641 */
[----:B-----5:R-:W-:Y:S01]  /*50e0*/  @!P1 IMAD.U32 R11, R44, 0x10000, RZ ;  /* 0x000100002c0b9824 */ /* 0x020fe200078e00ff */
[----:B------:R-:W-:Y:S01]  /*50f0*/  @!P1 SHF.L.U32 R23, R45, 0x10, RZ ;  /* 0x000000102d179819 */ /* 0x000fe200000006ff */
[----:B------:R-:W-:Y:S01]  /*5100*/  @!P1 IMAD.U32 R8, R20, 0x10000, RZ ;  /* 0x0001000014089824 */ /* 0x000fe200078e00ff */
[----:B------:R3:W4:Y:S01]  /*5110*/  LDS.128 R16, [R3+0x8100] ;  /* 0x0081000003107984 */ /* 0x0007220000000c00 */
[C---:B------:R-:W-:Y:S01]  /*5120*/  @!P1 IMAD.U32 R37, R47.reuse, 0x10000, RZ ;  /* 0x000100002f259824 */ /* 0x040fe200078e00ff */
[----:B------:R-:W-:Y:S02]  /*5130*/  @!P1 LOP3.LUT R40, R47, 0xffff0000, RZ, 0xc0, !PT ;  /* 0xffff00002f289812 */ /* 0x000fe400078ec0ff */
[----:B------:R-:W-:Y:S02]  /*5140*/  @!P1 LOP3.LUT R31, R46, 0xffff0000, RZ, 0xc0, !PT ;  /* 0xffff00002e1f9812 */ /* 0x000fe400078ec0ff */
[----:B------:R-:W-:Y:S02]  /*5150*/  @!P1 LOP3.LUT R20, R20, 0xffff0000, RZ, 0xc0, !PT ;  /* 0xffff000014149812 */ /* 0x000fe400078ec0ff */
[----:B------:R-:W-:Y:S02]  /*5160*/  @!P1 PRMT R26, R55, 0x5432, R26 ;  /* 0x00005432371a9816 */ /* 0x000fe4000000001a */
[----:B------:R-:W-:Y:S02]  /*5170*/  @!P1 PRMT R9, R36, 0x5410, R4 ;  /* 0x0000541024099816 */ /* 0x000fe40000000004 */
[----:B------:R-:W-:Y:S01]  /*5180*/  @!P1 SHF.R.U32.HI R39, RZ, 0x10, R67 ;  /* 0x00000010ff279819 */ /* 0x000fe20000011643 */
[C---:B------:R-:W-:Y:S01]  /*5190*/  @!P1 IMAD.U32 R22, R26.reuse, 0x10000, RZ ;  /* 0x000100001a169824 */ /* 0x040fe200078e00ff */
[----:B------:R-:W-:Y:S01]  /*51a0*/  @!P1 LOP3.LUT R26, R26, 0xffff0000, RZ, 0xc0, !PT ;  /* 0xffff00001a1a9812 */ /* 0x000fe200078ec0ff */
[----:B------:R-:W-:Y:S01]  /*51b0*/  @!P1 IMAD.U32 R6, R9, 0x10000, RZ ;  /* 0x0001000009069824 */ /* 0x000fe200078e00ff */
[----:B------:R-:W-:Y:S02]  /*51c0*/  @!P1 PRMT R39, R68, 0x5410, R39 ;  /* 0x0000541044279816 */ /* 0x000fe40000000027 */
[----:B------:R-:W-:Y:S02]  /*51d0*/  ISETP.GE.AND P0, PT, R48, c[0x0][0x1d4], PT ;  /* 0x0000750030007a0c */ /* 0x000fe40003f06270 */
[----:B---3--:R-:W-:Y:S02]  /*51e0*/  @!P1 SHF.R.U64 R3, R28, 0x10, R29 ;  /* 0x000000101c039819 */ /* 0x008fe4000000121d */
[----:B------:R-:W-:Y:S02]  /*51f0*/  @!P1 SHF.L.U32 R29, R46, 0x10, RZ ;  /* 0x000000102e1d9819 */ /* 0x000fe400000006ff */
[----:B------:R-:W-:Y:S01]  /*5200*/  @!P1 PRMT R10, R36, 0x5432, R3 ;  /* 0x00005432240a9816 */ /* 0x000fe20000000003 */
[C---:B------:R-:W-:Y:S01]  /*5210*/  @!P1 IMAD.U32 R36, R39.reuse, 0x10000, RZ ;  /* 0x0001000027249824 */ /* 0x040fe200078e00ff */
[----:B------:R-:W-:Y:S03]  /*5220*/  @!P1 LOP3.LUT R39, R39, 0xffff0000, RZ, 0xc0, !PT ;  /* 0xffff000027279812 */ /* 0x000fe600078ec0ff */
[----:B------:R-:W-:Y:S02]  /*5230*/  @!P1 IMAD.U32 R4, R10, 0x10000, RZ ;  /* 0x000100000a049824 */ /* 0x000fe400078e00ff */
[----:B----4-:R-:W-:Y:S01]  /*5240*/  @!P1 IMAD.U32 R5, R17, 0x10000, RZ ;  /* 0x0001000011059824 */ /* 0x010fe200078e00ff */
[----:B------:R-:W-:Y:S03]  /*5250*/  @!P1 SHF.L.U32 R3, R16, 0x10, RZ ;  /* 0x0000001010039819 */ /* 0x000fe600000006ff */
[----:B------:R-:W-:Y:S02]  /*5260*/  @!P1 FMUL.FTZ R27, R5, R22 ;  /* 0x00000016051b9220 */ /* 0x000fe40000410000 */
[C---:B------:R-:W-:Y:S02]  /*5270*/  @!P1 FMUL.FTZ R21, R3.reuse, R8 ;  /* 0x0000000803159220 */ /* 0x040fe40000410000 */
[----:B------:R-:W-:Y:S02]  /*5280*/  @!P1 FMUL.FTZ R3, R3, R4 ;  /* 0x0000000403039220 */ /* 0x000fe40000410000 */
[-C--:B------:R-:W-:Y:S02]  /*5290*/  @!P1 FMUL.FTZ R5, R5, R6.reuse ;  /* 0x0000000605059220 */ /* 0x080fe40000410000 */
[----:B------:R-:W-:Y:S01]  /*52a0*/  @!P1 FFMA.FTZ R3, R8, R11, R3 ;  /* 0x0000000b08039223 */ /* 0x000fe20000010003 */
[----:B------:R-:W-:Y:S01]  /*52b0*/  @!P1 LOP3.LUT R8, R16, 0xffff0000, RZ, 0xc0, !PT ;  /* 0xffff000010089812 */ /* 0x000fe200078ec0ff */
[----:B------:R-:W-:Y:S01]  /*52c0*/  @!P1 FFMA.FTZ R54, R23, R6, -R27 ;  /* 0x0000000617369223 */ /* 0x000fe2000001081b */
[----:B------:R-:W-:Y:S01]  /*52d0*/  @!P1 LOP3.LUT R27, R45, 0xffff0000, RZ, 0xc0, !PT ;  /* 0xffff00002d1b9812 */ /* 0x000fe200078ec0ff */
[----:B------:R-:W-:Y:S01]  /*52e0*/  @!P1 FFMA.FTZ R55, R11, R4, -R21 ;  /* 0x000000040b379223 */ /* 0x000fe20000010815 */
[----:B------:R-:W-:Y:S01]  /*52f0*/  @!P1 LOP3.LUT R21, R44, 0xffff0000, RZ, 0xc0, !PT ;  /* 0xffff00002c159812 */ /* 0x000fe200078ec0ff */
[----:B------:R-:W-:Y:S01]  /*5300*/  @!P1 FMUL.FTZ R11, R8, R20 ;  /* 0x00000014080b9220 */ /* 0x000fe20000410000 */
[----:B------:R-:W-:Y:S02]  /*5310*/  @!P1 LOP3.LUT R4, R9, 0xffff0000, RZ, 0xc0, !PT ;  /* 0xffff000009049812 */ /* 0x000fe400078ec0ff */
[----:B------:R-:W-:Y:S02]  /*5320*/  @!P1 LOP3.LUT R9, R10, 0xffff0000, RZ, 0xc0, !PT ;  /* 0xffff00000a099812 */ /* 0x000fe400078ec0ff */
[----:B------:R-:W-:Y:S03]  /*5330*/  @!P1 LOP3.LUT R6, R17, 0xffff0000, RZ, 0xc0, !PT ;  /* 0xffff000011069812 */ /* 0x000fe600078ec0ff */
[-C--:B------:R-:W-:Y:S01]  /*5340*/  @!P1 FFMA.FTZ R52, R21, R9.reuse, -R11 ;  /* 0x0000000915349223 */ /* 0x080fe2000001080b */
[----:B------:R-:W-:Y:S01]  /*5350*/  @!P1 LOP3.LUT R11, R19, 0xffff0000, RZ, 0xc0, !PT ;  /* 0xffff0000130b9812 */ /* 0x000fe200078ec0ff */
[C---:B------:R-:W-:Y:S02]  /*5360*/  @!P1 FMUL.FTZ R10, R6.reuse, R26 ;  /* 0x0000001a060a9220 */ /* 0x040fe40000410000 */
[-C--:B------:R-:W-:Y:S02]  /*5370*/  @!P1 FMUL.FTZ R6, R6, R4.reuse ;  /* 0x0000000406069220 */ /* 0x080fe40000410000 */
        /* <DEDUP_REMOVED lines=9> */
[-C--:B------:R-:W-:Y:S02]  /*5410*/  @!P1 FFMA.FTZ R50, R40, R9.reuse, -R28 ;  /* 0x0000000928329223 */ /* 0x080fe4000001081c */
[C---:B------:R-:W-:Y:S01]  /*5420*/  @!P1 IMAD.U32 R28, R30.reuse, 0x10000, RZ ;  /* 0x000100001e1c9824 */ /* 0x040fe200078e00ff */
[----:B------:R-:W-:Y:S01]  /*5430*/  @!P1 LOP3.LUT R30, R30, 0xffff0000, RZ, 0xc0, !PT ;  /* 0xffff00001e1e9812 */ /* 0x000fe200078ec0ff */
[----:B------:R-:W-:Y:S02]  /*5440*/  @!P1 FMUL.FTZ R10, R10, R8 ;  /* 0x000000080a0a9220 */ /* 0x000fe40000410000 */
[----:B------:R-:W-:Y:S02]  /*5450*/  @!P1 IMAD.U32 R8, R18, 0x10000, RZ ;  /* 0x0001000012089824 */ /* 0x000fe400078e00ff */
[----:B------:R-:W-:Y:S02]  /*5460*/  @!P1 FMUL.FTZ R11, R11, R9 ;  /* 0x000000090b0b9220 */ /* 0x000fe40000410000 */
[C---:B------:R-:W-:Y:S01]  /*5470*/  @!P1 IMAD.U32 R9, R15.reuse, 0x10000, RZ ;  /* 0x000100000f099824 */ /* 0x040fe200078e00ff */
[----:B------:R-:W-:Y:S01]  /*5480*/  @!P1 LOP3.LUT R15, R15, 0xffff0000, RZ, 0xc0, !PT ;  /* 0xffff00000f0f9812 */ /* 0x000fe200078ec0ff */
[----:B------:R-:W-:Y:S02]  /*5490*/  @!P1 FMUL.FTZ R41, R8, R28 ;  /* 0x0000001c08299220 */ /* 0x000fe40000410000 */
[----:B------:R-:W-:Y:S02]  /*54a0*/  @!P1 FMUL.FTZ R49, R14, R30 ;  /* 0x0000001e0e319220 */ /* 0x000fe40000410000 */
[----:B------:R-:W-:Y:S02]  /*54b0*/  @!P1 FFMA.FTZ R41, R29, R9, -R41 ;  /* 0x000000091d299223 */ /* 0x000fe40000010829 */
[----:B------:R-:W-:Y:S02]  /*54c0*/  @!P1 FFMA.FTZ R49, R31, R15, -R49 ;  /* 0x0000000f1f319223 */ /* 0x000fe40000010831 */
[----:B------:R-:W-:Y:S02]  /*54d0*/  @!P1 FMUL.FTZ R8, R8, R9 ;  /* 0x0000000908089220 */ /* 0x000fe40000410000 */
[----:B------:R-:W-:Y:S01]  /*54e0*/  @!P1 FMUL.FTZ R9, R14, R15 ;  /* 0x0000000f0e099220 */ /* 0x000fe20000410000 */
[----:B------:R-:W-:Y:S01]  /*54f0*/  @!P1 F2FP.BF16.PACK_AB R15, R50, R51 ;  /* 0x00000033320f923e */ /* 0x000fe200000010ff */
[----:B------:R-:W-:Y:S01]  /*5500*/  @!P1 FFMA.FTZ R4, R20, R21, R4 ;  /* 0x0000001514049223 */ /* 0x000fe20000010004 */
[----:B------:R-:W-:Y:S01]  /*5510*/  @!P1 F2FP.BF16.PACK_AB R20, R52, R55 ;  /* 0x000000373414923e */ /* 0x000fe200000010ff */
[----:B------:R-:W-:Y:S01]  /*5520*/  @!P1 FFMA.FTZ R5, R22, R23, R5 ;  /* 0x0000001716059223 */ /* 0x000fe20000010005 */
[----:B------:R-:W-:Y:S01]  /*5530*/  @!P1 F2FP.BF16.PACK_AB R14, R49, R41 ;  /* 0x00000029310e923e */ /* 0x000fe200000010ff */
[----:B------:R-:W-:Y:S01]  /*5540*/  @!P1 IMAD.MOV.U32 R47, RZ, RZ, R15 ;  /* 0x000000ffff2f9224 */ /* 0x000fe200078e000f */
[----:B------:R-:W-:Y:S01]  /*5550*/  @!P1 F2FP.BF16.PACK_AB R21, R53, R54 ;  /* 0x000000363515923e */ /* 0x000fe200000010ff */
[----:B------:R-:W-:Y:S01]  /*5560*/  @!P1 IMAD.MOV.U32 R44, RZ, RZ, R20 ;  /* 0x000000ffff2c9224 */ /* 0x000fe200078e0014 */
[----:B------:R-:W-:Y:S01]  /*5570*/  @!P1 F2FP.BF16.PACK_AB R3, R4, R3 ;  /* 0x000000030403923e */ /* 0x000fe200000010ff */
[----:B------:R-:W-:Y:S01]  /*5580*/  @!P1 IMAD.MOV.U32 R46, RZ, RZ, R14 ;  /* 0x000000ffff2e9224 */ /* 0x000fe200078e000e */
[----:B------:R-:W-:Y:S01]  /*5590*/  @!P1 MOV R45, R21 ;  /* 0x00000015002d9202 */ /* 0x000fe20000000f00 */
[----:B------:R-:W-:Y:S02]  /*55a0*/  @!P1 FFMA.FTZ R6, R26, R27, R6 ;  /* 0x0000001b1a069223 */ /* 0x000fe40000010006 */
[----:B------:R-:W-:Y:S02]  /*55b0*/  @!P1 FFMA.FTZ R8, R28, R29, R8 ;  /* 0x0000001d1c089223 */ /* 0x000fe40000010008 */
[----:B------:R-:W-:Y:S01]  /*55c0*/  @!P1 FFMA.FTZ R9, R30, R31, R9 ;  /* 0x0000001f1e099223 */ /* 0x000fe20000010009 */
[----:B------:R3:W-:Y:S01]  /*55d0*/  ST.E.128 [R56.64], R44 ;  /* 0x0000002c38007985 */ /* 0x0007e2000c101d12 */
[----:B------:R-:W-:Y:S01]  /*55e0*/  @!P1 FFMA.FTZ R10, R36, R37, R10 ;  /* 0x00000025240a9223 */ /* 0x000fe2000001000a */
[----:B------:R-:W-:Y:S01]  /*55f0*/  @!P1 F2FP.BF16.PACK_AB R5, R6, R5 ;  /* 0x000000050605923e */ /* 0x000fe200000010ff */
[----:B------:R-:W-:Y:S01]  /*5600*/  @!P1 FFMA.FTZ R11, R39, R40, R11 ;  /* 0x00000028270b9223 */ /* 0x000fe2000001000b */
[----:B------:R-:W-:Y:S01]  /*5610*/  @!P1 F2FP.BF16.PACK_AB R8, R9, R8 ;  /* 0x000000080908923e */ /* 0x000fe200000010ff */
[----:B------:R-:W-:Y:S01]  /*5620*/  @!P1 IMAD.MOV.U32 R16, RZ, RZ, R3 ;  /* 0x000000ffff109224 */ /* 0x000fe200078e0003 */
[----:B------:R-:W-:Y:S02]  /*5630*/  @!P1 MOV R17, R5 ;  /* 0x0000000500119202 */ /* 0x000fe40000000f00 */
        /* <DEDUP_REMOVED lines=8> */
.L_x_321:
[----:B------:R1:W2:Y:S01]  /*56c0*/  SHFL.IDX PT, R5, R85, RZ, 0x181f ;  /* 0x00181fff55057589 */ /* 0x0002a200000e0000 */
[----:B------:R-:W-:Y:S01]  /*56d0*/  IMAD R3, R38, -0x60, R2 ;  /* 0xffffffa026037824 */ /* 0x000fe200078e0202 */
[----:B------:R-:W-:Y:S02]  /*56e0*/  BSSY B0, `(.L_x_344) ;  /* 0x0000011000007945 */ /* 0x000fe40003800000 */
[----:B------:R1:W3:Y:S02]  /*56f0*/  SHFL.IDX PT, R4, R88, RZ, 0x181f ;  /* 0x00181fff58047589 */ /* 0x0002e400000e0000 */
[----:B------:R-:W-:Y:S04]  /*5700*/  IMNMX R3, R3, 0x60, PT ;  /* 0x0000006003037817 */ /* 0x000fe80003800200 */
[----:B------:R-:W-:Y:S04]  /*5710*/  IADD3 R6, -R35, R3, RZ ;  /* 0x0000000323067210 */ /* 0x000fe80007ffe1ff */
[----:B------:R-:W-:Y:S11]  /*5720*/  ISETP.GE.AND P0, PT, R6, 0x1, PT ;  /* 0x000000010600780c */ /* 0x000ff60003f06270 */
[----:B------:R-:W-:Y:S02]  /*5730*/  @!UPT UIADD3 URZ, URZ, URZ, URZ ;  /* 0x0000003f3f3ff290 */ /* 0x000fe4000fffe03f */
[----:B------:R-:W-:-:S05]  /*5740*/  @!P0 BRA `(.L_x_345) ;  /* 0x000000a000008947 */ /* 0x000fca0003800000 */
[----:B-12---:R-:W1:Y:S01]  /*5750*/  @!P5 LDS.128 R16, [R72+0x8100] ;  /* 0x008100004810d984 */ /* 0x006e620000000c00 */
[CC--:B---3--:R-:W-:Y:S04]  /*5760*/  @!P5 LEA R8, P0, R24.reuse, R4.reuse, 0x1 ;  /* 0x000000041808d211 */ /* 0x0c8fe800078008ff */
        /* <DEDUP_REMOVED lines=8> */
.L_x_345:
[----:B-12---:R-:W-:Y:S05]  /*57f0*/  BSYNC B0 ;  /* 0x0000000000007941 */ /* 0x006fea0003800000 */
.L_x_344:
[----:B------:R1:W2:Y:S01]  /*5800*/  SHFL.IDX PT, R3, R85, 0x1, 0x181f ;  /* 0x00381f0055037f89 */ /* 0x0002a200000e0000 */
[----:B------:R-:W-:Y:S01]  /*5810*/  ISETP.GE.AND P0, PT, R6, 0x21, PT ;  /* 0x000000210600780c */ /* 0x000fe20003f06270 */
[----:B------:R-:W-:Y:S02]  /*5820*/  BSSY B0, `(.L_x_346) ;  /* 0x000000d000007945 */ /* 0x000fe40003800000 */
[----:B---3--:R1:W3:Y:S10]  /*5830*/  SHFL.IDX PT, R4, R88, 0x1, 0x181f ;  /* 0x00381f0058047f89 */ /* 0x0082f400000e0000 */
        /* <DEDUP_REMOVED lines=11> */
.L_x_347:
[----:B------:R-:W-:Y:S05]  /*58f0*/  BSYNC B0 ;  /* 0x0000000000007941 */ /* 0x000fea0003800000 */
.L_x_346:
[----:B--2---:R2:W4:Y:S01]  /*5900*/  SHFL.IDX PT, R3, R85, 0x2, 0x181f ;  /* 0x00581f0055037f89 */ /* 0x00452200000e0000 */
[----:B------:R-:W-:Y:S03]  /*5910*/  ISETP.GE.AND P0, PT, R6, 0x41, PT ;  /* 0x000000410600780c */ /* 0x000fe60003f06270 */
        /* <DEDUP_REMOVED lines=12> */
.L_x_337:
[----:B------:R-:W-:Y:S05]  /*59e0*/  BSYNC B2 ;  /* 0x0000000000027941 */ /* 0x000fea0003800000 */
.L_x_320:
[----:B----4-:R-:W-:Y:S01]  /*59f0*/  IMAD R17, R38, -0x60, RZ ;  /* 0xffffffa026117824 */ /* 0x010fe200078e02ff */
[----:B------:R-:W-:Y:S01]  /*5a00*/  ISETP.NE.AND P6, PT, R134, RZ, PT ;  /* 0x000000ff8600720c */ /* 0x000fe20003fc5270 */
[----:B--23--:R-:W-:Y:S01]  /*5a10*/  IMAD.WIDE R8, R38, 0x60, R112 ;  /* 0x0000006026087825 */ /* 0x00cfe200078e0270 */
[----:B------:R-:W-:Y:S03]  /*5a20*/  BSSY B0, `(.L_x_348) ;  /* 0x000004a000007945 */ /* 0x000fe60003800000 */
[----:B------:R-:W-:Y:S02]  /*5a30*/  IMAD.IADD R3, R119, 0x1, R17 ;  /* 0x0000000177037824 */ /* 0x000fe400078e0211 */
[----:B------:R-:W-:Y:S02]  /*5a40*/  IMAD R4, R104, c[0x0][0x208], RZ ;  /* 0x0000820068047a24 */ /* 0x000fe400078e02ff */
[----:B------:R-:W-:Y:S01]  /*5a50*/  IMAD R10, R105, c[0x0][0x218], RZ ;  /* 0x00008600690a7a24 */ /* 0x000fe200078e02ff */
[----:B------:R-:W-:Y:S01]  /*5a60*/  ISETP.GE.AND P1, PT, R3, 0x21, PT ;  /* 0x000000210300780c */ /* 0x000fe20003f26270 */
[C---:B------:R-:W-:Y:S02]  /*5a70*/  IMAD R6, R92.reuse, c[0x0][0x20c], R4 ;  /* 0x000083005c067a24 */ /* 0x040fe400078e0204 */
[----:B------:R-:W-:Y:S04]  /*5a80*/  IMAD.WIDE.U32 R4, R92, c[0x0][0x208], RZ ;  /* 0x000082005c047a25 */ /* 0x000fe800078e00ff */
[----:B------:R-:W-:Y:S01]  /*5a90*/  IMAD R10, R91, c[0x0][0x21c], R10 ;  /* 0x000087005b0a7a24 */ /* 0x000fe200078e020a */
[----:B------:R-:W-:Y:S05]  /*5aa0*/  IADD3 R5, R5, R6, RZ ;  /* 0x0000000605057210 */ /* 0x000fea0007ffe0ff */
[C---:B------:R-:W-:Y:S01]  /*5ab0*/  @P1 IADD3 R11, P0, R8.reuse, 0x20, RZ ;  /* 0x00000020080b1810 */ /* 0x040fe20007f1e0ff */
[----:B------:R-:W-:Y:S03]  /*5ac0*/  IMAD.WIDE.U32 R4, R91, c[0x0][0x218], R4 ;  /* 0x000086005b047a25 */ /* 0x000fe600078e0004 */
[----:B------:R-:W-:Y:S02]  /*5ad0*/  @P1 IADD3.X R18, RZ, R9, RZ, P0, !PT ;  /* 0x00000009ff121210 */ /* 0x000fe400007fe4ff */
[----:B------:R-:W-:Y:S11]  /*5ae0*/  ISETP.GE.AND P0, PT, R3, 0x41, PT ;  /* 0x000000410300780c */ /* 0x000ff60003f06270 */
[----:B------:R-:W-:Y:S02]  /*5af0*/  @!UPT UIADD3 URZ, URZ, URZ, URZ ;  /* 0x0000003f3f3ff290 */ /* 0x000fe4000fffe03f */
[----:B------:R-:W-:Y:S05]  /*5b00*/  @P0 IADD3 R16, P3, R8, 0x40, RZ ;  /* 0x0000004008100810 */ /* 0x000fea0007f7e0ff */
[----:B------:R-:W-:Y:S01]  /*5b10*/  @P0 IMAD.X R19, RZ, RZ, R9, P3 ;  /* 0x000000ffff130224 */ /* 0x000fe200018e0609 */
[----:B------:R-:W-:Y:S04]  /*5b20*/  IADD3 R6, P3, R152, R4, RZ ;  /* 0x0000000498067210 */ /* 0x000fe80007f7e0ff */
[----:B------:R-:W-:Y:S02]  /*5b30*/  IADD3.X R10, R131, R5, R10, P3, !PT ;  /* 0x00000005830a7210 */ /* 0x000fe40001ffe40a */
[----:B------:R-:W-:Y:S11]  /*5b40*/  ISETP.GE.AND P3, PT, R3, 0x1, PT ;  /* 0x000000010300780c */ /* 0x000ff60003f66270 */
[----:B------:R-:W-:Y:S02]  /*5b50*/  @!UPT UIADD3 URZ, URZ, URZ, URZ ;  /* 0x0000003f3f3ff290 */ /* 0x000fe4000fffe03f */
[----:B------:R-:W-:Y:S01]  /*5b60*/  @P3 MOV R5, R106 ;  /* 0x0000006a00053202 */ /* 0x000fe20000000f00 */
[----:B------:R-:W-:Y:S02]  /*5b70*/  @P3 IMAD R3, R9, c[0x0][0x258], RZ ;  /* 0x0000960009033a24 */ /* 0x000fe400078e02ff */
[----:B------:R-:W-:Y:S04]  /*5b80*/  @P3 IMAD.MOV.U32 R4, RZ, RZ, R94 ;  /* 0x000000ffff043224 */ /* 0x000fe800078e005e */
[C---:B------:R-:W-:Y:S04]  /*5b90*/  @P3 IMAD.WIDE.U32 R4, R8.reuse, c[0x0][0x258], R4 ;  /* 0x0000960008043a25 */ /* 0x040fe800078e0004 */
[----:B------:R-:W-:Y:S01]  /*5ba0*/  @P3 IMAD R8, R8, c[0x0][0x25c], R3 ;  /* 0x0000970008083a24 */ /* 0x000fe200078e0203 */
[----:B------:R-:W-:Y:S01]  /*5bb0*/  @P3 LEA R14, P4, R4, c[0x0][0x250], 0x1 ;  /* 0x00009400040e3a11 */ /* 0x000fe200078808ff */
[----:B------:R-:W-:Y:S02]  /*5bc0*/  @P1 IMAD R3, R18, c[0x0][0x258], RZ ;  /* 0x0000960012031a24 */ /* 0x000fe400078e02ff */
[----:B------:R-:W-:Y:S02]  /*5bd0*/  @P3 IMAD.IADD R8, R5, 0x1, R8 ;  /* 0x0000000105083824 */ /* 0x000fe400078e0208 */
[----:B------:R-:W-:Y:S02]  /*5be0*/  @P1 IMAD.MOV.U32 R5, RZ, RZ, R106 ;  /* 0x000000ffff051224 */ /* 0x000fe400078e006a */
[C---:B------:R-:W-:Y:S01]  /*5bf0*/  @P1 IMAD R3, R11.reuse, c[0x0][0x25c], R3 ;  /* 0x000097000b031a24 */ /* 0x040fe200078e0203 */
[----:B------:R-:W-:Y:S02]  /*5c00*/  @P3 LEA.HI.X R15, R4, c[0x0][0x254], R8, 0x1, P4 ;  /* 0x00009500040f3a11 */ /* 0x000fe400020f0c08 */
[----:B------:R-:W-:Y:S02]  /*5c10*/  @P1 MOV R4, R94 ;  /* 0x0000005e00041202 */ /* 0x000fe40000000f00 */
[C---:B------:R-:W-:Y:S03]  /*5c20*/  LEA R21, P4, R6.reuse, c[0x0][0x1f8], 0x1 ;  /* 0x00007e0006157a11 */ /* 0x040fe600078808ff */
[----:B------:R-:W-:Y:S01]  /*5c30*/  @P1 IMAD.WIDE.U32 R4, R11, c[0x0][0x258], R4 ;  /* 0x000096000b041a25 */ /* 0x000fe200078e0004 */
[----:B------:R-:W-:Y:S04]  /*5c40*/  LEA.HI.X R20, R6, c[0x0][0x1fc], R10, 0x1, P4 ;  /* 0x00007f0006147a11 */ /* 0x000fe800020f0c0a */
[C---:B------:R-:W-:Y:S02]  /*5c50*/  @P1 LEA R10, P4, R4.reuse, c[0x0][0x250], 0x1 ;  /* 0x00009400040a1a11 */ /* 0x040fe400078808ff */
[----:B------:R-:W-:Y:S02]  /*5c60*/  @P1 IADD3 R3, R5, R3, RZ ;  /* 0x0000000305031210 */ /* 0x000fe40007ffe0ff */
[----:B------:R-:W-:Y:S02]  /*5c70*/  @P0 MOV R5, R106 ;  /* 0x0000006a00050202 */ /* 0x000fe40000000f00 */
[----:B------:R-:W-:Y:S01]  /*5c80*/  @P1 LEA.HI.X R11, R4, c[0x0][0x254], R3, 0x1, P4 ;  /* 0x00009500040b1a11 */ /* 0x000fe200020f0c03 */
[----:B------:R-:W-:Y:S02]  /*5c90*/  @P0 IMAD.MOV.U32 R4, RZ, RZ, R94 ;  /* 0x000000ffff040224 */ /* 0x000fe400078e005e */
[----:B------:R-:W-:Y:S02]  /*5ca0*/  @P0 IMAD R3, R19, c[0x0][0x258], RZ ;  /* 0x0000960013030a24 */ /* 0x000fe400078e02ff */
[C---:B------:R-:W-:Y:S04]  /*5cb0*/  @P0 IMAD.WIDE.U32 R4, R16.reuse, c[0x0][0x258], R4 ;  /* 0x0000960010040a25 */ /* 0x040fe800078e0004 */
[----:B------:R-:W-:Y:S01]  /*5cc0*/  @P0 IMAD R3, R16, c[0x0][0x25c], R3 ;  /* 0x0000970010030a24 */ /* 0x000fe200078e0203 */
[C---:B------:R-:W-:Y:S03]  /*5cd0*/  @P0 LEA R8, P4, R4.reuse, c[0x0][0x250], 0x1 ;  /* 0x0000940004080a11 */ /* 0x040fe600078808ff */
[----:B------:R-:W-:Y:S01]  /*5ce0*/  @P0 IMAD.IADD R3, R5, 0x1, R3 ;  /* 0x0000000105030824 */ /* 0x000fe200078e0203 */
[----:B------:R-:W-:Y:S04]  /*5cf0*/  IADD3 R5, R17, R2, RZ ;  /* 0x0000000211057210 */ /* 0x000fe80007ffe0ff */
[----:B------:R-:W-:Y:S02]  /*5d00*/  @P0 LEA.HI.X R9, R4, c[0x0][0x254], R3, 0x1, P4 ;  /* 0x0000950004090a11 */ /* 0x000fe400020f0c03 */
[----:B------:R2:W3:Y:S01]  /*5d10*/  SHFL.IDX PT, R4, R21, RZ, 0x181f ;  /* 0x00181fff15047589 */ /* 0x0004e200000e0000 */
[----:B------:R-:W-:Y:S02]  /*5d20*/  ISETP.NE.AND P4, PT, R135, RZ, PT ;  /* 0x000000ff8700720c */ /* 0x000fe40003f85270 */
[----:B------:R-:W-:Y:S02]  /*5d30*/  IMNMX R5, R5, 0x60, PT ;  /* 0x0000006005057817 */ /* 0x000fe40003800200 */
[----:B------:R2:W4:Y:S03]  /*5d40*/  SHFL.IDX PT, R3, R20, RZ, 0x181f ;  /* 0x00181fff14037589 */ /* 0x00052600000e0000 */
[----:B------:R-:W-:Y:S06]  /*5d50*/  IMAD.IADD R6, R5, 0x1, -R35 ;  /* 0x0000000105067824 */ /* 0x000fec00078e0a23 */
[----:B------:R-:W-:Y:S01]  /*5d60*/  @!PT LDS RZ, [RZ] ;  /* 0x00000000fffff984 */ /* 0x000fe20000000800 */
[----:B------:R2:W-:Y:S05]  /*5d70*/  @P3 LDGSTS.E.BYPASS.LTC128B.128 [R72+0x100], [R14.64], !P4 ;  /* 0x001000000e483fae */ /* 0x0005ea000e101d52 */
[----:B------:R2:W-:Y:S05]  /*5d80*/  @P3 LDGSTS.E.BYPASS.LTC128B.128 [R72+0x3100], [R14.64+0x80], !P6 ;  /* 0x031000800e483fae */ /* 0x0005ea000f101d52 */
[----:B------:R2:W-:Y:S05]  /*5d90*/  @P1 LDGSTS.E.BYPASS.LTC128B.128 [R72+0x1100], [R10.64], !P4 ;  /* 0x011000000a481fae */ /* 0x0005ea000e101d52 */
[----:B------:R2:W-:Y:S05]  /*5da0*/  @P1 LDGSTS.E.BYPASS.LTC128B.128 [R72+0x4100], [R10.64+0x80], !P6 ;  /* 0x041000800a481fae */ /* 0x0005ea000f101d52 */
[----:B------:R2:W-:Y:S05]  /*5db0*/  @P0 LDGSTS.E.BYPASS.LTC128B.128 [R72+0x2100], [R8.64], !P4 ;  /* 0x0210000008480fae */ /* 0x0005ea000e101d52 */
[----:B------:R2:W-:Y:S01]  /*5dc0*/  @P0 LDGSTS.E.BYPASS.LTC128B.128 [R72+0x5100], [R8.64+0x80], !P6 ;  /* 0x0510008008480fae */ /* 0x0005e2000f101d52 */
[----:B------:R-:W-:Y:S04]  /*5dd0*/  ISETP.GE.AND P0, PT, R6, 0x1, PT ;  /* 0x000000010600780c */ /* 0x000fe80003f06270 */
[----:B------:R-:W0:Y:S01]  /*5de0*/  LDGDEPBAR ;  /* 0x00000000000079af */ /* 0x000e220000000000 */
[----:B------:R-:W-:Y:S04]  /*5df0*/  DEPBAR.LE SB0, 0x0 ;  /* 0x000080000000791a */ /* 0x000fe80000000000 */
[----:B------:R-:W-:Y:S06]  /*5e00*/  BAR.SYNC.DEFER_BLOCKING 0x0 ;  /* 0x0000000000007b1d */ /* 0x000fec0000010000 */
[----:B------:R-:W-:-:S05]  /*5e10*/  @!P0 BRA `(.L_x_349) ;  /* 0x000000a000008947 */ /* 0x000fca0003800000 */
[----:B--234-:R-:W2:Y:S01]  /*5e20*/  @!P5 LDS.128 R16, [R72+0x100] ;  /* 0x000100004810d984 */ /* 0x01cea20000000c00 */
[CC--:B------:R-:W-:Y:S04]  /*5e30*/  @!P5 LEA R8, P0, R24.reuse, R4.reuse, 0x1 ;  /* 0x000000041808d211 */ /* 0x0c0fe800078008ff */
[-C--:B------:R-:W-:Y:S02]  /*5e40*/  @!P5 LEA.HI.X R9, R24, R3.reuse, R25, 0x1, P0 ;  /* 0x000000031809d211 */ /* 0x080fe400000f0c19 */
[----:B------:R-:W-:Y:S11]  /*5e50*/  ISETP.GE.AND P0, PT, R89, c[0x0][0x1d4], PT ;  /* 0x0000750059007a0c */ /* 0x000ff60003f06270 */
[----:B------:R-:W-:Y:S02]  /*5e60*/  @!UPT UIADD3 URZ, URZ, URZ, URZ ;  /* 0x0000003f3f3ff290 */ /* 0x000fe4000fffe03f */
[C---:B------:R-:W-:Y:S04]  /*5e70*/  @!P0 LEA R4, P1, R82.reuse, R4, 0x1 ;  /* 0x0000000452048211 */ /* 0x040fe800078208ff */
[----:B------:R-:W-:Y:S01]  /*5e80*/  @!P0 LEA.HI.X R5, R82, R3, R90, 0x1, P1 ;  /* 0x0000000352058211 */ /* 0x000fe200008f0c5a */
[----:B--2---:R-:W-:Y:S04]  /*5e90*/  @!P5 ST.E.128 [R8.64], R16 ;  /* 0x000000100800d985 */ /* 0x004fe8000c101d12 */
[----:B------:R-:W2:Y:S04]  /*5ea0*/  @!P0 LDS.128 R8, [R72+0x3100] ;  /* 0x0031000048088984 */ /* 0x000ea80000000c00 */
[----:B--2---:R2:W-:Y:S02]  /*5eb0*/  @!P0 ST.E.128 [R4.64], R8 ;  /* 0x0000000804008985 */ /* 0x0045e4000c101d12 */
.L_x_349:
[----:B--234-:R-:W-:Y:S05]  /*5ec0*/  BSYNC B0 ;  /* 0x0000000000007941 */ /* 0x01cfea0003800000 */
.L_x_348:
[----:B------:R2:W3:Y:S01]  /*5ed0*/  SHFL.IDX PT, R3, R20, 0x1, 0x181f ;  /* 0x00381f0014037f89 */ /* 0x0004e200000e0000 */
[----:B------:R-:W-:Y:S01]  /*5ee0*/  ISETP.GE.AND P0, PT, R6, 0x21, PT ;  /* 0x000000210600780c */ /* 0x000fe20003f06270 */
[----:B------:R-:W-:Y:S02]  /*5ef0*/  BSSY B0, `(.L_x_350) ;  /* 0x000000d000007945 */ /* 0x000fe40003800000 */
[----:B------:R2:W4:Y:S10]  /*5f00*/  SHFL.IDX PT, R4, R21, 0x1, 0x181f ;  /* 0x00381f0015047f89 */ /* 0x00053400000e0000 */
[----:B------:R-:W-:-:S05]  /*5f10*/  @!P0 BRA `(.L_x_351) ;  /* 0x000000a000008947 */ /* 0x000fca0003800000 */
[----:B------:R-:W5:Y:S01]  /*5f20*/  @!P5 LDS.128 R16, [R72+0x1100] ;  /* 0x001100004810d984 */ /* 0x000f620000000c00 */
[CC--:B----4-:R-:W-:Y:S04]  /*5f30*/  @!P5 LEA R8, P0, R24.reuse, R4.reuse, 0x1 ;  /* 0x000000041808d211 */ /* 0x0d0fe800078008ff */
[-C--:B---3--:R-:W-:Y:S02]  /*5f40*/  @!P5 LEA.HI.X R9, R24, R3.reuse, R25, 0x1, P0 ;  /* 0x000000031809d211 */ /* 0x088fe400000f0c19 */
[----:B------:R-:W-:Y:S11]  /*5f50*/  ISETP.GE.AND P0, PT, R89, c[0x0][0x1d4], PT ;  /* 0x0000750059007a0c */ /* 0x000ff60003f06270 */
[----:B------:R-:W-:Y:S02]  /*5f60*/  @!UPT UIADD3 URZ, URZ, URZ, URZ ;  /* 0x0000003f3f3ff290 */ /* 0x000fe4000fffe03f */
[C---:B------:R-:W-:Y:S04]  /*5f70*/  @!P0 LEA R4, P1, R82.reuse, R4, 0x1 ;  /* 0x0000000452048211 */ /* 0x040fe800078208ff */
[----:B------:R-:W-:Y:S01]  /*5f80*/  @!P0 LEA.HI.X R5, R82, R3, R90, 0x1, P1 ;  /* 0x0000000352058211 */ /* 0x000fe200008f0c5a */
[----:B-----5:R-:W-:Y:S04]  /*5f90*/  @!P5 ST.E.128 [R8.64], R16 ;  /* 0x000000100800d985 */ /* 0x020fe8000c101d12 */
[----:B------:R-:W3:Y:S04]  /*5fa0*/  @!P0 LDS.128 R8, [R72+0x4100] ;  /* 0x0041000048088984 */ /* 0x000ee80000000c00 */
[----:B---3--:R3:W-:Y:S02]  /*5fb0*/  @!P0 ST.E.128 [R4.64], R8 ;  /* 0x0000000804008985 */ /* 0x0087e4000c101d12 */
.L_x_351:
[----:B------:R-:W-:Y:S05]  /*5fc0*/  BSYNC B0 ;  /* 0x0000000000007941 */ /* 0x000fea0003800000 */
.L_x_350:
[----:B---3--:R3:W1:Y:S01]  /*5fd0*/  SHFL.IDX PT, R3, R20, 0x2, 0x181f ;  /* 0x00581f0014037f89 */ /* 0x00866200000e0000 */
[----:B------:R-:W-:Y:S01]  /*5fe0*/  ISETP.GE.AND P0, PT, R6, 0x41, PT ;  /* 0x000000410600780c */ /* 0x000fe20003f06270 */
[----:B------:R-:W-:Y:S02]  /*5ff0*/  BSSY B0, `(.L_x_352) ;  /* 0x000000d000007945 */ /* 0x000fe40003800000 */
[----:B----4-:R3:W4:Y:S10]  /*6000*/  SHFL.IDX PT, R4, R21, 0x2, 0x181f ;  /* 0x00581f0015047f89 */ /* 0x01073400000e0000 */
[----:B------:R-:W-:-:S05]  /*6010*/  @!P0 BRA `(.L_x_353) ;  /* 0x000000a000008947 */ /* 0x000fca0003800000 */
[----:B------:R-:W5:Y:S01]  /*6020*/  @!P5 LDS.128 R16, [R72+0x2100] ;  /* 0x002100004810d984 */ /* 0x000f620000000c00 */
[CC--:B----4-:R-:W-:Y:S04]  /*6030*/  @!P5 LEA R8, P0, R24.reuse, R4.reuse, 0x1 ;  /* 0x000000041808d211 */ /* 0x0d0fe800078008ff */
[-C--:B-1----:R-:W-:Y:S02]  /*6040*/  @!P5 LEA.HI.X R9, R24, R3.reuse, R25, 0x1, P0 ;  /* 0x000000031809d211 */ /* 0x082fe400000f0c19 */
[----:B------:R-:W-:Y:S11]  /*6050*/  ISETP.GE.AND P0, PT, R89, c[0x0][0x1d4], PT ;  /* 0x0000750059007a0c */ /* 0x000ff60003f06270 */
[----:B------:R-:W-:Y:S02]  /*6060*/  @!UPT UIADD3 URZ, URZ, URZ, URZ ;  /* 0x0000003f3f3ff290 */ /* 0x000fe4000fffe03f */
[C---:B------:R-:W-:Y:S04]  /*6070*/  @!P0 LEA R4, P1, R82.reuse, R4, 0x1 ;  /* 0x0000000452048211 */ /* 0x040fe800078208ff */
[----:B------:R-:W-:Y:S01]  /*6080*/  @!P0 LEA.HI.X R5, R82, R3, R90, 0x1, P1 ;  /* 0x0000000352058211 */ /* 0x000fe200008f0c5a */
[----:B-----5:R-:W-:Y:S04]  /*6090*/  @!P5 ST.E.128 [R8.64], R16 ;  /* 0x000000100800d985 */ /* 0x020fe8000c101d12 */
[----:B------:R-:W1:Y:S04]  /*60a0*/  @!P0 LDS.128 R8, [R72+0x5100] ;  /* 0x0051000048088984 */ /* 0x000e680000000c00 */
[----:B-1----:R1:W-:Y:S02]  /*60b0*/  @!P0 ST.E.128 [R4.64], R8 ;  /* 0x0000000804008985 */ /* 0x0023e4000c101d12 */
.L_x_353:
[----:B------:R-:W-:Y:S05]  /*60c0*/  BSYNC B0 ;  /* 0x0000000000007941 */ /* 0x000fea0003800000 */
.L_x_352:
[C---:B------:R-:W-:Y:S02]  /*60d0*/  ISETP.GT.AND P0, PT, R38.reuse, R124, PT ;  /* 0x0000007c2600720c */ /* 0x040fe40003f04270 */
[----:B------:R-:W-:Y:S11]  /*60e0*/  IADD3 R38, R38, -0x1, RZ ;  /* 0xffffffff26267810 */ /* 0x000ff60007ffe0ff */
[----:B-1--4-:R-:W-:Y:S01]  /*60f0*/  @P0 SHF.R.S32.HI R4, RZ, 0x1f, R38 ;  /* 0x0000001fff040819 */ /* 0x012fe20000011426 */
[----:B------:R-:W-:Y:S02]  /*6100*/  @P0 IMAD R3, R146, R38, RZ ;  /* 0x0000002692030224 */ /* 0x000fe400078e02ff */
[----:B------:R-:W-:Y:S02]  /*6110*/  @P0 IMAD.MOV.U32 R8, RZ, RZ, R120 ;  /* 0x000000ffff080224 */ /* 0x000fe400078e0078 */
        /* <DEDUP_REMOVED lines=21> */
[----:B------:R1:W-:Y:S04]  /*6270*/  @P0 LDGSTS.E.BYPASS.LTC128B.128 [R72+0xa100], [R14.64], !P4 ;  /* 0x0a1000000e480fae */ /* 0x0003e8000e101d52 */
[----:B------:R1:W-:Y:S04]  /*6280*/  @P0 LDGSTS.E.BYPASS.LTC128B.128 [R72+0xd100], [R10.64], !P6 ;  /* 0x0d1000000a480fae */ /* 0x0003e8000f101d52 */
[----:B------:R-:W0:Y:S01]  /*6290*/  LDGDEPBAR ;  /* 0x00000000000079af */ /* 0x000e220000000000 */
[----:B------:R-:W-:-:S05]  /*62a0*/  @P0 BRA `(.L_x_354) ;  /* 0xffffb72000000947 */ /* 0x000fca000383ffff */
[----:B------:R-:W-:Y:S06]  /*62b0*/  BAR.SYNC.DEFER_BLOCKING 0x0 ;  /* 0x0000000000007b1d */ /* 0x000fec0000010000 */
.L_x_319:
[----:B------:R-:W-:Y:S01]  /*62c0*/  IMAD.MOV.U32 R26, RZ, RZ, c[0x0][0x2c4] ;  /* 0x0000b100ff1a7624 */ /* 0x000fe200078e00ff */
[----:B------:R-:W-:Y:S01]  /*62d0*/  IADD3 R0, R218, 0x7f, RZ ;  /* 0x0000007fda007810 */ /* 0x000fe20007ffe0ff */
[----:B------:R-:W-:-:S03]  /*62e0*/  IMAD.MOV.U32 R171, RZ, RZ, c[0x0][0x32c] ;  /* 0x0000cb00ffab7624 */ /* 0x000fc600078e00ff */
[----:B------:R-:W-:Y:S02]  /*62f0*/  ISETP.NE.AND P3, PT, R26, 0x1, PT ;  /* 0x000000011a00780c */ /* 0x000fe40003f65270 */
[----:B------:R-:W-:-:S11]  /*6300*/  ISETP.GE.AND P1, PT, R171, 0x1, PT ;  /* 0x00000001ab00780c */ /* 0x000fd60003f26270 */
[----:B------:R-:W-:-:S05]  /*6310*/  @P3 IMAD.HI.U32 R2, R0, c[0x0][0x2c8], RZ ;  /* 0x0000b20000023a27 */ /* 0x000fca00078e00ff */
[----:B------:R-:W-:-:S05]  /*6320*/  @P3 SHF.R.U32.HI R0, RZ, c[0x0][0x2cc], R2 ;  /* 0x0000b300ff003a19 */ /* 0x000fca0000011602 */
[----:B------:R-:W-:-:S05]  /*6330*/  IMAD.IADD R0, R144, 0x1, R0 ;  /* 0x0000000190007824 */ /* 0x000fca00078e0200 */
[----:B------:R-:W-:Y:S01]  /*6340*/  IADD3 R3, R0, c[0x0][0x328], RZ ;  /* 0x0000ca0000037a10 */ /* 0x000fe20007ffe0ff */
[----:B------:R-:W-:Y:S05]  /*6350*/  @!P1 BRA `(.L_x_355) ;  /* 0x000000f000009947 */ /* 0x000fea0003800000 */
[C---:B------:R-:W-:Y:S01]  /*6360*/  ISETP.GT.AND P0, PT, R0.reuse, RZ, PT ;  /* 0x000000ff0000720c */ /* 0x040fe20003f04270 */
[----:B-1----:R-:W-:Y:S01]  /*6370*/  IMAD.MOV.U32 R4, RZ, RZ, c[0x0][0x32c] ;  /* 0x0000cb00ff047624 */ /* 0x002fe200078e00ff */
        /* <DEDUP_REMOVED lines=8> */
.L_x_356:
[----:B------:R-:W-:-:S13]  /*6400*/  ISETP.NE.AND P0, PT, R4, 0x1, PT ;  /* 0x000000010400780c */ /* 0x000fda0003f05270 */
[----:B------:R-:W-:-:S05]  /*6410*/  @P0 IMAD.HI.U32 R0, R2, c[0x0][0x330], RZ ;  /* 0x0000cc0002000a27 */ /* 0x000fca00078e00ff */
[----:B------:R-:W-:-:S05]  /*6420*/  @P0 SHF.R.U32.HI R2, RZ, c[0x0][0x334], R0 ;  /* 0x0000cd00ff020a19 */ /* 0x000fca0000011600 */
.L_x_357:
[----:B------:R-:W-:-:S05]  /*6430*/  IMAD R2, R2, R4, c[0x0][0x32c] ;  /* 0x0000cb0002027624 */ /* 0x000fca00078e0204 */
[----:B------:R-:W-:-:S03]  /*6440*/  IMNMX R3, R3, R2, PT ;  /* 0x0000000203037217 */ /* 0x000fc60003800200 */
.L_x_355:
[----:B------:R-:W4:Y:S01]  /*6450*/  LDL R198, [R1+0x2c] ;  /* 0x00002c0001c67983 */ /* 0x000f220000100800 */
[----:B------:R-:W-:Y:S01]  /*6460*/  IADD3 R3, R3, 0x5f, RZ ;  /* 0x0000005f03037810 */ /* 0x000fe20007ffe0ff */
[----:B------:R-:W-:-:S04]  /*6470*/  @P3 IMAD.HI.U32 R2, R218, c[0x0][0x2c8], RZ ;  /* 0x0000b200da023a27 */ /* 0x000fc800078e00ff */
[----:B------:R-:W-:-:S04]  /*6480*/  IMAD.HI R3, R3, 0x2aaaaaab, RZ ;  /* 0x2aaaaaab03037827 */ /* 0x000fc800078e02ff */
[----:B------:R-:W-:Y:S01]  /*6490*/  IMAD.MOV.U32 R0, RZ, RZ, R218 ;  /* 0x000000ffff007224 */ /* 0x000fe200078e00da */
[----:B------:R-:W-:Y:S02]  /*64a0*/  @P3 SHF.R.U32.HI R0, RZ, c[0x0][0x2cc], R2 ;  /* 0x0000b300ff003a19 */ /* 0x000fe40000011602 */
[----:B------:R-:W-:-:S04]  /*64b0*/  SHF.R.U32.HI R2, RZ, 0x1f, R3 ;  /* 0x0000001fff027819 */ /* 0x000fc80000011603 */
[----:B------:R-:W-:-:S04]  /*64c0*/  LEA.HI.SX32 R2, R3, R2, 0x1c ;  /* 0x0000000203027211 */ /* 0x000fc800078fe2ff */
[----:B------:R-:W-:Y:S01]  /*64d0*/  IMNMX R227, R2, R145, PT ;  /* 0x0000009102e37217 */ /* 0x000fe20003800200 */
[----:B----4-:R-:W-:-:S05]  /*64e0*/  IMAD.IADD R0, R198, 0x1, R0 ;  /* 0x00000001c6007824 */ /* 0x010fca00078e0200 */
[----:B------:R-:W-:Y:S01]  /*64f0*/  IADD3 R3, R0, -c[0x0][0x324], RZ ;  /* 0x8000c90000037a10 */ /* 0x000fe20007ffe0ff */
[----:B------:R-:W-:Y:S05]  /*6500*/  @!P1 BRA `(.L_x_358) ;  /* 0x000000f000009947 */ /* 0x000fea0003800000 */
        /* <DEDUP_REMOVED lines=9> */
.L_x_359:
[----:B------:R-:W-:-:S04]  /*65a0*/  MOV R2, c[0x0][0x32c] ;  /* 0x0000cb0000027a02 */ /* 0x000fc80000000f00 */
[----:B------:R-:W-:-:S13]  /*65b0*/  ISETP.NE.AND P0, PT, R2, 0x1, PT ;  /* 0x000000010200780c */ /* 0x000fda0003f05270 */
[----:B------:R-:W-:-:S05]  /*65c0*/  @P0 IMAD.HI.U32 R2, R0, c[0x0][0x330], RZ ;  /* 0x0000cc0000020a27 */ /* 0x000fca00078e00ff */
[----:B------:R-:W-:-:S05]  /*65d0*/  @P0 SHF.R.U32.HI R0, RZ, c[0x0][0x334], R2 ;  /* 0x0000cd00ff000a19 */ /* 0x000fca0000011602 */
.L_x_360:
[----:B------:R-:W-:-:S05]  /*65e0*/  IMAD R0, R0, c[0x0][0x32c], RZ ;  /* 0x0000cb0000007a24 */ /* 0x000fca00078e02ff */
[----:B------:R-:W-:-:S05]  /*65f0*/  IMNMX R3, R3, R0, !PT ;  /* 0x0000000003037217 */ /* 0x000fca0007800200 */
.L_x_358:
[----:B------:R-:W-:Y:S01]  /*6600*/  IMAD.HI R0, R3, 0x2aaaaaab, RZ ;  /* 0x2aaaaaab03007827 */ /* 0x000fe200078e02ff */
[----:B------:R-:W-:Y:S01]  /*6610*/  PLOP3.LUT P2, PT, PT, PT, PT, 0x80, 0x0 ;  /* 0x000000000000781c */ /* 0x000fe20003f4f070 */
[----:B-1----:R-:W-:Y:S01]  /*6620*/  CS2R R10, SRZ ;  /* 0x00000000000a7805 */ /* 0x002fe2000001ff00 */
        /* <DEDUP_REMOVED lines=11> */
[----:B------:R-:W-:Y:S01]  /*66e0*/  IMAD.MOV.U32 R54, RZ, RZ, RZ ;  /* 0x000000ffff367224 */ /* 0x000fe200078e00ff */
[----:B------:R-:W-:Y:S01]  /*66f0*/  MOV R56, RZ ;  /* 0x000000ff00387202 */ /* 0x000fe20000000f00 */
[----:B------:R-:W-:Y:S01]  /*6700*/  CS2R R16, SRZ ;  /* 0x0000000000107805 */ /* 0x000fe2000001ff00 */
[----:B------:R-:W-:Y:S01]  /*6710*/  ISETP.GT.AND P0, PT, R227, R252, PT ;  /* 0x000000fce300720c */ /* 0x000fe20003f04270 */
[----:B------:R-:W-:Y:S01]  /*6720*/  IMAD.MOV.U32 R122, RZ, RZ, RZ ;  /* 0x000000ffff7a7224 */ /* 0x000fe200078e00ff */
[----:B------:R-:W-:Y:S01]  /*6730*/  MOV R52, RZ ;  /* 0x000000ff00347202 */ /* 0x000fe20000000f00 */
[----:B------:R-:W-:Y:S01]  /*6740*/  CS2R R18, SRZ ;  /* 0x0000000000127805 */ /* 0x000fe2000001ff00 */
[----:B------:R-:W-:Y:S01]  /*6750*/  MOV R120, RZ ;  /* 0x000000ff00787202 */ /* 0x000fe20000000f00 */
[----:B------:R-:W-:Y:S01]  /*6760*/  IMAD.MOV.U32 R118, RZ, RZ, RZ ;  /* 0x000000ffff767224 */ /* 0x000fe200078e00ff */
[----:B--23--:R-:W-:Y:S01]  /*6770*/  CS2R R20, SRZ ;  /* 0x0000000000147805 */ /* 0x00cfe2000001ff00 */
[----:B------:R-:W-:Y:S01]  /*6780*/  MOV R116, RZ ;  /* 0x000000ff00747202 */ /* 0x000fe20000000f00 */
[----:B------:R-:W-:Y:S01]  /*6790*/  IMAD.MOV.U32 R114, RZ, RZ, RZ ;  /* 0x000000ffff727224 */ /* 0x000fe200078e00ff */
[----:B------:R-:W-:Y:S01]  /*67a0*/  CS2R R22, SRZ ;  /* 0x0000000000167805 */ /* 0x000fe2000001ff00 */
[----:B------:R-:W-:Y:S01]  /*67b0*/  MOV R112, RZ ;  /* 0x000000ff00707202 */ /* 0x000fe20000000f00 */
[----:B------:R-:W-:Y:S01]  /*67c0*/  IMAD.MOV.U32 R110, RZ, RZ, RZ ;  /* 0x000000ffff6e7224 */ /* 0x000fe200078e00ff */
[----:B------:R-:W-:Y:S01]  /*67d0*/  CS2R R24, SRZ ;  /* 0x0000000000187805 */ /* 0x000fe2000001ff00 */
[----:B------:R-:W-:Y:S01]  /*67e0*/  MOV R108, RZ ;  /* 0x000000ff006c7202 */ /* 0x000fe20000000f00 */
[----:B------:R-:W-:Y:S01]  /*67f0*/  CS2R R106, SRZ ;  /* 0x00000000006a7805 */ /* 0x000fe2000001ff00 */
[----:B------:R-:W-:Y:S01]  /*6800*/  IMAD.MOV.U32 R104, RZ, RZ, RZ ;  /* 0x000000ffff687224 */ /* 0x000fe200078e00ff */
[----:B------:R-:W-:Y:S01]  /*6810*/  CS2R R102, SRZ ;  /* 0x0000000000667805 */ /* 0x000fe2000001ff00 */
[----:B------:R-:W-:Y:S01]  /*6820*/  MOV R27, RZ ;  /* 0x000000ff001b7202 */ /* 0x000fe20000000f00 */
[----:B------:R-:W-:Y:S01]  /*6830*/  IMAD.MOV.U32 R100, RZ, RZ, RZ ;  /* 0x000000ffff647224 */ /* 0x000fe200078e00ff */
        /* <DEDUP_REMOVED lines=11> */
[----:B------:R-:W-:Y:S01]  /*68f0*/  CS2R R78, SRZ ;  /* 0x00000000004e7805 */ /* 0x000fe2000001ff00 */
[----:B------:R-:W-:Y:S01]  /*6900*/  MOV R76, RZ ;  /* 0x000000ff004c7202 */ /* 0x000fe20000000f00 */
[----:B------:R-:W-:Y:S01]  /*6910*/  CS2R R32, SRZ ;  /* 0x0000000000207805 */ /* 0x000fe2000001ff00 */
[----:B------:R-:W-:Y:S05]  /*6920*/  @!P0 BRA `(.L_x_361) ;  /* 0x00016a9000008947 */ /* 0x000fea0003800000 */
[----:B------:R-:W2:Y:S01]  /*6930*/  LDL R4, [R1+0x28] ;  /* 0x0000280001047983 */ /* 0x000ea20000100800 */
[----:B------:R-:W-:-:S03]  /*6940*/  ISETP.NE.U32.AND P0, PT, RZ, c[0x0][0x340], PT ;  /* 0x0000d000ff007a0c */ /* 0x000fc60003f05070 */
[----:B------:R-:W3:Y:S01]  /*6950*/  LDL R170, [R1+0x8] ;  /* 0x0000080001aa7983 */ /* 0x000ee20000100800 */
[----:B------:R-:W-:-:S03]  /*6960*/  ISETP.NE.AND.EX P0, PT, RZ, c[0x0][0x344], PT, P0 ;  /* 0x0000d100ff007a0c */ /* 0x000fc60003f05300 */
[----:B------:R-:W4:Y:S10]  /*6970*/  LDL R216, [R1+0x24] ;  /* 0x0000240001d87983 */ /* 0x000f340000100800 */
[----:B------:R-:W-:-:S04]  /*6980*/  @P0 IMAD.MOV.U32 R2, RZ, RZ, 0x4 ;  /* 0x00000004ff020424 */ /* 0x000fc800078e00ff */
[----:B--2---:R-:W-:-:S05]  /*6990*/  @P0 IMAD.WIDE R2, R4, R2, c[0x0][0x340] ;  /* 0x0000d00004020625 */ /* 0x004fca00078e0202 */
[----:B------:R1:W2:Y:S01]  /*69a0*/  @P0 LDG.E R0, [R2.64] ;  /* 0x0000001202000981 */ /* 0x0002a2000c1e1900 */
[----:B------:R-:W-:Y:S01]  /*69b0*/  SHF.R.S32.HI R168, RZ, 0x1f, R167 ;  /* 0x0000001fffa87819 */ /* 0x000fe200000114a7 */
[----:B------:R-:W-:Y:S02]  /*69c0*/  IMAD.MOV.U32 R84, RZ, RZ, 0x60 ;  /* 0x00000060ff547424 */ /* 0x000fe400078e00ff */
[----:B------:R-:W-:Y:S02]  /*69d0*/  IMAD.MOV.U32 R221, RZ, RZ, c[0x0][0x2b8] ;  /* 0x0000ae00ffdd7624 */ /* 0x000fe400078e00ff */
[----:B------:R-:W-:Y:S01]  /*69e0*/  IMAD R164, R227, R84, -0x60 ;  /* 0xffffffa0e3a47424 */ /* 0x000fe200078e0254 */
[----:B-1----:R-:W-:-:S04]  /*69f0*/  LEA.HI R3, R168, R167, RZ, 0x3 ;  /* 0x000000a7a8037211 */ /* 0x002fc800078f18ff */
[----:B------:R-:W-:Y:S02]  /*6a00*/  LOP3.LUT R2, R3, 0xfffffff8, RZ, 0xc0, !PT ;  /* 0xfffffff803027812 */ /* 0x000fe400078ec0ff */
[----:B------:R-:W-:-:S03]  /*6a10*/  SHF.R.S32.HI R68, RZ, 0x3, R3 ;  /* 0x00000003ff447819 */ /* 0x000fc60000011403 */
[----:B------:R-:W-:-:S04]  /*6a20*/  IMAD.IADD R48, R167, 0x1, -R2 ;  /* 0x00000001a7307824 */ /* 0x000fc800078e0a02 */
[----:B------:R-:W-:Y:S01]  /*6a30*/  IMAD R197, R48, 0x20, R68 ;  /* 0x0000002030c57824 */ /* 0x000fe200078e0244 */
[----:B------:R-:W-:-:S03]  /*6a40*/  ISETP.NE.AND P1, PT, R221, 0x1, PT ;  /* 0x00000001dd00780c */ /* 0x000fc60003f25270 */
[----:B------:R-:W-:-:S04]  /*6a50*/  IMAD.IADD R2, R197, 0x1, R164 ;  /* 0x00000001c5027824 */ /* 0x000fc800078e02a4 */
[----:B----4-:R-:W-:Y:S01]  /*6a60*/  IMAD.IADD R9, R2, 0x1, R216 ;  /* 0x0000000102097824 */ /* 0x010fe200078e02d8 */
[----:B------:R-:W-:-:S03]  /*6a70*/  LOP3.LUT R215, R215, 0xffdfffff, RZ, 0xc0, !PT ;  /* 0xffdfffffd7d77812 */ /* 0x000fc600078ec0ff */
[----:B------:R-:W-:Y:S02]  /*6a80*/  IMAD.MOV.U32 R8, RZ, RZ, R9 ;  /* 0x000000ffff087224 */ /* 0x000fe400078e0009 */
[----:B------:R-:W-:Y:S01]  /*6a90*/  @P1 LOP3.LUT R215, R215, 0x200000, RZ, 0xfc, !PT ;  /* 0x00200000d7d71812 */ /* 0x000fe200078efcff */
[----:B------:R-:W-:Y:S01]  /*6aa0*/  IMAD.MOV.U32 R217, RZ, RZ, RZ ;  /* 0x000000ffffd97224 */ /* 0x000fe200078e00ff */
[----:B------:R-:W-:Y:S04]  /*6ab0*/  STL [R1], R197 ;  /* 0x000000c501007387 */ /* 0x000fe80000100800 */
[----:B------:R-:W-:Y:S01]  /*6ac0*/  BAR.SYNC.DEFER_BLOCKING 0x0 ;  /* 0x0000000000007b1d */ /* 0x000fe20000010000 */
[----:B------:R-:W-:Y:S01]  /*6ad0*/  @!P0 IMAD.MOV.U32 R0, RZ, RZ, R4 ;  /* 0x000000ffff008224 */ /* 0x000fe200078e0004 */
[----:B---3--:R-:W-:-:S04]  /*6ae0*/  ISETP.GE.AND P0, PT, R2, R170, PT ;  /* 0x000000aa0200720c */ /* 0x008fc80003f06270 */
[----:B--2---:R-:W-:Y:S02]  /*6af0*/  SHF.R.S32.HI R3, RZ, 0x1f, R0 ;  /* 0x0000001fff037819 */ /* 0x004fe40000011400 */
[----:B------:R-:W-:-:S03]  /*6b00*/  ISETP.GT.OR P0, PT, R197, 0x5f, P0 ;  /* 0x0000005fc500780c */ /* 0x000fc60000704670 */
[----:B------:R-:W-:Y:S02]  /*6b10*/  IMAD R2, R3, c[0x0][0x2b0], RZ ;  /* 0x0000ac0003027a24 */ /* 0x000fe400078e02ff */
[----:B------:R-:W-:-:S04]  /*6b20*/  @P1 IMAD.HI.U32 R3, R9, c[0x0][0x2bc], RZ ;  /* 0x0000af0009031a27 */ /* 0x000fc800078e00ff */
[C---:B------:R-:W-:Y:S01]  /*6b30*/  IMAD R2, R0.reuse, c[0x0][0x2b4], R2 ;  /* 0x0000ad0000027a24 */ /* 0x040fe200078e0202 */
[----:B------:R-:W-:Y:S01]  /*6b40*/  @P1 SHF.R.U32.HI R8, RZ, c[0x0][0x2c0], R3 ;  /* 0x0000b000ff081a19 */ /* 0x000fe20000011603 */
[----:B------:R-:W-:-:S04]  /*6b50*/  IMAD.WIDE.U32 R222, R0, c[0x0][0x2b0], RZ ;  /* 0x0000ac0000de7a25 */ /* 0x000fc800078e00ff */
[----:B------:R-:W-:Y:S01]  /*6b60*/  IMAD.IADD R191, R223, 0x1, R2 ;  /* 0x00000001dfbf7824 */ /* 0x000fe200078e0202 */
[----:B------:R-:W-:-:S04]  /*6b70*/  @!P0 IADD3 R0, P1, R8, R222, RZ ;  /* 0x000000de08008210 */ /* 0x000fc80007f3e0ff */
[----:B------:R-:W-:Y:S02]  /*6b80*/  @!P0 LEA.HI.X.SX32 R3, R8, R191, 0x1, P1 ;  /* 0x000000bf08038211 */ /* 0x000fe400008f0eff */
[----:B------:R-:W-:-:S04]  /*6b90*/  @!P0 LEA R2, P1, R0, c[0x0][0x2a0], 0x2 ;  /* 0x0000a80000028a11 */ /* 0x000fc800078210ff */
[----:B------:R-:W-:-:S05]  /*6ba0*/  @!P0 LEA.HI.X R3, R0, c[0x0][0x2a4], R3, 0x2, P1 ;  /* 0x0000a90000038a11 */ /* 0x000fca00008f1403 */
[----:B------:R1:W2:Y:S04]  /*6bb0*/  @!P0 LDG.E R217, [R2.64] ;  /* 0x0000001202d98981 */ /* 0x0002a8000c1e1900 */
[----:B------:R-:W-:Y:S04]  /*6bc0*/  STL.64 [R1+0x18], R222 ;  /* 0x000018de01007387 */ /* 0x000fe80000100a00 */
[----:B------:R-:W-:Y:S04]  /*6bd0*/  STL [R1+0x20], R191 ;  /* 0x000020bf01007387 */ /* 0x000fe80000100800 */
[----:B------:R-:W3:Y:S04]  /*6be0*/  LDL R169, [R1+0xc] ;  /* 0x00000c0001a97983 */ /* 0x000ee80000100800 */
[----:B------:R-:W4:Y:S01]  /*6bf0*/  S2R R31, SR_CTAID.Y ;  /* 0x00000000001f7919 */ /* 0x000f220000002600 */
[----:B------:R-:W-:-:S05]  /*6c00*/  SHF.R.S32.HI R0, RZ, 0x1f, R140 ;  /* 0x0000001fff007819 */ /* 0x000fca000001148c */
[----:B------:R-:W-:Y:S01]  /*6c10*/  IMAD R0, R0, c[0x0][0x178], RZ ;  /* 0x00005e0000007a24 */ /* 0x000fe200078e02ff */
[----:B------:R-:W-:Y:S01]  /*6c20*/  ISETP.NE.U32.AND P0, PT, RZ, c[0x0][0x348], PT ;  /* 0x0000d200ff007a0c */ /* 0x000fe20003f05070 */
[----:B-1----:R-:W-:-:S04]  /*6c30*/  IMAD.WIDE.U32 R2, R140, c[0x0][0x178], RZ ;  /* 0x00005e008c027a25 */ /* 0x002fc800078e00ff */
[----:B------:R-:W-:Y:S01]  /*6c40*/  IMAD R0, R140, c[0x0][0x17c], R0 ;  /* 0x00005f008c007a24 */ /* 0x000fe200078e0200 */
[----:B------:R-:W-:Y:S01]  /*6c50*/  ISETP.NE.AND.EX P0, PT, RZ, c[0x0][0x34c], PT, P0 ;  /* 0x0000d300ff007a0c */ /* 0x000fe20003f05300 */
[----:B------:R-:W-:Y:S02]  /*6c60*/  IMAD R6, R156, c[0x0][0x1b8], RZ ;  /* 0x00006e009c067a24 */ /* 0x000fe400078e02ff */
[----:B------:R-:W-:Y:S01]  /*6c70*/  IMAD.IADD R3, R3, 0x1, R0 ;  /* 0x0000000103037824 */ /* 0x000fe200078e0200 */
[----:B------:R-:W-:Y:S01]  /*6c80*/  SHF.R.S32.HI R0, RZ, 0x1f, R4 ;  /* 0x0000001fff007819 */ /* 0x000fe20000011404 */
[----:B------:R-:W-:-:S03]  /*6c90*/  IMAD.IADD R7, R218, 0x1, R197 ;  /* 0x00000001da077824 */ /* 0x000fc600078e02c5 */
[----:B------:R-:W-:Y:S01]  /*6ca0*/  SEL R5, R0, RZ, !P0 ;  /* 0x000000ff00057207 */ /* 0x000fe20004000000 */
[C---:B----4-:R-:W-:Y:S02]  /*6cb0*/  IMAD R6, R31.reuse, c[0x0][0x1bc], R6 ;  /* 0x00006f001f067a24 */ /* 0x050fe400078e0206 */
[----:B------:R-:W-:Y:S01]  /*6cc0*/  IMAD.WIDE.U32 R2, R31, c[0x0][0x1b8], R2 ;  /* 0x00006e001f027a25 */ /* 0x000fe200078e0002 */
[----:B------:R-:W-:-:S03]  /*6cd0*/  SEL R4, R4, RZ, !P0 ;  /* 0x000000ff04047207 */ /* 0x000fc60004000000 */
[----:B------:R-:W-:Y:S02]  /*6ce0*/  IMAD.IADD R3, R3, 0x1, R6 ;  /* 0x0000000103037824 */ /* 0x000fe400078e0206 */
[----:B------:R-:W-:-:S04]  /*6cf0*/  @P3 IMAD.HI.U32 R6, R7, c[0x0][0x2c8], RZ ;  /* 0x0000b20007063a27 */ /* 0x000fc800078e00ff */
[----:B------:R-:W-:Y:S02]  /*6d00*/  IMAD R5, R5, c[0x0][0x1c0], RZ ;  /* 0x0000700005057a24 */ /* 0x000fe400078e02ff */
[----:B------:R-:W-:Y:S01]  /*6d10*/  IMAD.MOV.U32 R0, RZ, RZ, R7 ;  /* 0x000000ffff007224 */ /* 0x000fe200078e0007 */
[----:B------:R-:W-:Y:S01]  /*6d20*/  @P3 SHF.R.U32.HI R0, RZ, c[0x0][0x2cc], R6 ;  /* 0x0000b300ff003a19 */ /* 0x000fe20000011606 */
[C---:B------:R-:W-:Y:S02]  /*6d30*/  IMAD R5, R4.reuse, c[0x0][0x1c4], R5 ;  /* 0x0000710004057a24 */ /* 0x040fe400078e0205 */
[----:B------:R-:W-:Y:S01]  /*6d40*/  IMAD.WIDE.U32 R2, R4, c[0x0][0x1c0], R2 ;  /* 0x0000700004027a25 */ /* 0x000fe200078e0002 */
[----:B------:R-:W-:-:S03]  /*6d50*/  SHF.R.S32.HI R4, RZ, 0x1f, R0 ;  /* 0x0000001fff047819 */ /* 0x000fc60000011400 */
[----:B------:R-:W-:Y:S02]  /*6d60*/  IMAD.IADD R3, R3, 0x1, R5 ;  /* 0x0000000103037824 */ /* 0x000fe400078e0205 */
[----:B------:R-:W-:Y:S02]  /*6d70*/  IMAD.MOV R5, RZ, RZ, -R8 ;  /* 0x000000ffff057224 */ /* 0x000fe400078e0a08 */
[----:B------:R-:W-:Y:S02]  /*6d80*/  IMAD.MOV R6, RZ, RZ, -R0 ;  /* 0x000000ffff067224 */ /* 0x000fe400078e0a00 */
[----:B------:R-:W-:Y:S02]  /*6d90*/  IMAD R4, R4, c[0x0][0x1b0], RZ ;  /* 0x00006c0004047a24 */ /* 0x000fe400078e02ff */
[----:B------:R-:W-:Y:S02]  /*6da0*/  IMAD R220, R5, c[0x0][0x2b8], R9 ;  /* 0x0000ae0005dc7a24 */ /* 0x000fe400078e0209 */
[----:B------:R-:W-:-:S02]  /*6db0*/  IMAD R6, R6, c[0x0][0x2c4], R7 ;  /* 0x0000b10006067a24 */ /* 0x000fc400078e0207 */
[C---:B------:R-:W-:Y:S01]  /*6dc0*/  IMAD R4, R0.reuse, c[0x0][0x1b4], R4 ;  /* 0x00006d0000047a24 */ /* 0x040fe200078e0204 */
[----:B------:R-:W-:Y:S01]  /*6dd0*/  SHF.R.S32.HI R80, RZ, 0x1f, R220 ;  /* 0x0000001fff507819 */ /* 0x000fe200000114dc */
[----:B------:R-:W-:Y:S01]  /*6de0*/  IMAD.WIDE.U32 R2, R0, c[0x0][0x1b0], R2 ;  /* 0x00006c0000027a25 */ /* 0x000fe200078e0002 */
[----:B------:R-:W-:Y:S02]  /*6df0*/  SHF.R.S32.HI R0, RZ, 0x1f, R6 ;  /* 0x0000001fff007819 */ /* 0x000fe40000011406 */
[----:B------:R-:W-:Y:S01]  /*6e00*/  LEA.HI R23, R168, R167, RZ, 0x4 ;  /* 0x000000a7a8177211 */ /* 0x000fe200078f20ff */
[----:B------:R-:W-:Y:S02]  /*6e10*/  IMAD R7, R80, c[0x0][0x1e0], RZ ;  /* 0x0000780050077a24 */ /* 0x000fe400078e02ff */
[----:B------:R-:W-:Y:S01]  /*6e20*/  IMAD R0, R0, c[0x0][0x1a8], RZ ;  /* 0x00006a0000007a24 */ /* 0x000fe200078e02ff */
[----:B------:R-:W-:Y:S01]  /*6e30*/  LOP3.LUT R10, R23, 0xfffffff0, RZ, 0xc0, !PT ;  /* 0xfffffff0170a7812 */ /* 0x000fe200078ec0ff */
[----:B------:R-:W-:-:S02]  /*6e40*/  IMAD.IADD R3, R3, 0x1, R4 ;  /* 0x0000000103037824 */ /* 0x000fc400078e0204 */
[----:B------:R-:W-:Y:S02]  /*6e50*/  IMAD R8, R220, c[0x0][0x1e4], R7 ;  /* 0x00007900dc087a24 */ /* 0x000fe400078e0207 */
[----:B------:R-:W-:Y:S02]  /*6e60*/  IMAD R9, R6, c[0x0][0x1ac], R0 ;  /* 0x00006b0006097a24 */ /* 0x000fe400078e0200 */
[----:B------:R-:W-:-:S04]  /*6e70*/  IMAD.WIDE.U32 R4, R220, c[0x0][0x1e0], RZ ;  /* 0x00007800dc047a25 */ /* 0x000fc800078e00ff */
[----:B------:R-:W-:-:S04]  /*6e80*/  IMAD.WIDE.U32 R6, R6, c[0x0][0x1a8], R2 ;  /* 0x00006a0006067a25 */ /* 0x000fc800078e0002 */
[----:B------:R-:W-:Y:S02]  /*6e90*/  IMAD.IADD R0, R167, 0x1, -R10 ;  /* 0x00000001a7007824 */ /* 0x000fe400078e0a0a */
[----:B------:R-:W-:Y:S02]  /*6ea0*/  IMAD R2, R156, c[0x0][0x1e8], RZ ;  /* 0x00007a009c027a24 */ /* 0x000fe400078e02ff */
[----:B------:R-:W-:Y:S01]  /*6eb0*/  IMAD.IADD R3, R5, 0x1, R8 ;  /* 0x0000000105037824 */ /* 0x000fe200078e0208 */
[----:B------:R-:W-:Y:S01]  /*6ec0*/  SHF.R.S32.HI R8, RZ, 0x1f, R0 ;  /* 0x0000001fff087819 */ /* 0x000fe20000011400 */
[----:B------:R-:W-:-:S04]  /*6ed0*/  IMAD.WIDE.U32 R200, R31, c[0x0][0x1e8], RZ ;  /* 0x00007a001fc87a25 */ /* 0x000fc800078e00ff */
[----:B------:R-:W-:Y:S02]  /*6ee0*/  IMAD R5, R31, c[0x0][0x1ec], R2 ;  /* 0x00007b001f057a24 */ /* 0x000fe400078e0202 */
[----:B------:R-:W-:Y:S01]  /*6ef0*/  IMAD.MOV.U32 R2, RZ, RZ, R4 ;  /* 0x000000ffff027224 */ /* 0x000fe200078e0004 */
[----:B------:R-:W-:Y:S01]  /*6f00*/  LEA.HI R22, R8, R0, RZ, 0x3 ;  /* 0x0000000008167211 */ /* 0x000fe200078f18ff */
[----:B------:R-:W-:Y:S01]  /*6f10*/  IMAD.IADD R190, R201, 0x1, R5 ;  /* 0x00000001c9be7824 */ /* 0x000fe200078e0205 */
[----:B------:R-:W-:Y:S01]  /*6f20*/  LEA R11, P1, R6, c[0x0][0x160], 0x1 ;  /* 0x00005800060b7a11 */ /* 0x000fe200078208ff */
[----:B------:R-:W-:Y:S01]  /*6f30*/  IMAD.IADD R7, R7, 0x1, R9 ;  /* 0x0000000107077824 */ /* 0x000fe200078e0209 */
[----:B------:R-:W-:Y:S01]  /*6f40*/  LOP3.LUT R8, R22, 0xfffffff8, RZ, 0xc0, !PT ;  /* 0xfffffff816087812 */ /* 0x000fe200078ec0ff */
[----:B------:R-:W-:-:S03]  /*6f50*/  IMAD.IADD R18, R218, 0x1, R68 ;  /* 0x00000001da127824 */ /* 0x000fc600078e0244 */
[----:B------:R-:W-:Y:S01]  /*6f60*/  LEA.HI.X R10, R6, c[0x0][0x164], R7, 0x1, P1 ;  /* 0x00005900060a7a11 */ /* 0x000fe200008f0c07 */
[----:B------:R-:W-:Y:S02]  /*6f70*/  IMAD.IADD R21, R0, 0x1, -R8 ;  /* 0x0000000100157824 */ /* 0x000fe400078e0a08 */
[----:B------:R-:W-:Y:S02]  /*6f80*/  IMAD.SHL.U32 R6, R68, 0x40, RZ ;  /* 0x0000004044067824 */ /* 0x000fe400078e00ff */
[----:B------:R-:W-:-:S03]  /*6f90*/  IMAD.SHL.U32 R224, R48, 0x8, RZ ;  /* 0x0000000830e07824 */ /* 0x000fc600078e00ff */
[----:B------:R-:W-:Y:S02]  /*6fa0*/  LOP3.LUT R24, R6, 0x1c0, RZ, 0xc0, !PT ;  /* 0x000001c006187812 */ /* 0x000fe400078ec0ff */
[----:B------:R-:W-:Y:S02]  /*6fb0*/  IADD3 R188, R224, 0x40, RZ ;  /* 0x00000040e0bc7810 */ /* 0x000fe40007ffe0ff */
[----:B------:R-:W-:Y:S01]  /*6fc0*/  SHF.R.U32.HI R41, RZ, 0x3, R24 ;  /* 0x00000003ff297819 */ /* 0x000fe20000011618 */
[----:B------:R-:W-:Y:S01]  /*6fd0*/  IMAD.MOV.U32 R6, RZ, RZ, 0x10 ;  /* 0x00000010ff067424 */ /* 0x000fe200078e00ff */
[----:B------:R-:W-:Y:S04]  /*6fe0*/  SHFL.IDX PT, R8, R11, 0x1, 0x181f ;  /* 0x00381f000b087f89 */ /* 0x000fe800000e0000 */
[----:B------:R-:W-:Y:S01]  /*6ff0*/  SHFL.IDX PT, R9, R10, 0x1, 0x181f ;  /* 0x00381f000a097f89 */ /* 0x000fe200000e0000 */
[----:B------:R-:W-:Y:S01]  /*7000*/  IADD3 R12, R18, 0x60, RZ ;  /* 0x00000060120c7810 */ /* 0x000fe20007ffe0ff */
[----:B------:R-:W-:-:S04]  /*7010*/  IMAD R84, R227, -0x60, R84 ;  /* 0xffffffa0e3547824 */ /* 0x000fc800078e0254 */
[----:B------:R-:W-:-:S04]  /*7020*/  IMAD.IADD R165, R170, 0x1, R84 ;  /* 0x00000001aaa57824 */ /* 0x000fc800078e0254 */
[----:B------:R-:W-:Y:S01]  /*7030*/  IMAD.IADD R85, R165, 0x1, -R68 ;  /* 0x00000001a5557824 */ /* 0x000fe200078e0a44 */
[----:B--2---:R-:W-:Y:S01]  /*7040*/  SHF.R.S32.HI R79, RZ, 0x1f, R217 ;  /* 0x0000001fff4f7819 */ /* 0x004fe200000114d9 */
[----:B------:R-:W-:-:S04]  /*7050*/  IMAD.WIDE.U32 R2, R217, c[0x0][0x1f0], R2 ;  /* 0x00007c00d9027a25 */ /* 0x000fc800078e0002 */
[----:B------:R-:W-:Y:S01]  /*7060*/  IMAD R5, R79, c[0x0][0x1f0], RZ ;  /* 0x00007c004f057a24 */ /* 0x000fe200078e02ff */
[----:B------:R-:W-:-:S03]  /*7070*/  IADD3 R4, P0, R200, R2, RZ ;  /* 0x00000002c8047210 */ /* 0x000fc60007f1e0ff */
[----:B------:R-:W-:Y:S02]  /*7080*/  IMAD R5, R217, c[0x0][0x1f4], R5 ;  /* 0x00007d00d9057a24 */ /* 0x000fe400078e0205 */
[----:B---3--:R-:W-:Y:S01]  /*7090*/  IMAD R45, R169, c[0x0][0x2c4], RZ ;  /* 0x0000b100a92d7a24 */ /* 0x008fe200078e02ff */
[----:B------:R-:W-:Y:S02]  /*70a0*/  SHFL.IDX PT, R2, R11, RZ, 0x181f ;  /* 0x00181fff0b027589 */ /* 0x000fe400000e0000 */
[----:B------:R-:W-:Y:S02]  /*70b0*/  IADD3.X R0, R190, R3, R5, P0, !PT ;  /* 0x00000003be007210 */ /* 0x000fe400007fe405 */
[----:B------:R-:W-:Y:S01]  /*70c0*/  ISETP.GE.AND P4, PT, R18, R45, PT ;  /* 0x0000002d1200720c */ /* 0x000fe20003f86270 */
[----:B------:R-:W1:Y:S01]  /*70d0*/  SHFL.IDX PT, R3, R10, RZ, 0x181f ;  /* 0x00181fff0a037589 */ /* 0x000e6200000e0000 */
[----:B------:R-:W-:Y:S02]  /*70e0*/  LEA.HI R5, R168, R167, RZ, 0x6 ;  /* 0x000000a7a8057211 */ /* 0x000fe400078f30ff */
[----:B------:R-:W-:-:S03]  /*70f0*/  LEA R20, P0, R4, c[0x0][0x1c8], 0x1 ;  /* 0x0000720004147a11 */ /* 0x000fc600078008ff */
[----:B------:R-:W-:Y:S01]  /*7100*/  IMAD.SHL.U32 R5, R5, 0x8, RZ ;  /* 0x0000000805057824 */ /* 0x000fe200078e00ff */
[----:B------:R-:W-:Y:S02]  /*7110*/  LEA.HI.X R19, R4, c[0x0][0x1cc], R0, 0x1, P0 ;  /* 0x0000730004137a11 */ /* 0x000fe400000f0c00 */
[----:B------:R-:W-:-:S03]  /*7120*/  LOP3.LUT R4, R24, 0x38, R224, 0xf8, !PT ;  /* 0x0000003818047812 */ /* 0x000fc600078ef8e0 */
[----:B------:R-:W-:Y:S02]  /*7130*/  @!P4 SHF.R.S32.HI R0, RZ, 0x1f, R188 ;  /* 0x0000001fff00c819 */ /* 0x000fe400000114bc */
[----:B------:R-:W-:Y:S02]  /*7140*/  LOP3.LUT R30, R5, 0xfffffe00, RZ, 0xc0, !PT ;  /* 0xfffffe00051e7812 */ /* 0x000fe400078ec0ff */
[----:B------:R-:W-:Y:S02]  /*7150*/  LOP3.LUT R4, R4, R41, RZ, 0x3c, !PT ;  /* 0x0000002904047212 */ /* 0x000fe400078e3cff */
[----:B------:R-:W-:Y:S02]  /*7160*/  R2P PR, R21, 0x6 ;  /* 0x0000000615007804 */ /* 0x000fe40000000000 */
[----:B------:R-:W-:Y:S02]  /*7170*/  ISETP.GE.AND P3, PT, R224, c[0x0][0x198], PT ;  /* 0x00006600e0007a0c */ /* 0x000fe40003f66270 */
[----:B------:R-:W-:-:S02]  /*7180*/  @!P4 LEA.HI R0, R0, R188, RZ, 0x3 ;  /* 0x000000bc0000c211 */ /* 0x000fc400078f18ff */
[----:B------:R-:W-:Y:S01]  /*7190*/  ISETP.GE.AND P0, PT, R188, c[0x0][0x198], PT ;  /* 0x00006600bc007a0c */ /* 0x000fe20003f06270 */
[----:B------:R-:W-:Y:S01]  /*71a0*/  IMAD.IADD R219, R30, 0x1, R4 ;  /* 0x000000011edb7824 */ /* 0x000fe200078e0204 */
[----:B------:R-:W-:Y:S02]  /*71b0*/  @!P4 LOP3.LUT R4, R0, 0xfffffff8, RZ, 0xc0, !PT ;  /* 0xfffffff80004c812 */ /* 0x000fe400078ec0ff */
[----:B------:R-:W-:Y:S01]  /*71c0*/  SEL R5, R6, 0xfffffff0, !P1 ;  /* 0xfffffff006057807 */ /* 0x000fe20004800000 */
[----:B------:R-:W-:Y:S02]  /*71d0*/  @!P4 IMAD.SHL.U32 R0, R219, 0x2, RZ ;  /* 0x00000002db00c824 */ /* 0x000fe400078e00ff */
[----:B-1----:R-:W-:-:S04]  /*71e0*/  @!P4 IMAD.WIDE R6, R224, 0x2, R2 ;  /* 0x00000002e006c825 */ /* 0x002fc800078e0202 */
[----:B------:R-:W-:Y:S01]  /*71f0*/  @!P4 IMAD.WIDE R2, R4, 0x2, R2 ;  /* 0x000000020402c825 */ /* 0x000fe200078e0202 */
[----:B------:R1:W-:Y:S04]  /*7200*/  @!P4 LDGSTS.E.BYPASS.LTC128B.128 [R0+0x100], [R6.64], !P3 ;  /* 0x001000000600cfae */ /* 0x0003e8000d901d52 */
[----:B------:R2:W-:Y:S01]  /*7210*/  @!P4 LDGSTS.E.BYPASS.LTC128B.128 [R0+0x4100], [R2.64], !P0 ;  /* 0x041000000200cfae */ /* 0x0005e2000c101d52 */
[----:B------:R-:W-:-:S04]  /*7220*/  IADD3 R4, R18, 0x20, RZ ;  /* 0x0000002012047810 */ /* 0x000fc80007ffe0ff */
[----:B------:R-:W-:Y:S02]  /*7230*/  ISETP.GE.AND P1, PT, R4, R45, PT ;  /* 0x0000002d0400720c */ /* 0x000fe40003f26270 */
[----:B--2---:R-:W-:-:S04]  /*7240*/  IADD3 R2, R18, 0x40, RZ ;  /* 0x0000004012027810 */ /* 0x004fc80007ffe0ff */
[-C--:B------:R-:W-:Y:S01]  /*7250*/  ISETP.GE.AND P5, PT, R2, R45.reuse, PT ;  /* 0x0000002d0200720c */ /* 0x080fe20003fa6270 */
[----:B-1----:R-:W-:Y:S06]  /*7260*/  SHFL.IDX PT, R6, R11, 0x2, 0x181f ;  /* 0x00581f000b067f89 */ /* 0x002fec00000e0000 */
[--C-:B------:R-:W-:Y:S02]  /*7270*/  @!P1 SHF.R.S32.HI R0, RZ, 0x1f, R188.reuse ;  /* 0x0000001fff009819 */ /* 0x100fe400000114bc */
[----:B------:R-:W-:Y:S01]  /*7280*/  ISETP.GE.AND P6, PT, R12, R45, PT ;  /* 0x0000002d0c00720c */ /* 0x000fe20003fc6270 */
[----:B------:R-:W1:Y:S03]  /*7290*/  SHFL.IDX PT, R7, R10, 0x2, 0x181f ;  /* 0x00581f000a077f89 */ /* 0x000e6600000e0000 */
[----:B------:R-:W-:Y:S01]  /*72a0*/  @!P5 SHF.R.S32.HI R2, RZ, 0x1f, R188 ;  /* 0x0000001fff02d819 */ /* 0x000fe200000114bc */
[----:B------:R2:W-:Y:S03]  /*72b0*/  SHFL.IDX PT, R3, R10, 0x3, 0x181f ;  /* 0x00781f000a037f89 */ /* 0x0005e600000e0000 */
[----:B------:R-:W-:-:S02]  /*72c0*/  @!P5 LEA.HI R4, R2, R188, RZ, 0x3 ;  /* 0x000000bc0204d211 */ /* 0x000fc400078f18ff */
[----:B------:R3:W4:Y:S01]  /*72d0*/  SHFL.IDX PT, R2, R11, 0x3, 0x181f ;  /* 0x00781f000b027f89 */ /* 0x00072200000e0000 */
[----:B------:R-:W-:-:S04]  /*72e0*/  @!P1 LEA.HI R0, R0, R188, RZ, 0x3 ;  /* 0x000000bc00009211 */ /* 0x000fc800078f18ff */
[----:B------:R-:W-:-:S05]  /*72f0*/  @!P1 LOP3.LUT R0, R0, 0xfffffff8, RZ, 0xc0, !PT ;  /* 0xfffffff800009812 */ /* 0x000fca00078ec0ff */
[----:B------:R-:W-:Y:S01]  /*7300*/  @!P1 IMAD.WIDE R14, R0, 0x2, R8 ;  /* 0x00000002000e9825 */ /* 0x000fe200078e0208 */
[----:B------:R-:W-:-:S04]  /*7310*/  @!P6 SHF.R.S32.HI R0, RZ, 0x1f, R188 ;  /* 0x0000001fff00e819 */ /* 0x000fc800000114bc */
[----:B------:R-:W-:Y:S01]  /*7320*/  @!P6 LEA.HI R0, R0, R188, RZ, 0x3 ;  /* 0x000000bc0000e211 */ /* 0x000fe200078f18ff */
[----:B------:R-:W-:Y:S01]  /*7330*/  @!P1 IMAD.SHL.U32 R16, R219, 0x2, RZ ;  /* 0x00000002db109824 */ /* 0x000fe200078e00ff */
[----:B--2---:R-:W-:Y:S01]  /*7340*/  @!P5 LOP3.LUT R10, R4, 0xfffffff8, RZ, 0xc0, !PT ;  /* 0xfffffff8040ad812 */ /* 0x004fe200078ec0ff */
[----:B------:R-:W-:Y:S01]  /*7350*/  @!P1 IMAD.WIDE R12, R224, 0x2, R8 ;  /* 0x00000002e00c9825 */ /* 0x000fe200078e0208 */
[----:B------:R-:W-:-:S03]  /*7360*/  @!P6 LOP3.LUT R0, R0, 0xfffffff8, RZ, 0xc0, !PT ;  /* 0xfffffff80000e812 */ /* 0x000fc600078ec0ff */
[----:B------:R-:W-:Y:S01]  /*7370*/  @!P5 IMAD.SHL.U32 R4, R219, 0x2, RZ ;  /* 0x00000002db04d824 */ /* 0x000fe200078e00ff */
[----:B------:R2:W-:Y:S01]  /*7380*/  @!P1 LDGSTS.E.BYPASS.LTC128B.128 [R16+0x1100], [R12.64], !P3 ;  /* 0x011000000c109fae */ /* 0x0005e2000d901d52 */
[----:B-1----:R-:W-:-:S03]  /*7390*/  @!P5 IMAD.WIDE R8, R224, 0x2, R6 ;  /* 0x00000002e008d825 */ /* 0x002fc600078e0206 */
[----:B------:R2:W-:Y:S01]  /*73a0*/  @!P1 LDGSTS.E.BYPASS.LTC128B.128 [R16+0x5100], [R14.64], !P0 ;  /* 0x051000000e109fae */ /* 0x0005e2000c101d52 */
[----:B---3--:R-:W-:-:S03]  /*73b0*/  @!P5 IMAD.WIDE R10, R10, 0x2, R6 ;  /* 0x000000020a0ad825 */ /* 0x008fc600078e0206 */
[----:B------:R1:W-:Y:S01]  /*73c0*/  @!P5 LDGSTS.E.BYPASS.LTC128B.128 [R4+0x2100], [R8.64], !P3 ;  /* 0x021000000804dfae */ /* 0x0003e2000d901d52 */
[----:B------:R-:W-:Y:S02]  /*73d0*/  @!P6 IMAD.SHL.U32 R17, R219, 0x2, RZ ;  /* 0x00000002db11e824 */ /* 0x000fe400078e00ff */
[--C-:B----4-:R-:W-:Y:S01]  /*73e0*/  @!P6 IMAD.WIDE R6, R224, 0x2, R2.reuse ;  /* 0x00000002e006e825 */ /* 0x110fe200078e0202 */
[----:B------:R3:W-:Y:S03]  /*73f0*/  @!P5 LDGSTS.E.BYPASS.LTC128B.128 [R4+0x6100], [R10.64], !P0 ;  /* 0x061000000a04dfae */ /* 0x0007e6000c101d52 */
[----:B------:R-:W-:Y:S01]  /*7400*/  @!P6 IMAD.WIDE R2, R0, 0x2, R2 ;  /* 0x000000020002e825 */ /* 0x000fe200078e0202 */
[----:B------:R4:W-:Y:S04]  /*7410*/  @!P6 LDGSTS.E.BYPASS.LTC128B.128 [R17+0x3100], [R6.64], !P3 ;  /* 0x031000000611efae */ /* 0x0009e8000d901d52 */
[----:B------:R1:W-:Y:S01]  /*7420*/  @!P6 LDGSTS.E.BYPASS.LTC128B.128 [R17+0x7100], [R2.64], !P0 ;  /* 0x071000000211efae */ /* 0x0003e2000c101d52 */
[----:B------:R-:W-:-:S02]  /*7430*/  ISETP.GE.AND P0, PT, R85, 0x1, PT ;  /* 0x000000015500780c */ /* 0x000fc40003f06270 */
[----:B------:R-:W-:Y:S01]  /*7440*/  ISETP.GE.AND P3, PT, R188, c[0x0][0x1d4], PT ;  /* 0x00007500bc007a0c */ /* 0x000fe20003f66270 */
[----:B------:R-:W0:Y:S04]  /*7450*/  LDGDEPBAR ;  /* 0x00000000000079af */ /* 0x000e280000000000 */
[----:B----4-:R-:W-:Y:S04]  /*7460*/  SHFL.IDX PT, R6, R20, RZ, 0x181f ;  /* 0x00181fff14067589 */ /* 0x010fe800000e0000 */
[----:B------:R-:W4:Y:S01]  /*7470*/  SHFL.IDX PT, R7, R19, RZ, 0x181f ;  /* 0x00181fff13077589 */ /* 0x000f2200000e0000 */
[----:B-1----:R-:W-:Y:S01]  /*7480*/  IMAD.MOV.U32 R2, RZ, RZ, 0x20 ;  /* 0x00000020ff027424 */ /* 0x002fe200078e00ff */
[----:B------:R-:W-:-:S04]  /*7490*/  @P0 SHF.R.S32.HI R0, RZ, 0x1f, R188 ;  /* 0x0000001fff000819 */ /* 0x000fc800000114bc */
[----:B------:R-:W-:Y:S02]  /*74a0*/  @P0 LEA.HI R0, R0, R188, RZ, 0x3 ;  /* 0x000000bc00000211 */ /* 0x000fe400078f18ff */
[----:B------:R-:W-:Y:S02]  /*74b0*/  SEL R2, R2, 0xffffffe0, !P2 ;  /* 0xffffffe002027807 */ /* 0x000fe40005000000 */
[----:B------:R-:W-:Y:S02]  /*74c0*/  ISETP.GE.AND P2, PT, R224, c[0x0][0x1d4], PT ;  /* 0x00007500e0007a0c */ /* 0x000fe40003f46270 */
[----:B------:R-:W-:Y:S01]  /*74d0*/  @P0 LOP3.LUT R0, R0, 0xfffffff8, RZ, 0xc0, !PT ;  /* 0xfffffff800000812 */ /* 0x000fe200078ec0ff */
[----:B------:R-:W-:-:S04]  /*74e0*/  @P0 IMAD.SHL.U32 R3, R219, 0x2, RZ ;  /* 0x00000002db030824 */ /* 0x000fc800078e00ff */
[----:B----4-:R-:W-:-:S04]  /*74f0*/  @P0 IMAD.WIDE R8, R0, 0x2, R6 ;  /* 0x0000000200080825 */ /* 0x010fc800078e0206 */
[----:B------:R-:W-:-:S05]  /*7500*/  @P0 IMAD.WIDE R6, R224, 0x2, R6 ;  /* 0x00000002e0060825 */ /* 0x000fca00078e0206 */
[----:B------:R1:W-:Y:S04]  /*7510*/  @P0 LDGSTS.E.BYPASS.LTC128B.128 [R3+0x8100], [R6.64], !P2 ;  /* 0x0810000006030fae */ /* 0x0003e8000d101d52 */
[----:B------:R4:W-:Y:S01]  /*7520*/  @P0 LDGSTS.E.BYPASS.LTC128B.128 [R3+0xb100], [R8.64], !P3 ;  /* 0x0b10000008030fae */ /* 0x0009e2000d901d52 */
[----:B------:R-:W-:-:S03]  /*7530*/  ISETP.GE.AND P0, PT, R85, 0x21, PT ;  /* 0x000000215500780c */ /* 0x000fc60003f06270 */
[----:B-1----:R-:W-:Y:S04]  /*7540*/  SHFL.IDX PT, R6, R20, 0x1, 0x181f ;  /* 0x00381f0014067f89 */ /* 0x002fe800000e0000 */
[----:B------:R-:W1:Y:S06]  /*7550*/  SHFL.IDX PT, R7, R19, 0x1, 0x181f ;  /* 0x00381f0013077f89 */ /* 0x000e6c00000e0000 */
[----:B------:R-:W-:-:S04]  /*7560*/  @P0 SHF.R.S32.HI R0, RZ, 0x1f, R188 ;  /* 0x0000001fff000819 */ /* 0x000fc800000114bc */
[----:B------:R-:W-:-:S04]  /*7570*/  @P0 LEA.HI R0, R0, R188, RZ, 0x3 ;  /* 0x000000bc00000211 */ /* 0x000fc800078f18ff */
[----:B----4-:R-:W-:Y:S01]  /*7580*/  @P0 LOP3.LUT R3, R0, 0xfffffff8, RZ, 0xc0, !PT ;  /* 0xfffffff800030812 */ /* 0x010fe200078ec0ff */
[----:B------:R-:W-:Y:S02]  /*7590*/  @P0 IMAD.SHL.U32 R0, R219, 0x2, RZ ;  /* 0x00000002db000824 */ /* 0x000fe400078e00ff */
[----:B-1----:R-:W-:-:S04]  /*75a0*/  @P0 IMAD.WIDE R8, R224, 0x2, R6 ;  /* 0x00000002e0080825 */ /* 0x002fc800078e0206 */
[----:B------:R-:W-:Y:S01]  /*75b0*/  @P0 IMAD.WIDE R6, R3, 0x2, R6 ;  /* 0x0000000203060825 */ /* 0x000fe200078e0206 */
[----:B------:R1:W-:Y:S04]  /*75c0*/  @P0 LDGSTS.E.BYPASS.LTC128B.128 [R0+0x9100], [R8.64], !P2 ;  /* 0x0910000008000fae */ /* 0x0003e8000d101d52 */
[----:B------:R1:W-:Y:S01]  /*75d0*/  @P0 LDGSTS.E.BYPASS.LTC128B.128 [R0+0xc100], [R6.64], !P3 ;  /* 0x0c10000006000fae */ /* 0x0003e2000d901d52 */
[----:B------:R-:W-:Y:S01]  /*75e0*/  ISETP.GE.AND P0, PT, R85, 0x41, PT ;  /* 0x000000415500780c */ /* 0x000fe20003f06270 */
[----:B-1----:R-:W-:-:S04]  /*75f0*/  IMAD R0, R220, c[0x0][0x1e0], RZ ;  /* 0x00007800dc007a24 */ /* 0x002fc800078e02ff */
[----:B------:R-:W-:-:S04]  /*7600*/  IMAD R0, R217, c[0x0][0x1f0], R0 ;  /* 0x00007c00d9007a24 */ /* 0x000fc800078e0200 */
[----:B------:R-:W-:-:S05]  /*7610*/  IMAD R0, R31, c[0x0][0x1e8], R0 ;  /* 0x00007a001f007a24 */ /* 0x000fca00078e0200 */
[----:B------:R-:W-:Y:S01]  /*7620*/  LEA R6, R0, c[0x0][0x1c8], 0x1 ;  /* 0x0000720000067a11 */ /* 0x000fe200078e08ff */
[----:B------:R-:W-:Y:S05]  /*7630*/  SHFL.IDX PT, R7, R19, 0x2, 0x181f ;  /* 0x00581f0013077f89 */ /* 0x000fea00000e0000 */
[----:B------:R-:W1:Y:S01]  /*7640*/  SHFL.IDX PT, R6, R6, 0x2, 0x181f ;  /* 0x00581f0006067f89 */ /* 0x000e6200000e0000 */
[----:B------:R-:W-:-:S04]  /*7650*/  @P0 SHF.R.S32.HI R0, RZ, 0x1f, R188 ;  /* 0x0000001fff000819 */ /* 0x000fc800000114bc */
[----:B------:R-:W-:-:S04]  /*7660*/  @P0 LEA.HI R0, R0, R188, RZ, 0x3 ;  /* 0x000000bc00000211 */ /* 0x000fc800078f18ff */
[----:B------:R-:W-:Y:S01]  /*7670*/  @P0 LOP3.LUT R3, R0, 0xfffffff8, RZ, 0xc0, !PT ;  /* 0xfffffff800030812 */ /* 0x000fe200078ec0ff */
[----:B------:R-:W-:Y:S02]  /*7680*/  @P0 IMAD.SHL.U32 R0, R219, 0x2, RZ ;  /* 0x00000002db000824 */ /* 0x000fe400078e00ff */
[----:B-1----:R-:W-:-:S04]  /*7690*/  @P0 IMAD.WIDE R8, R224, 0x2, R6 ;  /* 0x00000002e0080825 */ /* 0x002fc800078e0206 */
[----:B------:R-:W-:Y:S01]  /*76a0*/  @P0 IMAD.WIDE R6, R3, 0x2, R6 ;  /* 0x0000000203060825 */ /* 0x000fe200078e0206 */
[----:B------:R1:W-:Y:S04]  /*76b0*/  @P0 LDGSTS.E.BYPASS.LTC128B.128 [R0+0xa100], [R8.64], !P2 ;  /* 0x0a10000008000fae */ /* 0x0003e8000d101d52 */
[----:B------:R1:W-:Y:S01]  /*76c0*/  @P0 LDGSTS.E.BYPASS.LTC128B.128 [R0+0xd100], [R6.64], !P3 ;  /* 0x0d10000006000fae */ /* 0x0003e2000d901d52 */
[----:B------:R-:W-:Y:S02]  /*76d0*/  LOP3.LUT R215, R215, 0xfffbffff, RZ, 0xc0, !PT ;  /* 0xfffbffffd7d77812 */ /* 0x000fe400078ec0ff */
[----:B------:R-:W-:Y:S01]  /*76e0*/  ISETP.LT.AND P0, PT, RZ, c[0x0][0x27c], PT ;  /* 0x00009f00ff007a0c */ /* 0x000fe20003f01270 */
[----:B------:R-:W-:Y:S01]  /*76f0*/  IMAD.WIDE.U32 R82, R31, c[0x0][0x210], RZ ;  /* 0x000084001f527a25 */ /* 0x000fe200078e00ff */
[----:B------:R-:W-:Y:S01]  /*7700*/  @P2 LOP3.LUT R215, R215, 0x40000, RZ, 0xfc, !PT ;  /* 0x00040000d7d72812 */ /* 0x000fe200078efcff */
[----:B------:R-:W0:Y:S01]  /*7710*/  LDGDEPBAR ;  /* 0x00000000000079af */ /* 0x000e220000000000 */
[----:B-1----:R-:W-:-:S04]  /*7720*/  SHF.R.S32.HI R0, RZ, 0x4, R23 ;  /* 0x00000004ff007819 */ /* 0x002fc80000011417 */
[----:B------:R-:W-:-:S04]  /*7730*/  LEA.HI R3, R23, R0, RZ, 0x1 ;  /* 0x0000000017037211 */ /* 0x000fc800078f08ff */
[----:B------:R-:W-:-:S05]  /*7740*/  LOP3.LUT R3, R3, 0xfffffffe, RZ, 0xc0, !PT ;  /* 0xfffffffe03037812 */ /* 0x000fca00078ec0ff */
[----:B------:R-:W-:Y:S02]  /*7750*/  IMAD.IADD R78, R0, 0x1, -R3 ;  /* 0x00000001004e7824 */ /* 0x000fe400078e0a03 */
[----:B------:R-:W-:Y:S02]  /*7760*/  IMAD.SHL.U32 R0, R21, 0x40, RZ ;  /* 0x0000004015007824 */ /* 0x000fe400078e00ff */
[----:B------:R-:W-:-:S03]  /*7770*/  IMAD.SHL.U32 R3, R78, 0x8, RZ ;  /* 0x000000084e037824 */ /* 0x000fc600078e00ff */
[----:B------:R-:W-:Y:S02]  /*7780*/  LOP3.LUT R0, R0, 0x1c0, RZ, 0xc0, !PT ;  /* 0x000001c000007812 */ /* 0x000fe400078ec0ff */
[----:B------:R-:W-:Y:S02]  /*7790*/  ISETP.GT.AND P2, PT, R197, 0x5f, PT ;  /* 0x0000005fc500780c */ /* 0x000fe40003f44270 */
[----:B------:R-:W-:Y:S02]  /*77a0*/  LOP3.LUT R3, R0, 0x8, R3, 0xf8, !PT ;  /* 0x0000000800037812 */ /* 0x000fe400078ef803 */
[----:B---3--:R-:W-:Y:S02]  /*77b0*/  SHF.R.U32.HI R4, RZ, 0x3, R0 ;  /* 0x00000003ff047819 */ /* 0x008fe40000011600 */
[----:B------:R-:W-:Y:S02]  /*77c0*/  LOP3.LUT R215, R215, 0xffefffff, RZ, 0xc0, !PT ;  /* 0xffefffffd7d77812 */ /* 0x000fe400078ec0ff */
[----:B------:R-:W-:Y:S01]  /*77d0*/  LOP3.LUT R4, R3, R4, RZ, 0x3c, !PT ;  /* 0x0000000403047212 */ /* 0x000fe200078e3cff */
[----:B------:R-:W-:Y:S01]  /*77e0*/  IMAD R3, R156, c[0x0][0x210], RZ ;  /* 0x000084009c037a24 */ /* 0x000fe200078e02ff */
[----:B------:R-:W-:Y:S01]  /*77f0*/  @P3 LOP3.LUT R215, R215, 0x100000, RZ, 0xfc, !PT ;  /* 0x00100000d7d73812 */ /* 0x000fe200078efcff */
[----:B------:R-:W-:-:S02]  /*7800*/  IMAD.SHL.U32 R0, R22, 0x40, RZ ;  /* 0x0000004016007824 */ /* 0x000fc400078e00ff */
[----:B------:R-:W-:Y:S01]  /*7810*/  IMAD R3, R31, c[0x0][0x214], R3 ;  /* 0x000085001f037a24 */ /* 0x000fe200078e0203 */
[----:B------:R-:W-:Y:S02]  /*7820*/  LOP3.LUT R215, R215, 0xfff7ffff, RZ, 0xc0, !PT ;  /* 0xfff7ffffd7d77812 */ /* 0x000fe400078ec0ff */
[----:B------:R-:W-:Y:S01]  /*7830*/  SEL R229, RZ, 0x10, P3 ;  /* 0x00000010ffe57807 */ /* 0x000fe20001800000 */
[----:B------:R-:W-:Y:S01]  /*7840*/  IMAD.IADD R81, R83, 0x1, R3 ;  /* 0x0000000153517824 */ /* 0x000fe200078e0203 */
[----:B------:R-:W-:Y:S02]  /*7850*/  LOP3.LUT R4, R4, 0xfffffe00, R0, 0xf8, !PT ;  /* 0xfffffe0004047812 */ /* 0x000fe400078ef800 */
[----:B------:R-:W-:Y:S02]  /*7860*/  IADD3 R166, R227, -0x1, RZ ;  /* 0xffffffffe3a67810 */ /* 0x000fe40007ffe0ff */
[----:B------:R-:W-:Y:S02]  /*7870*/  ISETP.NE.AND P3, PT, R26, 0x1, PT ;  /* 0x000000011a00780c */ /* 0x000fe40003f65270 */
[----:B------:R-:W-:Y:S01]  /*7880*/  @P2 LOP3.LUT R215, R215, 0x80000, RZ, 0xfc, !PT ;  /* 0x00080000d7d72812 */ /* 0x000fe200078efcff */
[----:B------:R-:W-:Y:S05]  /*7890*/  @P0 BRA `(.L_x_362) ;  /* 0x0000002000000947 */ /* 0x000fea0003800000 */
[----:B--2---:R-:W-:-:S04]  /*78a0*/  DEPBAR.LE SB0, 0x1 ;  /* 0x000080400000791a */ /* 0x004fc80000000000 */
[----:B------:R-:W-:Y:S05]  /*78b0*/  BRA `(.L_x_363) ;  /* 0x00004cd000007947 */ /* 0x000fea0003800000 */
.L_x_362:
[----:B--2---:R-:W-:Y:S01]  /*78c0*/  ULDC.U8 UR4, c[0x0][0x298] ;  /* 0x0000a60000047ab9 */ /* 0x004fe20000000000 */
[----:B-----5:R-:W-:Y:S01]  /*78d0*/  SHF.R.S32.HI R0, RZ, 0x1f, R136 ;  /* 0x0000001fff007819 */ /* 0x020fe20000011488 */
[----:B------:R-:W-:Y:S01]  /*78e0*/  IMAD.WIDE.U32 R10, R136, c[0x0][0x280], RZ ;  /* 0x0000a000880a7a25 */ /* 0x000fe200078e00ff */
[----:B------:R-:W-:Y:S01]  /*78f0*/  ISETP.NE.AND P0, PT, RZ, UR4, PT ;  /* 0x00000004ff007c0c */ /* 0x000fe2000bf05270 */
[----:B------:R-:W-:Y:S01]  /*7900*/  BSSY B2, `(.L_x_363) ;  /* 0x00004c8000027945 */ /* 0x000fe20003800000 */
[----:B------:R-:W-:Y:S01]  /*7910*/  SHF.L.U32 R44, R219, 0x1, RZ ;  /* 0x00000001db2c7819 */ /* 0x000fe200000006ff */
[C---:B------:R-:W-:Y:S02]  /*7920*/  IMAD R3, R0.reuse, c[0x0][0x280], RZ ;  /* 0x0000a00000037a24 */ /* 0x040fe400078e02ff */
[----:B------:R-:W-:Y:S02]  /*7930*/  IMAD R0, R0, c[0x0][0x290], RZ ;  /* 0x0000a40000007a24 */ /* 0x000fe400078e02ff */
[----:B------:R-:W-:-:S02]  /*7940*/  IMAD R3, R136, c[0x0][0x284], R3 ;  /* 0x0000a10088037a24 */ /* 0x000fc400078e0203 */
[----:B------:R-:W-:Y:S01]  /*7950*/  IMAD R6, R136, c[0x0][0x294], R0 ;  /* 0x0000a50088067a24 */ /* 0x000fe200078e0200 */
[----:B------:R-:W-:Y:S01]  /*7960*/  LEA R0, R48, R18, 0x5 ;  /* 0x0000001230007211 */ /* 0x000fe200078e28ff */
[----:B------:R-:W-:Y:S01]  /*7970*/  IMAD.WIDE.U32 R12, R136, c[0x0][0x290], RZ ;  /* 0x0000a400880c7a25 */ /* 0x000fe200078e00ff */
[----:B------:R-:W-:-:S04]  /*7980*/  IADD3 R9, R3, R11, RZ ;  /* 0x0000000b03097210 */ /* 0x000fc80007ffe0ff */
[----:B------:R-:W-:Y:S01]  /*7990*/  IADD3 R7, R6, R13, RZ ;  /* 0x0000000d06077210 */ /* 0x000fe20007ffe0ff */
[----:B------:R-:W-:Y:S05]  /*79a0*/  @!P0 BRA `(.L_x_364) ;  /* 0x0000258000008947 */ /* 0x000fea0003800000 */
[----:B------:R-:W-:Y:S01]  /*79b0*/  @P3 IMAD.HI.U32 R3, R0, c[0x0][0x2c8], RZ ;  /* 0x0000b20000033a27 */ /* 0x000fe200078e00ff */
[----:B------:R-:W-:Y:S01]  /*79c0*/  MOV R8, R10 ;  /* 0x0000000a00087202 */ /* 0x000fe20000000f00 */
[----:B------:R-:W-:Y:S01]  /*79d0*/  BSSY B0, `(.L_x_365) ;  /* 0x000002d000007945 */ /* 0x000fe20003800000 */
[----:B------:R-:W-:Y:S01]  /*79e0*/  CS2R R32, SRZ ;  /* 0x0000000000207805 */ /* 0x000fe2000001ff00 */
[----:B------:R-:W-:Y:S01]  /*79f0*/  IMAD.SHL.U32 R38, R48, 0x4, RZ ;  /* 0x0000000430267824 */ /* 0x000fe200078e00ff */
[----:B------:R-:W-:Y:S01]  /*7a00*/  @P3 SHF.R.U32.HI R0, RZ, c[0x0][0x2cc], R3 ;  /* 0x0000b300ff003a19 */ /* 0x000fe20000011603 */
[----:B------:R-:W-:Y:S01]  /*7a10*/  CS2R R20, SRZ ;  /* 0x0000000000147805 */ /* 0x000fe2000001ff00 */
[----:B------:R-:W-:Y:S01]  /*7a20*/  CS2R R14, SRZ ;  /* 0x00000000000e7805 */ /* 0x000fe2000001ff00 */
[----:B------:R-:W-:Y:S01]  /*7a30*/  CS2R R22, SRZ ;  /* 0x0000000000167805 */ /* 0x000fe2000001ff00 */
[----:B------:R-:W-:Y:S01]  /*7a40*/  SHF.R.S32.HI R3, RZ, 0x1f, R0 ;  /* 0x0000001fff037819 */ /* 0x000fe20000011400 */
[----:B------:R-:W-:Y:S01]  /*7a50*/  IMAD.WIDE.U32 R8, R0, c[0x0][0x280], R8 ;  /* 0x0000a00000087a25 */ /* 0x000fe200078e0008 */
[----:B------:R-:W-:-:S03]  /*7a60*/  CS2R R16, SRZ ;  /* 0x0000000000107805 */ /* 0x000fc6000001ff00 */
[C---:B------:R-:W-:Y:S01]  /*7a70*/  IMAD R6, R3.reuse, c[0x0][0x280], RZ ;  /* 0x0000a00003067a24 */ /* 0x040fe200078e02ff */
[----:B------:R-:W-:Y:S01]  /*7a80*/  LEA R25, P0, R8, c[0x0][0x270], 0x1 ;  /* 0x00009c0008197a11 */ /* 0x000fe200078008ff */
[----:B------:R-:W-:Y:S02]  /*7a90*/  IMAD R3, R3, c[0x0][0x290], RZ ;  /* 0x0000a40003037a24 */ /* 0x000fe400078e02ff */
[----:B------:R-:W-:-:S05]  /*7aa0*/  IMAD R6, R0, c[0x0][0x284], R6 ;  /* 0x0000a10000067a24 */ /* 0x000fca00078e0206 */
[----:B------:R-:W-:-:S04]  /*7ab0*/  IADD3 R6, R9, R6, RZ ;  /* 0x0000000609067210 */ /* 0x000fc80007ffe0ff */
[----:B------:R-:W-:Y:S01]  /*7ac0*/  LEA.HI.X R24, R8, c[0x0][0x274], R6, 0x1, P0 ;  /* 0x00009d0008187a11 */ /* 0x000fe200000f0c06 */
[----:B------:R-:W-:Y:S01]  /*7ad0*/  IMAD.MOV.U32 R6, RZ, RZ, R12 ;  /* 0x000000ffff067224 */ /* 0x000fe200078e000c */
[----:B------:R1:W2:Y:S03]  /*7ae0*/  SHFL.IDX PT, R8, R25, RZ, 0x181f ;  /* 0x00181fff19087589 */ /* 0x0002a600000e0000 */
[C---:B------:R-:W-:Y:S01]  /*7af0*/  IMAD.WIDE.U32 R6, R0.reuse, c[0x0][0x290], R6 ;  /* 0x0000a40000067a25 */ /* 0x040fe200078e0006 */
[----:B------:R1:W3:Y:S03]  /*7b00*/  SHFL.IDX PT, R9, R24, RZ, 0x181f ;  /* 0x00181fff18097589 */ /* 0x0002e600000e0000 */
[----:B------:R-:W-:Y:S01]  /*7b10*/  IMAD R0, R0, c[0x0][0x294], R3 ;  /* 0x0000a50000007a24 */ /* 0x000fe200078e0203 */
[----:B------:R-:W-:-:S04]  /*7b20*/  LEA R19, P0, R6, c[0x0][0x288], 0x1 ;  /* 0x0000a20006137a11 */ /* 0x000fc800078008ff */
[----:B------:R-:W-:-:S04]  /*7b30*/  IADD3 R0, R7, R0, RZ ;  /* 0x0000000007007210 */ /* 0x000fc80007ffe0ff */
[----:B------:R-:W-:Y:S02]  /*7b40*/  LEA.HI.X R18, R6, c[0x0][0x28c], R0, 0x1, P0 ;  /* 0x0000a30006127a11 */ /* 0x000fe400000f0c00 */
[----:B------:R1:W4:Y:S04]  /*7b50*/  SHFL.IDX PT, R6, R19, RZ, 0x181f ;  /* 0x00181fff13067589 */ /* 0x00032800000e0000 */
[----:B------:R1:W1:Y:S01]  /*7b60*/  SHFL.IDX PT, R7, R18, RZ, 0x181f ;  /* 0x00181fff12077589 */ /* 0x00026200000e0000 */
[----:B------:R-:W-:Y:S05]  /*7b70*/  @P4 BRA `(.L_x_366) ;  /* 0x0000012000004947 */ /* 0x000fea0003800000 */
[C---:B------:R-:W-:Y:S01]  /*7b80*/  ISETP.GE.AND P0, PT, R38.reuse, c[0x0][0x27c], PT ;  /* 0x00009f0026007a0c */ /* 0x040fe20003f06270 */
[----:B------:R-:W-:Y:S01]  /*7b90*/  CS2R R14, SRZ ;  /* 0x00000000000e7805 */ /* 0x000fe2000001ff00 */
[----:B------:R-:W-:Y:S01]  /*7ba0*/  CS2R R16, SRZ ;  /* 0x0000000000107805 */ /* 0x000fe2000001ff00 */
[----:B------:R-:W-:-:S10]  /*7bb0*/  IADD3 R3, R38, 0x20, RZ ;  /* 0x0000002026037810 */ /* 0x000fd40007ffe0ff */
[----:B--23--:R-:W-:-:S04]  /*7bc0*/  @!P0 IMAD.WIDE R12, R38, 0x2, R8 ;  /* 0x00000002260c8825 */ /* 0x00cfc800078e0208 */
[----:B-1--4-:R-:W-:Y:S01]  /*7bd0*/  @!P0 IMAD.WIDE R10, R38, 0x2, R6 ;  /* 0x00000002260a8825 */ /* 0x012fe200078e0206 */
[----:B------:R1:W5:Y:S04]  /*7be0*/  @!P0 LD.E.64 R14, [R12.64] ;  /* 0x000000120c0e8980 */ /* 0x000368000c101b00 */
[----:B------:R1:W5:Y:S01]  /*7bf0*/  @!P0 LD.E.64 R16, [R10.64] ;  /* 0x000000120a108980 */ /* 0x000362000c101b00 */
[----:B------:R-:W-:Y:S01]  /*7c00*/  ISETP.GE.AND P0, PT, R3, c[0x0][0x27c], PT ;  /* 0x00009f0003007a0c */ /* 0x000fe20003f06270 */
[----:B------:R-:W-:Y:S01]  /*7c10*/  CS2R R20, SRZ ;  /* 0x0000000000147805 */ /* 0x000fe2000001ff00 */
[----:B------:R-:W-:-:S11]  /*7c20*/  CS2R R22, SRZ ;  /* 0x0000000000167805 */ /* 0x000fd6000001ff00 */
[----:B------:R-:W-:-:S04]  /*7c30*/  @!P0 SHF.R.S32.HI R0, RZ, 0x1f, R3 ;  /* 0x0000001fff008819 */ /* 0x000fc80000011403 */
[----:B------:R-:W-:-:S04]  /*7c40*/  @!P0 LEA.HI R0, R0, R3, RZ, 0x2 ;  /* 0x0000000300008211 */ /* 0x000fc800078f10ff */
[----:B------:R-:W-:-:S05]  /*7c50*/  @!P0 LOP3.LUT R0, R0, 0xfffffffc, RZ, 0xc0, !PT ;  /* 0xfffffffc00008812 */ /* 0x000fca00078ec0ff */
[----:B------:R-:W-:-:S04]  /*7c60*/  @!P0 IMAD.WIDE R8, R0, 0x2, R8 ;  /* 0x0000000200088825 */ /* 0x000fc800078e0208 */
[----:B------:R-:W-:Y:S01]  /*7c70*/  @!P0 IMAD.WIDE R6, R0, 0x2, R6 ;  /* 0x0000000200068825 */ /* 0x000fe200078e0206 */
[----:B------:R1:W5:Y:S04]  /*7c80*/  @!P0 LD.E.64 R20, [R8.64] ;  /* 0x0000001208148980 */ /* 0x000368000c101b00 */
[----:B------:R1:W5:Y:S02]  /*7c90*/  @!P0 LD.E.64 R22, [R6.64] ;  /* 0x0000001206168980 */ /* 0x000364000c101b00 */
.L_x_366:
[----:B------:R-:W-:Y:S05]  /*7ca0*/  BSYNC B0 ;  /* 0x0000000000007941 */ /* 0x000fea0003800000 */
.L_x_365:
[----:B-1---5:R-:W-:Y:S01]  /*7cb0*/  IMAD.MOV.U32 R11, RZ, RZ, R20 ;  /* 0x000000ffff0b7224 */ /* 0x022fe200078e0014 */
[----:B------:R-:W-:Y:S01]  /*7cc0*/  MOV R3, R14 ;  /* 0x0000000e00037202 */ /* 0x000fe20000000f00 */
[----:B------:R-:W-:Y:S01]  /*7cd0*/  IMAD.MOV.U32 R10, RZ, RZ, R21 ;  /* 0x000000ffff0a7224 */ /* 0x000fe200078e0015 */
[----:B---3--:R1:W3:Y:S01]  /*7ce0*/  SHFL.IDX PT, R9, R24, 0x1, 0x181f ;  /* 0x00381f0018097f89 */ /* 0x0082e200000e0000 */
[----:B------:R-:W-:Y:S01]  /*7cf0*/  IMAD.MOV.U32 R0, RZ, RZ, R15 ;  /* 0x000000ffff007224 */ /* 0x000fe200078e000f */
[----:B------:R-:W-:Y:S01]  /*7d00*/  BSSY B0, `(.L_x_367) ;  /* 0x0000022000007945 */ /* 0x000fe20003800000 */
[----:B------:R-:W-:Y:S01]  /*7d10*/  CS2R R26, SRZ ;  /* 0x00000000001a7805 */ /* 0x000fe2000001ff00 */
[----:B------:R-:W-:Y:S01]  /*7d20*/  PRMT R55, R10, 0x5410, R11 ;  /* 0x000054100a377816 */ /* 0x000fe2000000000b */
[----:B------:R-:W-:Y:S01]  /*7d30*/  IMAD.MOV.U32 R11, RZ, RZ, R22 ;  /* 0x000000ffff0b7224 */ /* 0x000fe200078e0016 */
[----:B------:R-:W-:Y:S01]  /*7d40*/  PRMT R49, R0, 0x5410, R3 ;  /* 0x0000541000317816 */ /* 0x000fe20000000003 */
[----:B------:R-:W-:Y:S01]  /*7d50*/  IMAD.MOV.U32 R3, RZ, RZ, R16 ;  /* 0x000000ffff037224 */ /* 0x000fe200078e0010 */
[----:B------:R-:W-:Y:S01]  /*7d60*/  MOV R10, R23 ;  /* 0x00000017000a7202 */ /* 0x000fe20000000f00 */
[----:B--2---:R1:W2:Y:S01]  /*7d70*/  SHFL.IDX PT, R8, R25, 0x1, 0x181f ;  /* 0x00381f0019087f89 */ /* 0x0042a200000e0000 */
[----:B------:R-:W-:Y:S01]  /*7d80*/  MOV R0, R17 ;  /* 0x0000001100007202 */ /* 0x000fe20000000f00 */
[----:B------:R-:W-:Y:S01]  /*7d90*/  CS2R R30, SRZ ;  /* 0x00000000001e7805 */ /* 0x000fe2000001ff00 */
[----:B------:R-:W-:Y:S01]  /*7da0*/  PRMT R54, R10, 0x5410, R11 ;  /* 0x000054100a367816 */ /* 0x000fe2000000000b */
[----:B------:R1:W4:Y:S01]  /*7db0*/  SHFL.IDX PT, R7, R18, 0x1, 0x181f ;  /* 0x00381f0012077f89 */ /* 0x00032200000e0000 */
[----:B------:R-:W-:Y:S01]  /*7dc0*/  PRMT R39, R0, 0x5410, R3 ;  /* 0x0000541000277816 */ /* 0x000fe20000000003 */
[----:B------:R-:W-:-:S02]  /*7dd0*/  CS2R R28, SRZ ;  /* 0x00000000001c7805 */ /* 0x000fc4000001ff00 */
[----:B----4-:R1:W4:Y:S01]  /*7de0*/  SHFL.IDX PT, R6, R19, 0x1, 0x181f ;  /* 0x00381f0013067f89 */ /* 0x01032200000e0000 */
[----:B------:R-:W-:Y:S05]  /*7df0*/  @P1 BRA `(.L_x_368) ;  /* 0x0000012000001947 */ /* 0x000fea0003800000 */
[C---:B------:R-:W-:Y:S01]  /*7e00*/  ISETP.GE.AND P0, PT, R38.reuse, c[0x0][0x27c], PT ;  /* 0x00009f0026007a0c */ /* 0x040fe20003f06270 */
[----:B------:R-:W-:Y:S01]  /*7e10*/  CS2R R26, SRZ ;  /* 0x00000000001a7805 */ /* 0x000fe2000001ff00 */
[----:B------:R-:W-:Y:S01]  /*7e20*/  CS2R R28, SRZ ;  /* 0x00000000001c7805 */ /* 0x000fe2000001ff00 */
[----:B------:R-:W-:-:S10]  /*7e30*/  IADD3 R3, R38, 0x20, RZ ;  /* 0x0000002026037810 */ /* 0x000fd40007ffe0ff */
[----:B--23--:R-:W-:-:S04]  /*7e40*/  @!P0 IMAD.WIDE R12, R38, 0x2, R8 ;  /* 0x00000002260c8825 */ /* 0x00cfc800078e0208 */
[----:B----4-:R-:W-:Y:S01]  /*7e50*/  @!P0 IMAD.WIDE R10, R38, 0x2, R6 ;  /* 0x00000002260a8825 */ /* 0x010fe200078e0206 */
        /* <DEDUP_REMOVED lines=12> */
.L_x_368:
[----:B------:R-:W-:Y:S05]  /*7f20*/  BSYNC B0 ;  /* 0x0000000000007941 */ /* 0x000fea0003800000 */
.L_x_367:
[----:B--2--5:R-:W-:Y:S01]  /*7f30*/  IMAD.MOV.U32 R11, RZ, RZ, R32 ;  /* 0x000000ffff0b7224 */ /* 0x024fe200078e0020 */
        /* <DEDUP_REMOVED lines=11> */
[----:B------:R2:W1:Y:S01]  /*7ff0*/  SHFL.IDX PT, R8, R25, 0x2, 0x181f ;  /* 0x00581f0019087f89 */ /* 0x00046200000e0000 */
[----:B------:R-:W-:Y:S01]  /*8000*/  MOV R0, R29 ;  /* 0x0000001d00007202 */ /* 0x000fe20000000f00 */
[----:B------:R-:W-:Y:S01]  /*8010*/  CS2R R40, SRZ ;  /* 0x0000000000287805 */ /* 0x000fe2000001ff00 */
[----:B------:R-:W-:Y:S01]  /*8020*/  PRMT R58, R10, 0x5410, R11 ;  /* 0x000054100a3a7816 */ /* 0x000fe2000000000b */
[----:B------:R2:W4:Y:S01]  /*8030*/  SHFL.IDX PT, R7, R18, 0x2, 0x181f ;  /* 0x00581f0012077f89 */ /* 0x00052200000e0000 */
[----:B------:R-:W-:Y:S01]  /*8040*/  PRMT R56, R0, 0x5410, R3 ;  /* 0x0000541000387816 */ /* 0x000fe20000000003 */
[----:B------:R-:W-:Y:S01]  /*8050*/  CS2R R34, SRZ ;  /* 0x0000000000227805 */ /* 0x000fe2000001ff00 */
[----:B------:R-:W-:Y:S01]  /*8060*/  CS2R R42, SRZ ;  /* 0x00000000002a7805 */ /* 0x000fe2000001ff00 */
[----:B----4-:R2:W4:Y:S01]  /*8070*/  SHFL.IDX PT, R6, R19, 0x2, 0x181f ;  /* 0x00581f0013067f89 */ /* 0x01052200000e0000 */
[----:B------:R-:W-:Y:S01]  /*8080*/  CS2R R36, SRZ ;  /* 0x0000000000247805 */ /* 0x000fe2000001ff00 */
[----:B------:R-:W-:Y:S05]  /*8090*/  @P5 BRA `(.L_x_370) ;  /* 0x0000012000005947 */ /* 0x000fea0003800000 */
[C---:B------:R-:W-:Y:S01]  /*80a0*/  ISETP.GE.AND P0, PT, R38.reuse, c[0x0][0x27c], PT ;  /* 0x00009f0026007a0c */ /* 0x040fe20003f06270 */
[----:B------:R-:W-:Y:S01]  /*80b0*/  CS2R R34, SRZ ;  /* 0x0000000000227805 */ /* 0x000fe2000001ff00 */
[----:B------:R-:W-:Y:S01]  /*80c0*/  CS2R R36, SRZ ;  /* 0x0000000000247805 */ /* 0x000fe2000001ff00 */
[----:B------:R-:W-:-:S10]  /*80d0*/  IADD3 R3, R38, 0x20, RZ ;  /* 0x0000002026037810 */ /* 0x000fd40007ffe0ff */
[----:B-1-3--:R-:W-:-:S04]  /*80e0*/  @!P0 IMAD.WIDE R12, R38, 0x2, R8 ;  /* 0x00000002260c8825 */ /* 0x00afc800078e0208 */
        /* <DEDUP_REMOVED lines=13> */
.L_x_370:
[----:B------:R-:W-:Y:S05]  /*81c0*/  BSYNC B0 ;  /* 0x0000000000007941 */ /* 0x000fea0003800000 */
.L_x_369:
[----:B-1---5:R-:W-:Y:S01]  /*81d0*/  IMAD.MOV.U32 R11, RZ, RZ, R40 ;  /* 0x000000ffff0b7224 */ /* 0x022fe200078e0028 */
[----:B------:R-:W-:Y:S01]  /*81e0*/  MOV R3, R34 ;  /* 0x0000002200037202 */ /* 0x000fe20000000f00 */
[----:B------:R-:W-:Y:S01]  /*81f0*/  IMAD.MOV.U32 R10, RZ, RZ, R41 ;  /* 0x000000ffff0a7224 */ /* 0x000fe200078e0029 */
[----:B---3--:R-:W1:Y:S01]  /*8200*/  SHFL.IDX PT, R9, R24, 0x3, 0x181f ;  /* 0x00781f0018097f89 */ /* 0x008e6200000e0000 */
        /* <DEDUP_REMOVED lines=8> */
[----:B------:R3:W2:Y:S01]  /*8290*/  SHFL.IDX PT, R8, R25, 0x3, 0x181f ;  /* 0x00781f0019087f89 */ /* 0x0006a200000e0000 */
[----:B------:R-:W-:Y:S01]  /*82a0*/  MOV R0, R37 ;  /* 0x0000002500007202 */ /* 0x000fe20000000f00 */
[----:B------:R-:W-:Y:S01]  /*82b0*/  CS2R R46, SRZ ;  /* 0x00000000002e7805 */ /* 0x000fe2000001ff00 */
[----:B------:R-:W-:Y:S01]  /*82c0*/  PRMT R62, R10, 0x5410, R11 ;  /* 0x000054100a3e7816 */ /* 0x000fe2000000000b */
[----:B------:R4:W1:Y:S01]  /*82d0*/  SHFL.IDX PT, R7, R18, 0x3, 0x181f ;  /* 0x00781f0012077f89 */ /* 0x00086200000e0000 */
[----:B------:R-:W-:-:S03]  /*82e0*/  PRMT R60, R0, 0x5410, R3 ;  /* 0x00005410003c7816 */ /* 0x000fc60000000003 */
[----:B----4-:R4:W1:Y:S01]  /*82f0*/  SHFL.IDX PT, R6, R19, 0x3, 0x181f ;  /* 0x00781f0013067f89 */ /* 0x01086200000e0000 */
[----:B--23--:R-:W-:Y:S01]  /*8300*/  CS2R R24, SRZ ;  /* 0x0000000000187805 */ /* 0x00cfe2000001ff00 */
[----:B------:R-:W-:Y:S05]  /*8310*/  @P6 BRA `(.L_x_372) ;  /* 0x0000012000006947 */ /* 0x000fea0003800000 */
[C---:B------:R-:W-:Y:S01]  /*8320*/  ISETP.GE.AND P0, PT, R38.reuse, c[0x0][0x27c], PT ;  /* 0x00009f0026007a0c */ /* 0x040fe20003f06270 */
[----:B------:R-:W-:Y:S01]  /*8330*/  CS2R R24, SRZ ;  /* 0x0000000000187805 */ /* 0x000fe2000001ff00 */
[----:B------:R-:W-:Y:S01]  /*8340*/  CS2R R46, SRZ ;  /* 0x00000000002e7805 */ /* 0x000fe2000001ff00 */
[----:B------:R-:W-:-:S10]  /*8350*/  IADD3 R3, R38, 0x20, RZ ;  /* 0x0000002026037810 */ /* 0x000fd40007ffe0ff */
[----:B-1----:R-:W-:-:S04]  /*8360*/  @!P0 IMAD.WIDE R12, R38, 0x2, R8 ;  /* 0x00000002260c8825 */ /* 0x002fc800078e0208 */
[----:B------:R-:W-:Y:S01]  /*8370*/  @!P0 IMAD.WIDE R10, R38, 0x2, R6 ;  /* 0x00000002260a8825 */ /* 0x000fe200078e0206 */
        /* <DEDUP_REMOVED lines=12> */
.L_x_372:
[----:B------:R-:W-:Y:S05]  /*8440*/  BSYNC B0 ;  /* 0x0000000000007941 */ /* 0x000fea0003800000 */
.L_x_371:
[----:B-1----:R-:W-:Y:S01]  /*8450*/  IADD3 R6, -R218, R45, RZ ;  /* 0x0000002dda067210 */ /* 0x002fe20007ffe1ff */
[----:B-----5:R-:W-:Y:S01]  /*8460*/  IMAD.MOV.U32 R0, RZ, RZ, R52 ;  /* 0x000000ffff007224 */ /* 0x020fe200078e0034 */
[----:B------:R-:W-:-:S04]  /*8470*/  DEPBAR.LE SB0, 0x1 ;  /* 0x000080400000791a */ /* 0x000fc80000000000 */
[----:B------:R-:W-:Y:S01]  /*8480*/  IMNMX R45, R6, 0x80, PT ;  /* 0x00000080062d7817 */ /* 0x000fe20003800200 */
[----:B------:R-:W-:Y:S01]  /*8490*/  IMAD.MOV.U32 R7, RZ, RZ, R53 ;  /* 0x000000ffff077224 */ /* 0x000fe200078e0035 */
[----:B------:R-:W-:Y:S01]  /*84a0*/  MOV R6, R51 ;  /* 0x0000003300067202 */ /* 0x000fe20000000f00 */
[----:B------:R-:W-:Y:S01]  /*84b0*/  IMAD.MOV.U32 R3, RZ, RZ, R24 ;  /* 0x000000ffff037224 */ /* 0x000fe200078e0018 */
[----:B------:R-:W-:Y:S01]  /*84c0*/  BAR.SYNC.DEFER_BLOCKING 0x0 ;  /* 0x0000000000007b1d */ /* 0x000fe20000010000 */
[----:B------:R-:W-:Y:S02]  /*84d0*/  ISETP.GE.AND P0, PT, R68, R45, PT ;  /* 0x0000002d4400720c */ /* 0x000fe40003f06270 */
[----:B------:R-:W-:Y:S01]  /*84e0*/  PRMT R67, R7, 0x5410, R0 ;  /* 0x0000541007437816 */ /* 0x000fe20000000000 */
[----:B------:R-:W-:Y:S02]  /*84f0*/  IMAD.MOV.U32 R0, RZ, RZ, R25 ;  /* 0x000000ffff007224 */ /* 0x000fe400078e0019 */
[----:B------:R-:W-:Y:S01]  /*8500*/  IMAD.MOV.U32 R7, RZ, RZ, R50 ;  /* 0x000000ffff077224 */ /* 0x000fe200078e0032 */
[----:B------:R-:W-:Y:S02]  /*8510*/  BSSY B1, `(.L_x_373) ;  /* 0x000006a000017945 */ /* 0x000fe40003800000 */
[----:B------:R-:W-:Y:S01]  /*8520*/  PRMT R65, R0, 0x5410, R3 ;  /* 0x0000541000417816 */ /* 0x000fe20000000003 */
[----:B------:R-:W-:Y:S01]  /*8530*/  IMAD.MOV.U32 R3, RZ, RZ, R46 ;  /* 0x000000ffff037224 */ /* 0x000fe200078e002e */
[----:B------:R-:W-:-:S02]  /*8540*/  MOV R0, R47 ;  /* 0x0000002f00007202 */ /* 0x000fc40000000f00 */
[----:B------:R-:W-:Y:S02]  /*8550*/  PRMT R66, R6, 0x5410, R7 ;  /* 0x0000541006427816 */ /* 0x000fe40000000007 */
[----:B------:R-:W-:Y:S01]  /*8560*/  PRMT R64, R0, 0x5410, R3 ;  /* 0x0000541000407816 */ /* 0x000fe20000000003 */
[----:B------:R-:W-:Y:S05]  /*8570*/  @P0 BRA `(.L_x_374) ;  /* 0x0000063000000947 */ /* 0x000fea0003800000 */
[----:B------:R-:W-:Y:S01]  /*8580*/  ISETP.GE.AND P0, PT, R38, c[0x0][0x27c], PT ;  /* 0x00009f0026007a0c */ /* 0x000fe20003f06270 */
[----:B------:R-:W-:-:S12]  /*8590*/  BSSY B0, `(.L_x_375) ;  /* 0x0000030000007945 */ /* 0x000fd80003800000 */
[----:B------:R-:W-:Y:S05]  /*85a0*/  @P0 BRA `(.L_x_376) ;  /* 0x000002e000000947 */ /* 0x000fea0003800000 */
[----:B------:R-:W1:Y:S01]  /*85b0*/  LDS.128 R8, [R44+0x100] ;  /* 0x000100002c087984 */ /* 0x000e620000000c00 */
[----:B------:R-:W-:Y:S02]  /*85c0*/  SHF.R.U64 R0, R14, 0x10, R15 ;  /* 0x000000100e007819 */ /* 0x000fe4000000120f */
[----:B------:R-:W-:Y:S02]  /*85d0*/  SHF.R.U32.HI R7, RZ, 0x10, R17 ;  /* 0x00000010ff077819 */ /* 0x000fe40000011611 */
[----:B------:R-:W-:Y:S02]  /*85e0*/  SHF.R.U32.HI R3, RZ, 0x10, R15 ;  /* 0x00000010ff037819 */ /* 0x000fe4000001160f */
[----:B------:R-:W-:Y:S02]  /*85f0*/  SHF.R.U64 R6, R16, 0x10, R17 ;  /* 0x0000001010067819 */ /* 0x000fe40000001211 */
[----:B------:R-:W-:Y:S02]  /*8600*/  PRMT R14, R49, 0x5432, R0 ;  /* 0x00005432310e7816 */ /* 0x000fe40000000000 */
[----:B------:R-:W-:-:S02]  /*8610*/  PRMT R0, R39, 0x5410, R7 ;  /* 0x0000541027007816 */ /* 0x000fc40000000007 */
[----:B------:R-:W-:Y:S02]  /*8620*/  PRMT R3, R49, 0x5410, R3 ;  /* 0x0000541031037816 */ /* 0x000fe40000000003 */
[----:B------:R-:W-:Y:S01]  /*8630*/  PRMT R13, R39, 0x5432, R6 ;  /* 0x00005432270d7816 */ /* 0x000fe20000000006 */
[C---:B------:R-:W-:Y:S01]  /*8640*/  IMAD.U32 R17, R0.reuse, 0x10000, RZ ;  /* 0x0001000000117824 */ /* 0x040fe200078e00ff */
[----:B------:R-:W-:Y:S01]  /*8650*/  LOP3.LUT R39, R0, 0xffff0000, RZ, 0xc0, !PT ;  /* 0xffff000000277812 */ /* 0x000fe200078ec0ff */
[C---:B------:R-:W-:Y:S01]  /*8660*/  IMAD.U32 R18, R3.reuse, 0x10000, RZ ;  /* 0x0001000003127824 */ /* 0x040fe200078e00ff */
[----:B----4-:R-:W-:Y:S02]  /*8670*/  LOP3.LUT R19, R3, 0xffff0000, RZ, 0xc0, !PT ;  /* 0xffff000003137812 */ /* 0x010fe400078ec0ff */
[C---:B-1----:R-:W-:Y:S01]  /*8680*/  LOP3.LUT R6, R10.reuse, 0xffff0000, RZ, 0xc0, !PT ;  /* 0xffff00000a067812 */ /* 0x042fe200078ec0ff */
[----:B------:R-:W-:Y:S01]  /*8690*/  IMAD.U32 R7, R10, 0x10000, RZ ;  /* 0x000100000a077824 */ /* 0x000fe200078e00ff */
[C---:B------:R-:W-:Y:S01]  /*86a0*/  LOP3.LUT R10, R11.reuse, 0xffff0000, RZ, 0xc0, !PT ;  /* 0xffff00000b0a7812 */ /* 0x040fe200078ec0ff */
[----:B------:R-:W-:Y:S01]  /*86b0*/  IMAD.U32 R12, R11, 0x10000, RZ ;  /* 0x000100000b0c7824 */ /* 0x000fe200078e00ff */
[----:B------:R-:W-:Y:S01]  /*86c0*/  SHF.L.U32 R15, R8, 0x10, RZ ;  /* 0x00000010080f7819 */ /* 0x000fe200000006ff */
[----:B------:R-:W-:Y:S01]  /*86d0*/  FMUL.FTZ R3, R6, R17 ;  /* 0x0000001106037220 */ /* 0x000fe20000410000 */
[----:B------:R-:W-:Y:S01]  /*86e0*/  LOP3.LUT R11, R8, 0xffff0000, RZ, 0xc0, !PT ;  /* 0xffff0000080b7812 */ /* 0x000fe200078ec0ff */
[-C--:B------:R-:W-:Y:S01]  /*86f0*/  FMUL.FTZ R6, R6, R18.reuse ;  /* 0x0000001206067220 */ /* 0x080fe20000410000 */
[C---:B------:R-:W-:Y:S01]  /*8700*/  SHF.L.U32 R16, R9.reuse, 0x10, RZ ;  /* 0x0000001009107819 */ /* 0x040fe200000006ff */
[----:B------:R-:W-:Y:S01]  /*8710*/  FMUL.FTZ R0, R10, R39 ;  /* 0x000000270a007220 */ /* 0x000fe20000410000 */
[----:B------:R-:W-:Y:S01]  /*8720*/  LOP3.LUT R8, R9, 0xffff0000, RZ, 0xc0, !PT ;  /* 0xffff000009087812 */ /* 0x000fe200078ec0ff */
[C---:B------:R-:W-:Y:S01]  /*8730*/  FFMA.FTZ R18, R7.reuse, R18, -R3 ;  /* 0x0000001207127223 */ /* 0x040fe20000010803 */
[C---:B------:R-:W-:Y:S01]  /*8740*/  SHF.L.U32 R9, R14.reuse, 0x10, RZ ;  /* 0x000000100e097819 */ /* 0x040fe200000006ff */
[----:B------:R-:W-:Y:S01]  /*8750*/  FFMA.FTZ R17, R7, R17, R6 ;  /* 0x0000001107117223 */ /* 0x000fe20000010006 */
[----:B------:R-:W-:Y:S01]  /*8760*/  LOP3.LUT R14, R14, 0xffff0000, RZ, 0xc0, !PT ;  /* 0xffff00000e0e7812 */ /* 0x000fe200078ec0ff */
[----:B------:R-:W-:-:S02]  /*8770*/  FMUL.FTZ R10, R10, R19 ;  /* 0x000000130a0a7220 */ /* 0x000fc40000410000 */
[----:B------:R-:W-:Y:S02]  /*8780*/  FFMA.FTZ R7, R12, R19, -R0 ;  /* 0x000000130c077223 */ /* 0x000fe40000010800 */
[C---:B------:R-:W-:Y:S01]  /*8790*/  IMAD.U32 R19, R13.reuse, 0x10000, RZ ;  /* 0x000100000d137824 */ /* 0x040fe200078e00ff */
[----:B------:R-:W-:Y:S01]  /*87a0*/  LOP3.LUT R13, R13, 0xffff0000, RZ, 0xc0, !PT ;  /* 0xffff00000d0d7812 */ /* 0x000fe200078ec0ff */
[C---:B------:R-:W-:Y:S02]  /*87b0*/  FMUL.FTZ R3, R11.reuse, R9 ;  /* 0x000000090b037220 */ /* 0x040fe40000410000 */
[----:B------:R-:W-:Y:S02]  /*87c0*/  FMUL.FTZ R6, R11, R19 ;  /* 0x000000130b067220 */ /* 0x000fe40000410000 */
[C---:B------:R-:W-:Y:S02]  /*87d0*/  FMUL.FTZ R0, R8.reuse, R13 ;  /* 0x0000000d08007220 */ /* 0x040fe40000410000 */
[----:B------:R-:W-:-:S02]  /*87e0*/  FMUL.FTZ R8, R8, R14 ;  /* 0x0000000e08087220 */ /* 0x000fc40000410000 */
[----:B------:R-:W-:Y:S02]  /*87f0*/  FFMA.FTZ R6, R15, R9, -R6 ;  /* 0x000000090f067223 */ /* 0x000fe40000010806 */
[----:B------:R-:W-:Y:S01]  /*8800*/  FFMA.FTZ R12, R12, R39, R10 ;  /* 0x000000270c0c7223 */ /* 0x000fe2000001000a */
[----:B------:R-:W-:Y:S01]  /*8810*/  F2FP.BF16.PACK_AB R10, R17, R18 ;  /* 0x00000012110a723e */ /* 0x000fe200000010ff */
[----:B------:R-:W-:Y:S02]  /*8820*/  FFMA.FTZ R3, R15, R19, R3 ;  /* 0x000000130f037223 */ /* 0x000fe40000010003 */
[----:B------:R-:W-:Y:S01]  /*8830*/  FFMA.FTZ R0, R16, R14, -R0 ;  /* 0x0000000e10007223 */ /* 0x000fe20000010800 */
[----:B------:R-:W-:Y:S01]  /*8840*/  F2FP.BF16.PACK_AB R11, R12, R7 ;  /* 0x000000070c0b723e */ /* 0x000fe200000010ff */
[----:B------:R-:W-:Y:S01]  /*8850*/  FFMA.FTZ R9, R16, R13, R8 ;  /* 0x0000000d10097223 */ /* 0x000fe20000010008 */
[----:B------:R-:W-:-:S04]  /*8860*/  F2FP.BF16.PACK_AB R8, R3, R6 ;  /* 0x000000060308723e */ /* 0x000fc800000010ff */
[----:B------:R-:W-:-:S05]  /*8870*/  F2FP.BF16.PACK_AB R9, R9, R0 ;  /* 0x000000000909723e */ /* 0x000fca00000010ff */
[----:B------:R1:W-:Y:S02]  /*8880*/  STS.128 [R44+0x100], R8 ;  /* 0x000100082c007388 */ /* 0x0003e40000000c00 */
.L_x_376:
[----:B------:R-:W-:Y:S05]  /*8890*/  BSYNC B0 ;  /* 0x0000000000007941 */ /* 0x000fea0003800000 */
.L_x_375:
[----:B------:R-:W-:-:S04]  /*88a0*/  IADD3 R0, R38, 0x20, RZ ;  /* 0x0000002026007810 */ /* 0x000fc80007ffe0ff */
[----:B------:R-:W-:-:S13]  /*88b0*/  ISETP.GE.AND P0, PT, R0, c[0x0][0x27c], PT ;  /* 0x00009f0000007a0c */ /* 0x000fda0003f06270 */
[----:B------:R-:W-:Y:S05]  /*88c0*/  @P0 BRA `(.L_x_374) ;  /* 0x000002e000000947 */ /* 0x000fea0003800000 */
[----:B-1----:R-:W1:Y:S01]  /*88d0*/  LDS.128 R8, [R44+0x4100] ;  /* 0x004100002c087984 */ /* 0x002e620000000c00 */
        /* <DEDUP_REMOVED lines=17> */
[-C--:B------:R-:W-:Y:S01]  /*89f0*/  FMUL.FTZ R3, R6, R17.reuse ;  /* 0x0000001106037220 */ /* 0x080fe20000410000 */
[----:B------:R-:W-:Y:S01]  /*8a00*/  LOP3.LUT R11, R8, 0xffff0000, RZ, 0xc0, !PT ;  /* 0xffff0000080b7812 */ /* 0x000fe200078ec0ff */
[----:B------:R-:W-:Y:S01]  /*8a10*/  FMUL.FTZ R6, R6, R18 ;  /* 0x0000001206067220 */ /* 0x000fe20000410000 */
        /* <DEDUP_REMOVED lines=25> */
.L_x_374:
[----:B------:R-:W-:Y:S05]  /*8bb0*/  BSYNC B1 ;  /* 0x0000000000017941 */ /* 0x000fea0003800000 */
.L_x_373:
[----:B------:R-:W-:Y:S01]  /*8bc0*/  IADD3 R0, R68, 0x20, RZ ;  /* 0x0000002044007810 */ /* 0x000fe20007ffe0ff */
[----:B------:R-:W-:Y:S03]  /*8bd0*/  BSSY B1, `(.L_x_377) ;  /* 0x0000066000017945 */ /* 0x000fe60003800000 */
[----:B------:R-:W-:-:S13]  /*8be0*/  ISETP.GE.AND P0, PT, R0, R45, PT ;  /* 0x0000002d0000720c */ /* 0x000fda0003f06270 */
[----:B------:R-:W-:Y:S05]  /*8bf0*/  @P0 BRA `(.L_x_378) ;  /* 0x0000063000000947 */ /* 0x000fea0003800000 */
[----:B------:R-:W-:Y:S01]  /*8c00*/  ISETP.GE.AND P0, PT, R38, c[0x0][0x27c], PT ;  /* 0x00009f0026007a0c */ /* 0x000fe20003f06270 */
[----:B------:R-:W-:-:S12]  /*8c10*/  BSSY B0, `(.L_x_379) ;  /* 0x0000030000007945 */ /* 0x000fd80003800000 */
        /* <DEDUP_REMOVED lines=47> */
.L_x_380:
[----:B------:R-:W-:Y:S05]  /*8f10*/  BSYNC B0 ;  /* 0x0000000000007941 */ /* 0x000fea0003800000 */
.L_x_379:
        /* <DEDUP_REMOVED lines=49> */
.L_x_378:
[----:B------:R-:W-:Y:S05]  /*9230*/  BSYNC B1 ;  /* 0x0000000000017941 */ /* 0x000fea0003800000 */
.L_x_377:
        /* <DEDUP_REMOVED lines=53> */
.L_x_384:
[----:B------:R-:W-:Y:S05]  /*9590*/  BSYNC B0 ;  /* 0x0000000000007941 */ /* 0x000fea0003800000 */
.L_x_383:
        /* <DEDUP_REMOVED lines=49> */
.L_x_382:
[----:B------:R-:W-:Y:S05]  /*98b0*/  BSYNC B1 ;  /* 0x0000000000017941 */ /* 0x000fea0003800000 */
.L_x_381:
[----:B------:R-:W-:-:S04]  /*98c0*/  IADD3 R0, R68, 0x60, RZ ;  /* 0x0000006044007810 */ /* 0x000fc80007ffe0ff */
        /* <DEDUP_REMOVED lines=51> */
.L_x_387:
[----:B------:R-:W-:Y:S05]  /*9c00*/  BSYNC B0 ;  /* 0x0000000000007941 */ /* 0x000fea0003800000 */
.L_x_386:
        /* <DEDUP_REMOVED lines=48> */
[----:B------:R1:W-:Y:S01]  /*9f10*/  STS.128 [R44+0x7100], R8 ;  /* 0x007100082c007388 */ /* 0x0003e20000000c00 */
[----:B------:R-:W-:Y:S05]  /*9f20*/  BRA `(.L_x_385) ;  /* 0x0000265000007947 */ /* 0x000fea0003800000 */
.L_x_364:
[----:B------:R-:W-:Y:S01]  /*9f30*/  @P3 IMAD.HI.U32 R3, R0, c[0x0][0x2c8], RZ ;  /* 0x0000b20000033a27 */ /* 0x000fe200078e00ff */
[----:B------:R-:W-:Y:S01]  /*9f40*/  SHF.R.S32.HI R40, RZ, 0x1f, R224 ;  /* 0x0000001fff287819 */ /* 0x000fe200000114e0 */
[----:B------:R-:W-:Y:S01]  /*9f50*/  CS2R R18, SRZ ;  /* 0x0000000000127805 */ /* 0x000fe2000001ff00 */
[----:B------:R-:W-:Y:S01]  /*9f60*/  CS2R R16, SRZ ;  /* 0x0000000000107805 */ /* 0x000fe2000001ff00 */
[----:B------:R-:W-:Y:S01]  /*9f70*/  IMAD.MOV.U32 R8, RZ, RZ, R10 ;  /* 0x000000ffff087224 */ /* 0x000fe200078e000a */
[----:B------:R-:W-:-:S04]  /*9f80*/  @P3 SHF.R.U32.HI R0, RZ, c[0x0][0x2cc], R3 ;  /* 0x0000b300ff003a19 */ /* 0x000fc80000011603 */
[----:B------:R-:W-:Y:S01]  /*9f90*/  SHF.R.S32.HI R3, RZ, 0x1f, R0 ;  /* 0x0000001fff037819 */ /* 0x000fe20000011400 */
[----:B------:R-:W-:-:S04]  /*9fa0*/  IMAD.WIDE.U32 R8, R0, c[0x0][0x280], R8 ;  /* 0x0000a00000087a25 */ /* 0x000fc800078e0008 */
[C---:B------:R-:W-:Y:S01]  /*9fb0*/  IMAD R6, R3.reuse, c[0x0][0x280], RZ ;  /* 0x0000a00003067a24 */ /* 0x040fe200078e02ff */
[----:B------:R-:W-:Y:S01]  /*9fc0*/  LEA R15, P0, R8, c[0x0][0x270], 0x1 ;  /* 0x00009c00080f7a11 */ /* 0x000fe200078008ff */
[----:B------:R-:W-:Y:S02]  /*9fd0*/  IMAD R3, R3, c[0x0][0x290], RZ ;  /* 0x0000a40003037a24 */ /* 0x000fe400078e02ff */
[----:B------:R-:W-:-:S04]  /*9fe0*/  IMAD R6, R0, c[0x0][0x284], R6 ;  /* 0x0000a10000067a24 */ /* 0x000fc800078e0206 */
[----:B------:R-:W-:-:S05]  /*9ff0*/  IMAD.IADD R6, R9, 0x1, R6 ;  /* 0x0000000109067824 */ /* 0x000fca00078e0206 */
[----:B------:R-:W-:Y:S01]  /*a000*/  LEA.HI.X R14, R8, c[0x0][0x274], R6, 0x1, P0 ;  /* 0x00009d00080e7a11 */ /* 0x000fe200000f0c06 */
[----:B------:R-:W-:Y:S01]  /*a010*/  IMAD.MOV.U32 R6, RZ, RZ, R12 ;  /* 0x000000ffff067224 */ /* 0x000fe200078e000c */
[----:B------:R-:W1:Y:S03]  /*a020*/  SHFL.IDX PT, R8, R15, RZ, 0x181f ;  /* 0x00181fff0f087589 */ /* 0x000e6600000e0000 */
[----:B------:R-:W-:-:S04]  /*a030*/  IMAD.WIDE.U32 R6, R0, c[0x0][0x290], R6 ;  /* 0x0000a40000067a25 */ /* 0x000fc800078e0006 */
[----:B------:R-:W-:Y:S01]  /*a040*/  IMAD R0, R0, c[0x0][0x294], R3 ;  /* 0x0000a50000007a24 */ /* 0x000fe200078e0203 */
[C---:B------:R-:W-:Y:S01]  /*a050*/  LEA R12, P0, R6.reuse, c[0x0][0x288], 0x1 ;  /* 0x0000a200060c7a11 */ /* 0x040fe200078008ff */
[----:B------:R-:W2:Y:S02]  /*a060*/  SHFL.IDX PT, R3, R14, RZ, 0x181f ;  /* 0x00181fff0e037589 */ /* 0x000ea400000e0000 */
[----:B------:R-:W-:Y:S02]  /*a070*/  IMAD.IADD R0, R7, 0x1, R0 ;  /* 0x0000000107007824 */ /* 0x000fe400078e0200 */
[----:B------:R-:W3:Y:S03]  /*a080*/  SHFL.IDX PT, R7, R12, RZ, 0x181f ;  /* 0x00181fff0c077589 */ /* 0x000ee600000e0000 */
[----:B------:R-:W-:Y:S02]  /*a090*/  LEA.HI.X R11, R6, c[0x0][0x28c], R0, 0x1, P0 ;  /* 0x0000a300060b7a11 */ /* 0x000fe400000f0c00 */
[----:B------:R-:W-:-:S13]  /*a0a0*/  ISETP.GE.OR P0, PT, R224, c[0x0][0x27c], P4 ;  /* 0x00009f00e0007a0c */ /* 0x000fda0002706670 */
[C---:B------:R-:W-:Y:S01]  /*a0b0*/  @!P0 IMAD.SHL.U32 R6, R224.reuse, 0x2, RZ ;  /* 0x00000002e0068824 */ /* 0x040fe200078e00ff */
[----:B------:R-:W-:-:S04]  /*a0c0*/  @!P0 SHF.L.U64.HI R0, R224, 0x1, R40 ;  /* 0x00000001e0008819 */ /* 0x000fc80000010228 */
[----:B-1----:R-:W-:-:S04]  /*a0d0*/  @!P0 IADD3 R8, P2, R8, R6, RZ ;  /* 0x0000000608088210 */ /* 0x002fc80007f5e0ff */
[----:B--2---:R-:W-:Y:S02]  /*a0e0*/  @!P0 IADD3.X R9, R3, R0, RZ, P2, !PT ;  /* 0x0000000003098210 */ /* 0x004fe400017fe4ff */
[----:B------:R-:W1:Y:S01]  /*a0f0*/  SHFL.IDX PT, R3, R11, RZ, 0x181f ;  /* 0x00181fff0b037589 */ /* 0x000e6200000e0000 */
[----:B---3--:R-:W-:Y:S01]  /*a100*/  @!P0 IADD3 R6, P2, R7, R6, RZ ;  /* 0x0000000607068210 */ /* 0x008fe20007f5e0ff */
[----:B------:R-:W-:Y:S01]  /*a110*/  CS2R R22, SRZ ;  /* 0x0000000000167805 */ /* 0x000fe2000001ff00 */
[----:B------:R-:W-:Y:S01]  /*a120*/  CS2R R20, SRZ ;  /* 0x0000000000147805 */ /* 0x000fe2000001ff00 */
[----:B------:R2:W3:Y:S02]  /*a130*/  @!P0 LD.E.128 R16, [R8.64] ;  /* 0x0000001208108980 */ /* 0x0004e4000c101d00 */
[----:B-1----:R-:W-:-:S05]  /*a140*/  @!P0 IMAD.X R7, R3, 0x1, R0, P2 ;  /* 0x0000000103078824 */ /* 0x002fca00010e0600 */
[----:B------:R3:W4:Y:S01]  /*a150*/  @!P0 LD.E.128 R20, [R6.64] ;  /* 0x0000001206148980 */ /* 0x000722000c101d00 */
[----:B------:R-:W-:Y:S03]  /*a160*/  BSSY B0, `(.L_x_388) ;  /* 0x0000025000007945 */ /* 0x000fe60003800000 */
[----:B--2---:R1:W2:Y:S01]  /*a170*/  SHFL.IDX PT, R8, R15, 0x1, 0x181f ;  /* 0x00381f000f087f89 */ /* 0x0042a200000e0000 */
[----:B------:R-:W-:-:S03]  /*a180*/  CS2R R38, SRZ ;  /* 0x0000000000267805 */ /* 0x000fc6000001ff00 */
[----:B------:R1:W1:Y:S01]  /*a190*/  SHFL.IDX PT, R10, R12, 0x1, 0x181f ;  /* 0x00381f000c0a7f89 */ /* 0x00026200000e0000 */
[----:B------:R-:W-:-:S03]  /*a1a0*/  CS2R R36, SRZ ;  /* 0x0000000000247805 */ /* 0x000fc6000001ff00 */
[----:B------:R1:W1:Y:S01]  /*a1b0*/  SHFL.IDX PT, R9, R14, 0x1, 0x181f ;  /* 0x00381f000e097f89 */ /* 0x00026200000e0000 */
[----:B------:R-:W-:-:S03]  /*a1c0*/  CS2R R34, SRZ ;  /* 0x0000000000227805 */ /* 0x000fc6000001ff00 */
[----:B------:R1:W1:Y:S01]  /*a1d0*/  SHFL.IDX PT, R13, R11, 0x1, 0x181f ;  /* 0x00381f000b0d7f89 */ /* 0x00026200000e0000 */
[----:B------:R-:W-:Y:S01]  /*a1e0*/  CS2R R32, SRZ ;  /* 0x0000000000207805 */ /* 0x000fe2000001ff00 */
[----:B------:R-:W-:Y:S01]  /*a1f0*/  ISETP.GE.AND P2, PT, R224, c[0x0][0x27c], PT ;  /* 0x00009f00e0007a0c */ /* 0x000fe20003f46270 */
[----:B---3--:R-:W-:Y:S01]  /*a200*/  IMAD.MOV.U32 R7, RZ, RZ, R18 ;  /* 0x000000ffff077224 */ /* 0x008fe200078e0012 */
[----:B------:R-:W-:Y:S01]  /*a210*/  MOV R3, R16 ;  /* 0x0000001000037202 */ /* 0x000fe20000000f00 */
[----:B------:R-:W-:Y:S02]  /*a220*/  IMAD.MOV.U32 R6, RZ, RZ, R19 ;  /* 0x000000ffff067224 */ /* 0x000fe400078e0013 */
[----:B------:R-:W-:Y:S01]  /*a230*/  IMAD.MOV.U32 R0, RZ, RZ, R17 ;  /* 0x000000ffff007224 */ /* 0x000fe200078e0011 */
[----:B------:R-:W-:Y:S02]  /*a240*/  PRMT R31, R7, 0x7610, R31 ;  /* 0x00007610071f7816 */ /* 0x000fe4000000001f */
[----:B------:R-:W-:-:S02]  /*a250*/  PRMT R28, R6, 0x7610, R28 ;  /* 0x00007610061c7816 */ /* 0x000fc4000000001c */
[----:B------:R-:W-:Y:S01]  /*a260*/  PRMT R26, R0, 0x5410, R3 ;  /* 0x00005410001a7816 */ /* 0x000fe20000000003 */
[----:B----4-:R-:W-:Y:S01]  /*a270*/  IMAD.MOV.U32 R7, RZ, RZ, R22 ;  /* 0x000000ffff077224 */ /* 0x010fe200078e0016 */
[----:B------:R-:W-:Y:S01]  /*a280*/  MOV R3, R20 ;  /* 0x0000001400037202 */ /* 0x000fe20000000f00 */
[----:B------:R-:W-:Y:S02]  /*a290*/  IMAD.MOV.U32 R6, RZ, RZ, R23 ;  /* 0x000000ffff067224 */ /* 0x000fe400078e0017 */
[----:B------:R-:W-:Y:S01]  /*a2a0*/  IMAD.MOV.U32 R0, RZ, RZ, R21 ;  /* 0x000000ffff007224 */ /* 0x000fe200078e0015 */
[----:B------:R-:W-:Y:S02]  /*a2b0*/  PRMT R27, R7, 0x7610, R27 ;  /* 0x00007610071b7816 */ /* 0x000fe4000000001b */
[----:B------:R-:W-:Y:S02]  /*a2c0*/  PRMT R29, R6, 0x7610, R29 ;  /* 0x00007610061d7816 */ /* 0x000fe4000000001d */
[----:B------:R-:W-:Y:S01]  /*a2d0*/  PRMT R25, R0, 0x5410, R3 ;  /* 0x0000541000197816 */ /* 0x000fe20000000003 */
[----:B------:R-:W-:Y:S05]  /*a2e0*/  @P1 BRA `(.L_x_389) ;  /* 0x000000c000001947 */ /* 0x000fea0003800000 */
[----:B-12---:R-:W-:Y:S01]  /*a2f0*/  CS2R R36, SRZ ;  /* 0x0000000000247805 */ /* 0x006fe2000001ff00 */
[----:B------:R-:W-:Y:S01]  /*a300*/  CS2R R34, SRZ ;  /* 0x0000000000227805 */ /* 0x000fe2000001ff00 */
[----:B------:R-:W-:Y:S01]  /*a310*/  CS2R R32, SRZ ;  /* 0x0000000000207805 */ /* 0x000fe2000001ff00 */
[----:B------:R-:W-:Y:S05]  /*a320*/  @P2 BRA `(.L_x_389) ;  /* 0x0000008000002947 */ /* 0x000fea0003800000 */
[C---:B------:R-:W-:Y:S01]  /*a330*/  IMAD.SHL.U32 R6, R224.reuse, 0x2, RZ ;  /* 0x00000002e0067824 */ /* 0x040fe200078e00ff */
[----:B------:R-:W-:-:S04]  /*a340*/  SHF.L.U64.HI R0, R224, 0x1, R40 ;  /* 0x00000001e0007819 */ /* 0x000fc80000010228 */
[----:B------:R-:W-:-:S05]  /*a350*/  IADD3 R8, P0, R8, R6, RZ ;  /* 0x0000000608087210 */ /* 0x000fca0007f1e0ff */
[----:B------:R-:W-:Y:S01]  /*a360*/  IMAD.X R9, R9, 0x1, R0, P0 ;  /* 0x0000000109097824 */ /* 0x000fe200000e0600 */
[----:B------:R-:W-:-:S04]  /*a370*/  IADD3 R6, P0, R10, R6, RZ ;  /* 0x000000060a067210 */ /* 0x000fc80007f1e0ff */
[----:B------:R1:W5:Y:S01]  /*a380*/  LD.E.128 R36, [R8.64] ;  /* 0x0000001208247980 */ /* 0x000362000c101d00 */
[----:B------:R-:W-:-:S05]  /*a390*/  IMAD.X R7, R13, 0x1, R0, P0 ;  /* 0x000000010d077824 */ /* 0x000fca00000e0600 */
[----:B------:R1:W5:Y:S03]  /*a3a0*/  LD.E.128 R32, [R6.64] ;  /* 0x0000001206207980 */ /* 0x000366000c101d00 */
.L_x_389:
[----:B-12---:R-:W-:Y:S05]  /*a3b0*/  BSYNC B0 ;  /* 0x0000000000007941 */ /* 0x006fea0003800000 */
.L_x_388:
[----:B------:R-:W1:Y:S01]  /*a3c0*/  SHFL.IDX PT, R3, R15, 0x2, 0x181f ;  /* 0x00581f000f037f89 */ /* 0x000e6200000e0000 */
[C---:B------:R-:W-:Y:S01]  /*a3d0*/  ISETP.GE.OR P0, PT, R224.reuse, c[0x0][0x27c], P5 ;  /* 0x00009f00e0007a0c */ /* 0x040fe20002f06670 */
[----:B------:R-:W-:Y:S01]  /*a3e0*/  CS2R R54, SRZ ;  /* 0x0000000000367805 */ /* 0x000fe2000001ff00 */
[----:B------:R-:W-:Y:S01]  /*a3f0*/  CS2R R52, SRZ ;  /* 0x0000000000347805 */ /* 0x000fe2000001ff00 */
[----:B------:R-:W2:Y:S04]  /*a400*/  SHFL.IDX PT, R6, R14, 0x2, 0x181f ;  /* 0x00581f000e067f89 */ /* 0x000ea800000e0000 */
[----:B------:R-:W-:Y:S06]  /*a410*/  SHFL.IDX PT, R10, R11, 0x2, 0x181f ;  /* 0x00581f000b0a7f89 */ /* 0x000fec00000e0000 */
[C---:B------:R-:W-:Y:S01]  /*a420*/  @!P0 IMAD.SHL.U32 R0, R224.reuse, 0x2, RZ ;  /* 0x00000002e0008824 */ /* 0x040fe200078e00ff */
[----:B------:R-:W-:-:S04]  /*a430*/  @!P0 SHF.L.U64.HI R7, R224, 0x1, R40 ;  /* 0x00000001e0078819 */ /* 0x000fc80000010228 */
[----:B-1----:R-:W-:Y:S02]  /*a440*/  @!P0 IADD3 R8, P1, R3, R0, RZ ;  /* 0x0000000003088210 */ /* 0x002fe40007f3e0ff */
[----:B------:R-:W1:Y:S03]  /*a450*/  SHFL.IDX PT, R3, R12, 0x2, 0x181f ;  /* 0x00581f000c037f89 */ /* 0x000e6600000e0000 */
[----:B--2---:R-:W-:Y:S01]  /*a460*/  @!P0 IMAD.X R9, R6, 0x1, R7, P1 ;  /* 0x0000000106098824 */ /* 0x004fe200008e0607 */
[----:B------:R-:W-:Y:S01]  /*a470*/  CS2R R58, SRZ ;  /* 0x00000000003a7805 */ /* 0x000fe2000001ff00 */
[----:B------:R-:W-:-:S03]  /*a480*/  CS2R R56, SRZ ;  /* 0x0000000000387805 */ /* 0x000fc6000001ff00 */
[----:B------:R2:W3:Y:S01]  /*a490*/  @!P0 LD.E.128 R52, [R8.64] ;  /* 0x0000001208348980 */ /* 0x0004e2000c101d00 */
[----:B-1----:R-:W-:-:S05]  /*a4a0*/  @!P0 IADD3 R6, P1, R3, R0, RZ ;  /* 0x0000000003068210 */ /* 0x002fca0007f3e0ff */
[----:B------:R-:W-:-:S05]  /*a4b0*/  @!P0 IMAD.X R7, R10, 0x1, R7, P1 ;  /* 0x000000010a078824 */ /* 0x000fca00008e0607 */
[----:B------:R1:W4:Y:S01]  /*a4c0*/  @!P0 LD.E.128 R56, [R6.64] ;  /* 0x0000001206388980 */ /* 0x000322000c101d00 */
[----:B-----5:R-:W-:Y:S02]  /*a4d0*/  IMAD.MOV.U32 R3, RZ, RZ, R36 ;  /* 0x000000ffff037224 */ /* 0x020fe400078e0024 */
[----:B------:R-:W-:-:S05]  /*a4e0*/  IMAD.MOV.U32 R0, RZ, RZ, R37 ;  /* 0x000000ffff007224 */ /* 0x000fca00078e0025 */
[----:B------:R-:W-:Y:S01]  /*a4f0*/  PRMT R50, R0, 0x5410, R3 ;  /* 0x0000541000327816 */ /* 0x000fe20000000003 */
[----:B------:R-:W-:Y:S02]  /*a500*/  IMAD.MOV.U32 R3, RZ, RZ, R32 ;  /* 0x000000ffff037224 */ /* 0x000fe400078e0020 */
[----:B------:R-:W-:Y:S02]  /*a510*/  IMAD.MOV.U32 R0, RZ, RZ, R33 ;  /* 0x000000ffff007224 */ /* 0x000fe400078e0021 */
[----:B-1----:R-:W-:Y:S01]  /*a520*/  IMAD.MOV.U32 R6, RZ, RZ, R39 ;  /* 0x000000ffff067224 */ /* 0x002fe200078e0027 */
[----:B------:R-:W-:-:S04]  /*a530*/  MOV R7, R38 ;  /* 0x0000002600077202 */ /* 0x000fc80000000f00 */
[----:B------:R-:W-:Y:S01]  /*a540*/  PRMT R69, R6, 0x5410, R7 ;  /* 0x0000541006457816 */ /* 0x000fe20000000007 */
[----:B------:R-:W-:Y:S01]  /*a550*/  IMAD.MOV.U32 R6, RZ, RZ, R35 ;  /* 0x000000ffff067224 */ /* 0x000fe200078e0023 */
[----:B------:R-:W-:Y:S02]  /*a560*/  MOV R7, R34 ;  /* 0x0000002200077202 */ /* 0x000fe40000000f00 */
[----:B------:R-:W-:Y:S02]  /*a570*/  PRMT R49, R0, 0x5410, R3 ;  /* 0x0000541000317816 */ /* 0x000fe40000000003 */
[----:B------:R-:W-:Y:S01]  /*a580*/  PRMT R51, R6, 0x5410, R7 ;  /* 0x0000541006337816 */ /* 0x000fe20000000007 */
[----:B--2---:R1:W2:Y:S01]  /*a590*/  SHFL.IDX PT, R9, R14, 0x3, 0x181f ;  /* 0x00781f000e097f89 */ /* 0x0042a200000e0000 */
[----:B------:R-:W-:Y:S03]  /*a5a0*/  BSSY B0, `(.L_x_390) ;  /* 0x0000020000007945 */ /* 0x000fe60003800000 */
[----:B------:R1:W1:Y:S01]  /*a5b0*/  SHFL.IDX PT, R8, R15, 0x3, 0x181f ;  /* 0x00781f000f087f89 */ /* 0x00026200000e0000 */
[----:B------:R-:W-:-:S03]  /*a5c0*/  CS2R R66, SRZ ;  /* 0x0000000000427805 */ /* 0x000fc6000001ff00 */
[----:B------:R1:W1:Y:S01]  /*a5d0*/  SHFL.IDX PT, R10, R12, 0x3, 0x181f ;  /* 0x00781f000c0a7f89 */ /* 0x00026200000e0000 */
[----:B------:R-:W-:-:S03]  /*a5e0*/  CS2R R64, SRZ ;  /* 0x0000000000407805 */ /* 0x000fc6000001ff00 */
[----:B------:R-:W1:Y:S01]  /*a5f0*/  SHFL.IDX PT, R11, R11, 0x3, 0x181f ;  /* 0x00781f000b0b7f89 */ /* 0x000e6200000e0000 */
[----:B------:R-:W-:Y:S01]  /*a600*/  CS2R R62, SRZ ;  /* 0x00000000003e7805 */ /* 0x000fe2000001ff00 */
[----:B------:R-:W-:Y:S01]  /*a610*/  CS2R R60, SRZ ;  /* 0x00000000003c7805 */ /* 0x000fe2000001ff00 */
[----:B---3--:R-:W-:Y:S01]  /*a620*/  IMAD.MOV.U32 R6, RZ, RZ, R55 ;  /* 0x000000ffff067224 */ /* 0x008fe200078e0037 */
[----:B------:R-:W-:Y:S01]  /*a630*/  MOV R7, R54 ;  /* 0x0000003600077202 */ /* 0x000fe20000000f00 */
[----:B------:R-:W-:Y:S01]  /*a640*/  IMAD.MOV.U32 R3, RZ, RZ, R52 ;  /* 0x000000ffff037224 */ /* 0x000fe200078e0034 */
[----:B------:R-:W-:Y:S02]  /*a650*/  MOV R0, R53 ;  /* 0x0000003500007202 */ /* 0x000fe40000000f00 */
[----:B------:R-:W-:Y:S02]  /*a660*/  PRMT R73, R6, 0x5410, R7 ;  /* 0x0000541006497816 */ /* 0x000fe40000000007 */
[----:B------:R-:W-:Y:S01]  /*a670*/  PRMT R71, R0, 0x5410, R3 ;  /* 0x0000541000477816 */ /* 0x000fe20000000003 */
[----:B----4-:R-:W-:Y:S01]  /*a680*/  IMAD.MOV.U32 R7, RZ, RZ, R58 ;  /* 0x000000ffff077224 */ /* 0x010fe200078e003a */
[----:B------:R-:W-:Y:S01]  /*a690*/  MOV R3, R56 ;  /* 0x0000003800037202 */ /* 0x000fe20000000f00 */
[----:B------:R-:W-:-:S02]  /*a6a0*/  IMAD.MOV.U32 R6, RZ, RZ, R59 ;  /* 0x000000ffff067224 */ /* 0x000fc400078e003b */
[----:B------:R-:W-:-:S03]  /*a6b0*/  IMAD.MOV.U32 R0, RZ, RZ, R57 ;  /* 0x000000ffff007224 */ /* 0x000fc600078e0039 */
[----:B------:R-:W-:Y:S02]  /*a6c0*/  PRMT R72, R6, 0x5410, R7 ;  /* 0x0000541006487816 */ /* 0x000fe40000000007 */
[----:B------:R-:W-:Y:S01]  /*a6d0*/  PRMT R70, R0, 0x5410, R3 ;  /* 0x0000541000467816 */ /* 0x000fe20000000003 */
[----:B------:R-:W-:Y:S05]  /*a6e0*/  @P6 BRA `(.L_x_391) ;  /* 0x000000b000006947 */ /* 0x000fea0003800000 */
[C---:B-12---:R-:W-:Y:S01]  /*a6f0*/  IMAD.SHL.U32 R3, R224.reuse, 0x2, RZ ;  /* 0x00000002e0037824 */ /* 0x046fe200078e00ff */
[----:B------:R-:W-:Y:S01]  /*a700*/  SHF.L.U64.HI R0, R224, 0x1, R40 ;  /* 0x00000001e0007819 */ /* 0x000fe20000010228 */
[----:B------:R-:W-:Y:S01]  /*a710*/  CS2R R64, SRZ ;  /* 0x0000000000407805 */ /* 0x000fe2000001ff00 */
[----:B------:R-:W-:Y:S01]  /*a720*/  CS2R R62, SRZ ;  /* 0x00000000003e7805 */ /* 0x000fe2000001ff00 */
[----:B------:R-:W-:Y:S01]  /*a730*/  CS2R R60, SRZ ;  /* 0x00000000003c7805 */ /* 0x000fe2000001ff00 */
[----:B------:R-:W-:-:S05]  /*a740*/  IADD3 R8, P0, R8, R3, RZ ;  /* 0x0000000308087210 */ /* 0x000fca0007f1e0ff */
[----:B------:R-:W-:Y:S01]  /*a750*/  IMAD.X R9, R9, 0x1, R0, P0 ;  /* 0x0000000109097824 */ /* 0x000fe200000e0600 */
[----:B------:R-:W-:-:S04]  /*a760*/  IADD3 R6, P0, R10, R3, RZ ;  /* 0x000000030a067210 */ /* 0x000fc80007f1e0ff */
[----:B------:R1:W5:Y:S01]  /*a770*/  @!P2 LD.E.128 R64, [R8.64] ;  /* 0x000000120840a980 */ /* 0x000362000c101d00 */
[----:B------:R-:W-:-:S05]  /*a780*/  IMAD.X R7, R11, 0x1, R0, P0 ;  /* 0x000000010b077824 */ /* 0x000fca00000e0600 */
[----:B------:R1:W5:Y:S03]  /*a790*/  @!P2 LD.E.128 R60, [R6.64] ;  /* 0x00000012063ca980 */ /* 0x000366000c101d00 */
.L_x_391:
[----:B-12---:R-:W-:Y:S05]  /*a7a0*/  BSYNC B0 ;  /* 0x0000000000007941 */ /* 0x006fea0003800000 */
.L_x_390:
[----:B------:R-:W-:Y:S01]  /*a7b0*/  IMAD.IADD R7, R45, 0x1, -R218 ;  /* 0x000000012d077824 */ /* 0x000fe200078e0ada */
[----:B------:R-:W-:-:S04]  /*a7c0*/  DEPBAR.LE SB0, 0x1 ;  /* 0x000080400000791a */ /* 0x000fc80000000000 */
[----:B------:R-:W-:Y:S01]  /*a7d0*/  IMNMX R47, R7, 0x80, PT ;  /* 0x00000080072f7817 */ /* 0x000fe20003800200 */
[----:B-----5:R-:W-:Y:S01]  /*a7e0*/  IMAD.MOV.U32 R6, RZ, RZ, R66 ;  /* 0x000000ffff067224 */ /* 0x020fe200078e0042 */
[----:B------:R-:W-:Y:S01]  /*a7f0*/  BSSY B0, `(.L_x_392) ;  /* 0x0000078000007945 */ /* 0x000fe20003800000 */
[----:B------:R-:W-:Y:S01]  /*a800*/  IMAD.MOV.U32 R3, RZ, RZ, R67 ;  /* 0x000000ffff037224 */ /* 0x000fe200078e0043 */
[----:B------:R-:W-:Y:S01]  /*a810*/  BAR.SYNC.DEFER_BLOCKING 0x0 ;  /* 0x0000000000007b1d */ /* 0x000fe20000010000 */
[----:B------:R-:W-:Y:S01]  /*a820*/  IMAD.MOV.U32 R0, RZ, RZ, R64 ;  /* 0x000000ffff007224 */ /* 0x000fe200078e0040 */
[----:B------:R-:W-:Y:S02]  /*a830*/  ISETP.GE.OR P0, PT, R68, R47, P2 ;  /* 0x0000002f4400720c */ /* 0x000fe40001706670 */
[----:B------:R-:W-:Y:S01]  /*a840*/  PRMT R77, R3, 0x5410, R6 ;  /* 0x00005410034d7816 */ /* 0x000fe20000000006 */
[----:B------:R-:W-:Y:S01]  /*a850*/  IMAD.MOV.U32 R3, RZ, RZ, R65 ;  /* 0x000000ffff037224 */ /* 0x000fe200078e0041 */
[----:B------:R-:W-:Y:S01]  /*a860*/  PRMT R75, R75, 0x5410, R0 ;  /* 0x000054104b4b7816 */ /* 0x000fe20000000000 */
[----:B------:R-:W-:Y:S01]  /*a870*/  IMAD.MOV.U32 R6, RZ, RZ, R63 ;  /* 0x000000ffff067224 */ /* 0x000fe200078e003f */
[----:B------:R-:W-:-:S02]  /*a880*/  MOV R0, R62 ;  /* 0x0000003e00007202 */ /* 0x000fc40000000f00 */
[----:B------:R-:W-:Y:S02]  /*a890*/  PRMT R75, R3, 0x7610, R75 ;  /* 0x00007610034b7816 */ /* 0x000fe4000000004b */
[----:B------:R-:W-:Y:S01]  /*a8a0*/  PRMT R76, R76, 0x5410, R0 ;  /* 0x000054104c4c7816 */ /* 0x000fe20000000000 */
[----:B------:R-:W-:Y:S01]  /*a8b0*/  IMAD.MOV.U32 R0, RZ, RZ, R61 ;  /* 0x000000ffff007224 */ /* 0x000fe200078e003d */
[----:B------:R-:W-:Y:S02]  /*a8c0*/  MOV R3, R60 ;  /* 0x0000003c00037202 */ /* 0x000fe40000000f00 */
[----:B------:R-:W-:Y:S02]  /*a8d0*/  PRMT R76, R6, 0x7610, R76 ;  /* 0x00007610064c7816 */ /* 0x000fe4000000004c */
[----:B------:R-:W-:Y:S01]  /*a8e0*/  PRMT R74, R0, 0x5410, R3 ;  /* 0x00005410004a7816 */ /* 0x000fe20000000003 */
[----:B------:R-:W-:Y:S05]  /*a8f0*/  @P0 BRA `(.L_x_393) ;  /* 0x0000067000000947 */ /* 0x000fea0003800000 */
[----:B------:R-:W-:Y:S01]  /*a900*/  IMAD.MOV.U32 R0, RZ, RZ, c[0x0][0x27c] ;  /* 0x00009f00ff007624 */ /* 0x000fe200078e00ff */
[----:B------:R-:W1:Y:S01]  /*a910*/  LDS.128 R12, [R44+0x100] ;  /* 0x000100002c0c7984 */ /* 0x000e620000000c00 */
[----:B------:R-:W-:-:S03]  /*a920*/  SHF.R.U64 R7, R20, 0x10, R21 ;  /* 0x0000001014077819 */ /* 0x000fc60000001215 */
[----:B------:R-:W-:-:S04]  /*a930*/  LEA.HI R0, R0, R48, RZ, 0x1d ;  /* 0x0000003000007211 */ /* 0x000fc800078fe8ff */
[----:B------:R-:W-:Y:S01]  /*a940*/  SHF.R.S32.HI R6, RZ, 0x1f, R0 ;  /* 0x0000001fff067819 */ /* 0x000fe20000011400 */
[----:B------:R-:W-:-:S03]  /*a950*/  IMAD.SHL.U32 R3, R0, 0x8, RZ ;  /* 0x0000000800037824 */ /* 0x000fc600078e00ff */
[----:B------:R-:W-:Y:S02]  /*a960*/  LEA.HI R0, R6, R0, RZ, 0x3 ;  /* 0x0000000006007211 */ /* 0x000fe400078f18ff */
[----:B------:R-:W-:Y:S02]  /*a970*/  LOP3.LUT R3, R24, 0x38, R3, 0xf8, !PT ;  /* 0x0000003818037812 */ /* 0x000fe400078ef803 */
[----:B------:R-:W-:Y:S01]  /*a980*/  SHF.R.U32.HI R6, RZ, 0x10, R19 ;  /* 0x00000010ff067819 */ /* 0x000fe20000011613 */
[----:B------:R-:W-:Y:S01]  /*a990*/  IMAD.SHL.U32 R0, R0, 0x400, RZ ;  /* 0x0000040000007824 */ /* 0x000fe200078e00ff */
[----:B------:R-:W-:Y:S02]  /*a9a0*/  LOP3.LUT R3, R3, R41, RZ, 0x3c, !PT ;  /* 0x0000002903037212 */ /* 0x000fe400078e3cff */
[----:B------:R-:W-:Y:S02]  /*a9b0*/  SHF.R.U64 R24, R16, 0x10, R17 ;  /* 0x0000001010187819 */ /* 0x000fe40000001211 */
[----:B------:R-:W-:-:S02]  /*a9c0*/  LOP3.LUT R0, R0, 0x7fffe000, RZ, 0xc0, !PT ;  /* 0x7fffe00000007812 */ /* 0x000fc400078ec0ff */
[----:B------:R-:W-:Y:S02]  /*a9d0*/  SHF.R.U32.HI R16, RZ, 0x10, R21 ;  /* 0x00000010ff107819 */ /* 0x000fe40000011615 */
[----:B------:R-:W-:Y:S02]  /*a9e0*/  IADD3 R0, R3, R0, R30 ;  /* 0x0000000003007210 */ /* 0x000fe40007ffe01e */
[----:B------:R-:W-:Y:S02]  /*a9f0*/  SHF.R.U64 R3, R18, 0x10, R19 ;  /* 0x0000001012037819 */ /* 0x000fe40000001213 */
[----:B------:R-:W-:Y:S01]  /*aa00*/  PRMT R19, R25, 0x5432, R7 ;  /* 0x0000543219137816 */ /* 0x000fe20000000007 */
[----:B------:R-:W-:Y:S01]  /*aa10*/  IMAD.SHL.U32 R43, R0, 0x2, RZ ;  /* 0x00000002002b7824 */ /* 0x000fe200078e00ff */
[----:B------:R-:W-:Y:S02]  /*aa20*/  SHF.R.U32.HI R0, RZ, 0x10, R17 ;  /* 0x00000010ff007819 */ /* 0x000fe40000011611 */
[----:B------:R-:W-:Y:S01]  /*aa30*/  SHF.R.U32.HI R18, RZ, 0x10, R23 ;  /* 0x00000010ff127819 */ /* 0x000fe20000011617 */
[----:B------:R-:W-:Y:S01]  /*aa40*/  IMAD.U32 R40, R19, 0x10000, RZ ;  /* 0x0001000013287824 */ /* 0x000fe200078e00ff */
[----:B------:R-:W2:Y:S01]  /*aa50*/  LDS.128 R8, [R43+0x100] ;  /* 0x000100002b087984 */ /* 0x000ea20000000c00 */
[----:B------:R-:W-:-:S02]  /*aa60*/  PRMT R24, R26, 0x5432, R24 ;  /* 0x000054321a187816 */ /* 0x000fc40000000018 */
[----:B------:R-:W-:Y:S02]  /*aa70*/  PRMT R31, R31, 0x5410, R3 ;  /* 0x000054101f1f7816 */ /* 0x000fe40000000003 */
[----:B------:R-:W-:Y:S02]  /*aa80*/  SHF.R.U64 R17, R22, 0x10, R23 ;  /* 0x0000001016117819 */ /* 0x000fe40000001217 */
[----:B------:R-:W-:Y:S02]  /*aa90*/  PRMT R23, R26, 0x5410, R0 ;  /* 0x000054101a177816 */ /* 0x000fe40000000000 */
[----:B------:R-:W-:Y:S01]  /*aaa0*/  PRMT R20, R25, 0x5410, R16 ;  /* 0x0000541019147816 */ /* 0x000fe20000000010 */
[----:B-1----:R-:W-:Y:S01]  /*aab0*/  IMAD.U32 R25, R14, 0x10000, RZ ;  /* 0x000100000e197824 */ /* 0x002fe200078e00ff */
[----:B------:R-:W-:Y:S01]  /*aac0*/  PRMT R26, R29, 0x5410, R18 ;  /* 0x000054101d1a7816 */ /* 0x000fe20000000012 */
[----:B------:R-:W-:Y:S01]  /*aad0*/  IMAD.U32 R16, R12, 0x10000, RZ ;  /* 0x000100000c107824 */ /* 0x000fe200078e00ff */
[----:B------:R-:W-:Y:S01]  /*aae0*/  LOP3.LUT R30, R14, 0xffff0000, RZ, 0xc0, !PT ;  /* 0xffff00000e1e7812 */ /* 0x000fe200078ec0ff */
[----:B------:R-:W-:Y:S01]  /*aaf0*/  IMAD.U32 R14, R24, 0x10000, RZ ;  /* 0x00010000180e7824 */ /* 0x000fe200078e00ff */
[----:B------:R-:W-:Y:S01]  /*ab00*/  LOP3.LUT R18, R12, 0xffff0000, RZ, 0xc0, !PT ;  /* 0xffff00000c127812 */ /* 0x000fe200078ec0ff */
[----:B------:R-:W-:Y:S01]  /*ab10*/  IMAD.U32 R41, R20, 0x10000, RZ ;  /* 0x0001000014297824 */ /* 0x000fe200078e00ff */
[----:B------:R-:W-:-:S02]  /*ab20*/  PRMT R28, R28, 0x5410, R6 ;  /* 0x000054101c1c7816 */ /* 0x000fc40000000006 */
[----:B------:R-:W-:Y:S02]  /*ab30*/  PRMT R27, R27, 0x5410, R17 ;  /* 0x000054101b1b7816 */ /* 0x000fe40000000011 */
[C---:B------:R-:W-:Y:S02]  /*ab40*/  SHF.L.U32 R17, R13.reuse, 0x10, RZ ;  /* 0x000000100d117819 */ /* 0x040fe400000006ff */
[----:B------:R-:W-:Y:S01]  /*ab50*/  LOP3.LUT R21, R13, 0xffff0000, RZ, 0xc0, !PT ;  /* 0xffff00000d157812 */ /* 0x000fe200078ec0ff */
[C---:B------:R-:W-:Y:S01]  /*ab60*/  IMAD.U32 R13, R15.reuse, 0x10000, RZ ;  /* 0x000100000f0d7824 */ /* 0x040fe200078e00ff */
[----:B------:R-:W-:Y:S01]  /*ab70*/  LOP3.LUT R29, R15, 0xffff0000, RZ, 0xc0, !PT ;  /* 0xffff00000f1d7812 */ /* 0x000fe200078ec0ff */
[C---:B--2---:R-:W-:Y:S01]  /*ab80*/  IMAD.U32 R3, R8.reuse, 0x10000, RZ ;  /* 0x0001000008037824 */ /* 0x044fe200078e00ff */
[----:B------:R-:W-:Y:S01]  /*ab90*/  LOP3.LUT R12, R8, 0xffff0000, RZ, 0xc0, !PT ;  /* 0xffff0000080c7812 */ /* 0x000fe200078ec0ff */
[----:B------:R-:W-:Y:S01]  /*aba0*/  IMAD.U32 R0, R11, 0x10000, RZ ;  /* 0x000100000b007824 */ /* 0x000fe200078e00ff */
[----:B------:R-:W-:Y:S01]  /*abb0*/  SHF.L.U32 R6, R9, 0x10, RZ ;  /* 0x0000001009067819 */ /* 0x000fe200000006ff */
[----:B------:R-:W-:Y:S01]  /*abc0*/  FMUL.FTZ R7, R3, R40 ;  /* 0x0000002803077220 */ /* 0x000fe20000410000 */
[----:B------:R-:W-:Y:S01]  /*abd0*/  LOP3.LUT R8, R9, 0xffff0000, RZ, 0xc0, !PT ;  /* 0xffff000009087812 */ /* 0x000fe200078ec0ff */
[-C--:B------:R-:W-:Y:S01]  /*abe0*/  FMUL.FTZ R3, R3, R14.reuse ;  /* 0x0000000e03037220 */ /* 0x080fe20000410000 */
[----:B------:R-:W-:Y:S01]  /*abf0*/  SHF.L.U32 R9, R10, 0x10, RZ ;  /* 0x000000100a097819 */ /* 0x000fe200000006ff */
[----:B------:R-:W-:Y:S01]  /*ac00*/  FFMA.FTZ R46, R16, R14, -R7 ;  /* 0x0000000e102e7223 */ /* 0x000fe20000010807 */
[----:B------:R-:W-:Y:S01]  /*ac10*/  LOP3.LUT R22, R10, 0xffff0000, RZ, 0xc0, !PT ;  /* 0xffff00000a167812 */ /* 0x000fe200078ec0ff */
[----:B------:R-:W-:Y:S01]  /*ac20*/  IMAD.U32 R10, R23, 0x10000, RZ ;  /* 0x00010000170a7824 */ /* 0x000fe200078e00ff */
[----:B------:R-:W-:Y:S01]  /*ac30*/  LOP3.LUT R15, R11, 0xffff0000, RZ, 0xc0, !PT ;  /* 0xffff00000b0f7812 */ /* 0x000fe200078ec0ff */
[----:B------:R-:W-:Y:S01]  /*ac40*/  IMAD.U32 R14, R26, 0x10000, RZ ;  /* 0x000100001a0e7824 */ /* 0x000fe200078e00ff */
[----:B------:R-:W-:Y:S01]  /*ac50*/  SHF.L.U32 R11, R28, 0x10, RZ ;  /* 0x000000101c0b7819 */ /* 0x000fe200000006ff */
[----:B------:R-:W-:-:S02]  /*ac60*/  FMUL.FTZ R7, R6, R41 ;  /* 0x0000002906077220 */ /* 0x000fc40000410000 */
[----:B------:R-:W-:Y:S01]  /*ac70*/  FFMA.FTZ R45, R16, R40, R3 ;  /* 0x00000028102d7223 */ /* 0x000fe20000010003 */
[----:B------:R-:W-:Y:S01]  /*ac80*/  LOP3.LUT R16, R19, 0xffff0000, RZ, 0xc0, !PT ;  /* 0xffff000013107812 */ /* 0x000fe200078ec0ff */
[----:B------:R-:W-:Y:S02]  /*ac90*/  FMUL.FTZ R6, R6, R10 ;  /* 0x0000000a06067220 */ /* 0x000fe40000410000 */
[CC--:B------:R-:W-:Y:S02]  /*aca0*/  FMUL.FTZ R3, R0.reuse, R14.reuse ;  /* 0x0000000e00037220 */ /* 0x0c0fe40000410000 */
[----:B------:R-:W-:Y:S02]  /*acb0*/  FMUL.FTZ R0, R0, R11 ;  /* 0x0000000b00007220 */ /* 0x000fe40000410000 */
[----:B------:R-:W-:Y:S02]  /*acc0*/  FFMA.FTZ R40, R17, R41, R6 ;  /* 0x0000002911287223 */ /* 0x000fe40000010006 */
[C---:B------:R-:W-:Y:S01]  /*acd0*/  FFMA.FTZ R41, R13.reuse, R11, -R3 ;  /* 0x0000000b0d297223 */ /* 0x040fe20000010803 */
[----:B------:R-:W-:Y:S01]  /*ace0*/  LOP3.LUT R3, R24, 0xffff0000, RZ, 0xc0, !PT ;  /* 0xffff000018037812 */ /* 0x000fe200078ec0ff */
[----:B------:R-:W-:Y:S01]  /*acf0*/  FFMA.FTZ R19, R13, R14, R0 ;  /* 0x0000000e0d137223 */ /* 0x000fe20000010000 */
[----:B------:R-:W-:Y:S01]  /*ad00*/  LOP3.LUT R11, R23, 0xffff0000, RZ, 0xc0, !PT ;  /* 0xffff0000170b7812 */ /* 0x000fe200078ec0ff */
[----:B------:R-:W-:-:S02]  /*ad10*/  FMUL.FTZ R0, R12, R16 ;  /* 0x000000100c007220 */ /* 0x000fc40000410000 */
[----:B------:R-:W-:Y:S01]  /*ad20*/  FFMA.FTZ R42, R17, R10, -R7 ;  /* 0x0000000a112a7223 */ /* 0x000fe20000010807 */
[----:B------:R-:W-:Y:S01]  /*ad30*/  LOP3.LUT R10, R20, 0xffff0000, RZ, 0xc0, !PT ;  /* 0xffff0000140a7812 */ /* 0x000fe200078ec0ff */
[-C--:B------:R-:W-:Y:S01]  /*ad40*/  FMUL.FTZ R6, R12, R3.reuse ;  /* 0x000000030c067220 */ /* 0x080fe20000410000 */
[----:B------:R-:W-:Y:S01]  /*ad50*/  LOP3.LUT R17, R26, 0xffff0000, RZ, 0xc0, !PT ;  /* 0xffff00001a117812 */ /* 0x000fe200078ec0ff */
[----:B------:R-:W-:Y:S02]  /*ad60*/  FFMA.FTZ R12, R18, R3, -R0 ;  /* 0x00000003120c7223 */ /* 0x000fe40000010800 */
[----:B------:R-:W-:Y:S02]  /*ad70*/  FMUL.FTZ R0, R8, R11 ;  /* 0x0000000b08007220 */ /* 0x000fe40000410000 */
[----:B------:R-:W-:Y:S01]  /*ad80*/  IMAD.U32 R20, R27, 0x10000, RZ ;  /* 0x000100001b147824 */ /* 0x000fe200078e00ff */
[----:B------:R-:W-:Y:S01]  /*ad90*/  F2FP.BF16.PACK_AB R12, R12, R46 ;  /* 0x0000002e0c0c723e */ /* 0x000fe200000010ff */
[----:B------:R-:W-:-:S02]  /*ada0*/  IMAD.U32 R7, R31, 0x10000, RZ ;  /* 0x000100001f077824 */ /* 0x000fc400078e00ff */
[----:B------:R-:W-:Y:S02]  /*adb0*/  FMUL.FTZ R3, R8, R10 ;  /* 0x0000000a08037220 */ /* 0x000fe40000410000 */
[----:B------:R-:W-:Y:S01]  /*adc0*/  FFMA.FTZ R8, R18, R16, R6 ;  /* 0x0000001012087223 */ /* 0x000fe20000010006 */
[----:B------:R-:W-:Y:S01]  /*add0*/  LOP3.LUT R18, R27, 0xffff0000, RZ, 0xc0, !PT ;  /* 0xffff00001b127812 */ /* 0x000fe200078ec0ff */
[----:B------:R-:W-:Y:S01]  /*ade0*/  FFMA.FTZ R14, R21, R10, R0 ;  /* 0x0000000a150e7223 */ /* 0x000fe20000010000 */
[----:B------:R-:W-:Y:S01]  /*adf0*/  LOP3.LUT R16, R31, 0xffff0000, RZ, 0xc0, !PT ;  /* 0xffff00001f107812 */ /* 0x000fe200078ec0ff */
[C---:B------:R-:W-:Y:S01]  /*ae00*/  FMUL.FTZ R6, R9.reuse, R20 ;  /* 0x0000001409067220 */ /* 0x040fe20000410000 */
[----:B------:R-:W-:Y:S01]  /*ae10*/  F2FP.BF16.PACK_AB R8, R8, R45 ;  /* 0x0000002d0808723e */ /* 0x000fe200000010ff */
[----:B------:R-:W-:Y:S01]  /*ae20*/  FMUL.FTZ R0, R9, R7 ;  /* 0x0000000709007220 */ /* 0x000fe20000410000 */
[----:B------:R-:W-:Y:S01]  /*ae30*/  LOP3.LUT R9, R28, 0xffff0000, RZ, 0xc0, !PT ;  /* 0xffff00001c097812 */ /* 0x000fe200078ec0ff */
[----:B------:R-:W-:-:S02]  /*ae40*/  FFMA.FTZ R13, R21, R11, -R3 ;  /* 0x0000000b150d7223 */ /* 0x000fc40000010803 */
[C---:B------:R-:W-:Y:S02]  /*ae50*/  FFMA.FTZ R11, R25.reuse, R7, -R6 ;  /* 0x00000007190b7223 */ /* 0x040fe40000010806 */
[----:B------:R-:W-:Y:S01]  /*ae60*/  FFMA.FTZ R10, R25, R20, R0 ;  /* 0x00000014190a7223 */ /* 0x000fe20000010000 */
[----:B------:R-:W-:Y:S01]  /*ae70*/  F2FP.BF16.PACK_AB R13, R13, R42 ;  /* 0x0000002a0d0d723e */ /* 0x000fe200000010ff */
[C---:B------:R-:W-:Y:S02]  /*ae80*/  FMUL.FTZ R7, R22.reuse, R18 ;  /* 0x0000001216077220 */ /* 0x040fe40000410000 */
[C---:B------:R-:W-:Y:S02]  /*ae90*/  FMUL.FTZ R3, R15.reuse, R17 ;  /* 0x000000110f037220 */ /* 0x040fe40000410000 */
[----:B------:R-:W-:Y:S02]  /*aea0*/  FMUL.FTZ R6, R22, R16 ;  /* 0x0000001016067220 */ /* 0x000fe40000410000 */
[----:B------:R-:W-:-:S02]  /*aeb0*/  FMUL.FTZ R0, R15, R9 ;  /* 0x000000090f007220 */ /* 0x000fc40000410000 */
[----:B------:R-:W-:Y:S02]  /*aec0*/  FFMA.FTZ R7, R30, R16, -R7 ;  /* 0x000000101e077223 */ /* 0x000fe40000010807 */
[----:B------:R-:W-:Y:S01]  /*aed0*/  FFMA.FTZ R3, R29, R9, -R3 ;  /* 0x000000091d037223 */ /* 0x000fe20000010803 */
[----:B------:R-:W-:Y:S01]  /*aee0*/  F2FP.BF16.PACK_AB R9, R14, R40 ;  /* 0x000000280e09723e */ /* 0x000fe200000010ff */
[----:B------:R-:W-:Y:S01]  /*aef0*/  FFMA.FTZ R6, R30, R18, R6 ;  /* 0x000000121e067223 */ /* 0x000fe20000010006 */
[----:B------:R-:W-:Y:S01]  /*af00*/  F2FP.BF16.PACK_AB R14, R7, R11 ;  /* 0x0000000b070e723e */ /* 0x000fe200000010ff */
[----:B------:R-:W-:Y:S01]  /*af10*/  FFMA.FTZ R0, R29, R17, R0 ;  /* 0x000000111d007223 */ /* 0x000fe20000010000 */
[----:B------:R-:W-:Y:S02]  /*af20*/  F2FP.BF16.PACK_AB R15, R3, R41 ;  /* 0x00000029030f723e */ /* 0x000fe400000010ff */
[----:B------:R-:W-:Y:S02]  /*af30*/  F2FP.BF16.PACK_AB R10, R6, R10 ;  /* 0x0000000a060a723e */ /* 0x000fe400000010ff */
[----:B------:R-:W-:Y:S01]  /*af40*/  F2FP.BF16.PACK_AB R11, R0, R19 ;  /* 0x00000013000b723e */ /* 0x000fe200000010ff */
[----:B------:R1:W-:Y:S04]  /*af50*/  STS.128 [R44+0x100], R12 ;  /* 0x0001000c2c007388 */ /* 0x0003e80000000c00 */
[----:B------:R1:W-:Y:S02]  /*af60*/  STS.128 [R43+0x100], R8 ;  /* 0x000100082b007388 */ /* 0x0003e40000000c00 */
.L_x_393:
[----:B------:R-:W-:Y:S05]  /*af70*/  BSYNC B0 ;  /* 0x0000000000007941 */ /* 0x000fea0003800000 */
.L_x_392:
[----:B------:R-:W-:Y:S01]  /*af80*/  IADD3 R3, R68, 0x20, RZ ;  /* 0x0000002044037810 */ /* 0x000fe20007ffe0ff */
[----:B------:R-:W-:Y:S03]  /*af90*/  BSSY B0, `(.L_x_394) ;  /* 0x0000074000007945 */ /* 0x000fe60003800000 */
[----:B------:R-:W-:-:S13]  /*afa0*/  ISETP.GE.OR P0, PT, R3, R47, P2 ;  /* 0x0000002f0300720c */ /* 0x000fda0001706670 */
[----:B------:R-:W-:Y:S05]  /*afb0*/  @P0 BRA `(.L_x_395) ;  /* 0x0000071000000947 */ /* 0x000fea0003800000 */
[----:B------:R-:W-:Y:S01]  /*afc0*/  IMAD.MOV.U32 R7, RZ, RZ, c[0x0][0x27c] ;  /* 0x00009f00ff077624 */ /* 0x000fe200078e00ff */
[----:B------:R-:W-:Y:S01]  /*afd0*/  SHF.R.S32.HI R0, RZ, 0x1f, R3 ;  /* 0x0000001fff007819 */ /* 0x000fe20000011403 */
[----:B------:R-:W-:Y:S01]  /*afe0*/  IMAD.SHL.U32 R6, R3, 0x40, RZ ;  /* 0x0000004003067824 */ /* 0x000fe200078e00ff */
[----:B------:R-:W-:Y:S02]  /*aff0*/  SHF.R.U64 R16, R32, 0x10, R33 ;  /* 0x0000001020107819 */ /* 0x000fe40000001221 */
[----:B------:R-:W-:Y:S02]  /*b000*/  LEA.HI R7, R7, R48, RZ, 0x1d ;  /* 0x0000003007077211 */ /* 0x000fe400078fe8ff */
[----:B------:R-:W-:Y:S02]  /*b010*/  LEA.HI R3, R0, R3, RZ, 0x3 ;  /* 0x0000000300037211 */ /* 0x000fe400078f18ff */
[----:B-1----:R-:W-:Y:S01]  /*b020*/  SHF.R.S32.HI R10, RZ, 0x1f, R7 ;  /* 0x0000001fff0a7819 */ /* 0x002fe20000011407 */
[----:B------:R-:W-:Y:S01]  /*b030*/  IMAD.SHL.U32 R8, R7, 0x8, RZ ;  /* 0x0000000807087824 */ /* 0x000fe200078e00ff */
[----:B------:R-:W-:Y:S01]  /*b040*/  LOP3.LUT R0, R6, 0x1c0, RZ, 0xc0, !PT ;  /* 0x000001c006007812 */ /* 0x000fe200078ec0ff */
[----:B------:R-:W-:Y:S01]  /*b050*/  IMAD.SHL.U32 R6, R3, 0x40, RZ ;  /* 0x0000004003067824 */ /* 0x000fe200078e00ff */
[----:B------:R-:W-:-:S02]  /*b060*/  LEA.HI R7, R10, R7, RZ, 0x3 ;  /* 0x000000070a077211 */ /* 0x000fc400078f18ff */
[C---:B------:R-:W-:Y:S02]  /*b070*/  LOP3.LUT R9, R0.reuse, 0x38, R224, 0xf8, !PT ;  /* 0x0000003800097812 */ /* 0x040fe400078ef8e0 */
[----:B------:R-:W-:Y:S02]  /*b080*/  SHF.R.U32.HI R3, RZ, 0x3, R0 ;  /* 0x00000003ff037819 */ /* 0x000fe40000011600 */
[----:B------:R-:W-:Y:S01]  /*b090*/  LOP3.LUT R8, R0, 0x38, R8, 0xf8, !PT ;  /* 0x0000003800087812 */ /* 0x000fe200078ef808 */
[----:B------:R-:W-:Y:S01]  /*b0a0*/  IMAD.SHL.U32 R0, R7, 0x400, RZ ;  /* 0x0000040007007824 */ /* 0x000fe200078e00ff */
[----:B------:R-:W-:Y:S02]  /*b0b0*/  LOP3.LUT R6, R6, 0xfffffe00, RZ, 0xc0, !PT ;  /* 0xfffffe0006067812 */ /* 0x000fe400078ec0ff */
[----:B------:R-:W-:Y:S02]  /*b0c0*/  SHF.R.U32.HI R17, RZ, 0x10, R33 ;  /* 0x00000010ff117819 */ /* 0x000fe40000011621 */
[----:B------:R-:W-:-:S02]  /*b0d0*/  LOP3.LUT R9, R6, R9, R3, 0xf6, !PT ;  /* 0x0000000906097212 */ /* 0x000fc400078ef603 */
[----:B------:R-:W-:Y:S02]  /*b0e0*/  LOP3.LUT R3, R8, R3, RZ, 0x3c, !PT ;  /* 0x0000000308037212 */ /* 0x000fe400078e3cff */
[----:B------:R-:W-:Y:S01]  /*b0f0*/  LOP3.LUT R0, R0, 0x7fffe000, RZ, 0xc0, !PT ;  /* 0x7fffe00000007812 */ /* 0x000fe200078ec0ff */
[----:B------:R-:W-:Y:S01]  /*b100*/  IMAD.SHL.U32 R41, R9, 0x2, RZ ;  /* 0x0000000209297824 */ /* 0x000fe200078e00ff */
[----:B------:R-:W-:Y:S02]  /*b110*/  SHF.R.U32.HI R21, RZ, 0x10, R35 ;  /* 0x00000010ff157819 */ /* 0x000fe40000011623 */
[----:B------:R-:W-:Y:S02]  /*b120*/  IADD3 R0, R3, R0, R6 ;  /* 0x0000000003007210 */ /* 0x000fe40007ffe006 */
[----:B------:R-:W1:Y:S01]  /*b130*/  LDS.128 R12, [R41+0x100] ;  /* 0x00010000290c7984 */ /* 0x000e620000000c00 */
[--C-:B------:R-:W-:Y:S02]  /*b140*/  SHF.R.U32.HI R3, RZ, 0x10, R37.reuse ;  /* 0x00000010ff037819 */ /* 0x100fe40000011625 */
[----:B------:R-:W-:Y:S01]  /*b150*/  IMAD.SHL.U32 R40, R0, 0x2, RZ ;  /* 0x0000000200287824 */ /* 0x000fe200078e00ff */
[----:B------:R-:W-:-:S02]  /*b160*/  SHF.R.U64 R0, R36, 0x10, R37 ;  /* 0x0000001024007819 */ /* 0x000fc40000001225 */
[----:B------:R-:W-:Y:S02]  /*b170*/  SHF.R.U64 R18, R34, 0x10, R35 ;  /* 0x0000001022127819 */ /* 0x000fe40000001223 */
[----:B------:R-:W2:Y:S01]  /*b180*/  LDS.128 R8, [R40+0x100] ;  /* 0x0001000028087984 */ /* 0x000ea20000000c00 */
[C---:B------:R-:W-:Y:S02]  /*b190*/  PRMT R20, R50.reuse, 0x5432, R0 ;  /* 0x0000543232147816 */ /* 0x040fe40000000000 */
[----:B------:R-:W-:Y:S02]  /*b1a0*/  PRMT R0, R49, 0x5432, R16 ;  /* 0x0000543231007816 */ /* 0x000fe40000000010 */
[----:B------:R-:W-:Y:S01]  /*b1b0*/  PRMT R22, R50, 0x5410, R3 ;  /* 0x0000541032167816 */ /* 0x000fe20000000003 */
[----:B------:R-:W-:Y:S01]  /*b1c0*/  IMAD.U32 R30, R20, 0x10000, RZ ;  /* 0x00010000141e7824 */ /* 0x000fe200078e00ff */
[--C-:B------:R-:W-:Y:S01]  /*b1d0*/  SHF.R.U64 R6, R38, 0x10, R39.reuse ;  /* 0x0000001026067819 */ /* 0x100fe20000001227 */
[----:B------:R-:W-:Y:S01]  /*b1e0*/  IMAD.U32 R31, R0, 0x10000, RZ ;  /* 0x00010000001f7824 */ /* 0x000fe200078e00ff */
[----:B------:R-:W-:-:S02]  /*b1f0*/  SHF.R.U32.HI R7, RZ, 0x10, R39 ;  /* 0x00000010ff077819 */ /* 0x000fc40000011627 */
[----:B------:R-:W-:Y:S02]  /*b200*/  PRMT R19, R49, 0x5410, R17 ;  /* 0x0000541031137816 */ /* 0x000fe40000000011 */
[C---:B------:R-:W-:Y:S02]  /*b210*/  PRMT R24, R51.reuse, 0x5410, R21 ;  /* 0x0000541033187816 */ /* 0x040fe40000000015 */
[----:B------:R-:W-:Y:S02]  /*b220*/  PRMT R25, R51, 0x5432, R18 ;  /* 0x0000543233197816 */ /* 0x000fe40000000012 */
[C---:B------:R-:W-:Y:S02]  /*b230*/  PRMT R27, R69.reuse, 0x5432, R6 ;  /* 0x00005432451b7816 */ /* 0x040fe40000000006 */
[----:B------:R-:W-:Y:S02]  /*b240*/  PRMT R26, R69, 0x5410, R7 ;  /* 0x00005410451a7816 */ /* 0x000fe40000000007 */
[----:B------:R-:W-:Y:S01]  /*b250*/  LOP3.LUT R34, R0, 0xffff0000, RZ, 0xc0, !PT ;  /* 0xffff000000227812 */ /* 0x000fe200078ec0ff */
[C---:B-1----:R-:W-:Y:S01]  /*b260*/  IMAD.U32 R17, R13.reuse, 0x10000, RZ ;  /* 0x000100000d117824 */ /* 0x042fe200078e00ff */
[----:B------:R-:W-:Y:S01]  /*b270*/  LOP3.LUT R21, R13, 0xffff0000, RZ, 0xc0, !PT ;  /* 0xffff00000d157812 */ /* 0x000fe200078ec0ff */
[C---:B------:R-:W-:Y:S01]  /*b280*/  IMAD.U32 R16, R12.reuse, 0x10000, RZ ;  /* 0x000100000c107824 */ /* 0x040fe200078e00ff */
[----:B------:R-:W-:Y:S01]  /*b290*/  LOP3.LUT R18, R12, 0xffff0000, RZ, 0xc0, !PT ;  /* 0xffff00000c127812 */ /* 0x000fe200078ec0ff */
[C---:B------:R-:W-:Y:S01]  /*b2a0*/  IMAD.U32 R13, R15.reuse, 0x10000, RZ ;  /* 0x000100000f0d7824 */ /* 0x040fe200078e00ff */
[----:B------:R-:W-:Y:S01]  /*b2b0*/  LOP3.LUT R28, R15, 0xffff0000, RZ, 0xc0, !PT ;  /* 0xffff00000f1c7812 */ /* 0x000fe200078ec0ff */
[C---:B------:R-:W-:Y:S01]  /*b2c0*/  IMAD.U32 R23, R14.reuse, 0x10000, RZ ;  /* 0x000100000e177824 */ /* 0x040fe200078e00ff */
[----:B------:R-:W-:Y:S01]  /*b2d0*/  LOP3.LUT R29, R14, 0xffff0000, RZ, 0xc0, !PT ;  /* 0xffff00000e1d7812 */ /* 0x000fe200078ec0ff */
[----:B--2---:R-:W-:Y:S01]  /*b2e0*/  IMAD.U32 R12, R10, 0x10000, RZ ;  /* 0x000100000a0c7824 */ /* 0x004fe200078e00ff */
[----:B------:R-:W-:Y:S01]  /*b2f0*/  SHF.L.U32 R3, R8, 0x10, RZ ;  /* 0x0000001008037819 */ /* 0x000fe200000006ff */
[----:B------:R-:W-:Y:S01]  /*b300*/  IMAD.U32 R7, R11, 0x10000, RZ ;  /* 0x000100000b077824 */ /* 0x000fe200078e00ff */
[----:B------:R-:W-:-:S02]  /*b310*/  LOP3.LUT R15, R10, 0xffff0000, RZ, 0xc0, !PT ;  /* 0xffff00000a0f7812 */ /* 0x000fc400078ec0ff */
[----:B------:R-:W-:Y:S01]  /*b320*/  LOP3.LUT R6, R8, 0xffff0000, RZ, 0xc0, !PT ;  /* 0xffff000008067812 */ /* 0x000fe200078ec0ff */
[----:B------:R-:W-:Y:S01]  /*b330*/  FMUL.FTZ R10, R3, R31 ;  /* 0x0000001f030a7220 */ /* 0x000fe20000410000 */
[----:B------:R-:W-:Y:S01]  /*b340*/  LOP3.LUT R14, R11, 0xffff0000, RZ, 0xc0, !PT ;  /* 0xffff00000b0e7812 */ /* 0x000fe200078ec0ff */
[-C--:B------:R-:W-:Y:S01]  /*b350*/  FMUL.FTZ R3, R3, R30.reuse ;  /* 0x0000001e03037220 */ /* 0x080fe20000410000 */
[----:B------:R-:W-:Y:S01]  /*b360*/  LOP3.LUT R11, R20, 0xffff0000, RZ, 0xc0, !PT ;  /* 0xffff0000140b7812 */ /* 0x000fe200078ec0ff */
[C---:B------:R-:W-:Y:S01]  /*b370*/  IMAD.U32 R8, R9.reuse, 0x10000, RZ ;  /* 0x0001000009087824 */ /* 0x040fe200078e00ff */
[----:B------:R-:W-:Y:S01]  /*b380*/  LOP3.LUT R9, R9, 0xffff0000, RZ, 0xc0, !PT ;  /* 0xffff000009097812 */ /* 0x000fe200078ec0ff */
[----:B------:R-:W-:Y:S02]  /*b390*/  IMAD.U32 R20, R19, 0x10000, RZ ;  /* 0x0001000013147824 */ /* 0x000fe400078e00ff */
[----:B------:R-:W-:Y:S01]  /*b3a0*/  FFMA.FTZ R35, R16, R30, -R10 ;  /* 0x0000001e10237223 */ /* 0x000fe2000001080a */
[----:B------:R-:W-:Y:S01]  /*b3b0*/  SHF.L.U32 R10, R22, 0x10, RZ ;  /* 0x00000010160a7819 */ /* 0x000fe200000006ff */
[----:B------:R-:W-:-:S02]  /*b3c0*/  FMUL.FTZ R0, R6, R34 ;  /* 0x0000002206007220 */ /* 0x000fc40000410000 */
[----:B------:R-:W-:Y:S02]  /*b3d0*/  FFMA.FTZ R33, R16, R31, R3 ;  /* 0x0000001f10217223 */ /* 0x000fe40000010003 */
[-C--:B------:R-:W-:Y:S02]  /*b3e0*/  FMUL.FTZ R6, R6, R11.reuse ;  /* 0x0000000b06067220 */ /* 0x080fe40000410000 */
[----:B------:R-:W-:Y:S02]  /*b3f0*/  FMUL.FTZ R3, R8, R20 ;  /* 0x0000001408037220 */ /* 0x000fe40000410000 */
[----:B------:R-:W-:Y:S02]  /*b400*/  IMAD.U32 R16, R24, 0x10000, RZ ;  /* 0x0001000018107824 */ /* 0x000fe400078e00ff */
[----:B------:R-:W-:Y:S02]  /*b410*/  FFMA.FTZ R32, R18, R11, -R0 ;  /* 0x0000000b12207223 */ /* 0x000fe40000010800 */
[----:B------:R-:W-:Y:S01]  /*b420*/  FMUL.FTZ R0, R8, R10 ;  /* 0x0000000a08007220 */ /* 0x000fe20000410000 */
[----:B------:R-:W-:Y:S01]  /*b430*/  LOP3.LUT R8, R19, 0xffff0000, RZ, 0xc0, !PT ;  /* 0xffff000013087812 */ /* 0x000fe200078ec0ff */
[----:B------:R-:W-:Y:S01]  /*b440*/  FFMA.FTZ R31, R18, R34, R6 ;  /* 0x00000022121f7223 */ /* 0x000fe20000010006 */
[----:B------:R-:W-:Y:S01]  /*b450*/  LOP3.LUT R18, R25, 0xffff0000, RZ, 0xc0, !PT ;  /* 0xffff000019127812 */ /* 0x000fe200078ec0ff */
[----:B------:R-:W-:Y:S01]  /*b460*/  FFMA.FTZ R30, R17, R10, -R3 ;  /* 0x0000000a111e7223 */ /* 0x000fe20000010803 */
[----:B------:R-:W-:Y:S01]  /*b470*/  LOP3.LUT R10, R22, 0xffff0000, RZ, 0xc0, !PT ;  /* 0xffff0000160a7812 */ /* 0x000fe200078ec0ff */
[----:B------:R-:W-:-:S02]  /*b480*/  IMAD.U32 R6, R26, 0x10000, RZ ;  /* 0x000100001a067824 */ /* 0x000fc400078e00ff */
[----:B------:R-:W-:Y:S02]  /*b490*/  FMUL.FTZ R3, R7, R16 ;  /* 0x0000001007037220 */ /* 0x000fe40000410000 */
[----:B------:R-:W-:Y:S02]  /*b4a0*/  FFMA.FTZ R20, R17, R20, R0 ;  /* 0x0000001411147223 */ /* 0x000fe40000010000 */
[-C--:B------:R-:W-:Y:S02]  /*b4b0*/  FMUL.FTZ R0, R7, R6.reuse ;  /* 0x0000000607007220 */ /* 0x080fe40000410000 */
[----:B------:R-:W-:Y:S02]  /*b4c0*/  FFMA.FTZ R19, R13, R6, -R3 ;  /* 0x000000060d137223 */ /* 0x000fe40000010803 */
[----:B------:R-:W-:Y:S02]  /*b4d0*/  IMAD.U32 R22, R25, 0x10000, RZ ;  /* 0x0001000019167824 */ /* 0x000fe400078e00ff */
[----:B------:R-:W-:-:S02]  /*b4e0*/  IMAD.U32 R11, R27, 0x10000, RZ ;  /* 0x000100001b0b7824 */ /* 0x000fc400078e00ff */
[C---:B------:R-:W-:Y:S02]  /*b4f0*/  FMUL.FTZ R6, R9.reuse, R10 ;  /* 0x0000000a09067220 */ /* 0x040fe40000410000 */
[----:B------:R-:W-:Y:S02]  /*b500*/  FMUL.FTZ R7, R9, R8 ;  /* 0x0000000809077220 */ /* 0x000fe40000410000 */
[----:B------:R-:W-:Y:S01]  /*b510*/  FFMA.FTZ R17, R13, R16, R0 ;  /* 0x000000100d117223 */ /* 0x000fe20000010000 */
[----:B------:R-:W-:Y:S01]  /*b520*/  LOP3.LUT R16, R24, 0xffff0000, RZ, 0xc0, !PT ;  /* 0xffff000018107812 */ /* 0x000fe200078ec0ff */
[C---:B------:R-:W-:Y:S02]  /*b530*/  FMUL.FTZ R3, R12.reuse, R22 ;  /* 0x000000160c037220 */ /* 0x040fe40000410000 */
[----:B------:R-:W-:Y:S01]  /*b540*/  FFMA.FTZ R9, R21, R8, R6 ;  /* 0x0000000815097223 */ /* 0x000fe20000010006 */
[----:B------:R-:W-:Y:S01]  /*b550*/  LOP3.LUT R8, R27, 0xffff0000, RZ, 0xc0, !PT ;  /* 0xffff00001b087812 */ /* 0x000fe200078ec0ff */
[-C--:B------:R-:W-:Y:S01]  /*b560*/  FMUL.FTZ R0, R12, R11.reuse ;  /* 0x0000000b0c007220 */ /* 0x080fe20000410000 */
[----:B------:R-:W-:Y:S01]  /*b570*/  LOP3.LUT R12, R26, 0xffff0000, RZ, 0xc0, !PT ;  /* 0xffff00001a0c7812 */ /* 0x000fe200078ec0ff */
[----:B------:R-:W-:Y:S01]  /*b580*/  FFMA.FTZ R13, R21, R10, -R7 ;  /* 0x0000000a150d7223 */ /* 0x000fe20000010807 */
[----:B------:R-:W-:Y:S01]  /*b590*/  F2FP.BF16.PACK_AB R9, R9, R20 ;  /* 0x000000140909723e */ /* 0x000fe200000010ff */
[----:B------:R-:W-:-:S02]  /*b5a0*/  FFMA.FTZ R11, R23, R11, -R3 ;  /* 0x0000000b170b7223 */ /* 0x000fc40000010803 */
[----:B------:R-:W-:Y:S01]  /*b5b0*/  FFMA.FTZ R10, R23, R22, R0 ;  /* 0x00000016170a7223 */ /* 0x000fe20000010000 */
[----:B------:R-:W-:Y:S01]  /*b5c0*/  F2FP.BF16.PACK_AB R13, R13, R30 ;  /* 0x0000001e0d0d723e */ /* 0x000fe200000010ff */
[C---:B------:R-:W-:Y:S02]  /*b5d0*/  FMUL.FTZ R7, R15.reuse, R18 ;  /* 0x000000120f077220 */ /* 0x040fe40000410000 */
[C---:B------:R-:W-:Y:S02]  /*b5e0*/  FMUL.FTZ R3, R14.reuse, R16 ;  /* 0x000000100e037220 */ /* 0x040fe40000410000 */
[----:B------:R-:W-:Y:S02]  /*b5f0*/  FMUL.FTZ R6, R15, R8 ;  /* 0x000000080f067220 */ /* 0x000fe40000410000 */
[----:B------:R-:W-:Y:S02]  /*b600*/  FMUL.FTZ R0, R14, R12 ;  /* 0x0000000c0e007220 */ /* 0x000fe40000410000 */
        /* <DEDUP_REMOVED lines=12> */
.L_x_395:
[----:B------:R-:W-:Y:S05]  /*b6d0*/  BSYNC B0 ;  /* 0x0000000000007941 */ /* 0x000fea0003800000 */
.L_x_394:
        /* <DEDUP_REMOVED lines=117> */
.L_x_397:
[----:B------:R-:W-:Y:S05]  /*be30*/  BSYNC B0 ;  /* 0x0000000000007941 */ /* 0x000fea0003800000 */
.L_x_396:
[----:B------:R-:W-:-:S04]  /*be40*/  IADD3 R3, R68, 0x60, RZ ;  /* 0x0000006044037810 */ /* 0x000fc80007ffe0ff */
        /* <DEDUP_REMOVED lines=33> */
[----:B------:R-:W-:Y:S02]  /*c060*/  PRMT R22, R75, 0x5410, R3 ;  /* 0x000054104b167816 */ /* 0x000fe40000000003 */
[----:B------:R-:W-:Y:S01]  /*c070*/  SHF.R.U64 R6, R66, 0x10, R67 ;  /* 0x0000001042067819 */ /* 0x000fe20000001243 */
[----:B------:R-:W-:Y:S01]  /*c080*/  IMAD.U32 R30, R0, 0x10000, RZ ;  /* 0x00010000001e7824 */ /* 0x000fe200078e00ff */
[----:B------:R-:W-:-:S02]  /*c090*/  PRMT R19, R74, 0x5410, R17 ;  /* 0x000054104a137816 */ /* 0x000fc40000000011 */
[C---:B------:R-:W-:Y:S02]  /*c0a0*/  PRMT R24, R76.reuse, 0x5410, R21 ;  /* 0x000054104c187816 */ /* 0x040fe40000000015 */
[----:B------:R-:W-:Y:S02]  /*c0b0*/  PRMT R25, R76, 0x5432, R18 ;  /* 0x000054324c197816 */ /* 0x000fe40000000012 */
[----:B------:R-:W-:Y:S02]  /*c0c0*/  PRMT R27, R77, 0x5432, R6 ;  /* 0x000054324d1b7816 */ /* 0x000fe40000000006 */
[----:B------:R-:W-:Y:S02]  /*c0d0*/  LOP3.LUT R35, R0, 0xffff0000, RZ, 0xc0, !PT ;  /* 0xffff000000237812 */ /* 0x000fe400078ec0ff */
[----:B------:R-:W-:-:S04]  /*c0e0*/  SHF.R.U32.HI R7, RZ, 0x10, R67 ;  /* 0x00000010ff077819 */ /* 0x000fc80000011643 */
[----:B------:R-:W-:Y:S01]  /*c0f0*/  PRMT R26, R77, 0x5410, R7 ;  /* 0x000054104d1a7816 */ /* 0x000fe20000000007 */
        /* <DEDUP_REMOVED lines=11> */
[----:B------:R-:W-:Y:S01]  /*c1b0*/  LOP3.LUT R15, R10, 0xffff0000, RZ, 0xc0, !PT ;  /* 0xffff00000a0f7812 */ /* 0x000fe200078ec0ff */
[----:B------:R-:W-:Y:S01]  /*c1c0*/  IMAD.U32 R7, R11, 0x10000, RZ ;  /* 0x000100000b077824 */ /* 0x000fe200078e00ff */
[----:B------:R-:W-:Y:S01]  /*c1d0*/  LOP3.LUT R6, R8, 0xffff0000, RZ, 0xc0, !PT ;  /* 0xffff000008067812 */ /* 0x000fe200078ec0ff */
[C---:B------:R-:W-:Y:S01]  /*c1e0*/  FMUL.FTZ R10, R3.reuse, R30 ;  /* 0x0000001e030a7220 */ /* 0x040fe20000410000 */
[----:B------:R-:W-:Y:S01]  /*c1f0*/  LOP3.LUT R20, R20, 0xffff0000, RZ, 0xc0, !PT ;  /* 0xffff000014147812 */ /* 0x000fe200078ec0ff */
[-C--:B------:R-:W-:Y:S01]  /*c200*/  FMUL.FTZ R3, R3, R14.reuse ;  /* 0x0000000e03037220 */ /* 0x080fe20000410000 */
[----:B------:R-:W-:Y:S01]  /*c210*/  LOP3.LUT R11, R11, 0xffff0000, RZ, 0xc0, !PT ;  /* 0xffff00000b0b7812 */ /* 0x000fe200078ec0ff */
[----:B------:R-:W-:Y:S01]  /*c220*/  FFMA.FTZ R36, R16, R14, -R10 ;  /* 0x0000000e10247223 */ /* 0x000fe2000001080a */
[----:B------:R-:W-:Y:S01]  /*c230*/  SHF.L.U32 R10, R22, 0x10, RZ ;  /* 0x00000010160a7819 */ /* 0x000fe200000006ff */
[----:B------:R-:W-:Y:S01]  /*c240*/  FMUL.FTZ R0, R6, R35 ;  /* 0x0000002306007220 */ /* 0x000fe20000410000 */
[----:B------:R-:W-:Y:S01]  /*c250*/  LOP3.LUT R22, R22, 0xffff0000, RZ, 0xc0, !PT ;  /* 0xffff000016167812 */ /* 0x000fe200078ec0ff */
[C---:B------:R-:W-:Y:S01]  /*c260*/  IMAD.U32 R8, R9.reuse, 0x10000, RZ ;  /* 0x0001000009087824 */ /* 0x040fe200078e00ff */
[----:B------:R-:W-:Y:S01]  /*c270*/  LOP3.LUT R9, R9, 0xffff0000, RZ, 0xc0, !PT ;  /* 0xffff000009097812 */ /* 0x000fe200078ec0ff */
[C---:B------:R-:W-:Y:S01]  /*c280*/  IMAD.U32 R14, R19.reuse, 0x10000, RZ ;  /* 0x00010000130e7824 */ /* 0x040fe200078e00ff */
[----:B------:R-:W-:Y:S01]  /*c290*/  LOP3.LUT R19, R19, 0xffff0000, RZ, 0xc0, !PT ;  /* 0xffff000013137812 */ /* 0x000fe200078ec0ff */
[----:B------:R-:W-:-:S02]  /*c2a0*/  FMUL.FTZ R6, R6, R20 ;  /* 0x0000001406067220 */ /* 0x000fc40000410000 */
[----:B------:R-:W-:Y:S02]  /*c2b0*/  FFMA.FTZ R33, R16, R30, R3 ;  /* 0x0000001e10217223 */ /* 0x000fe40000010003 */
[----:B------:R-:W-:Y:S02]  /*c2c0*/  FFMA.FTZ R31, R18, R20, -R0 ;  /* 0x00000014121f7223 */ /* 0x000fe40000010800 */
[C---:B------:R-:W-:Y:S02]  /*c2d0*/  FMUL.FTZ R3, R8.reuse, R14 ;  /* 0x0000000e08037220 */ /* 0x040fe40000410000 */
[----:B------:R-:W-:Y:S01]  /*c2e0*/  FMUL.FTZ R0, R8, R10 ;  /* 0x0000000a08007220 */ /* 0x000fe20000410000 */
[----:B------:R-:W-:Y:S01]  /*c2f0*/  LOP3.LUT R8, R27, 0xffff0000, RZ, 0xc0, !PT ;  /* 0xffff00001b087812 */ /* 0x000fe200078ec0ff */
[----:B------:R-:W-:Y:S02]  /*c300*/  FFMA.FTZ R30, R18, R35, R6 ;  /* 0x00000023121e7223 */ /* 0x000fe40000010006 */
[C---:B------:R-:W-:Y:S01]  /*c310*/  IMAD.U32 R16, R24.reuse, 0x10000, RZ ;  /* 0x0001000018107824 */ /* 0x040fe200078e00ff */
[----:B------:R-:W-:Y:S01]  /*c320*/  LOP3.LUT R24, R24, 0xffff0000, RZ, 0xc0, !PT ;  /* 0xffff000018187812 */ /* 0x000fe200078ec0ff */
[----:B------:R-:W-:-:S02]  /*c330*/  IMAD.U32 R6, R26, 0x10000, RZ ;  /* 0x000100001a067824 */ /* 0x000fc400078e00ff */
[C---:B------:R-:W-:Y:S02]  /*c340*/  FFMA.FTZ R20, R17.reuse, R10, -R3 ;  /* 0x0000000a11147223 */ /* 0x040fe40000010803 */
[----:B------:R-:W-:Y:S02]  /*c350*/  FFMA.FTZ R18, R17, R14, R0 ;  /* 0x0000000e11127223 */ /* 0x000fe40000010000 */
[C---:B------:R-:W-:Y:S02]  /*c360*/  FMUL.FTZ R3, R7.reuse, R16 ;  /* 0x0000001007037220 */ /* 0x040fe40000410000 */
[----:B------:R-:W-:Y:S02]  /*c370*/  FMUL.FTZ R0, R7, R6 ;  /* 0x0000000607007220 */ /* 0x000fe40000410000 */
[C---:B------:R-:W-:Y:S01]  /*c380*/  IMAD.U32 R10, R25.reuse, 0x10000, RZ ;  /* 0x00010000190a7824 */ /* 0x040fe200078e00ff */
[----:B------:R-:W-:Y:S01]  /*c390*/  LOP3.LUT R25, R25, 0xffff0000, RZ, 0xc0, !PT ;  /* 0xffff000019197812 */ /* 0x000fe200078ec0ff */
[----:B------:R-:W-:-:S02]  /*c3a0*/  IMAD.U32 R14, R27, 0x10000, RZ ;  /* 0x000100001b0e7824 */ /* 0x000fc400078e00ff */
[C---:B------:R-:W-:Y:S02]  /*c3b0*/  FFMA.FTZ R17, R13.reuse, R6, -R3 ;  /* 0x000000060d117223 */ /* 0x040fe40000010803 */
[----:B------:R-:W-:Y:S02]  /*c3c0*/  FFMA.FTZ R16, R13, R16, R0 ;  /* 0x000000100d107223 */ /* 0x000fe40000010000 */
[C---:B------:R-:W-:Y:S02]  /*c3d0*/  FMUL.FTZ R7, R9.reuse, R19 ;  /* 0x0000001309077220 */ /* 0x040fe40000410000 */
[C---:B------:R-:W-:Y:S02]  /*c3e0*/  FMUL.FTZ R3, R12.reuse, R10 ;  /* 0x0000000a0c037220 */ /* 0x040fe40000410000 */
[----:B------:R-:W-:Y:S01]  /*c3f0*/  FMUL.FTZ R0, R12, R14 ;  /* 0x0000000e0c007220 */ /* 0x000fe20000410000 */
[----:B------:R-:W-:Y:S01]  /*c400*/  LOP3.LUT R12, R26, 0xffff0000, RZ, 0xc0, !PT ;  /* 0xffff00001a0c7812 */ /* 0x000fe200078ec0ff */
[----:B------:R-:W-:-:S02]  /*c410*/  FMUL.FTZ R6, R9, R22 ;  /* 0x0000001609067220 */ /* 0x000fc40000410000 */
[----:B------:R-:W-:Y:S02]  /*c420*/  FFMA.FTZ R13, R21, R22, -R7 ;  /* 0x00000016150d7223 */ /* 0x000fe40000010807 */
[----:B------:R-:W-:Y:S02]  /*c430*/  FFMA.FTZ R14, R23, R14, -R3 ;  /* 0x0000000e170e7223 */ /* 0x000fe40000010803 */
[----:B------:R-:W-:Y:S01]  /*c440*/  FFMA.FTZ R9, R21, R19, R6 ;  /* 0x0000001315097223 */ /* 0x000fe20000010006 */
[----:B------:R-:W-:Y:S01]  /*c450*/  F2FP.BF16.PACK_AB R13, R13, R20 ;  /* 0x000000140d0d723e */ /* 0x000fe200000010ff */
[----:B------:R-:W-:Y:S02]  /*c460*/  FFMA.FTZ R10, R23, R10, R0 ;  /* 0x0000000a170a7223 */ /* 0x000fe40000010000 */
[----:B------:R-:W-:Y:S01]  /*c470*/  FMUL.FTZ R7, R15, R25 ;  /* 0x000000190f077220 */ /* 0x000fe20000410000 */
[----:B------:R-:W-:Y:S01]  /*c480*/  F2FP.BF16.PACK_AB R9, R9, R18 ;  /* 0x000000120909723e */ /* 0x000fe200000010ff */
[----:B------:R-:W-:-:S02]  /*c490*/  FMUL.FTZ R3, R11, R24 ;  /* 0x000000180b037220 */ /* 0x000fc40000410000 */
[----:B------:R-:W-:Y:S02]  /*c4a0*/  FMUL.FTZ R6, R15, R8 ;  /* 0x000000080f067220 */ /* 0x000fe40000410000 */
[----:B------:R-:W-:Y:S02]  /*c4b0*/  FMUL.FTZ R0, R11, R12 ;  /* 0x0000000c0b007220 */ /* 0x000fe40000410000 */
[----:B------:R-:W-:Y:S01]  /*c4c0*/  FFMA.FTZ R7, R29, R8, -R7 ;  /* 0x000000081d077223 */ /* 0x000fe20000010807 */
[----:B------:R-:W-:Y:S01]  /*c4d0*/  F2FP.BF16.PACK_AB R8, R30, R33 ;  /* 0x000000211e08723e */ /* 0x000fe200000010ff */
[C---:B------:R-:W-:Y:S01]  /*c4e0*/  FFMA.FTZ R3, R28.reuse, R12, -R3 ;  /* 0x0000000c1c037223 */ /* 0x040fe20000010803 */
        /* <DEDUP_REMOVED lines=9> */
.L_x_385:
[----:B------:R-:W-:Y:S05]  /*c580*/  BSYNC B2 ;  /* 0x0000000000027941 */ /* 0x000fea0003800000 */
.L_x_363:
[----:B------:R-:W-:Y:S01]  /*c590*/  IMAD R0, R80, c[0x0][0x208], RZ ;  /* 0x0000820050007a24 */ /* 0x000fe200078e02ff */
[----:B------:R-:W-:Y:S01]  /*c5a0*/  LEA.HI R87, R168, R167, RZ, 0x5 ;  /* 0x000000a7a8577211 */ /* 0x000fe200078f28ff */
[----:B------:R-:W-:Y:S01]  /*c5b0*/  IMAD.WIDE.U32 R6, R220, c[0x0][0x208], RZ ;  /* 0x00008200dc067a25 */ /* 0x000fe200078e00ff */
[----:B------:R-:W-:Y:S01]  /*c5c0*/  BAR.SYNC.DEFER_BLOCKING 0x0 ;  /* 0x0000000000007b1d */ /* 0x000fe20000010000 */
[----:B------:R-:W-:-:S02]  /*c5d0*/  ISETP.GE.AND P1, PT, R224, c[0x0][0x1d4], PT ;  /* 0x00007500e0007a0c */ /* 0x000fc40003f26270 */
[----:B------:R-:W-:Y:S01]  /*c5e0*/  IMAD R0, R220, c[0x0][0x20c], R0 ;  /* 0x00008300dc007a24 */ /* 0x000fe200078e0200 */
[----:B------:R-:W-:Y:S01]  /*c5f0*/  SHF.R.S32.HI R86, RZ, 0x5, R87 ;  /* 0x00000005ff567819 */ /* 0x000fe20000011457 */
[----:B------:R-:W-:Y:S01]  /*c600*/  IMAD R3, R79, c[0x0][0x218], RZ ;  /* 0x000086004f037a24 */ /* 0x000fe200078e02ff */
[----:B------:R-:W-:Y:S01]  /*c610*/  SHF.R.S32.HI R189, RZ, 0x1f, R224 ;  /* 0x0000001fffbd7819 */ /* 0x000fe200000114e0 */
[----:B------:R-:W-:Y:S02]  /*c620*/  IMAD.IADD R7, R7, 0x1, R0 ;  /* 0x0000000107077824 */ /* 0x000fe400078e0200 */
[C---:B------:R-:W-:Y:S02]  /*c630*/  IMAD R3, R217.reuse, c[0x0][0x21c], R3 ;  /* 0x00008700d9037a24 */ /* 0x040fe400078e0203 */
[----:B------:R-:W-:-:S04]  /*c640*/  IMAD.WIDE.U32 R6, R217, c[0x0][0x218], R6 ;  /* 0x00008600d9067a25 */ /* 0x000fc800078e0006 */
[----:B------:R-:W-:Y:S01]  /*c650*/  IMAD.SHL.U32 R0, R48, 0x40, RZ ;  /* 0x0000004030007824 */ /* 0x000fe200078e00ff */
[----:B------:R-:W-:Y:S01]  /*c660*/  IADD3 R6, P0, R82, R6, RZ ;  /* 0x0000000652067210 */ /* 0x000fe20007f1e0ff */
[----:B-1----:R-:W-:Y:S02]  /*c670*/  IMAD.SHL.U32 R8, R68, 0x8, RZ ;  /* 0x0000000844087824 */ /* 0x002fe400078e00ff */
[----:B------:R-:W-:Y:S01]  /*c680*/  IMAD R176, R86, 0x400, R4 ;  /* 0x0000040056b07824 */ /* 0x000fe200078e0204 */
[----:B------:R-:W-:Y:S01]  /*c690*/  IADD3.X R7, R81, R7, R3, P0, !PT ;  /* 0x0000000751077210 */ /* 0x000fe200007fe403 */
[----:B------:R-:W-:Y:S01]  /*c6a0*/  IMAD.WIDE R14, R224, 0x2, RZ ;  /* 0x00000002e00e7825 */ /* 0x000fe200078e02ff */
[----:B------:R-:W-:Y:S02]  /*c6b0*/  LEA R3, P0, R6, c[0x0][0x1f8], 0x1 ;  /* 0x00007e0006037a11 */ /* 0x000fe400078008ff */
[----:B------:R-:W-:Y:S01]  /*c6c0*/  LOP3.LUT R0, R0, 0x1c0, RZ, 0xc0, !PT ;  /* 0x000001c000007812 */ /* 0x000fe200078ec0ff */
[----:B------:R-:W-:Y:S01]  /*c6d0*/  IMAD.SHL.U32 R219, R219, 0x2, RZ ;  /* 0x00000002dbdb7824 */ /* 0x000fe200078e00ff */
[----:B------:R-:W-:Y:S01]  /*c6e0*/  LEA.HI.X R6, R6, c[0x0][0x1fc], R7, 0x1, P0 ;  /* 0x00007f0006067a11 */ /* 0x000fe200000f0c07 */
[----:B------:R-:W1:Y:S01]  /*c6f0*/  SHFL.IDX PT, R12, R3, RZ, 0x181f ;  /* 0x00181fff030c7589 */ /* 0x000e6200000e0000 */
[----:B------:R-:W-:-:S02]  /*c700*/  LOP3.LUT R8, R0, 0x8, R8, 0xf8, !PT ;  /* 0x0000000800087812 */ /* 0x000fc400078ef808 */
[----:B------:R-:W-:Y:S01]  /*c710*/  SHF.R.U32.HI R0, RZ, 0x3, R0 ;  /* 0x00000003ff007819 */ /* 0x000fe20000011600 */
[----:B------:R-:W2:Y:S01]  /*c720*/  SHFL.IDX PT, R11, R6, RZ, 0x181f ;  /* 0x00181fff060b7589 */ /* 0x000ea200000e0000 */
[C---:B------:R-:W-:Y:S01]  /*c730*/  LEA R184, R176.reuse, 0x100, 0x1 ;  /* 0x00000100b0b87811 */ /* 0x040fe200078e08ff */
[----:B------:R-:W-:Y:S01]  /*c740*/  IMAD.SHL.U32 R176, R176, 0x2, RZ ;  /* 0x00000002b0b07824 */ /* 0x000fe200078e00ff */
[----:B------:R-:W-:Y:S01]  /*c750*/  LOP3.LUT R0, R8, R0, RZ, 0x3c, !PT ;  /* 0x0000000008007212 */ /* 0x000fe200078e3cff */
[----:B------:R-:W3:Y:S01]  /*c760*/  SHFL.IDX PT, R10, R3, 0x1, 0x181f ;  /* 0x00381f00030a7f89 */ /* 0x000ee200000e0000 */
[----:B------:R-:W-:Y:S01]  /*c770*/  LOP3.LUT P0, RZ, R48, 0x2, RZ, 0xc0, !PT ;  /* 0x0000000230ff7812 */ /* 0x000fe2000780c0ff */
[----:B------:R-:W-:Y:S01]  /*c780*/  IMAD R180, R5, 0x2, R184 ;  /* 0x0000000205b47824 */ /* 0x000fe200078e02b8 */
[----:B------:R-:W-:Y:S01]  /*c790*/  IADD3 R231, R219, 0x100, RZ ;  /* 0x00000100dbe77810 */ /* 0x000fe20007ffe0ff */
[----:B------:R-:W-:Y:S01]  /*c7a0*/  IMAD R0, R78, 0x200, R0 ;  /* 0x000002004e007824 */ /* 0x000fe200078e0200 */
[----:B------:R-:W4:Y:S01]  /*c7b0*/  SHFL.IDX PT, R9, R6, 0x1, 0x181f ;  /* 0x00381f0006097f89 */ /* 0x000f2200000e0000 */
[----:B------:R-:W-:-:S02]  /*c7c0*/  IMAD R184, R2, 0x2, R184 ;  /* 0x0000000202b87824 */ /* 0x000fc400078e02b8 */
[----:B------:R-:W-:Y:S01]  /*c7d0*/  IMAD.SHL.U32 R196, R0, 0x2, RZ ;  /* 0x0000000200c47824 */ /* 0x000fe200078e00ff */
[----:B------:R1:W2:Y:S01]  /*c7e0*/  SHFL.IDX PT, R8, R3, 0x2, 0x181f ;  /* 0x00581f0003087f89 */ /* 0x0002a200000e0000 */
[----:B------:R-:W-:-:S03]  /*c7f0*/  IMAD R192, R2, 0x2, R180 ;  /* 0x0000000202c07824 */ /* 0x000fc600078e02b4 */
[----:B------:R2:W2:Y:S01]  /*c800*/  SHFL.IDX PT, R0, R6, 0x2, 0x181f ;  /* 0x00581f0006007f89 */ /* 0x0004a200000e0000 */
[----:B------:R-:W-:-:S03]  /*c810*/  IADD3 R203, R196, 0x8120, RZ ;  /* 0x00008120c4cb7810 */ /* 0x000fc60007ffe0ff */
[----:B------:R-:W-:Y:S04]  /*c820*/  LDSM.16.M88.4 R124, [R176+0x100] ;  /* 0x00010000b07c783b */ /* 0x000fe80000000200 */
[----:B------:R-:W-:Y:S04]  /*c830*/  LDSM.16.M88.4 R128, [R180] ;  /* 0x00000000b480783b */ /* 0x000fe80000000200 */
[----:B------:R-:W-:Y:S04]  /*c840*/  LDSM.16.M88.4 R152, [R184] ;  /* 0x00000000b898783b */ /* 0x000fe80000000200 */
[----:B------:R-:W-:Y:S01]  /*c850*/  LDSM.16.M88.4 R172, [R192] ;  /* 0x00000000c0ac783b */ /* 0x000fe20000000200 */
[----:B-1----:R-:W-:-:S03]  /*c860*/  IADD3 R3, R196, 0x8100, RZ ;  /* 0x00008100c4037810 */ /* 0x002fc60007ffe0ff */
[----:B------:R-:W-:Y:S01]  /*c870*/  LDSM.16.M88.4 R176, [R176+0x4100] ;  /* 0x00410000b0b0783b */ /* 0x000fe20000000200 */
[----:B------:R-:W-:-:S03]  /*c880*/  @P0 IADD3 R203, R3, -0x20, RZ ;  /* 0xffffffe003cb0810 */ /* 0x000fc60007ffe0ff */
[----:B------:R-:W-:Y:S01]  /*c890*/  LDSM.16.M88.4 R180, [R180+0x4000] ;  /* 0x00400000b4b4783b */ /* 0x000fe20000000200 */
[----:B--2---:R-:W-:Y:S02]  /*c8a0*/  SHF.R.S32.HI R6, RZ, 0x1f, R188 ;  /* 0x0000001fff067819 */ /* 0x004fe400000114bc */
[----:B------:R-:W-:Y:S01]  /*c8b0*/  IADD3 R18, P0, R12, R14, RZ ;  /* 0x0000000e0c127210 */ /* 0x000fe20007f1e0ff */
[----:B------:R-:W-:Y:S01]  /*c8c0*/  LDSM.16.M88.4 R184, [R184+0x4000] ;  /* 0x00400000b8b8783b */ /* 0x000fe20000000200 */
[----:B------:R-:W-:Y:S02]  /*c8d0*/  LEA.HI R3, R6, R188, RZ, 0x3 ;  /* 0x000000bc06037211 */ /* 0x000fe400078f18ff */
[----:B------:R-:W-:Y:S01]  /*c8e0*/  IADD3 R214, R203, 0x800, RZ ;  /* 0x00000800cbd67810 */ /* 0x000fe20007ffe0ff */
[----:B------:R-:W-:Y:S01]  /*c8f0*/  LDSM.16.M88.4 R192, [R192+0x4000] ;  /* 0x00400000c0c0783b */ /* 0x000fe20000000200 */
[----:B----4-:R-:W-:Y:S01]  /*c900*/  IMAD.X R19, R11, 0x1, R15, P0 ;  /* 0x000000010b137824 */ /* 0x010fe200000e060f */
[----:B---3--:R-:W-:-:S02]  /*c910*/  IADD3 R16, P0, R14, R10, RZ ;  /* 0x0000000a0e107210 */ /* 0x008fc40007f1e0ff */
[----:B------:R-:W-:Y:S01]  /*c920*/  BAR.SYNC.DEFER_BLOCKING 0x0 ;  /* 0x0000000000007b1d */ /* 0x000fe20000010000 */
[----:B------:R-:W-:Y:S02]  /*c930*/  LOP3.LUT R230, R3, 0xfffffff8, RZ, 0xc0, !PT ;  /* 0xfffffff803e67812 */ /* 0x000fe400078ec0ff */
[----:B------:R-:W-:Y:S01]  /*c940*/  IMAD.X R17, R15, 0x1, R9, P0 ;  /* 0x000000010f117824 */ /* 0x000fe200000e0609 */
[----:B------:R-:W-:Y:S02]  /*c950*/  IADD3 R14, P0, R14, R8, RZ ;  /* 0x000000080e0e7210 */ /* 0x000fe40007f1e0ff */
[----:B------:R-:W-:Y:S01]  /*c960*/  IMAD.WIDE R6, R230, 0x2, RZ ;  /* 0x00000002e6067825 */ /* 0x000fe200078e02ff */
[----:B------:R-:W-:Y:S02]  /*c970*/  IADD3 R3, R219, 0x1100, RZ ;  /* 0x00001100db037810 */ /* 0x000fe40007ffe0ff */
[----:B------:R-:W-:Y:S01]  /*c980*/  SHF.R.S32.HI R251, RZ, 0x1f, R230 ;  /* 0x0000001ffffb7819 */ /* 0x000fe200000114e6 */
[----:B------:R-:W-:Y:S01]  /*c990*/  IMAD.X R15, R15, 0x1, R0, P0 ;  /* 0x000000010f0f7824 */ /* 0x000fe200000e0600 */
[----:B------:R-:W-:-:S02]  /*c9a0*/  IADD3 R12, P0, R12, R6, RZ ;  /* 0x000000060c0c7210 */ /* 0x000fc40007f1e0ff */
[C---:B------:R-:W-:Y:S02]  /*c9b0*/  IADD3 R213, R203.reuse, 0x1000, RZ ;  /* 0x00001000cbd57810 */ /* 0x040fe40007ffe0ff */
[----:B------:R-:W-:Y:S01]  /*c9c0*/  IADD3 R212, R203, 0x1800, RZ ;  /* 0x00001800cbd47810 */ /* 0x000fe20007ffe0ff */
[----:B------:R-:W-:Y:S01]  /*c9d0*/  IMAD.X R13, R11, 0x1, R7, P0 ;  /* 0x000000010b0d7824 */ /* 0x000fe200000e0607 */
[C---:B------:R-:W-:Y:S02]  /*c9e0*/  IADD3 R10, P0, R6.reuse, R10, RZ ;  /* 0x0000000a060a7210 */ /* 0x040fe40007f1e0ff */
[C---:B------:R-:W-:Y:S02]  /*c9f0*/  IADD3 R211, R203.reuse, 0x2000, RZ ;  /* 0x00002000cbd37810 */ /* 0x040fe40007ffe0ff */
[----:B------:R-:W-:Y:S01]  /*ca00*/  IADD3 R210, R203, 0x2800, RZ ;  /* 0x00002800cbd27810 */ /* 0x000fe20007ffe0ff */
[----:B------:R-:W-:Y:S01]  /*ca10*/  IMAD.X R11, R7, 0x1, R9, P0 ;  /* 0x00000001070b7824 */ /* 0x000fe200000e0609 */
[----:B------:R-:W-:Y:S01]  /*ca20*/  IADD3 R6, P0, R6, R8, RZ ;  /* 0x0000000806067210 */ /* 0x000fe20007f1e0ff */
[----:B------:R-:W-:-:S04]  /*ca30*/  DEPBAR.LE SB0, 0x0 ;  /* 0x000080000000791a */ /* 0x000fc80000000000 */
[----:B------:R-:W-:Y:S01]  /*ca40*/  BAR.SYNC.DEFER_BLOCKING 0x0 ;  /* 0x0000000000007b1d */ /* 0x000fe20000010000 */
[----:B------:R-:W-:Y:S01]  /*ca50*/  IMAD.X R7, R7, 0x1, R0, P0 ;  /* 0x0000000107077824 */ /* 0x000fe200000e0600 */
[----:B------:R-:W-:Y:S01]  /*ca60*/  ISETP.LT.OR P0, PT, R85, 0x1, P1 ;  /* 0x000000015500780c */ /* 0x000fe20000f01670 */
[----:B------:R-:W-:Y:S01]  /*ca70*/  IMAD.MOV.U32 R0, RZ, RZ, 0x40 ;  /* 0x00000040ff007424 */ /* 0x000fe200078e00ff */
[C---:B------:R-:W-:Y:S02]  /*ca80*/  IADD3 R209, R203.reuse, 0x3000, RZ ;  /* 0x00003000cbd17810 */ /* 0x040fe40007ffe0ff */
[C---:B------:R-:W-:Y:S02]  /*ca90*/  IADD3 R208, R203.reuse, 0x3800, RZ ;  /* 0x00003800cbd07810 */ /* 0x040fe40007ffe0ff */
[C---:B------:R-:W-:Y:S02]  /*caa0*/  IADD3 R207, R203.reuse, 0x4000, RZ ;  /* 0x00004000cbcf7810 */ /* 0x040fe40007ffe0ff */
[----:B------:R-:W-:-:S02]  /*cab0*/  IADD3 R206, R203, 0x4800, RZ ;  /* 0x00004800cbce7810 */ /* 0x000fc40007ffe0ff */
[C---:B------:R-:W-:Y:S02]  /*cac0*/  IADD3 R205, R203.reuse, 0x5000, RZ ;  /* 0x00005000cbcd7810 */ /* 0x040fe40007ffe0ff */
[----:B------:R-:W-:Y:S01]  /*cad0*/  IADD3 R204, R203, 0x5800, RZ ;  /* 0x00005800cbcc7810 */ /* 0x000fe20007ffe0ff */
[----:B------:R-:W1:Y:S04]  /*cae0*/  LDSM.16.M88.4 R24, [R196+0x8100] ;  /* 0x00810000c418783b */ /* 0x000e680000000200 */
[----:B------:R-:W2:Y:S04]  /*caf0*/  LDSM.16.M88.4 R20, [R196+0x8900] ;  /* 0x00890000c414783b */ /* 0x000ea80000000200 */
[----:B------:R-:W3:Y:S04]  /*cb00*/  LDSM.16.M88.4 R36, [R196+0x9100] ;  /* 0x00910000c424783b */ /* 0x000ee80000000200 */
[----:B------:R-:W-:Y:S04]  /*cb10*/  LDSM.16.M88.4 R44, [R196+0x9900] ;  /* 0x00990000c42c783b */ /* 0x000fe80000000200 */
[----:B------:R-:W-:Y:S04]  /*cb20*/  LDSM.16.M88.4 R68, [R196+0xa100] ;  /* 0x00a10000c444783b */ /* 0x000fe80000000200 */
[----:B------:R-:W-:Y:S04]  /*cb30*/  LDSM.16.M88.4 R72, [R196+0xa900] ;  /* 0x00a90000c448783b */ /* 0x000fe80000000200 */
[----:B------:R-:W4:Y:S04]  /*cb40*/  LDSM.16.M88.4 R64, [R203] ;  /* 0x00000000cb40783b */ /* 0x000f280000000200 */
[----:B------:R-:W3:Y:S04]  /*cb50*/  LDSM.16.M88.4 R60, [R203+0x800] ;  /* 0x00080000cb3c783b */ /* 0x000ee80000000200 */
[----:B------:R-:W3:Y:S04]  /*cb60*/  LDSM.16.M88.4 R56, [R203+0x1000] ;  /* 0x00100000cb38783b */ /* 0x000ee80000000200 */
[----:B------:R-:W3:Y:S04]  /*cb70*/  LDSM.16.M88.4 R52, [R203+0x1800] ;  /* 0x00180000cb34783b */ /* 0x000ee80000000200 */
[----:B------:R-:W4:Y:S01]  /*cb80*/  LDSM.16.M88.4 R88, [R203+0x2000] ;  /* 0x00200000cb58783b */ /* 0x000f220000000200 */
[C---:B-1----:R-:W-:Y:S03]  /*cb90*/  HMMA.16816.F32.BF16 R40, R124.reuse, R24, RZ ;  /* 0x000000187c28723c */ /* 0x042fe600000418ff */
[----:B------:R-:W1:Y:S04]  /*cba0*/  LDSM.16.M88.4 R104, [R203+0x2800] ;  /* 0x00280000cb68783b */ /* 0x000e680000000200 */
[----:B------:R-:W-:Y:S01]  /*cbb0*/  @!PT LDS RZ, [RZ] ;  /* 0x00000000fffff984 */ /* 0x000fe20000000800 */
[----:B------:R-:W-:Y:S01]  /*cbc0*/  @!PT LDS RZ, [RZ] ;  /* 0x00000000fffff984 */ /* 0x000fe20000000800 */
[----:B------:R-:W-:Y:S01]  /*cbd0*/  @!PT LDS RZ, [RZ] ;  /* 0x00000000fffff984 */ /* 0x000fe20000000800 */
[----:B------:R1:W-:Y:S01]  /*cbe0*/  LDGSTS.E.BYPASS.LTC128B.128 [R219+0x100], [R18.64], !P0 ;  /* 0x0010000012db7fae */ /* 0x0003e2000c101d52 */
[----:B------:R-:W-:Y:S01]  /*cbf0*/  ISETP.GE.AND P0, PT, R188, c[0x0][0x1d4], PT ;  /* 0x00007500bc007a0c */ /* 0x000fe20003f06270 */
[----:B------:R-:W-:Y:S03]  /*cc00*/  HMMA.16816.F32.BF16 R32, R124, R26, RZ ;  /* 0x0000001a7c20723c */ /* 0x000fe600000418ff */
[----:B------:R-:W-:-:S05]  /*cc10*/  ISETP.LT.OR P2, PT, R85, 0x1, P0 ;  /* 0x000000015500780c */ /* 0x000fca0000741670 */
[C---:B--2---:R-:W-:Y:S08]  /*cc20*/  HMMA.16816.F32.BF16 R28, R124.reuse, R20, RZ ;  /* 0x000000147c1c723c */ /* 0x044ff000000418ff */
[----:B------:R2:W-:Y:S01]  /*cc30*/  LDGSTS.E.BYPASS.LTC128B.128 [R219+0x3100], [R12.64], !P2 ;  /* 0x031000000cdb7fae */ /* 0x0005e2000d101d52 */
[C---:B------:R-:W-:Y:S01]  /*cc40*/  ISETP.LT.OR P2, PT, R85.reuse, 0x21, P1 ;  /* 0x000000215500780c */ /* 0x040fe20000f41670 */
[----:B------:R-:W-:Y:S01]  /*cc50*/  HMMA.16816.F32.BF16 R24, R124, R22, RZ ;  /* 0x000000167c18723c */ /* 0x000fe200000418ff */
[----:B------:R-:W-:-:S07]  /*cc60*/  ISETP.LT.OR P1, PT, R85, 0x41, P1 ;  /* 0x000000415500780c */ /* 0x000fce0000f21670 */
[----:B---3--:R-:W-:Y:S04]  /*cc70*/  HMMA.16816.F32.BF16 R20, R124, R36, RZ ;  /* 0x000000247c14723c */ /* 0x008fe800000418ff */
[----:B------:R1:W-:Y:S01]  /*cc80*/  LDGSTS.E.BYPASS.LTC128B.128 [R219+0x1100], [R16.64], !P2 ;  /* 0x0110000010db7fae */ /* 0x0003e2000d101d52 */
[C---:B------:R-:W-:Y:S02]  /*cc90*/  ISETP.LT.OR P2, PT, R85.reuse, 0x21, P0 ;  /* 0x000000215500780c */ /* 0x040fe40000741670 */
[----:B------:R-:W-:Y:S01]  /*cca0*/  ISETP.LT.OR P0, PT, R85, 0x41, P0 ;  /* 0x000000415500780c */ /* 0x000fe20000701670 */
[C---:B----4-:R-:W-:Y:S08]  /*ccb0*/  HMMA.16816.F32.BF16 R80, R128.reuse, R66, R32 ;  /* 0x000000428050723c */ /* 0x050ff00000041820 */
[----:B------:R-:W-:Y:S02]  /*ccc0*/  HMMA.16816.F32.BF16 R100, R128, R60, R28 ;  /* 0x0000003c8064723c */ /* 0x000fe4000004181c */
[----:B------:R3:W-:Y:S01]  /*ccd0*/  LDGSTS.E.BYPASS.LTC128B.128 [R219+0x4100], [R10.64], !P2 ;  /* 0x041000000adb7fae */ /* 0x0007e2000d101d52 */
[----:B------:R-:W-:-:S03]  /*cce0*/  LOP3.LUT P2, RZ, R48, 0x4, RZ, 0xc0, !PT ;  /* 0x0000000430ff7812 */ /* 0x000fc6000784c0ff */
[----:B------:R2:W-:Y:S01]  /*ccf0*/  LDGSTS.E.BYPASS.LTC128B.128 [R219+0x2100], [R14.64], !P1 ;  /* 0x021000000edb7fae */ /* 0x0005e2000c901d52 */
[----:B------:R-:W-:Y:S01]  /*cd00*/  SEL R0, R0, 0xffffffc0, !P2 ;  /* 0xffffffc000007807 */ /* 0x000fe20005000000 */
[----:B------:R-:W-:Y:S02]  /*cd10*/  HMMA.16816.F32.BF16 R96, R128, R56, R20 ;  /* 0x000000388060723c */ /* 0x000fe40000041814 */
[----:B------:R4:W-:Y:S01]  /*cd20*/  LDGSTS.E.BYPASS.LTC128B.128 [R219+0x5100], [R6.64], !P0 ;  /* 0x0510000006db7fae */ /* 0x0009e2000c101d52 */
[----:B------:R-:W-:Y:S01]  /*cd30*/  ISETP.GT.AND P0, PT, R166, R252, PT ;  /* 0x000000fca600720c */ /* 0x000fe20003f04270 */
[----:B------:R-:W-:Y:S02]  /*cd40*/  IMAD.IADD R202, R196, 0x1, R0 ;  /* 0x00000001c4ca7824 */ /* 0x000fe400078e0200 */
[----:B------:R-:W-:Y:S01]  /*cd50*/  IMAD.IADD R199, R0, 0x1, R203 ;  /* 0x0000000100c77824 */ /* 0x000fe200078e02cb */
[----:B------:R-:W-:Y:S01]  /*cd60*/  LDSM.16.M88.4 R112, [R196+0xc100] ;  /* 0x00c10000c470783b */ /* 0x000fe20000000200 */
[----:B-1----:R-:W-:Y:S01]  /*cd70*/  HMMA.16816.F32.BF16 R16, R124, R38, RZ ;  /* 0x000000267c10723c */ /* 0x002fe200000418ff */
[----:B------:R-:W-:-:S02]  /*cd80*/  IADD3 R0, R219, 0x3100, RZ ;  /* 0x00003100db007810 */ /* 0x000fc40007ffe0ff */
[----:B------:R-:W1:Y:S01]  /*cd90*/  LDSM.16.M88.4 R48, [R202+0x8100] ;  /* 0x00810000ca30783b */ /* 0x000e620000000200 */
[----:B------:R-:W-:-:S03]  /*cda0*/  IADD3 R0, R219, 0x4100, RZ ;  /* 0x00004100db007810 */ /* 0x000fc60007ffe0ff */
[----:B------:R-:W-:Y:S01]  /*cdb0*/  LDSM.16.M88.4 R32, [R202+0x9100] ;  /* 0x00910000ca20783b */ /* 0x000fe20000000200 */
[C---:B------:R-:W-:Y:S03]  /*cdc0*/  HMMA.16816.F32.BF16 R36, R124.reuse, R74, RZ ;  /* 0x0000004a7c24723c */ /* 0x040fe600000418ff */
[----:B------:R-:W-:Y:S04]  /*cdd0*/  LDSM.16.M88.4 R28, [R202+0x9900] ;  /* 0x00990000ca1c783b */ /* 0x000fe80000000200 */
[----:B------:R-:W-:Y:S01]  /*cde0*/  LDSM.16.M88.4 R108, [R199+0x1000] ;  /* 0x00100000c76c783b */ /* 0x000fe20000000200 */
[C---:B---3--:R-:W-:Y:S03]  /*cdf0*/  HMMA.16816.F32.BF16 R8, R124.reuse, R46, RZ ;  /* 0x0000002e7c08723c */ /* 0x048fe600000418ff */
[----:B------:R-:W-:Y:S04]  /*ce00*/  LDSM.16.M88.4 R116, [R199+0x1800] ;  /* 0x00180000c774783b */ /* 0x000fe80000000200 */
[----:B-----5:R-:W-:Y:S01]  /*ce10*/  LDSM.16.M88.4 R136, [R199+0x2000] ;  /* 0x00200000c788783b */ /* 0x020fe20000000200 */
[----:B--2---:R-:W-:Y:S03]  /*ce20*/  HMMA.16816.F32.BF16 R12, R124, R44, RZ ;  /* 0x0000002c7c0c723c */ /* 0x004fe600000418ff */
[----:B------:R-:W-:Y:S04]  /*ce30*/  LDSM.16.M88.4 R120, [R196+0xc900] ;  /* 0x00c90000c478783b */ /* 0x000fe80000000200 */
[----:B------:R-:W-:Y:S01]  /*ce40*/  LDSM.16.M88.4 R132, [R203+0x3800] ;  /* 0x00380000cb84783b */ /* 0x000fe20000000200 */
[----:B------:R-:W-:Y:S03]  /*ce50*/  HMMA.16816.F32.BF16 R76, R128, R58, R16 ;  /* 0x0000003a804c723c */ /* 0x000fe60000041810 */
[----:B------:R-:W-:Y:S04]  /*ce60*/  LDSM.16.M88.4 R160, [R202+0xb100] ;  /* 0x00b10000caa0783b */ /* 0x000fe80000000200 */
[----:B------:R-:W-:Y:S01]  /*ce70*/  LDSM.16.M88.4 R140, [R202+0xc100] ;  /* 0x00c10000ca8c783b */ /* 0x000fe20000000200 */
[----:B------:R-:W-:Y:S03]  /*ce80*/  HMMA.16816.F32.BF16 R16, R124, R68, RZ ;  /* 0x000000447c10723c */ /* 0x000fe600000418ff */
[----:B------:R-:W-:Y:S04]  /*ce90*/  LDSM.16.M88.4 R148, [R202+0xd100] ;  /* 0x00d10000ca94783b */ /* 0x000fe80000000200 */
[----:B------:R-:W-:Y:S01]  /*cea0*/  LDSM.16.M88.4 R156, [R202+0xd900] ;  /* 0x00d90000ca9c783b */ /* 0x000fe20000000200 */
[C---:B------:R-:W-:Y:S03]  /*ceb0*/  HMMA.16816.F32.BF16 R44, R128.reuse, R64, R40 ;  /* 0x00000040802c723c */ /* 0x040fe60000041828 */
[----:B------:R-:W-:Y:S04]  /*cec0*/  LDSM.16.M88.4 R144, [R202+0xc900] ;  /* 0x00c90000ca90783b */ /* 0x000fe80000000200 */
[----:B------:R-:W0:Y:S01]  /*ced0*/  LDGDEPBAR ;  /* 0x00000000000079af */ /* 0x000e220000000000 */
[C---:B------:R-:W-:Y:S08]  /*cee0*/  HMMA.16816.F32.BF16 R64, R128.reuse, R52, R12 ;  /* 0x000000348040723c */ /* 0x040ff0000004180c */
[----:B------:R-:W-:Y:S01]  /*cef0*/  HMMA.16816.F32.BF16 R56, R128, R54, R8 ;  /* 0x000000368038723c */ /* 0x000fe20000041808 */
[----:B------:R-:W2:Y:S07]  /*cf00*/  LDSM.16.M88.4 R52, [R202+0x8900] ;  /* 0x00890000ca34783b */ /* 0x000eae0000000200 */
[C---:B------:R-:W-:Y:S08]  /*cf10*/  HMMA.16816.F32.BF16 R12, R124.reuse, R70, RZ ;  /* 0x000000467c0c723c */ /* 0x040ff000000418ff */
[----:B------:R-:W-:Y:S01]  /*cf20*/  HMMA.16816.F32.BF16 R8, R124, R72, RZ ;  /* 0x000000487c08723c */ /* 0x000fe200000418ff */
[----:B------:R-:W-:Y:S07]  /*cf30*/  LDSM.16.M88.4 R72, [R199] ;  /* 0x00000000c748783b */ /* 0x000fee0000000200 */
[C---:B------:R-:W-:Y:S01]  /*cf40*/  HMMA.16816.F32.BF16 R92, R128.reuse, R62, R24 ;  /* 0x0000003e805c723c */ /* 0x040fe20000041818 */
[----:B------:R-:W3:Y:S07]  /*cf50*/  LDSM.16.M88.4 R24, [R202+0xa100] ;  /* 0x00a10000ca18783b */ /* 0x000eee0000000200 */
[C---:B------:R-:W-:Y:S01]  /*cf60*/  HMMA.16816.F32.BF16 R40, R128.reuse, R88, R16 ;  /* 0x000000588028723c */ /* 0x040fe20000041810 */
[----:B------:R-:W2:Y:S07]  /*cf70*/  LDSM.16.M88.4 R16, [R202+0xa900] ;  /* 0x00a90000ca10783b */ /* 0x000eae0000000200 */
[C---:B------:R-:W-:Y:S08]  /*cf80*/  HMMA.16816.F32.BF16 R20, R128.reuse, R90, R12 ;  /* 0x0000005a8014723c */ /* 0x040ff0000004180c */
[C---:B------:R-:W-:Y:S08]  /*cf90*/  HMMA.16816.F32.BF16 R12, R128.reuse, R104, R8 ;  /* 0x00000068800c723c */ /* 0x040ff00000041808 */
[----:B------:R-:W-:Y:S01]  /*cfa0*/  HMMA.16816.F32.BF16 R8, R128, R106, R36 ;  /* 0x0000006a8008723c */ /* 0x000fe20000041824 */
[----:B------:R-:W3:Y:S04]  /*cfb0*/  LDSM.16.M88.4 R104, [R199+0x800] ;  /* 0x00080000c768783b */ /* 0x000ee80000000200 */
[----:B------:R-:W-:Y:S03]  /*cfc0*/  LDSM.16.M88.4 R36, [R196+0xb100] ;  /* 0x00b10000c424783b */ /* 0x000fe60000000200 */
[C---:B-1----:R-:W-:Y:S08]  /*cfd0*/  HMMA.16816.F32.BF16 R44, R152.reuse, R48, R44 ;  /* 0x00000030982c723c */ /* 0x042ff0000004182c */
[C---:B------:R-:W-:Y:S01]  /*cfe0*/  HMMA.16816.F32.BF16 R60, R152.reuse, R50, R80 ;  /* 0x00000032983c723c */ /* 0x040fe20000041850 */
[----:B------:R-:W1:Y:S07]  /*cff0*/  LDSM.16.M88.4 R48, [R199+0x2800] ;  /* 0x00280000c730783b */ /* 0x000e6e0000000200 */
[C---:B--2---:R-:W-:Y:S01]  /*d000*/  HMMA.16816.F32.BF16 R68, R152.reuse, R52, R100 ;  /* 0x000000349844723c */ /* 0x044fe20000041864 */
[----:B------:R-:W2:Y:S07]  /*d010*/  LDSM.16.M88.4 R100, [R196+0xb900] ;  /* 0x00b90000c464783b */ /* 0x000eae0000000200 */
[C---:B------:R-:W-:Y:S08]  /*d020*/  HMMA.16816.F32.BF16 R92, R152.reuse, R54, R92 ;  /* 0x00000036985c723c */ /* 0x040ff0000004185c */
[C---:B------:R-:W-:Y:S08]  /*d030*/  HMMA.16816.F32.BF16 R96, R152.reuse, R32, R96 ;  /* 0x000000209860723c */ /* 0x040ff00000041860 */
[C---:B------:R-:W-:Y:S08]  /*d040*/  HMMA.16816.F32.BF16 R88, R152.reuse, R34, R76 ;  /* 0x000000229858723c */ /* 0x040ff0000004184c */
[C---:B------:R-:W-:Y:S08]  /*d050*/  HMMA.16816.F32.BF16 R80, R152.reuse, R28, R64 ;  /* 0x0000001c9850723c */ /* 0x040ff00000041840 */
[C---:B------:R-:W-:Y:S08]  /*d060*/  HMMA.16816.F32.BF16 R76, R152.reuse, R30, R56 ;  /* 0x0000001e984c723c */ /* 0x040ff00000041838 */
[C---:B---3--:R-:W-:Y:S08]  /*d070*/  HMMA.16816.F32.BF16 R64, R152.reuse, R24, R40 ;  /* 0x000000189840723c */ /* 0x048ff00000041828 */
[C---:B------:R-:W-:Y:S08]  /*d080*/  HMMA.16816.F32.BF16 R52, R152.reuse, R16, R12 ;  /* 0x000000109834723c */ /* 0x040ff0000004180c */
[C---:B------:R-:W-:Y:S08]  /*d090*/  HMMA.16816.F32.BF16 R56, R152.reuse, R26, R20 ;  /* 0x0000001a9838723c */ /* 0x040ff00000041814 */
[----:B------:R-:W-:Y:S08]  /*d0a0*/  HMMA.16816.F32.BF16 R40, R152, R18, R8 ;  /* 0x000000129828723c */ /* 0x000ff00000041808 */
[C---:B------:R-:W-:Y:S08]  /*d0b0*/  HMMA.16816.F32.BF16 R32, R172.reuse, R72, R44 ;  /* 0x00000048ac20723c */ /* 0x040ff0000004182c */
[C---:B------:R-:W-:Y:S08]  /*d0c0*/  HMMA.16816.F32.BF16 R28, R172.reuse, R74, R60 ;  /* 0x0000004aac1c723c */ /* 0x040ff0000004183c */
[C---:B------:R-:W-:Y:S08]  /*d0d0*/  HMMA.16816.F32.BF16 R24, R172.reuse, R104, R68 ;  /* 0x00000068ac18723c */ /* 0x040ff00000041844 */
[C---:B------:R-:W-:Y:S01]  /*d0e0*/  HMMA.16816.F32.BF16 R20, R172.reuse, R106, R92 ;  /* 0x0000006aac14723c */ /* 0x040fe2000004185c */
[----:B------:R-:W3:Y:S07]  /*d0f0*/  LDSM.16.M88.4 R92, [R196+0xd100] ;  /* 0x00d10000c45c783b */ /* 0x000eee0000000200 */
[C---:B------:R-:W-:Y:S01]  /*d100*/  HMMA.16816.F32.BF16 R16, R172.reuse, R108, R96 ;  /* 0x0000006cac10723c */ /* 0x040fe20000041860 */
[----:B------:R-:W2:Y:S07]  /*d110*/  LDSM.16.M88.4 R96, [R196+0xd900] ;  /* 0x00d90000c460783b */ /* 0x000eae0000000200 */
[C---:B------:R-:W-:Y:S01]  /*d120*/  HMMA.16816.F32.BF16 R12, R172.reuse, R110, R88 ;  /* 0x0000006eac0c723c */ /* 0x040fe20000041858 */
[----:B------:R-:W2:Y:S07]  /*d130*/  LDSM.16.M88.4 R108, [R203+0x3000] ;  /* 0x00300000cb6c783b */ /* 0x000eae0000000200 */
[C---:B------:R-:W-:Y:S08]  /*d140*/  HMMA.16816.F32.BF16 R8, R172.reuse, R116, R80 ;  /* 0x00000074ac08723c */ /* 0x040ff00000041850 */
[C---:B------:R-:W-:Y:S01]  /*d150*/  HMMA.16816.F32.BF16 R88, R172.reuse, R118, R76 ;  /* 0x00000076ac58723c */ /* 0x040fe2000004184c */
[----:B------:R-:W2:Y:S07]  /*d160*/  LDSM.16.M88.4 R116, [R203+0x4000] ;  /* 0x00400000cb74783b */ /* 0x000eae0000000200 */
[C---:B------:R-:W-:Y:S08]  /*d170*/  HMMA.16816.F32.BF16 R80, R172.reuse, R136, R64 ;  /* 0x00000088ac50723c */ /* 0x040ff00000041840 */
[C---:B-1----:R-:W-:Y:S08]  /*d180*/  HMMA.16816.F32.BF16 R72, R172.reuse, R48, R52 ;  /* 0x00000030ac48723c */ /* 0x042ff00000041834 */
[C---:B------:R-:W-:Y:S08]  /*d190*/  HMMA.16816.F32.BF16 R76, R172.reuse, R138, R56 ;  /* 0x0000008aac4c723c */ /* 0x040ff00000041838 */
[----:B------:R-:W-:Y:S01]  /*d1a0*/  HMMA.16816.F32.BF16 R68, R172, R50, R40 ;  /* 0x00000032ac44723c */ /* 0x000fe20000041828 */
[----:B------:R-:W-:Y:S07]  /*d1b0*/  LDSM.16.M88.4 R40, [R203+0x4800] ;  /* 0x00480000cb28783b */ /* 0x000fee0000000200 */
[C---:B------:R-:W-:Y:S08]  /*d1c0*/  HMMA.16816.F32.BF16 R64, R176.reuse, R36, R32 ;  /* 0x00000024b040723c */ /* 0x040ff00000041820 */
[C---:B------:R-:W-:Y:S01]  /*d1d0*/  HMMA.16816.F32.BF16 R60, R176.reuse, R38, R28 ;  /* 0x00000026b03c723c */ /* 0x040fe2000004181c */
[----:B------:R-:W1:Y:S07]  /*d1e0*/  LDSM.16.M88.4 R36, [R203+0x5000] ;  /* 0x00500000cb24783b */ /* 0x000e6e0000000200 */
[C---:B--2---:R-:W-:Y:S08]  /*d1f0*/  HMMA.16816.F32.BF16 R56, R176.reuse, R100, R24 ;  /* 0x00000064b038723c */ /* 0x044ff00000041818 */
[C---:B------:R-:W-:Y:S01]  /*d200*/  HMMA.16816.F32.BF16 R52, R176.reuse, R102, R20 ;  /* 0x00000066b034723c */ /* 0x040fe20000041814 */
[----:B------:R-:W2:Y:S07]  /*d210*/  LDSM.16.M88.4 R100, [R203+0x5800] ;  /* 0x00580000cb64783b */ /* 0x000eae0000000200 */
[C---:B------:R-:W-:Y:S08]  /*d220*/  HMMA.16816.F32.BF16 R48, R176.reuse, R112, R16 ;  /* 0x00000070b030723c */ /* 0x040ff00000041810 */
[C---:B------:R-:W-:Y:S08]  /*d230*/  HMMA.16816.F32.BF16 R44, R176.reuse, R114, R12 ;  /* 0x00000072b02c723c */ /* 0x040ff0000004180c */
[C---:B---3--:R-:W-:Y:S08]  /*d240*/  HMMA.16816.F32.BF16 R24, R176.reuse, R92, R80 ;  /* 0x0000005cb018723c */ /* 0x048ff00000041850 */
[C---:B------:R-:W-:Y:S01]  /*d250*/  HMMA.16816.F32.BF16 R16, R176.reuse, R96, R72 ;  /* 0x00000060b010723c */ /* 0x040fe20000041848 */
[----:B------:R-:W-:Y:S07]  /*d260*/  LDSM.16.M88.4 R72, [R199+0x3800] ;  /* 0x00380000c748783b */ /* 0x000fee0000000200 */
[C---:B------:R-:W-:Y:S08]  /*d270*/  HMMA.16816.F32.BF16 R32, R176.reuse, R120, R8 ;  /* 0x00000078b020723c */ /* 0x040ff00000041808 */
[C---:B------:R-:W-:Y:S08]  /*d280*/  HMMA.16816.F32.BF16 R28, R176.reuse, R122, R88 ;  /* 0x0000007ab01c723c */ /* 0x040ff00000041858 */
[C---:B------:R-:W-:Y:S08]  /*d290*/  HMMA.16816.F32.BF16 R20, R176.reuse, R94, R76 ;  /* 0x0000005eb014723c */ /* 0x040ff0000004184c */
[----:B------:R-:W-:Y:S01]  /*d2a0*/  HMMA.16816.F32.BF16 R12, R176, R98, R68 ;  /* 0x00000062b00c723c */ /* 0x000fe20000041844 */
[----:B------:R-:W3:Y:S04]  /*d2b0*/  LDSM.16.M88.4 R96, [R202+0xb900] ;  /* 0x00b90000ca60783b */ /* 0x000ee80000000200 */
[----:B------:R-:W-:Y:S03]  /*d2c0*/  LDSM.16.M88.4 R68, [R199+0x4000] ;  /* 0x00400000c744783b */ /* 0x000fe60000000200 */
[C---:B------:R-:W-:Y:S01]  /*d2d0*/  HMMA.16816.F32.BF16 R8, R180.reuse, R108, R64 ;  /* 0x0000006cb408723c */ /* 0x040fe20000041840 */
[----:B------:R-:W-:Y:S07]  /*d2e0*/  LDSM.16.M88.4 R64, [R199+0x4800] ;  /* 0x00480000c740783b */ /* 0x000fee0000000200 */
[C---:B------:R-:W-:Y:S01]  /*d2f0*/  HMMA.16816.F32.BF16 R108, R180.reuse, R110, R60 ;  /* 0x0000006eb46c723c */ /* 0x040fe2000004183c */
[----:B------:R-:W-:Y:S07]  /*d300*/  LDSM.16.M88.4 R60, [R199+0x5000] ;  /* 0x00500000c73c783b */ /* 0x000fee0000000200 */
[C---:B------:R-:W-:Y:S01]  /*d310*/  HMMA.16816.F32.BF16 R136, R180.reuse, R132, R56 ;  /* 0x00000084b488723c */ /* 0x040fe20000041838 */
[----:B------:R-:W-:Y:S07]  /*d320*/  LDSM.16.M88.4 R56, [R199+0x5800] ;  /* 0x00580000c738783b */ /* 0x000fee0000000200 */
[C---:B------:R-:W-:Y:S08]  /*d330*/  HMMA.16816.F32.BF16 R120, R180.reuse, R116, R48 ;  /* 0x00000074b478723c */ /* 0x040ff00000041830 */
[C---:B------:R-:W-:Y:S08]  /*d340*/  HMMA.16816.F32.BF16 R132, R180.reuse, R134, R52 ;  /* 0x00000086b484723c */ /* 0x040ff00000041834 */
[C---:B------:R-:W-:Y:S08]  /*d350*/  HMMA.16816.F32.BF16 R116, R180.reuse, R118, R44 ;  /* 0x00000076b474723c */ /* 0x040ff0000004182c */
[C---:B-1----:R-:W-:Y:S08]  /*d360*/  HMMA.16816.F32.BF16 R92, R180.reuse, R36, R24 ;  /* 0x00000024b45c723c */ /* 0x042ff00000041818 */
[C---:B--2---:R-:W-:Y:S08]  /*d370*/  HMMA.16816.F32.BF16 R80, R180.reuse, R100, R16 ;  /* 0x00000064b450723c */ /* 0x044ff00000041810 */
[C---:B------:R-:W-:Y:S08]  /*d380*/  HMMA.16816.F32.BF16 R112, R180.reuse, R40, R32 ;  /* 0x00000028b470723c */ /* 0x040ff00000041820 */
[C---:B------:R-:W-:Y:S08]  /*d390*/  HMMA.16816.F32.BF16 R104, R180.reuse, R42, R28 ;  /* 0x0000002ab468723c */ /* 0x040ff0000004181c */
[C---:B------:R-:W-:Y:S08]  /*d3a0*/  HMMA.16816.F32.BF16 R88, R180.reuse, R38, R20 ;  /* 0x00000026b458723c */ /* 0x040ff00000041814 */
[----:B------:R-:W-:Y:S01]  /*d3b0*/  HMMA.16816.F32.BF16 R76, R180, R102, R12 ;  /* 0x00000066b44c723c */ /* 0x000fe2000004180c */
[----:B------:R-:W1:Y:S01]  /*d3c0*/  LDSM.16.M88.4 R100, [R199+0x3000] ;  /* 0x00300000c764783b */ /* 0x000e620000000200 */
[----:B------:R-:W-:-:S06]  /*d3d0*/  DEPBAR.LE SB0, 0x0 ;  /* 0x000080000000791a */ /* 0x000fcc0000000000 */
[C---:B------:R-:W-:Y:S08]  /*d3e0*/  HMMA.16816.F32.BF16 R52, R184.reuse, R160, R8 ;  /* 0x000000a0b834723c */ /* 0x040ff00000041808 */
[C---:B------:R-:W-:Y:S08]  /*d3f0*/  HMMA.16816.F32.BF16 R48, R184.reuse, R162, R108 ;  /* 0x000000a2b830723c */ /* 0x040ff0000004186c */
[C---:B---3--:R-:W-:Y:S08]  /*d400*/  HMMA.16816.F32.BF16 R44, R184.reuse, R96, R136 ;  /* 0x00000060b82c723c */ /* 0x048ff00000041888 */
        /* <DEDUP_REMOVED lines=9> */
[C---:B-1----:R-:W-:Y:S08]  /*d4a0*/  HMMA.16816.F32.BF16 R112, R192.reuse, R100, R52 ;  /* 0x00000064c070723c */ /* 0x042ff00000041834 */
        /* <DEDUP_REMOVED lines=13> */
[----:B----4-:R-:W-:Y:S01]  /*d580*/  ISETP.NE.AND P5, PT, R221, 0x1, PT ;  /* 0x00000001dd00780c */ /* 0x010fe20003fa5270 */
[----:B------:R-:W-:Y:S01]  /*d590*/  IMAD.MOV.U32 R217, RZ, RZ, RZ ;  /* 0x000000ffffd97224 */ /* 0x000fe200078e00ff */
[----:B------:R-:W-:-:S02]  /*d5a0*/  IADD3 R3, R197, R164, R216 ;  /* 0x000000a4c5037210 */ /* 0x000fc40007ffe0d8 */
[----:B------:R-:W-:Y:S02]  /*d5b0*/  ISETP.GT.AND P4, PT, R197, 0x5f, PT ;  /* 0x0000005fc500780c */ /* 0x000fe40003f84270 */
[----:B------:R-:W-:-:S05]  /*d5c0*/  IADD3 R3, R3, -0x60, RZ ;  /* 0xffffffa003037810 */ /* 0x000fca0007ffe0ff */
[----:B------:R-:W-:Y:S02]  /*d5d0*/  IMAD.MOV.U32 R0, RZ, RZ, R3 ;  /* 0x000000ffff007224 */ /* 0x000fe400078e0003 */
[----:B------:R-:W-:-:S05]  /*d5e0*/  @P5 IMAD.HI.U32 R6, R3, c[0x0][0x2bc], RZ ;  /* 0x0000af0003065a27 */ /* 0x000fca00078e00ff */
        /* <DEDUP_REMOVED lines=8> */
[----:B------:R-:W-:Y:S01]  /*d670*/  IMAD.SHL.U32 R20, R224, 0x2, RZ ;  /* 0x00000002e0147824 */ /* 0x000fe200078e00ff */
[----:B------:R-:W-:Y:S01]  /*d680*/  ISETP.GE.AND P4, PT, R188, c[0x0][0x1d4], PT ;  /* 0x00007500bc007a0c */ /* 0x000fe20003f86270 */
[----:B------:R-:W-:Y:S01]  /*d690*/  IMAD R220, R0, c[0x0][0x2b8], R3 ;  /* 0x0000ae0000dc7a24 */ /* 0x000fe200078e0203 */
[----:B------:R-:W-:-:S04]  /*d6a0*/  SEL R19, RZ, 0x10, P5 ;  /* 0x00000010ff137807 */ /* 0x000fc80002800000 */
[----:B------:R-:W-:-:S05]  /*d6b0*/  SHF.R.S32.HI R0, RZ, 0x1f, R220 ;  /* 0x0000001fff007819 */ /* 0x000fca00000114dc */
[----:B------:R-:W-:-:S04]  /*d6c0*/  IMAD R0, R0, c[0x0][0x1e0], RZ ;  /* 0x0000780000007a24 */ /* 0x000fc800078e02ff */
[C---:B------:R-:W-:Y:S02]  /*d6d0*/  IMAD R0, R220.reuse, c[0x0][0x1e4], R0 ;  /* 0x00007900dc007a24 */ /* 0x040fe400078e0200 */
[----:B-1----:R-:W-:-:S04]  /*d6e0*/  IMAD.WIDE.U32 R6, R220, c[0x0][0x1e0], RZ ;  /* 0x00007800dc067a25 */ /* 0x002fc800078e00ff */
[----:B------:R-:W-:Y:S01]  /*d6f0*/  IMAD.IADD R7, R7, 0x1, R0 ;  /* 0x0000000107077824 */ /* 0x000fe200078e0200 */
[----:B--2---:R-:W-:-:S03]  /*d700*/  SHF.R.S32.HI R0, RZ, 0x1f, R217 ;  /* 0x0000001fff007819 */ /* 0x004fc600000114d9 */
[----:B------:R-:W-:-:S04]  /*d710*/  IMAD.WIDE.U32 R6, R217, c[0x0][0x1f0], R6 ;  /* 0x00007c00d9067a25 */ /* 0x000fc800078e0006 */
[----:B------:R-:W-:-:S04]  /*d720*/  IMAD R0, R0, c[0x0][0x1f0], RZ ;  /* 0x00007c0000007a24 */ /* 0x000fc800078e02ff */
[----:B------:R-:W-:Y:S01]  /*d730*/  IMAD R3, R217, c[0x0][0x1f4], R0 ;  /* 0x00007d00d9037a24 */ /* 0x000fe200078e0200 */
[----:B------:R-:W-:Y:S02]  /*d740*/  IADD3 R0, P0, R200, R6, RZ ;  /* 0x00000006c8007210 */ /* 0x000fe40007f1e0ff */
[----:B------:R-:W-:Y:S02]  /*d750*/  SHF.L.U64.HI R6, R224, 0x1, R189 ;  /* 0x00000001e0067819 */ /* 0x000fe400000102bd */
[----:B------:R-:W-:Y:S02]  /*d760*/  IADD3.X R3, R190, R7, R3, P0, !PT ;  /* 0x00000007be037210 */ /* 0x000fe400007fe403 */
[----:B------:R-:W-:-:S04]  /*d770*/  LEA R8, P0, R0, c[0x0][0x1c8], 0x1 ;  /* 0x0000720000087a11 */ /* 0x000fc800078008ff */
[----:B------:R-:W-:Y:S01]  /*d780*/  LEA.HI.X R7, R0, c[0x0][0x1cc], R3, 0x1, P0 ;  /* 0x0000730000077a11 */ /* 0x000fe200000f0c03 */
[----:B------:R-:W1:Y:S01]  /*d790*/  SHFL.IDX PT, R9, R8, 0x2, 0x181f ;  /* 0x00581f0008097f89 */ /* 0x000e6200000e0000 */
[----:B------:R-:W-:Y:S02]  /*d7a0*/  IADD3 R0, -R19, 0x10, RZ ;  /* 0x0000001013007810 */ /* 0x000fe40007ffe1ff */
[----:B------:R-:W-:Y:S01]  /*d7b0*/  IADD3 R3, -R229, 0x10, RZ ;  /* 0x00000010e5037810 */ /* 0x000fe20007ffe1ff */
[----:B------:R-:W2:Y:S01]  /*d7c0*/  SHFL.IDX PT, R10, R7, 0x2, 0x181f ;  /* 0x00581f00070a7f89 */ /* 0x000ea200000e0000 */
[----:B------:R-:W-:Y:S02]  /*d7d0*/  LOP3.LUT R0, R0, 0xf, RZ, 0xc0, !PT ;  /* 0x0000000f00007812 */ /* 0x000fe400078ec0ff */
[----:B------:R-:W-:Y:S01]  /*d7e0*/  LOP3.LUT R11, R3, 0xf, RZ, 0xc0, !PT ;  /* 0x0000000f030b7812 */ /* 0x000fe200078ec0ff */
[----:B------:R-:W-:Y:S01]  /*d7f0*/  SHFL.IDX PT, R18, R8, 0x1, 0x181f ;  /* 0x00381f0008127f89 */ /* 0x000fe200000e0000 */
[----:B------:R-:W-:-:S02]  /*d800*/  SHF.L.U64.HI R3, R230, 0x1, R251 ;  /* 0x00000001e6037819 */ /* 0x000fc400000102fb */
[----:B-1----:R-:W-:Y:S01]  /*d810*/  IADD3 R16, P1, P0, R0, R9, R20 ;  /* 0x0000000900107210 */ /* 0x002fe2000783e014 */
[----:B------:R-:W-:-:S03]  /*d820*/  IMAD.SHL.U32 R0, R230, 0x2, RZ ;  /* 0x00000002e6007824 */ /* 0x000fc600078e00ff */
[-C--:B--2---:R-:W-:Y:S02]  /*d830*/  IADD3.X R17, RZ, R10.reuse, R6, P1, P0 ;  /* 0x0000000aff117210 */ /* 0x084fe40000fe0406 */
[----:B------:R-:W-:Y:S02]  /*d840*/  IADD3 R14, P1, P0, R11, R9, R0 ;  /* 0x000000090b0e7210 */ /* 0x000fe4000783e000 */
[----:B------:R-:W-:Y:S02]  /*d850*/  SHFL.IDX PT, R9, R7, RZ, 0x181f ;  /* 0x00181fff07097589 */ /* 0x000fe400000e0000 */
[----:B------:R-:W-:Y:S02]  /*d860*/  IADD3.X R15, RZ, R10, R3, P1, P0 ;  /* 0x0000000aff0f7210 */ /* 0x000fe40000fe0403 */
[----:B------:R-:W1:Y:S04]  /*d870*/  SHFL.IDX PT, R10, R8, RZ, 0x181f ;  /* 0x00181fff080a7589 */ /* 0x000e6800000e0000 */
[----:B------:R-:W2:Y:S01]  /*d880*/  SHFL.IDX PT, R7, R7, 0x1, 0x181f ;  /* 0x00381f0007077f89 */ /* 0x000ea200000e0000 */
[----:B-1----:R-:W-:-:S05]  /*d890*/  IADD3 R12, P0, R10, R20, RZ ;  /* 0x000000140a0c7210 */ /* 0x002fca0007f1e0ff */
[----:B------:R-:W-:Y:S01]  /*d8a0*/  IMAD.X R13, R9, 0x1, R6, P0 ;  /* 0x00000001090d7824 */ /* 0x000fe200000e0606 */
[----:B------:R-:W-:-:S04]  /*d8b0*/  IADD3 R10, P0, R10, R0, RZ ;  /* 0x000000000a0a7210 */ /* 0x000fc80007f1e0ff */
[----:B------:R1:W-:Y:S01]  /*d8c0*/  LDGSTS.E.BYPASS.LTC128B.128 [R219+0x8100], [R12.64], !P5 ;  /* 0x081000000cdb7fae */ /* 0x0003e2000e901d52 */
[----:B------:R-:W-:Y:S01]  /*d8d0*/  IMAD.X R11, R9, 0x1, R3, P0 ;  /* 0x00000001090b7824 */ /* 0x000fe200000e0603 */
[----:B------:R-:W-:-:S04]  /*d8e0*/  IADD3 R8, P0, R18, R20, RZ ;  /* 0x0000001412087210 */ /* 0x000fc80007f1e0ff */
[----:B------:R1:W-:Y:S01]  /*d8f0*/  LDGSTS.E.BYPASS.LTC128B.128 [R219+0xb100], [R10.64], !P4 ;  /* 0x0b1000000adb7fae */ /* 0x0003e2000e101d52 */
[----:B--2---:R-:W-:Y:S01]  /*d900*/  IMAD.X R9, R7, 0x1, R6, P0 ;  /* 0x0000000107097824 */ /* 0x004fe200000e0606 */
        /* <DEDUP_REMOVED lines=8> */
.L_x_398:
[----:B----4-:R-:W-:Y:S01]  /*d990*/  FMUL.FTZ R0, R96, c[0x0][0x320] ;  /* 0x0000c80060007a20 */ /* 0x010fe20000410000 */
[----:B------:R-:W-:Y:S01]  /*d9a0*/  LOP3.LUT R3, R87, 0xffffffe0, RZ, 0xc0, !PT ;  /* 0xffffffe057037812 */ /* 0x000fe200078ec0ff */
[----:B------:R-:W-:Y:S01]  /*d9b0*/  ULDC UR4, c[0x0][0x324] ;  /* 0x0000c90000047ab9 */ /* 0x000fe20000000800 */
[----:B-1----:R-:W-:Y:S01]  /*d9c0*/  LEA.HI R6, R168, R167, RZ, 0x2 ;  /* 0x000000a7a8067211 */ /* 0x002fe200078f10ff */
[----:B------:R1:W2:Y:S01]  /*d9d0*/  MUFU.TANH R36, R0 ;  /* 0x0000000000247308 */ /* 0x0002a20000002400 */
[----:B------:R-:W-:Y:S01]  /*d9e0*/  SHF.R.S32.HI R7, RZ, 0x1f, R86 ;  /* 0x0000001fff077819 */ /* 0x000fe20000011456 */
[----:B------:R-:W-:Y:S01]  /*d9f0*/  ULOP3.LUT UR4, URZ, UR4, URZ, 0x33, !UPT ;  /* 0x000000043f047292 */ /* 0x000fe2000f8e333f */
[----:B------:R-:W-:Y:S01]  /*da00*/  LOP3.LUT R6, R6, 0xfffffffc, RZ, 0xc0, !PT ;  /* 0xfffffffc06067812 */ /* 0x000fe200078ec0ff */
[----:B------:R-:W0:Y:S01]  /*da10*/  LDGDEPBAR ;  /* 0x00000000000079af */ /* 0x000e220000000000 */
[----:B------:R-:W-:Y:S02]  /*da20*/  LEA.HI R7, R7, R86, RZ, 0x3 ;  /* 0x0000005607077211 */ /* 0x000fe400078f18ff */
[----:B------:R-:W-:-:S02]  /*da30*/  ISETP.GE.AND P0, PT, R171, 0x1, PT ;  /* 0x00000001ab00780c */ /* 0x000fc40003f06270 */
        /* <DEDUP_REMOVED lines=65> */
[----:B------:R-:W-:Y:S02]  /*de50*/  IADD3 R10, -R250, R170, R84 ;  /* 0x000000aafa0a7210 */ /* 0x000fe40007ffe154 */
        /* <DEDUP_REMOVED lines=21> */
.L_x_401:
[----:B------:R-:W-:-:S04]  /*dfb0*/  MOV R9, c[0x0][0x32c] ;  /* 0x0000cb0000097a02 */ /* 0x000fc80000000f00 */
[----:B------:R-:W-:-:S13]  /*dfc0*/  ISETP.NE.AND P0, PT, R9, 0x1, PT ;  /* 0x000000010900780c */ /* 0x000fda0003f05270 */
[----:B------:R-:W-:-:S05]  /*dfd0*/  @P0 IMAD.HI.U32 R9, R6, c[0x0][0x330], RZ ;  /* 0x0000cc0006090a27 */ /* 0x000fca00078e00ff */
[----:B------:R-:W-:Y:S02]  /*dfe0*/  @P0 SHF.R.U32.HI R6, RZ, c[0x0][0x334], R9 ;  /* 0x0000cd00ff060a19 */ /* 0x000fe40000011609 */
.L_x_402:
[----:B------:R-:W-:Y:S05]  /*dff0*/  BSYNC B0 ;  /* 0x0000000000007941 */ /* 0x000fea0003800000 */
.L_x_400:
[----:B------:R-:W-:-:S05]  /*e000*/  IMAD R6, R6, c[0x0][0x32c], R12 ;  /* 0x0000cb0006067a24 */ /* 0x000fca00078e020c */
[----:B------:R-:W-:Y:S02]  /*e010*/  IADD3 R9, R6, c[0x0][0x32c], RZ ;  /* 0x0000cb0006097a10 */ /* 0x000fe40007ffe0ff */
[----:B------:R-:W-:Y:S02]  /*e020*/  IMNMX R0, R0, R6, !PT ;  /* 0x0000000600007217 */ /* 0x000fe40007800200 */
[----:B------:R-:W-:Y:S02]  /*e030*/  IMNMX R3, R3, R9, PT ;  /* 0x0000000903037217 */ /* 0x000fe40003800200 */
.L_x_399:
[C---:B---34-:R-:W-:Y:S01]  /*e040*/  ISETP.GE.AND P0, PT, R84.reuse, 0x2, PT ;  /* 0x000000025400780c */ /* 0x058fe20003f06270 */
[----:B------:R-:W1:Y:S01]  /*e050*/  SHFL.IDX PT, R6, R7, 0x1, 0x1c1f ;  /* 0x003c1f0007067f89 */ /* 0x000e6200000e0000 */
[----:B------:R-:W-:Y:S02]  /*e060*/  ISETP.GE.AND P1, PT, R84, 0x9, PT ;  /* 0x000000095400780c */ /* 0x000fe40003f26270 */
[----:B------:R-:W-:Y:S02]  /*e070*/  P2R R56, PR, RZ, 0x1 ;  /* 0x00000001ff387803 */ /* 0x000fe40000000000 */
[----:B------:R-:W-:-:S02]  /*e080*/  ISETP.GT.AND P0, PT, R0, 0x1, !P0 ;  /* 0x000000010000780c */ /* 0x000fc40004704270 */
[----:B------:R-:W-:Y:S02]  /*e090*/  P2R R55, PR, RZ, 0x2 ;  /* 0x00000002ff377803 */ /* 0x000fe40000000000 */
[----:B------:R-:W-:Y:S02]  /*e0a0*/  ISETP.LT.OR P0, PT, R3, 0x2, P0 ;  /* 0x000000020300780c */ /* 0x000fe40000701670 */
[----:B------:R-:W-:Y:S02]  /*e0b0*/  ISETP.GE.AND P6, PT, R84, 0x42, PT ;  /* 0x000000425400780c */ /* 0x000fe40003fc6270 */
        /* <DEDUP_REMOVED lines=33> */
[C---:B------:R-:W-:Y:S02]  /*e2d0*/  ISETP.LT.OR P0, PT, R3.reuse, 0x21, P0 ;  /* 0x000000210300780c */ /* 0x040fe40000701670 */
        /* <DEDUP_REMOVED lines=35> */
[----:B------:R-:W-:Y:S02]  /*e510*/  ISETP.GE.AND P5, PT, R84, 0x49, PT ;  /* 0x000000495400780c */ /* 0x000fe40003fa6270 */
[----:B------:R-:W-:Y:S02]  /*e520*/  FSEL R159, R25, -INF , !P0 ;  /* 0xff800000199f7808 */ /* 0x000fe40004000000 */
[----:B------:R-:W-:Y:S02]  /*e530*/  ISETP.GT.AND P0, PT, R0, 0x40, !P1 ;  /* 0x000000400000780c */ /* 0x000fe40004f04270 */
[C---:B------:R-:W-:Y:S02]  /*e540*/  ISETP.GE.AND P4, PT, R84.reuse, 0x4a, PT ;  /* 0x0000004a5400780c */ /* 0x040fe40003f86270 */
[----:B------:R-:W-:Y:S02]  /*e550*/  ISETP.LT.OR P0, PT, R3, 0x41, P0 ;  /* 0x000000410300780c */ /* 0x000fe40000701670 */
[----:B------:R-:W-:-:S02]  /*e560*/  ISETP.GE.AND P3, PT, R84, 0x51, PT ;  /* 0x000000515400780c */ /* 0x000fc40003f66270 */
        /* <DEDUP_REMOVED lines=8> */
[----:B------:R-:W-:-:S04]  /*e5f0*/  ISETP.LT.OR P0, PT, R3, 0x49, P0 ;  /* 0x000000490300780c */ /* 0x000fc80000701670 */
[----:B------:R-:W-:Y:S02]  /*e600*/  FSEL R166, R22, -INF , !P0 ;  /* 0xff80000016a67808 */ /* 0x000fe40004000000 */
[----:B------:R-:W-:-:S04]  /*e610*/  ISETP.GT.AND P0, PT, R0, 0x49, !P4 ;  /* 0x000000490000780c */ /* 0x000fc80006704270 */
        /* <DEDUP_REMOVED lines=11> */
[----:B------:R-:W-:-:S04]  /*e6d0*/  ISETP.GE.AND P0, PT, R84, 0x1, PT ;  /* 0x000000015400780c */ /* 0x000fc80003f06270 */
[----:B------:R-:W-:Y:S02]  /*e6e0*/  P2R R37, PR, RZ, 0x1 ;  /* 0x00000001ff257803 */ /* 0x000fe40000000000 */
[----:B------:R-:W-:-:S04]  /*e6f0*/  ISETP.GT.AND P0, PT, R0, RZ, !P0 ;  /* 0x000000ff0000720c */ /* 0x000fc80004704270 */
[----:B------:R-:W-:-:S04]  /*e700*/  ISETP.LT.OR P0, PT, R3, 0x1, P0 ;  /* 0x000000010300780c */ /* 0x000fc80000701670 */
[----:B------:R-:W-:Y:S02]  /*e710*/  FSEL R32, R16, -INF , !P0 ;  /* 0xff80000010207808 */ /* 0x000fe40004000000 */
[----:B------:R-:W-:-:S04]  /*e720*/  ISETP.GE.AND P0, PT, R84, 0x5a, PT ;  /* 0x0000005a5400780c */ /* 0x000fc80003f06270 */
[----:B------:R-:W-:Y:S02]  /*e730*/  P2R R36, PR, RZ, 0x1 ;  /* 0x00000001ff247803 */ /* 0x000fe40000000000 */
[----:B------:R-:W-:Y:S01]  /*e740*/  ISETP.GT.AND P0, PT, R0, 0x59, !P0 ;  /* 0x000000590000780c */ /* 0x000fe20004704270 */
[----:B------:R-:W-:-:S03]  /*e750*/  FMUL.FTZ R0, R98, c[0x0][0x320] ;  /* 0x0000c80062007a20 */ /* 0x000fc60000410000 */
[----:B------:R-:W-:Y:S01]  /*e760*/  ISETP.LT.OR P0, PT, R3, 0x5a, P0 ;  /* 0x0000005a0300780c */ /* 0x000fe20000701670 */
[----:B------:R2:W3:Y:S01]  /*e770*/  MUFU.TANH R35, R0 ;  /* 0x0000000000237308 */ /* 0x0004e20000002400 */
[----:B-1----:R-:W-:Y:S02]  /*e780*/  IMAD.IADD R3, R8, 0x1, R6 ;  /* 0x0000000108037824 */ /* 0x002fe400078e0206 */
[----:B------:R-:W-:Y:S02]  /*e790*/  FSEL R216, R17, -INF , !P0 ;  /* 0xff80000011d87808 */ /* 0x000fe40004000000 */
[----:B------:R-:W-:Y:S02]  /*e7a0*/  ISETP.GE.AND P0, PT, R171, 0x1, PT ;  /* 0x00000001ab00780c */ /* 0x000fe40003f06270 */
        /* <DEDUP_REMOVED lines=60> */
.L_x_405:
[----:B------:R-:W-:-:S04]  /*eb70*/  MOV R7, c[0x0][0x32c] ;  /* 0x0000cb0000077a02 */ /* 0x000fc80000000f00 */
[----:B------:R-:W-:-:S13]  /*eb80*/  ISETP.NE.AND P0, PT, R7, 0x1, PT ;  /* 0x000000010700780c */ /* 0x000fda0003f05270 */
[----:B------:R-:W-:-:S05]  /*eb90*/  @P0 IMAD.HI.U32 R7, R6, c[0x0][0x330], RZ ;  /* 0x0000cc0006070a27 */ /* 0x000fca00078e00ff */
[----:B------:R-:W-:Y:S02]  /*eba0*/  @P0 SHF.R.U32.HI R6, RZ, c[0x0][0x334], R7 ;  /* 0x0000cd00ff060a19 */ /* 0x000fe40000011607 */
.L_x_406:
[----:B------:R-:W-:Y:S05]  /*ebb0*/  BSYNC B0 ;  /* 0x0000000000007941 */ /* 0x000fea0003800000 */
.L_x_404:
[----:B------:R-:W-:-:S05]  /*ebc0*/  IMAD R6, R6, c[0x0][0x32c], R12 ;  /* 0x0000cb0006067a24 */ /* 0x000fca00078e020c */
[----:B------:R-:W-:Y:S02]  /*ebd0*/  IADD3 R7, R6, c[0x0][0x32c], RZ ;  /* 0x0000cb0006077a10 */ /* 0x000fe40007ffe0ff */
[----:B------:R-:W-:Y:S02]  /*ebe0*/  IMNMX R0, R0, R6, !PT ;  /* 0x0000000600007217 */ /* 0x000fe40007800200 */
[----:B------:R-:W-:Y:S02]  /*ebf0*/  IMNMX R3, R3, R7, PT ;  /* 0x0000000703037217 */ /* 0x000fe40003800200 */
.L_x_403:
[----:B--234-:R-:W-:Y:S01]  /*ec00*/  ISETP.NE.AND P0, PT, R56, RZ, PT ;  /* 0x000000ff3800720c */ /* 0x01cfe20003f05270 */
[----:B------:R-:W-:Y:S01]  /*ec10*/  IMAD.SHL.U32 R197, R4, 0x2, RZ ;  /* 0x0000000204c57824 */ /* 0x000fe200078e00ff */
[----:B------:R-:W-:Y:S02]  /*ec20*/  FMNMX.FTZ R68, R32, R38, !PT ;  /* 0x0000002620447209 */ /* 0x000fe40007810000 */
[----:B------:R-:W-:Y:S01]  /*ec30*/  ISETP.GT.AND P0, PT, R0, 0x1, !P0 ;  /* 0x000000010000780c */ /* 0x000fe20004704270 */
[----:B------:R-:W-:Y:S01]  /*ec40*/  IMAD R201, R2, 0x2, R197 ;  /* 0x0000000202c97824 */ /* 0x000fe200078e02c5 */
        /* <DEDUP_REMOVED lines=84> */
[----:B------:R-:W-:Y:S02]  /*f190*/  ISETP.GT.AND P0, PT, R0, 0x41, !P6 ;  /* 0x000000410000780c */ /* 0x000fe40007704270 */
[----:B------:R-:W-:Y:S02]  /*f1a0*/  ISETP.NE.AND P6, PT, R37, RZ, PT ;  /* 0x000000ff2500720c */ /* 0x000fe40003fc5270 */
        /* <DEDUP_REMOVED lines=17> */
[----:B------:R-:W-:Y:S01]  /*f2c0*/  ISETP.GT.AND P0, PT, R0, RZ, !P6 ;  /* 0x000000ff0000720c */ /* 0x000fe20007704270 */
[----:B------:R-:W-:Y:S01]  /*f2d0*/  LDSM.16.MT88.4 R20, [R197+0x100] ;  /* 0x00010000c514783b */ /* 0x000fe20000004200 */
[----:B------:R-:W-:Y:S02]  /*f2e0*/  ISETP.NE.AND P6, PT, R36, RZ, PT ;  /* 0x000000ff2400720c */ /* 0x000fe40003fc5270 */
[----:B------:R-:W-:-:S04]  /*f2f0*/  ISETP.LT.OR P0, PT, R3, 0x1, P0 ;  /* 0x000000010300780c */ /* 0x000fc80000701670 */
[----:B------:R-:W-:Y:S02]  /*f300*/  FSEL R8, R17, -INF , !P0 ;  /* 0xff80000011087808 */ /* 0x000fe40004000000 */
[----:B------:R-:W-:Y:S01]  /*f310*/  ISETP.GT.AND P0, PT, R0, 0x59, !P6 ;  /* 0x000000590000780c */ /* 0x000fe20007704270 */
[----:B------:R-:W-:Y:S01]  /*f320*/  LDSM.16.MT88.4 R16, [R201+0x100] ;  /* 0x00010000c910783b */ /* 0x000fe20000004200 */
[----:B------:R-:W-:Y:S02]  /*f330*/  FMNMX.FTZ R6, R8, R15, !PT ;  /* 0x0000000f08067209 */ /* 0x000fe40007810000 */
[----:B------:R-:W-:Y:S02]  /*f340*/  ISETP.LT.OR P0, PT, R3, 0x5a, P0 ;  /* 0x0000005a0300780c */ /* 0x000fe40000701670 */
[----:B------:R-:W-:Y:S02]  /*f350*/  FMNMX.FTZ R6, R10, R6, !PT ;  /* 0x000000060a067209 */ /* 0x000fe40007810000 */
[----:B------:R-:W-:-:S02]  /*f360*/  FSEL R165, R57, -INF , !P0 ;  /* 0xff80000039a57808 */ /* 0x000fc40004000000 */
        /* <DEDUP_REMOVED lines=14> */
[----:B------:R-:W-:Y:S02]  /*f450*/  FMNMX.FTZ R7, R160, R6, !PT ;  /* 0x00000006a0077209 */ /* 0x000fe40007810000 */
[----:B------:R-:W1:Y:S02]  /*f460*/  SHFL.BFLY PT, R6, R68, 0x2, 0x1f ;  /* 0x0c401f0044067f89 */ /* 0x000e6400000e0000 */
[----:B------:R-:W-:-:S04]  /*f470*/  FMNMX.FTZ R7, R162, R7, !PT ;  /* 0x00000007a2077209 */ /* 0x000fc80007810000 */
[----:B------:R-:W-:-:S04]  /*f480*/  FMNMX.FTZ R7, R163, R7, !PT ;  /* 0x00000007a3077209 */ /* 0x000fc80007810000 */
[----:B------:R-:W-:-:S04]  /*f490*/  FMNMX.FTZ R0, R169, R7, !PT ;  /* 0x00000007a9007209 */ /* 0x000fc80007810000 */
[----:B------:R-:W-:-:S04]  /*f4a0*/  FMNMX.FTZ R0, R170, R0, !PT ;  /* 0x00000000aa007209 */ /* 0x000fc80007810000 */
        /* <DEDUP_REMOVED lines=12> */
[----:B------:R-:W-:Y:S02]  /*f570*/  LDSM.16.MT88.4 R32, [R201+0x3100] ;  /* 0x00310000c920783b */ /* 0x000fe40000004200 */
[----:B------:R2:W-:Y:S02]  /*f580*/  MUFU.EX2 R248, R3 ;  /* 0x0000000300f87308 */ /* 0x0005e40000000800 */
[----:B--2---:R-:W-:-:S06]  /*f590*/  FFMA.FTZ R3, R38, c[0x0][0x2d0], -R6 ;  /* 0x0000b40026037a23 */ /* 0x004fcc0000010806 */
[----:B------:R1:W2:Y:S02]  /*f5a0*/  MUFU.EX2 R246, R3 ;  /* 0x0000000300f67308 */ /* 0x0002a40000000800 */
[----:B-1----:R-:W-:Y:S01]  /*f5b0*/  FMNMX.FTZ R3, R7, R0, !PT ;  /* 0x0000000007037209 */ /* 0x002fe20007810000 */
[--C-:B------:R-:W-:Y:S02]  /*f5c0*/  FFMA.FTZ R0, R39, c[0x0][0x2d0], -R6.reuse ;  /* 0x0000b40027007a23 */ /* 0x100fe40000010806 */
[----:B------:R-:W-:Y:S01]  /*f5d0*/  FFMA.FTZ R7, R40, c[0x0][0x2d0], -R6 ;  /* 0x0000b40028077a23 */ /* 0x000fe20000010806 */
[C---:B------:R-:W-:Y:S02]  /*f5e0*/  FSETP.NEU.FTZ.AND P0, PT, R3.reuse, -INF , PT ;  /* 0xff8000000300780b */ /* 0x040fe40003f1d000 */
[----:B------:R1:W-:Y:S01]  /*f5f0*/  MUFU.EX2 R249, R0 ;  /* 0x0000000000f97308 */ /* 0x0003e20000000800 */
[----:B------:R-:W-:Y:S07]  /*f600*/  LDSM.16.MT88.4 R36, [R197+0x900] ;  /* 0x00090000c524783b */ /* 0x000fee0000004200 */
[----:B------:R3:W4:Y:S01]  /*f610*/  MUFU.EX2 R247, R7 ;  /* 0x0000000700f77308 */ /* 0x0007220000000800 */
[----:B-1----:R-:W-:-:S05]  /*f620*/  FMUL.FTZ R0, R3, c[0x0][0x2d0] ;  /* 0x0000b40003007a20 */ /* 0x002fca0000410000 */
[----:B------:R-:W-:-:S05]  /*f630*/  FSEL R0, R0, RZ, P0 ;  /* 0x000000ff00007208 */ /* 0x000fca0000000000 */
[--C-:B---3--:R-:W-:Y:S01]  /*f640*/  FFMA.FTZ R7, R8, c[0x0][0x2d0], -R0.reuse ;  /* 0x0000b40008077a23 */ /* 0x108fe20000010800 */
[----:B--2---:R-:W-:Y:S01]  /*f650*/  F2FP.BF16.PACK_AB R8, R246, R248 ;  /* 0x000000f8f608723e */ /* 0x004fe200000010ff */
[----:B------:R-:W-:Y:S02]  /*f660*/  FFMA.FTZ R4, R15, c[0x0][0x2d0], -R0 ;  /* 0x0000b4000f047a23 */ /* 0x000fe40000010800 */
[----:B------:R1:W-:Y:S08]  /*f670*/  MUFU.EX2 R171, R7 ;  /* 0x0000000700ab7308 */ /* 0x0003f00000000800 */
[----:B------:R2:W3:Y:S01]  /*f680*/  MUFU.EX2 R239, R4 ;  /* 0x0000000400ef7308 */ /* 0x0004e20000000800 */
[----:B-1----:R-:W-:-:S02]  /*f690*/  IMAD.MOV.U32 R7, RZ, RZ, R198 ;  /* 0x000000ffff077224 */ /* 0x002fc400078e00c6 */
[----:B------:R-:W-:-:S04]  /*f6a0*/  IMAD R198, R5, 0x2, R197 ;  /* 0x0000000205c67824 */ /* 0x000fc800078e02c5 */
[----:B------:R-:W-:Y:S01]  /*f6b0*/  IMAD R200, R2, 0x2, R198 ;  /* 0x0000000202c87824 */ /* 0x000fe200078e02c6 */
[----:B------:R-:W1:Y:S01]  /*f6c0*/  LDSM.16.MT88.4 R12, [R198+0x100] ;  /* 0x00010000c60c783b */ /* 0x000e620000004200 */
[----:B--2---:R-:W-:Y:S01]  /*f6d0*/  FFMA.FTZ R4, R10, c[0x0][0x2d0], -R0 ;  /* 0x0000b4000a047a23 */ /* 0x004fe20000010800 */
[----:B----4-:R-:W-:Y:S01]  /*f6e0*/  F2FP.BF16.PACK_AB R10, R247, R249 ;  /* 0x000000f9f70a723e */ /* 0x010fe200000010ff */
[----:B------:R-:W-:Y:S01]  /*f6f0*/  FFMA.FTZ R2, R64, c[0x0][0x2d0], -R6 ;  /* 0x0000b40040027a23 */ /* 0x000fe20000010806 */
[----:B---3--:R-:W-:Y:S01]  /*f700*/  F2FP.BF16.PACK_AB R9, R239, R171 ;  /* 0x000000abef09723e */ /* 0x008fe200000010ff */
[----:B------:R2:W-:Y:S01]  /*f710*/  MUFU.EX2 R245, R4 ;  /* 0x0000000400f57308 */ /* 0x0005e20000000800 */
[----:B------:R-:W3:Y:S04]  /*f720*/  LDSM.16.MT88.4 R24, [R200+0x100] ;  /* 0x00010000c818783b */ /* 0x000ee80000004200 */
[----:B------:R-:W-:Y:S03]  /*f730*/  LDSM.16.MT88.4 R40, [R198+0x3100] ;  /* 0x00310000c628783b */ /* 0x000fe60000004200 */
[----:B------:R4:W-:Y:S01]  /*f740*/  MUFU.EX2 R243, R2 ;  /* 0x0000000200f37308 */ /* 0x0009e20000000800 */
[----:B------:R-:W-:Y:S01]  /*f750*/  LDSM.16.MT88.4 R28, [R198+0x900] ;  /* 0x00090000c61c783b */ /* 0x000fe20000004200 */
[----:B--2---:R-:W-:-:S06]  /*f760*/  FFMA.FTZ R4, R11, c[0x0][0x2d0], -R0 ;  /* 0x0000b4000b047a23 */ /* 0x004fcc0000010800 */
[----:B------:R-:W2:Y:S01]  /*f770*/  MUFU.EX2 R244, R4 ;  /* 0x0000000400f47308 */ /* 0x000ea20000000800 */
[----:B----4-:R-:W-:-:S07]  /*f780*/  FFMA.FTZ R2, R65, c[0x0][0x2d0], -R6 ;  /* 0x0000b40041027a23 */ /* 0x010fce0000010806 */
[----:B------:R4:W5:Y:S01]  /*f790*/  MUFU.EX2 R241, R2 ;  /* 0x0000000200f17308 */ /* 0x0009620000000800 */
[----:B--2---:R-:W-:-:S07]  /*f7a0*/  F2FP.BF16.PACK_AB R11, R244, R245 ;  /* 0x000000f5f40b723e */ /* 0x004fce00000010ff */
[----:B------:R-:W-:Y:S01]  /*f7b0*/  HMMA.16816.F32.BF16 R76, R8, R20, RZ ;  /* 0x00000014084c723c */ /* 0x000fe200000418ff */
[----:B----4-:R-:W-:-:S04]  /*f7c0*/  FFMA.FTZ R2, R66, c[0x0][0x2d0], -R6 ;  /* 0x0000b40042027a23 */ /* 0x010fc80000010806 */
[----:B------:R2:W-:Y:S03]  /*f7d0*/  MUFU.EX2 R242, R2 ;  /* 0x0000000200f27308 */ /* 0x0005e60000000800 */
[C---:B------:R-:W-:Y:S01]  /*f7e0*/  HMMA.16816.F32.BF16 R72, R8.reuse, R22, RZ ;  /* 0x000000160848723c */ /* 0x040fe200000418ff */
[----:B------:R-:W4:Y:S07]  /*f7f0*/  LDSM.16.MT88.4 R20, [R197+0x3100] ;  /* 0x00310000c514783b */ /* 0x000f2e0000004200 */
[----:B-1----:R-:W-:Y:S01]  /*f800*/  HMMA.16816.F32.BF16 R56, R8, R12, RZ ;  /* 0x0000000c0838723c */ /* 0x002fe200000418ff */
[----:B--2---:R-:W-:-:S07]  /*f810*/  FFMA.FTZ R2, R69, c[0x0][0x2d0], -R6 ;  /* 0x0000b40045027a23 */ /* 0x004fce0000010806 */
[C---:B------:R-:W-:Y:S01]  /*f820*/  HMMA.16816.F32.BF16 R52, R8.reuse, R14, RZ ;  /* 0x0000000e0834723c */ /* 0x040fe200000418ff */
[----:B------:R-:W1:Y:S01]  /*f830*/  LDSM.16.MT88.4 R12, [R200+0x3100] ;  /* 0x00310000c80c783b */ /* 0x000e620000004200 */
[----:B------:R2:W1:Y:S06]  /*f840*/  MUFU.EX2 R240, R2 ;  /* 0x0000000200f07308 */ /* 0x00046c0000000800 */
[C---:B------:R-:W-:Y:S08]  /*f850*/  HMMA.16816.F32.BF16 R48, R8.reuse, R16, RZ ;  /* 0x000000100830723c */ /* 0x040ff000000418ff */
[----:B------:R-:W-:Y:S01]  /*f860*/  HMMA.16816.F32.BF16 R44, R8, R18, RZ ;  /* 0x00000012082c723c */ /* 0x000fe200000418ff */
[----:B------:R-:W1:Y:S01]  /*f870*/  LDSM.16.MT88.4 R16, [R201+0x900] ;  /* 0x00090000c910783b */ /* 0x000e620000004200 */
[----:B--2---:R-:W-:-:S04]  /*f880*/  FFMA.FTZ R2, R61, c[0x0][0x2d0], -R0 ;  /* 0x0000b4003d027a23 */ /* 0x004fc80000010800 */
[----:B------:R2:W-:Y:S02]  /*f890*/  MUFU.EX2 R238, R2 ;  /* 0x0000000200ee7308 */ /* 0x0005e40000000800 */
[C---:B---3--:R-:W-:Y:S08]  /*f8a0*/  HMMA.16816.F32.BF16 R64, R8.reuse, R24, RZ ;  /* 0x000000180840723c */ /* 0x048ff000000418ff */
[----:B------:R-:W-:Y:S01]  /*f8b0*/  HMMA.16816.F32.BF16 R80, R8, R26, RZ ;  /* 0x0000001a0850723c */ /* 0x000fe200000418ff */
[----:B------:R-:W3:Y:S01]  /*f8c0*/  LDSM.16.MT88.4 R24, [R197+0x3900] ;  /* 0x00390000c518783b */ /* 0x000ee20000004200 */
[----:B--2---:R-:W-:-:S06]  /*f8d0*/  FFMA.FTZ R2, R60, c[0x0][0x2d0], -R0 ;  /* 0x0000b4003c027a23 */ /* 0x004fcc0000010800 */
[C---:B----4-:R-:W-:Y:S01]  /*f8e0*/  HMMA.16816.F32.BF16 R84, R8.reuse, R20, RZ ;  /* 0x000000140854723c */ /* 0x050fe200000418ff */
[----:B------:R2:W4:Y:S07]  /*f8f0*/  MUFU.EX2 R236, R2 ;  /* 0x0000000200ec7308 */ /* 0x00052e0000000800 */
[C---:B------:R-:W-:Y:S01]  /*f900*/  HMMA.16816.F32.BF16 R88, R8.reuse, R22, RZ ;  /* 0x000000160858723c */ /* 0x040fe200000418ff */
[----:B------:R-:W3:Y:S07]  /*f910*/  LDSM.16.MT88.4 R20, [R200+0x900] ;  /* 0x00090000c814783b */ /* 0x000eee0000004200 */
[----:B------:R-:W-:Y:S01]  /*f920*/  HMMA.16816.F32.BF16 R104, R8, R42, RZ ;  /* 0x0000002a0868723c */ /* 0x000fe200000418ff */
[----:B--2---:R-:W-:-:S04]  /*f930*/  FFMA.FTZ R2, R62, c[0x0][0x2d0], -R0 ;  /* 0x0000b4003e027a23 */ /* 0x004fc80000010800 */
[----:B------:R2:W-:Y:S03]  /*f940*/  MUFU.EX2 R237, R2 ;  /* 0x0000000200ed7308 */ /* 0x0005e60000000800 */
[C---:B------:R-:W-:Y:S08]  /*f950*/  HMMA.16816.F32.BF16 R92, R8.reuse, R32, RZ ;  /* 0x00000020085c723c */ /* 0x040ff000000418ff */
[----:B------:R-:W-:Y:S01]  /*f960*/  HMMA.16816.F32.BF16 R100, R8, R34, RZ ;  /* 0x000000220864723c */ /* 0x000fe200000418ff */
[----:B------:R-:W-:Y:S01]  /*f970*/  LDSM.16.MT88.4 R32, [R198+0x1100] ;  /* 0x00110000c620783b */ /* 0x000fe20000004200 */
[----:B--2---:R-:W-:-:S06]  /*f980*/  FFMA.FTZ R2, R63, c[0x0][0x2d0], -R0 ;  /* 0x0000b4003f027a23 */ /* 0x004fcc0000010800 */
[C---:B------:R-:W-:Y:S01]  /*f990*/  HMMA.16816.F32.BF16 R60, R8.reuse, R40, RZ ;  /* 0x00000028083c723c */ /* 0x040fe200000418ff */
[----:B------:R-:W2:Y:S01]  /*f9a0*/  LDSM.16.MT88.4 R40, [R198+0x3900] ;  /* 0x00390000c628783b */ /* 0x000ea20000004200 */
[----:B------:R3:W3:Y:S06]  /*f9b0*/  MUFU.EX2 R235, R2 ;  /* 0x0000000200eb7308 */ /* 0x0006ec0000000800 */
[C---:B-1----:R-:W-:Y:S08]  /*f9c0*/  HMMA.16816.F32.BF16 R116, R8.reuse, R12, RZ ;  /* 0x0000000c0874723c */ /* 0x042ff000000418ff */
[----:B------:R-:W-:Y:S01]  /*f9d0*/  HMMA.16816.F32.BF16 R96, R8, R14, RZ ;  /* 0x0000000e0860723c */ /* 0x000fe200000418ff */
[----:B------:R-:W-:Y:S01]  /*f9e0*/  LDSM.16.MT88.4 R12, [R200+0x3900] ;  /* 0x00390000c80c783b */ /* 0x000fe20000004200 */
[----:B---3--:R-:W-:-:S04]  /*f9f0*/  FFMA.FTZ R2, R108, c[0x0][0x2d0], -R6 ;  /* 0x0000b4006c027a23 */ /* 0x008fc80000010806 */
[----:B------:R1:W-:Y:S01]  /*fa00*/  MUFU.EX2 R234, R2 ;  /* 0x0000000200ea7308 */ /* 0x0003e20000000800 */
[----:B-----5:R-:W-:Y:S02]  /*fa10*/  F2FP.BF16.PACK_AB R8, R241, R243 ;  /* 0x000000f3f108723e */ /* 0x020fe400000010ff */
[----:B------:R-:W-:Y:S02]  /*fa20*/  F2FP.BF16.PACK_AB R10, R240, R242 ;  /* 0x000000f2f00a723e */ /* 0x000fe400000010ff */
[----:B----4-:R-:W-:Y:S02]  /*fa30*/  F2FP.BF16.PACK_AB R9, R236, R238 ;  /* 0x000000eeec09723e */ /* 0x010fe400000010ff */
[----:B------:R-:W-:-:S07]  /*fa40*/  F2FP.BF16.PACK_AB R11, R235, R237 ;  /* 0x000000edeb0b723e */ /* 0x000fce00000010ff */
[----:B------:R-:W-:Y:S01]  /*fa50*/  HMMA.16816.F32.BF16 R112, R8, R28, R56 ;  /* 0x0000001c0870723c */ /* 0x000fe20000041838 */
[----:B-1----:R-:W-:-:S04]  /*fa60*/  FFMA.FTZ R2, R110, c[0x0][0x2d0], -R6 ;  /* 0x0000b4006e027a23 */ /* 0x002fc80000010806 */
[----:B------:R1:W3:Y:S03]  /*fa70*/  MUFU.EX2 R233, R2 ;  /* 0x0000000200e97308 */ /* 0x0002e60000000800 */
[C---:B------:R-:W-:Y:S08]  /*fa80*/  HMMA.16816.F32.BF16 R56, R8.reuse, R16, R48 ;  /* 0x000000100838723c */ /* 0x040ff00000041830 */
[----:B------:R-:W-:Y:S01]  /*fa90*/  HMMA.16816.F32.BF16 R44, R8, R18, R44 ;  /* 0x00000012082c723c */ /* 0x000fe2000004182c */
[----:B------:R-:W4:Y:S01]  /*faa0*/  LDSM.16.MT88.4 R16, [R201+0x3900] ;  /* 0x00390000c910783b */ /* 0x000f220000004200 */
[----:B-1----:R-:W-:-:S06]  /*fab0*/  FFMA.FTZ R2, R109, c[0x0][0x2d0], -R6 ;  /* 0x0000b4006d027a23 */ /* 0x002fcc0000010806 */
[C---:B------:R-:W-:Y:S01]  /*fac0*/  HMMA.16816.F32.BF16 R140, R8.reuse, R36, R76 ;  /* 0x00000024088c723c */ /* 0x040fe2000004184c */
[----:B------:R1:W-:Y:S07]  /*fad0*/  MUFU.EX2 R232, R2 ;  /* 0x0000000200e87308 */ /* 0x0003ee0000000800 */
[C---:B------:R-:W-:Y:S01]  /*fae0*/  HMMA.16816.F32.BF16 R132, R8.reuse, R38, R72 ;  /* 0x000000260884723c */ /* 0x040fe20000041848 */
[----:B------:R-:W5:Y:S07]  /*faf0*/  LDSM.16.MT88.4 R36, [R197+0x1100] ;  /* 0x00110000c524783b */ /* 0x000f6e0000004200 */
[----:B------:R-:W-:Y:S01]  /*fb00*/  HMMA.16816.F32.BF16 R120, R8, R26, R88 ;  /* 0x0000001a0878723c */ /* 0x000fe20000041858 */
[----:B-1----:R-:W-:-:S04]  /*fb10*/  FFMA.FTZ R2, R111, c[0x0][0x2d0], -R6 ;  /* 0x0000b4006f027a23 */ /* 0x002fc80000010806 */
[----:B------:R1:W1:Y:S03]  /*fb20*/  MUFU.EX2 R228, R2 ;  /* 0x0000000200e47308 */ /* 0x0002660000000800 */
[C---:B------:R-:W-:Y:S01]  /*fb30*/  HMMA.16816.F32.BF16 R108, R8.reuse, R24, R84 ;  /* 0x00000018086c723c */ /* 0x040fe20000041854 */
[----:B------:R-:W3:Y:S07]  /*fb40*/  LDSM.16.MT88.4 R24, [R201+0x1100] ;  /* 0x00110000c918783b */ /* 0x000eee0000004200 */
[----:B------:R-:W-:Y:S01]  /*fb50*/  HMMA.16816.F32.BF16 R76, R8, R30, R52 ;  /* 0x0000001e084c723c */ /* 0x000fe20000041834 */
[----:B------:R-:W3:Y:S01]  /*fb60*/  LDSM.16.MT88.4 R28, [R200+0x1100] ;  /* 0x00110000c81c783b */ /* 0x000ee20000004200 */
[----:B-1----:R-:W-:-:S06]  /*fb70*/  FFMA.FTZ R2, R71, c[0x0][0x2d0], -R0 ;  /* 0x0000b40047027a23 */ /* 0x002fcc0000010800 */
[C---:B------:R-:W-:Y:S01]  /*fb80*/  HMMA.16816.F32.BF16 R52, R8.reuse, R20, R64 ;  /* 0x000000140834723c */ /* 0x040fe20000041840 */
[----:B------:R1:W-:Y:S07]  /*fb90*/  MUFU.EX2 R226, R2 ;  /* 0x0000000200e27308 */ /* 0x0003ee0000000800 */
[C---:B--2---:R-:W-:Y:S08]  /*fba0*/  HMMA.16816.F32.BF16 R144, R8.reuse, R40, R60 ;  /* 0x000000280890723c */ /* 0x044ff0000004183c */
[----:B------:R-:W-:Y:S01]  /*fbb0*/  HMMA.16816.F32.BF16 R48, R8, R22, R80 ;  /* 0x000000160830723c */ /* 0x000fe20000041850 */
[----:B------:R-:W2:Y:S01]  /*fbc0*/  LDSM.16.MT88.4 R20, [R197+0x4100] ;  /* 0x00410000c514783b */ /* 0x000ea20000004200 */
[----:B-1----:R-:W-:-:S04]  /*fbd0*/  FFMA.FTZ R2, R70, c[0x0][0x2d0], -R0 ;  /* 0x0000b40046027a23 */ /* 0x002fc80000010800 */
[----:B------:R1:W1:Y:S02]  /*fbe0*/  MUFU.EX2 R225, R2 ;  /* 0x0000000200e17308 */ /* 0x0002640000000800 */
[C---:B----4-:R-:W-:Y:S08]  /*fbf0*/  HMMA.16816.F32.BF16 R92, R8.reuse, R16, R92 ;  /* 0x00000010085c723c */ /* 0x050ff0000004185c */
[----:B------:R-:W-:Y:S01]  /*fc00*/  HMMA.16816.F32.BF16 R72, R8, R18, R100 ;  /* 0x000000120848723c */ /* 0x000fe20000041864 */
[----:B------:R-:W-:Y:S01]  /*fc10*/  LDSM.16.MT88.4 R16, [R201+0x4100] ;  /* 0x00410000c910783b */ /* 0x000fe20000004200 */
[----:B-1----:R-:W-:-:S06]  /*fc20*/  FFMA.FTZ R2, R136, c[0x0][0x2d0], -R0 ;  /* 0x0000b40088027a23 */ /* 0x002fcc0000010800 */
[C---:B------:R-:W-:Y:S01]  /*fc30*/  HMMA.16816.F32.BF16 R64, R8.reuse, R12, R116 ;  /* 0x0000000c0840723c */ /* 0x040fe20000041874 */
[----:B------:R1:W-:Y:S07]  /*fc40*/  MUFU.EX2 R223, R2 ;  /* 0x0000000200df7308 */ /* 0x0003ee0000000800 */
[----:B------:R-:W-:Y:S01]  /*fc50*/  HMMA.16816.F32.BF16 R60, R8, R14, R96 ;  /* 0x0000000e083c723c */ /* 0x000fe20000041860 */
[----:B------:R-:W-:Y:S01]  /*fc60*/  LDSM.16.MT88.4 R12, [R200+0x4100] ;  /* 0x00410000c80c783b */ /* 0x000fe20000004200 */
[----:B-1----:R-:W-:-:S06]  /*fc70*/  FFMA.FTZ R2, R137, c[0x0][0x2d0], -R0 ;  /* 0x0000b40089027a23 */ /* 0x002fcc0000010800 */
[----:B------:R-:W-:Y:S01]  /*fc80*/  HMMA.16816.F32.BF16 R136, R8, R42, R104 ;  /* 0x0000002a0888723c */ /* 0x000fe20000041868 */
[----:B------:R-:W1:Y:S06]  /*fc90*/  MUFU.EX2 R222, R2 ;  /* 0x0000000200de7308 */ /* 0x000e6c0000000800 */
[----:B---3--:R-:W-:Y:S02]  /*fca0*/  F2FP.BF16.PACK_AB R8, R233, R234 ;  /* 0x000000eae908723e */ /* 0x008fe400000010ff */
[----:B------:R-:W-:Y:S02]  /*fcb0*/  F2FP.BF16.PACK_AB R10, R228, R232 ;  /* 0x000000e8e40a723e */ /* 0x000fe400000010ff */
[----:B------:R-:W-:-:S02]  /*fcc0*/  F2FP.BF16.PACK_AB R9, R225, R226 ;  /* 0x000000e2e109723e */ /* 0x000fc400000010ff */
[----:B-1----:R-:W-:Y:S01]  /*fcd0*/  F2FP.BF16.PACK_AB R11, R222, R223 ;  /* 0x000000dfde0b723e */ /* 0x002fe200000010ff */
[----:B------:R-:W-:-:S04]  /*fce0*/  FFMA.FTZ R2, R156, c[0x0][0x2d0], -R6 ;  /* 0x0000b4009c027a23 */ /* 0x000fc80000010806 */
[----:B------:R1:W-:Y:S02]  /*fcf0*/  MUFU.EX2 R221, R2 ;  /* 0x0000000200dd7308 */ /* 0x0003e40000000800 */
[C---:B-----5:R-:W-:Y:S08]  /*fd00*/  HMMA.16816.F32.BF16 R88, R8.reuse, R36, R140 ;  /* 0x000000240858723c */ /* 0x060ff0000004188c */
[----:B------:R-:W-:Y:S01]  /*fd10*/  HMMA.16816.F32.BF16 R100, R8, R38, R132 ;  /* 0x000000260864723c */ /* 0x000fe20000041884 */
[----:B------:R-:W3:Y:S01]  /*fd20*/  LDSM.16.MT88.4 R36, [R198+0x4100] ;  /* 0x00410000c624783b */ /* 0x000ee20000004200 */
[----:B-1----:R-:W-:-:S06]  /*fd30*/  FFMA.FTZ R2, R158, c[0x0][0x2d0], -R6 ;  /* 0x0000b4009e027a23 */ /* 0x002fcc0000010806 */
[C---:B------:R-:W-:Y:S01]  /*fd40*/  HMMA.16816.F32.BF16 R84, R8.reuse, R24, R56 ;  /* 0x000000180854723c */ /* 0x040fe20000041838 */
[----:B------:R1:W4:Y:S07]  /*fd50*/  MUFU.EX2 R158, R2 ;  /* 0x00000002009e7308 */ /* 0x00032e0000000800 */
[C---:B------:R-:W-:Y:S01]  /*fd60*/  HMMA.16816.F32.BF16 R40, R8.reuse, R26, R44 ;  /* 0x0000001a0828723c */ /* 0x040fe2000004182c */
[----:B------:R-:W5:Y:S07]  /*fd70*/  LDSM.16.MT88.4 R24, [R200+0x1900] ;  /* 0x00190000c818783b */ /* 0x000f6e0000004200 */
[----:B------:R-:W-:Y:S01]  /*fd80*/  HMMA.16816.F32.BF16 R80, R8, R28, R52 ;  /* 0x0000001c0850723c */ /* 0x000fe20000041834 */
[----:B-1----:R-:W-:-:S04]  /*fd90*/  FFMA.FTZ R2, R157, c[0x0][0x2d0], -R6 ;  /* 0x0000b4009d027a23 */ /* 0x002fc80000010806 */
[----:B------:R1:W-:Y:S03]  /*fda0*/  MUFU.EX2 R157, R2 ;  /* 0x00000002009d7308 */ /* 0x0003e60000000800 */
[C---:B------:R-:W-:Y:S01]  /*fdb0*/  HMMA.16816.F32.BF16 R44, R8.reuse, R30, R48 ;  /* 0x0000001e082c723c */ /* 0x040fe20000041830 */
[----:B------:R-:W-:Y:S07]  /*fdc0*/  LDSM.16.MT88.4 R28, [R198+0x1900] ;  /* 0x00190000c61c783b */ /* 0x000fee0000004200 */
[----:B--2---:R-:W-:Y:S01]  /*fdd0*/  HMMA.16816.F32.BF16 R116, R8, R22, R120 ;  /* 0x000000160874723c */ /* 0x004fe20000041878 */
[----:B-1----:R-:W-:-:S07]  /*fde0*/  FFMA.FTZ R2, R159, c[0x0][0x2d0], -R6 ;  /* 0x0000b4009f027a23 */ /* 0x002fce0000010806 */
[C---:B---3--:R-:W-:Y:S01]  /*fdf0*/  HMMA.16816.F32.BF16 R132, R8.reuse, R36, R144 ;  /* 0x000000240884723c */ /* 0x048fe20000041890 */
[----:B------:R-:W-:Y:S01]  /*fe00*/  IMAD.MOV.U32 R159, RZ, RZ, R7 ;  /* 0x000000ffff9f7224 */ /* 0x000fe200078e0007 */
[----:B------:R1:W2:Y:S06]  /*fe10*/  MUFU.EX2 R156, R2 ;  /* 0x00000002009c7308 */ /* 0x0002ac0000000800 */
[C---:B------:R-:W-:Y:S08]  /*fe20*/  HMMA.16816.F32.BF16 R104, R8.reuse, R32, R112 ;  /* 0x000000200868723c */ /* 0x040ff00000041870 */
[----:B------:R-:W-:Y:S01]  /*fe30*/  HMMA.16816.F32.BF16 R120, R8, R16, R92 ;  /* 0x000000100878723c */ /* 0x000fe2000004185c */
[----:B-1----:R-:W-:-:S04]  /*fe40*/  FFMA.FTZ R2, R149, c[0x0][0x2d0], -R0 ;  /* 0x0000b40095027a23 */ /* 0x002fc80000010800 */
[----:B------:R1:W-:Y:S03]  /*fe50*/  MUFU.EX2 R149, R2 ;  /* 0x0000000200957308 */ /* 0x0003e60000000800 */
[C---:B------:R-:W-:Y:S01]  /*fe60*/  HMMA.16816.F32.BF16 R96, R8.reuse, R34, R76 ;  /* 0x000000220860723c */ /* 0x040fe2000004184c */
[----:B------:R-:W-:Y:S07]  /*fe70*/  LDSM.16.MT88.4 R32, [R197+0x1900] ;  /* 0x00190000c520783b */ /* 0x000fee0000004200 */
[----:B------:R-:W-:Y:S01]  /*fe80*/  HMMA.16816.F32.BF16 R108, R8, R20, R108 ;  /* 0x00000014086c723c */ /* 0x000fe2000004186c */
[----:B------:R-:W3:Y:S01]  /*fe90*/  LDSM.16.MT88.4 R20, [R201+0x1900] ;  /* 0x00190000c914783b */ /* 0x000ee20000004200 */
[----:B-1----:R-:W-:-:S06]  /*fea0*/  FFMA.FTZ R2, R148, c[0x0][0x2d0], -R0 ;  /* 0x0000b40094027a23 */ /* 0x002fcc0000010800 */
[C---:B------:R-:W-:Y:S01]  /*feb0*/  HMMA.16816.F32.BF16 R136, R8.reuse, R38, R136 ;  /* 0x000000260888723c */ /* 0x040fe20000041888 */
[----:B------:R-:W-:Y:S01]  /*fec0*/  LDSM.16.MT88.4 R36, [R198+0x4900] ;  /* 0x00490000c624783b */ /* 0x000fe20000004200 */
[----:B------:R1:W1:Y:S06]  /*fed0*/  MUFU.EX2 R148, R2 ;  /* 0x0000000200947308 */ /* 0x00026c0000000800 */
[C---:B------:R-:W-:Y:S01]  /*fee0*/  HMMA.16816.F32.BF16 R112, R8.reuse, R18, R72 ;  /* 0x000000120870723c */ /* 0x040fe20000041848 */
[----:B------:R-:W-:Y:S07]  /*fef0*/  LDSM.16.MT88.4 R16, [R198+0x2100] ;  /* 0x00210000c610783b */ /* 0x000fee0000004200 */
[----:B------:R-:W-:Y:S01]  /*ff00*/  HMMA.16816.F32.BF16 R92, R8, R12, R64 ;  /* 0x0000000c085c723c */ /* 0x000fe20000041840 */
[----:B-1----:R-:W-:-:S02]  /*ff10*/  FFMA.FTZ R2, R150, c[0x0][0x2d0], -R0 ;  /* 0x0000b40096027a23 */ /* 0x002fc40000010800 */
[----:B------:R-:W-:Y:S02]  /*ff20*/  IMAD.MOV.U32 R150, RZ, RZ, R248 ;  /* 0x000000ffff967224 */ /* 0x000fe400078e00f8 */
[----:B------:R1:W-:Y:S03]  /*ff30*/  MUFU.EX2 R144, R2 ;  /* 0x0000000200907308 */ /* 0x0003e60000000800 */
[----:B------:R-:W-:Y:S01]  /*ff40*/  HMMA.16816.F32.BF16 R60, R8, R14, R60 ;  /* 0x0000000e083c723c */ /* 0x000fe2000004183c */
[----:B------:R-:W3:Y:S06]  /*ff50*/  LDSM.16.MT88.4 R12, [R197+0x4900] ;  /* 0x00490000c50c783b */ /* 0x000eec0000004200 */
[----:B----4-:R-:W-:-:S02]  /*ff60*/  F2FP.BF16.PACK_AB R8, R158, R221 ;  /* 0x000000dd9e08723e */ /* 0x010fc400000010ff */
[----:B--2---:R-:W-:Y:S02]  /*ff70*/  F2FP.BF16.PACK_AB R10, R156, R157 ;  /* 0x0000009d9c0a723e */ /* 0x004fe400000010ff */
[----:B------:R-:W-:Y:S01]  /*ff80*/  F2FP.BF16.PACK_AB R9, R148, R149 ;  /* 0x000000959409723e */ /* 0x000fe200000010ff */
[----:B-1----:R-:W-:-:S04]  /*ff90*/  FFMA.FTZ R2, R151, c[0x0][0x2d0], -R0 ;  /* 0x0000b40097027a23 */ /* 0x002fc80000010800 */
[----:B------:R-:W1:Y:S02]  /*ffa0*/  MUFU.EX2 R143, R2 ;  /* 0x00000002008f7308 */ /* 0x000e640000000800 */
[----:B-1----:R-:W-:Y:S01]  /*ffb0*/  F2FP.BF16.PACK_AB R11, R143, R144 ;  /* 0x000000908f0b723e */ /* 0x002fe200000010ff */
[----:B------:R-:W-:-:S05]  /*ffc0*/  FFMA.FTZ R2, R164, c[0x0][0x2d0], -R6 ;  /* 0x0000b400a4027a23 */ /* 0x000fca0000010806 */
[----:B------:R1:W-:Y:S01]  /*ffd0*/  MUFU.EX2 R142, R2 ;  /* 0x00000002008e7308 */ /* 0x0003e20000000800 */
[C---:B-----5:R-:W-:Y:S08]  /*ffe0*/  HMMA.16816.F32.BF16 R48, R8.reuse, R24, R80 ;  /* 0x000000180830723c */ /* 0x060ff00000041850 */
[----:B------:R-:W-:Y:S01]  /*fff0*/  HMMA.16816.F32.BF16 R44, R8, R26, R44 ;  /* 0x0000001a082c723c */ /* 0x000fe2000004182c */
[----:B------:R-:W2:Y:S01]  /*10000*/  LDSM.16.MT88.4 R24, [R201+0x4900] ;  /* 0x00490000c918783b */ /* 0x000ea20000004200 */
[----:B-1----:R-:W-:-:S06]  /*10010*/  FFMA.FTZ R2, R167, c[0x0][0x2d0], -R6 ;  /* 0x0000b400a7027a23 */ /* 0x002fcc0000010806 */
[C---:B---3--:R-:W-:Y:S01]  /*10020*/  HMMA.16816.F32.BF16 R52, R8.reuse, R20, R84 ;  /* 0x000000140834723c */ /* 0x048fe20000041854 */
[----:B------:R1:W3:Y:S07]  /*10030*/  MUFU.EX2 R141, R2 ;  /* 0x00000002008d7308 */ /* 0x0002ee0000000800 */
[C---:B------:R-:W-:Y:S01]  /*10040*/  HMMA.16816.F32.BF16 R40, R8.reuse, R22, R40 ;  /* 0x000000160828723c */ /* 0x040fe20000041828 */
[----:B------:R-:W4:Y:S07]  /*10050*/  LDSM.16.MT88.4 R20, [R200+0x4900] ;  /* 0x00490000c814783b */ /* 0x000f2e0000004200 */
[----:B------:R-:W-:Y:S01]  /*10060*/  HMMA.16816.F32.BF16 R76, R8, R32, R88 ;  /* 0x00000020084c723c */ /* 0x000fe20000041858 */
[----:B-1----:R-:W-:-:S04]  /*10070*/  FFMA.FTZ R2, R166, c[0x0][0x2d0], -R6 ;  /* 0x0000b400a6027a23 */ /* 0x002fc80000010806 */
[----:B------:R1:W-:Y:S03]  /*10080*/  MUFU.EX2 R140, R2 ;  /* 0x00000002008c7308 */ /* 0x0003e60000000800 */
[C---:B------:R-:W-:Y:S08]  /*10090*/  HMMA.16816.F32.BF16 R88, R8.reuse, R14, R116 ;  /* 0x0000000e0858723c */ /* 0x040ff00000041874 */
[----:B------:R-:W-:Y:S01]  /*100a0*/  HMMA.16816.F32.BF16 R116, R8, R36, R132 ;  /* 0x000000240874723c */ /* 0x000fe20000041884 */
[----:B-1----:R-:W-:-:S07]  /*100b0*/  FFMA.FTZ R2, R168, c[0x0][0x2d0], -R6 ;  /* 0x0000b400a8027a23 */ /* 0x002fce0000010806 */
[C---:B--2---:R-:W-:Y:S01]  /*100c0*/  HMMA.16816.F32.BF16 R120, R8.reuse, R24, R120 ;  /* 0x000000180878723c */ /* 0x044fe20000041878 */
[----:B------:R1:W2:Y:S07]  /*100d0*/  MUFU.EX2 R71, R2 ;  /* 0x0000000200477308 */ /* 0x0002ae0000000800 */
[C---:B------:R-:W-:Y:S01]  /*100e0*/  HMMA.16816.F32.BF16 R112, R8.reuse, R26, R112 ;  /* 0x0000001a0870723c */ /* 0x040fe20000041870 */
[----:B------:R-:W5:Y:S07]  /*100f0*/  LDSM.16.MT88.4 R24, [R197+0x5100] ;  /* 0x00510000c518783b */ /* 0x000f6e0000004200 */
[----:B------:R-:W-:Y:S01]  /*10100*/  HMMA.16816.F32.BF16 R136, R8, R38, R136 ;  /* 0x000000260888723c */ /* 0x000fe20000041888 */
[----:B-1----:R-:W-:-:S04]  /*10110*/  FFMA.FTZ R2, R161, c[0x0][0x2d0], -R0 ;  /* 0x0000b400a1027a23 */ /* 0x002fc80000010800 */
[----:B------:R1:W-:Y:S03]  /*10120*/  MUFU.EX2 R70, R2 ;  /* 0x0000000200467308 */ /* 0x0003e60000000800 */
[C---:B------:R-:W-:Y:S01]  /*10130*/  HMMA.16816.F32.BF16 R64, R8.reuse, R28, R104 ;  /* 0x0000001c0840723c */ /* 0x040fe20000041868 */
[----:B------:R-:W-:Y:S07]  /*10140*/  LDSM.16.MT88.4 R104, [R200+0x2900] ;  /* 0x00290000c868783b */ /* 0x000fee0000004200 */
[----:B------:R-:W-:Y:S01]  /*10150*/  HMMA.16816.F32.BF16 R56, R8, R30, R96 ;  /* 0x0000001e0838723c */ /* 0x000fe20000041860 */
[----:B------:R-:W2:Y:S04]  /*10160*/  LDSM.16.MT88.4 R28, [R197+0x2100] ;  /* 0x00210000c51c783b */ /* 0x000ea80000004200 */
[----:B------:R-:W-:Y:S01]  /*10170*/  LDSM.16.MT88.4 R96, [R201+0x2900] ;  /* 0x00290000c960783b */ /* 0x000fe20000004200 */
[----:B-1----:R-:W-:-:S02]  /*10180*/  FFMA.FTZ R2, R160, c[0x0][0x2d0], -R0 ;  /* 0x0000b400a0027a23 */ /* 0x002fc40000010800 */
[C---:B------:R-:W-:Y:S01]  /*10190*/  HMMA.16816.F32.BF16 R80, R8.reuse, R12, R108 ;  /* 0x0000000c0850723c */ /* 0x040fe2000004186c */
[----:B------:R-:W1:Y:S01]  /*101a0*/  LDSM.16.MT88.4 R12, [R201+0x2100] ;  /* 0x00210000c90c783b */ /* 0x000e620000004200 */
[----:B------:R3:W2:Y:S06]  /*101b0*/  MUFU.EX2 R69, R2 ;  /* 0x0000000200457308 */ /* 0x0006ac0000000800 */
[C---:B------:R-:W-:Y:S01]  /*101c0*/  HMMA.16816.F32.BF16 R72, R8.reuse, R34, R100 ;  /* 0x000000220848723c */ /* 0x040fe20000041864 */
[----:B------:R-:W1:Y:S07]  /*101d0*/  LDSM.16.MT88.4 R32, [R200+0x2100] ;  /* 0x00210000c820783b */ /* 0x000e6e0000004200 */
[----:B----4-:R-:W-:Y:S01]  /*101e0*/  HMMA.16816.F32.BF16 R92, R8, R20, R92 ;  /* 0x00000014085c723c */ /* 0x010fe2000004185c */
[----:B---3--:R-:W-:-:S04]  /*101f0*/  FFMA.FTZ R2, R162, c[0x0][0x2d0], -R0 ;  /* 0x0000b400a2027a23 */ /* 0x008fc80000010800 */
[----:B------:R3:W-:Y:S03]  /*10200*/  MUFU.EX2 R4, R2 ;  /* 0x0000000200047308 */ /* 0x0007e60000000800 */
[----:B------:R-:W-:Y:S01]  /*10210*/  HMMA.16816.F32.BF16 R60, R8, R22, R60 ;  /* 0x00000016083c723c */ /* 0x000fe2000004183c */
[----:B------:R-:W-:Y:S06]  /*10220*/  LDSM.16.MT88.4 R20, [R198+0x5100] ;  /* 0x00510000c614783b */ /* 0x000fec0000004200 */
[----:B------:R-:W-:-:S02]  /*10230*/  F2FP.BF16.PACK_AB R8, R141, R142 ;  /* 0x0000008e8d08723e */ /* 0x000fc400000010ff */
[----:B--2---:R-:W-:Y:S02]  /*10240*/  F2FP.BF16.PACK_AB R10, R71, R140 ;  /* 0x0000008c470a723e */ /* 0x004fe400000010ff */
[----:B------:R-:W-:Y:S01]  /*10250*/  F2FP.BF16.PACK_AB R9, R69, R70 ;  /* 0x000000464509723e */ /* 0x000fe200000010ff */
[----:B---3--:R-:W-:-:S04]  /*10260*/  FFMA.FTZ R2, R163, c[0x0][0x2d0], -R0 ;  /* 0x0000b400a3027a23 */ /* 0x008fc80000010800 */
[----:B------:R2:W3:Y:S02]  /*10270*/  MUFU.EX2 R36, R2 ;  /* 0x0000000200247308 */ /* 0x0004e40000000800 */
[----:B--2---:R-:W-:Y:S01]  /*10280*/  FFMA.FTZ R2, R189, c[0x0][0x2d0], -R6 ;  /* 0x0000b400bd027a23 */ /* 0x004fe20000010806 */
[----:B---3--:R-:W-:-:S05]  /*10290*/  F2FP.BF16.PACK_AB R11, R36, R4 ;  /* 0x00000004240b723e */ /* 0x008fca00000010ff */
[----:B------:R2:W-:Y:S02]  /*102a0*/  MUFU.EX2 R39, R2 ;  /* 0x0000000200277308 */ /* 0x0005e40000000800 */
[C---:B-----5:R-:W-:Y:S01]  /*102b0*/  HMMA.16816.F32.BF16 R108, R8.reuse, R24, R80 ;  /* 0x00000018086c723c */ /* 0x060fe20000041850 */
[----:B------:R-:W-:Y:S07]  /*102c0*/  LDSM.16.MT88.4 R80, [R197+0x2900] ;  /* 0x00290000c550783b */ /* 0x000fee0000004200 */
[----:B------:R-:W-:Y:S01]  /*102d0*/  HMMA.16816.F32.BF16 R76, R8, R28, R76 ;  /* 0x0000001c084c723c */ /* 0x000fe2000004184c */
[----:B--2---:R-:W-:-:S04]  /*102e0*/  FFMA.FTZ R2, R191, c[0x0][0x2d0], -R6 ;  /* 0x0000b400bf027a23 */ /* 0x004fc80000010806 */
[----:B------:R2:W3:Y:S03]  /*102f0*/  MUFU.EX2 R38, R2 ;  /* 0x0000000200267308 */ /* 0x0004e60000000800 */
[C---:B------:R-:W-:Y:S08]  /*10300*/  HMMA.16816.F32.BF16 R72, R8.reuse, R30, R72 ;  /* 0x0000001e0848723c */ /* 0x040ff00000041848 */
[----:B------:R-:W-:Y:S01]  /*10310*/  HMMA.16816.F32.BF16 R84, R8, R16, R64 ;  /* 0x000000100854723c */ /* 0x000fe20000041840 */
[----:B--2---:R-:W-:-:S07]  /*10320*/  FFMA.FTZ R2, R190, c[0x0][0x2d0], -R6 ;  /* 0x0000b400be027a23 */ /* 0x004fce0000010806 */
[C---:B------:R-:W-:Y:S01]  /*10330*/  HMMA.16816.F32.BF16 R56, R8.reuse, R18, R56 ;  /* 0x000000120838723c */ /* 0x040fe20000041838 */
[----:B------:R-:W2:Y:S01]  /*10340*/  LDSM.16.MT88.4 R16, [R201+0x5100] ;  /* 0x00510000c910783b */ /* 0x000ea20000004200 */
[----:B---3--:R-:W-:Y:S01]  /*10350*/  F2FP.BF16.PACK_AB R64, R38, R39 ;  /* 0x000000272640723e */ /* 0x008fe200000010ff */
[----:B------:R3:W-:Y:S05]  /*10360*/  MUFU.EX2 R37, R2 ;  /* 0x0000000200257308 */ /* 0x0007ea0000000800 */
[C---:B------:R-:W-:Y:S01]  /*10370*/  HMMA.16816.F32.BF16 R28, R8.reuse, R26, R88 ;  /* 0x0000001a081c723c */ /* 0x040fe20000041858 */
[----:B------:R-:W-:Y:S07]  /*10380*/  LDSM.16.MT88.4 R88, [R198+0x2900] ;  /* 0x00290000c658783b */ /* 0x000fee0000004200 */
[----:B-1----:R-:W-:Y:S01]  /*10390*/  HMMA.16816.F32.BF16 R52, R8, R12, R52 ;  /* 0x0000000c0834723c */ /* 0x002fe20000041834 */
[----:B---3--:R-:W-:Y:S01]  /*103a0*/  FFMA.FTZ R2, R216, c[0x0][0x2d0], -R6 ;  /* 0x0000b400d8027a23 */ /* 0x008fe20000010806 */
[----:B------:R-:W-:-:S03]  /*103b0*/  IADD3 R216, R227, -0x2, RZ ;  /* 0xfffffffee3d87810 */ /* 0x000fc60007ffe0ff */
[----:B------:R1:W3:Y:S03]  /*103c0*/  MUFU.EX2 R248, R2 ;  /* 0x0000000200f87308 */ /* 0x0002e60000000800 */
[C---:B------:R-:W-:Y:S01]  /*103d0*/  HMMA.16816.F32.BF16 R40, R8.reuse, R14, R40 ;  /* 0x0000000e0828723c */ /* 0x040fe20000041828 */
[----:B------:R-:W4:Y:S07]  /*103e0*/  LDSM.16.MT88.4 R12, [R200+0x5100] ;  /* 0x00510000c80c783b */ /* 0x000f2e0000004200 */
[----:B------:R-:W-:Y:S01]  /*103f0*/  HMMA.16816.F32.BF16 R48, R8, R32, R48 ;  /* 0x000000200830723c */ /* 0x000fe20000041830 */
[----:B-1----:R-:W-:Y:S01]  /*10400*/  FFMA.FTZ R2, R169, c[0x0][0x2d0], -R0 ;  /* 0x0000b400a9027a23 */ /* 0x002fe20000010800 */
[----:B---3--:R-:W-:-:S06]  /*10410*/  F2FP.BF16.PACK_AB R66, R248, R37 ;  /* 0x00000025f842723e */ /* 0x008fcc00000010ff */
[C---:B------:R-:W-:Y:S01]  /*10420*/  HMMA.16816.F32.BF16 R44, R8.reuse, R34, R44 ;  /* 0x00000022082c723c */ /* 0x040fe2000004182c */
[----:B------:R1:W-:Y:S07]  /*10430*/  MUFU.EX2 R5, R2 ;  /* 0x0000000200057308 */ /* 0x0003ee0000000800 */
[C---:B--2---:R-:W-:Y:S01]  /*10440*/  HMMA.16816.F32.BF16 R32, R8.reuse, R16, R120 ;  /* 0x000000100820723c */ /* 0x044fe20000041878 */
[----:B------:R-:W-:Y:S07]  /*10450*/  LDSM.16.MT88.4 R120, [R198+0x5900] ;  /* 0x00590000c678783b */ /* 0x000fee0000004200 */
[----:B------:R-:W-:Y:S01]  /*10460*/  HMMA.16816.F32.BF16 R116, R8, R20, R116 ;  /* 0x000000140874723c */ /* 0x000fe20000041874 */
[----:B-1----:R-:W-:-:S04]  /*10470*/  FFMA.FTZ R2, R170, c[0x0][0x2d0], -R0 ;  /* 0x0000b400aa027a23 */ /* 0x002fc80000010800 */
[----:B------:R1:W2:Y:S03]  /*10480*/  MUFU.EX2 R24, R2 ;  /* 0x0000000200187308 */ /* 0x0002a60000000800 */
[C---:B------:R-:W-:Y:S01]  /*10490*/  HMMA.16816.F32.BF16 R16, R8.reuse, R18, R112 ;  /* 0x000000120810723c */ /* 0x040fe20000041870 */
[----:B------:R-:W3:Y:S07]  /*104a0*/  LDSM.16.MT88.4 R112, [R197+0x5900] ;  /* 0x00590000c570783b */ /* 0x000eee0000004200 */
[----:B----4-:R-:W-:Y:S01]  /*104b0*/  HMMA.16816.F32.BF16 R132, R8, R12, R92 ;  /* 0x0000000c0884723c */ /* 0x010fe2000004185c */
[--C-:B-1----:R-:W-:Y:S01]  /*104c0*/  FFMA.FTZ R2, R188, c[0x0][0x2d0], -R0.reuse ;  /* 0x0000b400bc027a23 */ /* 0x102fe20000010800 */
[----:B--2---:R-:W-:Y:S01]  /*104d0*/  F2FP.BF16.PACK_AB R65, R24, R5 ;  /* 0x000000051841723e */ /* 0x004fe200000010ff */
[----:B------:R-:W-:-:S05]  /*104e0*/  FFMA.FTZ R0, R165, c[0x0][0x2d0], -R0 ;  /* 0x0000b400a5007a23 */ /* 0x000fca0000010800 */
[C---:B------:R-:W-:Y:S01]  /*104f0*/  HMMA.16816.F32.BF16 R20, R8.reuse, R22, R136 ;  /* 0x000000160814723c */ /* 0x040fe20000041888 */
[----:B------:R1:W-:Y:S07]  /*10500*/  MUFU.EX2 R7, R2 ;  /* 0x0000000200077308 */ /* 0x0003ee0000000800 */
[----:B------:R-:W-:Y:S01]  /*10510*/  HMMA.16816.F32.BF16 R12, R8, R14, R60 ;  /* 0x0000000e080c723c */ /* 0x000fe2000004183c */
[----:B------:R2:W4:Y:S01]  /*10520*/  MUFU.EX2 R6, R0 ;  /* 0x0000000000067308 */ /* 0x0005220000000800 */
[----:B------:R-:W-:Y:S01]  /*10530*/  LDSM.16.MT88.4 R8, [R200+0x5900] ;  /* 0x00590000c808783b */ /* 0x000fe20000004200 */
[----:B-1----:R-:W-:-:S02]  /*10540*/  FADD.FTZ R2, R150, R246 ;  /* 0x000000f696027221 */ /* 0x002fc40000010000 */
[----:B------:R-:W-:Y:S02]  /*10550*/  IMAD.MOV.U32 R150, RZ, RZ, R159 ;  /* 0x000000ffff967224 */ /* 0x000fe400078e009f */
[----:B------:R-:W-:Y:S02]  /*10560*/  FADD.FTZ R2, R249, R2 ;  /* 0x00000002f9027221 */ /* 0x000fe40000010000 */
[----:B------:R-:W-:Y:S02]  /*10570*/  IMAD.MOV.U32 R159, RZ, RZ, c[0x0][0x2c4] ;  /* 0x0000b100ff9f7624 */ /* 0x000fe400078e00ff */
[----:B--2---:R-:W-:Y:S01]  /*10580*/  FADD.FTZ R0, R171, R239 ;  /* 0x000000efab007221 */ /* 0x004fe20000010000 */
[----:B----4-:R-:W-:Y:S01]  /*10590*/  F2FP.BF16.PACK_AB R67, R6, R7 ;  /* 0x000000070643723e */ /* 0x010fe200000010ff */
[----:B------:R-:W-:Y:S01]  /*105a0*/  FADD.FTZ R2, R247, R2 ;  /* 0x00000002f7027221 */ /* 0x000fe20000010000 */
[----:B------:R-:W-:Y:S01]  /*105b0*/  ISETP.NE.AND P6, PT, R159, 0x1, PT ;  /* 0x000000019f00780c */ /* 0x000fe20003fc5270 */
        /* <DEDUP_REMOVED lines=29> */
[C---:B---3--:R-:W-:Y:S01]  /*10790*/  HMMA.16816.F32.BF16 R108, R64.reuse, R112, R108 ;  /* 0x00000070406c723c */ /* 0x048fe2000004186c */
        /* <DEDUP_REMOVED lines=9> */
[----:B-1----:R-:W-:Y:S01]  /*10830*/  HMMA.16816.F32.BF16 R52, R64, R56, R32 ;  /* 0x000000384034723c */ /* 0x002fe20000041820 */
[----:B------:R-:W-:Y:S02]  /*10840*/  IMAD.MOV.U32 R159, RZ, RZ, c[0x0][0x32c] ;  /* 0x0000cb00ff9f7624 */ /* 0x000fe400078e00ff */
[----:B------:R-:W-:Y:S02]  /*10850*/  FADD.FTZ R0, R4, R0 ;  /* 0x0000000004007221 */ /* 0x000fe40000010000 */
[----:B------:R-:W-:-:S02]  /*10860*/  FADD.FTZ R4, R71, R2 ;  /* 0x0000000247047221 */ /* 0x000fc40000010000 */
        /* <DEDUP_REMOVED lines=8> */
[----:B------:R-:W-:Y:S01]  /*108f0*/  FADD.FTZ R0, R24, R4 ;  /* 0x0000000418007221 */ /* 0x000fe20000010000 */
[----:B------:R-:W-:Y:S01]  /*10900*/  ISETP.GE.AND P6, PT, R159, 0x1, PT ;  /* 0x000000019f00780c */ /* 0x000fe20003fc6270 */
        /* <DEDUP_REMOVED lines=10> */
[C---:B------:R-:W-:Y:S08]  /*109b0*/  HMMA.16816.F32.BF16 R60, R64.reuse, R8, R132 ;  /* 0x00000008403c723c */ /* 0x040ff00000041884 */
        /* <DEDUP_REMOVED lines=12> */
.L_x_408:
[----:B------:R-:W-:-:S04]  /*10a80*/  MOV R4, 0x1 ;  /* 0x0000000100047802 */ /* 0x000fc80000000f00 */
[----:B------:R-:W-:-:S13]  /*10a90*/  ISETP.NE.AND P0, PT, R4, c[0x0][0x32c], PT ;  /* 0x0000cb0004007a0c */ /* 0x000fda0003f05270 */
[----:B------:R-:W-:-:S05]  /*10aa0*/  @P0 IMAD.HI.U32 R4, R0, c[0x0][0x330], RZ ;  /* 0x0000cc0000040a27 */ /* 0x000fca00078e00ff */
[----:B------:R-:W-:Y:S02]  /*10ab0*/  @P0 SHF.R.U32.HI R0, RZ, c[0x0][0x334], R4 ;  /* 0x0000cd00ff000a19 */ /* 0x000fe40000011604 */
.L_x_409:
[----:B------:R-:W-:-:S05]  /*10ac0*/  MOV R4, c[0x0][0x32c] ;  /* 0x0000cb0000047a02 */ /* 0x000fca0000000f00 */
[----:B------:R-:W-:-:S05]  /*10ad0*/  IMAD R0, R0, R4, c[0x0][0x32c] ;  /* 0x0000cb0000007624 */ /* 0x000fca00078e0204 */
[----:B------:R-:W-:-:S05]  /*10ae0*/  IMNMX R2, R2, R0, PT ;  /* 0x0000000002027217 */ /* 0x000fca0003800200 */
.L_x_407:
[----:B------:R-:W-:-:S05]  /*10af0*/  IMAD.HI R2, R2, 0x2aaaaaab, RZ ;  /* 0x2aaaaaab02027827 */ /* 0x000fca00078e02ff */
[----:B------:R-:W-:-:S04]  /*10b00*/  SHF.R.U32.HI R0, RZ, 0x1f, R2 ;  /* 0x0000001fff007819 */ /* 0x000fc80000011602 */
[----:B------:R-:W-:-:S04]  /*10b10*/  LEA.HI.SX32 R2, R2, R0, 0x1c ;  /* 0x0000000002027211 */ /* 0x000fc800078fe2ff */
[----:B------:R-:W-:-:S04]  /*10b20*/  IMNMX R239, R252, R2, !PT ;  /* 0x00000002fcef7217 */ /* 0x000fc80007800200 */
[----:B------:R-:W-:-:S13]  /*10b30*/  ISETP.GE.AND P0, PT, R216, R239, PT ;  /* 0x000000efd800720c */ /* 0x000fda0003f06270 */
[----:B------:R-:W-:Y:S05]  /*10b40*/  @!P0 BRA `(.L_x_410) ;  /* 0x000046a000008947 */ /* 0x000fea0003800000 */
[----:B------:R-:W-:Y:S01]  /*10b50*/  MOV R70, R3 ;  /* 0x0000000300467202 */ /* 0x000fe20000000f00 */
[----:B------:R-:W-:Y:S01]  /*10b60*/  ULDC UR4, c[0x0][0x324] ;  /* 0x0000c90000047ab9 */ /* 0x000fe20000000800 */
[----:B------:R-:W-:Y:S01]  /*10b70*/  MOV R69, R68 ;  /* 0x0000004400457202 */ /* 0x000fe20000000f00 */
[----:B------:R-:W-:Y:S01]  /*10b80*/  ULOP3.LUT UR4, URZ, UR4, URZ, 0x33, !UPT ;  /* 0x000000043f047292 */ /* 0x000fe2000f8e333f */
[----:B------:R-:W-:Y:S02]  /*10b90*/  MOV R218, R216 ;  /* 0x000000d800da7202 */ /* 0x000fe40000000f00 */
.L_x_421:
[----:B------:R-:W-:Y:S04]  /*10ba0*/  DEPBAR.LE SB0, 0x0 ;  /* 0x000080000000791a */ /* 0x000fe80000000000 */
[----:B------:R-:W-:Y:S01]  /*10bb0*/  BAR.SYNC.DEFER_BLOCKING 0x0 ;  /* 0x0000000000007b1d */ /* 0x000fe20000010000 */
[----:B------:R-:W-:Y:S02]  /*10bc0*/  ISETP.GT.AND P0, PT, R252, R218, PT ;  /* 0x000000dafc00720c */ /* 0x000fe40003f04270 */
[C---:B------:R-:W-:Y:S02]  /*10bd0*/  IADD3 R0, R224.reuse, 0x40, RZ ;  /* 0x00000040e0007810 */ /* 0x040fe40007ffe0ff */
[----:B------:R-:W-:Y:S02]  /*10be0*/  ISETP.GE.AND P2, PT, R224, c[0x0][0x1d4], PT ;  /* 0x00007500e0007a0c */ /* 0x000fe40003f46270 */
[----:B------:R-:W-:Y:S02]  /*10bf0*/  ISETP.GE.AND P3, PT, R0, c[0x0][0x1d4], PT ;  /* 0x0000750000007a0c */ /* 0x000fe40003f66270 */
[----:B------:R-:W-:Y:S01]  /*10c00*/  SHF.R.S32.HI R216, RZ, 0x1f, R224 ;  /* 0x0000001fffd87819 */ /* 0x000fe200000114e0 */
        /* <DEDUP_REMOVED lines=17> */
[C---:B------:R-:W-:Y:S01]  /*10d20*/  IADD3 R36, R219.reuse, 0x3100, RZ ;  /* 0x00003100db247810 */ /* 0x040fe20007ffe0ff */
[----:B------:R-:W-:Y:S01]  /*10d30*/  IMAD R0, R0, c[0x0][0x208], RZ ;  /* 0x0000820000007a24 */ /* 0x000fe200078e02ff */
[C---:B------:R-:W-:Y:S01]  /*10d40*/  IADD3 R31, R219.reuse, 0x1100, RZ ;  /* 0x00001100db1f7810 */ /* 0x040fe20007ffe0ff */
[----:B------:R-:W-:Y:S01]  /*10d50*/  IMAD R4, R4, c[0x0][0x218], RZ ;  /* 0x0000860004047a24 */ /* 0x000fe200078e02ff */
[----:B------:R-:W-:Y:S01]  /*10d60*/  IADD3 R30, R219, 0x4100, RZ ;  /* 0x00004100db1e7810 */ /* 0x000fe20007ffe0ff */
[----:B------:R-:W-:Y:S02]  /*10d70*/  IMAD R0, R220, c[0x0][0x20c], R0 ;  /* 0x00008300dc007a24 */ /* 0x000fe400078e0200 */
[----:B------:R-:W-:Y:S02]  /*10d80*/  IMAD R4, R217, c[0x0][0x21c], R4 ;  /* 0x00008700d9047a24 */ /* 0x000fe400078e0204 */
[----:B------:R-:W-:Y:S02]  /*10d90*/  IMAD.IADD R3, R3, 0x1, R0 ;  /* 0x0000000103037824 */ /* 0x000fe400078e0200 */
[----:B------:R-:W-:Y:S02]  /*10da0*/  IMAD.SHL.U32 R29, R224, 0x2, RZ ;  /* 0x00000002e01d7824 */ /* 0x000fe400078e00ff */
[----:B------:R-:W-:Y:S01]  /*10db0*/  IMAD.WIDE.U32 R2, R217, c[0x0][0x218], R2 ;  /* 0x00008600d9027a25 */ /* 0x000fe200078e0002 */
[----:B--2---:R-:W-:Y:S03]  /*10dc0*/  SHF.R.S32.HI R5, RZ, 0x1f, R12 ;  /* 0x0000001fff057819 */ /* 0x004fe6000001140c */
[----:B------:R-:W-:Y:S04]  /*10dd0*/  IMAD.WIDE.U32 R6, R12, c[0x0][0x210], RZ ;  /* 0x000084000c067a25 */ /* 0x000fe800078e00ff */
[----:B------:R-:W-:Y:S01]  /*10de0*/  IMAD R5, R5, c[0x0][0x210], RZ ;  /* 0x0000840005057a24 */ /* 0x000fe200078e02ff */
[----:B------:R-:W-:Y:S03]  /*10df0*/  IADD3 R0, P0, R6, R2, RZ ;  /* 0x0000000206007210 */ /* 0x000fe60007f1e0ff */
[----:B------:R-:W-:Y:S04]  /*10e00*/  IMAD R5, R12, c[0x0][0x214], R5 ;  /* 0x000085000c057a24 */ /* 0x000fe800078e0205 */
[----:B------:R-:W-:Y:S05]  /*10e10*/  IMAD.IADD R5, R7, 0x1, R5 ;  /* 0x0000000107057824 */ /* 0x000fea00078e0205 */
[----:B------:R-:W-:Y:S01]  /*10e20*/  IADD3.X R3, R5, R3, R4, P0, !PT ;  /* 0x0000000305037210 */ /* 0x000fe200007fe404 */
[----:B------:R-:W-:Y:S01]  /*10e30*/  IMAD.SHL.U32 R4, R230, 0x2, RZ ;  /* 0x00000002e6047824 */ /* 0x000fe200078e00ff */
[C---:B------:R-:W-:Y:S04]  /*10e40*/  LEA R2, P0, R0.reuse, c[0x0][0x1f8], 0x1 ;  /* 0x00007e0000027a11 */ /* 0x040fe800078008ff */
[----:B------:R-:W-:Y:S01]  /*10e50*/  LEA.HI.X R0, R0, c[0x0][0x1fc], R3, 0x1, P0 ;  /* 0x00007f0000007a11 */ /* 0x000fe200000f0c03 */
[----:B------:R-:W2:Y:S01]  /*10e60*/  SHFL.IDX PT, R23, R2, 0x2, 0x181f ;  /* 0x00581f0002177f89 */ /* 0x000ea200000e0000 */
[----:B------:R-:W-:Y:S03]  /*10e70*/  IADD3 R3, -R229, 0x10, RZ ;  /* 0x00000010e5037810 */ /* 0x000fe60007ffe1ff */
[----:B------:R-:W3:Y:S01]  /*10e80*/  SHFL.IDX PT, R28, R0, 0x2, 0x181f ;  /* 0x00581f00001c7f89 */ /* 0x000ee200000e0000 */
[----:B------:R-:W-:Y:S02]  /*10e90*/  LOP3.LUT R20, R3, 0xf, RZ, 0xc0, !PT ;  /* 0x0000000f03147812 */ /* 0x000fe400078ec0ff */
[----:B------:R-:W-:Y:S01]  /*10ea0*/  SHF.L.U64.HI R3, R230, 0x1, R251 ;  /* 0x00000001e6037819 */ /* 0x000fe200000102fb */
[----:B------:R-:W5:Y:S04]  /*10eb0*/  SHFL.IDX PT, R5, R2, RZ, 0x181f ;  /* 0x00181fff02057589 */ /* 0x000f6800000e0000 */
[----:B------:R-:W4:Y:S04]  /*10ec0*/  SHFL.IDX PT, R6, R0, RZ, 0x181f ;  /* 0x00181fff00067589 */ /* 0x000f2800000e0000 */
[----:B------:R1:W-:Y:S04]  /*10ed0*/  SHFL.IDX PT, R22, R0, 0x1, 0x181f ;  /* 0x00381f0000167f89 */ /* 0x0003e800000e0000 */
[----:B------:R-:W4:Y:S01]  /*10ee0*/  SHFL.IDX PT, R2, R2, 0x1, 0x181f ;  /* 0x00381f0002027f89 */ /* 0x000f2200000e0000 */
[----:B--2---:R-:W-:Y:S04]  /*10ef0*/  IADD3 R20, P1, P0, R20, R23, R4 ;  /* 0x0000001714147210 */ /* 0x004fe8000783e004 */
[--C-:B---3--:R-:W-:Y:S02]  /*10f00*/  IADD3.X R21, RZ, R28, R3.reuse, P1, P0 ;  /* 0x0000001cff157210 */ /* 0x108fe40000fe0403 */
[CC--:B-----5:R-:W-:Y:S02]  /*10f10*/  IADD3 R14, P0, R5.reuse, R29.reuse, RZ ;  /* 0x0000001d050e7210 */ /* 0x0e0fe40007f1e0ff */
[----:B-1----:R-:W-:Y:S05]  /*10f20*/  SHF.L.U64.HI R0, R224, 0x1, R216 ;  /* 0x00000001e0007819 */ /* 0x002fea00000102d8 */
[C-C-:B----4-:R-:W-:Y:S01]  /*10f30*/  IMAD.X R15, R6.reuse, 0x1, R0.reuse, P0 ;  /* 0x00000001060f7824 */ /* 0x150fe200000e0600 */
[-C--:B------:R-:W-:Y:S04]  /*10f40*/  IADD3 R12, P0, R5, R4.reuse, RZ ;  /* 0x00000004050c7210 */ /* 0x080fe80007f1e0ff */
[----:B------:R1:W-:Y:S01]  /*10f50*/  LDGSTS.E.BYPASS.LTC128B.128 [R231], [R14.64], !P2 ;  /* 0x000000000ee77fae */ /* 0x0003e2000d101d52 */
[--C-:B------:R-:W-:Y:S01]  /*10f60*/  IMAD.X R13, R6, 0x1, R3.reuse, P0 ;  /* 0x00000001060d7824 */ /* 0x100fe200000e0603 */
[----:B------:R-:W-:Y:S04]  /*10f70*/  IADD3 R6, P0, R2, R4, RZ ;  /* 0x0000000402067210 */ /* 0x000fe80007f1e0ff */
[----:B------:R1:W-:Y:S01]  /*10f80*/  LDGSTS.E.BYPASS.LTC128B.128 [R36], [R12.64], !P3 ;  /* 0x000000000c247fae */ /* 0x0003e2000d901d52 */
[----:B------:R-:W-:Y:S01]  /*10f90*/  IMAD.X R7, R22, 0x1, R3, P0 ;  /* 0x0000000116077824 */ /* 0x000fe200000e0603 */
[-C--:B------:R-:W-:Y:S05]  /*10fa0*/  IADD3 R4, P0, R2, R29.reuse, RZ ;  /* 0x0000001d02047210 */ /* 0x080fea0007f1e0ff */
[--C-:B------:R-:W-:Y:S01]  /*10fb0*/  IMAD.X R5, R22, 0x1, R0.reuse, P0 ;  /* 0x0000000116057824 */ /* 0x100fe200000e0600 */
[----:B------:R-:W-:Y:S04]  /*10fc0*/  IADD3 R2, P0, R23, R29, RZ ;  /* 0x0000001d17027210 */ /* 0x000fe80007f1e0ff */
[----:B------:R1:W-:Y:S01]  /*10fd0*/  LDGSTS.E.BYPASS.LTC128B.128 [R31], [R4.64], !P2 ;  /* 0x00000000041f7fae */ /* 0x0003e2000d101d52 */
[----:B------:R-:W-:Y:S01]  /*10fe0*/  IMAD.X R3, R28, 0x1, R0, P0 ;  /* 0x000000011c037824 */ /* 0x000fe200000e0600 */
[----:B------:R-:W-:Y:S02]  /*10ff0*/  ISETP.NE.U32.AND P0, PT, R229, RZ, PT ;  /* 0x000000ffe500720c */ /* 0x000fe40003f05070 */
[----:B------:R1:W-:Y:S04]  /*11000*/  LDGSTS.E.BYPASS.LTC128B.128 [R30], [R6.64], !P3 ;  /* 0x00000000061e7fae */ /* 0x0003e8000d901d52 */
[----:B------:R1:W-:Y:S07]  /*11010*/  LDGSTS.E.BYPASS.LTC128B.128 [R231+0x2000], [R2.64], !P2 ;  /* 0x0200000002e77fae */ /* 0x0003ee000d101d52 */
[----:B------:R1:W-:Y:S02]  /*11020*/  LDGSTS.E.BYPASS.LTC128B.128.ZFILL [R231+0x5000], [R20.64], P0 ;  /* 0x0500000014e77fae */ /* 0x0003e40008141d52 */
.L_x_411:
[C---:B-123--:R-:W-:Y:S01]  /*11030*/  HMMA.16816.F32.BF16 R4, R124.reuse, R8, RZ ;  /* 0x000000087c04723c */ /* 0x04efe200000418ff */
[----:B------:R-:W1:Y:S02]  /*11040*/  LDSM.16.M88.4 R156, [R202+0x8100] ;  /* 0x00810000ca9c783b */ /* 0x000e640000000200 */
[----:B------:R-:W-:Y:S05]  /*11050*/  ISETP.GT.AND P0, PT, R218, R252, PT ;  /* 0x000000fcda00720c */ /* 0x000fea0003f04270 */
        /* <DEDUP_REMOVED lines=10> */
[C---:B------:R-:W-:Y:S08]  /*11100*/  HMMA.16816.F32.BF16 R28, R124.reuse, R32, RZ ;  /* 0x000000207c1c723c */ /* 0x040ff000000418ff */
[C---:B------:R-:W-:Y:S08]  /*11110*/  HMMA.16816.F32.BF16 R32, R124.reuse, R34, RZ ;  /* 0x000000227c20723c */ /* 0x040ff000000418ff */
[C---:B------:R-:W-:Y:S08]  /*11120*/  HMMA.16816.F32.BF16 R36, R124.reuse, R40, RZ ;  /* 0x000000287c24723c */ /* 0x040ff000000418ff */
[C---:B------:R-:W-:Y:S08]  /*11130*/  HMMA.16816.F32.BF16 R40, R124.reuse, R42, RZ ;  /* 0x0000002a7c28723c */ /* 0x040ff000000418ff */
[C---:B------:R-:W-:Y:S08]  /*11140*/  HMMA.16816.F32.BF16 R44, R124.reuse, R48, RZ ;  /* 0x000000307c2c723c */ /* 0x040ff000000418ff */
[----:B------:R-:W-:Y:S08]  /*11150*/  HMMA.16816.F32.BF16 R48, R124, R50, RZ ;  /* 0x000000327c30723c */ /* 0x000ff000000418ff */
[C---:B------:R-:W-:Y:S08]  /*11160*/  HMMA.16816.F32.BF16 R4, R128.reuse, R72, R4 ;  /* 0x000000488004723c */ /* 0x040ff00000041804 */
[C---:B------:R-:W-:Y:S01]  /*11170*/  HMMA.16816.F32.BF16 R8, R128.reuse, R74, R8 ;  /* 0x0000004a8008723c */ /* 0x040fe20000041808 */
[----:B------:R-:W3:Y:S07]  /*11180*/  LDSM.16.M88.4 R72, [R202+0x9100] ;  /* 0x00910000ca48783b */ /* 0x000eee0000000200 */
        /* <DEDUP_REMOVED lines=8> */
[----:B------:R-:W2:Y:S07]  /*11210*/  LDSM.16.M88.4 R140, [R199+0x800] ;  /* 0x00080000c78c783b */ /* 0x000eae0000000200 */
[C---:B------:R-:W-:Y:S08]  /*11220*/  HMMA.16816.F32.BF16 R36, R128.reuse, R144, R36 ;  /* 0x000000908024723c */ /* 0x040ff00000041824 */
[C---:B------:R-:W-:Y:S01]  /*11230*/  HMMA.16816.F32.BF16 R40, R128.reuse, R146, R40 ;  /* 0x000000928028723c */ /* 0x040fe20000041828 */
[----:B------:R-:W3:Y:S07]  /*11240*/  LDSM.16.M88.4 R144, [R199+0x1000] ;  /* 0x00100000c790783b */ /* 0x000eee0000000200 */
[C---:B------:R-:W-:Y:S08]  /*11250*/  HMMA.16816.F32.BF16 R44, R128.reuse, R148, R44 ;  /* 0x00000094802c723c */ /* 0x040ff0000004182c */
[----:B------:R-:W-:Y:S01]  /*11260*/  HMMA.16816.F32.BF16 R48, R128, R150, R48 ;  /* 0x000000968030723c */ /* 0x000fe20000041830 */
[----:B------:R-:W4:Y:S07]  /*11270*/  LDSM.16.M88.4 R148, [R199+0x1800] ;  /* 0x00180000c794783b */ /* 0x000f2e0000000200 */
        /* <DEDUP_REMOVED lines=8> */
[----:B------:R-:W2:Y:S07]  /*11300*/  LDSM.16.M88.4 R72, [R199+0x2800] ;  /* 0x00280000c748783b */ /* 0x000eae0000000200 */
        /* <DEDUP_REMOVED lines=14> */
[----:B------:R-:W2:Y:S07]  /*113f0*/  LDSM.16.M88.4 R140, [R196+0xd900] ;  /* 0x00d90000c48c783b */ /* 0x000eae0000000200 */
[C---:B------:R-:W-:Y:S08]  /*11400*/  HMMA.16816.F32.BF16 R20, R172.reuse, R144, R20 ;  /* 0x00000090ac14723c */ /* 0x040ff00000041814 */
[C---:B------:R-:W-:Y:S01]  /*11410*/  HMMA.16816.F32.BF16 R24, R172.reuse, R146, R24 ;  /* 0x00000092ac18723c */ /* 0x040fe20000041818 */
[----:B------:R-:W3:Y:S07]  /*11420*/  LDSM.16.M88.4 R144, [R209] ;  /* 0x00000000d190783b */ /* 0x000eee0000000200 */
[C---:B------:R-:W-:Y:S08]  /*11430*/  HMMA.16816.F32.BF16 R28, R172.reuse, R148, R28 ;  /* 0x00000094ac1c723c */ /* 0x040ff0000004181c */
[C---:B------:R-:W-:Y:S01]  /*11440*/  HMMA.16816.F32.BF16 R32, R172.reuse, R150, R32 ;  /* 0x00000096ac20723c */ /* 0x040fe20000041820 */
[----:B------:R-:W4:Y:S07]  /*11450*/  LDSM.16.M88.4 R148, [R208] ;  /* 0x00000000d094783b */ /* 0x000f2e0000000200 */
[C---:B-1----:R-:W-:Y:S08]  /*11460*/  HMMA.16816.F32.BF16 R36, R172.reuse, R156, R36 ;  /* 0x0000009cac24723c */ /* 0x042ff00000041824 */
[C---:B------:R-:W-:Y:S01]  /*11470*/  HMMA.16816.F32.BF16 R40, R172.reuse, R158, R40 ;  /* 0x0000009eac28723c */ /* 0x040fe20000041828 */
[----:B------:R-:W-:Y:S07]  /*11480*/  LDSM.16.M88.4 R156, [R205] ;  /* 0x00000000cd9c783b */ /* 0x000fee0000000200 */
[C---:B--2---:R-:W-:Y:S08]  /*11490*/  HMMA.16816.F32.BF16 R44, R172.reuse, R72, R44 ;  /* 0x00000048ac2c723c */ /* 0x044ff0000004182c */
        /* <DEDUP_REMOVED lines=118> */
[----:B------:R3:W3:Y:S01]  /*11c00*/  MUFU.TANH R143, R14 ;  /* 0x0000000e008f7308 */ /* 0x0006e20000002400 */
[----:B------:R-:W-:Y:S03]  /*11c10*/  HMMA.16816.F32.BF16 R48, R192, R10, R48 ;  /* 0x0000000ac030723c */ /* 0x000fe60000041830 */
[----:B------:R-:W-:Y:S02]  /*11c20*/  FMUL.FTZ R39, R39, c[0x0][0x320] ;  /* 0x0000c80027277a20 */ /* 0x000fe40000410000 */
[----:B-1----:R-:W-:Y:S02]  /*11c30*/  FMUL.FTZ R23, R40, c[0x0][0x320] ;  /* 0x0000c80028177a20 */ /* 0x002fe40000410000 */
[----:B------:R-:W-:Y:S02]  /*11c40*/  FMUL.FTZ R22, R41, c[0x0][0x320] ;  /* 0x0000c80029167a20 */ /* 0x000fe40000410000 */
[----:B------:R1:W1:Y:S03]  /*11c50*/  MUFU.TANH R141, R15 ;  /* 0x0000000f008d7308 */ /* 0x0002660000002400 */
[----:B------:R-:W-:Y:S02]  /*11c60*/  FMUL.FTZ R42, R42, c[0x0][0x320] ;  /* 0x0000c8002a2a7a20 */ /* 0x000fe40000410000 */
[----:B------:R-:W-:Y:S02]  /*11c70*/  FMUL.FTZ R43, R43, c[0x0][0x320] ;  /* 0x0000c8002b2b7a20 */ /* 0x000fe40000410000 */
[----:B------:R-:W-:Y:S02]  /*11c80*/  FMUL.FTZ R20, R44, c[0x0][0x320] ;  /* 0x0000c8002c147a20 */ /* 0x000fe40000410000 */
[----:B------:R-:W-:Y:S01]  /*11c90*/  FMUL.FTZ R19, R45, c[0x0][0x320] ;  /* 0x0000c8002d137a20 */ /* 0x000fe20000410000 */
[----:B------:R1:W1:Y:S01]  /*11ca0*/  MUFU.TANH R75, R16 ;  /* 0x00000010004b7308 */ /* 0x0002620000002400 */
[----:B--2---:R-:W-:Y:S02]  /*11cb0*/  FMUL.FTZ R25, R46, c[0x0][0x320] ;  /* 0x0000c8002e197a20 */ /* 0x004fe40000410000 */
[----:B------:R-:W-:Y:S02]  /*11cc0*/  FMUL.FTZ R24, R47, c[0x0][0x320] ;  /* 0x0000c8002f187a20 */ /* 0x000fe40000410000 */
[----:B------:R-:W-:Y:S02]  /*11cd0*/  FMUL.FTZ R18, R48, c[0x0][0x320] ;  /* 0x0000c80030127a20 */ /* 0x000fe40000410000 */
[----:B------:R-:W-:Y:S02]  /*11ce0*/  FMUL.FTZ R17, R49, c[0x0][0x320] ;  /* 0x0000c80031117a20 */ /* 0x000fe40000410000 */
[----:B------:R-:W-:Y:S01]  /*11cf0*/  FMUL.FTZ R21, R50, c[0x0][0x320] ;  /* 0x0000c80032157a20 */ /* 0x000fe20000410000 */
[----:B------:R2:W1:Y:S01]  /*11d00*/  MUFU.TANH R73, R26 ;  /* 0x0000001a00497308 */ /* 0x0004620000002400 */
        /* <DEDUP_REMOVED lines=28> */
[----:B------:R-:W-:Y:S02]  /*11ed0*/  IMAD.MOV.U32 R217, RZ, RZ, RZ ;  /* 0x000000ffffd97224 */ /* 0x000fe400078e00ff */
[----:B------:R-:W-:Y:S01]  /*11ee0*/  IMAD.SHL.U32 R26, R224, 0x2, RZ ;  /* 0x00000002e01a7824 */ /* 0x000fe200078e00ff */
[----:B------:R-:W3:Y:S01]  /*11ef0*/  LDL R0, [R1] ;  /* 0x0000000001007983 */ /* 0x000ee20000100800 */
[----:B------:R-:W-:Y:S03]  /*11f00*/  IMAD.MOV.U32 R3, RZ, RZ, c[0x0][0x2b8] ;  /* 0x0000ae00ff037624 */ /* 0x000fe600078e00ff */
[----:B------:R-:W4:Y:S02]  /*11f10*/  LDL.64 R222, [R1+0x18] ;  /* 0x0000180001de7983 */ /* 0x000f240000100a00 */
[----:B------:R-:W-:Y:S02]  /*11f20*/  ISETP.NE.AND P4, PT, R3, 0x1, PT ;  /* 0x000000010300780c */ /* 0x000fe40003f85270 */
[----:B------:R-:W5:Y:S04]  /*11f30*/  LDL R221, [R1+0x20] ;  /* 0x0000200001dd7983 */ /* 0x000f680000100800 */
[----:B------:R-:W1:Y:S01]  /*11f40*/  S2R R225, SR_CTAID.Y ;  /* 0x0000000000e17919 */ /* 0x000e620000002600 */
[----:B--2---:R-:W-:Y:S01]  /*11f50*/  IMAD R2, R218, 0x60, R2 ;  /* 0x00000060da027824 */ /* 0x004fe200078e0202 */
[----:B---3--:R-:W-:Y:S04]  /*11f60*/  ISETP.GT.AND P1, PT, R0, 0x5f, PT ;  /* 0x0000005f0000780c */ /* 0x008fe80003f24270 */
[----:B------:R-:W-:Y:S05]  /*11f70*/  IADD3 R2, R2, -0x60, R0 ;  /* 0xffffffa002027810 */ /* 0x000fea0007ffe000 */
[----:B------:R-:W-:Y:S04]  /*11f80*/  @P4 IMAD.HI.U32 R3, R2, c[0x0][0x2bc], RZ ;  /* 0x0000af0002034a27 */ /* 0x000fe800078e00ff */
[----:B------:R-:W-:Y:S01]  /*11f90*/  IMAD.MOV.U32 R0, RZ, RZ, R2 ;  /* 0x000000ffff007224 */ /* 0x000fe200078e0002 */
[----:B------:R-:W-:Y:S04]  /*11fa0*/  @P4 SHF.R.U32.HI R0, RZ, c[0x0][0x2c0], R3 ;  /* 0x0000b000ff004a19 */ /* 0x000fe80000011603 */
[C---:B----4-:R-:W-:Y:S01]  /*11fb0*/  @!P1 IADD3 R3, P0, R0.reuse, R222, RZ ;  /* 0x000000de00039210 */ /* 0x050fe20007f1e0ff */
[----:B-1----:R-:W-:Y:S03]  /*11fc0*/  IMAD.WIDE.U32 R222, R225, c[0x0][0x1e8], RZ ;  /* 0x00007a00e1de7a25 */ /* 0x002fe600078e00ff */
        /* <DEDUP_REMOVED lines=16> */
[C---:B------:R-:W-:Y:S04]  /*120d0*/  IMAD.WIDE.U32 R2, R217.reuse, c[0x0][0x1f0], R2 ;  /* 0x00007c00d9027a25 */ /* 0x040fe800078e0002 */
[----:B------:R-:W-:Y:S01]  /*120e0*/  IMAD R4, R4, c[0x0][0x1f0], RZ ;  /* 0x00007c0004047a24 */ /* 0x000fe200078e02ff */
[----:B------:R-:W-:Y:S03]  /*120f0*/  IADD3 R0, P0, R222, R2, RZ ;  /* 0x00000002de007210 */ /* 0x000fe60007f1e0ff */
[----:B------:R-:W-:Y:S05]  /*12100*/  IMAD R4, R217, c[0x0][0x1f4], R4 ;  /* 0x00007d00d9047a24 */ /* 0x000fea00078e0204 */
[----:B------:R-:W-:Y:S02]  /*12110*/  IADD3.X R3, R221, R3, R4, P0, !PT ;  /* 0x00000003dd037210 */ /* 0x000fe400007fe404 */
[C---:B------:R-:W-:Y:S02]  /*12120*/  LEA R2, P0, R0.reuse, c[0x0][0x1c8], 0x1 ;  /* 0x0000720000027a11 */ /* 0x040fe400078008ff */
[----:B------:R-:W-:Y:S02]  /*12130*/  IADD3 R4, -R229, 0x10, RZ ;  /* 0x00000010e5047810 */ /* 0x000fe40007ffe1ff */
[----:B------:R-:W-:Y:S01]  /*12140*/  LEA.HI.X R0, R0, c[0x0][0x1cc], R3, 0x1, P0 ;  /* 0x0000730000007a11 */ /* 0x000fe200000f0c03 */
[----:B------:R-:W1:Y:S01]  /*12150*/  SHFL.IDX PT, R15, R2, 0x2, 0x181f ;  /* 0x00581f00020f7f89 */ /* 0x000e6200000e0000 */
[----:B------:R-:W-:Y:S01]  /*12160*/  IMAD.SHL.U32 R3, R230, 0x2, RZ ;  /* 0x00000002e6037824 */ /* 0x000fe200078e00ff */
[----:B------:R-:W-:Y:S02]  /*12170*/  LOP3.LUT R12, R4, 0xf, RZ, 0xc0, !PT ;  /* 0x0000000f040c7812 */ /* 0x000fe400078ec0ff */
[----:B------:R-:W2:Y:S01]  /*12180*/  SHFL.IDX PT, R16, R0, 0x2, 0x181f ;  /* 0x00581f0000107f89 */ /* 0x000ea200000e0000 */
[----:B------:R-:W-:Y:S03]  /*12190*/  SHF.L.U64.HI R4, R230, 0x1, R251 ;  /* 0x00000001e6047819 */ /* 0x000fe600000102fb */
[----:B------:R-:W3:Y:S04]  /*121a0*/  SHFL.IDX PT, R5, R2, RZ, 0x181f ;  /* 0x00181fff02057589 */ /* 0x000ee800000e0000 */
[----:B------:R-:W4:Y:S04]  /*121b0*/  SHFL.IDX PT, R6, R0, RZ, 0x181f ;  /* 0x00181fff00067589 */ /* 0x000f2800000e0000 */
[----:B------:R5:W-:Y:S04]  /*121c0*/  SHFL.IDX PT, R14, R0, 0x1, 0x181f ;  /* 0x00381f00000e7f89 */ /* 0x000be800000e0000 */
[----:B------:R-:W4:Y:S01]  /*121d0*/  SHFL.IDX PT, R2, R2, 0x1, 0x181f ;  /* 0x00381f0002027f89 */ /* 0x000f2200000e0000 */
[----:B-1----:R-:W-:Y:S04]  /*121e0*/  IADD3 R12, P1, P0, R12, R15, R3 ;  /* 0x0000000f0c0c7210 */ /* 0x002fe8000783e003 */
[----:B--2---:R-:W-:Y:S02]  /*121f0*/  IADD3.X R13, RZ, R16, R4, P1, P0 ;  /* 0x00000010ff0d7210 */ /* 0x004fe40000fe0404 */
[CC--:B---3--:R-:W-:Y:S02]  /*12200*/  IADD3 R10, P0, R5.reuse, R26.reuse, RZ ;  /* 0x0000001a050a7210 */ /* 0x0c8fe40007f1e0ff */
[----:B-----5:R-:W-:Y:S05]  /*12210*/  SHF.L.U64.HI R0, R224, 0x1, R216 ;  /* 0x00000001e0007819 */ /* 0x020fea00000102d8 */
[C---:B----4-:R-:W-:Y:S01]  /*12220*/  IMAD.X R11, R6.reuse, 0x1, R0, P0 ;  /* 0x00000001060b7824 */ /* 0x050fe200000e0600 */
[-C--:B------:R-:W-:Y:S04]  /*12230*/  IADD3 R8, P0, R5, R3.reuse, RZ ;  /* 0x0000000305087210 */ /* 0x080fe80007f1e0ff */
[----:B------:R1:W-:Y:S01]  /*12240*/  LDGSTS.E.BYPASS.LTC128B.128 [R219+0x8100], [R10.64], !P2 ;  /* 0x081000000adb7fae */ /* 0x0003e2000d101d52 */
[--C-:B------:R-:W-:Y:S01]  /*12250*/  IMAD.X R9, R6, 0x1, R4.reuse, P0 ;  /* 0x0000000106097824 */ /* 0x100fe200000e0604 */
[----:B------:R-:W-:Y:S04]  /*12260*/  IADD3 R6, P0, R2, R3, RZ ;  /* 0x0000000302067210 */ /* 0x000fe80007f1e0ff */
[----:B------:R1:W-:Y:S01]  /*12270*/  LDGSTS.E.BYPASS.LTC128B.128 [R219+0xb100], [R8.64], !P3 ;  /* 0x0b10000008db7fae */ /* 0x0003e2000d901d52 */
[----:B------:R-:W-:Y:S01]  /*12280*/  IMAD.X R7, R14, 0x1, R4, P0 ;  /* 0x000000010e077824 */ /* 0x000fe200000e0604 */
[-C--:B------:R-:W-:Y:S05]  /*12290*/  IADD3 R4, P0, R2, R26.reuse, RZ ;  /* 0x0000001a02047210 */ /* 0x080fea0007f1e0ff */
[--C-:B------:R-:W-:Y:S01]  /*122a0*/  IMAD.X R5, R14, 0x1, R0.reuse, P0 ;  /* 0x000000010e057824 */ /* 0x100fe200000e0600 */
[----:B------:R-:W-:Y:S04]  /*122b0*/  IADD3 R2, P0, R15, R26, RZ ;  /* 0x0000001a0f027210 */ /* 0x000fe80007f1e0ff */
[----:B------:R1:W-:Y:S01]  /*122c0*/  LDGSTS.E.BYPASS.LTC128B.128 [R219+0x9100], [R4.64], !P2 ;  /* 0x0910000004db7fae */ /* 0x0003e2000d101d52 */
[----:B------:R-:W-:Y:S01]  /*122d0*/  IMAD.X R3, R16, 0x1, R0, P0 ;  /* 0x0000000110037824 */ /* 0x000fe200000e0600 */
[----:B------:R-:W-:Y:S02]  /*122e0*/  ISETP.NE.U32.AND P0, PT, R229, RZ, PT ;  /* 0x000000ffe500720c */ /* 0x000fe40003f05070 */
[----:B------:R1:W-:Y:S04]  /*122f0*/  LDGSTS.E.BYPASS.LTC128B.128 [R219+0xc100], [R6.64], !P3 ;  /* 0x0c10000006db7fae */ /* 0x0003e8000d901d52 */
[----:B------:R1:W-:Y:S07]  /*12300*/  LDGSTS.E.BYPASS.LTC128B.128 [R219+0xa100], [R2.64], !P2 ;  /* 0x0a10000002db7fae */ /* 0x0003ee000d101d52 */
[----:B------:R1:W-:Y:S02]  /*12310*/  LDGSTS.E.BYPASS.LTC128B.128.ZFILL [R219+0xd100], [R12.64], P0 ;  /* 0x0d1000000cdb7fae */ /* 0x0003e40008141d52 */
.L_x_412:
[----:B-1234-:R-:W2:Y:S01]  /*12320*/  LDL R2, [R1+0x4] ;  /* 0x0000040001027983 */ /* 0x01eea20000100800 */
[----:B------:R-:W-:Y:S02]  /*12330*/  IMAD.MOV.U32 R0, RZ, RZ, c[0x0][0x2c4] ;  /* 0x0000b100ff007624 */ /* 0x000fe400078e00ff */
[----:B------:R-:W-:Y:S01]  /*12340*/  IMAD.MOV.U32 R14, RZ, RZ, c[0x0][0x32c] ;  /* 0x0000cb00ff0e7624 */ /* 0x000fe200078e00ff */
[----:B------:R-:W3:Y:S02]  /*12350*/  LDL R13, [R1+0x8] ;  /* 0x00000800010d7983 */ /* 0x000ee40000100800 */
[----:B------:R-:W-:Y:S02]  /*12360*/  ISETP.NE.AND P0, PT, R0, 0x1, PT ;  /* 0x000000010000780c */ /* 0x000fe40003f05270 */
[----:B------:R-:W3:Y:S04]  /*12370*/  LDL R11, [R1+0xc] ;  /* 0x00000c00010b7983 */ /* 0x000ee80000100800 */
[----:B------:R-:W0:Y:S07]  /*12380*/  LDGDEPBAR ;  /* 0x00000000000079af */ /* 0x000e2e0000000000 */
[----:B--2---:R-:W-:Y:S04]  /*12390*/  @P0 IMAD.HI.U32 R0, R2, c[0x0][0x2c8], RZ ;  /* 0x0000b20002000a27 */ /* 0x004fe800078e00ff */
[----:B------:R-:W-:Y:S01]  /*123a0*/  IMAD.MOV.U32 R5, RZ, RZ, R2 ;  /* 0x000000ffff057224 */ /* 0x000fe200078e0002 */
[----:B------:R-:W-:Y:S01]  /*123b0*/  @P0 SHF.R.U32.HI R5, RZ, c[0x0][0x2cc], R0 ;  /* 0x0000b300ff050a19 */ /* 0x000fe20000011600 */
[----:B------:R-:W-:Y:S01]  /*123c0*/  IMAD R0, R218, -0x60, RZ ;  /* 0xffffffa0da007824 */ /* 0x000fe200078e02ff */
[----:B------:R-:W-:Y:S03]  /*123d0*/  ISETP.GE.AND P0, PT, R14, 0x1, PT ;  /* 0x000000010e00780c */ /* 0x000fe60003f06270 */
[----:B------:R-:W1:Y:S01]  /*123e0*/  SHFL.IDX PT, R4, R5, RZ, 0x1c1f ;  /* 0x001c1fff05047589 */ /* 0x000e6200000e0000 */
[----:B------:R-:W-:Y:S04]  /*123f0*/  IADD3 R2, -R250, 0x1, R0 ;  /* 0x00000001fa027810 */ /* 0x000fe80007ffe100 */
[----:B---3--:R-:W-:Y:S04]  /*12400*/  IADD3 R2, -R11, R2, R13 ;  /* 0x000000020b027210 */ /* 0x008fe80007ffe10d */
[C---:B------:R-:W-:Y:S02]  /*12410*/  IADD3 R7, R2.reuse, c[0x0][0x328], RZ ;  /* 0x0000ca0002077a10 */ /* 0x040fe40007ffe0ff */
[----:B------:R-:W-:Y:S03]  /*12420*/  IADD3 R6, R2, UR4, RZ ;  /* 0x0000000402067c10 */ /* 0x000fe6000fffe0ff */
        /* <DEDUP_REMOVED lines=16> */
.L_x_415:
[----:B------:R-:W-:Y:S04]  /*12530*/  MOV R8, c[0x0][0x32c] ;  /* 0x0000cb0000087a02 */ /* 0x000fe80000000f00 */
[----:B------:R-:W-:Y:S11]  /*12540*/  ISETP.NE.AND P0, PT, R8, 0x1, PT ;  /* 0x000000010800780c */ /* 0x000ff60003f05270 */
[----:B------:R-:W-:Y:S02]  /*12550*/  @!UPT UIADD3 URZ, URZ, URZ, URZ ;  /* 0x0000003f3f3ff290 */ /* 0x000fe4000fffe03f */
[----:B------:R-:W-:Y:S05]  /*12560*/  @P0 IMAD.HI.U32 R8, R4, c[0x0][0x330], RZ ;  /* 0x0000cc0004080a27 */ /* 0x000fea00078e00ff */
[----:B------:R-:W-:Y:S02]  /*12570*/  @P0 SHF.R.U32.HI R4, RZ, c[0x0][0x334], R8 ;  /* 0x0000cd00ff040a19 */ /* 0x000fe40000011608 */
.L_x_416:
[----:B------:R-:W-:Y:S05]  /*12580*/  BSYNC B0 ;  /* 0x0000000000007941 */ /* 0x000fea0003800000 */
.L_x_414:
[----:B------:R-:W-:Y:S04]  /*12590*/  IMAD.IADD R8, R0, 0x1, -R250 ;  /* 0x0000000100087824 */ /* 0x000fe800078e0afa */
[----:B------:R-:W-:Y:S05]  /*125a0*/  IMAD R4, R4, c[0x0][0x32c], R8 ;  /* 0x0000cb0004047a24 */ /* 0x000fea00078e0208 */
[----:B------:R-:W-:Y:S02]  /*125b0*/  IADD3 R8, R4, c[0x0][0x32c], RZ ;  /* 0x0000cb0004087a10 */ /* 0x000fe40007ffe0ff */
[----:B------:R-:W-:Y:S02]  /*125c0*/  IMNMX R2, R2, R4, !PT ;  /* 0x0000000402027217 */ /* 0x000fe40007800200 */
[----:B------:R-:W-:Y:S02]  /*125d0*/  IMNMX R3, R3, R8, PT ;  /* 0x0000000803037217 */ /* 0x000fe40003800200 */
.L_x_413:
[C---:B------:R-:W-:Y:S01]  /*125e0*/  ISETP.GE.AND P0, PT, R0.reuse, 0x1, PT ;  /* 0x000000010000780c */ /* 0x040fe20003f06270 */
[----:B------:R-:W1:Y:S01]  /*125f0*/  SHFL.IDX PT, R4, R5, 0x1, 0x1c1f ;  /* 0x003c1f0005047f89 */ /* 0x000e6200000e0000 */
[C---:B------:R-:W-:Y:S02]  /*12600*/  ISETP.GE.AND P1, PT, R0.reuse, 0x2, PT ;  /* 0x000000020000780c */ /* 0x040fe40003f26270 */
[----:B------:R-:W-:Y:S02]  /*12610*/  LOP3.LUT R215, R215, 0xfffeffff, RZ, 0xc0, !PT ;  /* 0xfffeffffd7d77812 */ /* 0x000fe400078ec0ff */
[C---:B------:R-:W-:Y:S02]  /*12620*/  ISETP.GE.AND P6, PT, R0.reuse, 0x42, PT ;  /* 0x000000420000780c */ /* 0x040fe40003fc6270 */
[C---:B------:R-:W-:Y:S02]  /*12630*/  ISETP.GE.AND P5, PT, R0.reuse, 0x49, PT ;  /* 0x000000490000780c */ /* 0x040fe40003fa6270 */
[C---:B------:R-:W-:Y:S02]  /*12640*/  ISETP.GE.AND P4, PT, R0.reuse, 0x4a, PT ;  /* 0x0000004a0000780c */ /* 0x040fe40003f86270 */
[----:B------:R-:W-:Y:S02]  /*12650*/  ISETP.GE.AND P3, PT, R0, 0x51, PT ;  /* 0x000000510000780c */ /* 0x000fe40003f66270 */
[----:B------:R-:W-:Y:S02]  /*12660*/  @P0 LOP3.LUT R215, R215, 0x10000, RZ, 0xfc, !PT ;  /* 0x00010000d7d70812 */ /* 0x000fe400078efcff */
[----:B------:R-:W-:Y:S02]  /*12670*/  ISETP.GT.AND P0, PT, R2, RZ, !P0 ;  /* 0x000000ff0200720c */ /* 0x000fe40004704270 */
        /* <DEDUP_REMOVED lines=9> */
[----:B------:R-:W-:Y:S02]  /*12710*/  ISETP.GT.AND P0, PT, R2, 0x8, !P1 ;  /* 0x000000080200780c */ /* 0x000fe40004f04270 */
[C---:B------:R-:W-:Y:S02]  /*12720*/  ISETP.GE.AND P2, PT, R0.reuse, 0x52, PT ;  /* 0x000000520000780c */ /* 0x040fe40003f46270 */
        /* <DEDUP_REMOVED lines=91> */
[C---:B------:R-:W-:Y:S02]  /*12ce0*/  ISETP.GT.AND P0, PT, R2.reuse, 0x48, !P5 ;  /* 0x000000480200780c */ /* 0x040fe40006f04270 */
[----:B------:R-:W-:Y:S02]  /*12cf0*/  LOP3.LUT R215, R215, 0xfffdffff, RZ, 0xc0, !PT ;  /* 0xfffdffffd7d77812 */ /* 0x000fe400078ec0ff */
[----:B------:R-:W-:Y:S04]  /*12d00*/  ISETP.LT.OR P0, PT, R3, 0x49, P0 ;  /* 0x000000490300780c */ /* 0x000fe80000701670 */
[----:B------:R-:W-:Y:S02]  /*12d10*/  FSEL R162, R23, -INF , !P0 ;  /* 0xff80000017a27808 */ /* 0x000fe40004000000 */
[----:B------:R-:W-:Y:S04]  /*12d20*/  ISETP.GT.AND P0, PT, R2, 0x49, !P4 ;  /* 0x000000490200780c */ /* 0x000fe80006704270 */
[C---:B------:R-:W-:Y:S04]  /*12d30*/  ISETP.LT.OR P0, PT, R3.reuse, 0x4a, P0 ;  /* 0x0000004a0300780c */ /* 0x040fe80000701670 */
[----:B------:R-:W-:Y:S02]  /*12d40*/  FSEL R163, R22, -INF , !P0 ;  /* 0xff80000016a37808 */ /* 0x000fe40004000000 */
[----:B------:R-:W-:Y:S04]  /*12d50*/  ISETP.GT.AND P0, PT, R2, 0x50, !P3 ;  /* 0x000000500200780c */ /* 0x000fe80005f04270 */
[C---:B------:R-:W-:Y:S04]  /*12d60*/  ISETP.LT.OR P0, PT, R3.reuse, 0x51, P0 ;  /* 0x000000510300780c */ /* 0x040fe80000701670 */
[----:B------:R-:W-:Y:S02]  /*12d70*/  FSEL R166, R20, -INF , !P0 ;  /* 0xff80000014a67808 */ /* 0x000fe40004000000 */
[C---:B------:R-:W-:Y:S04]  /*12d80*/  ISETP.GT.AND P0, PT, R2.reuse, 0x51, !P2 ;  /* 0x000000510200780c */ /* 0x040fe80005704270 */
[----:B------:R-:W-:Y:S04]  /*12d90*/  ISETP.LT.OR P0, PT, R3, 0x52, P0 ;  /* 0x000000520300780c */ /* 0x000fe80000701670 */
[----:B------:R-:W-:Y:S02]  /*12da0*/  FSEL R168, R19, -INF , !P0 ;  /* 0xff80000013a87808 */ /* 0x000fe40004000000 */
[----:B------:R-:W-:Y:S04]  /*12db0*/  ISETP.GT.AND P0, PT, R2, 0x58, !P1 ;  /* 0x000000580200780c */ /* 0x000fe80004f04270 */
[----:B------:R-:W-:Y:S04]  /*12dc0*/  ISETP.LT.OR P0, PT, R3, 0x59, P0 ;  /* 0x000000590300780c */ /* 0x000fe80000701670 */
[----:B------:R-:W-:Y:S02]  /*12dd0*/  FSEL R170, R18, -INF , !P0 ;  /* 0xff80000012aa7808 */ /* 0x000fe40004000000 */
[----:B------:R-:W-:Y:S11]  /*12de0*/  ISETP.GE.AND P0, PT, R0, 0x5a, PT ;  /* 0x0000005a0000780c */ /* 0x000ff60003f06270 */
[----:B------:R-:W-:Y:S02]  /*12df0*/  @!UPT UIADD3 URZ, URZ, URZ, URZ ;  /* 0x0000003f3f3ff290 */ /* 0x000fe4000fffe03f */
[----:B------:R-:W-:Y:S02]  /*12e00*/  @P0 LOP3.LUT R215, R215, 0x20000, RZ, 0xfc, !PT ;  /* 0x00020000d7d70812 */ /* 0x000fe400078efcff */
[----:B------:R-:W-:Y:S01]  /*12e10*/  ISETP.GT.AND P0, PT, R2, 0x59, !P0 ;  /* 0x000000590200780c */ /* 0x000fe20004704270 */
[--C-:B-1----:R-:W-:Y:S03]  /*12e20*/  IMAD.IADD R2, R6, 0x1, R4.reuse ;  /* 0x0000000106027824 */ /* 0x102fe600078e0204 */
[----:B------:R-:W-:Y:S01]  /*12e30*/  ISETP.LT.OR P0, PT, R3, 0x5a, P0 ;  /* 0x0000005a0300780c */ /* 0x000fe20000701670 */
[----:B------:R-:W-:Y:S03]  /*12e40*/  IMAD.IADD R3, R7, 0x1, R4 ;  /* 0x0000000107037824 */ /* 0x000fe600078e0204 */
[----:B------:R-:W-:Y:S02]  /*12e50*/  FSEL R171, R17, -INF , !P0 ;  /* 0xff80000011ab7808 */ /* 0x000fe40004000000 */
[----:B------:R-:W-:Y:S11]  /*12e60*/  ISETP.GE.AND P0, PT, R14, 0x1, PT ;  /* 0x000000010e00780c */ /* 0x000ff60003f06270 */
[----:B------:R-:W-:Y:S02]  /*12e70*/  @!UPT UIADD3 URZ, URZ, URZ, URZ ;  /* 0x0000003f3f3ff290 */ /* 0x000fe4000fffe03f */
        /* <DEDUP_REMOVED lines=14> */
.L_x_419:
[----:B------:R-:W-:Y:S04]  /*12f60*/  MOV R5, c[0x0][0x32c] ;  /* 0x0000cb0000057a02 */ /* 0x000fe80000000f00 */
[----:B------:R-:W-:Y:S11]  /*12f70*/  ISETP.NE.AND P0, PT, R5, 0x1, PT ;  /* 0x000000010500780c */ /* 0x000ff60003f05270 */
[----:B------:R-:W-:Y:S02]  /*12f80*/  @!UPT UIADD3 URZ, URZ, URZ, URZ ;  /* 0x0000003f3f3ff290 */ /* 0x000fe4000fffe03f */
[----:B------:R-:W-:Y:S05]  /*12f90*/  @P0 IMAD.HI.U32 R5, R4, c[0x0][0x330], RZ ;  /* 0x0000cc0004050a27 */ /* 0x000fea00078e00ff */
[----:B------:R-:W-:Y:S02]  /*12fa0*/  @P0 SHF.R.U32.HI R4, RZ, c[0x0][0x334], R5 ;  /* 0x0000cd00ff040a19 */ /* 0x000fe40000011605 */
.L_x_420:
[----:B------:R-:W-:Y:S05]  /*12fb0*/  BSYNC B0 ;  /* 0x0000000000007941 */ /* 0x000fea0003800000 */
.L_x_418:
[----:B------:R-:W-:Y:S04]  /*12fc0*/  IMAD.IADD R0, R0, 0x1, -R250 ;  /* 0x0000000100007824 */ /* 0x000fe800078e0afa */
[----:B------:R-:W-:Y:S05]  /*12fd0*/  IMAD R4, R4, c[0x0][0x32c], R0 ;  /* 0x0000cb0004047a24 */ /* 0x000fea00078e0200 */
[----:B------:R-:W-:Y:S02]  /*12fe0*/  IADD3 R0, R4, c[0x0][0x32c], RZ ;  /* 0x0000cb0004007a10 */ /* 0x000fe40007ffe0ff */
[----:B------:R-:W-:Y:S02]  /*12ff0*/  IMNMX R2, R2, R4, !PT ;  /* 0x0000000402027217 */ /* 0x000fe40007800200 */
[----:B------:R-:W-:Y:S02]  /*13000*/  IMNMX R3, R3, R0, PT ;  /* 0x0000000003037217 */ /* 0x000fe40003800200 */
.L_x_417:
[----:B------:R-:W-:Y:S01]  /*13010*/  LOP3.LUT P0, RZ, R215, 0x10000, RZ, 0xc0, !PT ;  /* 0x00010000d7ff7812 */ /* 0x000fe2000780c0ff */
[----:B------:R-:W-:Y:S01]  /*13020*/  LDSM.16.MT88.4 R44, [R197+0x3100] ;  /* 0x00310000c52c783b */ /* 0x000fe20000004200 */
[----:B------:R-:W-:Y:S02]  /*13030*/  FMNMX.FTZ R0, R8, R69, !PT ;  /* 0x0000004508007209 */ /* 0x000fe40007810000 */
[----:B------:R-:W-:Y:S02]  /*13040*/  ISETP.GT.AND P0, PT, R2, RZ, !P0 ;  /* 0x000000ff0200720c */ /* 0x000fe40004704270 */
        /* <DEDUP_REMOVED lines=34> */
[C---:B------:R-:W-:Y:S02]  /*13270*/  ISETP.GT.AND P0, PT, R2.reuse, 0x11, !P0 ;  /* 0x000000110200780c */ /* 0x040fe40004704270 */
        /* <DEDUP_REMOVED lines=43> */
[----:B------:R-:W-:Y:S03]  /*13530*/  ISETP.LT.OR P0, PT, R3, 0x2a, P0 ;  /* 0x0000002a0300780c */ /* 0x000fe60000701670 */
[----:B------:R-:W1:Y:S01]  /*13540*/  SHFL.BFLY PT, R68, R0, 0x2, 0x1f ;  /* 0x0c401f0000447f89 */ /* 0x000e6200000e0000 */
        /* <DEDUP_REMOVED lines=10> */
[----:B------:R-:W-:Y:S04]  /*135f0*/  ISETP.LT.OR P0, PT, R3, 0x32, P0 ;  /* 0x000000320300780c */ /* 0x000fe80000701670 */
[----:B------:R-:W-:Y:S02]  /*13600*/  FSEL R148, R31, -INF , !P0 ;  /* 0xff8000001f947808 */ /* 0x000fe40004000000 */
[----:B------:R-:W-:Y:S01]  /*13610*/  LOP3.LUT P0, RZ, R215, 0x4, RZ, 0xc0, !PT ;  /* 0x00000004d7ff7812 */ /* 0x000fe2000780c0ff */
[----:B------:R-:W-:Y:S01]  /*13620*/  LDSM.16.MT88.4 R28, [R201+0x100] ;  /* 0x00010000c91c783b */ /* 0x000fe20000004200 */
        /* <DEDUP_REMOVED lines=14> */
[C---:B------:R-:W-:Y:S02]  /*13710*/  ISETP.GT.AND P0, PT, R2.reuse, 0x41, !P6 ;  /* 0x000000410200780c */ /* 0x040fe40007704270 */
[----:B------:R-:W-:Y:S02]  /*13720*/  FMNMX.FTZ R11, R157, R11, !PT ;  /* 0x0000000b9d0b7209 */ /* 0x000fe40007810000 */
[----:B------:R-:W-:Y:S02]  /*13730*/  ISETP.LT.OR P0, PT, R3, 0x42, P0 ;  /* 0x000000420300780c */ /* 0x000fe40000701670 */
[----:B------:R-:W-:Y:S02]  /*13740*/  LOP3.LUT P6, RZ, R215, 0x20000, RZ, 0xc0, !PT ;  /* 0x00020000d7ff7812 */ /* 0x000fe400078cc0ff */
[----:B------:R-:W-:Y:S02]  /*13750*/  FSEL R159, R39, -INF , !P0 ;  /* 0xff800000279f7808 */ /* 0x000fe40004000000 */
[----:B------:R-:W-:Y:S01]  /*13760*/  ISETP.GT.AND P0, PT, R2, 0x48, !P5 ;  /* 0x000000480200780c */ /* 0x000fe20006f04270 */
[----:B------:R-:W-:Y:S01]  /*13770*/  LDSM.16.MT88.4 R36, [R200+0x100] ;  /* 0x00010000c824783b */ /* 0x000fe20000004200 */
[----:B------:R-:W-:Y:S02]  /*13780*/  FMNMX.FTZ R11, R159, R11, !PT ;  /* 0x0000000b9f0b7209 */ /* 0x000fe40007810000 */
[----:B------:R-:W-:Y:S04]  /*13790*/  ISETP.LT.OR P0, PT, R3, 0x49, P0 ;  /* 0x000000490300780c */ /* 0x000fe80000701670 */
[----:B------:R-:W-:Y:S02]  /*137a0*/  FSEL R161, R42, -INF , !P0 ;  /* 0xff8000002aa17808 */ /* 0x000fe40004000000 */
[C---:B------:R-:W-:Y:S02]  /*137b0*/  ISETP.GT.AND P0, PT, R2.reuse, 0x49, !P4 ;  /* 0x000000490200780c */ /* 0x040fe40006704270 */
[----:B------:R-:W-:Y:S02]  /*137c0*/  FMNMX.FTZ R11, R161, R11, !PT ;  /* 0x0000000ba10b7209 */ /* 0x000fe40007810000 */
[----:B------:R-:W-:Y:S04]  /*137d0*/  ISETP.LT.OR P0, PT, R3, 0x4a, P0 ;  /* 0x0000004a0300780c */ /* 0x000fe80000701670 */
[----:B------:R-:W-:Y:S02]  /*137e0*/  FSEL R164, R43, -INF , !P0 ;  /* 0xff8000002ba47808 */ /* 0x000fe40004000000 */
[----:B------:R-:W-:Y:S02]  /*137f0*/  ISETP.GT.AND P0, PT, R2, 0x50, !P3 ;  /* 0x000000500200780c */ /* 0x000fe40005f04270 */
[----:B------:R-:W-:Y:S02]  /*13800*/  FMNMX.FTZ R11, R164, R11, !PT ;  /* 0x0000000ba40b7209 */ /* 0x000fe40007810000 */
[----:B------:R-:W-:Y:S04]  /*13810*/  ISETP.LT.OR P0, PT, R3, 0x51, P0 ;  /* 0x000000510300780c */ /* 0x000fe80000701670 */
[----:B------:R-:W-:Y:S02]  /*13820*/  FSEL R165, R25, -INF , !P0 ;  /* 0xff80000019a57808 */ /* 0x000fe40004000000 */
[----:B------:R-:W-:Y:S04]  /*13830*/  ISETP.GT.AND P0, PT, R2, 0x51, !P2 ;  /* 0x000000510200780c */ /* 0x000fe80005704270 */
[C---:B------:R-:W-:Y:S04]  /*13840*/  ISETP.LT.OR P0, PT, R3.reuse, 0x52, P0 ;  /* 0x000000520300780c */ /* 0x040fe80000701670 */
[----:B------:R-:W-:Y:S02]  /*13850*/  FSEL R167, R24, -INF , !P0 ;  /* 0xff80000018a77808 */ /* 0x000fe40004000000 */
[C---:B------:R-:W-:Y:S04]  /*13860*/  ISETP.GT.AND P0, PT, R2.reuse, 0x58, !P1 ;  /* 0x000000580200780c */ /* 0x040fe80004f04270 */
[----:B------:R-:W-:Y:S04]  /*13870*/  ISETP.LT.OR P0, PT, R3, 0x59, P0 ;  /* 0x000000590300780c */ /* 0x000fe80000701670 */
[----:B------:R-:W-:Y:S02]  /*13880*/  FSEL R169, R21, -INF , !P0 ;  /* 0xff80000015a97808 */ /* 0x000fe40004000000 */
[----:B------:R-:W-:Y:S01]  /*13890*/  ISETP.GT.AND P0, PT, R2, 0x59, !P6 ;  /* 0x000000590200780c */ /* 0x000fe20007704270 */
[----:B------:R-:W-:Y:S01]  /*138a0*/  LDSM.16.MT88.4 R20, [R198+0x100] ;  /* 0x00010000c614783b */ /* 0x000fe20000004200 */
[----:B------:R-:W-:Y:S02]  /*138b0*/  FMNMX.FTZ R2, R165, R11, !PT ;  /* 0x0000000ba5027209 */ /* 0x000fe40007810000 */
[----:B------:R-:W-:Y:S02]  /*138c0*/  ISETP.LT.OR P0, PT, R3, 0x5a, P0 ;  /* 0x0000005a0300780c */ /* 0x000fe40000701670 */
[----:B------:R-:W-:Y:S02]  /*138d0*/  FMNMX.FTZ R0, R167, R2, !PT ;  /* 0x00000002a7007209 */ /* 0x000fe40007810000 */
[----:B------:R-:W-:Y:S01]  /*138e0*/  FSEL R71, R51, -INF , !P0 ;  /* 0xff80000033477808 */ /* 0x000fe20004000000 */
[----:B------:R-:W1:Y:S01]  /*138f0*/  SHFL.BFLY PT, R3, R68, 0x1, 0x1f ;  /* 0x0c201f0044037f89 */ /* 0x000e6200000e0000 */
[----:B------:R-:W-:Y:S04]  /*13900*/  FMNMX.FTZ R0, R169, R0, !PT ;  /* 0x00000000a9007209 */ /* 0x000fe80007810000 */
[----:B------:R-:W-:Y:S05]  /*13910*/  FMNMX.FTZ R0, R71, R0, !PT ;  /* 0x0000000047007209 */ /* 0x000fea0007810000 */
[----:B------:R-:W2:Y:S01]  /*13920*/  SHFL.BFLY PT, R2, R0, 0x2, 0x1f ;  /* 0x0c401f0000027f89 */ /* 0x000ea200000e0000 */
[----:B-1----:R-:W-:Y:S04]  /*13930*/  FMNMX.FTZ R68, R68, R3, !PT ;  /* 0x0000000344447209 */ /* 0x002fe80007810000 */
[C---:B------:R-:W-:Y:S01]  /*13940*/  FSETP.NEU.FTZ.AND P0, PT, R68.reuse, -INF , PT ;  /* 0xff8000004400780b */ /* 0x040fe20003f1d000 */
[----:B------:R-:W-:Y:S01]  /*13950*/  FMUL.FTZ R132, R68, c[0x0][0x2d0] ;  /* 0x0000b40044847a20 */ /* 0x000fe20000410000 */
[----:B--2---:R-:W-:Y:S02]  /*13960*/  FMNMX.FTZ R2, R0, R2, !PT ;  /* 0x0000000200027209 */ /* 0x004fe40007810000 */
[----:B------:R-:W-:Y:S02]  /*13970*/  FSEL R0, R68, RZ, P0 ;  /* 0x000000ff44007208 */ /* 0x000fe40000000000 */
[----:B------:R-:W-:Y:S01]  /*13980*/  FSEL R132, R132, RZ, P0 ;  /* 0x000000ff84847208 */ /* 0x000fe20000000000 */
[----:B------:R-:W1:Y:S02]  /*13990*/  SHFL.BFLY PT, R3, R2, 0x1, 0x1f ;  /* 0x0c201f0002037f89 */ /* 0x000e6400000e0000 */
[----:B------:R-:W-:Y:S02]  /*139a0*/  FADD.FTZ R0, -R0, R69 ;  /* 0x0000004500007221 */ /* 0x000fe40000010100 */
[--C-:B------:R-:W-:Y:S02]  /*139b0*/  FFMA.FTZ R8, R8, c[0x0][0x2d0], -R132.reuse ;  /* 0x0000b40008087a23 */ /* 0x100fe40000010884 */
[----:B------:R-:W-:Y:S02]  /*139c0*/  FMUL.FTZ R0, R0, c[0x0][0x2d0] ;  /* 0x0000b40000007a20 */ /* 0x000fe40000410000 */
[----:B------:R2:W-:Y:S01]  /*139d0*/  MUFU.EX2 R235, R8 ;  /* 0x0000000800eb7308 */ /* 0x0005e20000000800 */
[--C-:B------:R-:W-:Y:S02]  /*139e0*/  FFMA.FTZ R10, R10, c[0x0][0x2d0], -R132.reuse ;  /* 0x0000b4000a0a7a23 */ /* 0x100fe40000010884 */
[--C-:B------:R-:W-:Y:S07]  /*139f0*/  FFMA.FTZ R9, R9, c[0x0][0x2d0], -R132.reuse ;  /* 0x0000b40009097a23 */ /* 0x100fee0000010884 */
[----:B------:R-:W3:Y:S01]  /*13a00*/  MUFU.EX2 R238, R10 ;  /* 0x0000000a00ee7308 */ /* 0x000ee20000000800 */
[----:B-1----:R-:W-:Y:S09]  /*13a10*/  FMNMX.FTZ R3, R3, R2, !PT ;  /* 0x0000000203037209 */ /* 0x002ff20007810000 */
[----:B------:R1:W4:Y:S01]  /*13a20*/  MUFU.EX2 R2, R0 ;  /* 0x0000000000027308 */ /* 0x0003220000000800 */
[C---:B------:R-:W-:Y:S01]  /*13a30*/  FSETP.NEU.FTZ.AND P0, PT, R3.reuse, -INF , PT ;  /* 0xff8000000300780b */ /* 0x040fe20003f1d000 */
[----:B------:R-:W-:Y:S02]  /*13a40*/  FMUL.FTZ R69, R3, c[0x0][0x2d0] ;  /* 0x0000b40003457a20 */ /* 0x000fe40000410000 */
[----:B--2---:R-:W-:Y:S02]  /*13a50*/  FFMA.FTZ R8, R12, c[0x0][0x2d0], -R132 ;  /* 0x0000b4000c087a23 */ /* 0x004fe40000010884 */
[----:B------:R-:W2:Y:S01]  /*13a60*/  LDSM.16.MT88.4 R12, [R197+0x100] ;  /* 0x00010000c50c783b */ /* 0x000ea20000004200 */
[----:B------:R-:W-:Y:S03]  /*13a70*/  FSEL R69, R69, RZ, P0 ;  /* 0x000000ff45457208 */ /* 0x000fe60000000000 */
[----:B------:R5:W-:Y:S02]  /*13a80*/  MUFU.EX2 R237, R9 ;  /* 0x0000000900ed7308 */ /* 0x000be40000000800 */
[--C-:B------:R-:W-:Y:S02]  /*13a90*/  FFMA.FTZ R4, R4, c[0x0][0x2d0], -R69.reuse ;  /* 0x0000b40004047a23 */ /* 0x100fe40000010845 */
[--C-:B------:R-:W-:Y:S01]  /*13aa0*/  FFMA.FTZ R6, R6, c[0x0][0x2d0], -R69.reuse ;  /* 0x0000b40006067a23 */ /* 0x100fe20000010845 */
[----:B---3--:R-:W-:Y:S01]  /*13ab0*/  F2FP.BF16.PACK_AB R72, R238, R235 ;  /* 0x000000ebee48723e */ /* 0x008fe200000010ff */
[--C-:B------:R-:W-:Y:S02]  /*13ac0*/  FFMA.FTZ R5, R5, c[0x0][0x2d0], -R69.reuse ;  /* 0x0000b40005057a23 */ /* 0x100fe40000010845 */
[--C-:B------:R-:W-:Y:S02]  /*13ad0*/  FFMA.FTZ R7, R7, c[0x0][0x2d0], -R69.reuse ;  /* 0x0000b40007077a23 */ /* 0x100fe40000010845 */
[----:B------:R-:W3:Y:S01]  /*13ae0*/  MUFU.EX2 R236, R8 ;  /* 0x0000000800ec7308 */ /* 0x000ee20000000800 */
[----:B-1----:R-:W-:Y:S01]  /*13af0*/  FSEL R0, R3, RZ, P0 ;  /* 0x000000ff03007208 */ /* 0x002fe20000000000 */
[----:B----4-:R-:W-:Y:S01]  /*13b00*/  FMUL.FTZ R16, R2, R88 ;  /* 0x0000005802107220 */ /* 0x010fe20000410000 */
[----:B------:R-:W-:Y:S01]  /*13b10*/  ISETP.GT.AND P0, PT, R218, R239, PT ;  /* 0x000000efda00720c */ /* 0x000fe20003f04270 */
[----:B------:R-:W-:Y:S02]  /*13b20*/  FMUL.FTZ R17, R2, R89 ;  /* 0x0000005902117220 */ /* 0x000fe40000410000 */
[----:B------:R-:W-:Y:S04]  /*13b30*/  FADD.FTZ R0, -R0, R70 ;  /* 0x0000004600007221 */ /* 0x000fe80000010100 */
[----:B------:R1:W-:Y:S01]  /*13b40*/  MUFU.EX2 R234, R4 ;  /* 0x0000000400ea7308 */ /* 0x0003e20000000800 */
[----:B------:R-:W-:Y:S02]  /*13b50*/  FMUL.FTZ R24, R2, R96 ;  /* 0x0000006002187220 */ /* 0x000fe40000410000 */
[----:B------:R-:W-:Y:S02]  /*13b60*/  FMUL.FTZ R0, R0, c[0x0][0x2d0] ;  /* 0x0000b40000007a20 */ /* 0x000fe40000410000 */
[C---:B-----5:R-:W-:Y:S02]  /*13b70*/  FMUL.FTZ R9, R2.reuse, R81 ;  /* 0x0000005102097220 */ /* 0x060fe40000410000 */
[C---:B------:R-:W-:Y:S02]  /*13b80*/  FMUL.FTZ R25, R2.reuse, R97 ;  /* 0x0000006102197220 */ /* 0x040fe40000410000 */
[--C-:B------:R-:W-:Y:S01]  /*13b90*/  FFMA.FTZ R70, R133, c[0x0][0x2d0], -R69.reuse ;  /* 0x0000b40085467a23 */ /* 0x100fe20000010845 */
[----:B------:R-:W4:Y:S01]  /*13ba0*/  MUFU.EX2 R233, R6 ;  /* 0x0000000600e97308 */ /* 0x000f220000000800 */
[C---:B------:R-:W-:Y:S02]  /*13bb0*/  FMUL.FTZ R32, R2.reuse, R104 ;  /* 0x0000006802207220 */ /* 0x040fe40000410000 */
[----:B------:R-:W-:Y:S01]  /*13bc0*/  FMUL.FTZ R33, R2, R105 ;  /* 0x0000006902217220 */ /* 0x000fe20000410000 */
[----:B---3--:R-:W-:Y:S01]  /*13bd0*/  F2FP.BF16.PACK_AB R74, R236, R237 ;  /* 0x000000edec4a723e */ /* 0x008fe200000010ff */
[C---:B------:R-:W-:Y:S02]  /*13be0*/  FMUL.FTZ R8, R2.reuse, R80 ;  /* 0x0000005002087220 */ /* 0x040fe40000410000 */
[C---:B------:R-:W-:Y:S02]  /*13bf0*/  FMUL.FTZ R52, R2.reuse, R52 ;  /* 0x0000003402347220 */ /* 0x040fe40000410000 */
[C---:B------:R-:W-:Y:S01]  /*13c00*/  FMUL.FTZ R53, R2.reuse, R53 ;  /* 0x0000003502357220 */ /* 0x040fe20000410000 */
[----:B------:R3:W-:Y:S01]  /*13c10*/  MUFU.EX2 R232, R5 ;  /* 0x0000000500e87308 */ /* 0x0007e20000000800 */
[C---:B------:R-:W-:Y:S02]  /*13c20*/  FMUL.FTZ R56, R2.reuse, R56 ;  /* 0x0000003802387220 */ /* 0x040fe40000410000 */
[C---:B------:R-:W-:Y:S02]  /*13c30*/  FMUL.FTZ R57, R2.reuse, R57 ;  /* 0x0000003902397220 */ /* 0x040fe40000410000 */
[C---:B-1----:R-:W-:Y:S02]  /*13c40*/  FMUL.FTZ R4, R2.reuse, R76 ;  /* 0x0000004c02047220 */ /* 0x042fe40000410000 */
[C---:B------:R-:W-:Y:S02]  /*13c50*/  FMUL.FTZ R60, R2.reuse, R60 ;  /* 0x0000003c023c7220 */ /* 0x040fe40000410000 */
[C---:B------:R-:W-:Y:S01]  /*13c60*/  FMUL.FTZ R61, R2.reuse, R61 ;  /* 0x0000003d023d7220 */ /* 0x040fe20000410000 */
[----:B------:R-:W1:Y:S01]  /*13c70*/  MUFU.EX2 R228, R7 ;  /* 0x0000000700e47308 */ /* 0x000e620000000800 */
[C---:B------:R-:W-:Y:S02]  /*13c80*/  FMUL.FTZ R64, R2.reuse, R64 ;  /* 0x0000004002407220 */ /* 0x040fe40000410000 */
[C---:B------:R-:W-:Y:S01]  /*13c90*/  FMUL.FTZ R65, R2.reuse, R65 ;  /* 0x0000004102417220 */ /* 0x040fe20000410000 */
[----:B----4-:R-:W-:Y:S06]  /*13ca0*/  F2FP.BF16.PACK_AB R73, R233, R234 ;  /* 0x000000eae949723e */ /* 0x010fec00000010ff */
[----:B------:R-:W4:Y:S01]  /*13cb0*/  MUFU.EX2 R0, R0 ;  /* 0x0000000000007308 */ /* 0x000f220000000800 */
[----:B---3--:R-:W-:Y:S01]  /*13cc0*/  FMUL.FTZ R5, R2, R77 ;  /* 0x0000004d02057220 */ /* 0x008fe20000410000 */
[----:B-1----:R-:W-:Y:S01]  /*13cd0*/  F2FP.BF16.PACK_AB R75, R228, R232 ;  /* 0x000000e8e44b723e */ /* 0x002fe200000010ff */
[C---:B----4-:R-:W-:Y:S02]  /*13ce0*/  FMUL.FTZ R6, R0.reuse, R78 ;  /* 0x0000004e00067220 */ /* 0x050fe40000410000 */
[C---:B------:R-:W-:Y:S02]  /*13cf0*/  FMUL.FTZ R7, R0.reuse, R79 ;  /* 0x0000004f00077220 */ /* 0x040fe40000410000 */
[----:B------:R-:W1:Y:S01]  /*13d00*/  LDSM.16.MT88.4 R76, [R198+0x3100] ;  /* 0x00310000c64c783b */ /* 0x000e620000004200 */
[C---:B------:R-:W-:Y:S02]  /*13d10*/  FMUL.FTZ R10, R0.reuse, R82 ;  /* 0x00000052000a7220 */ /* 0x040fe40000410000 */
[C---:B------:R-:W-:Y:S02]  /*13d20*/  FMUL.FTZ R11, R0.reuse, R83 ;  /* 0x00000053000b7220 */ /* 0x040fe40000410000 */
[C---:B--2---:R-:W-:Y:S03]  /*13d30*/  HMMA.16816.F32.BF16 R4, R72.reuse, R12, R4 ;  /* 0x0000000c4804723c */ /* 0x044fe60000041804 */
        /* <DEDUP_REMOVED lines=331> */
.L_x_410:
[----:B------:R-:W2:Y:S04]  /*151f0*/  LDL R4, [R1+0xc] ;  /* 0x00000c0001047983 */ /* 0x000ea80000100800 */
[----:B------:R-:W3:Y:S01]  /*15200*/  LDL R2, [R1+0x8] ;  /* 0x0000080001027983 */ /* 0x000ee20000100800 */
[----:B------:R-:W-:-:S02]  /*15210*/  IMAD.MOV.U32 R0, RZ, RZ, c[0x0][0x2c4] ;  /* 0x0000b100ff007624 */ /* 0x000fc400078e00ff */
[----:B------:R-:W-:-:S03]  /*15220*/  IMAD.MOV.U32 R5, RZ, RZ, c[0x0][0x32c] ;  /* 0x0000cb00ff057624 */ /* 0x000fc600078e00ff */
[----:B------:R-:W-:Y:S02]  /*15230*/  ISETP.NE.AND P1, PT, R0, 0x1, PT ;  /* 0x000000010000780c */ /* 0x000fe40003f25270 */
[----:B------:R-:W1:Y:S01]  /*15240*/  S2R R0, SR_CTAID.X ;  /* 0x0000000000007919 */ /* 0x000e620000002500 */
[----:B------:R-:W-:Y:S02]  /*15250*/  ISETP.GE.AND P0, PT, R5, 0x1, PT ;  /* 0x000000010500780c */ /* 0x000fe40003f06270 */
[----:B-1----:R-:W-:Y:S01]  /*15260*/  LEA R0, R0, 0x7f, 0x7 ;  /* 0x0000007f00007811 */ /* 0x002fe200078e38ff */
[----:B--2---:R-:W-:-:S07]  /*15270*/  IMAD.MOV.U32 R6, RZ, RZ, R4 ;  /* 0x000000ffff067224 */ /* 0x004fce00078e0004 */
[----:B------:R-:W-:Y:S01]  /*15280*/  @P1 IMAD.HI.U32 R4, R0, c[0x0][0x2c8], RZ ;  /* 0x0000b20000041a27 */ /* 0x000fe200078e00ff */
[----:B---3--:R-:W-:-:S04]  /*15290*/  IADD3 R2, R2, 0x1, -R6 ;  /* 0x0000000102027810 */ /* 0x008fc80007ffe806 */
[----:B------:R-:W-:-:S05]  /*152a0*/  @P1 SHF.R.U32.HI R0, RZ, c[0x0][0x2cc], R4 ;  /* 0x0000b300ff001a19 */ /* 0x000fca0000011604 */
        /* <DEDUP_REMOVED lines=12> */
.L_x_423:
[----:B------:R-:W-:-:S04]  /*15370*/  MOV R4, 0x1 ;  /* 0x0000000100047802 */ /* 0x000fc80000000f00 */
[----:B------:R-:W-:-:S13]  /*15380*/  ISETP.NE.AND P0, PT, R4, c[0x0][0x32c], PT ;  /* 0x0000cb0004007a0c */ /* 0x000fda0003f05270 */
[----:B------:R-:W-:-:S05]  /*15390*/  @P0 IMAD.HI.U32 R4, R0, c[0x0][0x330], RZ ;  /* 0x0000cc0000040a27 */ /* 0x000fca00078e00ff */
[----:B------:R-:W-:-:S05]  /*153a0*/  @P0 SHF.R.U32.HI R0, RZ, c[0x0][0x334], R4 ;  /* 0x0000cd00ff000a19 */ /* 0x000fca0000011604 */
.L_x_424:
[----:B------:R-:W-:-:S05]  /*153b0*/  IMAD R0, R0, c[0x0][0x32c], RZ ;  /* 0x0000cb0000007a24 */ /* 0x000fca00078e02ff */
[----:B------:R-:W-:-:S04]  /*153c0*/  IMNMX R2, R2, R0, !PT ;  /* 0x0000000002027217 */ /* 0x000fc80007800200 */
.L_x_422:
        /* <DEDUP_REMOVED lines=8> */
[----:B------:R-:W-:Y:S02]  /*15450*/  MOV R70, R3 ;  /* 0x0000000300467202 */ /* 0x000fe40000000f00 */
[----:B------:R-:W-:Y:S02]  /*15460*/  MOV R69, R68 ;  /* 0x0000004400457202 */ /* 0x000fe40000000f00 */
[----:B------:R-:W-:Y:S02]  /*15470*/  MOV R218, R216 ;  /* 0x000000d800da7202 */ /* 0x000fe40000000f00 */
.L_x_428:
[----:B------:R-:W-:Y:S04]  /*15480*/  DEPBAR.LE SB0, 0x0 ;  /* 0x000080000000791a */ /* 0x000fe80000000000 */
[----:B------:R-:W-:Y:S01]  /*15490*/  BAR.SYNC.DEFER_BLOCKING 0x0 ;  /* 0x0000000000007b1d */ /* 0x000fe20000010000 */
[----:B------:R-:W-:Y:S02]  /*154a0*/  ISETP.GT.AND P0, PT, R252, R218, PT ;  /* 0x000000dafc00720c */ /* 0x000fe40003f04270 */
[C---:B------:R-:W-:Y:S02]  /*154b0*/  IADD3 R0, R224.reuse, 0x40, RZ ;  /* 0x00000040e0007810 */ /* 0x040fe40007ffe0ff */
[----:B------:R-:W-:Y:S02]  /*154c0*/  ISETP.GE.AND P2, PT, R224, c[0x0][0x1d4], PT ;  /* 0x00007500e0007a0c */ /* 0x000fe40003f46270 */
[----:B------:R-:W-:Y:S02]  /*154d0*/  ISETP.GE.AND P3, PT, R0, c[0x0][0x1d4], PT ;  /* 0x0000750000007a0c */ /* 0x000fe40003f66270 */
[----:B------:R-:W-:Y:S01]  /*154e0*/  SHF.R.S32.HI R68, RZ, 0x1f, R224 ;  /* 0x0000001fff447819 */ /* 0x000fe200000114e0 */
[----:B------:R2:W3:Y:S04]  /*154f0*/  LDSM.16.M88.4 R8, [R196+0x8100] ;  /* 0x00810000c408783b */ /* 0x0004e80000000200 */
[----:B------:R2:W4:Y:S04]  /*15500*/  LDSM.16.M88.4 R16, [R196+0x8900] ;  /* 0x00890000c410783b */ /* 0x0005280000000200 */
[----:B------:R2:W1:Y:S04]  /*15510*/  LDSM.16.M88.4 R24, [R196+0x9100] ;  /* 0x00910000c418783b */ /* 0x0004680000000200 */
        /* <DEDUP_REMOVED lines=10> */
[----:B---34-:R-:W3:Y:S01]  /*155c0*/  S2R R12, SR_CTAID.Y ;  /* 0x00000000000c7919 */ /* 0x018ee20000002600 */
[----:B------:R-:W-:Y:S01]  /*155d0*/  SHF.R.S32.HI R0, RZ, 0x1f, R220 ;  /* 0x0000001fff007819 */ /* 0x000fe200000114dc */
[----:B------:R-:W-:Y:S01]  /*155e0*/  IMAD.WIDE.U32 R2, R220, c[0x0][0x208], RZ ;  /* 0x00008200dc027a25 */ /* 0x000fe200078e00ff */
[----:B-1----:R-:W-:Y:S02]  /*155f0*/  SHF.R.S32.HI R4, RZ, 0x1f, R217 ;  /* 0x0000001fff047819 */ /* 0x002fe400000114d9 */
        /* <DEDUP_REMOVED lines=10> */
[----:B---3--:R-:W-:Y:S03]  /*156a0*/  SHF.R.S32.HI R5, RZ, 0x1f, R12 ;  /* 0x0000001fff057819 */ /* 0x008fe6000001140c */
[----:B------:R-:W-:Y:S04]  /*156b0*/  IMAD.WIDE.U32 R6, R12, c[0x0][0x210], RZ ;  /* 0x000084000c067a25 */ /* 0x000fe800078e00ff */
[----:B------:R-:W-:Y:S01]  /*156c0*/  IMAD R5, R5, c[0x0][0x210], RZ ;  /* 0x0000840005057a24 */ /* 0x000fe200078e02ff */
[----:B------:R-:W-:Y:S03]  /*156d0*/  IADD3 R0, P0, R6, R2, RZ ;  /* 0x0000000206007210 */ /* 0x000fe60007f1e0ff */
[----:B------:R-:W-:Y:S04]  /*156e0*/  IMAD R5, R12, c[0x0][0x214], R5 ;  /* 0x000085000c057a24 */ /* 0x000fe800078e0205 */
[----:B------:R-:W-:Y:S05]  /*156f0*/  IMAD.IADD R5, R7, 0x1, R5 ;  /* 0x0000000107057824 */ /* 0x000fea00078e0205 */
[----:B------:R-:W-:Y:S02]  /*15700*/  IADD3.X R3, R5, R3, R4, P0, !PT ;  /* 0x0000000305037210 */ /* 0x000fe400007fe404 */
[C---:B------:R-:W-:Y:S02]  /*15710*/  LEA R2, P0, R0.reuse, c[0x0][0x1f8], 0x1 ;  /* 0x00007e0000027a11 */ /* 0x040fe400078008ff */
[----:B------:R-:W-:Y:S02]  /*15720*/  IADD3 R4, -R229, 0x10, RZ ;  /* 0x00000010e5047810 */ /* 0x000fe40007ffe1ff */
[----:B------:R-:W-:Y:S01]  /*15730*/  LEA.HI.X R0, R0, c[0x0][0x1fc], R3, 0x1, P0 ;  /* 0x00007f0000007a11 */ /* 0x000fe200000f0c03 */
[----:B------:R-:W1:Y:S01]  /*15740*/  SHFL.IDX PT, R23, R2, 0x2, 0x181f ;  /* 0x00581f0002177f89 */ /* 0x000e6200000e0000 */
[----:B------:R-:W-:Y:S01]  /*15750*/  IMAD.SHL.U32 R3, R230, 0x2, RZ ;  /* 0x00000002e6037824 */ /* 0x000fe200078e00ff */
[----:B------:R-:W-:Y:S02]  /*15760*/  LOP3.LUT R20, R4, 0xf, RZ, 0xc0, !PT ;  /* 0x0000000f04147812 */ /* 0x000fe400078ec0ff */
[----:B------:R-:W3:Y:S01]  /*15770*/  SHFL.IDX PT, R28, R0, 0x2, 0x181f ;  /* 0x00581f00001c7f89 */ /* 0x000ee200000e0000 */
[----:B------:R-:W-:Y:S03]  /*15780*/  SHF.L.U64.HI R4, R230, 0x1, R251 ;  /* 0x00000001e6047819 */ /* 0x000fe600000102fb */
[----:B------:R-:W4:Y:S04]  /*15790*/  SHFL.IDX PT, R5, R2, RZ, 0x181f ;  /* 0x00181fff02057589 */ /* 0x000f2800000e0000 */
[----:B------:R-:W5:Y:S04]  /*157a0*/  SHFL.IDX PT, R6, R0, RZ, 0x181f ;  /* 0x00181fff00067589 */ /* 0x000f6800000e0000 */
[----:B------:R2:W-:Y:S04]  /*157b0*/  SHFL.IDX PT, R22, R0, 0x1, 0x181f ;  /* 0x00381f0000167f89 */ /* 0x0005e800000e0000 */
[----:B------:R-:W5:Y:S01]  /*157c0*/  SHFL.IDX PT, R2, R2, 0x1, 0x181f ;  /* 0x00381f0002027f89 */ /* 0x000f6200000e0000 */
[----:B-1----:R-:W-:Y:S04]  /*157d0*/  IADD3 R20, P1, P0, R20, R23, R3 ;  /* 0x0000001714147210 */ /* 0x002fe8000783e003 */
[----:B---3--:R-:W-:Y:S02]  /*157e0*/  IADD3.X R21, RZ, R28, R4, P1, P0 ;  /* 0x0000001cff157210 */ /* 0x008fe40000fe0404 */
[C---:B----4-:R-:W-:Y:S02]  /*157f0*/  IADD3 R14, P0, R5.reuse, R29, RZ ;  /* 0x0000001d050e7210 */ /* 0x050fe40007f1e0ff */
[----:B--2---:R-:W-:Y:S05]  /*15800*/  SHF.L.U64.HI R0, R224, 0x1, R68 ;  /* 0x00000001e0007819 */ /* 0x004fea0000010244 */
[C---:B-----5:R-:W-:Y:S01]  /*15810*/  IMAD.X R15, R6.reuse, 0x1, R0, P0 ;  /* 0x00000001060f7824 */ /* 0x060fe200000e0600 */
        /* <DEDUP_REMOVED lines=15> */
.L_x_426:
[C---:B-1-34-:R-:W-:Y:S01]  /*15910*/  HMMA.16816.F32.BF16 R4, R124.reuse, R8, RZ ;  /* 0x000000087c04723c */ /* 0x05afe200000418ff */
[----:B------:R-:W1:Y:S02]  /*15920*/  LDSM.16.M88.4 R156, [R202+0x8100] ;  /* 0x00810000ca9c783b */ /* 0x000e640000000200 */
[----:B------:R-:W-:Y:S05]  /*15930*/  ISETP.GT.AND P0, PT, R218, R252, PT ;  /* 0x000000fcda00720c */ /* 0x000fea0003f04270 */
[C---:B------:R-:W-:Y:S01]  /*15940*/  HMMA.16816.F32.BF16 R8, R124.reuse, R10, RZ ;  /* 0x0000000a7c08723c */ /* 0x040fe200000418ff */
[----:B------:R-:W0:Y:S07]  /*15950*/  LDGDEPBAR ;  /* 0x00000000000079af */ /* 0x000e2e0000000000 */
[C---:B------:R-:W-:Y:S01]  /*15960*/  HMMA.16816.F32.BF16 R12, R124.reuse, R16, RZ ;  /* 0x000000107c0c723c */ /* 0x040fe200000418ff */
[----:B------:R-:W3:Y:S07]  /*15970*/  LDSM.16.M88.4 R160, [R202+0x8900] ;  /* 0x00890000caa0783b */ /* 0x000eee0000000200 */
[C---:B------:R-:W-:Y:S01]  /*15980*/  HMMA.16816.F32.BF16 R16, R124.reuse, R18, RZ ;  /* 0x000000127c10723c */ /* 0x040fe200000418ff */
[----:B------:R-:W-:Y:S07]  /*15990*/  LDSM.16.M88.4 R164, [R202+0xa100] ;  /* 0x00a10000caa4783b */ /* 0x000fee0000000200 */
[C---:B------:R-:W-:Y:S01]  /*159a0*/  HMMA.16816.F32.BF16 R20, R124.reuse, R24, RZ ;  /* 0x000000187c14723c */ /* 0x040fe200000418ff */
        /* <DEDUP_REMOVED lines=11> */
[----:B------:R-:W4:Y:S07]  /*15a60*/  LDSM.16.M88.4 R72, [R202+0x9100] ;  /* 0x00910000ca48783b */ /* 0x000f2e0000000200 */
[C---:B------:R-:W-:Y:S08]  /*15a70*/  HMMA.16816.F32.BF16 R12, R128.reuse, R132, R12 ;  /* 0x00000084800c723c */ /* 0x040ff0000004180c */
[C---:B------:R-:W-:Y:S01]  /*15a80*/  HMMA.16816.F32.BF16 R16, R128.reuse, R134, R16 ;  /* 0x000000868010723c */ /* 0x040fe20000041810 */
[----:B------:R-:W5:Y:S07]  /*15a90*/  LDSM.16.M88.4 R132, [R202+0x9900] ;  /* 0x00990000ca84783b */ /* 0x000f6e0000000200 */
[C---:B------:R-:W-:Y:S08]  /*15aa0*/  HMMA.16816.F32.BF16 R20, R128.reuse, R136, R20 ;  /* 0x000000888014723c */ /* 0x040ff00000041814 */
[C---:B------:R-:W-:Y:S01]  /*15ab0*/  HMMA.16816.F32.BF16 R24, R128.reuse, R138, R24 ;  /* 0x0000008a8018723c */ /* 0x040fe20000041818 */
[----:B------:R-:W2:Y:S07]  /*15ac0*/  LDSM.16.M88.4 R136, [R199] ;  /* 0x00000000c788783b */ /* 0x000eae0000000200 */
[C---:B------:R-:W-:Y:S08]  /*15ad0*/  HMMA.16816.F32.BF16 R28, R128.reuse, R140, R28 ;  /* 0x0000008c801c723c */ /* 0x040ff0000004181c */
[C---:B------:R-:W-:Y:S01]  /*15ae0*/  HMMA.16816.F32.BF16 R32, R128.reuse, R142, R32 ;  /* 0x0000008e8020723c */ /* 0x040fe20000041820 */
[----:B------:R-:W2:Y:S07]  /*15af0*/  LDSM.16.M88.4 R140, [R199+0x800] ;  /* 0x00080000c78c783b */ /* 0x000eae0000000200 */
[C---:B------:R-:W-:Y:S08]  /*15b00*/  HMMA.16816.F32.BF16 R36, R128.reuse, R144, R36 ;  /* 0x000000908024723c */ /* 0x040ff00000041824 */
[C---:B------:R-:W-:Y:S01]  /*15b10*/  HMMA.16816.F32.BF16 R40, R128.reuse, R146, R40 ;  /* 0x000000928028723c */ /* 0x040fe20000041828 */
[----:B------:R-:W2:Y:S07]  /*15b20*/  LDSM.16.M88.4 R144, [R199+0x1000] ;  /* 0x00100000c790783b */ /* 0x000eae0000000200 */
[C---:B------:R-:W-:Y:S08]  /*15b30*/  HMMA.16816.F32.BF16 R44, R128.reuse, R148, R44 ;  /* 0x00000094802c723c */ /* 0x040ff0000004182c */
[----:B------:R-:W-:Y:S01]  /*15b40*/  HMMA.16816.F32.BF16 R48, R128, R150, R48 ;  /* 0x000000968030723c */ /* 0x000fe20000041830 */
[----:B------:R-:W2:Y:S07]  /*15b50*/  LDSM.16.M88.4 R148, [R199+0x1800] ;  /* 0x00180000c794783b */ /* 0x000eae0000000200 */
[C---:B-1----:R-:W-:Y:S08]  /*15b60*/  HMMA.16816.F32.BF16 R4, R152.reuse, R156, R4 ;  /* 0x0000009c9804723c */ /* 0x042ff00000041804 */
[C---:B------:R-:W-:Y:S01]  /*15b70*/  HMMA.16816.F32.BF16 R8, R152.reuse, R158, R8 ;  /* 0x0000009e9808723c */ /* 0x040fe20000041808 */
[----:B------:R-:W1:Y:S07]  /*15b80*/  LDSM.16.M88.4 R156, [R199+0x2000] ;  /* 0x00200000c79c783b */ /* 0x000e6e0000000200 */
[C---:B---3--:R-:W-:Y:S08]  /*15b90*/  HMMA.16816.F32.BF16 R12, R152.reuse, R160, R12 ;  /* 0x000000a0980c723c */ /* 0x048ff0000004180c */
[C---:B------:R-:W-:Y:S01]  /*15ba0*/  HMMA.16816.F32.BF16 R16, R152.reuse, R162, R16 ;  /* 0x000000a29810723c */ /* 0x040fe20000041810 */
[----:B------:R-:W-:Y:S07]  /*15bb0*/  LDSM.16.M88.4 R160, [R196+0xb900] ;  /* 0x00b90000c4a0783b */ /* 0x000fee0000000200 */
[C---:B----4-:R-:W-:Y:S08]  /*15bc0*/  HMMA.16816.F32.BF16 R20, R152.reuse, R72, R20 ;  /* 0x000000489814723c */ /* 0x050ff00000041814 */
[C---:B------:R-:W-:Y:S01]  /*15bd0*/  HMMA.16816.F32.BF16 R24, R152.reuse, R74, R24 ;  /* 0x0000004a9818723c */ /* 0x040fe20000041818 */
[----:B------:R-:W3:Y:S07]  /*15be0*/  LDSM.16.M88.4 R72, [R199+0x2800] ;  /* 0x00280000c748783b */ /* 0x000eee0000000200 */
[C---:B-----5:R-:W-:Y:S08]  /*15bf0*/  HMMA.16816.F32.BF16 R28, R152.reuse, R132, R28 ;  /* 0x00000084981c723c */ /* 0x060ff0000004181c */
[C---:B------:R-:W-:Y:S01]  /*15c00*/  HMMA.16816.F32.BF16 R32, R152.reuse, R134, R32 ;  /* 0x000000869820723c */ /* 0x040fe20000041820 */
[----:B------:R-:W4:Y:S07]  /*15c10*/  LDSM.16.M88.4 R132, [R196+0xb100] ;  /* 0x00b10000c484783b */ /* 0x000f2e0000000200 */
[C---:B------:R-:W-:Y:S08]  /*15c20*/  HMMA.16816.F32.BF16 R36, R152.reuse, R164, R36 ;  /* 0x000000a49824723c */ /* 0x040ff00000041824 */
        /* <DEDUP_REMOVED lines=10> */
[----:B------:R-:W2:Y:S07]  /*15cd0*/  LDSM.16.M88.4 R140, [R196+0xd900] ;  /* 0x00d90000c48c783b */ /* 0x000eae0000000200 */
[C---:B------:R-:W-:Y:S08]  /*15ce0*/  HMMA.16816.F32.BF16 R20, R172.reuse, R144, R20 ;  /* 0x00000090ac14723c */ /* 0x040ff00000041814 */
[C---:B------:R-:W-:Y:S01]  /*15cf0*/  HMMA.16816.F32.BF16 R24, R172.reuse, R146, R24 ;  /* 0x00000092ac18723c */ /* 0x040fe20000041818 */
[----:B------:R-:W2:Y:S07]  /*15d00*/  LDSM.16.M88.4 R144, [R209] ;  /* 0x00000000d190783b */ /* 0x000eae0000000200 */
[C---:B------:R-:W-:Y:S08]  /*15d10*/  HMMA.16816.F32.BF16 R28, R172.reuse, R148, R28 ;  /* 0x00000094ac1c723c */ /* 0x040ff0000004181c */
[C---:B------:R-:W-:Y:S01]  /*15d20*/  HMMA.16816.F32.BF16 R32, R172.reuse, R150, R32 ;  /* 0x00000096ac20723c */ /* 0x040fe20000041820 */
[----:B------:R-:W2:Y:S07]  /*15d30*/  LDSM.16.M88.4 R148, [R208] ;  /* 0x00000000d094783b */ /* 0x000eae0000000200 */
[C---:B-1----:R-:W-:Y:S08]  /*15d40*/  HMMA.16816.F32.BF16 R36, R172.reuse, R156, R36 ;  /* 0x0000009cac24723c */ /* 0x042ff00000041824 */
[C---:B------:R-:W-:Y:S01]  /*15d50*/  HMMA.16816.F32.BF16 R40, R172.reuse, R158, R40 ;  /* 0x0000009eac28723c */ /* 0x040fe20000041828 */
[----:B------:R-:W-:Y:S07]  /*15d60*/  LDSM.16.M88.4 R156, [R205] ;  /* 0x00000000cd9c783b */ /* 0x000fee0000000200 */
[C---:B---3--:R-:W-:Y:S08]  /*15d70*/  HMMA.16816.F32.BF16 R44, R172.reuse, R72, R44 ;  /* 0x00000048ac2c723c */ /* 0x048ff0000004182c */
[----:B------:R-:W-:Y:S01]  /*15d80*/  HMMA.16816.F32.BF16 R48, R172, R74, R48 ;  /* 0x0000004aac30723c */ /* 0x000fe20000041830 */
[----:B------:R-:W1:Y:S07]  /*15d90*/  LDSM.16.M88.4 R72, [R207] ;  /* 0x00000000cf48783b */ /* 0x000e6e0000000200 */
[C---:B----4-:R-:W-:Y:S08]  /*15da0*/  HMMA.16816.F32.BF16 R4, R176.reuse, R132, R4 ;  /* 0x00000084b004723c */ /* 0x050ff00000041804 */
[C---:B------:R-:W-:Y:S01]  /*15db0*/  HMMA.16816.F32.BF16 R8, R176.reuse, R134, R8 ;  /* 0x00000086b008723c */ /* 0x040fe20000041808 */
[----:B------:R-:W3:Y:S07]  /*15dc0*/  LDSM.16.M88.4 R132, [R206] ;  /* 0x00000000ce84783b */ /* 0x000eee0000000200 */
[C---:B------:R-:W-:Y:S08]  /*15dd0*/  HMMA.16816.F32.BF16 R12, R176.reuse, R160, R12 ;  /* 0x000000a0b00c723c */ /* 0x040ff0000004180c */
[C---:B------:R-:W-:Y:S01]  /*15de0*/  HMMA.16816.F32.BF16 R16, R176.reuse, R162, R16 ;  /* 0x000000a2b010723c */ /* 0x040fe20000041810 */
[----:B------:R-:W4:Y:S07]  /*15df0*/  LDSM.16.M88.4 R160, [R204] ;  /* 0x00000000cca0783b */ /* 0x000f2e0000000200 */
[C---:B-----5:R-:W-:Y:S08]  /*15e00*/  HMMA.16816.F32.BF16 R20, R176.reuse, R164, R20 ;  /* 0x000000a4b014723c */ /* 0x060ff00000041814 */
[C---:B------:R-:W-:Y:S01]  /*15e10*/  HMMA.16816.F32.BF16 R24, R176.reuse, R166, R24 ;  /* 0x000000a6b018723c */ /* 0x040fe20000041818 */
[----:B------:R-:W5:Y:S07]  /*15e20*/  LDSM.16.M88.4 R164, [R202+0xb100] ;  /* 0x00b10000caa4783b */ /* 0x000f6e0000000200 */
[C---:B------:R-:W-:Y:S08]  /*15e30*/  HMMA.16816.F32.BF16 R28, R176.reuse, R168, R28 ;  /* 0x000000a8b01c723c */ /* 0x040ff0000004181c */
[C---:B------:R-:W-:Y:S01]  /*15e40*/  HMMA.16816.F32.BF16 R32, R176.reuse, R170, R32 ;  /* 0x000000aab020723c */ /* 0x040fe20000041820 */
[----:B------:R-:W-:Y:S07]  /*15e50*/  LDSM.16.M88.4 R168, [R202+0xd100] ;  /* 0x00d10000caa8783b */ /* 0x000fee0000000200 */
[C---:B--2---:R-:W-:Y:S08]  /*15e60*/  HMMA.16816.F32.BF16 R36, R176.reuse, R136, R36 ;  /* 0x00000088b024723c */ /* 0x044ff00000041824 */
[C---:B------:R-:W-:Y:S01]  /*15e70*/  HMMA.16816.F32.BF16 R40, R176.reuse, R138, R40 ;  /* 0x0000008ab028723c */ /* 0x040fe20000041828 */
[----:B------:R-:W2:Y:S07]  /*15e80*/  LDSM.16.M88.4 R136, [R202+0xb900] ;  /* 0x00b90000ca88783b */ /* 0x000eae0000000200 */
[C---:B------:R-:W-:Y:S08]  /*15e90*/  HMMA.16816.F32.BF16 R44, R176.reuse, R140, R44 ;  /* 0x0000008cb02c723c */ /* 0x040ff0000004182c */
        /* <DEDUP_REMOVED lines=10> */
[----:B------:R-:W1:Y:S07]  /*15f40*/  LDSM.16.M88.4 R72, [R199+0x3800] ;  /* 0x00380000c748783b */ /* 0x000e6e0000000200 */
[C---:B---3--:R-:W-:Y:S08]  /*15f50*/  HMMA.16816.F32.BF16 R28, R180.reuse, R132, R28 ;  /* 0x00000084b41c723c */ /* 0x048ff0000004181c */
[C---:B------:R-:W-:Y:S08]  /*15f60*/  HMMA.16816.F32.BF16 R32, R180.reuse, R134, R32 ;  /* 0x00000086b420723c */ /* 0x040ff00000041820 */
[C---:B------:R-:W-:Y:S08]  /*15f70*/  HMMA.16816.F32.BF16 R36, R180.reuse, R156, R36 ;  /* 0x0000009cb424723c */ /* 0x040ff00000041824 */
[C---:B------:R-:W-:Y:S08]  /*15f80*/  HMMA.16816.F32.BF16 R40, R180.reuse, R158, R40 ;  /* 0x0000009eb428723c */ /* 0x040ff00000041828 */
[C---:B----4-:R-:W-:Y:S08]  /*15f90*/  HMMA.16816.F32.BF16 R44, R180.reuse, R160, R44 ;  /* 0x000000a0b42c723c */ /* 0x050ff0000004182c */
[----:B------:R-:W-:Y:S08]  /*15fa0*/  HMMA.16816.F32.BF16 R48, R180, R162, R48 ;  /* 0x000000a2b430723c */ /* 0x000ff00000041830 */
[C---:B-----5:R-:W-:Y:S08]  /*15fb0*/  HMMA.16816.F32.BF16 R4, R184.reuse, R164, R4 ;  /* 0x000000a4b804723c */ /* 0x060ff00000041804 */
        /* <DEDUP_REMOVED lines=127> */
[----:B------:R-:W-:Y:S02]  /*167b0*/  IMAD.MOV.U32 R217, RZ, RZ, RZ ;  /* 0x000000ffffd97224 */ /* 0x000fe400078e00ff */
[----:B----4-:R-:W-:Y:S01]  /*167c0*/  IMAD.SHL.U32 R17, R224, 0x2, RZ ;  /* 0x00000002e0117824 */ /* 0x010fe200078e00ff */
        /* <DEDUP_REMOVED lines=12> */
[----:B----4-:R-:W-:Y:S01]  /*16890*/  @!P1 IADD3 R3, P0, R0, R226, RZ ;  /* 0x000000e200039210 */ /* 0x010fe20007f1e0ff */
        /* <DEDUP_REMOVED lines=36> */
[C---:B---3--:R-:W-:Y:S02]  /*16ae0*/  IADD3 R10, P0, R5.reuse, R17, RZ ;  /* 0x00000011050a7210 */ /* 0x048fe40007f1e0ff */
        /* <DEDUP_REMOVED lines=17> */
.L_x_427:
[----:B--234-:R-:W-:Y:S01]  /*16c00*/  FMNMX.FTZ R0, R132, R69, !PT ;  /* 0x0000004584007209 */ /* 0x01cfe20007810000 */
[----:B-1----:R-:W-:Y:S01]  /*16c10*/  LDSM.16.MT88.4 R12, [R197+0x100] ;  /* 0x00010000c50c783b */ /* 0x002fe20000004200 */
        /* <DEDUP_REMOVED lines=66> */
[----:B------:R-:W-:Y:S02]  /*17040*/  FFMA.FTZ R32, R74, c[0x0][0x2d0], -R143 ;  /* 0x0000b4004a207a23 */ /* 0x000fe4000001088f */
[--C-:B------:R-:W-:Y:S02]  /*17050*/  FFMA.FTZ R8, R138, c[0x0][0x2d0], -R69.reuse ;  /* 0x0000b4008a087a23 */ /* 0x100fe40000010845 */
[--C-:B------:R-:W-:Y:S02]  /*17060*/  FFMA.FTZ R6, R134, c[0x0][0x2d0], -R69.reuse ;  /* 0x0000b40086067a23 */ /* 0x100fe40000010845 */
[----:B------:R-:W-:Y:S01]  /*17070*/  FFMA.FTZ R40, R139, c[0x0][0x2d0], -R69 ;  /* 0x0000b4008b287a23 */ /* 0x000fe20000010845 */
[----:B------:R2:W3:Y:S01]  /*17080*/  MUFU.EX2 R2, R0 ;  /* 0x0000000000027308 */ /* 0x0004e20000000800 */
[----:B------:R-:W-:Y:S02]  /*17090*/  FFMA.FTZ R48, R141, c[0x0][0x2d0], -R143 ;  /* 0x0000b4008d307a23 */ /* 0x000fe4000001088f */
[----:B------:R-:W-:Y:S07]  /*170a0*/  FFMA.FTZ R71, R71, c[0x0][0x2d0], -R69 ;  /* 0x0000b40047477a23 */ /* 0x000fee0000010845 */
[----:B------:R4:W-:Y:S01]  /*170b0*/  MUFU.EX2 R242, R8 ;  /* 0x0000000800f27308 */ /* 0x0009e20000000800 */
[--C-:B-1----:R-:W-:Y:S09]  /*170c0*/  FFMA.FTZ R4, R137, c[0x0][0x2d0], -R143.reuse ;  /* 0x0000b40089047a23 */ /* 0x102ff2000001088f */
        /* <DEDUP_REMOVED lines=18> */
[----:B------:R-:W-:Y:S01]  /*171f0*/  FMUL.FTZ R52, R2, R52 ;  /* 0x0000003402347220 */ /* 0x000fe20000410000 */
        /* <DEDUP_REMOVED lines=14> */
[----:B-1----:R-:W-:Y:S02]  /*172e0*/  FFMA.FTZ R4, R73, c[0x0][0x2d0], -R143 ;  /* 0x0000b40049047a23 */ /* 0x002fe4000001088f */
[C---:B------:R-:W-:Y:S02]  /*172f0*/  FMUL.FTZ R19, R0.reuse, R91 ;  /* 0x0000005b00137220 */ /* 0x040fe40000410000 */
[C---:B------:R-:W-:Y:S01]  /*17300*/  FMUL.FTZ R26, R0.reuse, R98 ;  /* 0x00000062001a7220 */ /* 0x040fe20000410000 */
[----:B------:R1:W5:Y:S01]  /*17310*/  MUFU.EX2 R245, R4 ;  /* 0x0000000400f57308 */ /* 0x0003620000000800 */
[C---:B------:R-:W-:Y:S01]  /*17320*/  FMUL.FTZ R27, R0.reuse, R99 ;  /* 0x00000063001b7220 */ /* 0x040fe20000410000 */
[----:B------:R-:W-:Y:S01]  /*17330*/  LDSM.16.MT88.4 R88, [R200+0x3100] ;  /* 0x00310000c858783b */ /* 0x000fe20000004200 */
[----:B------:R-:W-:Y:S02]  /*17340*/  FMUL.FTZ R34, R0, R106 ;  /* 0x0000006a00227220 */ /* 0x000fe40000410000 */
        /* <DEDUP_REMOVED lines=12> */
[C---:B------:R-:W-:Y:S02]  /*17410*/  FMUL.FTZ R55, R0.reuse, R55 ;  /* 0x0000003700377220 */ /* 0x040fe40000410000 */
        /* <DEDUP_REMOVED lines=16> */
[----:B-1----:R-:W-:Y:S09]  /*17520*/  FFMA.FTZ R4, R136, c[0x0][0x2d0], -R69 ;  /* 0x0000b40088047a23 */ /* 0x002ff20000010845 */
[----:B------:R-:W1:Y:S01]  /*17530*/  MUFU.EX2 R240, R4 ;  /* 0x0000000400f07308 */ /* 0x000e620000000800 */
[--C-:B--2---:R-:W-:Y:S09]  /*17540*/  FFMA.FTZ R70, R146, c[0x0][0x2d0], -R143.reuse ;  /* 0x0000b40092467a23 */ /* 0x104ff2000001088f */
[----:B------:R-:W-:Y:S01]  /*17550*/  MUFU.EX2 R71, R71 ;  /* 0x0000004700477308 */ /* 0x000fe20000000800 */
[----:B---3--:R-:W-:Y:S02]  /*17560*/  FMUL.FTZ R48, R2, R120 ;  /* 0x0000007802307220 */ /* 0x008fe40000410000 */
[----:B------:R-:W-:Y:S01]  /*17570*/  LDSM.16.MT88.4 R120, [R198+0x5900] ;  /* 0x00590000c678783b */ /* 0x000fe20000004200 */
[----:B-1----:R-:W-:Y:S01]  /*17580*/  F2FP.BF16.PACK_AB R79, R240, R241 ;  /* 0x000000f1f04f723e */ /* 0x002fe200000010ff */
[C---:B------:R-:W-:Y:S01]  /*17590*/  FMUL.FTZ R4, R2.reuse, R76 ;  /* 0x0000004c02047220 */ /* 0x040fe20000410000 */
        /* <DEDUP_REMOVED lines=47> */
[----:B-1----:R-:W-:Y:S04]  /*17890*/  FFMA.FTZ R70, R147, c[0x0][0x2d0], -R143 ;  /* 0x0000b40093467a23 */ /* 0x002fe8000001088f */
        /* <DEDUP_REMOVED lines=15> */
[----:B-1----:R-:W-:Y:S06]  /*17990*/  FFMA.FTZ R70, R149, c[0x0][0x2d0], -R69 ;  /* 0x0000b40095467a23 */ /* 0x002fec0000010845 */
        /* <DEDUP_REMOVED lines=15> */
[----:B-1----:R-:W-:Y:S04]  /*17a90*/  FFMA.FTZ R70, R150, c[0x0][0x2d0], -R143 ;  /* 0x0000b40096467a23 */ /* 0x002fe8000001088f */
        /* <DEDUP_REMOVED lines=15> */
[----:B-1----:R-:W-:Y:S03]  /*17b90*/  FFMA.FTZ R70, R157, c[0x0][0x2d0], -R69 ;  /* 0x0000b4009d467a23 */ /* 0x002fe60000010845 */
        /* <DEDUP_REMOVED lines=12> */
[----:B-1----:R-:W-:Y:S04]  /*17c60*/  FFMA.FTZ R70, R159, c[0x0][0x2d0], -R143 ;  /* 0x0000b4009f467a23 */ /* 0x002fe8000001088f */
        /* <DEDUP_REMOVED lines=15> */
[----:B-1----:R-:W-:Y:S04]  /*17d60*/  FFMA.FTZ R70, R161, c[0x0][0x2d0], -R69 ;  /* 0x0000b400a1467a23 */ /* 0x002fe80000010845 */
        /* <DEDUP_REMOVED lines=13> */
[----:B-1----:R-:W-:Y:S04]  /*17e40*/  FFMA.FTZ R70, R163, c[0x0][0x2d0], -R143 ;  /* 0x0000b400a3467a23 */ /* 0x002fe8000001088f */
[----:B------:R1:W1:Y:S02]  /*17e50*/  MUFU.EX2 R148, R70 ;  /* 0x0000004600947308 */ /* 0x0002640000000800 */
[--C-:B-1----:R-:W-:Y:S01]  /*17e60*/  FFMA.FTZ R70, R164, c[0x0][0x2d0], -R69.reuse ;  /* 0x0000b400a4467a23 */ /* 0x102fe20000010845 */
[----:B------:R-:W-:Y:S07]  /*17e70*/  F2FP.BF16.PACK_AB R78, R148, R149 ;  /* 0x00000095944e723e */ /* 0x000fee00000010ff */
[----:B------:R1:W-:Y:S02]  /*17e80*/  MUFU.EX2 R147, R70 ;  /* 0x0000004600937308 */ /* 0x0003e40000000800 */
[----:B-1----:R-:W-:Y:S08]  /*17e90*/  FFMA.FTZ R70, R165, c[0x0][0x2d0], -R69 ;  /* 0x0000b400a5467a23 */ /* 0x002ff00000010845 */
        /* <DEDUP_REMOVED lines=8> */
[----:B-1----:R-:W-:Y:S04]  /*17f20*/  FFMA.FTZ R70, R167, c[0x0][0x2d0], -R143 ;  /* 0x0000b400a7467a23 */ /* 0x002fe8000001088f */
        /* <DEDUP_REMOVED lines=16> */
[----:B-1----:R-:W-:Y:S04]  /*18030*/  FFMA.FTZ R70, R170, c[0x0][0x2d0], -R69 ;  /* 0x0000b400aa467a23 */ /* 0x002fe80000010845 */
        /* <DEDUP_REMOVED lines=13> */
[----:B-1----:R-:W-:Y:S04]  /*18110*/  FFMA.FTZ R70, R171, c[0x0][0x2d0], -R143 ;  /* 0x0000b400ab467a23 */ /* 0x002fe8000001088f */
[----:B------:R1:W3:Y:S02]  /*18120*/  MUFU.EX2 R139, R70 ;  /* 0x00000046008b7308 */ /* 0x0002e40000000800 */
[--C-:B-1----:R-:W-:Y:S01]  /*18130*/  FFMA.FTZ R70, R188, c[0x0][0x2d0], -R69.reuse ;  /* 0x0000b400bc467a23 */ /* 0x102fe20000010845 */
[----:B---3--:R-:W-:Y:S07]  /*18140*/  F2FP.BF16.PACK_AB R78, R139, R140 ;  /* 0x0000008c8b4e723e */ /* 0x008fee00000010ff */
[----:B------:R1:W-:Y:S02]  /*18150*/  MUFU.EX2 R138, R70 ;  /* 0x00000046008a7308 */ /* 0x0003e40000000800 */
[----:B-1----:R-:W-:Y:S08]  /*18160*/  FFMA.FTZ R70, R189, c[0x0][0x2d0], -R69 ;  /* 0x0000b400bd467a23 */ /* 0x002ff00000010845 */
        /* <DEDUP_REMOVED lines=8> */
[----:B-1----:R-:W-:Y:S04]  /*181f0*/  FFMA.FTZ R70, R190, c[0x0][0x2d0], -R143 ;  /* 0x0000b400be467a23 */ /* 0x002fe8000001088f */
        /* <DEDUP_REMOVED lines=96> */
.L_x_425:
[----:B------:R-:W-:-:S13]  /*18800*/  ISETP.GE.AND P0, PT, R216, R252, PT ;  /* 0x000000fcd800720c */ /* 0x000fda0003f06270 */
[----:B------:R-:W-:Y:S05]  /*18810*/  @!P0 BRA `(.L_x_429) ;  /* 0x000045f000008947 */ /* 0x000fea0003800000 */
[----:B------:R-:W-:Y:S01]  /*18820*/  SHF.R.S32.HI R0, RZ, 0x1f, R224 ;  /* 0x0000001fff007819 */ /* 0x000fe200000114e0 */
[C---:B------:R-:W-:Y:S01]  /*18830*/  IMAD.SHL.U32 R241, R224.reuse, 0x2, RZ ;  /* 0x00000002e0f17824 */ /* 0x040fe200078e00ff */
[----:B------:R-:W-:Y:S01]  /*18840*/  MOV R69, R68 ;  /* 0x0000004400457202 */ /* 0x000fe20000000f00 */
[----:B------:R-:W-:Y:S01]  /*18850*/  IMAD.MOV.U32 R70, RZ, RZ, R3 ;  /* 0x000000ffff467224 */ /* 0x000fe200078e0003 */
[----:B------:R-:W-:Y:S01]  /*18860*/  SHF.L.U64.HI R221, R224, 0x1, R0 ;  /* 0x00000001e0dd7819 */ /* 0x000fe20000010200 */
[C---:B------:R-:W-:Y:S01]  /*18870*/  IMAD.SHL.U32 R218, R230.reuse, 0x2, RZ ;  /* 0x00000002e6da7824 */ /* 0x040fe200078e00ff */
[----:B------:R-:W-:Y:S01]  /*18880*/  SHF.L.U64.HI R228, R230, 0x1, R251 ;  /* 0x00000001e6e47819 */ /* 0x000fe200000102fb */
[----:B------:R-:W-:Y:S02]  /*18890*/  ULDC UR4, c[0x0][0x324] ;  /* 0x0000c90000047ab9 */ /* 0x000fe40000000800 */
[----:B------:R-:W-:Y:S02]  /*188a0*/  ULOP3.LUT UR4, URZ, UR4, URZ, 0x33, !UPT ;  /* 0x000000043f047292 */ /* 0x000fe4000f8e333f */
.L_x_439:
[----:B------:R-:W-:Y:S04]  /*188b0*/  DEPBAR.LE SB0, 0x0 ;  /* 0x000080000000791a */ /* 0x000fe80000000000 */
[----:B------:R-:W-:Y:S01]  /*188c0*/  BAR.SYNC.DEFER_BLOCKING 0x0 ;  /* 0x0000000000007b1d */ /* 0x000fe20000010000 */
[----:B------:R-:W-:Y:S01]  /*188d0*/  SHF.R.S32.HI R0, RZ, 0x1f, R220 ;  /* 0x0000001fff007819 */ /* 0x000fe200000114dc */
[----:B------:R-:W-:Y:S01]  /*188e0*/  IMAD.WIDE.U32 R2, R220, c[0x0][0x208], RZ ;  /* 0x00008200dc027a25 */ /* 0x000fe200078e00ff */
[C---:B------:R-:W-:Y:S02]  /*188f0*/  ISETP.GE.AND P2, PT, R224.reuse, c[0x0][0x1d4], PT ;  /* 0x00007500e0007a0c */ /* 0x040fe40003f46270 */
[----:B------:R-:W-:Y:S01]  /*18900*/  IADD3 R166, R224, 0x40, RZ ;  /* 0x00000040e0a67810 */ /* 0x000fe20007ffe0ff */
[----:B------:R-:W-:Y:S01]  /*18910*/  IMAD R0, R0, c[0x0][0x208], RZ ;  /* 0x0000820000007a24 */ /* 0x000fe200078e02ff */
[C---:B------:R-:W-:Y:S02]  /*18920*/  IADD3 R167, R219.reuse, 0x1100, RZ ;  /* 0x00001100dba77810 */ /* 0x040fe40007ffe0ff */
[----:B------:R-:W-:Y:S01]  /*18930*/  ISETP.GE.AND P1, PT, R166, c[0x0][0x1d4], PT ;  /* 0x00007500a6007a0c */ /* 0x000fe20003f26270 */
[----:B------:R-:W-:Y:S01]  /*18940*/  IMAD R0, R220, c[0x0][0x20c], R0 ;  /* 0x00008300dc007a24 */ /* 0x000fe200078e0200 */
[----:B------:R-:W-:Y:S04]  /*18950*/  IADD3 R166, R219, 0x3100, RZ ;  /* 0x00003100dba67810 */ /* 0x000fe80007ffe0ff */
[----:B------:R-:W-:Y:S02]  /*18960*/  IADD3 R3, R3, R0, RZ ;  /* 0x0000000003037210 */ /* 0x000fe40007ffe0ff */
[----:B------:R-:W-:Y:S03]  /*18970*/  SHF.R.S32.HI R0, RZ, 0x1f, R217 ;  /* 0x0000001fff007819 */ /* 0x000fe600000114d9 */
[C---:B------:R-:W-:Y:S01]  /*18980*/  IMAD.WIDE.U32 R2, R217.reuse, c[0x0][0x218], R2 ;  /* 0x00008600d9027a25 */ /* 0x040fe200078e0002 */
[----:B------:R-:W2:Y:S03]  /*18990*/  LDSM.16.M88.4 R8, [R196+0x8100] ;  /* 0x00810000c408783b */ /* 0x000ea60000000200 */
[----:B------:R-:W-:Y:S04]  /*189a0*/  IMAD R0, R0, c[0x0][0x218], RZ ;  /* 0x0000860000007a24 */ /* 0x000fe800078e02ff */
[----:B------:R-:W-:Y:S01]  /*189b0*/  IMAD R0, R217, c[0x0][0x21c], R0 ;  /* 0x00008700d9007a24 */ /* 0x000fe200078e0200 */
[----:B------:R-:W3:Y:S08]  /*189c0*/  LDSM.16.M88.4 R16, [R196+0x8900] ;  /* 0x00890000c410783b */ /* 0x000ef00000000200 */
[----:B------:R-:W4:Y:S08]  /*189d0*/  S2R R12, SR_CTAID.Y ;  /* 0x00000000000c7919 */ /* 0x000f300000002600 */
[----:B------:R-:W5:Y:S08]  /*189e0*/  LDSM.16.M88.4 R24, [R196+0x9100] ;  /* 0x00910000c418783b */ /* 0x000f700000000200 */
[----:B------:R-:W1:Y:S02]  /*189f0*/  LDSM.16.M88.4 R32, [R196+0x9900] ;  /* 0x00990000c420783b */ /* 0x000e640000000200 */
[C---:B-12---:R-:W-:Y:S06]  /*18a00*/  HMMA.16816.F32.BF16 R4, R124.reuse, R8, RZ ;  /* 0x000000087c04723c */ /* 0x046fec00000418ff */
[----:B------:R-:W1:Y:S01]  /*18a10*/  LDSM.16.M88.4 R40, [R196+0xa100] ;  /* 0x00a10000c428783b */ /* 0x000e620000000200 */
[----:B----4-:R-:W-:Y:S01]  /*18a20*/  SHF.R.S32.HI R20, RZ, 0x1f, R12 ;  /* 0x0000001fff147819 */ /* 0x010fe2000001140c */
[----:B------:R-:W-:Y:S01]  /*18a30*/  IMAD.WIDE.U32 R22, R12, c[0x0][0x210], RZ ;  /* 0x000084000c167a25 */ /* 0x000fe200078e00ff */
[C---:B------:R-:W-:Y:S03]  /*18a40*/  HMMA.16816.F32.BF16 R8, R124.reuse, R10, RZ ;  /* 0x0000000a7c08723c */ /* 0x040fe600000418ff */
[----:B------:R-:W-:Y:S02]  /*18a50*/  IMAD R20, R20, c[0x0][0x210], RZ ;  /* 0x0000840014147a24 */ /* 0x000fe400078e02ff */
[----:B------:R-:W-:Y:S01]  /*18a60*/  LDSM.16.M88.4 R48, [R196+0xa900] ;  /* 0x00a90000c430783b */ /* 0x000fe20000000200 */
[----:B------:R-:W-:Y:S01]  /*18a70*/  IADD3 R2, P0, R22, R2, RZ ;  /* 0x0000000216027210 */ /* 0x000fe20007f1e0ff */
[----:B------:R-:W-:Y:S02]  /*18a80*/  IMAD R20, R12, c[0x0][0x214], R20 ;  /* 0x000085000c147a24 */ /* 0x000fe400078e0214 */
[C---:B---3--:R-:W-:Y:S04]  /*18a90*/  HMMA.16816.F32.BF16 R12, R124.reuse, R16, RZ ;  /* 0x000000107c0c723c */ /* 0x048fe800000418ff */
[----:B------:R-:W-:Y:S01]  /*18aa0*/  LDSM.16.M88.4 R72, [R203] ;  /* 0x00000000cb48783b */ /* 0x000fe20000000200 */
[----:B------:R-:W-:Y:S03]  /*18ab0*/  IADD3 R20, R23, R20, RZ ;  /* 0x0000001417147210 */ /* 0x000fe60007ffe0ff */
[C---:B------:R-:W-:Y:S01]  /*18ac0*/  HMMA.16816.F32.BF16 R16, R124.reuse, R18, RZ ;  /* 0x000000127c10723c */ /* 0x040fe200000418ff */
[----:B------:R-:W-:Y:S03]  /*18ad0*/  IADD3.X R3, R20, R3, R0, P0, !PT ;  /* 0x0000000314037210 */ /* 0x000fe600007fe400 */
[----:B------:R-:W-:Y:S01]  /*18ae0*/  LDSM.16.M88.4 R132, [R214] ;  /* 0x00000000d684783b */ /* 0x000fe20000000200 */
[C---:B------:R-:W-:Y:S03]  /*18af0*/  LEA R0, P0, R2.reuse, c[0x0][0x1f8], 0x1 ;  /* 0x00007e0002007a11 */ /* 0x040fe600078008ff */
[C---:B-----5:R-:W-:Y:S01]  /*18b00*/  HMMA.16816.F32.BF16 R20, R124.reuse, R24, RZ ;  /* 0x000000187c14723c */ /* 0x060fe200000418ff */
[----:B------:R-:W-:Y:S03]  /*18b10*/  LEA.HI.X R2, R2, c[0x0][0x1fc], R3, 0x1, P0 ;  /* 0x00007f0002027a11 */ /* 0x000fe600000f0c03 */
[----:B------:R-:W-:Y:S04]  /*18b20*/  LDSM.16.M88.4 R136, [R213] ;  /* 0x00000000d588783b */ /* 0x000fe80000000200 */
[C---:B------:R-:W-:Y:S04]  /*18b30*/  HMMA.16816.F32.BF16 R24, R124.reuse, R26, RZ ;  /* 0x0000001a7c18723c */ /* 0x040fe800000418ff */
[----:B------:R-:W2:Y:S04]  /*18b40*/  SHFL.IDX PT, R3, R0, RZ, 0x181f ;  /* 0x00181fff00037589 */ /* 0x000ea800000e0000 */
[C---:B------:R-:W-:Y:S04]  /*18b50*/  HMMA.16816.F32.BF16 R28, R124.reuse, R32, RZ ;  /* 0x000000207c1c723c */ /* 0x040fe800000418ff */
        /* <DEDUP_REMOVED lines=8> */
[C---:B---3--:R-:W-:Y:S02]  /*18be0*/  IADD3.X R161, R44.reuse, R221, RZ, P0, !PT ;  /* 0x000000dd2ca17210 */ /* 0x048fe400007fe4ff */
[----:B------:R-:W-:Y:S05]  /*18bf0*/  IADD3 R164, P0, R3, R218, RZ ;  /* 0x000000da03a47210 */ /* 0x000fea0007f1e0ff */
[----:B------:R-:W-:Y:S01]  /*18c00*/  LDSM.16.M88.4 R144, [R211] ;  /* 0x00000000d390783b */ /* 0x000fe20000000200 */
[----:B------:R-:W-:Y:S02]  /*18c10*/  IADD3.X R165, R44, R228, RZ, P0, !PT ;  /* 0x000000e42ca57210 */ /* 0x000fe400007fe4ff */
[C---:B----4-:R-:W-:Y:S05]  /*18c20*/  IADD3 R156, P0, R45.reuse, R241, RZ ;  /* 0x000000f12d9c7210 */ /* 0x050fea0007f1e0ff */
[----:B------:R-:W-:Y:S01]  /*18c30*/  LDSM.16.M88.4 R148, [R210] ;  /* 0x00000000d294783b */ /* 0x000fe20000000200 */
[C---:B-1----:R-:W-:Y:S02]  /*18c40*/  IADD3.X R157, R68.reuse, R221, RZ, P0, !PT ;  /* 0x000000dd449d7210 */ /* 0x042fe400007fe4ff */
        /* <DEDUP_REMOVED lines=174> */
[----:B------:R5:W2:Y:S02]  /*19730*/  MUFU.TANH R72, R21 ;  /* 0x0000001500487308 */ /* 0x000aa40000002400 */
[C---:B------:R-:W-:Y:S01]  /*19740*/  HMMA.16816.F32.BF16 R32, R192.reuse, R10, R32 ;  /* 0x0000000ac020723c */ /* 0x040fe20000041820 */
[----:B------:R-:W2:Y:S01]  /*19750*/  LDSM.16.M88.4 R8, [R199+0x5800] ;  /* 0x00580000c708783b */ /* 0x000ea20000000200 */
        /* <DEDUP_REMOVED lines=15> */
[----:B------:R3:W3:Y:S01]  /*19850*/  MUFU.TANH R68, R25 ;  /* 0x0000001900447308 */ /* 0x0006e20000002400 */
[----:B------:R-:W-:Y:S01]  /*19860*/  FMUL.FTZ R38, R38, c[0x0][0x320] ;  /* 0x0000c80026267a20 */ /* 0x000fe20000410000 */
[C---:B--2---:R-:W-:Y:S03]  /*19870*/  HMMA.16816.F32.BF16 R44, R192.reuse, R8, R44 ;  /* 0x00000008c02c723c */ /* 0x044fe6000004182c */
[----:B------:R-:W-:Y:S02]  /*19880*/  FMUL.FTZ R39, R39, c[0x0][0x320] ;  /* 0x0000c80027277a20 */ /* 0x000fe40000410000 */
[----:B-----5:R-:W-:Y:S03]  /*19890*/  FMUL.FTZ R21, R40, c[0x0][0x320] ;  /* 0x0000c80028157a20 */ /* 0x020fe60000410000 */
[----:B------:R2:W2:Y:S01]  /*198a0*/  MUFU.TANH R133, R12 ;  /* 0x0000000c00857308 */ /* 0x0004a20000002400 */
[----:B------:R-:W-:Y:S03]  /*198b0*/  HMMA.16816.F32.BF16 R48, R192, R10, R48 ;  /* 0x0000000ac030723c */ /* 0x000fe60000041830 */
[----:B-1----:R-:W-:Y:S02]  /*198c0*/  FMUL.FTZ R24, R37, c[0x0][0x320] ;  /* 0x0000c80025187a20 */ /* 0x002fe40000410000 */
[----:B------:R-:W-:Y:S02]  /*198d0*/  FMUL.FTZ R20, R41, c[0x0][0x320] ;  /* 0x0000c80029147a20 */ /* 0x000fe40000410000 */
[----:B------:R-:W-:Y:S02]  /*198e0*/  FMUL.FTZ R42, R42, c[0x0][0x320] ;  /* 0x0000c8002a2a7a20 */ /* 0x000fe40000410000 */
[----:B------:R1:W1:Y:S03]  /*198f0*/  MUFU.TANH R132, R13 ;  /* 0x0000000d00847308 */ /* 0x0002660000002400 */
[----:B------:R-:W-:Y:S02]  /*19900*/  FMUL.FTZ R43, R43, c[0x0][0x320] ;  /* 0x0000c8002b2b7a20 */ /* 0x000fe40000410000 */
[----:B---3--:R-:W-:Y:S02]  /*19910*/  FMUL.FTZ R25, R36, c[0x0][0x320] ;  /* 0x0000c80024197a20 */ /* 0x008fe40000410000 */
        /* <DEDUP_REMOVED lines=38> */
[----:B------:R-:W-:Y:S01]  /*19b80*/  IMAD.MOV.U32 R225, RZ, RZ, c[0x0][0x2b8] ;  /* 0x0000ae00ffe17624 */ /* 0x000fe200078e00ff */
[----:B------:R-:W3:Y:S04]  /*19b90*/  LDL R0, [R1] ;  /* 0x0000000001007983 */ /* 0x000ee80000100800 */
[----:B------:R-:W4:Y:S01]  /*19ba0*/  LDL.64 R226, [R1+0x18] ;  /* 0x0000180001e27983 */ /* 0x000f220000100a00 */
[----:B------:R-:W-:Y:S03]  /*19bb0*/  ISETP.NE.AND P4, PT, R225, 0x1, PT ;  /* 0x00000001e100780c */ /* 0x000fe60003f85270 */
[----:B------:R-:W5:Y:S01]  /*19bc0*/  LDL R222, [R1+0x20] ;  /* 0x0000200001de7983 */ /* 0x000f620000100800 */
[----:B--2---:R-:W-:Y:S03]  /*19bd0*/  IMAD R2, R216, 0x60, R223 ;  /* 0x00000060d8027824 */ /* 0x004fe600078e02df */
[----:B------:R-:W2:Y:S01]  /*19be0*/  S2R R223, SR_CTAID.Y ;  /* 0x0000000000df7919 */ /* 0x000ea20000002600 */
[----:B---3--:R-:W-:Y:S02]  /*19bf0*/  ISETP.GT.AND P3, PT, R0, 0x5f, PT ;  /* 0x0000005f0000780c */ /* 0x008fe40003f64270 */
[----:B------:R-:W-:Y:S05]  /*19c00*/  IADD3 R2, R2, -0x60, R0 ;  /* 0xffffffa002027810 */ /* 0x000fea0007ffe000 */
[----:B------:R-:W-:Y:S04]  /*19c10*/  @P4 IMAD.HI.U32 R3, R2, c[0x0][0x2bc], RZ ;  /* 0x0000af0002034a27 */ /* 0x000fe800078e00ff */
[----:B------:R-:W-:Y:S01]  /*19c20*/  IMAD.MOV.U32 R0, RZ, RZ, R2 ;  /* 0x000000ffff007224 */ /* 0x000fe200078e0002 */
[----:B------:R-:W-:Y:S04]  /*19c30*/  @P4 SHF.R.U32.HI R0, RZ, c[0x0][0x2c0], R3 ;  /* 0x0000b000ff004a19 */ /* 0x000fe80000011603 */
[C---:B----4-:R-:W-:Y:S04]  /*19c40*/  @!P3 IADD3 R3, P0, R0.reuse, R226, RZ ;  /* 0x000000e20003b210 */ /* 0x050fe80007f1e0ff */
[----:B-----5:R-:W-:Y:S01]  /*19c50*/  @!P3 LEA.HI.X.SX32 R5, R0, R222, 0x1, P0 ;  /* 0x000000de0005b211 */ /* 0x020fe200000f0eff */
[----:B------:R-:W-:Y:S01]  /*19c60*/  IMAD.MOV R0, RZ, RZ, -R0 ;  /* 0x000000ffff007224 */ /* 0x000fe200078e0a00 */
[----:B------:R-:W-:Y:S01]  /*19c70*/  @!P3 LEA R4, P0, R3, c[0x0][0x2a0], 0x2 ;  /* 0x0000a8000304ba11 */ /* 0x000fe200078010ff */
[----:B--2---:R-:W-:Y:S01]  /*19c80*/  IMAD.WIDE.U32 R226, R223, c[0x0][0x1e8], RZ ;  /* 0x00007a00dfe27a25 */ /* 0x004fe200078e00ff */
[----:B------:R-:W-:Y:S02]  /*19c90*/  SHF.R.S32.HI R222, RZ, 0x1f, R223 ;  /* 0x0000001fffde7819 */ /* 0x000fe400000114df */
[----:B------:R-:W-:Y:S01]  /*19ca0*/  @!P3 LEA.HI.X R5, R3, c[0x0][0x2a4], R5, 0x2, P0 ;  /* 0x0000a9000305ba11 */ /* 0x000fe200000f1405 */
[----:B------:R-:W-:Y:S02]  /*19cb0*/  IMAD R220, R0, c[0x0][0x2b8], R2 ;  /* 0x0000ae0000dc7a24 */ /* 0x000fe400078e0202 */
[----:B------:R-:W-:Y:S02]  /*19cc0*/  IMAD R222, R222, c[0x0][0x1e8], RZ ;  /* 0x00007a00dede7a24 */ /* 0x000fe400078e02ff */
[----:B------:R-:W2:Y:S01]  /*19cd0*/  @!P3 LDG.E R217, [R4.64] ;  /* 0x0000001204d9b981 */ /* 0x000ea2000c1e1900 */
[----:B------:R-:W-:Y:S01]  /*19ce0*/  SHF.R.S32.HI R0, RZ, 0x1f, R220 ;  /* 0x0000001fff007819 */ /* 0x000fe200000114dc */
[----:B------:R-:W-:Y:S04]  /*19cf0*/  IMAD.WIDE.U32 R2, R220, c[0x0][0x1e0], RZ ;  /* 0x00007800dc027a25 */ /* 0x000fe800078e00ff */
        /* <DEDUP_REMOVED lines=17> */
[----:B------:R5:W-:Y:S04]  /*19e10*/  SHFL.IDX PT, R14, R0, 0x2, 0x181f ;  /* 0x00581f00000e7f89 */ /* 0x000be800000e0000 */
[----:B------:R-:W1:Y:S01]  /*19e20*/  SHFL.IDX PT, R2, R2, 0x2, 0x181f ;  /* 0x00581f0002027f89 */ /* 0x000e6200000e0000 */
[C---:B--2---:R-:W-:Y:S04]  /*19e30*/  IADD3 R12, P0, R3.reuse, R241, RZ ;  /* 0x000000f1030c7210 */ /* 0x044fe80007f1e0ff */
[----:B-1-3--:R-:W-:Y:S02]  /*19e40*/  IADD3.X R13, R4, R221, RZ, P0, !PT ;  /* 0x000000dd040d7210 */ /* 0x00afe400007fe4ff */
[-C--:B------:R-:W-:Y:S03]  /*19e50*/  IADD3 R10, P0, R3, R218.reuse, RZ ;  /* 0x000000da030a7210 */ /* 0x080fe60007f1e0ff */
[----:B------:R1:W-:Y:S01]  /*19e60*/  LDGSTS.E.BYPASS.LTC128B.128 [R219+0x8100], [R12.64], !P2 ;  /* 0x081000000cdb7fae */ /* 0x0003e2000d101d52 */
[----:B-----5:R-:W-:Y:S05]  /*19e70*/  SHF.L.U64.HI R0, R230, 0x1, R251 ;  /* 0x00000001e6007819 */ /* 0x020fea00000102fb */
[--C-:B------:R-:W-:Y:S01]  /*19e80*/  IMAD.X R11, R4, 0x1, R0.reuse, P0 ;  /* 0x00000001040b7824 */ /* 0x100fe200000e0600 */
[CC--:B------:R-:W-:Y:S04]  /*19e90*/  IADD3 R8, P0, R6.reuse, R241.reuse, RZ ;  /* 0x000000f106087210 */ /* 0x0c0fe80007f1e0ff */
[----:B------:R1:W-:Y:S01]  /*19ea0*/  LDGSTS.E.BYPASS.LTC128B.128 [R219+0xb100], [R10.64], !P1 ;  /* 0x0b1000000adb7fae */ /* 0x0003e2000c901d52 */
[C-C-:B----4-:R-:W-:Y:S01]  /*19eb0*/  IMAD.X R9, R5.reuse, 0x1, R221.reuse, P0 ;  /* 0x0000000105097824 */ /* 0x150fe200000e06dd */
[-C--:B------:R-:W-:Y:S04]  /*19ec0*/  IADD3 R6, P0, R6, R218.reuse, RZ ;  /* 0x000000da06067210 */ /* 0x080fe80007f1e0ff */
[----:B------:R1:W-:Y:S01]  /*19ed0*/  LDGSTS.E.BYPASS.LTC128B.128 [R219+0x9100], [R8.64], !P2 ;  /* 0x0910000008db7fae */ /* 0x0003e2000d101d52 */
[----:B------:R-:W-:Y:S01]  /*19ee0*/  IMAD.X R7, R5, 0x1, R0, P0 ;  /* 0x0000000105077824 */ /* 0x000fe200000e0600 */
[----:B------:R-:W-:Y:S04]  /*19ef0*/  IADD3 R4, P0, R2, R218, RZ ;  /* 0x000000da02047210 */ /* 0x000fe80007f1e0ff */
[----:B------:R1:W-:Y:S01]  /*19f00*/  LDGSTS.E.BYPASS.LTC128B.128 [R219+0xc100], [R6.64], !P1 ;  /* 0x0c10000006db7fae */ /* 0x0003e2000c901d52 */
[----:B------:R-:W-:Y:S02]  /*19f10*/  IADD3.X R5, R14, R0, RZ, P0, !PT ;  /* 0x000000000e057210 */ /* 0x000fe400007fe4ff */
[----:B------:R-:W-:Y:S05]  /*19f20*/  IADD3 R2, P0, R2, R241, RZ ;  /* 0x000000f102027210 */ /* 0x000fea0007f1e0ff */
[----:B------:R-:W-:Y:S05]  /*19f30*/  IMAD.X R3, R14, 0x1, R221, P0 ;  /* 0x000000010e037824 */ /* 0x000fea00000e06dd */
[----:B------:R1:W-:Y:S04]  /*19f40*/  LDGSTS.E.BYPASS.LTC128B.128 [R219+0xa100], [R2.64], !P2 ;  /* 0x0a10000002db7fae */ /* 0x0003e8000d101d52 */
[----:B------:R1:W-:Y:S02]  /*19f50*/  LDGSTS.E.BYPASS.LTC128B.128 [R219+0xd100], [R4.64], !P1 ;  /* 0x0d10000004db7fae */ /* 0x0003e4000c901d52 */
.L_x_430:
        /* <DEDUP_REMOVED lines=13> */
[C---:B------:R-:W-:Y:S02]  /*1a030*/  IADD3 R0, -R250.reuse, 0x1, R2 ;  /* 0x00000001fa007810 */ /* 0x040fe40007ffe102 */
[----:B------:R-:W-:Y:S02]  /*1a040*/  IADD3 R8, -R250, R2, RZ ;  /* 0x00000002fa087210 */ /* 0x000fe40007ffe1ff */
[----:B---3--:R-:W-:Y:S04]  /*1a050*/  IADD3 R0, -R13, R0, R14 ;  /* 0x000000000d007210 */ /* 0x008fe80007ffe10e */
[C---:B------:R-:W-:Y:S02]  /*1a060*/  IADD3 R7, R0.reuse, c[0x0][0x328], RZ ;  /* 0x0000ca0000077a10 */ /* 0x040fe40007ffe0ff */
[----:B------:R-:W-:Y:S04]  /*1a070*/  IADD3 R6, R0, UR4, RZ ;  /* 0x0000000400067c10 */ /* 0x000fe8000fffe0ff */
[----:B-1----:R-:W-:Y:S01]  /*1a080*/  IADD3 R0, R6, R4, RZ ;  /* 0x0000000406007210 */ /* 0x002fe20007ffe0ff */
        /* <DEDUP_REMOVED lines=15> */
.L_x_433:
[----:B------:R-:W-:Y:S04]  /*1a180*/  MOV R9, c[0x0][0x32c] ;  /* 0x0000cb0000097a02 */ /* 0x000fe80000000f00 */
[----:B------:R-:W-:Y:S11]  /*1a190*/  ISETP.NE.AND P0, PT, R9, 0x1, PT ;  /* 0x000000010900780c */ /* 0x000ff60003f05270 */
[----:B------:R-:W-:Y:S02]  /*1a1a0*/  @!UPT UIADD3 URZ, URZ, URZ, URZ ;  /* 0x0000003f3f3ff290 */ /* 0x000fe4000fffe03f */
[----:B------:R-:W-:Y:S05]  /*1a1b0*/  @P0 IMAD.HI.U32 R9, R4, c[0x0][0x330], RZ ;  /* 0x0000cc0004090a27 */ /* 0x000fea00078e00ff */
[----:B------:R-:W-:Y:S02]  /*1a1c0*/  @P0 SHF.R.U32.HI R4, RZ, c[0x0][0x334], R9 ;  /* 0x0000cd00ff040a19 */ /* 0x000fe40000011609 */
.L_x_434:
[----:B------:R-:W-:Y:S05]  /*1a1d0*/  BSYNC B0 ;  /* 0x0000000000007941 */ /* 0x000fea0003800000 */
.L_x_432:
[----:B------:R-:W-:Y:S05]  /*1a1e0*/  IMAD R4, R4, c[0x0][0x32c], R8 ;  /* 0x0000cb0004047a24 */ /* 0x000fea00078e0208 */
[----:B------:R-:W-:Y:S02]  /*1a1f0*/  IADD3 R9, R4, c[0x0][0x32c], RZ ;  /* 0x0000cb0004097a10 */ /* 0x000fe40007ffe0ff */
[----:B------:R-:W-:Y:S02]  /*1a200*/  IMNMX R0, R0, R4, !PT ;  /* 0x0000000400007217 */ /* 0x000fe40007800200 */
[----:B------:R-:W-:Y:S02]  /*1a210*/  IMNMX R3, R3, R9, PT ;  /* 0x0000000903037217 */ /* 0x000fe40003800200 */
.L_x_431:
[C---:B------:R-:W-:Y:S02]  /*1a220*/  ISETP.GE.AND P0, PT, R2.reuse, 0x2, PT ;  /* 0x000000020200780c */ /* 0x040fe40003f06270 */
[C---:B------:R-:W-:Y:S02]  /*1a230*/  ISETP.GE.AND P1, PT, R2.reuse, 0x9, PT ;  /* 0x000000090200780c */ /* 0x040fe40003f26270 */
[----:B------:R-:W-:Y:S02]  /*1a240*/  LOP3.LUT R215, R215, 0xfffeffff, RZ, 0xc0, !PT ;  /* 0xfffeffffd7d77812 */ /* 0x000fe400078ec0ff */
[C---:B------:R-:W-:Y:S02]  /*1a250*/  ISETP.GE.AND P6, PT, R2.reuse, 0x49, PT ;  /* 0x000000490200780c */ /* 0x040fe40003fc6270 */
[C---:B------:R-:W-:Y:S02]  /*1a260*/  ISETP.GE.AND P5, PT, R2.reuse, 0x4a, PT ;  /* 0x0000004a0200780c */ /* 0x040fe40003fa6270 */
[C---:B------:R-:W-:Y:S02]  /*1a270*/  ISETP.GE.AND P4, PT, R2.reuse, 0x51, PT ;  /* 0x000000510200780c */ /* 0x040fe40003f86270 */
[----:B------:R-:W-:Y:S02]  /*1a280*/  ISETP.GE.AND P3, PT, R2, 0x52, PT ;  /* 0x000000520200780c */ /* 0x000fe40003f66270 */
        /* <DEDUP_REMOVED lines=104> */
[----:B------:R-:W-:Y:S02]  /*1a910*/  ISETP.GT.AND P0, PT, R0, 0x49, !P5 ;  /* 0x000000490000780c */ /* 0x000fe40006f04270 */
[----:B------:R-:W-:Y:S02]  /*1a920*/  LOP3.LUT R215, R215, 0xfffdffff, RZ, 0xc0, !PT ;  /* 0xfffdffffd7d77812 */ /* 0x000fe400078ec0ff */
        /* <DEDUP_REMOVED lines=9> */
[C---:B------:R-:W-:Y:S04]  /*1a9c0*/  ISETP.LT.OR P0, PT, R3.reuse, 0x59, P0 ;  /* 0x000000590300780c */ /* 0x040fe80000701670 */
[----:B------:R-:W-:Y:S02]  /*1a9d0*/  FSEL R188, R16, -INF , !P0 ;  /* 0xff80000010bc7808 */ /* 0x000fe40004000000 */
[----:B------:R-:W-:Y:S04]  /*1a9e0*/  ISETP.GT.AND P0, PT, R0, RZ, !P1 ;  /* 0x000000ff0000720c */ /* 0x000fe80004f04270 */
[----:B------:R-:W-:Y:S04]  /*1a9f0*/  ISETP.LT.OR P0, PT, R3, 0x1, P0 ;  /* 0x000000010300780c */ /* 0x000fe80000701670 */
[----:B------:R-:W-:Y:S02]  /*1aa00*/  FSEL R9, R149, -INF , !P0 ;  /* 0xff80000095097808 */ /* 0x000fe40004000000 */
[----:B------:R-:W-:Y:S11]  /*1aa10*/  ISETP.GE.AND P0, PT, R2, 0x5a, PT ;  /* 0x0000005a0200780c */ /* 0x000ff60003f06270 */
[----:B------:R-:W-:Y:S02]  /*1aa20*/  @!UPT UIADD3 URZ, URZ, URZ, URZ ;  /* 0x0000003f3f3ff290 */ /* 0x000fe4000fffe03f */
[----:B------:R-:W-:Y:S02]  /*1aa30*/  @P0 LOP3.LUT R215, R215, 0x20000, RZ, 0xfc, !PT ;  /* 0x00020000d7d70812 */ /* 0x000fe400078efcff */
[----:B------:R-:W-:Y:S04]  /*1aa40*/  ISETP.GT.AND P0, PT, R0, 0x59, !P0 ;  /* 0x000000590000780c */ /* 0x000fe80004704270 */
[----:B------:R-:W-:Y:S02]  /*1aa50*/  ISETP.LT.OR P0, PT, R3, 0x5a, P0 ;  /* 0x0000005a0300780c */ /* 0x000fe40000701670 */
[----:B------:R-:W1:Y:S02]  /*1aa60*/  SHFL.IDX PT, R3, R5, 0x1, 0x1c1f ;  /* 0x003c1f0005037f89 */ /* 0x000e6400000e0000 */
[----:B------:R-:W-:Y:S02]  /*1aa70*/  FSEL R171, R15, -INF , !P0 ;  /* 0xff8000000fab7808 */ /* 0x000fe40004000000 */
[----:B------:R-:W-:Y:S01]  /*1aa80*/  ISETP.GE.AND P0, PT, R36, 0x1, PT ;  /* 0x000000012400780c */ /* 0x000fe20003f06270 */
[--C-:B-1----:R-:W-:Y:S02]  /*1aa90*/  IMAD.IADD R2, R7, 0x1, R3.reuse ;  /* 0x0000000107027824 */ /* 0x102fe400078e0203 */
[----:B------:R-:W-:Y:S10]  /*1aaa0*/  IMAD.IADD R0, R6, 0x1, R3 ;  /* 0x0000000106007824 */ /* 0x000ff400078e0203 */
        /* <DEDUP_REMOVED lines=14> */
.L_x_437:
[----:B------:R-:W-:Y:S04]  /*1ab90*/  MOV R4, c[0x0][0x32c] ;  /* 0x0000cb0000047a02 */ /* 0x000fe80000000f00 */
[----:B------:R-:W-:Y:S11]  /*1aba0*/  ISETP.NE.AND P0, PT, R4, 0x1, PT ;  /* 0x000000010400780c */ /* 0x000ff60003f05270 */
[----:B------:R-:W-:Y:S02]  /*1abb0*/  @!UPT UIADD3 URZ, URZ, URZ, URZ ;  /* 0x0000003f3f3ff290 */ /* 0x000fe4000fffe03f */
[----:B------:R-:W-:Y:S05]  /*1abc0*/  @P0 IMAD.HI.U32 R4, R3, c[0x0][0x330], RZ ;  /* 0x0000cc0003040a27 */ /* 0x000fea00078e00ff */
[----:B------:R-:W-:Y:S02]  /*1abd0*/  @P0 SHF.R.U32.HI R3, RZ, c[0x0][0x334], R4 ;  /* 0x0000cd00ff030a19 */ /* 0x000fe40000011604 */
.L_x_438:
[----:B------:R-:W-:Y:S05]  /*1abe0*/  BSYNC B0 ;  /* 0x0000000000007941 */ /* 0x000fea0003800000 */
.L_x_436:
[----:B------:R-:W-:Y:S05]  /*1abf0*/  IMAD R3, R3, c[0x0][0x32c], R8 ;  /* 0x0000cb0003037a24 */ /* 0x000fea00078e0208 */
[----:B------:R-:W-:Y:S02]  /*1ac00*/  IADD3 R4, R3, c[0x0][0x32c], RZ ;  /* 0x0000cb0003047a10 */ /* 0x000fe40007ffe0ff */
[----:B------:R-:W-:Y:S02]  /*1ac10*/  IMNMX R0, R0, R3, !PT ;  /* 0x0000000300007217 */ /* 0x000fe40007800200 */
[----:B------:R-:W-:Y:S02]  /*1ac20*/  IMNMX R2, R2, R4, PT ;  /* 0x0000000402027217 */ /* 0x000fe40003800200 */
.L_x_435:
[----:B------:R-:W-:Y:S01]  /*1ac30*/  ISETP.GT.AND P0, PT, R0, RZ, !P1 ;  /* 0x000000ff0000720c */ /* 0x000fe20004f04270 */
[----:B------:R-:W-:Y:S01]  /*1ac40*/  LDSM.16.MT88.4 R44, [R197+0x3100] ;  /* 0x00310000c52c783b */ /* 0x000fe20000004200 */
[----:B------:R-:W-:Y:S02]  /*1ac50*/  LOP3.LUT P1, RZ, R215, 0x800, RZ, 0xc0, !PT ;  /* 0x00000800d7ff7812 */ /* 0x000fe4000782c0ff */
        /* <DEDUP_REMOVED lines=50> */
[C---:B------:R-:W-:Y:S02]  /*1af80*/  LOP3.LUT P0, RZ, R215.reuse, 0x200, RZ, 0xc0, !PT ;  /* 0x00000200d7ff7812 */ /* 0x040fe4000780c0ff */
[----:B------:R-:W-:Y:S02]  /*1af90*/  LOP3.LUT P1, RZ, R215, 0x1, RZ, 0xc0, !PT ;  /* 0x00000001d7ff7812 */ /* 0x000fe4000782c0ff */
        /* <DEDUP_REMOVED lines=37> */
[----:B------:R-:W-:Y:S03]  /*1b1f0*/  ISETP.LT.OR P0, PT, R2, 0x32, P0 ;  /* 0x000000320200780c */ /* 0x000fe60000701670 */
[----:B------:R-:W-:Y:S01]  /*1b200*/  SHFL.BFLY PT, R13, R3, 0x2, 0x1f ;  /* 0x0c401f00030d7f89 */ /* 0x000fe200000e0000 */
[----:B------:R-:W-:Y:S02]  /*1b210*/  FSEL R148, R31, -INF , !P0 ;  /* 0xff8000001f947808 */ /* 0x000fe40004000000 */
[C---:B------:R-:W-:Y:S02]  /*1b220*/  LOP3.LUT P0, RZ, R215.reuse, 0x8, RZ, 0xc0, !PT ;  /* 0x00000008d7ff7812 */ /* 0x040fe4000780c0ff */
[----:B------:R-:W-:Y:S02]  /*1b230*/  FMNMX.FTZ R8, R148, R8, !PT ;  /* 0x0000000894087209 */ /* 0x000fe40007810000 */
[----:B------:R-:W-:Y:S01]  /*1b240*/  ISETP.GT.AND P0, PT, R0, 0x38, !P0 ;  /* 0x000000380000780c */ /* 0x000fe20004704270 */
[----:B------:R-:W-:Y:S03]  /*1b250*/  LDSM.16.MT88.4 R28, [R201+0x100] ;  /* 0x00010000c91c783b */ /* 0x000fe60000004200 */
        /* <DEDUP_REMOVED lines=12> */
[----:B------:R-:W-:Y:S02]  /*1b320*/  ISETP.GT.AND P0, PT, R0, 0x41, !P1 ;  /* 0x000000410000780c */ /* 0x000fe40004f04270 */
        /* <DEDUP_REMOVED lines=9> */
[----:B------:R-:W-:Y:S02]  /*1b3c0*/  ISETP.GT.AND P0, PT, R0, 0x49, !P5 ;  /* 0x000000490000780c */ /* 0x000fe40006f04270 */
        /* <DEDUP_REMOVED lines=8> */
[----:B------:R-:W-:Y:S04]  /*1b450*/  ISETP.LT.OR P0, PT, R2, 0x52, P0 ;  /* 0x000000520200780c */ /* 0x000fe80000701670 */
[----:B------:R-:W-:Y:S02]  /*1b460*/  FSEL R167, R22, -INF , !P0 ;  /* 0xff80000016a77808 */ /* 0x000fe40004000000 */
[----:B------:R-:W-:Y:S01]  /*1b470*/  ISETP.GT.AND P0, PT, R0, 0x58, !P2 ;  /* 0x000000580000780c */ /* 0x000fe20005704270 */
[----:B------:R-:W-:Y:S03]  /*1b480*/  LDSM.16.MT88.4 R20, [R198+0x100] ;  /* 0x00010000c614783b */ /* 0x000fe60000004200 */
[----:B------:R-:W-:Y:S04]  /*1b490*/  ISETP.LT.OR P0, PT, R2, 0x59, P0 ;  /* 0x000000590200780c */ /* 0x000fe80000701670 */
[----:B------:R-:W-:Y:S02]  /*1b4a0*/  FSEL R170, R19, -INF , !P0 ;  /* 0xff80000013aa7808 */ /* 0x000fe40004000000 */
[----:B------:R-:W-:Y:S02]  /*1b4b0*/  ISETP.GT.AND P0, PT, R0, 0x59, !P1 ;  /* 0x000000590000780c */ /* 0x000fe40004f04270 */
[----:B------:R-:W-:Y:S02]  /*1b4c0*/  FMNMX.FTZ R0, R165, R8, !PT ;  /* 0x00000008a5007209 */ /* 0x000fe40007810000 */
[----:B------:R-:W-:Y:S02]  /*1b4d0*/  ISETP.LT.OR P0, PT, R2, 0x5a, P0 ;  /* 0x0000005a0200780c */ /* 0x000fe40000701670 */
[----:B------:R-:W-:Y:S02]  /*1b4e0*/  FMNMX.FTZ R0, R167, R0, !PT ;  /* 0x00000000a7007209 */ /* 0x000fe40007810000 */
[----:B------:R-:W-:Y:S02]  /*1b4f0*/  FSEL R71, R51, -INF , !P0 ;  /* 0xff80000033477808 */ /* 0x000fe40004000000 */
[----:B------:R-:W-:Y:S04]  /*1b500*/  FMNMX.FTZ R0, R170, R0, !PT ;  /* 0x00000000aa007209 */ /* 0x000fe80007810000 */
[----:B------:R-:W-:Y:S05]  /*1b510*/  FMNMX.FTZ R0, R71, R0, !PT ;  /* 0x0000000047007209 */ /* 0x000fea0007810000 */
[----:B------:R-:W1:Y:S02]  /*1b520*/  SHFL.BFLY PT, R2, R0, 0x2, 0x1f ;  /* 0x0c401f0000027f89 */ /* 0x000e6400000e0000 */
[----:B-1----:R-:W-:Y:S02]  /*1b530*/  FMNMX.FTZ R2, R0, R2, !PT ;  /* 0x0000000200027209 */ /* 0x002fe40007810000 */
[----:B------:R-:W-:Y:S05]  /*1b540*/  FMNMX.FTZ R3, R3, R13, !PT ;  /* 0x0000000d03037209 */ /* 0x000fea0007810000 */
[----:B------:R-:W1:Y:S02]  /*1b550*/  SHFL.BFLY PT, R68, R3, 0x1, 0x1f ;  /* 0x0c201f0003447f89 */ /* 0x000e6400000e0000 */
[----:B-1----:R-:W-:Y:S06]  /*1b560*/  FMNMX.FTZ R68, R3, R68, !PT ;  /* 0x0000004403447209 */ /* 0x002fec0007810000 */
[----:B------:R-:W1:Y:S01]  /*1b570*/  SHFL.BFLY PT, R3, R2, 0x1, 0x1f ;  /* 0x0c201f0002037f89 */ /* 0x000e6200000e0000 */
[C---:B------:R-:W-:Y:S01]  /*1b580*/  FSETP.NEU.FTZ.AND P0, PT, R68.reuse, -INF , PT ;  /* 0xff8000004400780b */ /* 0x040fe20003f1d000 */
[C---:B------:R-:W-:Y:S03]  /*1b590*/  FMUL.FTZ R132, R68.reuse, c[0x0][0x2d0] ;  /* 0x0000b40044847a20 */ /* 0x040fe60000410000 */
[----:B------:R-:W-:Y:S02]  /*1b5a0*/  FSEL R0, R68, RZ, P0 ;  /* 0x000000ff44007208 */ /* 0x000fe40000000000 */
[----:B------:R-:W-:Y:S03]  /*1b5b0*/  FSEL R132, R132, RZ, P0 ;  /* 0x000000ff84847208 */ /* 0x000fe60000000000 */
[----:B------:R-:W-:Y:S02]  /*1b5c0*/  FADD.FTZ R0, -R0, R69 ;  /* 0x0000004500007221 */ /* 0x000fe40000010100 */
[--C-:B------:R-:W-:Y:S02]  /*1b5d0*/  FFMA.FTZ R12, R12, c[0x0][0x2d0], -R132.reuse ;  /* 0x0000b4000c0c7a23 */ /* 0x100fe40000010884 */
[----:B------:R-:W-:Y:S02]  /*1b5e0*/  FMUL.FTZ R0, R0, c[0x0][0x2d0] ;  /* 0x0000b40000007a20 */ /* 0x000fe40000410000 */
[----:B------:R2:W-:Y:S01]  /*1b5f0*/  MUFU.EX2 R238, R12 ;  /* 0x0000000c00ee7308 */ /* 0x0005e20000000800 */
[--C-:B------:R-:W-:Y:S02]  /*1b600*/  FFMA.FTZ R9, R9, c[0x0][0x2d0], -R132.reuse ;  /* 0x0000b40009097a23 */ /* 0x100fe40000010884 */
[--C-:B------:R-:W-:Y:S02]  /*1b610*/  FFMA.FTZ R11, R11, c[0x0][0x2d0], -R132.reuse ;  /* 0x0000b4000b0b7a23 */ /* 0x100fe40000010884 */
[----:B------:R-:W-:Y:S01]  /*1b620*/  FFMA.FTZ R10, R10, c[0x0][0x2d0], -R132 ;  /* 0x0000b4000a0a7a23 */ /* 0x000fe20000010884 */
[----:B-1----:R-:W-:Y:S04]  /*1b630*/  FMNMX.FTZ R3, R3, R2, !PT ;  /* 0x0000000203037209 */ /* 0x002fe80007810000 */
[----:B------:R1:W3:Y:S01]  /*1b640*/  MUFU.EX2 R2, R0 ;  /* 0x0000000000027308 */ /* 0x0002e20000000800 */
[C---:B------:R-:W-:Y:S01]  /*1b650*/  FSETP.NEU.FTZ.AND P0, PT, R3.reuse, -INF , PT ;  /* 0xff8000000300780b */ /* 0x040fe20003f1d000 */
[----:B------:R-:W-:Y:S05]  /*1b660*/  FMUL.FTZ R69, R3, c[0x0][0x2d0] ;  /* 0x0000b40003457a20 */ /* 0x000fea0000410000 */
[----:B------:R-:W-:Y:S03]  /*1b670*/  FSEL R69, R69, RZ, P0 ;  /* 0x000000ff45457208 */ /* 0x000fe60000000000 */
[----:B------:R4:W-:Y:S02]  /*1b680*/  MUFU.EX2 R237, R9 ;  /* 0x0000000900ed7308 */ /* 0x0009e40000000800 */
[--C-:B------:R-:W-:Y:S01]  /*1b690*/  FFMA.FTZ R4, R4, c[0x0][0x2d0], -R69.reuse ;  /* 0x0000b40004047a23 */ /* 0x100fe20000010845 */
[----:B--2---:R-:W2:Y:S01]  /*1b6a0*/  LDSM.16.MT88.4 R12, [R197+0x100] ;  /* 0x00010000c50c783b */ /* 0x004ea20000004200 */
[--C-:B------:R-:W-:Y:S02]  /*1b6b0*/  FFMA.FTZ R6, R6, c[0x0][0x2d0], -R69.reuse ;  /* 0x0000b40006067a23 */ /* 0x100fe40000010845 */
[--C-:B------:R-:W-:Y:S02]  /*1b6c0*/  FFMA.FTZ R5, R5, c[0x0][0x2d0], -R69.reuse ;  /* 0x0000b40005057a23 */ /* 0x100fe40000010845 */
[--C-:B------:R-:W-:Y:S02]  /*1b6d0*/  FFMA.FTZ R7, R7, c[0x0][0x2d0], -R69.reuse ;  /* 0x0000b40007077a23 */ /* 0x100fe40000010845 */
[----:B------:R-:W5:Y:S01]  /*1b6e0*/  MUFU.EX2 R240, R11 ;  /* 0x0000000b00f07308 */ /* 0x000f620000000800 */
[----:B-1----:R-:W-:Y:S01]  /*1b6f0*/  FSEL R0, R3, RZ, P0 ;  /* 0x000000ff03007208 */ /* 0x002fe20000000000 */
[----:B---3--:R-:W-:Y:S01]  /*1b700*/  FMUL.FTZ R8, R2, R80 ;  /* 0x0000005002087220 */ /* 0x008fe20000410000 */
[----:B------:R-:W-:Y:S01]  /*1b710*/  ISETP.GT.AND P0, PT, R216, R252, PT ;  /* 0x000000fcd800720c */ /* 0x000fe20003f04270 */
[----:B------:R-:W-:Y:S02]  /*1b720*/  FMUL.FTZ R16, R2, R88 ;  /* 0x0000005802107220 */ /* 0x000fe40000410000 */
[----:B------:R-:W-:Y:S04]  /*1b730*/  FADD.FTZ R0, -R0, R70 ;  /* 0x0000004600007221 */ /* 0x000fe80000010100 */
[----:B------:R-:W1:Y:S01]  /*1b740*/  MUFU.EX2 R239, R10 ;  /* 0x0000000a00ef7308 */ /* 0x000e620000000800 */
[----:B------:R-:W-:Y:S02]  /*1b750*/  FMUL.FTZ R17, R2, R89 ;  /* 0x0000005902117220 */ /* 0x000fe40000410000 */
[----:B------:R-:W-:Y:S02]  /*1b760*/  FMUL.FTZ R0, R0, c[0x0][0x2d0] ;  /* 0x0000b40000007a20 */ /* 0x000fe40000410000 */
[C---:B----4-:R-:W-:Y:S02]  /*1b770*/  FMUL.FTZ R9, R2.reuse, R81 ;  /* 0x0000005102097220 */ /* 0x050fe40000410000 */
[C---:B------:R-:W-:Y:S02]  /*1b780*/  FMUL.FTZ R24, R2.reuse, R96 ;  /* 0x0000006002187220 */ /* 0x040fe40000410000 */
[C---:B------:R-:W-:Y:S01]  /*1b790*/  FMUL.FTZ R25, R2.reuse, R97 ;  /* 0x0000006102197220 */ /* 0x040fe20000410000 */
[----:B------:R3:W-:Y:S01]  /*1b7a0*/  MUFU.EX2 R168, R4 ;  /* 0x0000000400a87308 */ /* 0x0007e20000000800 */
[--C-:B------:R-:W-:Y:S02]  /*1b7b0*/  FFMA.FTZ R70, R133, c[0x0][0x2d0], -R69.reuse ;  /* 0x0000b40085467a23 */ /* 0x100fe40000010845 */
[----:B------:R-:W-:Y:S01]  /*1b7c0*/  FMUL.FTZ R32, R2, R104 ;  /* 0x0000006802207220 */ /* 0x000fe20000410000 */
[----:B-----5:R-:W-:Y:S01]  /*1b7d0*/  F2FP.BF16.PACK_AB R72, R240, R237 ;  /* 0x000000edf048723e */ /* 0x020fe200000010ff */
[C---:B------:R-:W-:Y:S02]  /*1b7e0*/  FMUL.FTZ R33, R2.reuse, R105 ;  /* 0x0000006902217220 */ /* 0x040fe40000410000 */
[C---:B------:R-:W-:Y:S02]  /*1b7f0*/  FMUL.FTZ R52, R2.reuse, R52 ;  /* 0x0000003402347220 */ /* 0x040fe40000410000 */
[C---:B------:R-:W-:Y:S01]  /*1b800*/  FMUL.FTZ R53, R2.reuse, R53 ;  /* 0x0000003502357220 */ /* 0x040fe20000410000 */
[----:B------:R-:W4:Y:S01]  /*1b810*/  MUFU.EX2 R236, R6 ;  /* 0x0000000600ec7308 */ /* 0x000f220000000800 */
[C---:B------:R-:W-:Y:S02]  /*1b820*/  FMUL.FTZ R56, R2.reuse, R56 ;  /* 0x0000003802387220 */ /* 0x040fe40000410000 */
[----:B------:R-:W-:Y:S01]  /*1b830*/  FMUL.FTZ R57, R2, R57 ;  /* 0x0000003902397220 */ /* 0x000fe20000410000 */
[----:B-1----:R-:W-:Y:S01]  /*1b840*/  F2FP.BF16.PACK_AB R74, R238, R239 ;  /* 0x000000efee4a723e */ /* 0x002fe200000010ff */
[C---:B------:R-:W-:Y:S02]  /*1b850*/  FMUL.FTZ R60, R2.reuse, R60 ;  /* 0x0000003c023c7220 */ /* 0x040fe40000410000 */
[C---:B------:R-:W-:Y:S02]  /*1b860*/  FMUL.FTZ R61, R2.reuse, R61 ;  /* 0x0000003d023d7220 */ /* 0x040fe40000410000 */
[C---:B------:R-:W-:Y:S01]  /*1b870*/  FMUL.FTZ R64, R2.reuse, R64 ;  /* 0x0000004002407220 */ /* 0x040fe20000410000 */
[----:B------:R1:W-:Y:S01]  /*1b880*/  MUFU.EX2 R235, R5 ;  /* 0x0000000500eb7308 */ /* 0x0003e20000000800 */
[C---:B------:R-:W-:Y:S02]  /*1b890*/  FMUL.FTZ R65, R2.reuse, R65 ;  /* 0x0000004102417220 */ /* 0x040fe40000410000 */
[----:B---3--:R-:W-:Y:S07]  /*1b8a0*/  FMUL.FTZ R4, R2, R76 ;  /* 0x0000004c02047220 */ /* 0x008fee0000410000 */
[----:B------:R-:W3:Y:S01]  /*1b8b0*/  MUFU.EX2 R234, R7 ;  /* 0x0000000700ea7308 */ /* 0x000ee20000000800 */
[----:B----4-:R-:W-:Y:S09]  /*1b8c0*/  F2FP.BF16.PACK_AB R73, R236, R168 ;  /* 0x000000a8ec49723e */ /* 0x010ff200000010ff */
[----:B------:R-:W4:Y:S01]  /*1b8d0*/  MUFU.EX2 R0, R0 ;  /* 0x0000000000007308 */ /* 0x000f220000000800 */
[----:B-1----:R-:W-:Y:S01]  /*1b8e0*/  FMUL.FTZ R5, R2, R77 ;  /* 0x0000004d02057220 */ /* 0x002fe20000410000 */
[----:B---3--:R-:W-:Y:S01]  /*1b8f0*/  F2FP.BF16.PACK_AB R75, R234, R235 ;  /* 0x000000ebea4b723e */ /* 0x008fe200000010ff */
        /* <DEDUP_REMOVED lines=62> */
[--C-:B------:R-:W-:Y:S01]  /*1bce0*/  FFMA.FTZ R44, R48, c[0x0][0x2d0], -R132.reuse ;  /* 0x0000b400302c7a23 */ /* 0x100fe20000010884 */
[----:B------:R4:W-:Y:S01]  /*1bcf0*/  MUFU.EX2 R108, R70 ;  /* 0x00000046006c7308 */ /* 0x0009e20000000800 */
[C---:B------:R-:W-:Y:S03]  /*1bd00*/  FMUL.FTZ R45, R2.reuse, R117 ;  /* 0x00000075022d7220 */ /* 0x040fe60000410000 */
[--C-:B------:R-:W-:Y:S02]  /*1bd10*/  FFMA.FTZ R48, R49, c[0x0][0x2d0], -R132.reuse ;  /* 0x0000b40031307a23 */ /* 0x100fe40000010884 */
[C---:B-1----:R-:W-:Y:S02]  /*1bd20*/  FMUL.FTZ R40, R2.reuse, R112 ;  /* 0x0000007002287220 */ /* 0x042fe40000410000 */
[----:B------:R-:W-:Y:S01]  /*1bd30*/  LDSM.16.MT88.4 R112, [R197+0x5900] ;  /* 0x00590000c570783b */ /* 0x000fe20000004200 */
[----:B------:R-:W-:Y:S01]  /*1bd40*/  FMUL.FTZ R49, R2, R121 ;  /* 0x0000007902317220 */ /* 0x000fe20000410000 */
[----:B------:R1:W-:Y:S03]  /*1bd50*/  MUFU.EX2 R110, R44 ;  /* 0x0000002c006e7308 */ /* 0x0003e60000000800 */
[C---:B------:R-:W-:Y:S07]  /*1bd60*/  HMMA.16816.F32.BF16 R40, R72.reuse, R46, R40 ;  /* 0x0000002e4828723c */ /* 0x040fee0000041828 */
[C---:B------:R-:W-:Y:S01]  /*1bd70*/  FMUL.FTZ R47, R0.reuse, R119 ;  /* 0x00000077002f7220 */ /* 0x040fe20000410000 */
[----:B------:R5:W2:Y:S01]  /*1bd80*/  MUFU.EX2 R232, R48 ;  /* 0x0000003000e87308 */ /* 0x000aa20000000800 */
[----:B------:R-:W-:Y:S03]  /*1bd90*/  FMUL.FTZ R46, R0, R118 ;  /* 0x00000076002e7220 */ /* 0x000fe60000410000 */
[--C-:B----4-:R-:W-:Y:S02]  /*1bda0*/  FFMA.FTZ R70, R135, c[0x0][0x2d0], -R69.reuse ;  /* 0x0000b40087467a23 */ /* 0x110fe40000010845 */
[C---:B-1----:R-:W-:Y:S04]  /*1bdb0*/  FMUL.FTZ R44, R2.reuse, R116 ;  /* 0x00000074022c7220 */ /* 0x042fe80000410000 */
[----:B------:R1:W-:Y:S03]  /*1bdc0*/  MUFU.EX2 R116, R70 ;  /* 0x0000004600747308 */ /* 0x0003e60000000800 */
[C---:B------:R-:W-:Y:S03]  /*1bdd0*/  HMMA.16816.F32.BF16 R44, R72.reuse, R76, R44 ;  /* 0x0000004c482c723c */ /* 0x040fe6000004182c */
[----:B-----5:R-:W-:Y:S02]  /*1bde0*/  FMUL.FTZ R48, R2, R120 ;  /* 0x0000007802307220 */ /* 0x020fe40000410000 */
[----:B------:R-:W-:Y:S05]  /*1bdf0*/  LDSM.16.MT88.4 R120, [R198+0x5900] ;  /* 0x00590000c678783b */ /* 0x000fea0000004200 */
[C---:B------:R-:W-:Y:S03]  /*1be00*/  HMMA.16816.F32.BF16 R48, R72.reuse, R78, R48 ;  /* 0x0000004e4830723c */ /* 0x040fe60000041830 */
[----:B------:R-:W4:Y:S05]  /*1be10*/  LDSM.16.MT88.4 R76, [R197+0x900] ;  /* 0x00090000c54c783b */ /* 0x000f2a0000004200 */
[C---:B--2---:R-:W-:Y:S04]  /*1be20*/  HMMA.16816.F32.BF16 R52, R72.reuse, R80, R52 ;  /* 0x000000504834723c */ /* 0x044fe80000041834 */
[--C-:B-1----:R-:W-:Y:S04]  /*1be30*/  FFMA.FTZ R70, R136, c[0x0][0x2d0], -R69.reuse ;  /* 0x0000b40088467a23 */ /* 0x102fe80000010845 */
[C---:B------:R-:W-:Y:S01]  /*1be40*/  HMMA.16816.F32.BF16 R56, R72.reuse, R82, R56 ;  /* 0x000000524838723c */ /* 0x040fe20000041838 */
[----:B------:R1:W2:Y:S01]  /*1be50*/  MUFU.EX2 R229, R70 ;  /* 0x0000004600e57308 */ /* 0x0002a20000000800 */
[----:B------:R-:W5:Y:S06]  /*1be60*/  LDSM.16.MT88.4 R80, [R198+0x900] ;  /* 0x00090000c650783b */ /* 0x000f6c0000004200 */
[C---:B---3--:R-:W-:Y:S08]  /*1be70*/  HMMA.16816.F32.BF16 R60, R72.reuse, R84, R60 ;  /* 0x00000054483c723c */ /* 0x048ff0000004183c */
[----:B------:R-:W-:Y:S01]  /*1be80*/  HMMA.16816.F32.BF16 R64, R72, R86, R64 ;  /* 0x000000564840723c */ /* 0x000fe20000041840 */
[----:B------:R-:W3:Y:S06]  /*1be90*/  LDSM.16.MT88.4 R84, [R197+0x3900] ;  /* 0x00390000c554783b */ /* 0x000eec0000004200 */
[----:B------:R-:W-:Y:S01]  /*1bea0*/  F2FP.BF16.PACK_AB R72, R111, R233 ;  /* 0x000000e96f48723e */ /* 0x000fe200000010ff */
[--C-:B-1----:R-:W-:Y:S01]  /*1beb0*/  FFMA.FTZ R70, R138, c[0x0][0x2d0], -R132.reuse ;  /* 0x0000b4008a467a23 */ /* 0x102fe20000010884 */
[----:B------:R-:W-:Y:S03]  /*1bec0*/  F2FP.BF16.PACK_AB R74, R232, R110 ;  /* 0x0000006ee84a723e */ /* 0x000fe600000010ff */
[----:B------:R1:W-:Y:S01]  /*1bed0*/  MUFU.EX2 R226, R70 ;  /* 0x0000004600e27308 */ /* 0x0003e20000000800 */
[----:B------:R-:W-:Y:S02]  /*1bee0*/  F2FP.BF16.PACK_AB R73, R108, R109 ;  /* 0x0000006d6c49723e */ /* 0x000fe400000010ff */
[----:B--2---:R-:W-:Y:S07]  /*1bef0*/  F2FP.BF16.PACK_AB R75, R229, R116 ;  /* 0x00000074e54b723e */ /* 0x004fee00000010ff */
[C---:B----4-:R-:W-:Y:S08]  /*1bf00*/  HMMA.16816.F32.BF16 R4, R72.reuse, R76, R4 ;  /* 0x0000004c4804723c */ /* 0x050ff00000041804 */
[C---:B------:R-:W-:Y:S01]  /*1bf10*/  HMMA.16816.F32.BF16 R8, R72.reuse, R78, R8 ;  /* 0x0000004e4808723c */ /* 0x040fe20000041808 */
[----:B------:R-:W2:Y:S03]  /*1bf20*/  LDSM.16.MT88.4 R76, [R198+0x3900] ;  /* 0x00390000c64c783b */ /* 0x000ea60000004200 */
[--C-:B-1----:R-:W-:Y:S04]  /*1bf30*/  FFMA.FTZ R70, R140, c[0x0][0x2d0], -R132.reuse ;  /* 0x0000b4008c467a23 */ /* 0x102fe80000010884 */
[C---:B-----5:R-:W-:Y:S01]  /*1bf40*/  HMMA.16816.F32.BF16 R12, R72.reuse, R80, R12 ;  /* 0x00000050480c723c */ /* 0x060fe2000004180c */
[----:B------:R1:W4:Y:S07]  /*1bf50*/  MUFU.EX2 R227, R70 ;  /* 0x0000004600e37308 */ /* 0x00032e0000000800 */
[C---:B------:R-:W-:Y:S01]  /*1bf60*/  HMMA.16816.F32.BF16 R16, R72.reuse, R82, R16 ;  /* 0x000000524810723c */ /* 0x040fe20000041810 */
[----:B------:R-:W5:Y:S07]  /*1bf70*/  LDSM.16.MT88.4 R80, [R201+0x3900] ;  /* 0x00390000c950783b */ /* 0x000f6e0000004200 */
[C---:B------:R-:W-:Y:S08]  /*1bf80*/  HMMA.16816.F32.BF16 R20, R72.reuse, R88, R20 ;  /* 0x000000584814723c */ /* 0x040ff00000041814 */
[C---:B------:R-:W-:Y:S01]  /*1bf90*/  HMMA.16816.F32.BF16 R24, R72.reuse, R90, R24 ;  /* 0x0000005a4818723c */ /* 0x040fe20000041818 */
[----:B------:R-:W4:Y:S03]  /*1bfa0*/  LDSM.16.MT88.4 R88, [R200+0x3900] ;  /* 0x00390000c858783b */ /* 0x000f260000004200 */
[--C-:B-1----:R-:W-:Y:S04]  /*1bfb0*/  FFMA.FTZ R70, R142, c[0x0][0x2d0], -R132.reuse ;  /* 0x0000b4008e467a23 */ /* 0x102fe80000010884 */
[C---:B------:R-:W-:Y:S01]  /*1bfc0*/  HMMA.16816.F32.BF16 R28, R72.reuse, R92, R28 ;  /* 0x0000005c481c723c */ /* 0x040fe2000004181c */
[----:B------:R1:W-:Y:S07]  /*1bfd0*/  MUFU.EX2 R119, R70 ;  /* 0x0000004600777308 */ /* 0x0003ee0000000800 */
[C---:B------:R-:W-:Y:S01]  /*1bfe0*/  HMMA.16816.F32.BF16 R32, R72.reuse, R94, R32 ;  /* 0x0000005e4820723c */ /* 0x040fe20000041820 */
[----:B------:R-:W-:Y:S07]  /*1bff0*/  LDSM.16.MT88.4 R92, [R200+0x4100] ;  /* 0x00410000c85c783b */ /* 0x000fee0000004200 */
[C---:B---3--:R-:W-:Y:S08]  /*1c000*/  HMMA.16816.F32.BF16 R36, R72.reuse, R84, R36 ;  /* 0x000000544824723c */ /* 0x048ff00000041824 */
[C---:B------:R-:W-:Y:S01]  /*1c010*/  HMMA.16816.F32.BF16 R40, R72.reuse, R86, R40 ;  /* 0x000000564828723c */ /* 0x040fe20000041828 */
[----:B------:R-:W-:Y:S03]  /*1c020*/  LDSM.16.MT88.4 R84, [R198+0x1100] ;  /* 0x00110000c654783b */ /* 0x000fe60000004200 */
[--C-:B-1----:R-:W-:Y:S04]  /*1c030*/  FFMA.FTZ R70, R144, c[0x0][0x2d0], -R132.reuse ;  /* 0x0000b40090467a23 */ /* 0x102fe80000010884 */
[C---:B--2---:R-:W-:Y:S01]  /*1c040*/  HMMA.16816.F32.BF16 R44, R72.reuse, R76, R44 ;  /* 0x0000004c482c723c */ /* 0x044fe2000004182c */
[----:B------:R1:W2:Y:S07]  /*1c050*/  MUFU.EX2 R225, R70 ;  /* 0x0000004600e17308 */ /* 0x0002ae0000000800 */
[C---:B------:R-:W-:Y:S01]  /*1c060*/  HMMA.16816.F32.BF16 R48, R72.reuse, R78, R48 ;  /* 0x0000004e4830723c */ /* 0x040fe20000041830 */
[----:B------:R-:W3:Y:S07]  /*1c070*/  LDSM.16.MT88.4 R76, [R197+0x1100] ;  /* 0x00110000c54c783b */ /* 0x000eee0000004200 */
[C---:B-----5:R-:W-:Y:S08]  /*1c080*/  HMMA.16816.F32.BF16 R52, R72.reuse, R80, R52 ;  /* 0x000000504834723c */ /* 0x060ff00000041834 */
[C---:B------:R-:W-:Y:S01]  /*1c090*/  HMMA.16816.F32.BF16 R56, R72.reuse, R82, R56 ;  /* 0x000000524838723c */ /* 0x040fe20000041838 */
[----:B------:R-:W5:Y:S03]  /*1c0a0*/  LDSM.16.MT88.4 R80, [R201+0x1100] ;  /* 0x00110000c950783b */ /* 0x000f660000004200 */
[--C-:B-1----:R-:W-:Y:S04]  /*1c0b0*/  FFMA.FTZ R70, R137, c[0x0][0x2d0], -R69.reuse ;  /* 0x0000b40089467a23 */ /* 0x102fe80000010845 */
[C---:B----4-:R-:W-:Y:S01]  /*1c0c0*/  HMMA.16816.F32.BF16 R60, R72.reuse, R88, R60 ;  /* 0x00000058483c723c */ /* 0x050fe2000004183c */
[----:B------:R1:W-:Y:S07]  /*1c0d0*/  MUFU.EX2 R118, R70 ;  /* 0x0000004600767308 */ /* 0x0003ee0000000800 */
[----:B------:R-:W-:Y:S01]  /*1c0e0*/  HMMA.16816.F32.BF16 R64, R72, R90, R64 ;  /* 0x0000005a4840723c */ /* 0x000fe20000041840 */
[----:B------:R-:W4:Y:S06]  /*1c0f0*/  LDSM.16.MT88.4 R88, [R200+0x1100] ;  /* 0x00110000c858783b */ /* 0x000f2c0000004200 */
[----:B------:R-:W-:Y:S02]  /*1c100*/  F2FP.BF16.PACK_AB R72, R227, R226 ;  /* 0x000000e2e348723e */ /* 0x000fe400000010ff */
[----:B--2---:R-:W-:Y:S03]  /*1c110*/  F2FP.BF16.PACK_AB R74, R225, R119 ;  /* 0x00000077e14a723e */ /* 0x004fe600000010ff */
        /* <DEDUP_REMOVED lines=18> */
[C---:B-----5:R-:W-:Y:S08]  /*1c240*/  HMMA.16816.F32.BF16 R20, R72.reuse, R80, R20 ;  /* 0x000000504814723c */ /* 0x060ff00000041814 */
[C---:B------:R-:W-:Y:S01]  /*1c250*/  HMMA.16816.F32.BF16 R24, R72.reuse, R82, R24 ;  /* 0x000000524818723c */ /* 0x040fe20000041818 */
[----:B------:R-:W5:Y:S07]  /*1c260*/  LDSM.16.MT88.4 R80, [R201+0x4100] ;  /* 0x00410000c950783b */ /* 0x000f6e0000004200 */
[C---:B----4-:R-:W-:Y:S04]  /*1c270*/  HMMA.16816.F32.BF16 R28, R72.reuse, R88, R28 ;  /* 0x00000058481c723c */ /* 0x050fe8000004181c */
[--C-:B-1----:R-:W-:Y:S04]  /*1c280*/  FFMA.FTZ R70, R150, c[0x0][0x2d0], -R132.reuse ;  /* 0x0000b40096467a23 */ /* 0x102fe80000010884 */
[C---:B------:R-:W-:Y:S01]  /*1c290*/  HMMA.16816.F32.BF16 R32, R72.reuse, R90, R32 ;  /* 0x0000005a4820723c */ /* 0x040fe20000041820 */
[----:B------:R1:W-:Y:S01]  /*1c2a0*/  MUFU.EX2 R189, R70 ;  /* 0x0000004600bd7308 */ /* 0x0003e20000000800 */
[----:B------:R-:W4:Y:S06]  /*1c2b0*/  LDSM.16.MT88.4 R88, [R197+0x1900] ;  /* 0x00190000c558783b */ /* 0x000f2c0000004200 */
[C---:B--2---:R-:W-:Y:S08]  /*1c2c0*/  HMMA.16816.F32.BF16 R36, R72.reuse, R76, R36 ;  /* 0x0000004c4824723c */ /* 0x044ff00000041824 */
[C---:B------:R-:W-:Y:S01]  /*1c2d0*/  HMMA.16816.F32.BF16 R40, R72.reuse, R78, R40 ;  /* 0x0000004e4828723c */ /* 0x040fe20000041828 */
[----:B------:R-:W2:Y:S07]  /*1c2e0*/  LDSM.16.MT88.4 R76, [R198+0x1900] ;  /* 0x00190000c64c783b */ /* 0x000eae0000004200 */
[C---:B---3--:R-:W-:Y:S04]  /*1c2f0*/  HMMA.16816.F32.BF16 R44, R72.reuse, R84, R44 ;  /* 0x00000054482c723c */ /* 0x048fe8000004182c */
[--C-:B-1----:R-:W-:Y:S04]  /*1c300*/  FFMA.FTZ R70, R151, c[0x0][0x2d0], -R132.reuse ;  /* 0x0000b40097467a23 */ /* 0x102fe80000010884 */
[C---:B------:R-:W-:Y:S01]  /*1c310*/  HMMA.16816.F32.BF16 R48, R72.reuse, R86, R48 ;  /* 0x000000564830723c */ /* 0x040fe20000041830 */
[----:B------:R1:W3:Y:S01]  /*1c320*/  MUFU.EX2 R151, R70 ;  /* 0x0000004600977308 */ /* 0x0002e20000000800 */
[----:B------:R-:W-:Y:S06]  /*1c330*/  LDSM.16.MT88.4 R84, [R200+0x1900] ;  /* 0x00190000c854783b */ /* 0x000fec0000004200 */
[C---:B-----5:R-:W-:Y:S08]  /*1c340*/  HMMA.16816.F32.BF16 R52, R72.reuse, R80, R52 ;  /* 0x000000504834723c */ /* 0x060ff00000041834 */
[C---:B------:R-:W-:Y:S01]  /*1c350*/  HMMA.16816.F32.BF16 R56, R72.reuse, R82, R56 ;  /* 0x000000524838723c */ /* 0x040fe20000041838 */
[----:B------:R-:W5:Y:S07]  /*1c360*/  LDSM.16.MT88.4 R80, [R201+0x1900] ;  /* 0x00190000c950783b */ /* 0x000f6e0000004200 */
        /* <DEDUP_REMOVED lines=17> */
[C---:B----4-:R-:W-:Y:S08]  /*1c480*/  HMMA.16816.F32.BF16 R4, R72.reuse, R88, R4 ;  /* 0x000000584804723c */ /* 0x050ff00000041804 */
[C---:B------:R-:W-:Y:S01]  /*1c490*/  HMMA.16816.F32.BF16 R8, R72.reuse, R90, R8 ;  /* 0x0000005a4808723c */ /* 0x040fe20000041808 */
[----:B------:R-:W3:Y:S07]  /*1c4a0*/  LDSM.16.MT88.4 R88, [R197+0x4900] ;  /* 0x00490000c558783b */ /* 0x000eee0000004200 */
[C---:B--2---:R-:W-:Y:S04]  /*1c4b0*/  HMMA.16816.F32.BF16 R12, R72.reuse, R76, R12 ;  /* 0x0000004c480c723c */ /* 0x044fe8000004180c */
[--C-:B-1----:R-:W-:Y:S04]  /*1c4c0*/  FFMA.FTZ R70, R160, c[0x0][0x2d0], -R132.reuse ;  /* 0x0000b400a0467a23 */ /* 0x102fe80000010884 */
[C---:B------:R-:W-:Y:S01]  /*1c4d0*/  HMMA.16816.F32.BF16 R16, R72.reuse, R78, R16 ;  /* 0x0000004e4810723c */ /* 0x040fe20000041810 */
[----:B------:R1:W2:Y:S01]  /*1c4e0*/  MUFU.EX2 R144, R70 ;  /* 0x0000004600907308 */ /* 0x0002a20000000800 */
[----:B------:R-:W4:Y:S06]  /*1c4f0*/  LDSM.16.MT88.4 R76, [R198+0x4900] ;  /* 0x00490000c64c783b */ /* 0x000f2c0000004200 */
[C---:B-----5:R-:W-:Y:S08]  /*1c500*/  HMMA.16816.F32.BF16 R20, R72.reuse, R80, R20 ;  /* 0x000000504814723c */ /* 0x060ff00000041814 */
[C---:B------:R-:W-:Y:S01]  /*1c510*/  HMMA.16816.F32.BF16 R24, R72.reuse, R82, R24 ;  /* 0x000000524818723c */ /* 0x040fe20000041818 */
[----:B------:R-:W5:Y:S07]  /*1c520*/  LDSM.16.MT88.4 R80, [R197+0x2100] ;  /* 0x00210000c550783b */ /* 0x000f6e0000004200 */
[C---:B------:R-:W-:Y:S04]  /*1c530*/  HMMA.16816.F32.BF16 R28, R72.reuse, R84, R28 ;  /* 0x00000054481c723c */ /* 0x040fe8000004181c */
[--C-:B-1----:R-:W-:Y:S04]  /*1c540*/  FFMA.FTZ R70, R162, c[0x0][0x2d0], -R132.reuse ;  /* 0x0000b400a2467a23 */ /* 0x102fe80000010884 */
[C---:B------:R-:W-:Y:S01]  /*1c550*/  HMMA.16816.F32.BF16 R32, R72.reuse, R86, R32 ;  /* 0x000000564820723c */ /* 0x040fe20000041820 */
[----:B------:R1:W-:Y:S01]  /*1c560*/  MUFU.EX2 R143, R70 ;  /* 0x00000046008f7308 */ /* 0x0003e20000000800 */
[----:B------:R-:W2:Y:S06]  /*1c570*/  LDSM.16.MT88.4 R84, [R198+0x2100] ;  /* 0x00210000c654783b */ /* 0x000eac0000004200 */
[C---:B---3--:R-:W-:Y:S08]  /*1c580*/  HMMA.16816.F32.BF16 R36, R72.reuse, R88, R36 ;  /* 0x000000584824723c */ /* 0x048ff00000041824 */
        /* <DEDUP_REMOVED lines=16> */
[----:B---3--:R-:W-:Y:S03]  /*1c690*/  F2FP.BF16.PACK_AB R74, R142, R143 ;  /* 0x0000008f8e4a723e */ /* 0x008fe600000010ff */
        /* <DEDUP_REMOVED lines=10> */
[C---:B-----5:R-:W-:Y:S08]  /*1c740*/  HMMA.16816.F32.BF16 R4, R72.reuse, R80, R4 ;  /* 0x000000504804723c */ /* 0x060ff00000041804 */
        /* <DEDUP_REMOVED lines=19> */
[C---:B-----5:R-:W-:Y:S04]  /*1c880*/  HMMA.16816.F32.BF16 R44, R72.reuse, R84, R44 ;  /* 0x00000054482c723c */ /* 0x060fe8000004182c */
[--C-:B-1----:R-:W-:Y:S04]  /*1c890*/  FFMA.FTZ R70, R165, c[0x0][0x2d0], -R69.reuse ;  /* 0x0000b400a5467a23 */ /* 0x102fe80000010845 */
[C---:B------:R-:W-:Y:S01]  /*1c8a0*/  HMMA.16816.F32.BF16 R48, R72.reuse, R86, R48 ;  /* 0x000000564830723c */ /* 0x040fe20000041830 */
[----:B------:R1:W-:Y:S07]  /*1c8b0*/  MUFU.EX2 R133, R70 ;  /* 0x0000004600857308 */ /* 0x0003ee0000000800 */
[C---:B------:R-:W-:Y:S08]  /*1c8c0*/  HMMA.16816.F32.BF16 R52, R72.reuse, R92, R52 ;  /* 0x0000005c4834723c */ /* 0x040ff00000041834 */
[C---:B------:R-:W-:Y:S08]  /*1c8d0*/  HMMA.16816.F32.BF16 R56, R72.reuse, R94, R56 ;  /* 0x0000005e4838723c */ /* 0x040ff00000041838 */
[C---:B----4-:R-:W-:Y:S04]  /*1c8e0*/  HMMA.16816.F32.BF16 R60, R72.reuse, R76, R60 ;  /* 0x0000004c483c723c */ /* 0x050fe8000004183c */
        /* <DEDUP_REMOVED lines=82> */
.L_x_429:
        /* <DEDUP_REMOVED lines=91> */
.L_x_361:
        /* <DEDUP_REMOVED lines=122> */
.L_x_441:
        /* <DEDUP_REMOVED lines=103> */
[----:B------:R-:W-:Y:S01]  /*1e1d0*/  IADD3 R6, R12, 0x40, RZ ;  /* 0x000000400c067810 */ /* 0x000fe20007ffe0ff */
[----:B---3--:R1:W-:Y:S01]  /*1e1e0*/  @!P0 ST.E [R8.64], R33 ;  /* 0x0000002108008985 */ /* 0x0083e2000c101912 */
[----:B------:R-:W-:Y:S01]  /*1e1f0*/  IMAD.IADD R3, R3, 0x1, R4 ;  /* 0x0000000103037824 */ /* 0x000fe200078e0204 */
[C---:B------:R-:W-:Y:S02]  /*1e200*/  LEA R14, P0, R2.reuse, c[0x0][0x380], 0x1 ;  /* 0x0000e000020e7a11 */ /* 0x040fe400078008ff */
        /* <DEDUP_REMOVED lines=22> */
.L_x_443:
[----:B------:R-:W-:Y:S05]  /*1e370*/  BSYNC B0 ;  /* 0x0000000000007941 */ /* 0x000fea0003800000 */
.L_x_442:
        /* <DEDUP_REMOVED lines=15> */
.L_x_445:
[----:B------:R-:W-:Y:S05]  /*1e470*/  BSYNC B0 ;  /* 0x0000000000007941 */ /* 0x000fea0003800000 */
.L_x_444:
        /* <DEDUP_REMOVED lines=15> */
.L_x_447:
[----:B------:R-:W-:Y:S05]  /*1e570*/  BSYNC B0 ;  /* 0x0000000000007941 */ /* 0x000fea0003800000 */
.L_x_446:
        /* <DEDUP_REMOVED lines=16> */
.L_x_440:
        /* <DEDUP_REMOVED lines=19> */
.L_x_448:
        /* <DEDUP_REMOVED lines=40> */
.L_x_450:
[----:B------:R-:W-:Y:S05]  /*1ea30*/  BSYNC B0 ;  /* 0x0000000000007941 */ /* 0x000fea0003800000 */
.L_x_449:
        /* <DEDUP_REMOVED lines=57> */
.L_x_452:
[----:B------:R-:W-:Y:S05]  /*1edd0*/  BSYNC B0 ;  /* 0x0000000000007941 */ /* 0x000fea0003800000 */
.L_x_451:
        /* <DEDUP_REMOVED lines=15> */
.L_x_454:
[----:B------:R-:W-:Y:S05]  /*1eed0*/  BSYNC B0 ;  /* 0x0000000000007941 */ /* 0x000fea0003800000 */
.L_x_453:
        /* <DEDUP_REMOVED lines=15> */
.L_x_456:
[----:B------:R-:W-:Y:S05]  /*1efd0*/  BSYNC B0 ;  /* 0x0000000000007941 */ /* 0x000fea0003800000 */
.L_x_455:
        /* <DEDUP_REMOVED lines=16> */
.L_x_457:
        /* <DEDUP_REMOVED lines=10> */
.L_x_2170:


//--------------------- .text._ZN7cutlass13device_kernelIN5flash19enable_sm80_to_sm89INS1_16FlashAttnFwdSm80INS1_25CollectiveMainloopFwdSm80ILi8ELi1ELb1EN4cute5tupleIJNS5_1CILi128EEES8_S8_EEELi128ENS_10bfloat16_tEfNS_4arch4Sm80ELb1ELb0ELb1ELb0ELb1ELb0ELb1ELb0EEENS1_21CollectiveEpilogueFwdIS9_NS6_IJNS7_ILi1EEESF_SF_EEESA_SC_Li256ELb0ELb1ELb0ELb0EEENS1_30DynamicPersistentTileSchedulerILi256ELi256ELb0ELb1ELb0EEEEEEEEEvNT_6ParamsE --------------------------
	.section	.text._ZN7cutlass13device_kernelIN5flash19enable_sm80_to_sm89INS1_16FlashAttnFwdSm80INS1_25CollectiveMainloopFwdSm80ILi8ELi1ELb1EN4cute5tupleIJNS5_1CILi128EEES8_S8_EEELi128ENS_10bfloat16_tEfNS_4arch4Sm80ELb1ELb0ELb1ELb0ELb1ELb0ELb1ELb0EEENS1_21CollectiveEpilogueFwdIS9_NS6_IJNS7_ILi1EEESF_SF_EEESA_SC_Li256ELb0ELb1ELb0ELb0EEENS1_30DynamicPersistentTileSchedulerILi256ELi256ELb0ELb1ELb0EEEEEEEEEvNT_6ParamsE,"ax",@progbits
	.sectioninfo	@"SHI_REGISTERS=255"
	.align	128
.text._ZN7cutlass13device_kernelIN5flash19enable_sm80_to_sm89INS1_16FlashAttnFwdSm80INS1_25CollectiveMainloopFwdSm80ILi8ELi1ELb1EN4cute5tupleIJNS5_1CILi128EEES8_S8_EEELi128ENS_10bfloat16_tEfNS_4arch4Sm80ELb1ELb0ELb1ELb0ELb1ELb0ELb1ELb0EEENS1_21CollectiveEpilogueFwdIS9_NS6_IJNS7_ILi1EEESF_SF_EEESA_SC_Li256ELb0ELb1ELb0ELb0EEENS1_30DynamicPersistentTileSchedulerILi256ELi256ELb0ELb1ELb0EEEEEEEEEvNT_6ParamsE:
        .type           _ZN7cutlass13device_kernelIN5flash19enable_sm80_to_sm89INS1_16FlashAttnFwdSm80INS1_25CollectiveMainloopFwdSm80ILi8ELi1ELb1EN4cute5tupleIJNS5_1CILi128EEES8_S8_EEELi128ENS_10bfloat16_tEfNS_4arch4Sm80ELb1ELb0ELb1ELb0ELb1ELb0ELb1ELb0EEENS1_21CollectiveEpilogueFwdIS9_NS6_IJNS7_ILi1EEESF_SF_EEESA_SC_Li256ELb0ELb1ELb0ELb0EEENS1_30DynamicPersistentTileSchedulerILi256ELi256ELb0ELb1ELb0EEEEEEEEEvNT_6ParamsE,@function
        .size           _ZN7cutlass13device_kernelIN5flash19enable_sm80_to_sm89INS1_16FlashAttnFwdSm80INS1_25CollectiveMainloopFwdSm80ILi8ELi1ELb1EN4cute5tupleIJNS5_1CILi128EEES8_S8_EEELi128ENS_10bfloat16_tEfNS_4arch4Sm80ELb1ELb0ELb1ELb0ELb1ELb0ELb1ELb0EEENS1_21CollectiveEpilogueFwdIS9_NS6_IJNS7_ILi1EEESF_SF_EEESA_SC_Li256ELb0ELb1ELb0ELb0EEENS1_30DynamicPersistentTileSchedulerILi256ELi256ELb0ELb1ELb0EEEEEEEEEvNT_6ParamsE,(.L_x_2171 - _ZN7cutlass13device_kernelIN5flash19enable_sm80_to_sm89INS1_16FlashAttnFwdSm80INS1_25CollectiveMainloopFwdSm80ILi8ELi1ELb1EN4cute5tupleIJNS5_1CILi128EEES8_S8_EEELi128ENS_10bfloat16_tEfNS_4arch4Sm80ELb1ELb0ELb1ELb0ELb1ELb0ELb1ELb0EEENS1_21CollectiveEpilogueFwdIS9_NS6_IJNS7_ILi1EEESF_SF_EEESA_SC_Li256ELb0ELb1ELb0ELb0EEENS1_30DynamicPersistentTileSchedulerILi256ELi256ELb0ELb1ELb0EEEEEEEEEvNT_6ParamsE)
        .other          _ZN7cutlass13device_kernelIN5flash19enable_sm80_to_sm89INS1_16FlashAttnFwdSm80INS1_25CollectiveMainloopFwdSm80ILi8ELi1ELb1EN4cute5tupleIJNS5_1CILi128EEES8_S8_EEELi128ENS_10bfloat16_tEfNS_4arch4Sm80ELb1ELb0ELb1ELb0ELb1ELb0ELb1ELb0EEENS1_21CollectiveEpilogueFwdIS9_NS6_IJNS7_ILi1EEESF_SF_EEESA_SC_Li256ELb0ELb1ELb0ELb0EEENS1_30DynamicPersistentTileSchedulerILi256ELi256ELb0ELb1ELb0EEEEEEEEEvNT_6ParamsE,@"STO_CUDA_ENTRY STV_DEFAULT"
_ZN7cutlass13device_kernelIN5flash19enable_sm80_to_sm89INS1_16FlashAttnFwdSm80INS1_25CollectiveMainloopFwdSm80ILi8ELi1ELb1EN4cute5tupleIJNS5_1CILi128EEES8_S8_EEELi128ENS_10bfloat16_tEfNS_4arch4Sm80ELb1ELb0ELb1ELb0ELb1ELb0ELb1ELb0EEENS1_21CollectiveEpilogueFwdIS9_NS6_IJNS7_ILi1EEESF_SF_EEESA_SC_Li256ELb0ELb1ELb0ELb0EEENS1_30DynamicPersistentTileSchedulerILi256ELi256ELb0ELb1ELb0EEEEEEEEEvNT_6ParamsE:
[----:B------:R-:W-:-:S03]  /*0000*/  MOV R1, c[0x0][0x28] ;  /* 0x00000a0000017a02 */ /* 0x000fc60000000f00 */
[----:B------:R-:W1:Y:S01]  /*0010*/  S2R R20, SR_TID.X ;  /* 0x0000000000147919 */ /* 0x000e620000002100 */
[----:B------:R-:W-:-:S03]  /*0020*/  IADD3 R1, R1, -0x80, RZ ;  /* 0xffffff8001017810 */ /* 0x000fc60007ffe0ff */
[----:B------:R-:W2:Y:S01]  /*0030*/  S2R R15, SR_CTAID.X ;  /* 0x00000000000f7919 */ /* 0x000ea20000002500 */
[----:B-1----:R-:W-:-:S05]  /*0040*/  SHF.R.U32.HI R2, RZ, 0x5, R20 ;  /* 0x00000005ff027819 */ /* 0x002fca0000011614 */
[----:B------:R-:W1:Y:S02]  /*0050*/  SHFL.IDX PT, R0, R2, RZ, 0x1f ;  /* 0x00001fff02007589 */ /* 0x000e6400000e0000 */
[----:B-1----:R-:W-:Y:S02]  /*0060*/  ISETP.GE.AND P0, PT, R0, 0x1, PT ;  /* 0x000000010000780c */ /* 0x002fe40003f06270 */
[----:B------:R1:W-:Y:S11]  /*0070*/  STL [R1+0x74], R0 ;  /* 0x0000740001007387 */ /* 0x0003f60000100800 */
[----:B------:R-:W-:Y:S06]  /*0080*/  @P0 BAR.ARV 0x4, 0x100 ;  /* 0x0104000000000b1d */ /* 0x000fec0000002000 */
[----:B--2---:R-:W-:-:S13]  /*0090*/  ISETP.GE.AND P0, PT, R15, c[0x0][0x538], PT ;  /* 0x00014e000f007a0c */ /* 0x004fda0003f06270 */
[----:B------:R-:W-:Y:S05]  /*00a0*/  @P0 EXIT ;  /* 0x000000000000094d */ /* 0x000fea0003800000 */
[----:B-1----:R-:W-:Y:S01]  /*00b0*/  SHF.R.S32.HI R13, RZ, 0x1f, R20 ;  /* 0x0000001fff0d7819 */ /* 0x002fe20000011414 */
[----:B------:R-:W-:Y:S01]  /*00c0*/  IMAD.MOV.U32 R14, RZ, RZ, 0x10 ;  /* 0x00000010ff0e7424 */ /* 0x000fe200078e00ff */
[----:B------:R-:W-:Y:S02]  /*00d0*/  ULDC.64 UR6, c[0x0][0x118] ;  /* 0x0000460000067ab9 */ /* 0x000fe40000000a00 */
[CC--:B------:R-:W-:Y:S02]  /*00e0*/  LEA.HI R2, R13.reuse, R20.reuse, RZ, 0x4 ;  /* 0x000000140d027211 */ /* 0x0c0fe400078f20ff */
[----:B------:R-:W-:Y:S02]  /*00f0*/  LEA.HI R12, R13, R20, RZ, 0x2 ;  /* 0x000000140d0c7211 */ /* 0x000fe400078f10ff */
[----:B------:R-:W-:Y:S02]  /*0100*/  SHF.R.S32.HI R3, RZ, 0x4, R2 ;  /* 0x00000004ff037819 */ /* 0x000fe40000011402 */
[----:B------:R-:W-:-:S02]  /*0110*/  SHF.R.S32.HI R8, RZ, 0x2, R12 ;  /* 0x00000002ff087819 */ /* 0x000fc4000001140c */
[----:B------:R-:W-:Y:S02]  /*0120*/  LEA.HI R0, R2, R3, RZ, 0x1 ;  /* 0x0000000302007211 */ /* 0x000fe400078f08ff */
[----:B------:R-:W-:Y:S02]  /*0130*/  SHF.R.S32.HI R4, RZ, 0x1f, R12 ;  /* 0x0000001fff047819 */ /* 0x000fe4000001140c */
[----:B------:R-:W-:Y:S02]  /*0140*/  LOP3.LUT R0, R0, 0xfffffffe, RZ, 0xc0, !PT ;  /* 0xfffffffe00007812 */ /* 0x000fe400078ec0ff */
[CC--:B------:R-:W-:Y:S02]  /*0150*/  LEA.HI R9, R13.reuse, R20.reuse, RZ, 0x3 ;  /* 0x000000140d097211 */ /* 0x0c0fe400078f18ff */
[----:B------:R-:W-:Y:S01]  /*0160*/  LEA.HI R7, R13, R20, RZ, 0x5 ;  /* 0x000000140d077211 */ /* 0x000fe200078f28ff */
[----:B------:R-:W-:Y:S01]  /*0170*/  IMAD.IADD R11, R3, 0x1, -R0 ;  /* 0x00000001030b7824 */ /* 0x000fe200078e0a00 */
[----:B------:R-:W-:-:S02]  /*0180*/  LOP3.LUT R0, R2, 0xfffffff0, RZ, 0xc0, !PT ;  /* 0xfffffff002007812 */ /* 0x000fc400078ec0ff */
[----:B------:R-:W-:Y:S02]  /*0190*/  LEA.HI R3, R4, R8, RZ, 0x3 ;  /* 0x0000000804037211 */ /* 0x000fe400078f18ff */
[----:B------:R-:W-:Y:S01]  /*01a0*/  SHF.R.S32.HI R19, RZ, 0x3, R9 ;  /* 0x00000003ff137819 */ /* 0x000fe20000011409 */
[C---:B------:R-:W-:Y:S01]  /*01b0*/  IMAD.IADD R2, R20.reuse, 0x1, -R0 ;  /* 0x0000000114027824 */ /* 0x040fe200078e0a00 */
[----:B------:R-:W-:Y:S02]  /*01c0*/  LOP3.LUT R4, R9, 0xfffffff8, RZ, 0xc0, !PT ;  /* 0xfffffff809047812 */ /* 0x000fe400078ec0ff */
[----:B------:R-:W-:Y:S01]  /*01d0*/  LOP3.LUT R0, R3, 0xfffffff8, RZ, 0xc0, !PT ;  /* 0xfffffff803007812 */ /* 0x000fe200078ec0ff */
[----:B------:R-:W-:Y:S01]  /*01e0*/  IMAD.SHL.U32 R3, R19, 0x40, RZ ;  /* 0x0000004013037824 */ /* 0x000fe200078e00ff */
[----:B------:R-:W-:Y:S01]  /*01f0*/  SHF.R.S32.HI R214, RZ, 0x5, R7 ;  /* 0x00000005ffd67819 */ /* 0x000fe20000011407 */
[----:B------:R-:W-:Y:S01]  /*0200*/  IMAD.IADD R18, R20, 0x1, -R4 ;  /* 0x0000000114127824 */ /* 0x000fe200078e0a04 */
[----:B------:R-:W-:Y:S01]  /*0210*/  SHF.R.S32.HI R4, RZ, 0x1f, R2 ;  /* 0x0000001fff047819 */ /* 0x000fe20000011402 */
[----:B------:R-:W-:Y:S01]  /*0220*/  IMAD.IADD R8, R8, 0x1, -R0 ;  /* 0x0000000108087824 */ /* 0x000fe200078e0a00 */
[----:B------:R-:W-:Y:S01]  /*0230*/  LOP3.LUT R0, R3, 0x1c0, RZ, 0xc0, !PT ;  /* 0x000001c003007812 */ /* 0x000fe200078ec0ff */
[----:B------:R-:W-:Y:S01]  /*0240*/  IMAD.SHL.U32 R228, R18, 0x8, RZ ;  /* 0x0000000812e47824 */ /* 0x000fe200078e00ff */
[----:B------:R-:W-:Y:S01]  /*0250*/  LEA.HI R207, R4, R2, RZ, 0x3 ;  /* 0x0000000204cf7211 */ /* 0x000fe200078f18ff */
[----:B------:R-:W-:Y:S01]  /*0260*/  IMAD.SHL.U32 R6, R18, 0x40, RZ ;  /* 0x0000004012067824 */ /* 0x000fe200078e00ff */
[----:B------:R-:W-:-:S02]  /*0270*/  SHF.R.U32.HI R5, RZ, 0x3, R0 ;  /* 0x00000003ff057819 */ /* 0x000fc40000011600 */
[----:B------:R-:W-:Y:S02]  /*0280*/  LOP3.LUT R3, R0, 0x38, R228, 0xf8, !PT ;  /* 0x0000003800037812 */ /* 0x000fe400078ef8e4 */
[C---:B------:R-:W-:Y:S01]  /*0290*/  LOP3.LUT R4, R207.reuse, 0xfffffff8, RZ, 0xc0, !PT ;  /* 0xfffffff8cf047812 */ /* 0x040fe200078ec0ff */
[----:B------:R-:W-:Y:S01]  /*02a0*/  IMAD.SHL.U32 R207, R207, 0x40, RZ ;  /* 0x00000040cfcf7824 */ /* 0x000fe200078e00ff */
[----:B------:R-:W-:Y:S02]  /*02b0*/  LOP3.LUT R10, R3, R5, RZ, 0x3c, !PT ;  /* 0x00000005030a7212 */ /* 0x000fe400078e3cff */
[----:B------:R-:W-:Y:S02]  /*02c0*/  LOP3.LUT R3, R7, 0xffffffe0, RZ, 0xc0, !PT ;  /* 0xffffffe007037812 */ /* 0x000fe400078ec0ff */
[----:B------:R-:W-:Y:S01]  /*02d0*/  LOP3.LUT R0, R6, 0x1c0, RZ, 0xc0, !PT ;  /* 0x000001c006007812 */ /* 0x000fe200078ec0ff */
[----:B------:R-:W-:Y:S01]  /*02e0*/  IMAD.IADD R6, R2, 0x1, -R4 ;  /* 0x0000000102067824 */ /* 0x000fe200078e0a04 */
[----:B------:R-:W-:Y:S01]  /*02f0*/  LOP3.LUT R5, R8, 0x1, RZ, 0xc0, !PT ;  /* 0x0000000108057812 */ /* 0x000fe200078ec0ff */
[----:B------:R-:W-:Y:S01]  /*0300*/  IMAD.IADD R17, R20, 0x1, -R3 ;  /* 0x0000000114117824 */ /* 0x000fe200078e0a03 */
[----:B------:R-:W-:-:S02]  /*0310*/  LOP3.LUT R4, R0, 0x8, R9, 0xf8, !PT ;  /* 0x0000000800047812 */ /* 0x000fc400078ef809 */
[----:B------:R-:W-:Y:S02]  /*0320*/  SHF.R.U32.HI R2, RZ, 0x3, R0 ;  /* 0x00000003ff027819 */ /* 0x000fe40000011600 */
[----:B------:R-:W-:Y:S02]  /*0330*/  SHF.R.S32.HI R0, RZ, 0x1f, R7 ;  /* 0x0000001fff007819 */ /* 0x000fe40000011407 */
[----:B------:R-:W-:Y:S02]  /*0340*/  LOP3.LUT R204, R4, R2, RZ, 0x3c, !PT ;  /* 0x0000000204cc7212 */ /* 0x000fe400078e3cff */
[----:B------:R-:W-:Y:S02]  /*0350*/  LEA.HI R0, R0, R214, RZ, 0x3 ;  /* 0x000000d600007211 */ /* 0x000fe400078f18ff */
[----:B------:R-:W-:Y:S01]  /*0360*/  SHF.R.S32.HI R9, RZ, 0x1f, R17 ;  /* 0x0000001fff097819 */ /* 0x000fe20000011411 */
[----:B------:R-:W-:Y:S01]  /*0370*/  IMAD R204, R11, 0x200, R204 ;  /* 0x000002000bcc7824 */ /* 0x000fe200078e02cc */
[----:B------:R-:W-:Y:S01]  /*0380*/  LOP3.LUT R2, R12, 0xfffffffc, RZ, 0xc0, !PT ;  /* 0xfffffffc0c027812 */ /* 0x000fe200078ec0ff */
[----:B------:R-:W-:Y:S01]  /*0390*/  IMAD.MOV.U32 R12, RZ, RZ, 0x20 ;  /* 0x00000020ff0c7424 */ /* 0x000fe200078e00ff */
[----:B------:R-:W-:-:S02]  /*03a0*/  LOP3.LUT R0, R0, 0xffffff8, RZ, 0xc0, !PT ;  /* 0x0ffffff800007812 */ /* 0x000fc400078ec0ff */
[----:B------:R-:W-:Y:S01]  /*03b0*/  LEA.HI R9, R9, R17, RZ, 0x2 ;  /* 0x0000001109097211 */ /* 0x000fe200078f10ff */
[----:B------:R-:W-:Y:S01]  /*03c0*/  IMAD.IADD R2, R20, 0x1, -R2 ;  /* 0x0000000114027824 */ /* 0x000fe200078e0a02 */
[----:B------:R-:W-:Y:S01]  /*03d0*/  LEA.HI R7, R13, R20, RZ, 0x6 ;  /* 0x000000140d077211 */ /* 0x000fe200078f30ff */
[----:B------:R-:W-:Y:S01]  /*03e0*/  IMAD.IADD R4, R214, 0x1, -R0 ;  /* 0x00000001d6047824 */ /* 0x000fe200078e0a00 */
[----:B------:R-:W-:Y:S02]  /*03f0*/  SHF.R.S32.HI R3, RZ, 0x2, R9 ;  /* 0x00000002ff037819 */ /* 0x000fe40000011409 */
[----:B------:R-:W-:Y:S01]  /*0400*/  LEA.HI R0, R2, R2, RZ, 0x1 ;  /* 0x0000000202007211 */ /* 0x000fe200078f08ff */
[----:B------:R-:W-:Y:S01]  /*0410*/  IMAD.SHL.U32 R7, R7, 0x8, RZ ;  /* 0x0000000807077824 */ /* 0x000fe200078e00ff */
[----:B------:R-:W-:Y:S01]  /*0420*/  ISETP.NE.U32.AND P0, PT, R5, 0x1, PT ;  /* 0x000000010500780c */ /* 0x000fe20003f05070 */
[----:B------:R-:W-:Y:S01]  /*0430*/  IMAD R16, R4, 0x10, R3 ;  /* 0x0000001004107824 */ /* 0x000fe200078e0203 */
[----:B------:R-:W-:Y:S01]  /*0440*/  LOP3.LUT R3, R0, 0x1ffffffe, RZ, 0xc0, !PT ;  /* 0x1ffffffe00037812 */ /* 0x000fe200078ec0ff */
[----:B------:R-:W-:Y:S01]  /*0450*/  IMAD.SHL.U32 R0, R6, 0x40, RZ ;  /* 0x0000004006007824 */ /* 0x000fe200078e00ff */
[----:B------:R-:W-:Y:S01]  /*0460*/  LOP3.LUT R10, R10, 0x7ffffe00, R7, 0xf8, !PT ;  /* 0x7ffffe000a0a7812 */ /* 0x000fe200078ef807 */
[C---:B------:R-:W-:Y:S01]  /*0470*/  IMAD.SHL.U32 R4, R8.reuse, 0x40, RZ ;  /* 0x0000004008047824 */ /* 0x040fe200078e00ff */
[----:B------:R-:W-:Y:S01]  /*0480*/  R2P PR, R8, 0x6 ;  /* 0x0000000608007804 */ /* 0x000fe20000000000 */
[----:B------:R-:W-:Y:S01]  /*0490*/  IMAD.SHL.U32 R5, R11, 0x8, RZ ;  /* 0x000000080b057824 */ /* 0x000fe200078e00ff */
[----:B------:R-:W-:Y:S01]  /*04a0*/  LOP3.LUT R0, R0, 0x1c0, RZ, 0xc0, !PT ;  /* 0x000001c000007812 */ /* 0x000fe200078ec0ff */
[----:B------:R-:W-:Y:S01]  /*04b0*/  IMAD.IADD R7, R2, 0x1, -R3 ;  /* 0x0000000102077824 */ /* 0x000fe200078e0a03 */
[----:B------:R-:W-:Y:S01]  /*04c0*/  LOP3.LUT R3, R4, 0x1c0, RZ, 0xc0, !PT ;  /* 0x000001c004037812 */ /* 0x000fe200078ec0ff */
[----:B------:R-:W-:Y:S01]  /*04d0*/  IMAD.MOV.U32 R8, RZ, RZ, 0x40 ;  /* 0x00000040ff087424 */ /* 0x000fe200078e00ff */
[C---:B------:R-:W-:Y:S01]  /*04e0*/  LOP3.LUT P4, RZ, R6.reuse, 0x2, RZ, 0xc0, !PT ;  /* 0x0000000206ff7812 */ /* 0x040fe2000788c0ff */
[----:B------:R-:W-:Y:S01]  /*04f0*/  STL [R1+0x78], R16 ;  /* 0x0000781001007387 */ /* 0x000fe20000100800 */
[----:B------:R-:W-:Y:S01]  /*0500*/  LOP3.LUT P3, RZ, R6, 0x4, RZ, 0xc0, !PT ;  /* 0x0000000406ff7812 */ /* 0x000fe2000786c0ff */
[----:B------:R-:W-:Y:S01]  /*0510*/  IMAD R6, R214, 0x200, R2 ;  /* 0x00000200d6067824 */ /* 0x000fe200078e0202 */
[----:B------:R-:W-:Y:S01]  /*0520*/  LOP3.LUT R5, R0, 0x8, R5, 0xf8, !PT ;  /* 0x0000000800057812 */ /* 0x000fe200078ef805 */
[----:B------:R-:W-:Y:S01]  /*0530*/  STL [R1+0x50], R15 ;  /* 0x0000500f01007387 */ /* 0x000fe20000100800 */
[----:B------:R-:W-:Y:S01]  /*0540*/  SHF.R.U32.HI R2, RZ, 0x3, R0 ;  /* 0x00000003ff027819 */ /* 0x000fe20000011600 */
[----:B------:R-:W-:Y:S01]  /*0550*/  IMAD.SHL.U32 R219, R10, 0x2, RZ ;  /* 0x000000020adb7824 */ /* 0x000fe200078e00ff */
[----:B------:R-:W-:-:S02]  /*0560*/  LEA.HI R0, R3, R3, RZ, 0x1d ;  /* 0x0000000303007211 */ /* 0x000fc400078fe8ff */
[----:B------:R-:W-:Y:S01]  /*0570*/  LOP3.LUT R2, R5, R2, RZ, 0x3c, !PT ;  /* 0x0000000205027212 */ /* 0x000fe200078e3cff */
[----:B------:R-:W-:Y:S01]  /*0580*/  IMAD R5, R18, 0x20, R19 ;  /* 0x0000002012057824 */ /* 0x000fe200078e0213 */
[----:B------:R-:W-:Y:S01]  /*0590*/  SEL R4, R14, 0xfffffff0, !P4 ;  /* 0xfffffff00e047807 */ /* 0x000fe20006000000 */
[----:B------:R-:W-:Y:S01]  /*05a0*/  IMAD.U32 R6, R6, 0x2, R0 ;  /* 0x0000000206067824 */ /* 0x000fe200078e0000 */
[----:B------:R-:W-:Y:S02]  /*05b0*/  LEA.HI R0, R13, R20, RZ, 0x7 ;  /* 0x000000140d007211 */ /* 0x000fe400078f38ff */
[----:B------:R-:W-:Y:S01]  /*05c0*/  LOP3.LUT R207, R2, 0x7ffffe00, R207, 0xf8, !PT ;  /* 0x7ffffe0002cf7812 */ /* 0x000fe200078ef8cf */
[----:B------:R1:W-:Y:S01]  /*05d0*/  STL [R1+0x10], R5 ;  /* 0x0000100501007387 */ /* 0x0003e20000100800 */
[----:B------:R-:W-:Y:S02]  /*05e0*/  SHF.R.S32.HI R2, RZ, 0x7, R0 ;  /* 0x00000007ff027819 */ /* 0x000fe40000011400 */
[----:B------:R-:W-:-:S02]  /*05f0*/  SEL R3, R12, 0xffffffe0, !P3 ;  /* 0xffffffe00c037807 */ /* 0x000fc40005800000 */
[----:B------:R-:W-:Y:S02]  /*0600*/  LOP3.LUT R0, R9, 0x7ffffffc, RZ, 0xc0, !PT ;  /* 0x7ffffffc09007812 */ /* 0x000fe400078ec0ff */
[----:B------:R-:W-:Y:S01]  /*0610*/  IADD3 R241, R228, 0x40, RZ ;  /* 0x00000040e4f17810 */ /* 0x000fe20007ffe0ff */
[----:B------:R-:W-:Y:S01]  /*0620*/  IMAD.IADD R3, R4, 0x1, R3 ;  /* 0x0000000104037824 */ /* 0x000fe200078e0203 */
[----:B------:R-:W-:Y:S01]  /*0630*/  SHF.R.S32.HI R4, RZ, 0x1f, R228 ;  /* 0x0000001fff047819 */ /* 0x000fe200000114e4 */
[----:B------:R-:W-:Y:S01]  /*0640*/  IMAD.IADD R0, R17, 0x1, -R0 ;  /* 0x0000000111007824 */ /* 0x000fe200078e0a00 */
[----:B------:R-:W-:Y:S02]  /*0650*/  SEL R4, R12, 0xffffffe0, !P1 ;  /* 0xffffffe00c047807 */ /* 0x000fe40004800000 */
[----:B------:R-:W-:Y:S02]  /*0660*/  LEA R11, R6, 0x80, 0x1 ;  /* 0x00000080060b7811 */ /* 0x000fe400078e08ff */
[----:B------:R-:W-:Y:S01]  /*0670*/  SHF.R.S32.HI R2, RZ, 0x1f, R241 ;  /* 0x0000001fff027819 */ /* 0x000fe200000114f1 */
[----:B------:R-:W-:Y:S01]  /*0680*/  IMAD.SHL.U32 R2, R0, 0x2, RZ ;  /* 0x0000000200027824 */ /* 0x000fe200078e00ff */
[----:B------:R-:W-:Y:S01]  /*0690*/  IADD3 R6, R11, -0x10, RZ ;  /* 0xfffffff00b067810 */ /* 0x000fe20007ffe0ff */
[----:B------:R-:W-:Y:S01]  /*06a0*/  IMAD R0, R7, 0x8, R16 ;  /* 0x0000000807007824 */ /* 0x000fe200078e0210 */
[----:B------:R-:W-:Y:S01]  /*06b0*/  LEA R207, R207, 0x100, 0x1 ;  /* 0x00000100cfcf7811 */ /* 0x000fe200078e08ff */
[C---:B------:R-:W-:Y:S01]  /*06c0*/  IMAD.IADD R9, R11.reuse, 0x1, R4 ;  /* 0x000000010b097824 */ /* 0x040fe200078e0204 */
[----:B------:R-:W-:Y:S01]  /*06d0*/  @P0 IADD3 R6, R11, 0x10, RZ ;  /* 0x000000100b060810 */ /* 0x000fe20007ffe0ff */
[----:B------:R2:W-:Y:S01]  /*06e0*/  STL [R1+0x4c], R2 ;  /* 0x00004c0201007387 */ /* 0x0005e20000100800 */
[----:B------:R-:W-:Y:S01]  /*06f0*/  LEA R204, R204, 0x8100, 0x1 ;  /* 0x00008100cccc7811 */ /* 0x000fe200078e08ff */
[----:B------:R-:W-:Y:S01]  /*0700*/  IMAD R214, R214, 0x800, R207 ;  /* 0x00000800d6d67824 */ /* 0x000fe200078e02cf */
[----:B-1----:R-:W-:Y:S01]  /*0710*/  SEL R5, R8, 0xffffffc0, !P2 ;  /* 0xffffffc008057807 */ /* 0x002fe20005000000 */
[----:B------:R-:W-:Y:S01]  /*0720*/  STL [R1+0x54], R11 ;  /* 0x0000540b01007387 */ /* 0x000fe20000100800 */
[----:B------:R-:W-:-:S02]  /*0730*/  IMAD.IADD R4, R4, 0x1, R6 ;  /* 0x0000000104047824 */ /* 0x000fc400078e0206 */
[----:B------:R-:W-:Y:S01]  /*0740*/  IMAD R213, R3, 0x2, R207 ;  /* 0x0000000203d57824 */ /* 0x000fe200078e02cf */
[----:B------:R1:W-:Y:S01]  /*0750*/  STL [R1+0x48], R0 ;  /* 0x0000480001007387 */ /* 0x0003e20000100800 */
[----:B------:R-:W-:-:S03]  /*0760*/  IMAD.IADD R7, R11, 0x1, R5 ;  /* 0x000000010b077824 */ /* 0x000fc600078e0205 */
[----:B------:R-:W-:Y:S04]  /*0770*/  STL [R1+0x60], R9 ;  /* 0x0000600901007387 */ /* 0x000fe80000100800 */
[----:B------:R3:W-:Y:S04]  /*0780*/  STL [R1+0x70], R7 ;  /* 0x0000700701007387 */ /* 0x0007e80000100800 */
[----:B------:R4:W-:Y:S01]  /*0790*/  STL [R1+0x58], R6 ;  /* 0x0000580601007387 */ /* 0x0009e20000100800 */
[----:B--2---:R-:W-:-:S05]  /*07a0*/  SEL R2, R12, 0xffffffe0, !P4 ;  /* 0xffffffe00c027807 */ /* 0x004fca0006000000 */
[----:B------:R-:W-:Y:S02]  /*07b0*/  IMAD.IADD R209, R207, 0x1, R2 ;  /* 0x00000001cfd17824 */ /* 0x000fe400078e0202 */
[----:B------:R-:W-:Y:S01]  /*07c0*/  IMAD.IADD R215, R2, 0x1, R214 ;  /* 0x0000000102d77824 */ /* 0x000fe200078e02d6 */
[----:B-1----:R-:W-:-:S04]  /*07d0*/  SEL R0, R8, 0xffffffc0, !P3 ;  /* 0xffffffc008007807 */ /* 0x002fc80005800000 */
[----:B------:R-:W-:Y:S01]  /*07e0*/  IADD3 R210, R0, R207, R2 ;  /* 0x000000cf00d27210 */ /* 0x000fe20007ffe002 */
[--C-:B------:R-:W-:Y:S02]  /*07f0*/  IMAD.IADD R2, R4, 0x1, R5.reuse ;  /* 0x0000000104027824 */ /* 0x100fe400078e0205 */
[----:B------:R-:W-:Y:S02]  /*0800*/  IMAD.IADD R208, R207, 0x1, R0 ;  /* 0x00000001cfd07824 */ /* 0x000fe400078e0200 */
[----:B---3--:R-:W-:Y:S02]  /*0810*/  IMAD.IADD R7, R9, 0x1, R5 ;  /* 0x0000000109077824 */ /* 0x008fe400078e0205 */
[C---:B------:R-:W-:Y:S02]  /*0820*/  IMAD.IADD R217, R0.reuse, 0x1, R214 ;  /* 0x0000000100d97824 */ /* 0x040fe400078e02d6 */
[----:B----4-:R-:W-:Y:S01]  /*0830*/  IMAD.IADD R6, R5, 0x1, R6 ;  /* 0x0000000105067824 */ /* 0x010fe200078e0206 */
[----:B------:R1:W-:Y:S01]  /*0840*/  STL [R1+0x6c], R7 ;  /* 0x00006c0701007387 */ /* 0x0003e20000100800 */
[----:B------:R-:W-:-:S03]  /*0850*/  IMAD.IADD R216, R0, 0x1, R215 ;  /* 0x0000000100d87824 */ /* 0x000fc600078e02d7 */
[----:B------:R1:W-:Y:S04]  /*0860*/  STL [R1+0x68], R6 ;  /* 0x0000680601007387 */ /* 0x0003e80000100800 */
[----:B------:R1:W-:Y:S04]  /*0870*/  STL [R1+0x5c], R4 ;  /* 0x00005c0401007387 */ /* 0x0003e80000100800 */
[----:B------:R1:W-:Y:S02]  /*0880*/  STL [R1+0x64], R2 ;  /* 0x0000640201007387 */ /* 0x0003e40000100800 */
.L_x_519:
[----:B-1----:R-:W2:Y:S01]  /*0890*/  LDL R2, [R1+0x50] ;  /* 0x0000500001027983 */ /* 0x002ea20000100800 */
[----:B------:R-:W-:Y:S01]  /*08a0*/  IMAD.MOV.U32 R0, RZ, RZ, c[0x0][0x560] ;  /* 0x00015800ff007624 */ /* 0x000fe200078e00ff */
[----:B------:R-:W-:Y:S01]  /*08b0*/  YIELD ;  /* 0x0000000000007946 */ /* 0x000fe20003800000 */
[----:B------:R-:W-:Y:S03]  /*08c0*/  BSSY B0, `(.L_x_458) ;  /* 0x0000016000007945 */ /* 0x000fe60003800000 */
[----:B------:R-:W-:-:S13]  /*08d0*/  ISETP.NE.AND P0, PT, R0, 0x1, PT ;  /* 0x000000010000780c */ /* 0x000fda0003f05270 */
[----:B--2---:R-:W-:Y:S01]  /*08e0*/  @P0 IMAD.HI.U32 R0, R2, c[0x0][0x564], RZ ;  /* 0x0001590002000a27 */ /* 0x004fe200078e00ff */
[----:B------:R-:W-:-:S04]  /*08f0*/  MOV R3, R2 ;  /* 0x0000000200037202 */ /* 0x000fc80000000f00 */
[----:B------:R-:W-:-:S04]  /*0900*/  @P0 SHF.R.U32.HI R3, RZ, c[0x0][0x568], R0 ;  /* 0x00015a00ff030a19 */ /* 0x000fc80000011600 */
[----:B------:R-:W-:Y:S01]  /*0910*/  ISETP.GE.AND P0, PT, R3, c[0x0][0x578], PT ;  /* 0x00015e0003007a0c */ /* 0x000fe20003f06270 */
[----:B------:R-:W-:-:S04]  /*0920*/  IMAD.MOV R0, RZ, RZ, -R3 ;  /* 0x000000ffff007224 */ /* 0x000fc800078e0a03 */
[----:B------:R-:W-:-:S08]  /*0930*/  IMAD R0, R0, c[0x0][0x560], R2 ;  /* 0x0001580000007a24 */ /* 0x000fd000078e0202 */
[----:B------:R-:W-:Y:S05]  /*0940*/  @!P0 BRA `(.L_x_459) ;  /* 0x0000007000008947 */ /* 0x000fea0003800000 */
[----:B------:R-:W-:-:S04]  /*0950*/  MOV R2, c[0x0][0x56c] ;  /* 0x00015b0000027a02 */ /* 0x000fc80000000f00 */
[----:B------:R-:W-:Y:S02]  /*0960*/  ISETP.NE.AND P0, PT, R2, 0x1, PT ;  /* 0x000000010200780c */ /* 0x000fe40003f05270 */
[----:B------:R-:W-:-:S11]  /*0970*/  MOV R2, R0 ;  /* 0x0000000000027202 */ /* 0x000fd60000000f00 */
[----:B------:R-:W-:-:S05]  /*0980*/  @P0 IMAD.HI.U32 R4, R0, c[0x0][0x570], RZ ;  /* 0x00015c0000040a27 */ /* 0x000fca00078e00ff */
[----:B------:R-:W-:-:S05]  /*0990*/  @P0 SHF.R.U32.HI R2, RZ, c[0x0][0x574], R4 ;  /* 0x00015d00ff020a19 */ /* 0x000fca0000011604 */
[----:B------:R-:W-:Y:S01]  /*09a0*/  IMAD R4, R2, c[0x0][0x56c], RZ ;  /* 0x00015b0002047a24 */ /* 0x000fe200078e02ff */
[----:B------:R-:W-:Y:S05]  /*09b0*/  BRA `(.L_x_460) ;  /* 0x0000006000007947 */ /* 0x000fea0003800000 */
.L_x_459:
[----:B------:R-:W-:-:S04]  /*09c0*/  MOV R2, c[0x0][0x554] ;  /* 0x0001550000027a02 */ /* 0x000fc80000000f00 */
[----:B------:R-:W-:Y:S02]  /*09d0*/  ISETP.NE.AND P0, PT, R2, 0x1, PT ;  /* 0x000000010200780c */ /* 0x000fe40003f05270 */
[----:B------:R-:W-:-:S11]  /*09e0*/  MOV R2, R0 ;  /* 0x0000000000027202 */ /* 0x000fd60000000f00 */
[----:B------:R-:W-:-:S05]  /*09f0*/  @P0 IMAD.HI.U32 R4, R0, c[0x0][0x558], RZ ;  /* 0x0001560000040a27 */ /* 0x000fca00078e00ff */
[----:B------:R-:W-:-:S05]  /*0a00*/  @P0 SHF.R.U32.HI R2, RZ, c[0x0][0x55c], R4 ;  /* 0x00015700ff020a19 */ /* 0x000fca0000011604 */
[----:B------:R-:W-:Y:S02]  /*0a10*/  IMAD R4, R2, c[0x0][0x554], RZ ;  /* 0x0001550002047a24 */ /* 0x000fe400078e02ff */
.L_x_460:
[----:B------:R-:W-:Y:S05]  /*0a20*/  BSYNC B0 ;  /* 0x0000000000007941 */ /* 0x000fea0003800000 */
.L_x_458:
[----:B------:R-:W-:Y:S01]  /*0a30*/  IMAD.MOV.U32 R5, RZ, RZ, c[0x0][0x548] ;  /* 0x00015200ff057624 */ /* 0x000fe200078e00ff */
[----:B------:R-:W-:Y:S01]  /*0a40*/  ISETP.NE.U32.AND P0, PT, RZ, c[0x0][0x370], PT ;  /* 0x0000dc00ff007a0c */ /* 0x000fe20003f05070 */
[----:B------:R-:W-:Y:S02]  /*0a50*/  IMAD.IADD R4, R0, 0x1, -R4 ;  /* 0x0000000100047824 */ /* 0x000fe400078e0a04 */
[----:B------:R-:W-:Y:S01]  /*0a60*/  IMAD.MOV.U32 R145, RZ, RZ, RZ ;  /* 0x000000ffff917224 */ /* 0x000fe200078e00ff */
[----:B------:R-:W-:Y:S01]  /*0a70*/  ISETP.NE.AND P1, PT, R5, 0x1, PT ;  /* 0x000000010500780c */ /* 0x000fe20003f25270 */
[----:B------:R-:W-:Y:S01]  /*0a80*/  IMAD R6, R3, c[0x0][0x554], R4 ;  /* 0x0001550003067a24 */ /* 0x000fe200078e0204 */
[----:B------:R-:W-:-:S04]  /*0a90*/  ISETP.NE.AND.EX P0, PT, RZ, c[0x0][0x374], PT, P0 ;  /* 0x0000dd00ff007a0c */ /* 0x000fc80003f05300 */
[----:B------:R-:W-:-:S07]  /*0aa0*/  MOV R8, R6 ;  /* 0x0000000600087202 */ /* 0x000fce0000000f00 */
[----:B------:R-:W-:-:S04]  /*0ab0*/  @P1 IMAD.HI.U32 R0, R6, c[0x0][0x54c], RZ ;  /* 0x0001530006001a27 */ /* 0x000fc800078e00ff */
[----:B------:R-:W-:Y:S01]  /*0ac0*/  @P0 IMAD.MOV.U32 R4, RZ, RZ, 0x4 ;  /* 0x00000004ff040424 */ /* 0x000fe200078e00ff */
[----:B------:R-:W-:-:S05]  /*0ad0*/  @P1 SHF.R.U32.HI R8, RZ, c[0x0][0x550], R0 ;  /* 0x00015400ff081a19 */ /* 0x000fca0000011600 */
[----:B------:R-:W-:Y:S01]  /*0ae0*/  @P0 IMAD.WIDE R4, R8, R4, c[0x0][0x370] ;  /* 0x0000dc0008040625 */ /* 0x000fe200078e0204 */
[----:B------:R-:W-:Y:S01]  /*0af0*/  LOP3.LUT R2, R2, 0x1ffffff, RZ, 0x3c, !PT ;  /* 0x01ffffff02027812 */ /* 0x000fe200078e3cff */
[----:B------:R1:W-:Y:S04]  /*0b00*/  STL [R1+0x40], R8 ;  /* 0x0000400801007387 */ /* 0x0003e80000100800 */
[----:B------:R2:W3:Y:S01]  /*0b10*/  @P0 LDG.E R145, [R4.64] ;  /* 0x0000000604910981 */ /* 0x0004e2000c1e1900 */
[----:B------:R-:W-:Y:S01]  /*0b20*/  MOV R35, c[0x0][0x2c4] ;  /* 0x0000b10000237a02 */ /* 0x000fe20000000f00 */
[----:B------:R-:W-:Y:S01]  /*0b30*/  CS2R R134, SRZ ;  /* 0x0000000000867805 */ /* 0x000fe2000001ff00 */
[----:B------:R-:W-:Y:S01]  /*0b40*/  IADD3 R2, R2, c[0x0][0x53c], RZ ;  /* 0x00014f0002027a10 */ /* 0x000fe20007ffe0ff */
[----:B------:R-:W-:Y:S01]  /*0b50*/  CS2R R132, SRZ ;  /* 0x0000000000847805 */ /* 0x000fe2000001ff00 */
[----:B------:R-:W-:Y:S01]  /*0b60*/  ISETP.NE.AND P4, PT, R35, 0x1, PT ;  /* 0x000000012300780c */ /* 0x000fe20003f85270 */
[----:B------:R-:W-:Y:S01]  /*0b70*/  CS2R R130, SRZ ;  /* 0x0000000000827805 */ /* 0x000fe2000001ff00 */
[----:B------:R-:W-:Y:S01]  /*0b80*/  MOV R128, RZ ;  /* 0x000000ff00807202 */ /* 0x000fe20000000f00 */
[----:B------:R-:W-:Y:S01]  /*0b90*/  IMAD.SHL.U32 R36, R2, 0x80, RZ ;  /* 0x0000008002247824 */ /* 0x000fe200078e00ff */
[----:B------:R-:W-:Y:S01]  /*0ba0*/  MOV R2, c[0x0][0x2ac] ;  /* 0x0000ab0000027a02 */ /* 0x000fe20000000f00 */
[----:B------:R-:W-:Y:S01]  /*0bb0*/  IMAD.MOV.U32 R126, RZ, RZ, RZ ;  /* 0x000000ffff7e7224 */ /* 0x000fe200078e00ff */
[----:B------:R-:W-:Y:S01]  /*0bc0*/  MOV R122, RZ ;  /* 0x000000ff007a7202 */ /* 0x000fe20000000f00 */
[----:B------:R-:W-:Y:S01]  /*0bd0*/  IMAD.MOV.U32 R124, RZ, RZ, RZ ;  /* 0x000000ffff7c7224 */ /* 0x000fe200078e00ff */
[----:B------:R-:W-:Y:S01]  /*0be0*/  IADD3 R0, R36, 0x7f, RZ ;  /* 0x0000007f24007810 */ /* 0x000fe20007ffe0ff */
[----:B------:R-:W-:Y:S01]  /*0bf0*/  IMAD R41, R2, c[0x0][0x1d0], RZ ;  /* 0x0000740002297a24 */ /* 0x000fe200078e02ff */
[----:B------:R1:W-:Y:S01]  /*0c00*/  STL [R1+0x3c], R36 ;  /* 0x00003c2401007387 */ /* 0x0003e20000100800 */
[----:B------:R-:W-:Y:S01]  /*0c10*/  CS2R R120, SRZ ;  /* 0x0000000000787805 */ /* 0x000fe2000001ff00 */
[----:B------:R-:W-:Y:S01]  /*0c20*/  IMAD.MOV.U32 R9, RZ, RZ, RZ ;  /* 0x000000ffff097224 */ /* 0x000fe200078e00ff */
[----:B------:R-:W-:Y:S01]  /*0c30*/  CS2R R10, SRZ ;  /* 0x00000000000a7805 */ /* 0x000fe2000001ff00 */
[----:B------:R-:W-:Y:S01]  /*0c40*/  @P4 IMAD.HI.U32 R3, R0, c[0x0][0x2c8], RZ ;  /* 0x0000b20000034a27 */ /* 0x000fe200078e00ff */
[----:B------:R-:W-:Y:S01]  /*0c50*/  MOV R116, RZ ;  /* 0x000000ff00747202 */ /* 0x000fe20000000f00 */
[----:B------:R-:W-:Y:S01]  /*0c60*/  CS2R R12, SRZ ;  /* 0x00000000000c7805 */ /* 0x000fe2000001ff00 */
[----:B------:R-:W-:Y:S01]  /*0c70*/  MOV R110, RZ ;  /* 0x000000ff006e7202 */ /* 0x000fe20000000f00 */
[----:B------:R-:W-:Y:S01]  /*0c80*/  IMAD.MOV.U32 R118, RZ, RZ, RZ ;  /* 0x000000ffff767224 */ /* 0x000fe200078e00ff */
[----:B------:R-:W-:Y:S01]  /*0c90*/  @P4 SHF.R.U32.HI R0, RZ, c[0x0][0x2cc], R3 ;  /* 0x0000b300ff004a19 */ /* 0x000fe20000011603 */
[----:B--2---:R-:W-:Y:S01]  /*0ca0*/  IMAD.MOV.U32 R4, RZ, RZ, 0x80 ;  /* 0x00000080ff047424 */ /* 0x004fe200078e00ff */
[----:B------:R-:W-:Y:S01]  /*0cb0*/  IADD3 R3, R41, 0x7f, RZ ;  /* 0x0000007f29037810 */ /* 0x000fe20007ffe0ff */
[----:B------:R-:W-:Y:S01]  /*0cc0*/  IMAD.MOV.U32 R114, RZ, RZ, RZ ;  /* 0x000000ffff727224 */ /* 0x000fe200078e00ff */
[----:B------:R-:W-:Y:S01]  /*0cd0*/  CS2R R14, SRZ ;  /* 0x00000000000e7805 */ /* 0x000fe2000001ff00 */
[----:B------:R-:W-:Y:S01]  /*0ce0*/  IMAD.MOV.U32 R112, RZ, RZ, RZ ;  /* 0x000000ffff707224 */ /* 0x000fe200078e00ff */
[----:B------:R-:W-:Y:S01]  /*0cf0*/  IADD3 R4, R4, -c[0x0][0x168], RZ ;  /* 0x80005a0004047a10 */ /* 0x000fe20007ffe0ff */
[----:B------:R-:W-:Y:S01]  /*0d00*/  IMAD.MOV.U32 R108, RZ, RZ, RZ ;  /* 0x000000ffff6c7224 */ /* 0x000fe200078e00ff */
[----:B------:R-:W-:Y:S01]  /*0d10*/  CS2R R16, SRZ ;  /* 0x0000000000107805 */ /* 0x000fe2000001ff00 */
[----:B------:R-:W-:Y:S01]  /*0d20*/  IMAD.MOV.U32 R106, RZ, RZ, RZ ;  /* 0x000000ffff6a7224 */ /* 0x000fe200078e00ff */
[----:B------:R-:W-:Y:S01]  /*0d30*/  MOV R104, RZ ;  /* 0x000000ff00687202 */ /* 0x000fe20000000f00 */
[----:B------:R-:W-:Y:S01]  /*0d40*/  IMAD R2, R2, c[0x0][0x1d0], R4 ;  /* 0x0000740002027a24 */ /* 0x000fe200078e0204 */
[----:B------:R-:W-:Y:S01]  /*0d50*/  CS2R R18, SRZ ;  /* 0x0000000000127805 */ /* 0x000fe2000001ff00 */
[----:B------:R-:W-:Y:S01]  /*0d60*/  IMAD.MOV.U32 R102, RZ, RZ, RZ ;  /* 0x000000ffff667224 */ /* 0x000fe200078e00ff */
[----:B------:R-:W-:Y:S01]  /*0d70*/  MOV R98, RZ ;  /* 0x000000ff00627202 */ /* 0x000fe20000000f00 */
[----:B------:R-:W-:Y:S01]  /*0d80*/  IMAD.IADD R0, R2, 0x1, R0 ;  /* 0x0000000102007824 */ /* 0x000fe200078e0200 */
[----:B------:R-:W-:Y:S01]  /*0d90*/  SHF.R.S32.HI R2, RZ, 0x1f, R3 ;  /* 0x0000001fff027819 */ /* 0x000fe20000011403 */
[----:B------:R-:W-:Y:S01]  /*0da0*/  IMAD.MOV.U32 R100, RZ, RZ, RZ ;  /* 0x000000ffff647224 */ /* 0x000fe200078e00ff */
[----:B------:R-:W-:Y:S01]  /*0db0*/  CS2R R20, SRZ ;  /* 0x0000000000147805 */ /* 0x000fe2000001ff00 */
[----:B------:R-:W-:Y:S01]  /*0dc0*/  IMAD.MOV.U32 R96, RZ, RZ, RZ ;  /* 0x000000ffff607224 */ /* 0x000fe200078e00ff */
[----:B------:R-:W-:Y:S01]  /*0dd0*/  SHF.R.S32.HI R4, RZ, 0x1f, R0 ;  /* 0x0000001fff047819 */ /* 0x000fe20000011400 */
[----:B------:R-:W-:Y:S01]  /*0de0*/  IMAD.MOV.U32 R94, RZ, RZ, RZ ;  /* 0x000000ffff5e7224 */ /* 0x000fe200078e00ff */
[----:B------:R-:W-:Y:S01]  /*0df0*/  LEA.HI R2, R2, R3, RZ, 0x7 ;  /* 0x0000000302027211 */ /* 0x000fe200078f38ff */
[----:B------:R-:W-:Y:S01]  /*0e00*/  IMAD.MOV R3, RZ, RZ, -R8 ;  /* 0x000000ffff037224 */ /* 0x000fe200078e0a08 */
[----:B------:R-:W-:Y:S01]  /*0e10*/  LEA.HI R4, R4, R0, RZ, 0x7 ;  /* 0x0000000004047211 */ /* 0x000fe200078f38ff */
[----:B------:R-:W-:Y:S01]  /*0e20*/  CS2R R22, SRZ ;  /* 0x0000000000167805 */ /* 0x000fe2000001ff00 */
[----:B------:R-:W-:Y:S01]  /*0e30*/  SHF.R.S32.HI R0, RZ, 0x7, R2 ;  /* 0x00000007ff007819 */ /* 0x000fe20000011402 */
[----:B------:R-:W-:Y:S01]  /*0e40*/  IMAD R46, R3, c[0x0][0x548], R6 ;  /* 0x00015200032e7a24 */ /* 0x000fe200078e0206 */
[----:B------:R-:W-:Y:S01]  /*0e50*/  SHF.R.S32.HI R2, RZ, 0x7, R4 ;  /* 0x00000007ff027819 */ /* 0x000fe20000011404 */
[----:B------:R-:W-:Y:S01]  /*0e60*/  CS2R R6, SRZ ;  /* 0x0000000000067805 */ /* 0x000fe2000001ff00 */
[----:B------:R-:W-:Y:S01]  /*0e70*/  CS2R R4, SRZ ;  /* 0x0000000000047805 */ /* 0x000fe2000001ff00 */
[----:B------:R-:W-:Y:S01]  /*0e80*/  MOV R92, RZ ;  /* 0x000000ff005c7202 */ /* 0x000fe20000000f00 */
[----:B------:R1:W-:Y:S01]  /*0e90*/  STL [R1+0x44], R46 ;  /* 0x0000442e01007387 */ /* 0x0003e20000100800 */
[----:B------:R-:W-:Y:S01]  /*0ea0*/  IMNMX R226, R0, R2, PT ;  /* 0x0000000200e27217 */ /* 0x000fe20003800200 */
[----:B------:R-:W-:Y:S01]  /*0eb0*/  IMAD.MOV.U32 R90, RZ, RZ, RZ ;  /* 0x000000ffff5a7224 */ /* 0x000fe200078e00ff */
[----:B------:R-:W-:Y:S01]  /*0ec0*/  PRMT R0, RZ, 0x7610, R0 ;  /* 0x00007610ff007816 */ /* 0x000fe20000000000 */
[----:B------:R-:W-:Y:S01]  /*0ed0*/  CS2R R24, SRZ ;  /* 0x0000000000187805 */ /* 0x000fe2000001ff00 */
[----:B------:R-:W-:Y:S01]  /*0ee0*/  ISETP.GE.AND P0, PT, R226, 0x1, PT ;  /* 0x00000001e200780c */ /* 0x000fe20003f06270 */
        /* <DEDUP_REMOVED lines=14> */
[----:B---3--:R1:W-:Y:S01]  /*0fd0*/  STL [R1+0x14], R145 ;  /* 0x0000149101007387 */ /* 0x0083e20000100800 */
[----:B------:R-:W-:Y:S05]  /*0fe0*/  @!P0 BRA `(.L_x_461) ;  /* 0x0000ea6000008947 */ /* 0x000fea0003800000 */
[----:B------:R-:W-:-:S04]  /*0ff0*/  ISETP.NE.U32.AND P0, PT, RZ, c[0x0][0x340], PT ;  /* 0x0000d000ff007a0c */ /* 0x000fc80003f05070 */
[----:B------:R-:W-:-:S13]  /*1000*/  ISETP.NE.AND.EX P0, PT, RZ, c[0x0][0x344], PT, P0 ;  /* 0x0000d100ff007a0c */ /* 0x000fda0003f05300 */
[----:B------:R-:W-:-:S04]  /*1010*/  @P0 IMAD.MOV.U32 R2, RZ, RZ, 0x4 ;  /* 0x00000004ff020424 */ /* 0x000fc800078e00ff */
[----:B------:R-:W-:-:S05]  /*1020*/  @P0 IMAD.WIDE R2, R8, R2, c[0x0][0x340] ;  /* 0x0000d00008020625 */ /* 0x000fca00078e0202 */
[----:B------:R2:W5:Y:S01]  /*1030*/  @P0 LDG.E R0, [R2.64] ;  /* 0x0000000602000981 */ /* 0x000562000c1e1900 */
[----:B------:R-:W-:Y:S01]  /*1040*/  WARPSYNC 0xffffffff ;  /* 0xffffffff00007948 */ /* 0x000fe20003800000 */
[----:B------:R-:W-:Y:S02]  /*1050*/  @!P0 MOV R0, R8 ;  /* 0x0000000800008202 */ /* 0x000fe40000000f00 */
[----:B--2---:R-:W2:Y:S01]  /*1060*/  LDL R144, [R1+0x10] ;  /* 0x0000100001907983 */ /* 0x004ea20000100800 */
[----:B------:R-:W-:Y:S01]  /*1070*/  IMAD.MOV.U32 R3, RZ, RZ, c[0x0][0x2b8] ;  /* 0x0000ae00ff037624 */ /* 0x000fe200078e00ff */
[----:B------:R-:W-:Y:S01]  /*1080*/  MOV R221, RZ ;  /* 0x000000ff00dd7202 */ /* 0x000fe20000000f00 */
[----:B-----5:R-:W-:-:S03]  /*1090*/  IMAD.WIDE.U32 R134, R0, c[0x0][0x2b0], RZ ;  /* 0x0000ac0000867a25 */ /* 0x020fc600078e00ff */
[----:B------:R-:W-:Y:S02]  /*10a0*/  ISETP.NE.AND P3, PT, R3, 0x1, PT ;  /* 0x000000010300780c */ /* 0x000fe40003f65270 */
[----:B------:R-:W-:Y:S01]  /*10b0*/  SHF.R.S32.HI R3, RZ, 0x1f, R0 ;  /* 0x0000001fff037819 */ /* 0x000fe20000011400 */
[----:B------:R-:W-:Y:S01]  /*10c0*/  BAR.SYNC.DEFER_BLOCKING 0x0 ;  /* 0x0000000000007b1d */ /* 0x000fe20000010000 */
[----:B------:R-:W-:-:S05]  /*10d0*/  SHF.R.S32.HI R37, RZ, 0x1f, R46 ;  /* 0x0000001fff257819 */ /* 0x000fca000001142e */
[----:B------:R-:W-:Y:S01]  /*10e0*/  IMAD R5, R37, c[0x0][0x1b8], RZ ;  /* 0x00006e0025057a24 */ /* 0x000fe200078e02ff */
[----:B------:R-:W-:Y:S01]  /*10f0*/  SHF.R.S32.HI R6, RZ, 0x1f, R8 ;  /* 0x0000001fff067819 */ /* 0x000fe20000011408 */
[----:B------:R-:W3:Y:S02]  /*1100*/  S2R R38, SR_TID.X ;  /* 0x0000000000267919 */ /* 0x000ee40000002100 */
[----:B------:R-:W-:Y:S02]  /*1110*/  IMAD R5, R46, c[0x0][0x1bc], R5 ;  /* 0x00006f002e057a24 */ /* 0x000fe400078e0205 */
[----:B------:R-:W-:Y:S01]  /*1120*/  IMAD R16, R35, c[0x0][0x168], RZ ;  /* 0x00005a0023107a24 */ /* 0x000fe200078e02ff */
[----:B------:R-:W-:Y:S02]  /*1130*/  SHF.R.S32.HI R39, RZ, 0x1f, R228 ;  /* 0x0000001fff277819 */ /* 0x000fe400000114e4 */
[----:B------:R-:W-:Y:S02]  /*1140*/  ISETP.GE.AND P2, PT, R228, c[0x0][0x198], PT ;  /* 0x00006600e4007a0c */ /* 0x000fe40003f46270 */
[----:B------:R-:W-:Y:S01]  /*1150*/  ISETP.GE.AND P6, PT, R241, c[0x0][0x198], PT ;  /* 0x00006600f1007a0c */ /* 0x000fe20003fc6270 */
[----:B------:R-:W-:Y:S01]  /*1160*/  IMAD.WIDE.U32 R132, R46, c[0x0][0x1e8], RZ ;  /* 0x00007a002e847a25 */ /* 0x000fe200078e00ff */
[----:B------:R-:W-:Y:S01]  /*1170*/  IADD3 R71, R204, 0x20, RZ ;  /* 0x00000020cc477810 */ /* 0x000fe20007ffe0ff */
[----:B------:R-:W-:Y:S02]  /*1180*/  STL.64 [R1+0x20], R134 ;  /* 0x0000208601007387 */ /* 0x000fe40000100a00 */
[----:B--2---:R-:W-:-:S05]  /*1190*/  IMAD R2, R226, 0x80, R144 ;  /* 0x00000080e2027824 */ /* 0x004fca00078e0290 */
[----:B------:R-:W-:-:S04]  /*11a0*/  IADD3 R2, R2, -0x80, RZ ;  /* 0xffffff8002027810 */ /* 0x000fc80007ffe0ff */
[C---:B------:R-:W-:Y:S02]  /*11b0*/  ISETP.GE.AND P1, PT, R2.reuse, R41, PT ;  /* 0x000000290200720c */ /* 0x040fe40003f26270 */
[----:B------:R-:W-:Y:S01]  /*11c0*/  IADD3 R13, R2, R145, RZ ;  /* 0x00000091020d7210 */ /* 0x000fe20007ffe0ff */
[----:B------:R-:W-:Y:S01]  /*11d0*/  IMAD R2, R3, c[0x0][0x2b0], RZ ;  /* 0x0000ac0003027a24 */ /* 0x000fe200078e02ff */
[----:B------:R-:W-:-:S03]  /*11e0*/  ISETP.GT.OR P1, PT, R144, 0x7f, P1 ;  /* 0x0000007f9000780c */ /* 0x000fc60000f24670 */
[----:B------:R-:W-:-:S04]  /*11f0*/  @P3 IMAD.HI.U32 R3, R13, c[0x0][0x2bc], RZ ;  /* 0x0000af000d033a27 */ /* 0x000fc800078e00ff */
[----:B------:R-:W-:Y:S01]  /*1200*/  IMAD.MOV.U32 R12, RZ, RZ, R13 ;  /* 0x000000ffff0c7224 */ /* 0x000fe200078e000d */
[----:B------:R-:W-:Y:S01]  /*1210*/  @P3 SHF.R.U32.HI R12, RZ, c[0x0][0x2c0], R3 ;  /* 0x0000b000ff0c3a19 */ /* 0x000fe20000011603 */
[----:B------:R-:W-:-:S04]  /*1220*/  IMAD R2, R0, c[0x0][0x2b4], R2 ;  /* 0x0000ad0000027a24 */ /* 0x000fc800078e0202 */
[----:B------:R-:W-:Y:S01]  /*1230*/  IMAD.IADD R131, R135, 0x1, R2 ;  /* 0x0000000187837824 */ /* 0x000fe200078e0202 */
[----:B------:R-:W-:-:S04]  /*1240*/  @!P1 IADD3 R0, P0, R12, R134, RZ ;  /* 0x000000860c009210 */ /* 0x000fc80007f1e0ff */
[----:B------:R-:W-:Y:S01]  /*1250*/  @!P1 LEA.HI.X.SX32 R3, R12, R131, 0x1, P0 ;  /* 0x000000830c039211 */ /* 0x000fe200000f0eff */
[----:B------:R-:W-:Y:S01]  /*1260*/  IMAD.IADD R4, R144, 0x1, R36 ;  /* 0x0000000190047824 */ /* 0x000fe200078e0224 */
[----:B------:R-:W-:Y:S01]  /*1270*/  @!P1 LEA R2, P0, R0, c[0x0][0x2a0], 0x2 ;  /* 0x0000a80000029a11 */ /* 0x000fe200078010ff */
[----:B------:R-:W-:Y:S01]  /*1280*/  IMAD.WIDE.U32 R44, R46, c[0x0][0x210], RZ ;  /* 0x000084002e2c7a25 */ /* 0x000fe200078e00ff */
[----:B---3--:R-:W-:Y:S01]  /*1290*/  SHF.R.S32.HI R40, RZ, 0x1f, R38 ;  /* 0x0000001fff287819 */ /* 0x008fe20000011426 */
[----:B------:R-:W-:Y:S01]  /*12a0*/  STL [R1+0x34], R131 ;  /* 0x0000348301007387 */ /* 0x000fe20000100800 */
[----:B------:R-:W-:-:S05]  /*12b0*/  @!P1 LEA.HI.X R3, R0, c[0x0][0x2a4], R3, 0x2, P0 ;  /* 0x0000a90000039a11 */ /* 0x000fca00000f1403 */
[----:B------:R2:W3:Y:S01]  /*12c0*/  @!P1 LDG.E R221, [R2.64] ;  /* 0x0000000602dd9981 */ /* 0x0004e2000c1e1900 */
[----:B------:R-:W-:Y:S01]  /*12d0*/  @P4 IMAD.HI.U32 R7, R4, c[0x0][0x2c8], RZ ;  /* 0x0000b20004074a27 */ /* 0x000fe200078e00ff */
[----:B------:R-:W-:Y:S01]  /*12e0*/  LEA.HI R40, R40, R38, RZ, 0x3 ;  /* 0x0000002628287211 */ /* 0x000fe200078f18ff */
[----:B------:R-:W-:Y:S01]  /*12f0*/  BSSY B0, `(.L_x_462) ;  /* 0x0000271000007945 */ /* 0x000fe20003800000 */
[----:B------:R-:W-:Y:S01]  /*1300*/  SHF.R.S32.HI R38, RZ, 0x1f, R241 ;  /* 0x0000001fff267819 */ /* 0x000fe200000114f1 */
[----:B------:R-:W-:Y:S01]  /*1310*/  IMAD.MOV.U32 R0, RZ, RZ, R4 ;  /* 0x000000ffff007224 */ /* 0x000fe200078e0004 */
[----:B------:R-:W-:Y:S01]  /*1320*/  @P4 SHF.R.U32.HI R0, RZ, c[0x0][0x2cc], R7 ;  /* 0x0000b300ff004a19 */ /* 0x000fe20000011607 */
[----:B------:R-:W-:Y:S01]  /*1330*/  STL.64 [R1+0x18], R132 ;  /* 0x0000188401007387 */ /* 0x000fe20000100a00 */
[----:B------:R-:W-:Y:S01]  /*1340*/  SHF.R.S32.HI R40, RZ, 0x3, R40 ;  /* 0x00000003ff287819 */ /* 0x000fe20000011428 */
[----:B------:R-:W-:Y:S01]  /*1350*/  IMAD.SHL.U32 R128, R228, 0x2, RZ ;  /* 0x00000002e4807824 */ /* 0x000fe200078e00ff */
[----:B------:R-:W-:-:S02]  /*1360*/  SHF.R.S32.HI R7, RZ, 0x1f, R0 ;  /* 0x0000001fff077819 */ /* 0x000fc40000011400 */
[C---:B------:R-:W-:Y:S01]  /*1370*/  SHF.L.U32 R129, R241.reuse, 0x1, RZ ;  /* 0x00000001f1817819 */ /* 0x040fe200000006ff */
[----:B------:R-:W-:Y:S01]  /*1380*/  IMAD.IADD R11, R40, 0x1, R36 ;  /* 0x00000001280b7824 */ /* 0x000fe200078e0224 */
[----:B------:R-:W-:Y:S02]  /*1390*/  SHF.L.U64.HI R69, R241, 0x1, R38 ;  /* 0x00000001f1457819 */ /* 0x000fe40000010226 */
[----:B------:R-:W-:Y:S02]  /*13a0*/  SHF.L.U64.HI R68, R228, 0x1, R39 ;  /* 0x00000001e4447819 */ /* 0x000fe40000010227 */
[C---:B------:R-:W-:Y:S02]  /*13b0*/  ISETP.GE.AND P1, PT, R11.reuse, R16, PT ;  /* 0x000000100b00720c */ /* 0x040fe40003f26270 */
[----:B------:R-:W-:Y:S01]  /*13c0*/  IADD3 R14, R11, 0x40, RZ ;  /* 0x000000400b0e7810 */ /* 0x000fe20007ffe0ff */
[----:B--2---:R-:W-:-:S05]  /*13d0*/  IMAD.WIDE.U32 R2, R46, c[0x0][0x1b8], RZ ;  /* 0x00006e002e027a25 */ /* 0x004fca00078e00ff */
[----:B------:R-:W-:Y:S01]  /*13e0*/  IADD3 R3, R3, R5, RZ ;  /* 0x0000000503037210 */ /* 0x000fe20007ffe0ff */
[----:B------:R-:W-:-:S04]  /*13f0*/  IMAD R5, R6, c[0x0][0x1c0], RZ ;  /* 0x0000700006057a24 */ /* 0x000fc800078e02ff */
[C---:B------:R-:W-:Y:S02]  /*1400*/  IMAD R6, R8.reuse, c[0x0][0x1c4], R5 ;  /* 0x0000710008067a24 */ /* 0x040fe400078e0205 */
[----:B------:R-:W-:Y:S02]  /*1410*/  IMAD.MOV R5, RZ, RZ, -R0 ;  /* 0x000000ffff057224 */ /* 0x000fe400078e0a00 */
[----:B------:R-:W-:-:S04]  /*1420*/  IMAD.WIDE.U32 R2, R8, c[0x0][0x1c0], R2 ;  /* 0x0000700008027a25 */ /* 0x000fc800078e0002 */
[----:B------:R-:W-:Y:S02]  /*1430*/  IMAD R4, R5, c[0x0][0x2c4], R4 ;  /* 0x0000b10005047a24 */ /* 0x000fe400078e0204 */
[----:B------:R-:W-:Y:S02]  /*1440*/  IMAD.IADD R3, R3, 0x1, R6 ;  /* 0x0000000103037824 */ /* 0x000fe400078e0206 */
[----:B------:R-:W-:Y:S01]  /*1450*/  IMAD R5, R7, c[0x0][0x1b0], RZ ;  /* 0x00006c0007057a24 */ /* 0x000fe200078e02ff */
[C---:B------:R-:W-:Y:S01]  /*1460*/  IADD3 R7, R11.reuse, 0x20, RZ ;  /* 0x000000200b077810 */ /* 0x040fe20007ffe0ff */
[----:B------:R-:W-:Y:S01]  /*1470*/  IMAD.WIDE.U32 R2, R0, c[0x0][0x1b0], R2 ;  /* 0x00006c0000027a25 */ /* 0x000fe200078e0002 */
[----:B------:R-:W-:-:S03]  /*1480*/  IADD3 R11, R11, 0x60, RZ ;  /* 0x000000600b0b7810 */ /* 0x000fc60007ffe0ff */
[----:B------:R-:W-:Y:S01]  /*1490*/  IMAD R6, R0, c[0x0][0x1b4], R5 ;  /* 0x00006d0000067a24 */ /* 0x000fe200078e0205 */
[----:B------:R-:W-:-:S04]  /*14a0*/  SHF.R.S32.HI R5, RZ, 0x1f, R4 ;  /* 0x0000001fff057819 */ /* 0x000fc80000011404 */
[----:B------:R-:W-:Y:S01]  /*14b0*/  IADD3 R3, R3, R6, RZ ;  /* 0x0000000603037210 */ /* 0x000fe20007ffe0ff */
[----:B------:R-:W-:Y:S01]  /*14c0*/  IMAD R0, R5, c[0x0][0x1a8], RZ ;  /* 0x00006a0005007a24 */ /* 0x000fe200078e02ff */
[----:B------:R-:W-:-:S03]  /*14d0*/  IADD3 R6, -R12, RZ, RZ ;  /* 0x000000ff0c067210 */ /* 0x000fc60007ffe1ff */
[C---:B------:R-:W-:Y:S02]  /*14e0*/  IMAD R0, R4.reuse, c[0x0][0x1ac], R0 ;  /* 0x00006b0004007a24 */ /* 0x040fe400078e0200 */
[----:B------:R-:W-:-:S04]  /*14f0*/  IMAD.WIDE.U32 R2, R4, c[0x0][0x1a8], R2 ;  /* 0x00006a0004027a25 */ /* 0x000fc800078e0002 */
[----:B------:R-:W-:Y:S01]  /*1500*/  IMAD.IADD R9, R3, 0x1, R0 ;  /* 0x0000000103097824 */ /* 0x000fe200078e0200 */
[----:B-1----:R-:W-:Y:S01]  /*1510*/  LEA R8, P0, R2, c[0x0][0x160], 0x1 ;  /* 0x0000580002087a11 */ /* 0x002fe200078008ff */
[----:B------:R-:W-:-:S03]  /*1520*/  IMAD R222, R6, c[0x0][0x2b8], R13 ;  /* 0x0000ae0006de7a24 */ /* 0x000fc600078e020d */
[----:B------:R-:W-:Y:S01]  /*1530*/  LEA.HI.X R9, R2, c[0x0][0x164], R9, 0x1, P0 ;  /* 0x0000590002097a11 */ /* 0x000fe200000f0c09 */
[----:B------:R-:W1:Y:S01]  /*1540*/  SHFL.IDX PT, R0, R8, RZ, 0x181f ;  /* 0x00181fff08007589 */ /* 0x000e6200000e0000 */
[----:B------:R-:W-:-:S03]  /*1550*/  SHF.R.S32.HI R15, RZ, 0x1f, R222 ;  /* 0x0000001fff0f7819 */ /* 0x000fc600000114de */
[----:B------:R-:W2:Y:S04]  /*1560*/  SHFL.IDX PT, R3, R9, RZ, 0x181f ;  /* 0x00181fff09037589 */ /* 0x000ea800000e0000 */
[----:B------:R-:W4:Y:S04]  /*1570*/  SHFL.IDX PT, R10, R8, 0x1, 0x181f ;  /* 0x00381f00080a7f89 */ /* 0x000f2800000e0000 */
[----:B------:R-:W4:Y:S04]  /*1580*/  SHFL.IDX PT, R12, R9, 0x1, 0x181f ;  /* 0x00381f00090c7f89 */ /* 0x000f2800000e0000 */
[----:B------:R-:W-:Y:S04]  /*1590*/  SHFL.IDX PT, R13, R9, 0x2, 0x181f ;  /* 0x00581f00090d7f89 */ /* 0x000fe800000e0000 */
[----:B------:R-:W-:Y:S01]  /*15a0*/  SHFL.IDX PT, R9, R9, 0x3, 0x181f ;  /* 0x00781f0009097f89 */ /* 0x000fe200000e0000 */
[----:B-1----:R-:W-:-:S02]  /*15b0*/  @!P1 LEA R4, P5, R228, R0, 0x1 ;  /* 0x00000000e4049211 */ /* 0x002fc400078a08ff */
[C---:B------:R-:W-:Y:S02]  /*15c0*/  @!P1 LEA R2, P0, R241.reuse, R0, 0x1 ;  /* 0x00000000f1029211 */ /* 0x040fe400078008ff */
[-C--:B--2---:R-:W-:Y:S01]  /*15d0*/  @!P1 LEA.HI.X R5, R228, R3.reuse, R39, 0x1, P5 ;  /* 0x00000003e4059211 */ /* 0x084fe200028f0c27 */
[----:B------:R-:W1:Y:S01]  /*15e0*/  SHFL.IDX PT, R0, R8, 0x2, 0x181f ;  /* 0x00581f0008007f89 */ /* 0x000e6200000e0000 */
[----:B------:R-:W-:Y:S02]  /*15f0*/  @!P1 LEA.HI.X R3, R241, R3, R38, 0x1, P0 ;  /* 0x00000003f1039211 */ /* 0x000fe400000f0c26 */
[-C--:B------:R-:W-:Y:S01]  /*1600*/  ISETP.GE.AND P0, PT, R7, R16.reuse, PT ;  /* 0x000000100700720c */ /* 0x080fe20003f06270 */
[----:B------:R2:W-:Y:S01]  /*1610*/  @!P1 LDGSTS.E.BYPASS.LTC128B.128 [R219+0x100], [R4.64], !P2 ;  /* 0x0010000004db9fae */ /* 0x0005e2000d101d46 */
[----:B------:R-:W-:-:S03]  /*1620*/  ISETP.GE.AND P5, PT, R14, R16, PT ;  /* 0x000000100e00720c */ /* 0x000fc60003fa6270 */
[----:B------:R1:W-:Y:S04]  /*1630*/  @!P1 LDGSTS.E.BYPASS.LTC128B.128 [R219+0x4100], [R2.64], !P6 ;  /* 0x0410000002db9fae */ /* 0x0003e8000f101d46 */
[----:B------:R-:W3:Y:S04]  /*1640*/  SHFL.IDX PT, R8, R8, 0x3, 0x181f ;  /* 0x00781f0008087f89 */ /* 0x000ee800000e0000 */
[----:B----4-:R-:W-:-:S04]  /*1650*/  @!P0 LEA R6, P1, R228, R10, 0x1 ;  /* 0x0000000ae4068211 */ /* 0x010fc800078208ff */
[----:B------:R-:W-:-:S05]  /*1660*/  @!P0 LEA.HI.X R7, R228, R12, R39, 0x1, P1 ;  /* 0x0000000ce4078211 */ /* 0x000fca00008f0c27 */
[----:B------:R4:W-:Y:S01]  /*1670*/  @!P0 LDGSTS.E.BYPASS.LTC128B.128 [R219+0x1100], [R6.64], !P2 ;  /* 0x0110000006db8fae */ /* 0x0009e2000d101d46 */
[----:B--2---:R-:W-:Y:S02]  /*1680*/  IMAD R4, R15, c[0x0][0x1e0], RZ ;  /* 0x000078000f047a24 */ /* 0x004fe400078e02ff */
[----:B-1----:R-:W-:-:S04]  /*1690*/  IMAD.WIDE.U32 R2, R222, c[0x0][0x1e0], RZ ;  /* 0x00007800de027a25 */ /* 0x002fc800078e00ff */
[----:B------:R-:W-:Y:S01]  /*16a0*/  IMAD R5, R222, c[0x0][0x1e4], R4 ;  /* 0x00007900de057a24 */ /* 0x000fe200078e0204 */
[----:B------:R-:W-:Y:S01]  /*16b0*/  @!P0 LEA R4, P1, R241, R10, 0x1 ;  /* 0x0000000af1048211 */ /* 0x000fe200078208ff */
[----:B------:R-:W-:Y:S02]  /*16c0*/  IMAD R10, R37, c[0x0][0x1e8], RZ ;  /* 0x00007a00250a7a24 */ /* 0x000fe400078e02ff */
[----:B------:R-:W-:Y:S01]  /*16d0*/  IMAD.IADD R3, R3, 0x1, R5 ;  /* 0x0000000103037824 */ /* 0x000fe200078e0205 */
[----:B------:R-:W-:-:S05]  /*16e0*/  @!P0 LEA.HI.X R5, R241, R12, R38, 0x1, P1 ;  /* 0x0000000cf1058211 */ /* 0x000fca00008f0c26 */
[----:B------:R1:W-:Y:S01]  /*16f0*/  @!P0 LDGSTS.E.BYPASS.LTC128B.128 [R219+0x5100], [R4.64], !P6 ;  /* 0x0510000004db8fae */ /* 0x0003e2000f101d46 */
[----:B----4-:R-:W-:Y:S01]  /*1700*/  IMAD R6, R46, c[0x0][0x1ec], R10 ;  /* 0x00007b002e067a24 */ /* 0x010fe200078e020a */
[----:B------:R-:W-:-:S03]  /*1710*/  LEA R10, R226, 0xffffff80, 0x7 ;  /* 0xffffff80e20a7811 */ /* 0x000fc600078e38ff */
[----:B------:R-:W-:Y:S01]  /*1720*/  IMAD.IADD R130, R133, 0x1, R6 ;  /* 0x0000000185827824 */ /* 0x000fe200078e0206 */
[----:B------:R-:W-:-:S04]  /*1730*/  IADD3 R127, R41, -R10, RZ ;  /* 0x8000000a297f7210 */ /* 0x000fc80007ffe0ff */
[----:B------:R-:W-:Y:S04]  /*1740*/  STL [R1+0x30], R130 ;  /* 0x0000308201007387 */ /* 0x000fe80000100800 */
[----:B------:R-:W-:Y:S01]  /*1750*/  STL.64 [R1+0x28], R44 ;  /* 0x0000282c01007387 */ /* 0x000fe20000100a00 */
[----:B-1----:R-:W-:Y:S02]  /*1760*/  @!P5 LEA R4, P1, R228, R0, 0x1 ;  /* 0x00000000e404d211 */ /* 0x002fe400078208ff */
[----:B---3--:R-:W-:Y:S01]  /*1770*/  SHF.R.S32.HI R36, RZ, 0x1f, R221 ;  /* 0x0000001fff247819 */ /* 0x008fe200000114dd */
[----:B------:R-:W-:-:S04]  /*1780*/  IMAD.WIDE.U32 R2, R221, c[0x0][0x1f0], R2 ;  /* 0x00007c00dd027a25 */ /* 0x000fc800078e0002 */
[----:B------:R-:W-:Y:S01]  /*1790*/  IMAD R5, R36, c[0x0][0x1f0], RZ ;  /* 0x00007c0024057a24 */ /* 0x000fe200078e02ff */
[----:B------:R-:W-:-:S03]  /*17a0*/  IADD3 R6, P0, R2, R132, RZ ;  /* 0x0000008402067210 */ /* 0x000fc60007f1e0ff */
[----:B------:R-:W-:Y:S01]  /*17b0*/  IMAD R7, R221, c[0x0][0x1f4], R5 ;  /* 0x00007d00dd077a24 */ /* 0x000fe200078e0205 */
[----:B------:R-:W-:Y:S02]  /*17c0*/  @!P5 LEA.HI.X R5, R228, R13, R39, 0x1, P1 ;  /* 0x0000000de405d211 */ /* 0x000fe400008f0c27 */
[C---:B------:R-:W-:Y:S02]  /*17d0*/  @!P5 LEA R2, P1, R241.reuse, R0, 0x1 ;  /* 0x00000000f102d211 */ /* 0x040fe400078208ff */
[----:B------:R-:W-:Y:S01]  /*17e0*/  IADD3.X R7, R130, R3, R7, P0, !PT ;  /* 0x0000000382077210 */ /* 0x000fe200007fe407 */
[----:B------:R1:W-:Y:S01]  /*17f0*/  @!P5 LDGSTS.E.BYPASS.LTC128B.128 [R219+0x2100], [R4.64], !P2 ;  /* 0x0210000004dbdfae */ /* 0x0003e2000d101d46 */
[C---:B------:R-:W-:Y:S02]  /*1800*/  LEA R0, P0, R6.reuse, c[0x0][0x1c8], 0x1 ;  /* 0x0000720006007a11 */ /* 0x040fe400078008ff */
[----:B------:R-:W-:Y:S01]  /*1810*/  @!P5 LEA.HI.X R3, R241, R13, R38, 0x1, P1 ;  /* 0x0000000df103d211 */ /* 0x000fe200008f0c26 */
[----:B------:R-:W-:Y:S01]  /*1820*/  IMAD.IADD R13, R127, 0x1, -R40 ;  /* 0x000000017f0d7824 */ /* 0x000fe200078e0a28 */
[----:B------:R-:W-:Y:S01]  /*1830*/  LEA.HI.X R14, R6, c[0x0][0x1cc], R7, 0x1, P0 ;  /* 0x00007300060e7a11 */ /* 0x000fe200000f0c07 */
[----:B------:R-:W-:Y:S01]  /*1840*/  SHFL.IDX PT, R10, R0, 0x1, 0x181f ;  /* 0x00381f00000a7f89 */ /* 0x000fe200000e0000 */
[----:B------:R-:W-:-:S03]  /*1850*/  ISETP.GE.AND P1, PT, R11, R16, PT ;  /* 0x000000100b00720c */ /* 0x000fc60003f26270 */
[----:B------:R-:W2:Y:S04]  /*1860*/  SHFL.IDX PT, R6, R0, RZ, 0x181f ;  /* 0x00181fff00067589 */ /* 0x000ea800000e0000 */
[----:B------:R-:W3:Y:S04]  /*1870*/  SHFL.IDX PT, R7, R14, RZ, 0x181f ;  /* 0x00181fff0e077589 */ /* 0x000ee800000e0000 */
[----:B------:R4:W-:Y:S01]  /*1880*/  @!P5 LDGSTS.E.BYPASS.LTC128B.128 [R219+0x6100], [R2.64], !P6 ;  /* 0x0610000002dbdfae */ /* 0x0009e2000f101d46 */
[----:B------:R-:W-:-:S03]  /*1890*/  ISETP.GE.AND P5, PT, R13, 0x1, PT ;  /* 0x000000010d00780c */ /* 0x000fc60003fa6270 */
[----:B------:R-:W1:Y:S04]  /*18a0*/  SHFL.IDX PT, R12, R14, 0x1, 0x181f ;  /* 0x00381f000e0c7f89 */ /* 0x000e6800000e0000 */
[----:B------:R-:W-:Y:S04]  /*18b0*/  SHFL.IDX PT, R11, R14, 0x2, 0x181f ;  /* 0x00581f000e0b7f89 */ /* 0x000fe800000e0000 */
[----:B------:R-:W2:Y:S01]  /*18c0*/  S2R R40, SR_TID.X ;  /* 0x0000000000287919 */ /* 0x000ea20000002100 */
[----:B----4-:R-:W-:-:S04]  /*18d0*/  @!P1 LEA R2, P0, R228, R8, 0x1 ;  /* 0x00000008e4029211 */ /* 0x010fc800078008ff */
[CC--:B------:R-:W-:Y:S02]  /*18e0*/  @!P1 LEA.HI.X R3, R228.reuse, R9.reuse, R39, 0x1, P0 ;  /* 0x00000009e4039211 */ /* 0x0c0fe400000f0c27 */
[C---:B-1----:R-:W-:Y:S02]  /*18f0*/  @!P1 LEA R4, P0, R241.reuse, R8, 0x1 ;  /* 0x00000008f1049211 */ /* 0x042fe400078008ff */
[----:B------:R-:W-:Y:S01]  /*1900*/  SHFL.IDX PT, R8, R14, 0x3, 0x181f ;  /* 0x00781f000e087f89 */ /* 0x000fe200000e0000 */
[----:B--2---:R-:W-:Y:S02]  /*1910*/  SHF.R.S32.HI R16, RZ, 0x1f, R40 ;  /* 0x0000001fff107819 */ /* 0x004fe40000011428 */
[----:B------:R-:W-:Y:S01]  /*1920*/  @!P1 LEA.HI.X R5, R241, R9, R38, 0x1, P0 ;  /* 0x00000009f1059211 */ /* 0x000fe200000f0c26 */
[----:B------:R1:W-:Y:S01]  /*1930*/  @!P1 LDGSTS.E.BYPASS.LTC128B.128 [R219+0x3100], [R2.64], !P2 ;  /* 0x0310000002db9fae */ /* 0x0003e2000d101d46 */
[----:B------:R-:W-:Y:S02]  /*1940*/  @P5 ISETP.GE.AND P0, PT, R228, c[0x0][0x1d4], PT ;  /* 0x00007500e4005a0c */ /* 0x000fe40003f06270 */
[----:B------:R-:W-:Y:S01]  /*1950*/  LEA.HI R16, R16, R40, RZ, 0x3 ;  /* 0x0000002810107211 */ /* 0x000fe200078f18ff */
[----:B------:R-:W2:Y:S03]  /*1960*/  SHFL.IDX PT, R9, R0, 0x2, 0x181f ;  /* 0x00581f0000097f89 */ /* 0x000ea600000e0000 */
[----:B------:R-:W-:Y:S01]  /*1970*/  LOP3.LUT R16, R16, 0xfffffff8, RZ, 0xc0, !PT ;  /* 0xfffffff810107812 */ /* 0x000fe200078ec0ff */
[----:B------:R4:W-:Y:S04]  /*1980*/  @!P1 LDGSTS.E.BYPASS.LTC128B.128 [R219+0x7100], [R4.64], !P6 ;  /* 0x0710000004db9fae */ /* 0x0009e8000f101d46 */
[----:B------:R-:W0:Y:S01]  /*1990*/  LDGDEPBAR ;  /* 0x00000000000079af */ /* 0x000e220000000000 */
[----:B------:R-:W-:-:S03]  /*19a0*/  IMAD.IADD R16, R40, 0x1, -R16 ;  /* 0x0000000128107824 */ /* 0x000fc600078e0a10 */
[----:B------:R-:W2:Y:S01]  /*19b0*/  SHFL.IDX PT, R0, R0, 0x3, 0x181f ;  /* 0x00781f0000007f89 */ /* 0x000ea200000e0000 */
[----:B-1----:R-:W-:-:S04]  /*19c0*/  @P5 LEA R2, P2, R228, R6, 0x1 ;  /* 0x00000006e4025211 */ /* 0x002fc800078408ff */
[----:B---3--:R-:W-:Y:S02]  /*19d0*/  @P5 LEA.HI.X R3, R228, R7, R39, 0x1, P2 ;  /* 0x00000007e4035211 */ /* 0x008fe400010f0c27 */
[----:B------:R-:W-:-:S03]  /*19e0*/  ISETP.GE.AND P2, PT, R13, 0x21, PT ;  /* 0x000000210d00780c */ /* 0x000fc60003f46270 */
[----:B------:R1:W-:Y:S01]  /*19f0*/  @P5 LDGSTS.E.BYPASS.LTC128B.128 [R219+0x8100], [R2.64], !P0 ;  /* 0x0810000002db5fae */ /* 0x0003e2000c101d46 */
[C---:B------:R-:W-:Y:S02]  /*1a00*/  @P5 ISETP.GE.AND P0, PT, R241.reuse, c[0x0][0x1d4], PT ;  /* 0x00007500f1005a0c */ /* 0x040fe40003f06270 */
[----:B-1----:R-:W-:-:S07]  /*1a10*/  @P5 LEA R2, P1, R241, R6, 0x1 ;  /* 0x00000006f1025211 */ /* 0x002fce00078208ff */
[C---:B------:R-:W-:Y:S02]  /*1a20*/  @P2 LEA R6, P6, R228.reuse, R10, 0x1 ;  /* 0x0000000ae4062211 */ /* 0x040fe400078c08ff */
[----:B------:R-:W-:Y:S02]  /*1a30*/  @P5 LEA.HI.X R3, R241, R7, R38, 0x1, P1 ;  /* 0x00000007f1035211 */ /* 0x000fe400008f0c26 */
[C---:B------:R-:W-:Y:S02]  /*1a40*/  @P2 LEA.HI.X R7, R228.reuse, R12, R39, 0x1, P6 ;  /* 0x0000000ce4072211 */ /* 0x040fe400030f0c27 */
[----:B------:R-:W-:Y:S01]  /*1a50*/  ISETP.GE.AND P6, PT, R13, 0x41, PT ;  /* 0x000000410d00780c */ /* 0x000fe20003fc6270 */
[----:B------:R2:W-:Y:S01]  /*1a60*/  @P5 LDGSTS.E.BYPASS.LTC128B.128 [R219+0xc100], [R2.64], !P0 ;  /* 0x0c10000002db5fae */ /* 0x0005e2000c101d46 */
[----:B------:R-:W-:Y:S02]  /*1a70*/  @P2 ISETP.GE.AND P1, PT, R228, c[0x0][0x1d4], PT ;  /* 0x00007500e4002a0c */ /* 0x000fe40003f26270 */
[----:B----4-:R-:W-:-:S04]  /*1a80*/  @P2 LEA R4, P0, R241, R10, 0x1 ;  /* 0x0000000af1042211 */ /* 0x010fc800078008ff */
[----:B------:R-:W-:-:S05]  /*1a90*/  @P2 LEA.HI.X R5, R241, R12, R38, 0x1, P0 ;  /* 0x0000000cf1052211 */ /* 0x000fca00000f0c26 */
[C---:B------:R-:W-:Y:S02]  /*1aa0*/  @P6 ISETP.GE.AND P0, PT, R228.reuse, c[0x0][0x1d4], PT ;  /* 0x00007500e4006a0c */ /* 0x040fe40003f06270 */
[----:B------:R1:W-:Y:S01]  /*1ab0*/  @P2 LDGSTS.E.BYPASS.LTC128B.128 [R219+0x9100], [R6.64], !P1 ;  /* 0x0910000006db2fae */ /* 0x0003e2000c901d46 */
[----:B------:R-:W-:Y:S02]  /*1ac0*/  @P2 ISETP.GE.AND P1, PT, R241, c[0x0][0x1d4], PT ;  /* 0x00007500f1002a0c */ /* 0x000fe40003f26270 */
[----:B--2---:R-:W-:-:S11]  /*1ad0*/  @P6 LEA R2, P5, R228, R9, 0x1 ;  /* 0x00000009e4026211 */ /* 0x004fd600078a08ff */
[----:B------:R2:W-:Y:S01]  /*1ae0*/  @P2 LDGSTS.E.BYPASS.LTC128B.128 [R219+0xd100], [R4.64], !P1 ;  /* 0x0d10000004db2fae */ /* 0x0005e2000c901d46 */
[----:B------:R-:W-:Y:S02]  /*1af0*/  @P6 LEA.HI.X R3, R228, R11, R39, 0x1, P5 ;  /* 0x0000000be4036211 */ /* 0x000fe400028f0c27 */
[----:B------:R-:W-:-:S03]  /*1b00*/  ISETP.GE.AND P5, PT, R13, 0x61, PT ;  /* 0x000000610d00780c */ /* 0x000fc60003fa6270 */
[----:B------:R3:W-:Y:S01]  /*1b10*/  @P6 LDGSTS.E.BYPASS.LTC128B.128 [R219+0xa100], [R2.64], !P0 ;  /* 0x0a10000002db6fae */ /* 0x0007e2000c101d46 */
[----:B-1----:R-:W-:-:S04]  /*1b20*/  @P6 LEA R6, P2, R241, R9, 0x1 ;  /* 0x00000009f1066211 */ /* 0x002fc800078408ff */
[C---:B------:R-:W-:Y:S02]  /*1b30*/  @P6 LEA.HI.X R7, R241.reuse, R11, R38, 0x1, P2 ;  /* 0x0000000bf1076211 */ /* 0x040fe400010f0c26 */
[----:B------:R-:W-:-:S03]  /*1b40*/  @P6 ISETP.GE.AND P2, PT, R241, c[0x0][0x1d4], PT ;  /* 0x00007500f1006a0c */ /* 0x000fc60003f46270 */
[----:B--2---:R-:W-:-:S04]  /*1b50*/  @P5 LEA R4, P1, R228, R0, 0x1 ;  /* 0x00000000e4045211 */ /* 0x004fc800078208ff */
[----:B------:R-:W-:-:S06]  /*1b60*/  @P5 LEA.HI.X R5, R228, R8, R39, 0x1, P1 ;  /* 0x00000008e4055211 */ /* 0x000fcc00008f0c27 */
[----:B------:R1:W-:Y:S01]  /*1b70*/  @P6 LDGSTS.E.BYPASS.LTC128B.128 [R219+0xe100], [R6.64], !P2 ;  /* 0x0e10000006db6fae */ /* 0x0003e2000d101d46 */
[----:B------:R-:W-:Y:S02]  /*1b80*/  @P5 ISETP.GE.AND P1, PT, R228, c[0x0][0x1d4], PT ;  /* 0x00007500e4005a0c */ /* 0x000fe40003f26270 */
[----:B---3--:R-:W-:Y:S01]  /*1b90*/  @P5 LEA R2, P0, R241, R0, 0x1 ;  /* 0x00000000f1025211 */ /* 0x008fe200078008ff */
[----:B------:R-:W-:-:S03]  /*1ba0*/  IMAD R0, R15, c[0x0][0x208], RZ ;  /* 0x000082000f007a24 */ /* 0x000fc600078e02ff */
[C---:B------:R-:W-:Y:S01]  /*1bb0*/  @P5 LEA.HI.X R3, R241.reuse, R8, R38, 0x1, P0 ;  /* 0x00000008f1035211 */ /* 0x040fe200000f0c26 */
[----:B------:R-:W-:Y:S01]  /*1bc0*/  IMAD R0, R222, c[0x0][0x20c], R0 ;  /* 0x00008300de007a24 */ /* 0x000fe200078e0200 */
[----:B------:R-:W-:-:S05]  /*1bd0*/  @P5 ISETP.GE.AND P0, PT, R241, c[0x0][0x1d4], PT ;  /* 0x00007500f1005a0c */ /* 0x000fca0003f06270 */
[----:B------:R1:W-:Y:S08]  /*1be0*/  @P5 LDGSTS.E.BYPASS.LTC128B.128 [R219+0xb100], [R4.64], !P1 ;  /* 0x0b10000004db5fae */ /* 0x0003f0000c901d46 */
[----:B------:R2:W-:Y:S01]  /*1bf0*/  @P5 LDGSTS.E.BYPASS.LTC128B.128 [R219+0xf100], [R2.64], !P0 ;  /* 0x0f10000002db5fae */ /* 0x0005e2000c101d46 */
[----:B------:R-:W-:Y:S02]  /*1c00*/  R2P PR, R16, 0x6 ;  /* 0x0000000610007804 */ /* 0x000fe40000000000 */
[----:B------:R-:W-:Y:S01]  /*1c10*/  ISETP.GE.AND P6, PT, R228, c[0x0][0x1d4], PT ;  /* 0x00007500e4007a0c */ /* 0x000fe20003fc6270 */
[----:B------:R-:W0:Y:S10]  /*1c20*/  LDGDEPBAR ;  /* 0x00000000000079af */ /* 0x000e340000000000 */
[----:B------:R-:W-:Y:S01]  /*1c30*/  @P1 IADD3 R71, R204, -0x20, RZ ;  /* 0xffffffe0cc471810 */ /* 0x000fe20007ffe0ff */
[----:B--2---:R-:W-:Y:S01]  /*1c40*/  IMAD.WIDE.U32 R2, R222, c[0x0][0x208], RZ ;  /* 0x00008200de027a25 */ /* 0x004fe200078e00ff */
[----:B------:R-:W-:-:S04]  /*1c50*/  DEPBAR.LE SB0, 0x1 ;  /* 0x000080400000791a */ /* 0x000fc80000000000 */
[----:B------:R-:W-:Y:S01]  /*1c60*/  BAR.SYNC.DEFER_BLOCKING 0x0 ;  /* 0x0000000000007b1d */ /* 0x000fe20000010000 */
[----:B------:R-:W-:Y:S01]  /*1c70*/  IADD3 R3, R3, R0, RZ ;  /* 0x0000000003037210 */ /* 0x000fe20007ffe0ff */
[----:B------:R-:W-:-:S04]  /*1c80*/  IMAD R0, R37, c[0x0][0x210], RZ ;  /* 0x0000840025007a24 */ /* 0x000fc800078e02ff */
[----:B------:R-:W-:Y:S02]  /*1c90*/  IMAD R0, R46, c[0x0][0x214], R0 ;  /* 0x000085002e007a24 */ /* 0x000fe400078e0200 */
[----:B------:R-:W-:-:S05]  /*1ca0*/  IMAD.WIDE.U32 R2, R221, c[0x0][0x218], R2 ;  /* 0x00008600dd027a25 */ /* 0x000fca00078e0002 */
[----:B------:R-:W-:Y:S01]  /*1cb0*/  IADD3 R2, P0, R2, R44, RZ ;  /* 0x0000002c02027210 */ /* 0x000fe20007f1e0ff */
[----:B------:R-:W-:Y:S04]  /*1cc0*/  LDSM.16.M88.4 R136, [R214] ;  /* 0x00000000d688783b */ /* 0x000fe80000000200 */
        /* <DEDUP_REMOVED lines=10> */
[----:B-1----:R-:W1:Y:S04]  /*1d70*/  LDSM.16.M88.4 R4, [R204] ;  /* 0x00000000cc04783b */ /* 0x002e680000000200 */
[----:B------:R-:W2:Y:S04]  /*1d80*/  LDSM.16.M88.4 R20, [R204+0x800] ;  /* 0x00080000cc14783b */ /* 0x000ea80000000200 */
[----:B------:R-:W3:Y:S04]  /*1d90*/  LDSM.16.M88.4 R24, [R71] ;  /* 0x000000004718783b */ /* 0x000ee80000000200 */
[----:B------:R-:W4:Y:S04]  /*1da0*/  LDSM.16.M88.4 R32, [R71+0x800] ;  /* 0x000800004720783b */ /* 0x000f280000000200 */
[----:B------:R-:W2:Y:S04]  /*1db0*/  LDSM.16.M88.4 R28, [R204+0x1000] ;  /* 0x00100000cc1c783b */ /* 0x000ea80000000200 */
[----:B------:R-:W-:Y:S04]  /*1dc0*/  LDSM.16.M88.4 R40, [R204+0x1800] ;  /* 0x00180000cc28783b */ /* 0x000fe80000000200 */
[----:B------:R-:W-:Y:S04]  /*1dd0*/  LDSM.16.M88.4 R48, [R71+0x1800] ;  /* 0x001800004730783b */ /* 0x000fe80000000200 */
[----:B------:R-:W-:Y:S04]  /*1de0*/  LDSM.16.M88.4 R60, [R71+0x2000] ;  /* 0x00200000473c783b */ /* 0x000fe80000000200 */
[----:B------:R-:W-:Y:S04]  /*1df0*/  LDSM.16.M88.4 R56, [R71+0x2800] ;  /* 0x002800004738783b */ /* 0x000fe80000000200 */
[----:B------:R-:W-:Y:S01]  /*1e00*/  LDSM.16.M88.4 R64, [R71+0x3000] ;  /* 0x003000004740783b */ /* 0x000fe20000000200 */
[C---:B-1----:R-:W-:Y:S03]  /*1e10*/  HMMA.16816.F32.BF16 R16, R136.reuse, R4, RZ ;  /* 0x000000048810723c */ /* 0x042fe600000418ff */
[----:B------:R-:W-:Y:S05]  /*1e20*/  LDSM.16.M88.4 R72, [R71+0x3800] ;  /* 0x003800004748783b */ /* 0x000fea0000000200 */
[C---:B------:R-:W-:Y:S08]  /*1e30*/  HMMA.16816.F32.BF16 R8, R136.reuse, R6, RZ ;  /* 0x000000068808723c */ /* 0x040ff000000418ff */
[----:B--2---:R-:W-:Y:S08]  /*1e40*/  HMMA.16816.F32.BF16 R4, R136, R20, RZ ;  /* 0x000000148804723c */ /* 0x004ff000000418ff */
[C---:B---3--:R-:W-:Y:S08]  /*1e50*/  HMMA.16816.F32.BF16 R120, R140.reuse, R24, R16 ;  /* 0x000000188c78723c */ /* 0x048ff00000041810 */
[C---:B------:R-:W-:Y:S01]  /*1e60*/  HMMA.16816.F32.BF16 R100, R140.reuse, R26, R8 ;  /* 0x0000001a8c64723c */ /* 0x040fe20000041808 */
[----:B------:R-:W1:Y:S07]  /*1e70*/  LDSM.16.M88.4 R24, [R71+0x1000] ;  /* 0x001000004718783b */ /* 0x000e6e0000000200 */
[----:B----4-:R-:W-:Y:S07]  /*1e80*/  HMMA.16816.F32.BF16 R108, R140, R32, R4 ;  /* 0x000000208c6c723c */ /* 0x010fee0000041804 */
[----:B------:R-:W-:Y:S01]  /*1e90*/  IMAD R4, R36, c[0x0][0x218], RZ ;  /* 0x0000860024047a24 */ /* 0x000fe200078e02ff */
[----:B------:R-:W-:Y:S01]  /*1ea0*/  HMMA.16816.F32.BF16 R8, R136, R22, RZ ;  /* 0x000000168808723c */ /* 0x000fe200000418ff */
[----:B------:R-:W-:-:S02]  /*1eb0*/  IMAD.IADD R5, R45, 0x1, R0 ;  /* 0x000000012d057824 */ /* 0x000fc400078e0200 */
[----:B------:R-:W-:Y:S01]  /*1ec0*/  IMAD R0, R221, c[0x0][0x21c], R4 ;  /* 0x00008700dd007a24 */ /* 0x000fe200078e0204 */
[----:B------:R-:W-:Y:S04]  /*1ed0*/  LDSM.16.M88.4 R44, [R204+0x3800] ;  /* 0x00380000cc2c783b */ /* 0x000fe80000000200 */
[----:B------:R-:W-:Y:S01]  /*1ee0*/  IADD3.X R3, R5, R3, R0, P0, !PT ;  /* 0x0000000305037210 */ /* 0x000fe200007fe400 */
[C---:B------:R-:W-:Y:S01]  /*1ef0*/  HMMA.16816.F32.BF16 R20, R136.reuse, R28, RZ ;  /* 0x0000001c8814723c */ /* 0x040fe200000418ff */
[C---:B------:R-:W-:Y:S01]  /*1f00*/  LEA R0, P0, R2.reuse, c[0x0][0x1f8], 0x1 ;  /* 0x00007e0002007a11 */ /* 0x040fe200078008ff */
[----:B------:R-:W-:Y:S03]  /*1f10*/  STL [R1+0x38], R5 ;  /* 0x0000380501007387 */ /* 0x000fe60000100800 */
[----:B------:R-:W-:Y:S01]  /*1f20*/  LEA.HI.X R4, R2, c[0x0][0x1fc], R3, 0x1, P0 ;  /* 0x00007f0002047a11 */ /* 0x000fe200000f0c03 */
[----:B------:R-:W-:Y:S02]  /*1f30*/  SHFL.IDX PT, R14, R0, 0x2, 0x181f ;  /* 0x00581f00000e7f89 */ /* 0x000fe400000e0000 */
[----:B------:R-:W-:Y:S02]  /*1f40*/  HMMA.16816.F32.BF16 R16, R136, R30, RZ ;  /* 0x0000001e8810723c */ /* 0x000fe400000418ff */
[----:B------:R-:W2:Y:S04]  /*1f50*/  SHFL.IDX PT, R2, R0, RZ, 0x181f ;  /* 0x00181fff00027589 */ /* 0x000ea800000e0000 */
[----:B------:R-:W3:Y:S02]  /*1f60*/  SHFL.IDX PT, R3, R0, 0x1, 0x181f ;  /* 0x00381f0000037f89 */ /* 0x000ee400000e0000 */
[C---:B------:R-:W-:Y:S02]  /*1f70*/  HMMA.16816.F32.BF16 R80, R140.reuse, R34, R8 ;  /* 0x000000228c50723c */ /* 0x040fe40000041808 */
[----:B------:R-:W4:Y:S04]  /*1f80*/  SHFL.IDX PT, R5, R4, RZ, 0x181f ;  /* 0x00181fff04057589 */ /* 0x000f2800000e0000 */
[----:B------:R-:W4:Y:S02]  /*1f90*/  SHFL.IDX PT, R12, R4, 0x1, 0x181f ;  /* 0x00381f00040c7f89 */ /* 0x000f2400000e0000 */
[C---:B-1----:R-:W-:Y:S02]  /*1fa0*/  HMMA.16816.F32.BF16 R96, R140.reuse, R24, R20 ;  /* 0x000000188c60723c */ /* 0x042fe40000041814 */
[----:B------:R-:W1:Y:S04]  /*1fb0*/  SHFL.IDX PT, R15, R4, 0x2, 0x181f ;  /* 0x00581f00040f7f89 */ /* 0x000e6800000e0000 */
[----:B------:R-:W1:Y:S02]  /*1fc0*/  SHFL.IDX PT, R0, R0, 0x3, 0x181f ;  /* 0x00781f0000007f89 */ /* 0x000e6400000e0000 */
[----:B------:R-:W-:Y:S02]  /*1fd0*/  HMMA.16816.F32.BF16 R112, R140, R26, R16 ;  /* 0x0000001a8c70723c */ /* 0x000fe40000041810 */
[----:B------:R1:W1:Y:S01]  /*1fe0*/  SHFL.IDX PT, R18, R4, 0x3, 0x181f ;  /* 0x00781f0004127f89 */ /* 0x00026200000e0000 */
[----:B--2---:R-:W-:-:S02]  /*1ff0*/  IADD3 R8, P5, R2, R129, RZ ;  /* 0x0000008102087210 */ /* 0x004fc40007fbe0ff */
[-C--:B------:R-:W-:Y:S01]  /*2000*/  IADD3 R10, P1, R2, R128.reuse, RZ ;  /* 0x00000080020a7210 */ /* 0x080fe20007f3e0ff */
[----:B------:R-:W2:Y:S01]  /*2010*/  LDSM.16.M88.4 R28, [R204+0x2000] ;  /* 0x00200000cc1c783b */ /* 0x000ea20000000200 */
[-C--:B---3--:R-:W-:Y:S01]  /*2020*/  IADD3 R6, P0, R3, R128.reuse, RZ ;  /* 0x0000008003067210 */ /* 0x088fe20007f1e0ff */
[C---:B------:R-:W-:Y:S01]  /*2030*/  HMMA.16816.F32.BF16 R20, R136.reuse, R40, RZ ;  /* 0x000000288814723c */ /* 0x040fe200000418ff */
[C---:B----4-:R-:W-:Y:S01]  /*2040*/  IMAD.X R9, R5.reuse, 0x1, R69, P5 ;  /* 0x0000000105097824 */ /* 0x050fe200028e0645 */
[----:B------:R-:W-:Y:S01]  /*2050*/  IADD3 R2, P5, R14, R128, RZ ;  /* 0x000000800e027210 */ /* 0x000fe20007fbe0ff */
[--C-:B------:R-:W-:Y:S01]  /*2060*/  IMAD.X R11, R5, 0x1, R68.reuse, P1 ;  /* 0x00000001050b7824 */ /* 0x100fe200008e0644 */
[----:B------:R-:W3:Y:S01]  /*2070*/  LDSM.16.M88.4 R24, [R204+0x2800] ;  /* 0x00280000cc18783b */ /* 0x000ee20000000200 */
[----:B------:R-:W-:Y:S02]  /*2080*/  IADD3.X R7, R12, R68, RZ, P0, !PT ;  /* 0x000000440c077210 */ /* 0x000fe400007fe4ff */
[-C--:B------:R-:W-:Y:S01]  /*2090*/  IADD3 R14, P0, R14, R129.reuse, RZ ;  /* 0x000000810e0e7210 */ /* 0x080fe20007f1e0ff */
[----:B------:R-:W-:Y:S01]  /*20a0*/  HMMA.16816.F32.BF16 R52, R136, R42, RZ ;  /* 0x0000002a8834723c */ /* 0x000fe200000418ff */
[----:B-1----:R-:W-:Y:S01]  /*20b0*/  IADD3 R4, P1, R3, R129, RZ ;  /* 0x0000008103047210 */ /* 0x002fe20007f3e0ff */
[C---:B------:R-:W-:Y:S01]  /*20c0*/  IMAD.X R3, R15.reuse, 0x1, R68, P5 ;  /* 0x000000010f037824 */ /* 0x040fe200028e0644 */
[----:B------:R-:W-:-:S02]  /*20d0*/  IADD3.X R15, R15, R69, RZ, P0, !PT ;  /* 0x000000450f0f7210 */ /* 0x000fc400007fe4ff */
[----:B------:R-:W-:Y:S01]  /*20e0*/  ISETP.LT.OR P0, PT, R13, 0x1, P6 ;  /* 0x000000010d00780c */ /* 0x000fe20003701670 */
[----:B------:R-:W-:Y:S01]  /*20f0*/  IMAD.X R5, R12, 0x1, R69, P1 ;  /* 0x000000010c057824 */ /* 0x000fe200008e0645 */
[----:B------:R-:W-:-:S09]  /*2100*/  IADD3 R16, P5, R0, R128, RZ ;  /* 0x0000008000107210 */ /* 0x000fd20007fbe0ff */
[----:B------:R-:W-:Y:S01]  /*2110*/  HMMA.16816.F32.BF16 R116, R140, R48, R20 ;  /* 0x000000308c74723c */ /* 0x000fe20000041814 */
[----:B------:R-:W-:Y:S01]  /*2120*/  ISETP.GE.AND P1, PT, R241, c[0x0][0x1d4], PT ;  /* 0x00007500f1007a0c */ /* 0x000fe20003f26270 */
[----:B------:R-:W1:Y:S01]  /*2130*/  LDSM.16.M88.4 R20, [R204+0x3000] ;  /* 0x00300000cc14783b */ /* 0x000e620000000200 */
[----:B------:R-:W-:Y:S02]  /*2140*/  IMAD.X R17, R18, 0x1, R68, P5 ;  /* 0x0000000112117824 */ /* 0x000fe400028e0644 */
[----:B------:R-:W-:-:S03]  /*2150*/  ISETP.LT.OR P5, PT, R13, 0x1, P1 ;  /* 0x000000010d00780c */ /* 0x000fc60000fa1670 */
[----:B------:R-:W-:Y:S01]  /*2160*/  HMMA.16816.F32.BF16 R88, R140, R50, R52 ;  /* 0x000000328c58723c */ /* 0x000fe20000041834 */
[----:B------:R-:W-:Y:S01]  /*2170*/  @!PT LDS RZ, [RZ] ;  /* 0x00000000fffff984 */ /* 0x000fe20000000800 */
[----:B------:R-:W-:Y:S01]  /*2180*/  @!PT LDS RZ, [RZ] ;  /* 0x00000000fffff984 */ /* 0x000fe20000000800 */
[----:B------:R-:W-:Y:S01]  /*2190*/  @!PT LDS RZ, [RZ] ;  /* 0x00000000fffff984 */ /* 0x000fe20000000800 */
[----:B------:R4:W-:Y:S01]  /*21a0*/  LDGSTS.E.BYPASS.LTC128B.128 [R219+0x100], [R10.64], !P0 ;  /* 0x001000000adb7fae */ /* 0x0009e2000c101d46 */
[----:B------:R-:W-:-:S06]  /*21b0*/  ISETP.LT.OR P0, PT, R13, 0x21, P6 ;  /* 0x000000210d00780c */ /* 0x000fcc0003701670 */
[----:B--2---:R-:W-:Y:S02]  /*21c0*/  HMMA.16816.F32.BF16 R40, R136, R28, RZ ;  /* 0x0000001c8828723c */ /* 0x004fe400000418ff */
[----:B------:R4:W-:Y:S01]  /*21d0*/  LDGSTS.E.BYPASS.LTC128B.128 [R219+0x4100], [R8.64], !P5 ;  /* 0x0410000008db7fae */ /* 0x0009e2000e901d46 */
[----:B------:R-:W-:-:S04]  /*21e0*/  ISETP.LT.OR P5, PT, R13, 0x21, P1 ;  /* 0x000000210d00780c */ /* 0x000fc80000fa1670 */
[----:B------:R2:W-:Y:S01]  /*21f0*/  LDGSTS.E.BYPASS.LTC128B.128 [R219+0x1100], [R6.64], !P0 ;  /* 0x0110000006db7fae */ /* 0x0005e2000c101d46 */
[C---:B------:R-:W-:Y:S01]  /*2200*/  ISETP.LT.OR P0, PT, R13.reuse, 0x41, P6 ;  /* 0x000000410d00780c */ /* 0x040fe20003701670 */
[C---:B------:R-:W-:Y:S07]  /*2210*/  HMMA.16816.F32.BF16 R36, R136.reuse, R30, RZ ;  /* 0x0000001e8824723c */ /* 0x040fee00000418ff */
[----:B------:R2:W-:Y:S01]  /*2220*/  LDGSTS.E.BYPASS.LTC128B.128 [R219+0x5100], [R4.64], !P5 ;  /* 0x0510000004db7fae */ /* 0x0005e2000e901d46 */
[C---:B------:R-:W-:Y:S01]  /*2230*/  ISETP.LT.OR P5, PT, R13.reuse, 0x61, P6 ;  /* 0x000000610d00780c */ /* 0x040fe200037a1670 */
[----:B---3--:R-:W-:Y:S01]  /*2240*/  HMMA.16816.F32.BF16 R32, R136, R24, RZ ;  /* 0x000000188820723c */ /* 0x008fe200000418ff */
[----:B------:R-:W-:-:S02]  /*2250*/  ISETP.LT.OR P6, PT, R13, 0x41, P1 ;  /* 0x000000410d00780c */ /* 0x000fc40000fc1670 */
[----:B------:R-:W-:Y:S01]  /*2260*/  ISETP.LT.OR P1, PT, R13, 0x61, P1 ;  /* 0x000000610d00780c */ /* 0x000fe20000f21670 */
[----:B------:R3:W-:Y:S04]  /*2270*/  LDGSTS.E.BYPASS.LTC128B.128 [R219+0x2100], [R2.64], !P0 ;  /* 0x0210000002db7fae */ /* 0x0007e8000c101d46 */
[C---:B------:R-:W-:Y:S06]  /*2280*/  HMMA.16816.F32.BF16 R28, R136.reuse, R26, RZ ;  /* 0x0000001a881c723c */ /* 0x040fec00000418ff */
[----:B------:R2:W-:Y:S02]  /*2290*/  LDGSTS.E.BYPASS.LTC128B.128 [R219+0x6100], [R14.64], !P6 ;  /* 0x061000000edb7fae */ /* 0x0005e4000f101d46 */
[C---:B-1----:R-:W-:Y:S02]  /*22a0*/  HMMA.16816.F32.BF16 R24, R136.reuse, R20, RZ ;  /* 0x000000148818723c */ /* 0x042fe400000418ff */
[----:B------:R1:W-:Y:S06]  /*22b0*/  LDGSTS.E.BYPASS.LTC128B.128 [R219+0x3100], [R16.64], !P5 ;  /* 0x0310000010db7fae */ /* 0x0003ec000e901d46 */
[----:B------:R-:W-:Y:S01]  /*22c0*/  HMMA.16816.F32.BF16 R20, R136, R22, RZ ;  /* 0x000000168814723c */ /* 0x000fe200000418ff */
[----:B---3--:R-:W-:Y:S01]  /*22d0*/  IMAD.MOV.U32 R3, RZ, RZ, 0x40 ;  /* 0x00000040ff037424 */ /* 0x008fe200078e00ff */
[----:B------:R-:W-:-:S06]  /*22e0*/  IADD3 R2, P0, R0, R129, RZ ;  /* 0x0000008100027210 */ /* 0x000fcc0007f1e0ff */
[----:B------:R-:W-:Y:S01]  /*22f0*/  HMMA.16816.F32.BF16 R92, R140, R60, R40 ;  /* 0x0000003c8c5c723c */ /* 0x000fe20000041828 */
[----:B------:R-:W-:Y:S02]  /*2300*/  SEL R0, R3, 0xffffffc0, !P2 ;  /* 0xffffffc003007807 */ /* 0x000fe40005000000 */
[----:B------:R-:W-:Y:S02]  /*2310*/  IADD3.X R3, R18, R69, RZ, P0, !PT ;  /* 0x0000004512037210 */ /* 0x000fe400007fe4ff */
[----:B------:R-:W-:Y:S01]  /*2320*/  ISETP.GE.AND P0, PT, R226, 0x2, PT ;  /* 0x00000002e200780c */ /* 0x000fe20003f06270 */
[----:B------:R-:W-:Y:S02]  /*2330*/  IMAD.IADD R206, R204, 0x1, R0 ;  /* 0x00000001ccce7824 */ /* 0x000fe400078e0200 */
[----:B--2---:R-:W-:Y:S01]  /*2340*/  HMMA.16816.F32.BF16 R12, R136, R46, RZ ;  /* 0x0000002e880c723c */ /* 0x004fe200000418ff */
[----:B------:R2:W-:Y:S01]  /*2350*/  LDGSTS.E.BYPASS.LTC128B.128 [R219+0x7100], [R2.64], !P1 ;  /* 0x0710000002db7fae */ /* 0x0005e2000c901d46 */
[----:B------:R-:W-:-:S03]  /*2360*/  ISETP.GT.AND P1, PT, R144, 0x7f, PT ;  /* 0x0000007f9000780c */ /* 0x000fc60003f24270 */
[----:B----4-:R-:W3:Y:S03]  /*2370*/  LDSM.16.M88.4 R8, [R206] ;  /* 0x00000000ce08783b */ /* 0x010ee60000000200 */
[----:B-1----:R-:W-:Y:S01]  /*2380*/  HMMA.16816.F32.BF16 R16, R136, R44, RZ ;  /* 0x0000002c8810723c */ /* 0x002fe200000418ff */
[----:B------:R-:W1:Y:S04]  /*2390*/  LDSM.16.M88.4 R4, [R206+0x800] ;  /* 0x00080000ce04783b */ /* 0x000e680000000200 */
[----:B------:R-:W-:Y:S03]  /*23a0*/  LDSM.16.M88.4 R44, [R206+0x1000] ;  /* 0x00100000ce2c783b */ /* 0x000fe60000000200 */
[C---:B------:R-:W-:Y:S01]  /*23b0*/  HMMA.16816.F32.BF16 R104, R140.reuse, R62, R36 ;  /* 0x0000003e8c68723c */ /* 0x040fe20000041824 */
[----:B------:R-:W0:Y:S07]  /*23c0*/  LDGDEPBAR ;  /* 0x00000000000079af */ /* 0x000e2e0000000000 */
[----:B------:R-:W-:Y:S01]  /*23d0*/  HMMA.16816.F32.BF16 R48, R140, R64, R24 ;  /* 0x000000408c30723c */ /* 0x000fe20000041818 */
[----:B------:R-:W4:Y:S01]  /*23e0*/  LDSM.16.M88.4 R24, [R206+0x1800] ;  /* 0x00180000ce18783b */ /* 0x000f220000000200 */
[----:B--2---:R-:W-:-:S06]  /*23f0*/  IADD3 R2, R71, 0x4000, RZ ;  /* 0x0000400047027810 */ /* 0x004fcc0007ffe0ff */
[----:B------:R-:W-:Y:S01]  /*2400*/  HMMA.16816.F32.BF16 R84, R140, R56, R32 ;  /* 0x000000388c54723c */ /* 0x000fe20000041820 */
[----:B------:R-:W-:-:S05]  /*2410*/  IADD3 R205, R2, R0, RZ ;  /* 0x0000000002cd7210 */ /* 0x000fca0007ffe0ff */
[----:B------:R-:W-:Y:S02]  /*2420*/  LDSM.16.M88.4 R52, [R205+-0x3800] ;  /* 0xffc80000cd34783b */ /* 0x000fe40000000200 */
[----:B------:R-:W-:Y:S02]  /*2430*/  HMMA.16816.F32.BF16 R60, R140, R66, R20 ;  /* 0x000000428c3c723c */ /* 0x000fe40000041814 */
[----:B------:R-:W2:Y:S06]  /*2440*/  LDSM.16.M88.4 R20, [R206+0x2000] ;  /* 0x00200000ce14783b */ /* 0x000eac0000000200 */
[C---:B---3--:R-:W-:Y:S01]  /*2450*/  HMMA.16816.F32.BF16 R32, R176.reuse, R8, R120 ;  /* 0x00000008b020723c */ /* 0x048fe20000041878 */
[----:B------:R-:W-:Y:S07]  /*2460*/  LDSM.16.M88.4 R120, [R205+-0x2000] ;  /* 0xffe00000cd78783b */ /* 0x000fee0000000200 */
[----:B------:R-:W-:Y:S01]  /*2470*/  HMMA.16816.F32.BF16 R36, R176, R10, R100 ;  /* 0x0000000ab024723c */ /* 0x000fe20000041864 */
[----:B------:R-:W3:Y:S04]  /*2480*/  LDSM.16.M88.4 R8, [R206+0x3000] ;  /* 0x00300000ce08783b */ /* 0x000ee80000000200 */
[----:B------:R-:W-:Y:S03]  /*2490*/  LDSM.16.M88.4 R100, [R205+-0x2800] ;  /* 0xffd80000cd64783b */ /* 0x000fe60000000200 */
[C---:B------:R-:W-:Y:S08]  /*24a0*/  HMMA.16816.F32.BF16 R76, R140.reuse, R58, R28 ;  /* 0x0000003a8c4c723c */ /* 0x040ff0000004181c */
[C---:B------:R-:W-:Y:S01]  /*24b0*/  HMMA.16816.F32.BF16 R56, R140.reuse, R72, R16 ;  /* 0x000000488c38723c */ /* 0x040fe20000041810 */
[----:B------:R-:W3:Y:S07]  /*24c0*/  LDSM.16.M88.4 R16, [R206+0x2800] ;  /* 0x00280000ce10783b */ /* 0x000eee0000000200 */
[----:B------:R-:W-:Y:S01]  /*24d0*/  HMMA.16816.F32.BF16 R40, R140, R74, R12 ;  /* 0x0000004a8c28723c */ /* 0x000fe2000004180c */
[----:B------:R-:W-:Y:S07]  /*24e0*/  LDSM.16.M88.4 R12, [R205+-0x4000] ;  /* 0xffc00000cd0c783b */ /* 0x000fee0000000200 */
[C---:B-1----:R-:W-:Y:S08]  /*24f0*/  HMMA.16816.F32.BF16 R64, R176.reuse, R4, R108 ;  /* 0x00000004b040723c */ /* 0x042ff0000004186c */
[C---:B------:R-:W-:Y:S01]  /*2500*/  HMMA.16816.F32.BF16 R72, R176.reuse, R6, R80 ;  /* 0x00000006b048723c */ /* 0x040fe20000041850 */
[----:B------:R-:W1:Y:S07]  /*2510*/  LDSM.16.M88.4 R4, [R206+0x3800] ;  /* 0x00380000ce04783b */ /* 0x000e6e0000000200 */
[C---:B----4-:R-:W-:Y:S08]  /*2520*/  HMMA.16816.F32.BF16 R108, R176.reuse, R26, R88 ;  /* 0x0000001ab06c723c */ /* 0x050ff00000041858 */
[C---:B--2---:R-:W-:Y:S08]  /*2530*/  HMMA.16816.F32.BF16 R92, R176.reuse, R20, R92 ;  /* 0x00000014b05c723c */ /* 0x044ff0000004185c */
[C---:B------:R-:W-:Y:S08]  /*2540*/  HMMA.16816.F32.BF16 R88, R176.reuse, R22, R104 ;  /* 0x00000016b058723c */ /* 0x040ff00000041868 */
[C---:B---3--:R-:W-:Y:S08]  /*2550*/  HMMA.16816.F32.BF16 R48, R176.reuse, R8, R48 ;  /* 0x00000008b030723c */ /* 0x048ff00000041830 */
[C---:B------:R-:W-:Y:S01]  /*2560*/  HMMA.16816.F32.BF16 R20, R176.reuse, R10, R60 ;  /* 0x0000000ab014723c */ /* 0x040fe2000004183c */
[----:B------:R-:W-:Y:S07]  /*2570*/  LDSM.16.M88.4 R8, [R204+0x4000] ;  /* 0x00400000cc08783b */ /* 0x000fee0000000200 */
[C---:B------:R-:W-:Y:S01]  /*2580*/  HMMA.16816.F32.BF16 R80, R176.reuse, R44, R96 ;  /* 0x0000002cb050723c */ /* 0x040fe20000041860 */
[----:B------:R-:W-:Y:S07]  /*2590*/  LDSM.16.M88.4 R96, [R205+-0x1800] ;  /* 0xffe80000cd60783b */ /* 0x000fee0000000200 */
[C---:B------:R-:W-:Y:S01]  /*25a0*/  HMMA.16816.F32.BF16 R112, R176.reuse, R46, R112 ;  /* 0x0000002eb070723c */ /* 0x040fe20000041870 */
[----:B------:R-:W2:Y:S07]  /*25b0*/  LDSM.16.M88.4 R44, [R205+-0x3000] ;  /* 0xffd00000cd2c783b */ /* 0x000eae0000000200 */
[C---:B------:R-:W-:Y:S08]  /*25c0*/  HMMA.16816.F32.BF16 R116, R176.reuse, R24, R116 ;  /* 0x00000018b074723c */ /* 0x040ff00000041874 */
[C---:B------:R-:W-:Y:S08]  /*25d0*/  HMMA.16816.F32.BF16 R28, R176.reuse, R16, R84 ;  /* 0x00000010b01c723c */ /* 0x040ff00000041854 */
[C---:B------:R-:W-:Y:S01]  /*25e0*/  HMMA.16816.F32.BF16 R24, R176.reuse, R18, R76 ;  /* 0x00000012b018723c */ /* 0x040fe2000004184c */
[----:B------:R-:W-:Y:S07]  /*25f0*/  LDSM.16.M88.4 R16, [R205+-0x1000] ;  /* 0xfff00000cd10783b */ /* 0x000fee0000000200 */
[C---:B-1----:R-:W-:Y:S08]  /*2600*/  HMMA.16816.F32.BF16 R76, R176.reuse, R4, R56 ;  /* 0x00000004b04c723c */ /* 0x042ff00000041838 */
[----:B------:R-:W-:Y:S01]  /*2610*/  HMMA.16816.F32.BF16 R84, R176, R6, R40 ;  /* 0x00000006b054723c */ /* 0x000fe20000041828 */
[----:B------:R-:W-:Y:S07]  /*2620*/  LDSM.16.M88.4 R40, [R205+-0x800] ;  /* 0xfff80000cd28783b */ /* 0x000fee0000000200 */
[C---:B------:R-:W-:Y:S01]  /*2630*/  HMMA.16816.F32.BF16 R4, R180.reuse, R12, R32 ;  /* 0x0000000cb404723c */ /* 0x040fe20000041820 */
[----:B------:R-:W-:Y:S07]  /*2640*/  LDSM.16.M88.4 R32, [R204+0x5800] ;  /* 0x00580000cc20783b */ /* 0x000fee0000000200 */
[C---:B------:R-:W-:Y:S01]  /*2650*/  HMMA.16816.F32.BF16 R12, R180.reuse, R14, R36 ;  /* 0x0000000eb40c723c */ /* 0x040fe20000041824 */
[----:B------:R-:W1:Y:S07]  /*2660*/  LDSM.16.M88.4 R36, [R71+0x4000] ;  /* 0x004000004724783b */ /* 0x000e6e0000000200 */
[----:B--2---:R-:W-:Y:S08]  /*2670*/  HMMA.16816.F32.BF16 R56, R180, R44, R80 ;  /* 0x0000002cb438723c */ /* 0x004ff00000041850 */
[----:B------:R-:W-:Y:S08]  /*2680*/  HMMA.16816.F32.BF16 R4, R184, R8, R4 ;  /* 0x00000008b804723c */ /* 0x000ff00000041804 */
[C---:B------:R-:W-:Y:S08]  /*2690*/  HMMA.16816.F32.BF16 R80, R180.reuse, R120, R92 ;  /* 0x00000078b450723c */ /* 0x040ff0000004185c */
[C---:B------:R-:W-:Y:S01]  /*26a0*/  HMMA.16816.F32.BF16 R92, R180.reuse, R96, R28 ;  /* 0x00000060b45c723c */ /* 0x040fe2000004181c */
[----:B------:R-:W-:Y:S07]  /*26b0*/  LDSM.16.M88.4 R28, [R204+0x5000] ;  /* 0x00500000cc1c783b */ /* 0x000fee0000000200 */
[----:B------:R-:W-:Y:S01]  /*26c0*/  HMMA.16816.F32.BF16 R96, R180, R98, R24 ;  /* 0x00000062b460723c */ /* 0x000fe20000041818 */
[----:B------:R-:W2:Y:S07]  /*26d0*/  LDSM.16.M88.4 R24, [R206+0x4000] ;  /* 0x00400000ce18783b */ /* 0x000eae0000000200 */
[----:B------:R-:W-:Y:S01]  /*26e0*/  HMMA.16816.F32.BF16 R8, R184, R10, R12 ;  /* 0x0000000ab808723c */ /* 0x000fe2000004180c */
[----:B------:R-:W3:Y:S07]  /*26f0*/  LDSM.16.M88.4 R12, [R204+0x4800] ;  /* 0x00480000cc0c783b */ /* 0x000eee0000000200 */
[----:B-1----:R-:W-:Y:S08]  /*2700*/  HMMA.16816.F32.BF16 R4, R188, R36, R4 ;  /* 0x00000024bc04723c */ /* 0x002ff00000041804 */
[C---:B------:R-:W-:Y:S08]  /*2710*/  HMMA.16816.F32.BF16 R64, R180.reuse, R52, R64 ;  /* 0x00000034b440723c */ /* 0x040ff00000041840 */
[C---:B------:R-:W-:Y:S01]  /*2720*/  HMMA.16816.F32.BF16 R60, R180.reuse, R46, R112 ;  /* 0x0000002eb43c723c */ /* 0x040fe20000041870 */
[----:B------:R-:W1:Y:S07]  /*2730*/  LDSM.16.M88.4 R44, [R205] ;  /* 0x00000000cd2c783b */ /* 0x000e6e0000000200 */
[----:B------:R-:W-:Y:S08]  /*2740*/  HMMA.16816.F32.BF16 R52, R180, R54, R72 ;  /* 0x00000036b434723c */ /* 0x000ff00000041848 */
[----:B------:R-:W-:Y:S01]  /*2750*/  HMMA.16816.F32.BF16 R8, R188, R38, R8 ;  /* 0x00000026bc08723c */ /* 0x000fe20000041808 */
[----:B------:R-:W4:Y:S07]  /*2760*/  LDSM.16.M88.4 R36, [R71+0x4800] ;  /* 0x004800004724783b */ /* 0x000f2e0000000200 */
[C---:B------:R-:W-:Y:S08]  /*2770*/  HMMA.16816.F32.BF16 R72, R180.reuse, R100, R116 ;  /* 0x00000064b448723c */ /* 0x040ff00000041874 */
[C---:B------:R-:W-:Y:S08]  /*2780*/  HMMA.16816.F32.BF16 R108, R180.reuse, R102, R108 ;  /* 0x00000066b46c723c */ /* 0x040ff0000004186c */
[C---:B------:R-:W-:Y:S01]  /*2790*/  HMMA.16816.F32.BF16 R100, R180.reuse, R16, R48 ;  /* 0x00000010b464723c */ /* 0x040fe20000041830 */
[----:B------:R-:W-:Y:S07]  /*27a0*/  LDSM.16.M88.4 R48, [R206+0x5000] ;  /* 0x00500000ce30783b */ /* 0x000fee0000000200 */
[----:B------:R-:W-:Y:S08]  /*27b0*/  HMMA.16816.F32.BF16 R104, R180, R18, R20 ;  /* 0x00000012b468723c */ /* 0x000ff00000041814 */
[----:B--2---:R-:W-:Y:S08]  /*27c0*/  HMMA.16816.F32.BF16 R4, R192, R24, R4 ;  /* 0x00000018c004723c */ /* 0x004ff00000041804 */
[C---:B---3--:R-:W-:Y:S08]  /*27d0*/  HMMA.16816.F32.BF16 R16, R184.reuse, R12, R64 ;  /* 0x0000000cb810723c */ /* 0x048ff00000041840 */
[----:B------:R-:W-:Y:S08]  /*27e0*/  HMMA.16816.F32.BF16 R20, R184, R14, R52 ;  /* 0x0000000eb814723c */ /* 0x000ff00000041834 */
[----:B------:R-:W-:Y:S01]  /*27f0*/  HMMA.16816.F32.BF16 R8, R192, R26, R8 ;  /* 0x0000001ac008723c */ /* 0x000fe20000041808 */
[----:B------:R-:W2:Y:S07]  /*2800*/  LDSM.16.M88.4 R24, [R206+0x4800] ;  /* 0x00480000ce18783b */ /* 0x000eae0000000200 */
[C---:B------:R-:W-:Y:S08]  /*2810*/  HMMA.16816.F32.BF16 R112, R180.reuse, R40, R76 ;  /* 0x00000028b470723c */ /* 0x040ff0000004184c */
[----:B------:R-:W-:Y:S01]  /*2820*/  HMMA.16816.F32.BF16 R116, R180, R42, R84 ;  /* 0x0000002ab474723c */ /* 0x000fe20000041854 */
[----:B------:R-:W3:Y:S07]  /*2830*/  LDSM.16.M88.4 R40, [R71+0x5000] ;  /* 0x005000004728783b */ /* 0x000eee0000000200 */
[----:B-1----:R-:W-:Y:S08]  /*2840*/  HMMA.16816.F32.BF16 R12, R196, R44, R4 ;  /* 0x0000002cc40c723c */ /* 0x002ff00000041804 */
[C---:B----4-:R-:W-:Y:S08]  /*2850*/  HMMA.16816.F32.BF16 R4, R188.reuse, R36, R16 ;  /* 0x00000024bc04723c */ /* 0x050ff00000041810 */
[----:B------:R-:W-:Y:S01]  /*2860*/  HMMA.16816.F32.BF16 R16, R188, R38, R20 ;  /* 0x00000026bc10723c */ /* 0x000fe20000041814 */
[----:B------:R-:W-:Y:S04]  /*2870*/  LDSM.16.M88.4 R36, [R205+0x800] ;  /* 0x00080000cd24783b */ /* 0x000fe80000000200 */
[----:B------:R-:W-:Y:S03]  /*2880*/  LDSM.16.M88.4 R20, [R71+0x5800] ;  /* 0x005800004714783b */ /* 0x000fe60000000200 */
[----:B------:R-:W-:Y:S01]  /*2890*/  HMMA.16816.F32.BF16 R52, R184, R28, R56 ;  /* 0x0000001cb834723c */ /* 0x000fe20000041838 */
[----:B------:R-:W-:Y:S01]  /*28a0*/  FMUL.FTZ R0, R12, c[0x0][0x320] ;  /* 0x0000c8000c007a20 */ /* 0x000fe20000410000 */
[----:B------:R-:W1:Y:S03]  /*28b0*/  LDSM.16.M88.4 R56, [R204+0x6000] ;  /* 0x00600000cc38783b */ /* 0x000e660000000200 */
[----:B------:R4:W1:Y:S03]  /*28c0*/  MUFU.TANH R124, R0 ;  /* 0x00000000007c7308 */ /* 0x0008660000002400 */
[----:B--2---:R-:W-:Y:S08]  /*28d0*/  HMMA.16816.F32.BF16 R4, R192, R24, R4 ;  /* 0x00000018c004723c */ /* 0x004ff00000041804 */
[----:B------:R-:W-:Y:S01]  /*28e0*/  HMMA.16816.F32.BF16 R60, R184, R30, R60 ;  /* 0x0000001eb83c723c */ /* 0x000fe2000004183c */
[----:B----4-:R-:W-:-:S07]  /*28f0*/  FMUL.FTZ R0, R13, c[0x0][0x320] ;  /* 0x0000c8000d007a20 */ /* 0x010fce0000410000 */
[----:B------:R-:W-:Y:S01]  /*2900*/  HMMA.16816.F32.BF16 R28, R196, R46, R8 ;  /* 0x0000002ec41c723c */ /* 0x000fe20000041808 */
[----:B------:R-:W2:Y:S07]  /*2910*/  LDSM.16.M88.4 R44, [R204+0x6800] ;  /* 0x00680000cc2c783b */ /* 0x000eae0000000200 */
[----:B------:R-:W-:Y:S01]  /*2920*/  HMMA.16816.F32.BF16 R88, R180, R122, R88 ;  /* 0x0000007ab458723c */ /* 0x000fe20000041858 */
[----:B------:R4:W1:Y:S07]  /*2930*/  MUFU.TANH R123, R0 ;  /* 0x00000000007b7308 */ /* 0x00086e0000002400 */
[----:B---3--:R-:W-:Y:S01]  /*2940*/  HMMA.16816.F32.BF16 R8, R188, R40, R52 ;  /* 0x00000028bc08723c */ /* 0x008fe20000041834 */
[----:B------:R-:W-:Y:S07]  /*2950*/  LDSM.16.M88.4 R52, [R206+0x5800] ;  /* 0x00580000ce34783b */ /* 0x000fee0000000200 */
[----:B------:R-:W-:Y:S01]  /*2960*/  HMMA.16816.F32.BF16 R64, R184, R32, R72 ;  /* 0x00000020b840723c */ /* 0x000fe20000041848 */
[----:B----4-:R-:W-:-:S04]  /*2970*/  FMUL.FTZ R0, R14, c[0x0][0x320] ;  /* 0x0000c8000e007a20 */ /* 0x010fc80000410000 */
[----:B------:R3:W4:Y:S03]  /*2980*/  MUFU.TANH R126, R0 ;  /* 0x00000000007e7308 */ /* 0x0007260000002400 */
[C---:B------:R-:W-:Y:S01]  /*2990*/  HMMA.16816.F32.BF16 R76, R184.reuse, R34, R108 ;  /* 0x00000022b84c723c */ /* 0x040fe2000004186c */
[----:B------:R-:W-:Y:S07]  /*29a0*/  LDSM.16.M88.4 R32, [R205+0x1000] ;  /* 0x00100000cd20783b */ /* 0x000fee0000000200 */
[----:B-1----:R-:W-:Y:S01]  /*29b0*/  HMMA.16816.F32.BF16 R80, R184, R56, R80 ;  /* 0x00000038b850723c */ /* 0x002fe20000041850 */
[----:B---3--:R-:W-:-:S07]  /*29c0*/  FMUL.FTZ R0, R15, c[0x0][0x320] ;  /* 0x0000c8000f007a20 */ /* 0x008fce0000410000 */
[----:B------:R-:W-:Y:S01]  /*29d0*/  HMMA.16816.F32.BF16 R12, R192, R26, R16 ;  /* 0x0000001ac00c723c */ /* 0x000fe20000041810 */
[----:B------:R1:W3:Y:S07]  /*29e0*/  MUFU.TANH R125, R0 ;  /* 0x00000000007d7308 */ /* 0x0002ee0000002400 */
[----:B------:R-:W-:Y:S08]  /*29f0*/  HMMA.16816.F32.BF16 R16, R196, R36, R4 ;  /* 0x00000024c410723c */ /* 0x000ff00000041804 */
[----:B------:R-:W-:Y:S01]  /*2a00*/  HMMA.16816.F32.BF16 R4, R192, R48, R8 ;  /* 0x00000030c004723c */ /* 0x000fe20000041808 */
[----:B-1----:R-:W-:-:S04]  /*2a10*/  FMUL.FTZ R0, R28, c[0x0][0x320] ;  /* 0x0000c8001c007a20 */ /* 0x002fc80000410000 */
[----:B------:R1:W1:Y:S03]  /*2a20*/  MUFU.TANH R120, R0 ;  /* 0x0000000000787308 */ /* 0x0002660000002400 */
[----:B------:R-:W-:Y:S01]  /*2a30*/  HMMA.16816.F32.BF16 R24, R188, R42, R60 ;  /* 0x0000002abc18723c */ /* 0x000fe2000004183c */
[----:B------:R-:W-:Y:S07]  /*2a40*/  LDSM.16.M88.4 R40, [R205+0x1800] ;  /* 0x00180000cd28783b */ /* 0x000fee0000000200 */
[----:B------:R-:W-:Y:S01]  /*2a50*/  HMMA.16816.F32.BF16 R8, R196, R38, R12 ;  /* 0x00000026c408723c */ /* 0x000fe2000004180c */
[----:B------:R-:W-:Y:S01]  /*2a60*/  LDSM.16.M88.4 R36, [R71+0x6800] ;  /* 0x006800004724783b */ /* 0x000fe20000000200 */
[----:B-1----:R-:W-:-:S06]  /*2a70*/  FMUL.FTZ R0, R29, c[0x0][0x320] ;  /* 0x0000c8001d007a20 */ /* 0x002fcc0000410000 */
[----:B------:R-:W-:Y:S01]  /*2a80*/  HMMA.16816.F32.BF16 R12, R188, R20, R64 ;  /* 0x00000014bc0c723c */ /* 0x000fe20000041840 */
[----:B------:R1:W1:Y:S07]  /*2a90*/  MUFU.TANH R111, R0 ;  /* 0x00000000006f7308 */ /* 0x00026e0000002400 */
[----:B--2---:R-:W-:Y:S08]  /*2aa0*/  HMMA.16816.F32.BF16 R60, R184, R44, R92 ;  /* 0x0000002cb83c723c */ /* 0x004ff0000004185c */
[----:B------:R-:W-:Y:S01]  /*2ab0*/  HMMA.16816.F32.BF16 R20, R188, R22, R76 ;  /* 0x00000016bc14723c */ /* 0x000fe2000004184c */
[----:B-1----:R-:W-:-:S04]  /*2ac0*/  FMUL.FTZ R0, R30, c[0x0][0x320] ;  /* 0x0000c8001e007a20 */ /* 0x002fc80000410000 */
[----:B------:R1:W2:Y:S03]  /*2ad0*/  MUFU.TANH R122, R0 ;  /* 0x00000000007a7308 */ /* 0x0002a60000002400 */
[C---:B------:R-:W-:Y:S01]  /*2ae0*/  HMMA.16816.F32.BF16 R72, R184.reuse, R58, R88 ;  /* 0x0000003ab848723c */ /* 0x040fe20000041858 */
[----:B------:R-:W2:Y:S07]  /*2af0*/  LDSM.16.M88.4 R56, [R204+0x7000] ;  /* 0x00700000cc38783b */ /* 0x000eae0000000200 */
[----:B------:R-:W-:Y:S01]  /*2b00*/  HMMA.16816.F32.BF16 R64, R184, R46, R96 ;  /* 0x0000002eb840723c */ /* 0x000fe20000041860 */
[----:B------:R-:W-:Y:S01]  /*2b10*/  LDSM.16.M88.4 R44, [R206+0x6800] ;  /* 0x00680000ce2c783b */ /* 0x000fe20000000200 */
[----:B-1----:R-:W-:-:S03]  /*2b20*/  FMUL.FTZ R0, R31, c[0x0][0x320] ;  /* 0x0000c8001f007a20 */ /* 0x002fc60000410000 */
[----:B------:R-:W1:Y:S01]  /*2b30*/  LDSM.16.M88.4 R28, [R71+0x6000] ;  /* 0x00600000471c783b */ /* 0x000e620000000200 */
[----:B------:R3:W1:Y:S02]  /*2b40*/  MUFU.TANH R121, R0 ;  /* 0x0000000000797308 */ /* 0x0006640000002400 */
[----:B---3--:R-:W-:-:S06]  /*2b50*/  FMUL.FTZ R0, R16, c[0x0][0x320] ;  /* 0x0000c80010007a20 */ /* 0x008fcc0000410000 */
[----:B------:R3:W1:Y:S01]  /*2b60*/  MUFU.TANH R108, R0 ;  /* 0x00000000006c7308 */ /* 0x0006620000002400 */
[----:B--2---:R-:W-:Y:S01]  /*2b70*/  HMMA.16816.F32.BF16 R76, R184, R56, R100 ;  /* 0x00000038b84c723c */ /* 0x004fe20000041864 */
[----:B---3--:R-:W-:-:S06]  /*2b80*/  FMUL.FTZ R0, R17, c[0x0][0x320] ;  /* 0x0000c80011007a20 */ /* 0x008fcc0000410000 */
[----:B------:R2:W3:Y:S02]  /*2b90*/  MUFU.TANH R70, R0 ;  /* 0x0000000000467308 */ /* 0x0004e40000002400 */
[----:B--2---:R-:W-:-:S06]  /*2ba0*/  FMUL.FTZ R0, R18, c[0x0][0x320] ;  /* 0x0000c80012007a20 */ /* 0x004fcc0000410000 */
[----:B------:R2:W1:Y:S02]  /*2bb0*/  MUFU.TANH R110, R0 ;  /* 0x00000000006e7308 */ /* 0x0004640000002400 */
[----:B--2---:R-:W-:Y:S02]  /*2bc0*/  FMUL.FTZ R0, R19, c[0x0][0x320] ;  /* 0x0000c80013007a20 */ /* 0x004fe40000410000 */
[----:B------:R-:W-:Y:S04]  /*2bd0*/  HMMA.16816.F32.BF16 R16, R196, R32, R4 ;  /* 0x00000020c410723c */ /* 0x000fe80000041804 */
[----:B------:R2:W1:Y:S04]  /*2be0*/  MUFU.TANH R109, R0 ;  /* 0x00000000006d7308 */ /* 0x0004680000002400 */
[----:B------:R-:W-:Y:S01]  /*2bf0*/  HMMA.16816.F32.BF16 R4, R192, R50, R24 ;  /* 0x00000032c004723c */ /* 0x000fe20000041818 */
[----:B------:R-:W-:Y:S01]  /*2c00*/  LDSM.16.M88.4 R48, [R205+0x2000] ;  /* 0x00200000cd30783b */ /* 0x000fe20000000200 */
[----:B--2---:R-:W-:-:S04]  /*2c10*/  FMUL.FTZ R0, R8, c[0x0][0x320] ;  /* 0x0000c80008007a20 */ /* 0x004fc80000410000 */
[----:B------:R2:W1:Y:S11]  /*2c20*/  MUFU.TANH R84, R0 ;  /* 0x0000000000547308 */ /* 0x0004760000002400 */
[----:B------:R-:W-:Y:S07]  /*2c30*/  @!UPT UIADD3 URZ, URZ, URZ, URZ ;  /* 0x0000003f3f3ff290 */ /* 0x000fee000fffe03f */
[----:B------:R-:W-:Y:S01]  /*2c40*/  HMMA.16816.F32.BF16 R4, R196, R34, R4 ;  /* 0x00000022c404723c */ /* 0x000fe20000041804 */
[----:B------:R-:W1:Y:S01]  /*2c50*/  LDSM.16.M88.4 R32, [R206+0x6000] ;  /* 0x00600000ce20783b */ /* 0x000e620000000200 */
[----:B--2---:R-:W-:-:S04]  /*2c60*/  FMUL.FTZ R0, R9, c[0x0][0x320] ;  /* 0x0000c80009007a20 */ /* 0x004fc80000410000 */
[----:B------:R2:W1:Y:S02]  /*2c70*/  MUFU.TANH R85, R0 ;  /* 0x0000000000557308 */ /* 0x0004640000002400 */
[----:B--2---:R-:W-:-:S06]  /*2c80*/  FMUL.FTZ R0, R10, c[0x0][0x320] ;  /* 0x0000c8000a007a20 */ /* 0x004fcc0000410000 */
[----:B------:R2:W1:Y:S02]  /*2c90*/  MUFU.TANH R94, R0 ;  /* 0x00000000005e7308 */ /* 0x0004640000002400 */
[----:B--2---:R-:W-:Y:S02]  /*2ca0*/  FMUL.FTZ R0, R11, c[0x0][0x320] ;  /* 0x0000c8000b007a20 */ /* 0x004fe40000410000 */
[----:B------:R-:W-:Y:S04]  /*2cb0*/  HMMA.16816.F32.BF16 R8, R192, R52, R12 ;  /* 0x00000034c008723c */ /* 0x000fe8000004180c */
[----:B------:R2:W2:Y:S04]  /*2cc0*/  MUFU.TANH R93, R0 ;  /* 0x00000000005d7308 */ /* 0x0004a80000002400 */
[----:B-1----:R-:W-:Y:S01]  /*2cd0*/  HMMA.16816.F32.BF16 R12, R188, R28, R80 ;  /* 0x0000001cbc0c723c */ /* 0x002fe20000041850 */
[----:B--2---:R-:W-:-:S04]  /*2ce0*/  FMUL.FTZ R0, R16, c[0x0][0x320] ;  /* 0x0000c80010007a20 */ /* 0x004fc80000410000 */
[----:B------:R1:W2:Y:S11]  /*2cf0*/  MUFU.TANH R90, R0 ;  /* 0x00000000005a7308 */ /* 0x0002b60000002400 */
        /* <DEDUP_REMOVED lines=9> */
[----:B------:R-:W-:Y:S04]  /*2d90*/  HMMA.16816.F32.BF16 R16, R192, R32, R12 ;  /* 0x00000020c010723c */ /* 0x000fe8000004180c */
[----:B------:R1:W1:Y:S04]  /*2da0*/  MUFU.TANH R91, R0 ;  /* 0x00000000005b7308 */ /* 0x0002680000002400 */
[----:B------:R-:W-:Y:S01]  /*2db0*/  HMMA.16816.F32.BF16 R12, R188, R36, R60 ;  /* 0x00000024bc0c723c */ /* 0x000fe2000004183c */
[----:B------:R-:W2:Y:S01]  /*2dc0*/  LDSM.16.M88.4 R60, [R204+0x7800] ;  /* 0x00780000cc3c783b */ /* 0x000ea20000000200 */
[----:B-1----:R-:W-:-:S04]  /*2dd0*/  FMUL.FTZ R0, R4, c[0x0][0x320] ;  /* 0x0000c80004007a20 */ /* 0x002fc80000410000 */
[----:B------:R1:W1:Y:S02]  /*2de0*/  MUFU.TANH R86, R0 ;  /* 0x0000000000567308 */ /* 0x0002640000002400 */
[----:B-1----:R-:W-:-:S06]  /*2df0*/  FMUL.FTZ R0, R5, c[0x0][0x320] ;  /* 0x0000c80005007a20 */ /* 0x002fcc0000410000 */
[----:B------:R1:W1:Y:S01]  /*2e00*/  MUFU.TANH R82, R0 ;  /* 0x0000000000527308 */ /* 0x0002620000002400 */
[----:B--2---:R-:W-:Y:S01]  /*2e10*/  HMMA.16816.F32.BF16 R52, R184, R60, R112 ;  /* 0x0000003cb834723c */ /* 0x004fe20000041870 */
[----:B-1----:R-:W-:-:S06]  /*2e20*/  FMUL.FTZ R0, R6, c[0x0][0x320] ;  /* 0x0000c80006007a20 */ /* 0x002fcc0000410000 */
[----:B------:R1:W2:Y:S02]  /*2e30*/  MUFU.TANH R89, R0 ;  /* 0x0000000000597308 */ /* 0x0002a40000002400 */
[----:B-1----:R-:W-:Y:S02]  /*2e40*/  FMUL.FTZ R0, R7, c[0x0][0x320] ;  /* 0x0000c80007007a20 */ /* 0x002fe40000410000 */
[----:B------:R-:W-:Y:S04]  /*2e50*/  HMMA.16816.F32.BF16 R4, R196, R42, R8 ;  /* 0x0000002ac404723c */ /* 0x000fe80000041808 */
[----:B------:R1:W1:Y:S04]  /*2e60*/  MUFU.TANH R87, R0 ;  /* 0x0000000000577308 */ /* 0x0002680000002400 */
[----:B------:R-:W-:Y:S01]  /*2e70*/  HMMA.16816.F32.BF16 R8, R192, R34, R20 ;  /* 0x00000022c008723c */ /* 0x000fe20000041814 */
[----:B------:R-:W2:Y:S07]  /*2e80*/  LDSM.16.M88.4 R32, [R205+0x2800] ;  /* 0x00280000cd20783b */ /* 0x000eae0000000200 */
        /* <DEDUP_REMOVED lines=25> */
[----:B------:R-:W4:Y:S07]  /*3020*/  LDSM.16.M88.4 R44, [R71+0x7800] ;  /* 0x00780000472c783b */ /* 0x000f2e0000000200 */
[----:B--2---:R-:W-:Y:S01]  /*3030*/  HMMA.16816.F32.BF16 R20, R196, R32, R16 ;  /* 0x00000020c414723c */ /* 0x004fe20000041810 */
[----:B---3--:R-:W-:-:S04]  /*3040*/  FMUL.FTZ R0, R24, c[0x0][0x320] ;  /* 0x0000c80018007a20 */ /* 0x008fc80000410000 */
[----:B------:R2:W3:Y:S11]  /*3050*/  MUFU.TANH R59, R0 ;  /* 0x00000000003b7308 */ /* 0x0004f60000002400 */
[----:B------:R-:W-:Y:S01]  /*3060*/  HMMA.16816.F32.BF16 R8, R196, R34, R8 ;  /* 0x00000022c408723c */ /* 0x000fe20000041808 */
[----:B------:R-:W3:Y:S01]  /*3070*/  LDSM.16.M88.4 R32, [R206+0x7800] ;  /* 0x00780000ce20783b */ /* 0x000ee20000000200 */
[----:B--2---:R-:W-:-:S06]  /*3080*/  FMUL.FTZ R0, R25, c[0x0][0x320] ;  /* 0x0000c80019007a20 */ /* 0x004fcc0000410000 */
[----:B------:R-:W-:Y:S01]  /*3090*/  FMUL.FTZ R21, R21, c[0x0][0x320] ;  /* 0x0000c80015157a20 */ /* 0x000fe20000410000 */
[----:B-1----:R-:W-:Y:S01]  /*30a0*/  HMMA.16816.F32.BF16 R16, R192, R48, R12 ;  /* 0x00000030c010723c */ /* 0x002fe2000004180c */
[----:B------:R1:W2:Y:S01]  /*30b0*/  MUFU.TANH R58, R0 ;  /* 0x00000000003a7308 */ /* 0x0002a20000002400 */
[----:B------:R-:W-:Y:S02]  /*30c0*/  FMUL.FTZ R22, R22, c[0x0][0x320] ;  /* 0x0000c80016167a20 */ /* 0x000fe40000410000 */
[----:B------:R-:W-:-:S04]  /*30d0*/  FMUL.FTZ R23, R23, c[0x0][0x320] ;  /* 0x0000c80017177a20 */ /* 0x000fc80000410000 */
[----:B----4-:R-:W-:Y:S01]  /*30e0*/  HMMA.16816.F32.BF16 R12, R188, R44, R52 ;  /* 0x0000002cbc0c723c */ /* 0x010fe20000041834 */
[----:B------:R-:W4:Y:S06]  /*30f0*/  MUFU.TANH R48, R22 ;  /* 0x0000001600307308 */ /* 0x000f2c0000002400 */
[----:B------:R-:W-:Y:S02]  /*3100*/  FMUL.FTZ R8, R8, c[0x0][0x320] ;  /* 0x0000c80008087a20 */ /* 0x000fe40000410000 */
[----:B-1----:R-:W-:Y:S01]  /*3110*/  FMUL.FTZ R0, R26, c[0x0][0x320] ;  /* 0x0000c8001a007a20 */ /* 0x002fe20000410000 */
[----:B------:R-:W1:Y:S01]  /*3120*/  MUFU.TANH R45, R23 ;  /* 0x00000017002d7308 */ /* 0x000e620000002400 */
[----:B------:R-:W-:-:S02]  /*3130*/  FMUL.FTZ R9, R9, c[0x0][0x320] ;  /* 0x0000c80009097a20 */ /* 0x000fc40000410000 */
[----:B------:R-:W-:Y:S02]  /*3140*/  FMUL.FTZ R10, R10, c[0x0][0x320] ;  /* 0x0000c8000a0a7a20 */ /* 0x000fe40000410000 */
[----:B------:R-:W-:-:S03]  /*3150*/  FMUL.FTZ R11, R11, c[0x0][0x320] ;  /* 0x0000c8000b0b7a20 */ /* 0x000fc60000410000 */
[----:B------:R1:W1:Y:S06]  /*3160*/  MUFU.TANH R66, R0 ;  /* 0x0000000000427308 */ /* 0x00026c0000002400 */
[----:B---3--:R-:W-:Y:S02]  /*3170*/  HMMA.16816.F32.BF16 R12, R192, R32, R12 ;  /* 0x00000020c00c723c */ /* 0x008fe4000004180c */
[----:B------:R-:W3:Y:S01]  /*3180*/  MUFU.TANH R44, R10 ;  /* 0x0000000a002c7308 */ /* 0x000ee20000002400 */
[----:B-1----:R-:W-:-:S05]  /*3190*/  FMUL.FTZ R0, R27, c[0x0][0x320] ;  /* 0x0000c8001b007a20 */ /* 0x002fca0000410000 */
[----:B------:R-:W-:Y:S01]  /*31a0*/  HMMA.16816.F32.BF16 R24, R188, R30, R40 ;  /* 0x0000001ebc18723c */ /* 0x000fe20000041828 */
[----:B------:R-:W1:Y:S01]  /*31b0*/  LDSM.16.M88.4 R28, [R205+0x3800] ;  /* 0x00380000cd1c783b */ /* 0x000e620000000200 */
[----:B------:R2:W1:Y:S01]  /*31c0*/  MUFU.TANH R65, R0 ;  /* 0x0000000000417308 */ /* 0x0004620000002400 */
[----:B------:R-:W-:-:S07]  /*31d0*/  DEPBAR.LE SB0, 0x0 ;  /* 0x000080000000791a */ /* 0x000fce0000000000 */
[----:B------:R-:W1:Y:S01]  /*31e0*/  MUFU.TANH R41, R21 ;  /* 0x0000001500297308 */ /* 0x000e620000002400 */
[----:B--2---:R-:W-:-:S07]  /*31f0*/  FMUL.FTZ R0, R4, c[0x0][0x320] ;  /* 0x0000c80004007a20 */ /* 0x004fce0000410000 */
[----:B------:R-:W2:Y:S06]  /*3200*/  MUFU.TANH R40, R8 ;  /* 0x0000000800287308 */ /* 0x000eac0000002400 */
[----:B------:R-:W-:Y:S02]  /*3210*/  HMMA.16816.F32.BF16 R24, R192, R50, R24 ;  /* 0x00000032c018723c */ /* 0x000fe40000041818 */
[----:B------:R1:W1:Y:S08]  /*3220*/  MUFU.TANH R57, R0 ;  /* 0x0000000000397308 */ /* 0x0002700000002400 */
[----:B------:R-:W2:Y:S01]  /*3230*/  MUFU.TANH R43, R11 ;  /* 0x0000000b002b7308 */ /* 0x000ea20000002400 */
[----:B-1----:R-:W-:-:S07]  /*3240*/  FMUL.FTZ R0, R5, c[0x0][0x320] ;  /* 0x0000c80005007a20 */ /* 0x002fce0000410000 */
        /* <DEDUP_REMOVED lines=8> */
[----:B------:R1:W1:Y:S11]  /*32d0*/  MUFU.TANH R37, R9 ;  /* 0x0000000900257308 */ /* 0x0002760000002400 */
[----:B------:R-:W-:Y:S01]  /*32e0*/  @!UPT UIADD3 URZ, URZ, URZ, URZ ;  /* 0x0000003f3f3ff290 */ /* 0x000fe2000fffe03f */
[----:B------:R-:W-:Y:S01]  /*32f0*/  HMMA.16816.F32.BF16 R4, R188, R46, R4 ;  /* 0x0000002ebc04723c */ /* 0x000fe20000041804 */
[----:B------:R2:W2:Y:S07]  /*3300*/  MUFU.TANH R42, R0 ;  /* 0x00000000002a7308 */ /* 0x0004ae0000002400 */
[C---:B------:R-:W-:Y:S08]  /*3310*/  HMMA.16816.F32.BF16 R16, R196.reuse, R38, R24 ;  /* 0x00000026c410723c */ /* 0x040ff00000041818 */
[----:B-1----:R-:W-:Y:S01]  /*3320*/  HMMA.16816.F32.BF16 R8, R196, R28, R12 ;  /* 0x0000001cc408723c */ /* 0x002fe2000004180c */
[----:B------:R-:W-:-:S02]  /*3330*/  FMUL.FTZ R20, R20, c[0x0][0x320] ;  /* 0x0000c80014147a20 */ /* 0x000fc40000410000 */
[----:B------:R-:W-:Y:S02]  /*3340*/  FMUL.FTZ R21, R21, c[0x0][0x320] ;  /* 0x0000c80015157a20 */ /* 0x000fe40000410000 */
[----:B------:R-:W-:Y:S01]  /*3350*/  FMUL.FTZ R22, R22, c[0x0][0x320] ;  /* 0x0000c80016167a20 */ /* 0x000fe20000410000 */
[----:B------:R1:W1:Y:S01]  /*3360*/  MUFU.TANH R25, R20 ;  /* 0x0000001400197308 */ /* 0x0002620000002400 */
[----:B------:R-:W-:Y:S01]  /*3370*/  FMUL.FTZ R23, R23, c[0x0][0x320] ;  /* 0x0000c80017177a20 */ /* 0x000fe20000410000 */
[----:B------:R-:W-:Y:S06]  /*3380*/  HMMA.16816.F32.BF16 R4, R192, R34, R4 ;  /* 0x00000022c004723c */ /* 0x000fec0000041804 */
[----:B------:R1:W1:Y:S02]  /*3390*/  MUFU.TANH R24, R21 ;  /* 0x0000001500187308 */ /* 0x0002640000002400 */
        /* <DEDUP_REMOVED lines=10> */
[----:B------:R-:W-:Y:S07]  /*3440*/  HMMA.16816.F32.BF16 R4, R196, R30, R4 ;  /* 0x0000001ec404723c */ /* 0x000fee0000041804 */
[----:B------:R1:W1:Y:S08]  /*3450*/  MUFU.TANH R21, R16 ;  /* 0x0000001000157308 */ /* 0x0002700000002400 */
[----:B------:R1:W1:Y:S08]  /*3460*/  MUFU.TANH R20, R17 ;  /* 0x0000001100147308 */ /* 0x0002700000002400 */
[----:B------:R1:W1:Y:S01]  /*3470*/  MUFU.TANH R27, R18 ;  /* 0x00000012001b7308 */ /* 0x0002620000002400 */
[----:B------:R-:W-:-:S02]  /*3480*/  FMUL.FTZ R4, R4, c[0x0][0x320] ;  /* 0x0000c80004047a20 */ /* 0x000fc40000410000 */
[----:B------:R-:W-:Y:S02]  /*3490*/  FMUL.FTZ R5, R5, c[0x0][0x320] ;  /* 0x0000c80005057a20 */ /* 0x000fe40000410000 */
[----:B------:R-:W-:Y:S02]  /*34a0*/  FMUL.FTZ R6, R6, c[0x0][0x320] ;  /* 0x0000c80006067a20 */ /* 0x000fe40000410000 */
[----:B------:R-:W-:Y:S01]  /*34b0*/  FMUL.FTZ R7, R7, c[0x0][0x320] ;  /* 0x0000c80007077a20 */ /* 0x000fe20000410000 */
        /* <DEDUP_REMOVED lines=10> */
[----:B------:R-:W-:Y:S05]  /*3560*/  @!P0 BRA `(.L_x_463) ;  /* 0x0000049000008947 */ /* 0x000fea0003800000 */
[----:B--234-:R-:W-:Y:S01]  /*3570*/  IMAD R2, R226, 0x80, R145 ;  /* 0x00000080e2027824 */ /* 0x01cfe200078e0291 */
[----:B------:R-:W-:-:S04]  /*3580*/  MOV R221, RZ ;  /* 0x000000ff00dd7202 */ /* 0x000fc80000000f00 */
[----:B------:R-:W-:-:S05]  /*3590*/  IADD3 R2, R2, -0x100, R144 ;  /* 0xffffff0002027810 */ /* 0x000fca0007ffe090 */
[----:B------:R-:W-:-:S04]  /*35a0*/  @P3 IMAD.HI.U32 R3, R2, c[0x0][0x2bc], RZ ;  /* 0x0000af0002033a27 */ /* 0x000fc800078e00ff */
[----:B------:R-:W-:Y:S01]  /*35b0*/  IMAD.MOV.U32 R0, RZ, RZ, R2 ;  /* 0x000000ffff007224 */ /* 0x000fe200078e0002 */
[----:B------:R-:W-:-:S04]  /*35c0*/  @P3 SHF.R.U32.HI R0, RZ, c[0x0][0x2c0], R3 ;  /* 0x0000b000ff003a19 */ /* 0x000fc80000011603 */
[----:B------:R-:W-:-:S04]  /*35d0*/  @!P1 IADD3 R3, P0, R0, R134, RZ ;  /* 0x0000008600039210 */ /* 0x000fc80007f1e0ff */
[----:B-1----:R-:W-:Y:S02]  /*35e0*/  @!P1 LEA.HI.X.SX32 R5, R0, R131, 0x1, P0 ;  /* 0x0000008300059211 */ /* 0x002fe400000f0eff */
[----:B------:R-:W-:-:S04]  /*35f0*/  @!P1 LEA R4, P0, R3, c[0x0][0x2a0], 0x2 ;  /* 0x0000a80003049a11 */ /* 0x000fc800078010ff */
[----:B------:R-:W-:-:S05]  /*3600*/  @!P1 LEA.HI.X R5, R3, c[0x0][0x2a4], R5, 0x2, P0 ;  /* 0x0000a90003059a11 */ /* 0x000fca00000f1405 */
[----:B------:R-:W2:Y:S01]  /*3610*/  @!P1 LDG.E R221, [R4.64] ;  /* 0x0000000604dd9981 */ /* 0x000ea2000c1e1900 */
[----:B------:R-:W-:-:S04]  /*3620*/  IMAD.MOV R222, RZ, RZ, -R0 ;  /* 0x000000ffffde7224 */ /* 0x000fc800078e0a00 */
[----:B------:R-:W-:-:S04]  /*3630*/  IMAD R222, R222, c[0x0][0x2b8], R2 ;  /* 0x0000ae00dede7a24 */ /* 0x000fc800078e0202 */
[----:B------:R-:W-:Y:S01]  /*3640*/  IMAD.WIDE.U32 R2, R222, c[0x0][0x1e0], RZ ;  /* 0x00007800de027a25 */ /* 0x000fe200078e00ff */
[----:B------:R-:W-:-:S05]  /*3650*/  SHF.R.S32.HI R0, RZ, 0x1f, R222 ;  /* 0x0000001fff007819 */ /* 0x000fca00000114de */
[----:B------:R-:W-:-:S04]  /*3660*/  IMAD R0, R0, c[0x0][0x1e0], RZ ;  /* 0x0000780000007a24 */ /* 0x000fc800078e02ff */
[----:B------:R-:W-:-:S05]  /*3670*/  IMAD R0, R222, c[0x0][0x1e4], R0 ;  /* 0x00007900de007a24 */ /* 0x000fca00078e0200 */
[----:B------:R-:W-:Y:S02]  /*3680*/  IADD3 R3, R3, R0, RZ ;  /* 0x0000000003037210 */ /* 0x000fe40007ffe0ff */
[----:B--2---:R-:W-:-:S03]  /*3690*/  SHF.R.S32.HI R4, RZ, 0x1f, R221 ;  /* 0x0000001fff047819 */ /* 0x004fc600000114dd */
[----:B------:R-:W-:-:S04]  /*36a0*/  IMAD.WIDE.U32 R2, R221, c[0x0][0x1f0], R2 ;  /* 0x00007c00dd027a25 */ /* 0x000fc800078e0002 */
[----:B------:R-:W-:Y:S01]  /*36b0*/  IMAD R4, R4, c[0x0][0x1f0], RZ ;  /* 0x00007c0004047a24 */ /* 0x000fe200078e02ff */
[----:B------:R-:W-:-:S03]  /*36c0*/  IADD3 R0, P2, R132, R2, RZ ;  /* 0x0000000284007210 */ /* 0x000fc60007f5e0ff */
[----:B------:R-:W-:Y:S01]  /*36d0*/  IMAD R2, R221, c[0x0][0x1f4], R4 ;  /* 0x00007d00dd027a24 */ /* 0x000fe200078e0204 */
[----:B------:R-:W-:-:S04]  /*36e0*/  LEA R4, P0, R0, c[0x0][0x1c8], 0x1 ;  /* 0x0000720000047a11 */ /* 0x000fc800078008ff */
[----:B------:R-:W-:-:S04]  /*36f0*/  IADD3.X R2, R130, R3, R2, P2, !PT ;  /* 0x0000000382027210 */ /* 0x000fc800017fe402 */
[----:B------:R-:W-:Y:S01]  /*3700*/  LEA.HI.X R0, R0, c[0x0][0x1cc], R2, 0x1, P0 ;  /* 0x0000730000007a11 */ /* 0x000fe200000f0c02 */
[----:B------:R-:W-:Y:S05]  /*3710*/  BRA.DIV ~URZ, `(.L_x_464) ;  /* 0x0000de527f007947 */ /* 0x000fea000b800000 */
[----:B------:R1:W2:Y:S02]  /*3720*/  SHFL.IDX PT, R5, R0, RZ, 0x181f ;  /* 0x00181fff00057589 */ /* 0x0002a400000e0000 */
.L_x_520:
[----:B------:R-:W-:Y:S05]  /*3730*/  BRA.DIV ~URZ, `(.L_x_465) ;  /* 0x0000dea27f007947 */ /* 0x000fea000b800000 */
[----:B------:R-:W3:Y:S01]  /*3740*/  SHFL.IDX PT, R2, R4, RZ, 0x181f ;  /* 0x00181fff04027589 */ /* 0x000ee200000e0000 */
[----:B------:R-:W-:Y:S02]  /*3750*/  ISETP.GE.AND P2, PT, R228, c[0x0][0x1d4], PT ;  /* 0x00007500e4007a0c */ /* 0x000fe40003f46270 */
[----:B------:R-:W-:Y:S01]  /*3760*/  ISETP.GE.AND P0, PT, R241, c[0x0][0x1d4], PT ;  /* 0x00007500f1007a0c */ /* 0x000fe20003f06270 */
[----:B------:R-:W4:Y:S04]  /*3770*/  SHFL.IDX PT, R8, R4, 0x1, 0x181f ;  /* 0x00381f0004087f89 */ /* 0x000f2800000e0000 */
[----:B------:R-:W5:Y:S04]  /*3780*/  SHFL.IDX PT, R9, R0, 0x1, 0x181f ;  /* 0x00381f0000097f89 */ /* 0x000f6800000e0000 */
[----:B------:R-:W1:Y:S04]  /*3790*/  SHFL.IDX PT, R12, R4, 0x2, 0x181f ;  /* 0x00581f00040c7f89 */ /* 0x000e6800000e0000 */
[----:B------:R-:W2:Y:S04]  /*37a0*/  SHFL.IDX PT, R13, R0, 0x2, 0x181f ;  /* 0x00581f00000d7f89 */ /* 0x000ea800000e0000 */
[----:B-1----:R-:W1:Y:S01]  /*37b0*/  SHFL.IDX PT, R0, R0, 0x3, 0x181f ;  /* 0x00781f0000007f89 */ /* 0x002e6200000e0000 */
[----:B---3--:R-:W-:-:S03]  /*37c0*/  IADD3 R6, P6, R2, R128, RZ ;  /* 0x0000008002067210 */ /* 0x008fc60007fde0ff */
[----:B------:R-:W3:Y:S01]  /*37d0*/  SHFL.IDX PT, R4, R4, 0x3, 0x181f ;  /* 0x00781f0004047f89 */ /* 0x000ee200000e0000 */
[----:B------:R-:W-:Y:S01]  /*37e0*/  IADD3 R2, P5, R2, R129, RZ ;  /* 0x0000008102027210 */ /* 0x000fe20007fbe0ff */
[----:B--2---:R-:W-:Y:S01]  /*37f0*/  IMAD.X R7, R5, 0x1, R68, P6 ;  /* 0x0000000105077824 */ /* 0x004fe200030e0644 */
[----:B----4-:R-:W-:-:S03]  /*3800*/  IADD3 R10, P6, R8, R128, RZ ;  /* 0x00000080080a7210 */ /* 0x010fc60007fde0ff */
[--C-:B------:R-:W-:Y:S01]  /*3810*/  IMAD.X R3, R5, 0x1, R69.reuse, P5 ;  /* 0x0000000105037824 */ /* 0x100fe200028e0645 */
[-C--:B------:R-:W-:Y:S01]  /*3820*/  IADD3 R8, P5, R8, R129.reuse, RZ ;  /* 0x0000008108087210 */ /* 0x080fe20007fbe0ff */
[----:B------:R2:W-:Y:S01]  /*3830*/  LDGSTS.E.BYPASS.LTC128B.128 [R219+0x8100], [R6.64], !P2 ;  /* 0x0810000006db7fae */ /* 0x0005e2000d101d46 */
[C---:B-----5:R-:W-:Y:S01]  /*3840*/  IMAD.X R11, R9.reuse, 0x1, R68, P6 ;  /* 0x00000001090b7824 */ /* 0x060fe200030e0644 */
[----:B------:R-:W-:Y:S02]  /*3850*/  SEL R5, RZ, 0x10, P0 ;  /* 0x00000010ff057807 */ /* 0x000fe40000000000 */
[----:B------:R-:W-:Y:S01]  /*3860*/  IMAD.X R9, R9, 0x1, R69, P5 ;  /* 0x0000000109097824 */ /* 0x000fe200028e0645 */
[----:B------:R4:W-:Y:S04]  /*3870*/  LDGSTS.E.BYPASS.LTC128B.128 [R219+0xc100], [R2.64], !P0 ;  /* 0x0c10000002db7fae */ /* 0x0009e8000c101d46 */
[----:B------:R1:W-:Y:S04]  /*3880*/  LDGSTS.E.BYPASS.LTC128B.128 [R219+0x9100], [R10.64], !P2 ;  /* 0x091000000adb7fae */ /* 0x0003e8000d101d46 */
[----:B------:R1:W-:Y:S01]  /*3890*/  LDGSTS.E.BYPASS.LTC128B.128 [R219+0xd100], [R8.64], !P0 ;  /* 0x0d10000008db7fae */ /* 0x0003e2000c101d46 */
[----:B--2---:R-:W-:-:S02]  /*38a0*/  IADD3 R6, P5, R12, R129, RZ ;  /* 0x000000810c067210 */ /* 0x004fc40007fbe0ff */
[----:B----4-:R-:W-:-:S03]  /*38b0*/  IADD3 R2, P6, R12, R128, RZ ;  /* 0x000000800c027210 */ /* 0x010fc60007fde0ff */
[C---:B------:R-:W-:Y:S02]  /*38c0*/  IMAD.X R7, R13.reuse, 0x1, R69, P5 ;  /* 0x000000010d077824 */ /* 0x040fe400028e0645 */
[----:B------:R-:W-:-:S05]  /*38d0*/  IMAD.X R3, R13, 0x1, R68, P6 ;  /* 0x000000010d037824 */ /* 0x000fca00030e0644 */
[----:B------:R2:W-:Y:S04]  /*38e0*/  LDGSTS.E.BYPASS.LTC128B.128 [R219+0xa100], [R2.64], !P2 ;  /* 0x0a10000002db7fae */ /* 0x0005e8000d101d46 */
[----:B------:R4:W-:Y:S02]  /*38f0*/  LDGSTS.E.BYPASS.LTC128B.128 [R219+0xe100], [R6.64], !P0 ;  /* 0x0e10000006db7fae */ /* 0x0009e4000c101d46 */
[----:B----4-:R-:W-:-:S04]  /*3900*/  SEL R6, RZ, 0x10, P2 ;  /* 0x00000010ff067807 */ /* 0x010fc80001000000 */
.L_x_521:
[----:B-123--:R-:W-:Y:S02]  /*3910*/  IADD3 R2, -R6, 0x10, RZ ;  /* 0x0000001006027810 */ /* 0x00efe40007ffe1ff */
[----:B------:R-:W-:Y:S02]  /*3920*/  IADD3 R7, -R5, 0x10, RZ ;  /* 0x0000001005077810 */ /* 0x000fe40007ffe1ff */
[----:B------:R-:W-:-:S02]  /*3930*/  LOP3.LUT R2, R2, 0xf, RZ, 0xc0, !PT ;  /* 0x0000000f02027812 */ /* 0x000fc400078ec0ff */
[----:B------:R-:W-:Y:S02]  /*3940*/  ISETP.NE.U32.AND P6, PT, R6, RZ, PT ;  /* 0x000000ff0600720c */ /* 0x000fe40003fc5070 */
[----:B------:R-:W-:Y:S02]  /*3950*/  IADD3 R2, P2, P0, R2, R4, R128 ;  /* 0x0000000402027210 */ /* 0x000fe4000785e080 */
[----:B------:R-:W-:Y:S02]  /*3960*/  LOP3.LUT R7, R7, 0xf, RZ, 0xc0, !PT ;  /* 0x0000000f07077812 */ /* 0x000fe400078ec0ff */
[----:B------:R-:W-:Y:S02]  /*3970*/  ISETP.NE.U32.AND P5, PT, R5, RZ, PT ;  /* 0x000000ff0500720c */ /* 0x000fe40003fa5070 */
[----:B------:R-:W-:Y:S02]  /*3980*/  IADD3.X R3, RZ, R0, R68, P2, P0 ;  /* 0x00000000ff037210 */ /* 0x000fe400017e0444 */
[----:B------:R-:W-:-:S03]  /*3990*/  IADD3 R4, P2, P0, R7, R4, R129 ;  /* 0x0000000407047210 */ /* 0x000fc6000785e081 */
[----:B------:R-:W-:Y:S01]  /*39a0*/  @!PT LDS RZ, [RZ] ;  /* 0x00000000fffff984 */ /* 0x000fe20000000800 */
[----:B------:R-:W-:Y:S01]  /*39b0*/  @!PT LDS RZ, [RZ] ;  /* 0x00000000fffff984 */ /* 0x000fe20000000800 */
[----:B------:R-:W-:Y:S01]  /*39c0*/  @!PT LDS RZ, [RZ] ;  /* 0x00000000fffff984 */ /* 0x000fe20000000800 */
[----:B------:R1:W-:Y:S01]  /*39d0*/  LDGSTS.E.BYPASS.LTC128B.128.ZFILL [R219+0xb100], [R2.64], P6 ;  /* 0x0b10000002db7fae */ /* 0x0003e2000b141d46 */
[----:B------:R-:W-:-:S05]  /*39e0*/  IADD3.X R5, RZ, R0, R69, P2, P0 ;  /* 0x00000000ff057210 */ /* 0x000fca00017e0445 */
[----:B------:R1:W-:Y:S04]  /*39f0*/  LDGSTS.E.BYPASS.LTC128B.128.ZFILL [R219+0xf100], [R4.64], P5 ;  /* 0x0f10000004db7fae */ /* 0x0003e8000a941d46 */
.L_x_463:
[----:B--234-:R-:W-:Y:S05]  /*3a00*/  BSYNC B0 ;  /* 0x0000000000007941 */ /* 0x01cfea0003800000 */
.L_x_462:
[----:B-1----:R-:W2:Y:S04]  /*3a10*/  LDL R3, [R1+0x3c] ;  /* 0x00003c0001037983 */ /* 0x002ea80000100800 */
[----:B------:R-:W2:Y:S04]  /*3a20*/  LDL R2, [R1+0x48] ;  /* 0x0000480001027983 */ /* 0x000ea80000100800 */
[----:B------:R-:W3:Y:S01]  /*3a30*/  LDL R4, [R1+0x4c] ;  /* 0x00004c0001047983 */ /* 0x000ee20000100800 */
[----:B------:R-:W-:-:S03]  /*3a40*/  MOV R0, 0xffffff80 ;  /* 0xffffff8000007802 */ /* 0x000fc60000000f00 */
[----:B------:R-:W0:Y:S02]  /*3a50*/  LDGDEPBAR ;  /* 0x00000000000079af */ /* 0x000e240000000000 */
[----:B------:R-:W-:Y:S01]  /*3a60*/  IMAD R0, R226, R0, 0x81 ;  /* 0x00000081e2007424 */ /* 0x000fe200078e0200 */
[----:B--2---:R-:W-:Y:S02]  /*3a70*/  IADD3 R36, R2, R3, RZ ;  /* 0x0000000302247210 */ /* 0x004fe40007ffe0ff */
[----:B------:R-:W-:Y:S02]  /*3a80*/  MOV R3, c[0x0][0x2ac] ;  /* 0x0000ab0000037a02 */ /* 0x000fe40000000f00 */
[----:B---3--:R-:W-:Y:S01]  /*3a90*/  IADD3 R5, -R4, R127, RZ ;  /* 0x0000007f04057210 */ /* 0x008fe20007ffe1ff */
[----:B------:R-:W-:-:S04]  /*3aa0*/  @P4 IMAD.HI.U32 R2, R36, c[0x0][0x2c8], RZ ;  /* 0x0000b20024024a27 */ /* 0x000fc800078e00ff */
[----:B------:R-:W-:Y:S01]  /*3ab0*/  IMAD R0, R3, c[0x0][0x1d0], R0 ;  /* 0x0000740003007a24 */ /* 0x000fe200078e0200 */
[----:B------:R-:W-:-:S04]  /*3ac0*/  @P4 SHF.R.U32.HI R36, RZ, c[0x0][0x2cc], R2 ;  /* 0x0000b300ff244a19 */ /* 0x000fc80000011602 */
[----:B------:R-:W-:Y:S01]  /*3ad0*/  IADD3 R4, R0, -c[0x0][0x168], -R4 ;  /* 0x80005a0000047a10 */ /* 0x000fe20007ffe804 */
[----:B------:R-:W-:Y:S05]  /*3ae0*/  BRA.DIV ~URZ, `(.L_x_466) ;  /* 0x0000e0227f007947 */ /* 0x000fea000b800000 */
[----:B------:R1:W2:Y:S02]  /*3af0*/  SHFL.IDX PT, R29, R36, RZ, 0x1c1f ;  /* 0x001c1fff241d7589 */ /* 0x0002a400000e0000 */
.L_x_522:
[----:B--2---:R-:W-:-:S05]  /*3b00*/  IMAD.IADD R0, R4, 0x1, R29 ;  /* 0x0000000104007824 */ /* 0x004fca00078e021d */
[----:B------:R-:W-:-:S04]  /*3b10*/  IMNMX R0, R5, R0, PT ;  /* 0x0000000005007217 */ /* 0x000fc80003800200 */
[C---:B------:R-:W-:Y:S02]  /*3b20*/  ISETP.GT.AND P6, PT, R0.reuse, RZ, PT ;  /* 0x000000ff0000720c */ /* 0x040fe40003fc4270 */
[C---:B------:R-:W-:Y:S02]  /*3b30*/  ISETP.GT.AND P5, PT, R0.reuse, 0x1, PT ;  /* 0x000000010000780c */ /* 0x040fe40003fa4270 */
[C---:B------:R-:W-:Y:S02]  /*3b40*/  ISETP.GT.AND P2, PT, R0.reuse, 0x8, PT ;  /* 0x000000080000780c */ /* 0x040fe40003f44270 */
[----:B------:R-:W-:Y:S02]  /*3b50*/  ISETP.GT.AND P0, PT, R0, 0x9, PT ;  /* 0x000000090000780c */ /* 0x000fe40003f04270 */
[----:B------:R-:W-:Y:S02]  /*3b60*/  FSEL R7, R124, -INF , P6 ;  /* 0xff8000007c077808 */ /* 0x000fe40003000000 */
[----:B------:R-:W-:-:S02]  /*3b70*/  FSEL R10, R123, -INF , P5 ;  /* 0xff8000007b0a7808 */ /* 0x000fc40002800000 */
[----:B------:R-:W-:Y:S02]  /*3b80*/  FSEL R11, R120, -INF , P2 ;  /* 0xff800000780b7808 */ /* 0x000fe40001000000 */
[----:B------:R-:W-:Y:S02]  /*3b90*/  FSEL R12, R111, -INF , P0 ;  /* 0xff8000006f0c7808 */ /* 0x000fe40000000000 */
[C---:B------:R-:W-:Y:S02]  /*3ba0*/  ISETP.GT.AND P6, PT, R0.reuse, 0x10, PT ;  /* 0x000000100000780c */ /* 0x040fe40003fc4270 */
[C---:B------:R-:W-:Y:S02]  /*3bb0*/  ISETP.GT.AND P5, PT, R0.reuse, 0x11, PT ;  /* 0x000000110000780c */ /* 0x040fe40003fa4270 */
[C---:B------:R-:W-:Y:S02]  /*3bc0*/  ISETP.GT.AND P2, PT, R0.reuse, 0x18, PT ;  /* 0x000000180000780c */ /* 0x040fe40003f44270 */
[----:B------:R-:W-:-:S02]  /*3bd0*/  ISETP.GT.AND P0, PT, R0, 0x19, PT ;  /* 0x000000190000780c */ /* 0x000fc40003f04270 */
[----:B------:R-:W-:Y:S02]  /*3be0*/  FSEL R69, R108, -INF , P6 ;  /* 0xff8000006c457808 */ /* 0x000fe40003000000 */
[----:B------:R-:W-:Y:S02]  /*3bf0*/  FSEL R70, R70, -INF , P5 ;  /* 0xff80000046467808 */ /* 0x000fe40002800000 */
[----:B------:R-:W-:Y:S02]  /*3c00*/  FSEL R84, R84, -INF , P2 ;  /* 0xff80000054547808 */ /* 0x000fe40001000000 */
[----:B------:R-:W-:Y:S02]  /*3c10*/  FSEL R85, R85, -INF , P0 ;  /* 0xff80000055557808 */ /* 0x000fe40000000000 */
[C---:B------:R-:W-:Y:S02]  /*3c20*/  ISETP.GT.AND P6, PT, R0.reuse, 0x20, PT ;  /* 0x000000200000780c */ /* 0x040fe40003fc4270 */
[----:B------:R-:W-:-:S02]  /*3c30*/  ISETP.GT.AND P5, PT, R0, 0x21, PT ;  /* 0x000000210000780c */ /* 0x000fc40003fa4270 */
[C---:B------:R-:W-:Y:S02]  /*3c40*/  ISETP.GT.AND P2, PT, R0.reuse, 0x28, PT ;  /* 0x000000280000780c */ /* 0x040fe40003f44270 */
[----:B------:R-:W-:Y:S02]  /*3c50*/  ISETP.GT.AND P0, PT, R0, 0x29, PT ;  /* 0x000000290000780c */ /* 0x000fe40003f04270 */
[----:B------:R-:W-:Y:S02]  /*3c60*/  FSEL R128, R90, -INF , P6 ;  /* 0xff8000005a807808 */ /* 0x000fe40003000000 */
[----:B------:R-:W-:Y:S02]  /*3c70*/  FSEL R129, R88, -INF , P5 ;  /* 0xff80000058817808 */ /* 0x000fe40002800000 */
[----:B------:R-:W-:Y:S02]  /*3c80*/  FSEL R130, R86, -INF , P2 ;  /* 0xff80000056827808 */ /* 0x000fe40001000000 */
[----:B------:R-:W-:-:S02]  /*3c90*/  FSEL R131, R82, -INF , P0 ;  /* 0xff80000052837808 */ /* 0x000fc40000000000 */
[C---:B------:R-:W-:Y:S02]  /*3ca0*/  ISETP.GT.AND P6, PT, R0.reuse, 0x30, PT ;  /* 0x000000300000780c */ /* 0x040fe40003fc4270 */
        /* <DEDUP_REMOVED lines=38> */
[----:B------:R-:W-:Y:S01]  /*3f10*/  FSEL R203, R14, -INF , P0 ;  /* 0xff8000000ecb7808 */ /* 0x000fe20000000000 */
[----:B------:R-:W-:Y:S05]  /*3f20*/  BRA.DIV ~URZ, `(.L_x_467) ;  /* 0x0000dc327f007947 */ /* 0x000fea000b800000 */
[----:B------:R-:W2:Y:S01]  /*3f30*/  SHFL.IDX PT, R0, R36, 0x1, 0x1c1f ;  /* 0x003c1f0024007f89 */ /* 0x000ea200000e0000 */
[----:B------:R-:W-:-:S04]  /*3f40*/  FMNMX.FTZ R2, R7, R10, !PT ;  /* 0x0000000a07027209 */ /* 0x000fc80007810000 */
[----:B------:R-:W-:-:S04]  /*3f50*/  FMNMX.FTZ R2, R11, R2, !PT ;  /* 0x000000020b027209 */ /* 0x000fc80007810000 */
[----:B------:R-:W-:-:S04]  /*3f60*/  FMNMX.FTZ R2, R12, R2, !PT ;  /* 0x000000020c027209 */ /* 0x000fc80007810000 */
[----:B------:R-:W-:-:S04]  /*3f70*/  FMNMX.FTZ R2, R69, R2, !PT ;  /* 0x0000000245027209 */ /* 0x000fc80007810000 */
[----:B------:R-:W-:-:S04]  /*3f80*/  FMNMX.FTZ R2, R70, R2, !PT ;  /* 0x0000000246027209 */ /* 0x000fc80007810000 */
[----:B------:R-:W-:Y:S01]  /*3f90*/  FMNMX.FTZ R2, R84, R2, !PT ;  /* 0x0000000254027209 */ /* 0x000fe20007810000 */
[----:B--2---:R-:W-:-:S03]  /*3fa0*/  IMAD.IADD R0, R4, 0x1, R0 ;  /* 0x0000000104007824 */ /* 0x004fc600078e0200 */
[----:B------:R-:W-:Y:S02]  /*3fb0*/  FMNMX.FTZ R2, R85, R2, !PT ;  /* 0x0000000255027209 */ /* 0x000fe40007810000 */
[----:B------:R-:W-:Y:S02]  /*3fc0*/  IMNMX R0, R5, R0, PT ;  /* 0x0000000005007217 */ /* 0x000fe40003800200 */
[----:B------:R-:W-:Y:S02]  /*3fd0*/  FMNMX.FTZ R2, R128, R2, !PT ;  /* 0x0000000280027209 */ /* 0x000fe40007810000 */
[C---:B------:R-:W-:Y:S02]  /*3fe0*/  ISETP.GT.AND P5, PT, R0.reuse, RZ, PT ;  /* 0x000000ff0000720c */ /* 0x040fe40003fa4270 */
[C---:B------:R-:W-:Y:S02]  /*3ff0*/  ISETP.GT.AND P2, PT, R0.reuse, 0x1, PT ;  /* 0x000000010000780c */ /* 0x040fe40003f44270 */
[----:B------:R-:W-:-:S02]  /*4000*/  ISETP.GT.AND P0, PT, R0, 0x8, PT ;  /* 0x000000080000780c */ /* 0x000fc40003f04270 */
[----:B------:R-:W-:Y:S02]  /*4010*/  FSEL R5, R126, -INF , P5 ;  /* 0xff8000007e057808 */ /* 0x000fe40002800000 */
[----:B------:R-:W-:Y:S02]  /*4020*/  FSEL R6, R125, -INF , P2 ;  /* 0xff8000007d067808 */ /* 0x000fe40001000000 */
[----:B------:R-:W-:Y:S02]  /*4030*/  ISETP.GT.AND P2, PT, R0, 0x9, PT ;  /* 0x000000090000780c */ /* 0x000fe40003f44270 */
[----:B------:R-:W-:Y:S02]  /*4040*/  FSEL R9, R122, -INF , P0 ;  /* 0xff8000007a097808 */ /* 0x000fe40000000000 */
[----:B------:R-:W-:Y:S02]  /*4050*/  FMNMX.FTZ R3, R5, R6, !PT ;  /* 0x0000000605037209 */ /* 0x000fe40007810000 */
[----:B------:R-:W-:-:S02]  /*4060*/  ISETP.GT.AND P0, PT, R0, 0x10, PT ;  /* 0x000000100000780c */ /* 0x000fc40003f04270 */
[----:B------:R-:W-:Y:S02]  /*4070*/  FSEL R24, R121, -INF , P2 ;  /* 0xff80000079187808 */ /* 0x000fe40001000000 */
[----:B------:R-:W-:Y:S02]  /*4080*/  FMNMX.FTZ R3, R9, R3, !PT ;  /* 0x0000000309037209 */ /* 0x000fe40007810000 */
        /* <DEDUP_REMOVED lines=15> */
[----:B------:R-:W-:-:S02]  /*4180*/  FMNMX.FTZ R2, R129, R2, !PT ;  /* 0x0000000281027209 */ /* 0x000fc40007810000 */
[----:B------:R-:W-:Y:S02]  /*4190*/  ISETP.GT.AND P0, PT, R0, 0x28, PT ;  /* 0x000000280000780c */ /* 0x000fe40003f04270 */
[----:B------:R-:W-:Y:S02]  /*41a0*/  FSEL R117, R91, -INF , P2 ;  /* 0xff8000005b757808 */ /* 0x000fe40001000000 */
[----:B------:R-:W-:Y:S02]  /*41b0*/  FMNMX.FTZ R3, R116, R3, !PT ;  /* 0x0000000374037209 */ /* 0x000fe40007810000 */
[----:B------:R-:W-:Y:S02]  /*41c0*/  FMNMX.FTZ R2, R130, R2, !PT ;  /* 0x0000000282027209 */ /* 0x000fe40007810000 */
[----:B------:R-:W-:Y:S02]  /*41d0*/  ISETP.GT.AND P2, PT, R0, 0x29, PT ;  /* 0x000000290000780c */ /* 0x000fe40003f44270 */
[----:B------:R-:W-:-:S02]  /*41e0*/  FSEL R118, R89, -INF , P0 ;  /* 0xff80000059767808 */ /* 0x000fc40000000000 */
[----:B------:R-:W-:Y:S02]  /*41f0*/  FMNMX.FTZ R3, R117, R3, !PT ;  /* 0x0000000375037209 */ /* 0x000fe40007810000 */
[----:B------:R-:W-:Y:S02]  /*4200*/  FMNMX.FTZ R2, R131, R2, !PT ;  /* 0x0000000283027209 */ /* 0x000fe40007810000 */
[----:B------:R-:W-:Y:S02]  /*4210*/  ISETP.GT.AND P0, PT, R0, 0x30, PT ;  /* 0x000000300000780c */ /* 0x000fe40003f04270 */
[----:B------:R-:W-:Y:S02]  /*4220*/  FSEL R119, R87, -INF , P2 ;  /* 0xff80000057777808 */ /* 0x000fe40001000000 */
[----:B------:R-:W-:Y:S02]  /*4230*/  FMNMX.FTZ R3, R118, R3, !PT ;  /* 0x0000000376037209 */ /* 0x000fe40007810000 */
[----:B------:R-:W-:-:S02]  /*4240*/  FMNMX.FTZ R2, R144, R2, !PT ;  /* 0x0000000290027209 */ /* 0x000fc40007810000 */
[C---:B------:R-:W-:Y:S02]  /*4250*/  ISETP.GT.AND P2, PT, R0.reuse, 0x31, PT ;  /* 0x000000310000780c */ /* 0x040fe40003f44270 */
        /* <DEDUP_REMOVED lines=75> */
[----:B------:R-:W-:Y:S02]  /*4710*/  FSEL R174, R18, -INF , P2 ;  /* 0xff80000012ae7808 */ /* 0x000fe40001000000 */
[----:B------:R-:W-:-:S02]  /*4720*/  FMNMX.FTZ R2, R175, R3, !PT ;  /* 0x00000003af027209 */ /* 0x000fc40007810000 */
[----:B------:R-:W2:Y:S02]  /*4730*/  SHFL.BFLY PT, R3, R0, 0x2, 0x1f ;  /* 0x0c401f0000037f89 */ /* 0x000ea400000e0000 */
[----:B------:R-:W-:-:S05]  /*4740*/  FMNMX.FTZ R2, R174, R2, !PT ;  /* 0x00000002ae027209 */ /* 0x000fca0007810000 */
[----:B------:R-:W3:Y:S01]  /*4750*/  SHFL.BFLY PT, R8, R2, 0x2, 0x1f ;  /* 0x0c401f0002087f89 */ /* 0x000ee200000e0000 */
[----:B--2---:R-:W-:-:S05]  /*4760*/  FMNMX.FTZ R0, R3, R0, !PT ;  /* 0x0000000003007209 */ /* 0x004fca0007810000 */
[----:B------:R-:W2:Y:S01]  /*4770*/  SHFL.BFLY PT, R68, R0, 0x1, 0x1f ;  /* 0x0c201f0000447f89 */ /* 0x000ea200000e0000 */
[----:B---3--:R-:W-:-:S05]  /*4780*/  FMNMX.FTZ R8, R2, R8, !PT ;  /* 0x0000000802087209 */ /* 0x008fca0007810000 */
[----:B------:R3:W4:Y:S01]  /*4790*/  SHFL.BFLY PT, R3, R8, 0x1, 0x1f ;  /* 0x0c201f0008037f89 */ /* 0x00072200000e0000 */
[----:B--2---:R-:W-:-:S05]  /*47a0*/  FMNMX.FTZ R68, R0, R68, !PT ;  /* 0x0000004400447209 */ /* 0x004fca0007810000 */
.L_x_523:
[C---:B------:R-:W-:Y:S01]  /*47b0*/  FMUL.FTZ R2, R68.reuse, c[0x0][0x2d0] ;  /* 0x0000b40044027a20 */ /* 0x040fe20000410000 */
[----:B------:R-:W-:Y:S01]  /*47c0*/  FSETP.NEU.FTZ.AND P0, PT, R68, -INF , PT ;  /* 0xff8000004400780b */ /* 0x000fe20003f1d000 */
[----:B------:R-:W-:Y:S01]  /*47d0*/  WARPSYNC 0xffffffff ;  /* 0xffffffff00007948 */ /* 0x000fe20003800000 */
[----:B---34-:R-:W-:Y:S01]  /*47e0*/  FMNMX.FTZ R8, R3, R8, !PT ;  /* 0x0000000803087209 */ /* 0x018fe20007810000 */
[----:B------:R-:W-:Y:S01]  /*47f0*/  LDSM.16.MT88.4 R20, [R207] ;  /* 0x00000000cf14783b */ /* 0x000fe20000004200 */
[----:B------:R-:W-:Y:S02]  /*4800*/  FSEL R2, R2, RZ, P0 ;  /* 0x000000ff02027208 */ /* 0x000fe40000000000 */
[----:B------:R-:W-:Y:S01]  /*4810*/  FSETP.NEU.FTZ.AND P0, PT, R8, -INF , PT ;  /* 0xff8000000800780b */ /* 0x000fe20003f1d000 */
[----:B------:R-:W-:Y:S02]  /*4820*/  LDSM.16.MT88.4 R16, [R209] ;  /* 0x00000000d110783b */ /* 0x000fe40000004200 */
[----:B------:R-:W-:-:S02]  /*4830*/  FFMA.FTZ R0, R7, c[0x0][0x2d0], -R2 ;  /* 0x0000b40007007a23 */ /* 0x000fc40000010802 */
[--C-:B------:R-:W-:Y:S01]  /*4840*/  FFMA.FTZ R3, R11, c[0x0][0x2d0], -R2.reuse ;  /* 0x0000b4000b037a23 */ /* 0x100fe20000010802 */
[----:B-1----:R-:W-:Y:S01]  /*4850*/  LDSM.16.MT88.4 R36, [R209+0x4000] ;  /* 0x00400000d124783b */ /* 0x002fe20000004200 */
[----:B------:R1:W-:Y:S03]  /*4860*/  MUFU.EX2 R248, R0 ;  /* 0x0000000000f87308 */ /* 0x0003e60000000800 */
[----:B------:R-:W-:Y:S04]  /*4870*/  LDSM.16.MT88.4 R28, [R213] ;  /* 0x00000000d51c783b */ /* 0x000fe80000004200 */
[----:B------:R-:W-:Y:S01]  /*4880*/  LDSM.16.MT88.4 R32, [R208+0x4000] ;  /* 0x00400000d020783b */ /* 0x000fe20000004200 */
[----:B------:R2:W-:Y:S01]  /*4890*/  MUFU.EX2 R251, R3 ;  /* 0x0000000300fb7308 */ /* 0x0005e20000000800 */
[----:B-1----:R-:W-:-:S07]  /*48a0*/  FFMA.FTZ R0, R10, c[0x0][0x2d0], -R2 ;  /* 0x0000b4000a007a23 */ /* 0x002fce0000010802 */
[----:B------:R1:W3:Y:S01]  /*48b0*/  MUFU.EX2 R247, R0 ;  /* 0x0000000000f77308 */ /* 0x0002e20000000800 */
[----:B--2---:R-:W-:Y:S02]  /*48c0*/  FFMA.FTZ R3, R12, c[0x0][0x2d0], -R2 ;  /* 0x0000b4000c037a23 */ /* 0x004fe40000010802 */
[----:B------:R-:W2:Y:S05]  /*48d0*/  LDSM.16.MT88.4 R12, [R208] ;  /* 0x00000000d00c783b */ /* 0x000eaa0000004200 */
[----:B------:R4:W5:Y:S01]  /*48e0*/  MUFU.EX2 R218, R3 ;  /* 0x0000000300da7308 */ /* 0x0009620000000800 */
[----:B-1----:R-:W-:Y:S01]  /*48f0*/  FMUL.FTZ R0, R8, c[0x0][0x2d0] ;  /* 0x0000b40008007a20 */ /* 0x002fe20000410000 */
[----:B---3--:R-:W-:-:S04]  /*4900*/  F2FP.BF16.PACK_AB R4, R247, R248 ;  /* 0x000000f8f704723e */ /* 0x008fc800000010ff */
[----:B------:R-:W-:-:S05]  /*4910*/  FSEL R0, R0, RZ, P0 ;  /* 0x000000ff00007208 */ /* 0x000fca0000000000 */
[----:B----4-:R-:W-:-:S04]  /*4920*/  FFMA.FTZ R3, R5, c[0x0][0x2d0], -R0 ;  /* 0x0000b40005037a23 */ /* 0x010fc80000010800 */
[----:B------:R1:W-:Y:S02]  /*4930*/  MUFU.EX2 R212, R3 ;  /* 0x0000000300d47308 */ /* 0x0003e40000000800 */
[----:B-1----:R-:W-:Y:S01]  /*4940*/  FFMA.FTZ R3, R6, c[0x0][0x2d0], -R0 ;  /* 0x0000b40006037a23 */ /* 0x002fe20000010800 */
[----:B-----5:R-:W-:-:S05]  /*4950*/  F2FP.BF16.PACK_AB R6, R218, R251 ;  /* 0x000000fbda06723e */ /* 0x020fca00000010ff */
[----:B------:R1:W3:Y:S02]  /*4960*/  MUFU.EX2 R211, R3 ;  /* 0x0000000300d37308 */ /* 0x0002e40000000800 */
[----:B-1----:R-:W-:Y:S01]  /*4970*/  FFMA.FTZ R3, R9, c[0x0][0x2d0], -R0 ;  /* 0x0000b40009037a23 */ /* 0x002fe20000010800 */
[----:B---3--:R-:W-:-:S05]  /*4980*/  F2FP.BF16.PACK_AB R5, R211, R212 ;  /* 0x000000d4d305723e */ /* 0x008fca00000010ff */
[----:B------:R1:W-:Y:S02]  /*4990*/  MUFU.EX2 R220, R3 ;  /* 0x0000000300dc7308 */ /* 0x0003e40000000800 */
[----:B-1----:R-:W-:Y:S02]  /*49a0*/  FFMA.FTZ R3, R24, c[0x0][0x2d0], -R0 ;  /* 0x0000b40018037a23 */ /* 0x002fe40000010800 */
[----:B------:R-:W1:Y:S04]  /*49b0*/  LDSM.16.MT88.4 R24, [R207+0x4000] ;  /* 0x00400000cf18783b */ /* 0x000e680000004200 */
[----:B------:R-:W3:Y:S02]  /*49c0*/  MUFU.EX2 R223, R3 ;  /* 0x0000000300df7308 */ /* 0x000ee40000000800 */
[----:B---3--:R-:W-:Y:S01]  /*49d0*/  F2FP.BF16.PACK_AB R7, R223, R220 ;  /* 0x000000dcdf07723e */ /* 0x008fe200000010ff */
[----:B------:R-:W-:-:S05]  /*49e0*/  FFMA.FTZ R3, R69, c[0x0][0x2d0], -R2 ;  /* 0x0000b40045037a23 */ /* 0x000fca0000010802 */
[----:B------:R3:W-:Y:S01]  /*49f0*/  MUFU.EX2 R250, R3 ;  /* 0x0000000300fa7308 */ /* 0x0007e20000000800 */
[C---:B--2---:R-:W-:Y:S08]  /*4a00*/  HMMA.16816.F32.BF16 R64, R4.reuse, R12, RZ ;  /* 0x0000000c0440723c */ /* 0x044ff000000418ff */
[----:B------:R-:W-:Y:S01]  /*4a10*/  HMMA.16816.F32.BF16 R56, R4, R14, RZ ;  /* 0x0000000e0438723c */ /* 0x000fe200000418ff */
[----:B------:R-:W2:Y:S01]  /*4a20*/  LDSM.16.MT88.4 R12, [R210+0x4000] ;  /* 0x00400000d20c783b */ /* 0x000ea20000004200 */
[----:B---3--:R-:W-:-:S06]  /*4a30*/  FFMA.FTZ R3, R70, c[0x0][0x2d0], -R2 ;  /* 0x0000b40046037a23 */ /* 0x008fcc0000010802 */
[C---:B------:R-:W-:Y:S01]  /*4a40*/  HMMA.16816.F32.BF16 R88, R4.reuse, R20, RZ ;  /* 0x000000140458723c */ /* 0x040fe200000418ff */
[----:B------:R3:W-:Y:S07]  /*4a50*/  MUFU.EX2 R224, R3 ;  /* 0x0000000300e07308 */ /* 0x0007ee0000000800 */
[C---:B------:R-:W-:Y:S01]  /*4a60*/  HMMA.16816.F32.BF16 R80, R4.reuse, R22, RZ ;  /* 0x000000160450723c */ /* 0x040fe200000418ff */
[----:B------:R-:W-:Y:S07]  /*4a70*/  LDSM.16.MT88.4 R20, [R208+0x800] ;  /* 0x00080000d014783b */ /* 0x000fee0000004200 */
[----:B-1----:R-:W-:Y:S01]  /*4a80*/  HMMA.16816.F32.BF16 R44, R4, R24, RZ ;  /* 0x00000018042c723c */ /* 0x002fe200000418ff */
[----:B---3--:R-:W-:-:S04]  /*4a90*/  FFMA.FTZ R3, R84, c[0x0][0x2d0], -R2 ;  /* 0x0000b40054037a23 */ /* 0x008fc80000010802 */
[----:B------:R1:W-:Y:S03]  /*4aa0*/  MUFU.EX2 R249, R3 ;  /* 0x0000000300f97308 */ /* 0x0003e60000000800 */
[C---:B------:R-:W-:Y:S01]  /*4ab0*/  HMMA.16816.F32.BF16 R40, R4.reuse, R26, RZ ;  /* 0x0000001a0428723c */ /* 0x040fe200000418ff */
[----:B------:R-:W3:Y:S07]  /*4ac0*/  LDSM.16.MT88.4 R24, [R209+0x800] ;  /* 0x00080000d118783b */ /* 0x000eee0000004200 */
[----:B------:R-:W-:Y:S01]  /*4ad0*/  HMMA.16816.F32.BF16 R76, R4, R16, RZ ;  /* 0x00000010044c723c */ /* 0x000fe200000418ff */
[----:B-1----:R-:W-:-:S07]  /*4ae0*/  FFMA.FTZ R3, R85, c[0x0][0x2d0], -R2 ;  /* 0x0000b40055037a23 */ /* 0x002fce0000010802 */
[C---:B------:R-:W-:Y:S01]  /*4af0*/  HMMA.16816.F32.BF16 R72, R4.reuse, R18, RZ ;  /* 0x000000120448723c */ /* 0x040fe200000418ff */
[----:B------:R-:W1:Y:S01]  /*4b00*/  LDSM.16.MT88.4 R16, [R210+0x800] ;  /* 0x00080000d210783b */ /* 0x000e620000004200 */
[----:B------:R4:W5:Y:S06]  /*4b10*/  MUFU.EX2 R252, R3 ;  /* 0x0000000300fc7308 */ /* 0x00096c0000000800 */
[C---:B--2---:R-:W-:Y:S08]  /*4b20*/  HMMA.16816.F32.BF16 R108, R4.reuse, R12, RZ ;  /* 0x0000000c046c723c */ /* 0x044ff000000418ff */
[----:B------:R-:W-:Y:S01]  /*4b30*/  HMMA.16816.F32.BF16 R96, R4, R14, RZ ;  /* 0x0000000e0460723c */ /* 0x000fe200000418ff */
[----:B------:R-:W2:Y:S01]  /*4b40*/  LDSM.16.MT88.4 R12, [R207+0x4800] ;  /* 0x00480000cf0c783b */ /* 0x000ea20000004200 */
[----:B----4-:R-:W-:-:S04]  /*4b50*/  FFMA.FTZ R3, R61, c[0x0][0x2d0], -R0 ;  /* 0x0000b4003d037a23 */ /* 0x010fc80000010800 */
[----:B------:R4:W-:Y:S02]  /*4b60*/  MUFU.EX2 R246, R3 ;  /* 0x0000000300f67308 */ /* 0x0009e40000000800 */
[C---:B------:R-:W-:Y:S08]  /*4b70*/  HMMA.16816.F32.BF16 R92, R4.reuse, R36, RZ ;  /* 0x00000024045c723c */ /* 0x040ff000000418ff */
[----:B------:R-:W-:Y:S01]  /*4b80*/  HMMA.16816.F32.BF16 R52, R4, R28, RZ ;  /* 0x0000001c0434723c */ /* 0x000fe200000418ff */
[----:B----4-:R-:W-:-:S07]  /*4b90*/  FFMA.FTZ R3, R60, c[0x0][0x2d0], -R0 ;  /* 0x0000b4003c037a23 */ /* 0x010fce0000010800 */
[C---:B------:R-:W-:Y:S01]  /*4ba0*/  HMMA.16816.F32.BF16 R48, R4.reuse, R30, RZ ;  /* 0x0000001e0430723c */ /* 0x040fe200000418ff */
[----:B------:R-:W4:Y:S01]  /*4bb0*/  LDSM.16.MT88.4 R28, [R207+0x800] ;  /* 0x00080000cf1c783b */ /* 0x000f220000004200 */
[----:B------:R1:W1:Y:S06]  /*4bc0*/  MUFU.EX2 R244, R3 ;  /* 0x0000000300f47308 */ /* 0x00026c0000000800 */
[C---:B------:R-:W-:Y:S08]  /*4bd0*/  HMMA.16816.F32.BF16 R36, R4.reuse, R38, RZ ;  /* 0x000000260424723c */ /* 0x040ff000000418ff */
[----:B------:R-:W-:Y:S01]  /*4be0*/  HMMA.16816.F32.BF16 R100, R4, R32, RZ ;  /* 0x000000200464723c */ /* 0x000fe200000418ff */
[----:B-1----:R-:W-:-:S04]  /*4bf0*/  FFMA.FTZ R3, R63, c[0x0][0x2d0], -R0 ;  /* 0x0000b4003f037a23 */ /* 0x002fc80000010800 */
[----:B------:R1:W-:Y:S03]  /*4c00*/  MUFU.EX2 R245, R3 ;  /* 0x0000000300f57308 */ /* 0x0003e60000000800 */
[----:B------:R-:W-:Y:S01]  /*4c10*/  HMMA.16816.F32.BF16 R104, R4, R34, RZ ;  /* 0x000000220468723c */ /* 0x000fe200000418ff */
[----:B------:R-:W2:Y:S06]  /*4c20*/  LDSM.16.MT88.4 R32, [R209+0x4800] ;  /* 0x00480000d120783b */ /* 0x000eac0000004200 */
[----:B------:R-:W-:Y:S01]  /*4c30*/  FFMA.FTZ R4, R62, c[0x0][0x2d0], -R0 ;  /* 0x0000b4003e047a23 */ /* 0x000fe20000010800 */
[----:B-----5:R-:W-:-:S02]  /*4c40*/  F2FP.BF16.PACK_AB R6, R252, R249 ;  /* 0x000000f9fc06723e */ /* 0x020fc400000010ff */
[----:B------:R-:W-:Y:S01]  /*4c50*/  F2FP.BF16.PACK_AB R5, R244, R246 ;  /* 0x000000f6f405723e */ /* 0x000fe200000010ff */
[----:B------:R5:W3:Y:S01]  /*4c60*/  MUFU.EX2 R243, R4 ;  /* 0x0000000400f37308 */ /* 0x000ae20000000800 */
[----:B-1----:R-:W-:-:S07]  /*4c70*/  FFMA.FTZ R3, R128, c[0x0][0x2d0], -R2 ;  /* 0x0000b40080037a23 */ /* 0x002fce0000010802 */
[----:B------:R1:W-:Y:S01]  /*4c80*/  MUFU.EX2 R238, R3 ;  /* 0x0000000300ee7308 */ /* 0x0003e20000000800 */
[----:B-----5:R-:W-:Y:S02]  /*4c90*/  F2FP.BF16.PACK_AB R4, R224, R250 ;  /* 0x000000fae004723e */ /* 0x020fe400000010ff */
[----:B---3--:R-:W-:Y:S01]  /*4ca0*/  F2FP.BF16.PACK_AB R7, R245, R243 ;  /* 0x000000f3f507723e */ /* 0x008fe200000010ff */
[----:B-1----:R-:W-:-:S06]  /*4cb0*/  FFMA.FTZ R3, R129, c[0x0][0x2d0], -R2 ;  /* 0x0000b40081037a23 */ /* 0x002fcc0000010802 */
[C---:B------:R-:W-:Y:S01]  /*4cc0*/  HMMA.16816.F32.BF16 R112, R4.reuse, R24, R76 ;  /* 0x000000180470723c */ /* 0x040fe2000004184c */
[----:B------:R1:W-:Y:S07]  /*4cd0*/  MUFU.EX2 R242, R3 ;  /* 0x0000000300f27308 */ /* 0x0003ee0000000800 */
[C---:B------:R-:W-:Y:S08]  /*4ce0*/  HMMA.16816.F32.BF16 R84, R4.reuse, R20, R64 ;  /* 0x000000140454723c */ /* 0x040ff00000041840 */
[----:B------:R-:W-:Y:S01]  /*4cf0*/  HMMA.16816.F32.BF16 R76, R4, R16, R52 ;  /* 0x00000010044c723c */ /* 0x000fe20000041834 */
[----:B-1----:R-:W-:-:S04]  /*4d00*/  FFMA.FTZ R3, R130, c[0x0][0x2d0], -R2 ;  /* 0x0000b40082037a23 */ /* 0x002fc80000010802 */
[----:B------:R1:W-:Y:S03]  /*4d10*/  MUFU.EX2 R240, R3 ;  /* 0x0000000300f07308 */ /* 0x0003e60000000800 */
[C---:B------:R-:W-:Y:S01]  /*4d20*/  HMMA.16816.F32.BF16 R64, R4.reuse, R18, R48 ;  /* 0x000000120440723c */ /* 0x040fe20000041830 */
[----:B------:R-:W3:Y:S07]  /*4d30*/  LDSM.16.MT88.4 R16, [R210+0x4800] ;  /* 0x00480000d210783b */ /* 0x000eee0000004200 */
[----:B--2---:R-:W-:Y:S01]  /*4d40*/  HMMA.16816.F32.BF16 R60, R4, R12, R44 ;  /* 0x0000000c043c723c */ /* 0x004fe2000004182c */
[----:B-1----:R-:W-:-:S07]  /*4d50*/  FFMA.FTZ R3, R131, c[0x0][0x2d0], -R2 ;  /* 0x0000b40083037a23 */ /* 0x002fce0000010802 */
[C---:B------:R-:W-:Y:S01]  /*4d60*/  HMMA.16816.F32.BF16 R44, R4.reuse, R14, R40 ;  /* 0x0000000e042c723c */ /* 0x040fe20000041828 */
[----:B------:R-:W1:Y:S01]  /*4d70*/  LDSM.16.MT88.4 R12, [R208+0x4800] ;  /* 0x00480000d00c783b */ /* 0x000e620000004200 */
[----:B------:R2:W5:Y:S06]  /*4d80*/  MUFU.EX2 R239, R3 ;  /* 0x0000000300ef7308 */ /* 0x00056c0000000800 */
[C---:B----4-:R-:W-:Y:S08]  /*4d90*/  HMMA.16816.F32.BF16 R124, R4.reuse, R28, R88 ;  /* 0x0000001c047c723c */ /* 0x050ff00000041858 */
[----:B------:R-:W-:Y:S01]  /*4da0*/  HMMA.16816.F32.BF16 R120, R4, R30, R80 ;  /* 0x0000001e0478723c */ /* 0x000fe20000041850 */
[----:B------:R-:W-:Y:S01]  /*4db0*/  LDSM.16.MT88.4 R28, [R207+0x1000] ;  /* 0x00100000cf1c783b */ /* 0x000fe20000004200 */
[----:B--2---:R-:W-:Y:S01]  /*4dc0*/  FFMA.FTZ R3, R116, c[0x0][0x2d0], -R0 ;  /* 0x0000b40074037a23 */ /* 0x004fe20000010800 */
[----:B------:R-:W-:-:S03]  /*4dd0*/  MOV R116, R224 ;  /* 0x000000e000747202 */ /* 0x000fc60000000f00 */
[----:B------:R2:W-:Y:S02]  /*4de0*/  MUFU.EX2 R237, R3 ;  /* 0x0000000300ed7308 */ /* 0x0005e40000000800 */
[C---:B------:R-:W-:Y:S01]  /*4df0*/  HMMA.16816.F32.BF16 R88, R4.reuse, R26, R72 ;  /* 0x0000001a0458723c */ /* 0x040fe20000041848 */
[----:B------:R-:W4:Y:S07]  /*4e00*/  LDSM.16.MT88.4 R24, [R209+0x1000] ;  /* 0x00100000d118783b */ /* 0x000f2e0000004200 */
[----:B------:R-:W-:Y:S01]  /*4e10*/  HMMA.16816.F32.BF16 R80, R4, R22, R56 ;  /* 0x000000160450723c */ /* 0x000fe20000041838 */
[----:B------:R-:W4:Y:S01]  /*4e20*/  LDSM.16.MT88.4 R20, [R208+0x1000] ;  /* 0x00100000d014783b */ /* 0x000f220000004200 */
[----:B--2---:R-:W-:-:S06]  /*4e30*/  FFMA.FTZ R3, R117, c[0x0][0x2d0], -R0 ;  /* 0x0000b40075037a23 */ /* 0x004fcc0000010800 */
[C---:B------:R-:W-:Y:S01]  /*4e40*/  HMMA.16816.F32.BF16 R56, R4.reuse, R34, R36 ;  /* 0x000000220438723c */ /* 0x040fe20000041824 */
[----:B------:R-:W-:Y:S01]  /*4e50*/  MOV R117, R223 ;  /* 0x000000df00757202 */ /* 0x000fe20000000f00 */
[----:B------:R2:W1:Y:S06]  /*4e60*/  MUFU.EX2 R236, R3 ;  /* 0x0000000300ec7308 */ /* 0x00046c0000000800 */
[C---:B---3--:R-:W-:Y:S08]  /*4e70*/  HMMA.16816.F32.BF16 R72, R4.reuse, R16, R108 ;  /* 0x000000100448723c */ /* 0x048ff0000004186c */
[----:B------:R-:W-:Y:S01]  /*4e80*/  HMMA.16816.F32.BF16 R36, R4, R18, R96 ;  /* 0x000000120424723c */ /* 0x000fe20000041860 */
[----:B------:R-:W3:Y:S01]  /*4e90*/  LDSM.16.MT88.4 R16, [R210+0x1000] ;  /* 0x00100000d210783b */ /* 0x000ee20000004200 */
[----:B--2---:R-:W-:Y:S01]  /*4ea0*/  FFMA.FTZ R3, R119, c[0x0][0x2d0], -R0 ;  /* 0x0000b40077037a23 */ /* 0x004fe20000010800 */
[----:B------:R-:W-:-:S03]  /*4eb0*/  MOV R119, R218 ;  /* 0x000000da00777202 */ /* 0x000fc60000000f00 */
[----:B------:R2:W-:Y:S02]  /*4ec0*/  MUFU.EX2 R235, R3 ;  /* 0x0000000300eb7308 */ /* 0x0005e40000000800 */
[C---:B-1----:R-:W-:Y:S08]  /*4ed0*/  HMMA.16816.F32.BF16 R48, R4.reuse, R12, R100 ;  /* 0x0000000c0430723c */ /* 0x042ff00000041864 */
[----:B------:R-:W-:Y:S01]  /*4ee0*/  HMMA.16816.F32.BF16 R40, R4, R14, R104 ;  /* 0x0000000e0428723c */ /* 0x000fe20000041868 */
[----:B------:R-:W1:Y:S01]  /*4ef0*/  LDSM.16.MT88.4 R12, [R207+0x5000] ;  /* 0x00500000cf0c783b */ /* 0x000e620000004200 */
[----:B--2---:R-:W-:-:S06]  /*4f00*/  FFMA.FTZ R3, R144, c[0x0][0x2d0], -R2 ;  /* 0x0000b40090037a23 */ /* 0x004fcc0000010802 */
[----:B------:R-:W-:Y:S01]  /*4f10*/  HMMA.16816.F32.BF16 R52, R4, R32, R92 ;  /* 0x000000200434723c */ /* 0x000fe2000004185c */
[----:B------:R-:W-:Y:S01]  /*4f20*/  LDSM.16.MT88.4 R32, [R209+0x5000] ;  /* 0x00500000d120783b */ /* 0x000fe20000004200 */
[----:B------:R2:W-:Y:S05]  /*4f30*/  MUFU.EX2 R230, R3 ;  /* 0x0000000300e67308 */ /* 0x0005ea0000000800 */
[----:B------:R-:W-:Y:S01]  /*4f40*/  FFMA.FTZ R4, R118, c[0x0][0x2d0], -R0 ;  /* 0x0000b40076047a23 */ /* 0x000fe20000010800 */
[----:B-----5:R-:W-:Y:S02]  /*4f50*/  F2FP.BF16.PACK_AB R6, R239, R240 ;  /* 0x000000f0ef06723e */ /* 0x020fe400000010ff */
[----:B------:R-:W-:Y:S01]  /*4f60*/  F2FP.BF16.PACK_AB R5, R236, R237 ;  /* 0x000000edec05723e */ /* 0x000fe200000010ff */
[----:B------:R5:W3:Y:S01]  /*4f70*/  MUFU.EX2 R234, R4 ;  /* 0x0000000400ea7308 */ /* 0x000ae20000000800 */
[----:B------:R-:W-:Y:S01]  /*4f80*/  MOV R118, R220 ;  /* 0x000000dc00767202 */ /* 0x000fe20000000f00 */
[----:B--2---:R-:W-:-:S06]  /*4f90*/  FFMA.FTZ R3, R145, c[0x0][0x2d0], -R2 ;  /* 0x0000b40091037a23 */ /* 0x004fcc0000010802 */
[----:B------:R2:W-:Y:S01]  /*4fa0*/  MUFU.EX2 R233, R3 ;  /* 0x0000000300e97308 */ /* 0x0005e20000000800 */
[----:B-----5:R-:W-:Y:S02]  /*4fb0*/  F2FP.BF16.PACK_AB R4, R242, R238 ;  /* 0x000000eef204723e */ /* 0x020fe400000010ff */
[----:B---3--:R-:W-:-:S07]  /*4fc0*/  F2FP.BF16.PACK_AB R7, R235, R234 ;  /* 0x000000eaeb07723e */ /* 0x008fce00000010ff */
[----:B----4-:R-:W-:Y:S01]  /*4fd0*/  HMMA.16816.F32.BF16 R92, R4, R26, R88 ;  /* 0x0000001a045c723c */ /* 0x010fe20000041858 */
[----:B--2---:R-:W-:-:S04]  /*4fe0*/  FFMA.FTZ R3, R146, c[0x0][0x2d0], -R2 ;  /* 0x0000b40092037a23 */ /* 0x004fc80000010802 */
[----:B------:R2:W-:Y:S03]  /*4ff0*/  MUFU.EX2 R232, R3 ;  /* 0x0000000300e87308 */ /* 0x0005e60000000800 */
[C---:B------:R-:W-:Y:S08]  /*5000*/  HMMA.16816.F32.BF16 R88, R4.reuse, R20, R84 ;  /* 0x000000140458723c */ /* 0x040ff00000041854 */
[----:B------:R-:W-:Y:S01]  /*5010*/  HMMA.16816.F32.BF16 R84, R4, R22, R80 ;  /* 0x000000160454723c */ /* 0x000fe20000041850 */
[----:B------:R-:W-:Y:S01]  /*5020*/  LDSM.16.MT88.4 R20, [R208+0x1800] ;  /* 0x00180000d014783b */ /* 0x000fe20000004200 */
[----:B--2---:R-:W-:-:S06]  /*5030*/  FFMA.FTZ R3, R147, c[0x0][0x2d0], -R2 ;  /* 0x0000b40093037a23 */ /* 0x004fcc0000010802 */
[C---:B------:R-:W-:Y:S01]  /*5040*/  HMMA.16816.F32.BF16 R80, R4.reuse, R16, R76 ;  /* 0x000000100450723c */ /* 0x040fe2000004184c */
[----:B------:R2:W3:Y:S07]  /*5050*/  MUFU.EX2 R231, R3 ;  /* 0x0000000300e77308 */ /* 0x0004ee0000000800 */
[C---:B------:R-:W-:Y:S01]  /*5060*/  HMMA.16816.F32.BF16 R76, R4.reuse, R18, R64 ;  /* 0x00000012044c723c */ /* 0x040fe20000041840 */
[----:B------:R-:W4:Y:S07]  /*5070*/  LDSM.16.MT88.4 R16, [R210+0x5000] ;  /* 0x00500000d210783b */ /* 0x000f2e0000004200 */
[----:B-1----:R-:W-:Y:S01]  /*5080*/  HMMA.16816.F32.BF16 R64, R4, R12, R60 ;  /* 0x0000000c0440723c */ /* 0x002fe2000004183c */
[----:B--2---:R-:W-:-:S04]  /*5090*/  FFMA.FTZ R3, R132, c[0x0][0x2d0], -R0 ;  /* 0x0000b40084037a23 */ /* 0x004fc80000010800 */
[----:B------:R1:W-:Y:S03]  /*50a0*/  MUFU.EX2 R229, R3 ;  /* 0x0000000300e57308 */ /* 0x0003e60000000800 */
[C---:B------:R-:W-:Y:S01]  /*50b0*/  HMMA.16816.F32.BF16 R60, R4.reuse, R14, R44 ;  /* 0x0000000e043c723c */ /* 0x040fe2000004182c */
[----:B------:R-:W2:Y:S07]  /*50c0*/  LDSM.16.MT88.4 R12, [R208+0x5000] ;  /* 0x00500000d00c783b */ /* 0x000eae0000004200 */
[----:B------:R-:W-:Y:S01]  /*50d0*/  HMMA.16816.F32.BF16 R108, R4, R28, R124 ;  /* 0x0000001c046c723c */ /* 0x000fe2000004187c */
[----:B-1----:R-:W-:-:S07]  /*50e0*/  FFMA.FTZ R3, R133, c[0x0][0x2d0], -R0 ;  /* 0x0000b40085037a23 */ /* 0x002fce0000010800 */
[----:B------:R-:W-:Y:S01]  /*50f0*/  HMMA.16816.F32.BF16 R104, R4, R30, R120 ;  /* 0x0000001e0468723c */ /* 0x000fe20000041878 */
[----:B------:R-:W-:Y:S01]  /*5100*/  LDSM.16.MT88.4 R28, [R207+0x1800] ;  /* 0x00180000cf1c783b */ /* 0x000fe20000004200 */
[----:B------:R-:W-:Y:S01]  /*5110*/  MOV R127, R212 ;  /* 0x000000d4007f7202 */ /* 0x000fe20000000f00 */
[----:B------:R1:W5:Y:S01]  /*5120*/  MUFU.EX2 R227, R3 ;  /* 0x0000000300e37308 */ /* 0x0003620000000800 */
[----:B------:R-:W-:-:S04]  /*5130*/  MOV R126, R211 ;  /* 0x000000d3007e7202 */ /* 0x000fc80000000f00 */
[C---:B------:R-:W-:Y:S01]  /*5140*/  HMMA.16816.F32.BF16 R96, R4.reuse, R24, R112 ;  /* 0x000000180460723c */ /* 0x040fe20000041870 */
[----:B------:R-:W-:Y:S07]  /*5150*/  LDSM.16.MT88.4 R24, [R209+0x1800] ;  /* 0x00180000d118783b */ /* 0x000fee0000004200 */
[----:B----4-:R-:W-:Y:S01]  /*5160*/  HMMA.16816.F32.BF16 R36, R4, R18, R36 ;  /* 0x000000120424723c */ /* 0x010fe20000041824 */
[----:B-1----:R-:W-:-:S04]  /*5170*/  FFMA.FTZ R3, R135, c[0x0][0x2d0], -R0 ;  /* 0x0000b40087037a23 */ /* 0x002fc80000010800 */
[----:B------:R1:W-:Y:S03]  /*5180*/  MUFU.EX2 R225, R3 ;  /* 0x0000000300e17308 */ /* 0x0003e60000000800 */
[C---:B------:R-:W-:Y:S08]  /*5190*/  HMMA.16816.F32.BF16 R52, R4.reuse, R32, R52 ;  /* 0x000000200434723c */ /* 0x040ff00000041834 */
[----:B--2---:R-:W-:Y:S01]  /*51a0*/  HMMA.16816.F32.BF16 R44, R4, R14, R40 ;  /* 0x0000000e042c723c */ /* 0x004fe20000041828 */
[----:B-1----:R-:W-:-:S07]  /*51b0*/  FFMA.FTZ R3, R154, c[0x0][0x2d0], -R2 ;  /* 0x0000b4009a037a23 */ /* 0x002fce0000010802 */
[C---:B------:R-:W-:Y:S01]  /*51c0*/  HMMA.16816.F32.BF16 R40, R4.reuse, R16, R72 ;  /* 0x000000100428723c */ /* 0x040fe20000041848 */
[----:B------:R-:W1:Y:S01]  /*51d0*/  LDSM.16.MT88.4 R16, [R210+0x1800] ;  /* 0x00180000d210783b */ /* 0x000e620000004200 */
[----:B------:R2:W-:Y:S06]  /*51e0*/  MUFU.EX2 R212, R3 ;  /* 0x0000000300d47308 */ /* 0x0005ec0000000800 */
[C---:B------:R-:W-:Y:S01]  /*51f0*/  HMMA.16816.F32.BF16 R48, R4.reuse, R12, R48 ;  /* 0x0000000c0430723c */ /* 0x040fe20000041830 */
[----:B------:R-:W4:Y:S07]  /*5200*/  LDSM.16.MT88.4 R12, [R207+0x5800] ;  /* 0x00580000cf0c783b */ /* 0x000f2e0000004200 */
[----:B------:R-:W-:Y:S01]  /*5210*/  HMMA.16816.F32.BF16 R56, R4, R34, R56 ;  /* 0x000000220438723c */ /* 0x000fe20000041838 */
[----:B------:R-:W-:Y:S01]  /*5220*/  LDSM.16.MT88.4 R32, [R209+0x5800] ;  /* 0x00580000d120783b */ /* 0x000fe20000004200 */
[----:B--2---:R-:W-:-:S05]  /*5230*/  FFMA.FTZ R3, R153, c[0x0][0x2d0], -R2 ;  /* 0x0000b40099037a23 */ /* 0x004fca0000010802 */
[----:B------:R-:W-:Y:S01]  /*5240*/  FFMA.FTZ R4, R134, c[0x0][0x2d0], -R0 ;  /* 0x0000b40086047a23 */ /* 0x000fe20000010800 */
[----:B---3--:R-:W-:Y:S01]  /*5250*/  F2FP.BF16.PACK_AB R6, R231, R232 ;  /* 0x000000e8e706723e */ /* 0x008fe200000010ff */
[----:B------:R2:W-:Y:S01]  /*5260*/  MUFU.EX2 R223, R3 ;  /* 0x0000000300df7308 */ /* 0x0005e20000000800 */
[----:B-----5:R-:W-:-:S07]  /*5270*/  F2FP.BF16.PACK_AB R5, R227, R229 ;  /* 0x000000e5e305723e */ /* 0x020fce00000010ff */
[----:B------:R3:W5:Y:S01]  /*5280*/  MUFU.EX2 R224, R4 ;  /* 0x0000000400e07308 */ /* 0x0007620000000800 */
[----:B--2---:R-:W-:-:S07]  /*5290*/  FFMA.FTZ R3, R152, c[0x0][0x2d0], -R2 ;  /* 0x0000b40098037a23 */ /* 0x004fce0000010802 */
[----:B------:R2:W-:Y:S01]  /*52a0*/  MUFU.EX2 R220, R3 ;  /* 0x0000000300dc7308 */ /* 0x0005e20000000800 */
[----:B---3--:R-:W-:Y:S02]  /*52b0*/  F2FP.BF16.PACK_AB R4, R233, R230 ;  /* 0x000000e6e904723e */ /* 0x008fe400000010ff */
[----:B-----5:R-:W-:-:S07]  /*52c0*/  F2FP.BF16.PACK_AB R7, R225, R224 ;  /* 0x000000e0e107723e */ /* 0x020fce00000010ff */
[----:B-1----:R-:W-:Y:S01]  /*52d0*/  HMMA.16816.F32.BF16 R80, R4, R16, R80 ;  /* 0x000000100450723c */ /* 0x002fe20000041850 */
[----:B--2---:R-:W-:-:S04]  /*52e0*/  FFMA.FTZ R3, R155, c[0x0][0x2d0], -R2 ;  /* 0x0000b4009b037a23 */ /* 0x004fc80000010802 */
[----:B------:R1:W2:Y:S03]  /*52f0*/  MUFU.EX2 R218, R3 ;  /* 0x0000000300da7308 */ /* 0x0002a60000000800 */
[C---:B------:R-:W-:Y:S01]  /*5300*/  HMMA.16816.F32.BF16 R72, R4.reuse, R18, R76 ;  /* 0x000000120448723c */ /* 0x040fe2000004184c */
[----:B------:R-:W3:Y:S07]  /*5310*/  LDSM.16.MT88.4 R16, [R210+0x5800] ;  /* 0x00580000d210783b */ /* 0x000eee0000004200 */
[----:B----4-:R-:W-:Y:S01]  /*5320*/  HMMA.16816.F32.BF16 R64, R4, R12, R64 ;  /* 0x0000000c0440723c */ /* 0x010fe20000041840 */
[----:B-1----:R-:W-:-:S07]  /*5330*/  FFMA.FTZ R3, R148, c[0x0][0x2d0], -R0 ;  /* 0x0000b40094037a23 */ /* 0x002fce0000010800 */
[C---:B------:R-:W-:Y:S01]  /*5340*/  HMMA.16816.F32.BF16 R60, R4.reuse, R14, R60 ;  /* 0x0000000e043c723c */ /* 0x040fe2000004183c */
[----:B------:R-:W1:Y:S01]  /*5350*/  LDSM.16.MT88.4 R12, [R208+0x5800] ;  /* 0x00580000d00c783b */ /* 0x000e620000004200 */
[----:B------:R4:W-:Y:S06]  /*5360*/  MUFU.EX2 R211, R3 ;  /* 0x0000000300d37308 */ /* 0x0009ec0000000800 */
[C---:B------:R-:W-:Y:S08]  /*5370*/  HMMA.16816.F32.BF16 R96, R4.reuse, R24, R96 ;  /* 0x000000180460723c */ /* 0x040ff00000041860 */
[----:B------:R-:W-:Y:S01]  /*5380*/  HMMA.16816.F32.BF16 R92, R4, R26, R92 ;  /* 0x0000001a045c723c */ /* 0x000fe2000004185c */
[----:B------:R-:W-:Y:S01]  /*5390*/  LDSM.16.MT88.4 R24, [R209+0x2000] ;  /* 0x00200000d118783b */ /* 0x000fe20000004200 */
[----:B----4-:R-:W-:-:S04]  /*53a0*/  FFMA.FTZ R3, R149, c[0x0][0x2d0], -R0 ;  /* 0x0000b40095037a23 */ /* 0x010fc80000010800 */
[----:B------:R4:W5:Y:S02]  /*53b0*/  MUFU.EX2 R155, R3 ;  /* 0x00000003009b7308 */ /* 0x0009640000000800 */
[C---:B------:R-:W-:Y:S08]  /*53c0*/  HMMA.16816.F32.BF16 R88, R4.reuse, R20, R88 ;  /* 0x000000140458723c */ /* 0x040ff00000041858 */
[----:B---3--:R-:W-:Y:S01]  /*53d0*/  HMMA.16816.F32.BF16 R40, R4, R16, R40 ;  /* 0x000000100428723c */ /* 0x008fe20000041828 */
[----:B----4-:R-:W-:-:S07]  /*53e0*/  FFMA.FTZ R3, R151, c[0x0][0x2d0], -R0 ;  /* 0x0000b40097037a23 */ /* 0x010fce0000010800 */
[C---:B------:R-:W-:Y:S01]  /*53f0*/  HMMA.16816.F32.BF16 R36, R4.reuse, R18, R36 ;  /* 0x000000120424723c */ /* 0x040fe20000041824 */
[----:B------:R-:W3:Y:S01]  /*5400*/  LDSM.16.MT88.4 R16, [R210+0x2000] ;  /* 0x00200000d210783b */ /* 0x000ee20000004200 */
[----:B------:R4:W-:Y:S06]  /*5410*/  MUFU.EX2 R123, R3 ;  /* 0x00000003007b7308 */ /* 0x0009ec0000000800 */
[C---:B-1----:R-:W-:Y:S08]  /*5420*/  HMMA.16816.F32.BF16 R48, R4.reuse, R12, R48 ;  /* 0x0000000c0430723c */ /* 0x042ff00000041830 */
[----:B------:R-:W-:Y:S01]  /*5430*/  HMMA.16816.F32.BF16 R44, R4, R14, R44 ;  /* 0x0000000e042c723c */ /* 0x000fe2000004182c */
[----:B------:R-:W1:Y:S01]  /*5440*/  LDSM.16.MT88.4 R12, [R207+0x6000] ;  /* 0x00600000cf0c783b */ /* 0x000e620000004200 */
[----:B----4-:R-:W-:-:S04]  /*5450*/  FFMA.FTZ R3, R162, c[0x0][0x2d0], -R2 ;  /* 0x0000b400a2037a23 */ /* 0x010fc80000010802 */
[----:B------:R4:W-:Y:S02]  /*5460*/  MUFU.EX2 R121, R3 ;  /* 0x0000000300797308 */ /* 0x0009e40000000800 */
[C---:B------:R-:W-:Y:S01]  /*5470*/  HMMA.16816.F32.BF16 R84, R4.reuse, R22, R84 ;  /* 0x000000160454723c */ /* 0x040fe20000041854 */
[----:B------:R-:W1:Y:S07]  /*5480*/  LDSM.16.MT88.4 R20, [R208+0x2000] ;  /* 0x00200000d014783b */ /* 0x000e6e0000004200 */
[----:B------:R-:W-:Y:S01]  /*5490*/  HMMA.16816.F32.BF16 R108, R4, R28, R108 ;  /* 0x0000001c046c723c */ /* 0x000fe2000004186c */
[----:B----4-:R-:W-:-:S07]  /*54a0*/  FFMA.FTZ R3, R161, c[0x0][0x2d0], -R2 ;  /* 0x0000b400a1037a23 */ /* 0x010fce0000010802 */
[C---:B------:R-:W-:Y:S01]  /*54b0*/  HMMA.16816.F32.BF16 R104, R4.reuse, R30, R104 ;  /* 0x0000001e0468723c */ /* 0x040fe20000041868 */
[----:B------:R-:W-:Y:S01]  /*54c0*/  LDSM.16.MT88.4 R28, [R207+0x2000] ;  /* 0x00200000cf1c783b */ /* 0x000fe20000004200 */
[----:B------:R4:W-:Y:S06]  /*54d0*/  MUFU.EX2 R154, R3 ;  /* 0x00000003009a7308 */ /* 0x0009ec0000000800 */
[C---:B------:R-:W-:Y:S08]  /*54e0*/  HMMA.16816.F32.BF16 R52, R4.reuse, R32, R52 ;  /* 0x000000200434723c */ /* 0x040ff00000041834 */
[----:B------:R-:W-:Y:S01]  /*54f0*/  HMMA.16816.F32.BF16 R56, R4, R34, R56 ;  /* 0x000000220438723c */ /* 0x000fe20000041838 */
[----:B------:R-:W1:Y:S01]  /*5500*/  LDSM.16.MT88.4 R32, [R209+0x6000] ;  /* 0x00600000d120783b */ /* 0x000e620000004200 */
[----:B----4-:R-:W-:-:S05]  /*5510*/  FFMA.FTZ R3, R160, c[0x0][0x2d0], -R2 ;  /* 0x0000b400a0037a23 */ /* 0x010fca0000010802 */
[----:B------:R-:W-:Y:S01]  /*5520*/  FFMA.FTZ R4, R150, c[0x0][0x2d0], -R0 ;  /* 0x0000b40096047a23 */ /* 0x000fe20000010800 */
[----:B--2---:R-:W-:Y:S01]  /*5530*/  F2FP.BF16.PACK_AB R6, R218, R220 ;  /* 0x000000dcda06723e */ /* 0x004fe200000010ff */
[----:B------:R2:W-:Y:S01]  /*5540*/  MUFU.EX2 R153, R3 ;  /* 0x0000000300997308 */ /* 0x0005e20000000800 */
[----:B-----5:R-:W-:-:S07]  /*5550*/  F2FP.BF16.PACK_AB R5, R155, R211 ;  /* 0x000000d39b05723e */ /* 0x020fce00000010ff */
[----:B------:R4:W5:Y:S01]  /*5560*/  MUFU.EX2 R122, R4 ;  /* 0x00000004007a7308 */ /* 0x0009620000000800 */
[----:B--2---:R-:W-:-:S07]  /*5570*/  FFMA.FTZ R3, R163, c[0x0][0x2d0], -R2 ;  /* 0x0000b400a3037a23 */ /* 0x004fce0000010802 */
[----:B------:R2:W1:Y:S01]  /*5580*/  MUFU.EX2 R152, R3 ;  /* 0x0000000300987308 */ /* 0x0004620000000800 */
[----:B----4-:R-:W-:Y:S02]  /*5590*/  F2FP.BF16.PACK_AB R4, R223, R212 ;  /* 0x000000d4df04723e */ /* 0x010fe400000010ff */
[----:B-----5:R-:W-:-:S07]  /*55a0*/  F2FP.BF16.PACK_AB R7, R123, R122 ;  /* 0x0000007a7b07723e */ /* 0x020fce00000010ff */
[----:B---3--:R-:W-:Y:S01]  /*55b0*/  HMMA.16816.F32.BF16 R76, R4, R18, R72 ;  /* 0x00000012044c723c */ /* 0x008fe20000041848 */
[----:B--2---:R-:W-:-:S04]  /*55c0*/  FFMA.FTZ R3, R156, c[0x0][0x2d0], -R0 ;  /* 0x0000b4009c037a23 */ /* 0x004fc80000010800 */
[----:B------:R2:W-:Y:S03]  /*55d0*/  MUFU.EX2 R120, R3 ;  /* 0x0000000300787308 */ /* 0x0005e60000000800 */
[C---:B-1----:R-:W-:Y:S08]  /*55e0*/  HMMA.16816.F32.BF16 R72, R4.reuse, R12, R64 ;  /* 0x0000000c0448723c */ /* 0x042ff00000041840 */
[----:B------:R-:W-:Y:S01]  /*55f0*/  HMMA.16816.F32.BF16 R64, R4, R14, R60 ;  /* 0x0000000e0440723c */ /* 0x000fe2000004183c */
[----:B------:R-:W1:Y:S01]  /*5600*/  LDSM.16.MT88.4 R12, [R208+0x6000] ;  /* 0x00600000d00c783b */ /* 0x000e620000004200 */
[----:B--2---:R-:W-:-:S06]  /*5610*/  FFMA.FTZ R3, R157, c[0x0][0x2d0], -R0 ;  /* 0x0000b4009d037a23 */ /* 0x004fcc0000010800 */
[C---:B------:R-:W-:Y:S01]  /*5620*/  HMMA.16816.F32.BF16 R100, R4.reuse, R24, R96 ;  /* 0x000000180464723c */ /* 0x040fe20000041860 */
[----:B------:R2:W3:Y:S07]  /*5630*/  MUFU.EX2 R151, R3 ;  /* 0x0000000300977308 */ /* 0x0004ee0000000800 */
[C---:B------:R-:W-:Y:S01]  /*5640*/  HMMA.16816.F32.BF16 R96, R4.reuse, R26, R92 ;  /* 0x0000001a0460723c */ /* 0x040fe2000004185c */
[----:B------:R-:W-:Y:S07]  /*5650*/  LDSM.16.MT88.4 R24, [R207+0x2800] ;  /* 0x00280000cf18783b */ /* 0x000fee0000004200 */
[----:B------:R-:W-:Y:S01]  /*5660*/  HMMA.16816.F32.BF16 R92, R4, R20, R88 ;  /* 0x00000014045c723c */ /* 0x000fe20000041858 */
[----:B--2---:R-:W-:-:S04]  /*5670*/  FFMA.FTZ R3, R158, c[0x0][0x2d0], -R0 ;  /* 0x0000b4009e037a23 */ /* 0x004fc80000010800 */
[----:B------:R2:W-:Y:S03]  /*5680*/  MUFU.EX2 R130, R3 ;  /* 0x0000000300827308 */ /* 0x0005e60000000800 */
[C---:B------:R-:W-:Y:S01]  /*5690*/  HMMA.16816.F32.BF16 R88, R4.reuse, R22, R84 ;  /* 0x000000160458723c */ /* 0x040fe20000041854 */
[----:B------:R-:W-:Y:S07]  /*56a0*/  LDSM.16.MT88.4 R20, [R209+0x2800] ;  /* 0x00280000d114783b */ /* 0x000fee0000004200 */
[----:B------:R-:W-:Y:S01]  /*56b0*/  HMMA.16816.F32.BF16 R84, R4, R16, R80 ;  /* 0x000000100454723c */ /* 0x000fe20000041850 */
[----:B------:R-:W4:Y:S01]  /*56c0*/  LDSM.16.MT88.4 R16, [R210+0x6000] ;  /* 0x00600000d210783b */ /* 0x000f220000004200 */
[----:B--2---:R-:W-:-:S06]  /*56d0*/  FFMA.FTZ R3, R159, c[0x0][0x2d0], -R0 ;  /* 0x0000b4009f037a23 */ /* 0x004fcc0000010800 */
[C---:B------:R-:W-:Y:S01]  /*56e0*/  HMMA.16816.F32.BF16 R60, R4.reuse, R32, R52 ;  /* 0x00000020043c723c */ /* 0x040fe20000041834 */
[----:B------:R2:W5:Y:S07]  /*56f0*/  MUFU.EX2 R131, R3 ;  /* 0x0000000300837308 */ /* 0x00056e0000000800 */
[C---:B-1----:R-:W-:Y:S08]  /*5700*/  HMMA.16816.F32.BF16 R52, R4.reuse, R12, R48 ;  /* 0x0000000c0434723c */ /* 0x042ff00000041830 */
[----:B------:R-:W-:Y:S01]  /*5710*/  HMMA.16816.F32.BF16 R44, R4, R14, R44 ;  /* 0x0000000e042c723c */ /* 0x000fe2000004182c */
[----:B------:R-:W1:Y:S01]  /*5720*/  LDSM.16.MT88.4 R12, [R210+0x2800] ;  /* 0x00280000d20c783b */ /* 0x000e620000004200 */
[----:B--2---:R-:W-:-:S04]  /*5730*/  FFMA.FTZ R3, R170, c[0x0][0x2d0], -R2 ;  /* 0x0000b400aa037a23 */ /* 0x004fc80000010802 */
[----:B------:R2:W-:Y:S02]  /*5740*/  MUFU.EX2 R129, R3 ;  /* 0x0000000300817308 */ /* 0x0005e40000000800 */
[C---:B------:R-:W-:Y:S08]  /*5750*/  HMMA.16816.F32.BF16 R104, R4.reuse, R30, R104 ;  /* 0x0000001e0468723c */ /* 0x040ff00000041868 */
[----:B------:R-:W-:Y:S01]  /*5760*/  HMMA.16816.F32.BF16 R108, R4, R28, R108 ;  /* 0x0000001c046c723c */ /* 0x000fe2000004186c */
[----:B------:R-:W-:Y:S01]  /*5770*/  LDSM.16.MT88.4 R28, [R207+0x6800] ;  /* 0x00680000cf1c783b */ /* 0x000fe20000004200 */
[----:B--2---:R-:W-:-:S06]  /*5780*/  FFMA.FTZ R3, R169, c[0x0][0x2d0], -R2 ;  /* 0x0000b400a9037a23 */ /* 0x004fcc0000010802 */
[C---:B----4-:R-:W-:Y:S01]  /*5790*/  HMMA.16816.F32.BF16 R48, R4.reuse, R16, R40 ;  /* 0x000000100430723c */ /* 0x050fe20000041828 */
[----:B------:R2:W4:Y:S07]  /*57a0*/  MUFU.EX2 R149, R3 ;  /* 0x0000000300957308 */ /* 0x00052e0000000800 */
[C---:B------:R-:W-:Y:S01]  /*57b0*/  HMMA.16816.F32.BF16 R36, R4.reuse, R18, R36 ;  /* 0x000000120424723c */ /* 0x040fe20000041824 */
[----:B------:R-:W1:Y:S07]  /*57c0*/  LDSM.16.MT88.4 R16, [R208+0x2800] ;  /* 0x00280000d010783b */ /* 0x000e6e0000004200 */
[----:B------:R-:W-:Y:S01]  /*57d0*/  HMMA.16816.F32.BF16 R56, R4, R34, R56 ;  /* 0x000000220438723c */ /* 0x000fe20000041838 */
[----:B--2---:R-:W-:-:S06]  /*57e0*/  FFMA.FTZ R3, R168, c[0x0][0x2d0], -R2 ;  /* 0x0000b400a8037a23 */ /* 0x004fcc0000010802 */
[----:B------:R-:W-:Y:S01]  /*57f0*/  F2FP.BF16.PACK_AB R4, R154, R121 ;  /* 0x000000799a04723e */ /* 0x000fe200000010ff */
[----:B------:R2:W-:Y:S01]  /*5800*/  MUFU.EX2 R150, R3 ;  /* 0x0000000300967308 */ /* 0x0005e20000000800 */
[----:B------:R-:W-:Y:S02]  /*5810*/  F2FP.BF16.PACK_AB R6, R152, R153 ;  /* 0x000000999806723e */ /* 0x000fe400000010ff */
[----:B---3--:R-:W-:Y:S02]  /*5820*/  F2FP.BF16.PACK_AB R5, R151, R120 ;  /* 0x000000789705723e */ /* 0x008fe400000010ff */
[----:B-----5:R-:W-:-:S07]  /*5830*/  F2FP.BF16.PACK_AB R7, R131, R130 ;  /* 0x000000828307723e */ /* 0x020fce00000010ff */
[----:B------:R-:W-:Y:S01]  /*5840*/  HMMA.16816.F32.BF16 R80, R4, R20, R100 ;  /* 0x000000140450723c */ /* 0x000fe20000041864 */
[----:B--2---:R-:W-:-:S07]  /*5850*/  FFMA.FTZ R3, R171, c[0x0][0x2d0], -R2 ;  /* 0x0000b400ab037a23 */ /* 0x004fce0000010802 */
[C---:B------:R-:W-:Y:S01]  /*5860*/  HMMA.16816.F32.BF16 R100, R4.reuse, R22, R96 ;  /* 0x000000160464723c */ /* 0x040fe20000041860 */
[----:B------:R2:W3:Y:S01]  /*5870*/  MUFU.EX2 R148, R3 ;  /* 0x0000000300947308 */ /* 0x0004e20000000800 */
[----:B------:R-:W-:Y:S06]  /*5880*/  LDSM.16.MT88.4 R20, [R207+0x7000] ;  /* 0x00700000cf14783b */ /* 0x000fec0000004200 */
[C---:B-1----:R-:W-:Y:S08]  /*5890*/  HMMA.16816.F32.BF16 R96, R4.reuse, R12, R84 ;  /* 0x0000000c0460723c */ /* 0x042ff00000041854 */
[----:B------:R-:W-:Y:S01]  /*58a0*/  HMMA.16816.F32.BF16 R84, R4, R14, R76 ;  /* 0x0000000e0454723c */ /* 0x000fe2000004184c */
[----:B------:R-:W1:Y:S01]  /*58b0*/  LDSM.16.MT88.4 R12, [R209+0x6800] ;  /* 0x00680000d10c783b */ /* 0x000e620000004200 */
[----:B--2---:R-:W-:-:S04]  /*58c0*/  FFMA.FTZ R3, R164, c[0x0][0x2d0], -R0 ;  /* 0x0000b400a4037a23 */ /* 0x004fc80000010800 */
[----:B------:R2:W-:Y:S02]  /*58d0*/  MUFU.EX2 R128, R3 ;  /* 0x0000000300807308 */ /* 0x0005e40000000800 */
[C---:B------:R-:W-:Y:S08]  /*58e0*/  HMMA.16816.F32.BF16 R40, R4.reuse, R26, R104 ;  /* 0x0000001a0428723c */ /* 0x040ff00000041868 */
[----:B------:R-:W-:Y:S01]  /*58f0*/  HMMA.16816.F32.BF16 R104, R4, R16, R92 ;  /* 0x000000100468723c */ /* 0x000fe2000004185c */
[----:B--2---:R-:W-:-:S07]  /*5900*/  FFMA.FTZ R3, R166, c[0x0][0x2d0], -R0 ;  /* 0x0000b400a6037a23 */ /* 0x004fce0000010800 */
[C---:B------:R-:W-:Y:S01]  /*5910*/  HMMA.16816.F32.BF16 R92, R4.reuse, R18, R88 ;  /* 0x00000012045c723c */ /* 0x040fe20000041858 */
[----:B------:R-:W2:Y:S01]  /*5920*/  LDSM.16.MT88.4 R16, [R208+0x6800] ;  /* 0x00680000d010783b */ /* 0x000ea20000004200 */
[----:B------:R5:W1:Y:S06]  /*5930*/  MUFU.EX2 R147, R3 ;  /* 0x0000000300937308 */ /* 0x000a6c0000000800 */
[C---:B------:R-:W-:Y:S01]  /*5940*/  HMMA.16816.F32.BF16 R32, R4.reuse, R24, R108 ;  /* 0x000000180420723c */ /* 0x040fe2000004186c */
[----:B------:R-:W-:Y:S04]  /*5950*/  LDSM.16.MT88.4 R24, [R209+0x3000] ;  /* 0x00300000d118783b */ /* 0x000fe80000004200 */
[----:B------:R-:W-:Y:S03]  /*5960*/  LDSM.16.MT88.4 R108, [R207+0x7800] ;  /* 0x00780000cf6c783b */ /* 0x000fe60000004200 */
[----:B------:R-:W-:Y:S01]  /*5970*/  HMMA.16816.F32.BF16 R76, R4, R28, R72 ;  /* 0x0000001c044c723c */ /* 0x000fe20000041848 */
[----:B-----5:R-:W-:-:S04]  /*5980*/  FFMA.FTZ R3, R165, c[0x0][0x2d0], -R0 ;  /* 0x0000b400a5037a23 */ /* 0x020fc80000010800 */
[----:B------:R5:W-:Y:S03]  /*5990*/  MUFU.EX2 R145, R3 ;  /* 0x0000000300917308 */ /* 0x000be60000000800 */
[C---:B-1----:R-:W-:Y:S08]  /*59a0*/  HMMA.16816.F32.BF16 R60, R4.reuse, R12, R60 ;  /* 0x0000000c043c723c */ /* 0x042ff0000004183c */
[----:B------:R-:W-:Y:S01]  /*59b0*/  HMMA.16816.F32.BF16 R56, R4, R14, R56 ;  /* 0x0000000e0438723c */ /* 0x000fe20000041838 */
[----:B------:R-:W1:Y:S01]  /*59c0*/  LDSM.16.MT88.4 R12, [R210+0x6800] ;  /* 0x00680000d20c783b */ /* 0x000e620000004200 */
[----:B-----5:R-:W-:-:S06]  /*59d0*/  FFMA.FTZ R3, R167, c[0x0][0x2d0], -R0 ;  /* 0x0000b400a7037a23 */ /* 0x020fcc0000010800 */
[C---:B------:R-:W-:Y:S01]  /*59e0*/  HMMA.16816.F32.BF16 R72, R4.reuse, R30, R64 ;  /* 0x0000001e0448723c */ /* 0x040fe20000041840 */
[----:B------:R5:W1:Y:S07]  /*59f0*/  MUFU.EX2 R146, R3 ;  /* 0x0000000300927308 */ /* 0x000a6e0000000800 */
[C---:B--2---:R-:W-:Y:S08]  /*5a00*/  HMMA.16816.F32.BF16 R52, R4.reuse, R16, R52 ;  /* 0x000000100434723c */ /* 0x044ff00000041834 */
[----:B------:R-:W-:Y:S01]  /*5a10*/  HMMA.16816.F32.BF16 R44, R4, R18, R44 ;  /* 0x00000012042c723c */ /* 0x000fe2000004182c */
[----:B------:R-:W2:Y:S01]  /*5a20*/  LDSM.16.MT88.4 R16, [R207+0x3000] ;  /* 0x00300000cf10783b */ /* 0x000ea20000004200 */
[----:B-----5:R-:W-:-:S04]  /*5a30*/  FFMA.FTZ R3, R200, c[0x0][0x2d0], -R2 ;  /* 0x0000b400c8037a23 */ /* 0x020fc80000010802 */
[----:B------:R5:W-:Y:S02]  /*5a40*/  MUFU.EX2 R69, R3 ;  /* 0x0000000300457308 */ /* 0x000be40000000800 */
[----:B-1----:R-:W-:Y:S01]  /*5a50*/  HMMA.16816.F32.BF16 R48, R4, R12, R48 ;  /* 0x0000000c0430723c */ /* 0x002fe20000041830 */
[----:B-----5:R-:W-:-:S07]  /*5a60*/  FFMA.FTZ R3, R201, c[0x0][0x2d0], -R2 ;  /* 0x0000b400c9037a23 */ /* 0x020fce0000010802 */
[----:B------:R-:W-:Y:S01]  /*5a70*/  HMMA.16816.F32.BF16 R28, R4, R14, R36 ;  /* 0x0000000e041c723c */ /* 0x000fe20000041824 */
[----:B------:R-:W1:Y:S01]  /*5a80*/  LDSM.16.MT88.4 R12, [R210+0x3000] ;  /* 0x00300000d20c783b */ /* 0x000e620000004200 */
[----:B------:R5:W2:Y:S05]  /*5a90*/  MUFU.EX2 R70, R3 ;  /* 0x0000000300467308 */ /* 0x000aaa0000000800 */
[----:B----4-:R-:W-:Y:S02]  /*5aa0*/  F2FP.BF16.PACK_AB R4, R149, R129 ;  /* 0x000000819504723e */ /* 0x010fe400000010ff */
[----:B---3--:R-:W-:Y:S02]  /*5ab0*/  F2FP.BF16.PACK_AB R6, R148, R150 ;  /* 0x000000969406723e */ /* 0x008fe400000010ff */
[----:B------:R-:W-:-:S02]  /*5ac0*/  F2FP.BF16.PACK_AB R5, R147, R128 ;  /* 0x000000809305723e */ /* 0x000fc400000010ff */
[----:B------:R-:W-:Y:S01]  /*5ad0*/  F2FP.BF16.PACK_AB R7, R146, R145 ;  /* 0x000000919207723e */ /* 0x000fe200000010ff */
[----:B-----5:R-:W-:Y:S01]  /*5ae0*/  FFMA.FTZ R3, R202, c[0x0][0x2d0], -R2 ;  /* 0x0000b400ca037a23 */ /* 0x020fe20000010802 */
[----:B------:R-:W-:-:S05]  /*5af0*/  IADD3 R226, R226, -0x2, RZ ;  /* 0xfffffffee2e27810 */ /* 0x000fca0007ffe0ff */
[----:B--2---:R-:W-:Y:S01]  /*5b00*/  HMMA.16816.F32.BF16 R32, R4, R16, R32 ;  /* 0x000000100420723c */ /* 0x004fe20000041820 */
[----:B------:R-:W-:Y:S01]  /*5b10*/  FFMA.FTZ R2, R203, c[0x0][0x2d0], -R2 ;  /* 0x0000b400cb027a23 */ /* 0x000fe20000010802 */
[----:B------:R-:W-:Y:S01]  /*5b20*/  MUFU.EX2 R144, R3 ;  /* 0x0000000300907308 */ /* 0x000fe20000000800 */
[----:B------:R-:W-:-:S05]  /*5b30*/  F2FP.BF16.PACK_AB R132, R70, R69 ;  /* 0x000000454684723e */ /* 0x000fca00000010ff */
[C---:B------:R-:W-:Y:S01]  /*5b40*/  HMMA.16816.F32.BF16 R40, R4.reuse, R18, R40 ;  /* 0x000000120428723c */ /* 0x040fe20000041828 */
[----:B------:R-:W2:Y:S07]  /*5b50*/  LDSM.16.MT88.4 R16, [R208+0x3000] ;  /* 0x00300000d010783b */ /* 0x000eae0000004200 */
[C---:B------:R-:W-:Y:S08]  /*5b60*/  HMMA.16816.F32.BF16 R80, R4.reuse, R24, R80 ;  /* 0x000000180450723c */ /* 0x040ff00000041850 */
[C---:B------:R-:W-:Y:S01]  /*5b70*/  HMMA.16816.F32.BF16 R36, R4.reuse, R26, R100 ;  /* 0x0000001a0424723c */ /* 0x040fe20000041864 */
[----:B------:R-:W3:Y:S04]  /*5b80*/  LDSM.16.MT88.4 R24, [R209+0x7000] ;  /* 0x00700000d118783b */ /* 0x000ee80000004200 */
[----:B------:R-:W-:Y:S03]  /*5b90*/  LDSM.16.MT88.4 R100, [R210+0x3800] ;  /* 0x00380000d264783b */ /* 0x000fe60000004200 */
[C---:B-1----:R-:W-:Y:S08]  /*5ba0*/  HMMA.16816.F32.BF16 R96, R4.reuse, R12, R96 ;  /* 0x0000000c0460723c */ /* 0x042ff00000041860 */
[C---:B------:R-:W-:Y:S01]  /*5bb0*/  HMMA.16816.F32.BF16 R112, R4.reuse, R20, R76 ;  /* 0x000000140470723c */ /* 0x040fe2000004184c */
[----:B------:R-:W-:Y:S07]  /*5bc0*/  LDSM.16.MT88.4 R76, [R207+0x3800] ;  /* 0x00380000cf4c783b */ /* 0x000fee0000004200 */
[C---:B------:R-:W-:Y:S08]  /*5bd0*/  HMMA.16816.F32.BF16 R20, R4.reuse, R22, R72 ;  /* 0x000000160414723c */ /* 0x040ff00000041848 */
[C---:B--2---:R-:W-:Y:S08]  /*5be0*/  HMMA.16816.F32.BF16 R88, R4.reuse, R16, R104 ;  /* 0x000000100458723c */ /* 0x044ff00000041868 */
[C---:B------:R-:W-:Y:S01]  /*5bf0*/  HMMA.16816.F32.BF16 R64, R4.reuse, R18, R92 ;  /* 0x000000120440723c */ /* 0x040fe2000004185c */
[----:B------:R-:W1:Y:S04]  /*5c00*/  LDSM.16.MT88.4 R16, [R210+0x7000] ;  /* 0x00700000d210783b */ /* 0x000e680000004200 */
[----:B------:R-:W-:Y:S03]  /*5c10*/  LDSM.16.MT88.4 R92, [R208+0x3800] ;  /* 0x00380000d05c783b */ /* 0x000fe60000004200 */
[C---:B------:R-:W-:Y:S01]  /*5c20*/  HMMA.16816.F32.BF16 R104, R4.reuse, R14, R84 ;  /* 0x0000000e0468723c */ /* 0x040fe20000041854 */
[----:B------:R-:W2:Y:S04]  /*5c30*/  LDSM.16.MT88.4 R12, [R208+0x7000] ;  /* 0x00700000d00c783b */ /* 0x000ea80000004200 */
[----:B------:R-:W4:Y:S03]  /*5c40*/  LDSM.16.MT88.4 R84, [R209+0x3800] ;  /* 0x00380000d154783b */ /* 0x000f260000004200 */
[C---:B---3--:R-:W-:Y:S01]  /*5c50*/  HMMA.16816.F32.BF16 R60, R4.reuse, R24, R60 ;  /* 0x00000018043c723c */ /* 0x048fe2000004183c */
[----:B------:R3:W5:Y:S07]  /*5c60*/  MUFU.EX2 R25, R2 ;  /* 0x0000000200197308 */ /* 0x00076e0000000800 */
[----:B------:R-:W-:Y:S01]  /*5c70*/  HMMA.16816.F32.BF16 R56, R4, R26, R56 ;  /* 0x0000001a0438723c */ /* 0x000fe20000041838 */
[----:B---3--:R-:W-:Y:S01]  /*5c80*/  FFMA.FTZ R2, R172, c[0x0][0x2d0], -R0 ;  /* 0x0000b400ac027a23 */ /* 0x008fe20000010800 */
[----:B-----5:R-:W-:-:S03]  /*5c90*/  F2FP.BF16.PACK_AB R134, R25, R144 ;  /* 0x000000901986723e */ /* 0x020fc600000010ff */
[----:B------:R3:W-:Y:S03]  /*5ca0*/  MUFU.EX2 R24, R2 ;  /* 0x0000000200187308 */ /* 0x0007e60000000800 */
[C---:B-1----:R-:W-:Y:S08]  /*5cb0*/  HMMA.16816.F32.BF16 R48, R4.reuse, R16, R48 ;  /* 0x000000100430723c */ /* 0x042ff00000041830 */
[----:B--2---:R-:W-:Y:S01]  /*5cc0*/  HMMA.16816.F32.BF16 R52, R4, R12, R52 ;  /* 0x0000000c0434723c */ /* 0x004fe20000041834 */
[----:B---3--:R-:W-:-:S07]  /*5cd0*/  FFMA.FTZ R2, R173, c[0x0][0x2d0], -R0 ;  /* 0x0000b400ad027a23 */ /* 0x008fce0000010800 */
[C---:B------:R-:W-:Y:S01]  /*5ce0*/  HMMA.16816.F32.BF16 R44, R4.reuse, R14, R44 ;  /* 0x0000000e042c723c */ /* 0x040fe2000004182c */
[----:B------:R1:W2:Y:S01]  /*5cf0*/  MUFU.EX2 R11, R2 ;  /* 0x00000002000b7308 */ /* 0x0002a20000000800 */
[----:B------:R-:W-:Y:S06]  /*5d00*/  LDSM.16.MT88.4 R12, [R210+0x7800] ;  /* 0x00780000d20c783b */ /* 0x000fec0000004200 */
[----:B------:R-:W-:Y:S01]  /*5d10*/  HMMA.16816.F32.BF16 R28, R4, R18, R28 ;  /* 0x00000012041c723c */ /* 0x000fe2000004181c */
[----:B------:R-:W3:Y:S01]  /*5d20*/  LDL R5, [R1+0x3c] ;  /* 0x00003c0001057983 */ /* 0x000ee20000100800 */
[--C-:B-1----:R-:W-:Y:S01]  /*5d30*/  FFMA.FTZ R2, R175, c[0x0][0x2d0], -R0.reuse ;  /* 0x0000b400af027a23 */ /* 0x102fe20000010800 */
[----:B--2---:R-:W-:Y:S01]  /*5d40*/  F2FP.BF16.PACK_AB R133, R11, R24 ;  /* 0x000000180b85723e */ /* 0x004fe200000010ff */
[----:B------:R-:W-:-:S02]  /*5d50*/  FFMA.FTZ R0, R174, c[0x0][0x2d0], -R0 ;  /* 0x0000b400ae007a23 */ /* 0x000fc40000010800 */
[----:B------:R1:W-:Y:S08]  /*5d60*/  MUFU.EX2 R10, R2 ;  /* 0x00000002000a7308 */ /* 0x0003f00000000800 */
[----:B------:R2:W5:Y:S01]  /*5d70*/  MUFU.EX2 R9, R0 ;  /* 0x0000000000097308 */ /* 0x0005620000000800 */
[----:B-1----:R-:W-:Y:S02]  /*5d80*/  FADD.FTZ R2, R127, R126 ;  /* 0x0000007e7f027221 */ /* 0x002fe40000010000 */
[----:B------:R-:W-:Y:S02]  /*5d90*/  LDSM.16.MT88.4 R124, [R208+0x7800] ;  /* 0x00780000d07c783b */ /* 0x000fe40000004200 */
[----:B------:R-:W-:-:S02]  /*5da0*/  FADD.FTZ R2, R118, R2 ;  /* 0x0000000276027221 */ /* 0x000fc40000010000 */
[----:B--2---:R-:W-:Y:S01]  /*5db0*/  FADD.FTZ R0, R248, R247 ;  /* 0x000000f7f8007221 */ /* 0x004fe20000010000 */
[----:B-----5:R-:W-:Y:S01]  /*5dc0*/  F2FP.BF16.PACK_AB R135, R9, R10 ;  /* 0x0000000a0987723e */ /* 0x020fe200000010ff */
        /* <DEDUP_REMOVED lines=9> */
[----:B------:R-:W-:Y:S01]  /*5e60*/  FADD.FTZ R2, R243, R2 ;  /* 0x00000002f3027221 */ /* 0x000fe20000010000 */
[----:B------:R-:W1:Y:S01]  /*5e70*/  LDSM.16.MT88.4 R116, [R209+0x7800] ;  /* 0x00780000d174783b */ /* 0x000e620000004200 */
        /* <DEDUP_REMOVED lines=10> */
[----:B------:R-:W-:-:S04]  /*5f20*/  FADD.FTZ R0, R240, R0 ;  /* 0x00000000f0007221 */ /* 0x000fc80000010000 */
        /* <DEDUP_REMOVED lines=16> */
[----:B------:R-:W-:Y:S01]  /*6030*/  HMMA.16816.F32.BF16 R84, R132, R86, R36 ;  /* 0x000000568454723c */ /* 0x000fe20000041824 */
[----:B------:R-:W-:Y:S02]  /*6040*/  FADD.FTZ R0, R155, R0 ;  /* 0x000000009b007221 */ /* 0x000fe40000010000 */
[----:B------:R-:W-:Y:S02]  /*6050*/  FADD.FTZ R2, R220, R2 ;  /* 0x00000002dc027221 */ /* 0x000fe40000010000 */
[----:B------:R-:W-:Y:S02]  /*6060*/  FADD.FTZ R0, R122, R0 ;  /* 0x000000007a007221 */ /* 0x000fe40000010000 */
[----:B------:R-:W-:Y:S02]  /*6070*/  FADD.FTZ R2, R218, R2 ;  /* 0x00000002da027221 */ /* 0x000fe40000010000 */
[----:B------:R-:W-:-:S02]  /*6080*/  FADD.FTZ R0, R123, R0 ;  /* 0x000000007b007221 */ /* 0x000fc40000010000 */
[----:B------:R-:W-:Y:S02]  /*6090*/  FADD.FTZ R2, R121, R2 ;  /* 0x0000000279027221 */ /* 0x000fe40000010000 */
        /* <DEDUP_REMOVED lines=10> */
[----:B------:R-:W-:Y:S01]  /*6140*/  FADD.FTZ R2, R147, R2 ;  /* 0x0000000293027221 */ /* 0x000fe20000010000 */
[C---:B-1----:R-:W-:Y:S08]  /*6150*/  HMMA.16816.F32.BF16 R112, R132.reuse, R116, R60 ;  /* 0x000000748470723c */ /* 0x042ff0000004183c */
[C---:B------:R-:W-:Y:S08]  /*6160*/  HMMA.16816.F32.BF16 R120, R132.reuse, R124, R52 ;  /* 0x0000007c8478723c */ /* 0x040ff00000041834 */
[C---:B------:R-:W-:Y:S08]  /*6170*/  HMMA.16816.F32.BF16 R92, R132.reuse, R94, R64 ;  /* 0x0000005e845c723c */ /* 0x040ff00000041840 */
[C---:B------:R-:W-:Y:S08]  /*6180*/  HMMA.16816.F32.BF16 R108, R132.reuse, R110, R20 ;  /* 0x0000006e846c723c */ /* 0x040ff00000041814 */
[C---:B------:R-:W-:Y:S08]  /*6190*/  HMMA.16816.F32.BF16 R116, R132.reuse, R118, R56 ;  /* 0x000000768474723c */ /* 0x040ff00000041838 */
[C---:B------:R-:W-:Y:S08]  /*61a0*/  HMMA.16816.F32.BF16 R124, R132.reuse, R126, R44 ;  /* 0x0000007e847c723c */ /* 0x040ff0000004182c */
[C---:B------:R-:W-:Y:S08]  /*61b0*/  HMMA.16816.F32.BF16 R128, R132.reuse, R12, R48 ;  /* 0x0000000c8480723c */ /* 0x040ff00000041830 */
[----:B------:R-:W-:Y:S01]  /*61c0*/  HMMA.16816.F32.BF16 R132, R132, R14, R28 ;  /* 0x0000000e8484723c */ /* 0x000fe2000004181c */
[----:B---3--:R-:W-:Y:S01]  /*61d0*/  @P4 IMAD.HI.U32 R4, R5, c[0x0][0x2c8], RZ ;  /* 0x0000b20005044a27 */ /* 0x008fe200078e00ff */
[----:B------:R-:W-:-:S02]  /*61e0*/  MOV R0, R5 ;  /* 0x0000000500007202 */ /* 0x000fc40000000f00 */
[----:B------:R-:W-:Y:S02]  /*61f0*/  MOV R5, c[0x0][0x2ac] ;  /* 0x0000ab0000057a02 */ /* 0x000fe40000000f00 */
[----:B------:R-:W-:-:S03]  /*6200*/  @P4 SHF.R.U32.HI R0, RZ, c[0x0][0x2cc], R4 ;  /* 0x0000b300ff004a19 */ /* 0x000fc60000011604 */
[----:B------:R-:W-:-:S05]  /*6210*/  IMAD R5, R5, c[0x0][0x1d0], RZ ;  /* 0x0000740005057a24 */ /* 0x000fca00078e02ff */
[----:B------:R-:W-:Y:S01]  /*6220*/  IADD3 R0, R0, -c[0x0][0x168], R5 ;  /* 0x80005a0000007a10 */ /* 0x000fe20007ffe005 */
[----:B------:R-:W-:Y:S02]  /*6230*/  FADD.FTZ R4, R150, R3 ;  /* 0x0000000396047221 */ /* 0x000fe40000010000 */
[----:B------:R-:W-:Y:S01]  /*6240*/  FADD.FTZ R3, R145, R2 ;  /* 0x0000000291037221 */ /* 0x000fe20000010000 */
[----:B------:R-:W-:Y:S01]  /*6250*/  SHF.R.S32.HI R5, RZ, 0x1f, R0 ;  /* 0x0000001fff057819 */ /* 0x000fe20000011400 */
[----:B------:R-:W-:-:S03]  /*6260*/  FADD.FTZ R2, R148, R4 ;  /* 0x0000000494027221 */ /* 0x000fc60000010000 */
[----:B------:R-:W-:Y:S01]  /*6270*/  LEA.HI R5, R5, R0, RZ, 0x7 ;  /* 0x0000000005057211 */ /* 0x000fe200078f38ff */
[----:B------:R-:W-:Y:S02]  /*6280*/  FADD.FTZ R0, R146, R3 ;  /* 0x0000000392007221 */ /* 0x000fe40000010000 */
[----:B------:R-:W-:Y:S02]  /*6290*/  FADD.FTZ R2, R69, R2 ;  /* 0x0000000245027221 */ /* 0x000fe40000010000 */
[----:B------:R-:W-:Y:S02]  /*62a0*/  FADD.FTZ R0, R24, R0 ;  /* 0x0000000018007221 */ /* 0x000fe40000010000 */
[----:B------:R-:W-:Y:S02]  /*62b0*/  FADD.FTZ R2, R70, R2 ;  /* 0x0000000246027221 */ /* 0x000fe40000010000 */
[----:B------:R-:W-:Y:S01]  /*62c0*/  FADD.FTZ R0, R11, R0 ;  /* 0x000000000b007221 */ /* 0x000fe20000010000 */
[----:B------:R-:W-:Y:S01]  /*62d0*/  SHF.R.S32.HI R3, RZ, 0x7, R5 ;  /* 0x00000007ff037819 */ /* 0x000fe20000011405 */
[----:B------:R-:W-:-:S02]  /*62e0*/  FADD.FTZ R2, R144, R2 ;  /* 0x0000000290027221 */ /* 0x000fc40000010000 */
[----:B------:R-:W-:Y:S01]  /*62f0*/  FADD.FTZ R0, R10, R0 ;  /* 0x000000000a007221 */ /* 0x000fe20000010000 */
[----:B------:R-:W-:Y:S01]  /*6300*/  IMNMX R6, RZ, R3, !PT ;  /* 0x00000003ff067217 */ /* 0x000fe20007800200 */
[----:B------:R-:W-:Y:S02]  /*6310*/  FADD.FTZ R2, R25, R2 ;  /* 0x0000000219027221 */ /* 0x000fe40000010000 */
[----:B------:R-:W-:Y:S02]  /*6320*/  FADD.FTZ R0, R9, R0 ;  /* 0x0000000009007221 */ /* 0x000fe40000010000 */
[----:B------:R1:W-:Y:S04]  /*6330*/  STL [R1+0x4], R6 ;  /* 0x0000040601007387 */ /* 0x0003e80000100800 */
[----:B------:R1:W-:Y:S04]  /*6340*/  STL [R1+0xc], R0 ;  /* 0x00000c0001007387 */ /* 0x0003e80000100800 */
[----:B------:R1:W-:Y:S01]  /*6350*/  STL [R1+0x8], R2 ;  /* 0x0000080201007387 */ /* 0x0003e20000100800 */
[----:B------:R-:W-:Y:S11]  /*6360*/  ISETP.GE.AND P0, PT, R226, R6, PT ;  /* 0x00000006e200720c */ /* 0x000ff60003f06270 */
[----:B------:R-:W-:Y:S02]  /*6370*/  @!UPT UIADD3 URZ, URZ, URZ, URZ ;  /* 0x0000003f3f3ff290 */ /* 0x000fe4000fffe03f */
[----:B------:R-:W-:Y:S05]  /*6380*/  @!P0 BRA `(.L_x_468) ;  /* 0x00004c8000008947 */ /* 0x000fea0003800000 */
[----:B------:R-:W-:Y:S02]  /*6390*/  MOV R70, R8 ;  /* 0x0000000800467202 */ /* 0x000fe40000000f00 */
[----:B------:R-:W-:Y:S02]  /*63a0*/  MOV R69, R68 ;  /* 0x0000004400457202 */ /* 0x000fe40000000f00 */
.L_x_479:
[----:B------:R-:W-:Y:S04]  /*63b0*/  DEPBAR.LE SB0, 0x0 ;  /* 0x000080000000791a */ /* 0x000fe80000000000 */
[----:B------:R-:W-:Y:S01]  /*63c0*/  WARPSYNC 0xffffffff ;  /* 0xffffffff00007948 */ /* 0x000fe20003800000 */
[----:B------:R-:W-:Y:S01]  /*63d0*/  BAR.SYNC.DEFER_BLOCKING 0x0 ;  /* 0x0000000000007b1d */ /* 0x000fe20000010000 */
[----:B------:R-:W-:Y:S05]  /*63e0*/  ISETP.GE.AND P0, PT, R226, RZ, PT ;  /* 0x000000ffe200720c */ /* 0x000fea0003f06270 */
[----:B------:R2:W3:Y:S01]  /*63f0*/  LDSM.16.M88.4 R8, [R204] ;  /* 0x00000000cc08783b */ /* 0x0004e20000000200 */
[----:B------:R-:W-:Y:S03]  /*6400*/  BSSY B0, `(.L_x_469) ;  /* 0x0000055000007945 */ /* 0x000fe60003800000 */
[----:B------:R2:W4:Y:S04]  /*6410*/  LDSM.16.M88.4 R16, [R204+0x800] ;  /* 0x00080000cc10783b */ /* 0x0005280000000200 */
[----:B------:R2:W1:Y:S04]  /*6420*/  LDSM.16.M88.4 R24, [R204+0x1000] ;  /* 0x00100000cc18783b */ /* 0x0004680000000200 */
[----:B------:R2:W1:Y:S04]  /*6430*/  LDSM.16.M88.4 R32, [R204+0x1800] ;  /* 0x00180000cc20783b */ /* 0x0004680000000200 */
[----:B------:R2:W1:Y:S04]  /*6440*/  LDSM.16.M88.4 R40, [R204+0x2000] ;  /* 0x00200000cc28783b */ /* 0x0004680000000200 */
        /* <DEDUP_REMOVED lines=11> */
[----:B------:R-:W-:-:S05]  /*6500*/  @!P0 BRA `(.L_x_470) ;  /* 0x0000044000008947 */ /* 0x000fca0003800000 */
[----:B-1-34-:R-:W-:Y:S01]  /*6510*/  IMAD.WIDE.U32 R2, R222, c[0x0][0x208], RZ ;  /* 0x00008200de027a25 */ /* 0x01afe200078e00ff */
[----:B------:R-:W-:Y:S01]  /*6520*/  SHF.R.S32.HI R0, RZ, 0x1f, R222 ;  /* 0x0000001fff007819 */ /* 0x000fe200000114de */
[----:B------:R-:W3:Y:S01]  /*6530*/  LDL.64 R6, [R1+0x28] ;  /* 0x0000280001067983 */ /* 0x000ee20000100a00 */
[----:B------:R-:W-:Y:S01]  /*6540*/  SHF.R.S32.HI R4, RZ, 0x1f, R221 ;  /* 0x0000001fff047819 */ /* 0x000fe200000114dd */
[----:B------:R-:W-:Y:S02]  /*6550*/  IMAD.SHL.U32 R30, R241, 0x2, RZ ;  /* 0x00000002f11e7824 */ /* 0x000fe400078e00ff */
[----:B------:R-:W-:Y:S02]  /*6560*/  IMAD R0, R0, c[0x0][0x208], RZ ;  /* 0x0000820000007a24 */ /* 0x000fe400078e02ff */
[----:B------:R-:W4:Y:S01]  /*6570*/  LDL R5, [R1+0x38] ;  /* 0x0000380001057983 */ /* 0x000f220000100800 */
[----:B------:R-:W-:Y:S02]  /*6580*/  IMAD R4, R4, c[0x0][0x218], RZ ;  /* 0x0000860004047a24 */ /* 0x000fe400078e02ff */
[----:B------:R-:W-:Y:S02]  /*6590*/  IMAD R0, R222, c[0x0][0x20c], R0 ;  /* 0x00008300de007a24 */ /* 0x000fe400078e0200 */
[----:B------:R-:W-:Y:S02]  /*65a0*/  IMAD R4, R221, c[0x0][0x21c], R4 ;  /* 0x00008700dd047a24 */ /* 0x000fe400078e0204 */
[----:B------:R-:W-:Y:S02]  /*65b0*/  IMAD.IADD R3, R3, 0x1, R0 ;  /* 0x0000000103037824 */ /* 0x000fe400078e0200 */
[----:B------:R-:W-:Y:S02]  /*65c0*/  IMAD.SHL.U32 R28, R228, 0x2, RZ ;  /* 0x00000002e41c7824 */ /* 0x000fe400078e00ff */
[----:B------:R-:W-:Y:S05]  /*65d0*/  IMAD.WIDE.U32 R2, R221, c[0x0][0x218], R2 ;  /* 0x00008600dd027a25 */ /* 0x000fea00078e0002 */
[----:B---3--:R-:W-:Y:S02]  /*65e0*/  IADD3 R0, P0, R6, R2, RZ ;  /* 0x0000000206007210 */ /* 0x008fe40007f1e0ff */
[----:B------:R-:W-:Y:S02]  /*65f0*/  SHF.R.S32.HI R6, RZ, 0x1f, R241 ;  /* 0x0000001fff067819 */ /* 0x000fe400000114f1 */
[----:B----4-:R-:W-:Y:S02]  /*6600*/  IADD3.X R2, R5, R3, R4, P0, !PT ;  /* 0x0000000305027210 */ /* 0x010fe400007fe404 */
[C---:B------:R-:W-:Y:S02]  /*6610*/  LEA R4, P0, R0.reuse, c[0x0][0x1f8], 0x1 ;  /* 0x00007e0000047a11 */ /* 0x040fe400078008ff */
[----:B------:R-:W-:Y:S02]  /*6620*/  SHF.R.S32.HI R5, RZ, 0x1f, R228 ;  /* 0x0000001fff057819 */ /* 0x000fe400000114e4 */
[----:B------:R-:W-:Y:S02]  /*6630*/  SHF.L.U64.HI R6, R241, 0x1, R6 ;  /* 0x00000001f1067819 */ /* 0x000fe40000010206 */
[----:B------:R-:W-:Y:S02]  /*6640*/  LEA.HI.X R0, R0, c[0x0][0x1fc], R2, 0x1, P0 ;  /* 0x00007f0000007a11 */ /* 0x000fe400000f0c02 */
[----:B------:R-:W-:Y:S01]  /*6650*/  SHF.L.U64.HI R5, R228, 0x1, R5 ;  /* 0x00000001e4057819 */ /* 0x000fe20000010205 */
[----:B------:R-:W-:-:S05]  /*6660*/  BRA.DIV ~URZ, `(.L_x_471) ;  /* 0x0000be827f007947 */ /* 0x000fca000b800000 */
[----:B------:R1:W3:Y:S02]  /*6670*/  SHFL.IDX PT, R7, R0, RZ, 0x181f ;  /* 0x00181fff00077589 */ /* 0x0002e400000e0000 */
.L_x_524:
[----:B------:R-:W-:-:S05]  /*6680*/  BRA.DIV ~URZ, `(.L_x_472) ;  /* 0x0000bed27f007947 */ /* 0x000fca000b800000 */
[----:B------:R-:W4:Y:S01]  /*6690*/  SHFL.IDX PT, R2, R4, RZ, 0x181f ;  /* 0x00181fff04027589 */ /* 0x000f2200000e0000 */
[----:B------:R-:W-:Y:S02]  /*66a0*/  ISETP.GE.AND P2, PT, R228, c[0x0][0x1d4], PT ;  /* 0x00007500e4007a0c */ /* 0x000fe40003f46270 */
[----:B------:R-:W-:Y:S01]  /*66b0*/  ISETP.GE.AND P0, PT, R241, c[0x0][0x1d4], PT ;  /* 0x00007500f1007a0c */ /* 0x000fe20003f06270 */
[----:B------:R-:W5:Y:S04]  /*66c0*/  SHFL.IDX PT, R14, R4, 0x1, 0x181f ;  /* 0x00381f00040e7f89 */ /* 0x000f6800000e0000 */
[----:B------:R-:W1:Y:S04]  /*66d0*/  SHFL.IDX PT, R15, R0, 0x1, 0x181f ;  /* 0x00381f00000f7f89 */ /* 0x000e6800000e0000 */
[----:B------:R-:W2:Y:S04]  /*66e0*/  SHFL.IDX PT, R22, R4, 0x2, 0x181f ;  /* 0x00581f0004167f89 */ /* 0x000ea800000e0000 */
[----:B------:R-:W3:Y:S01]  /*66f0*/  SHFL.IDX PT, R23, R0, 0x2, 0x181f ;  /* 0x00581f0000177f89 */ /* 0x000ee200000e0000 */
[C---:B----4-:R-:W-:Y:S02]  /*6700*/  IADD3 R12, P6, R2.reuse, R28, RZ ;  /* 0x0000001c020c7210 */ /* 0x050fe40007fde0ff */
[----:B------:R-:W-:Y:S03]  /*6710*/  IADD3 R2, P5, R2, R30, RZ ;  /* 0x0000001e02027210 */ /* 0x000fe60007fbe0ff */
[C-C-:B---3--:R-:W-:Y:S01]  /*6720*/  IMAD.X R13, R7.reuse, 0x1, R5.reuse, P6 ;  /* 0x00000001070d7824 */ /* 0x148fe200030e0605 */
[C---:B-----5:R-:W-:Y:S01]  /*6730*/  IADD3 R20, P6, R14.reuse, R28, RZ ;  /* 0x0000001c0e147210 */ /* 0x060fe20007fde0ff */
[--C-:B------:R-:W-:Y:S01]  /*6740*/  IMAD.X R3, R7, 0x1, R6.reuse, P5 ;  /* 0x0000000107037824 */ /* 0x100fe200028e0606 */
[----:B------:R-:W-:Y:S02]  /*6750*/  IADD3 R14, P5, R14, R30, RZ ;  /* 0x0000001e0e0e7210 */ /* 0x000fe40007fbe0ff */
[----:B------:R2:W-:Y:S01]  /*6760*/  LDGSTS.E.BYPASS.LTC128B.128 [R219+0x100], [R12.64], !P2 ;  /* 0x001000000cdb7fae */ /* 0x0005e2000d101d46 */
[C-C-:B-1----:R-:W-:Y:S01]  /*6770*/  IMAD.X R21, R15.reuse, 0x1, R5.reuse, P6 ;  /* 0x000000010f157824 */ /* 0x142fe200030e0605 */
[----:B------:R-:W-:Y:S01]  /*6780*/  SEL R7, RZ, 0x10, P0 ;  /* 0x00000010ff077807 */ /* 0x000fe20000000000 */
[--C-:B------:R-:W-:Y:S01]  /*6790*/  IMAD.X R15, R15, 0x1, R6.reuse, P5 ;  /* 0x000000010f0f7824 */ /* 0x100fe200028e0606 */
[----:B------:R1:W-:Y:S04]  /*67a0*/  LDGSTS.E.BYPASS.LTC128B.128 [R219+0x4100], [R2.64], !P0 ;  /* 0x0410000002db7fae */ /* 0x0003e8000c101d46 */
[----:B------:R3:W-:Y:S04]  /*67b0*/  LDGSTS.E.BYPASS.LTC128B.128 [R219+0x1100], [R20.64], !P2 ;  /* 0x0110000014db7fae */ /* 0x0007e8000d101d46 */
[----:B------:R4:W-:Y:S01]  /*67c0*/  LDGSTS.E.BYPASS.LTC128B.128 [R219+0x5100], [R14.64], !P0 ;  /* 0x051000000edb7fae */ /* 0x0009e2000c101d46 */
[C---:B--2---:R-:W-:Y:S02]  /*67d0*/  IADD3 R12, P6, R22.reuse, R28, RZ ;  /* 0x0000001c160c7210 */ /* 0x044fe40007fde0ff */
[----:B-1----:R-:W-:Y:S03]  /*67e0*/  IADD3 R2, P5, R22, R30, RZ ;  /* 0x0000001e16027210 */ /* 0x002fe60007fbe0ff */
[C---:B------:R-:W-:Y:S02]  /*67f0*/  IMAD.X R13, R23.reuse, 0x1, R5, P6 ;  /* 0x00000001170d7824 */ /* 0x040fe400030e0605 */
[----:B------:R-:W-:Y:S03]  /*6800*/  IMAD.X R3, R23, 0x1, R6, P5 ;  /* 0x0000000117037824 */ /* 0x000fe600028e0606 */
[----:B------:R1:W-:Y:S04]  /*6810*/  LDGSTS.E.BYPASS.LTC128B.128 [R219+0x2100], [R12.64], !P2 ;  /* 0x021000000cdb7fae */ /* 0x0003e8000d101d46 */
[----:B----4-:R3:W2:Y:S04]  /*6820*/  SHFL.IDX PT, R14, R0, 0x3, 0x181f ;  /* 0x00781f00000e7f89 */ /* 0x0106a800000e0000 */
[----:B------:R3:W4:Y:S04]  /*6830*/  SHFL.IDX PT, R0, R4, 0x3, 0x181f ;  /* 0x00781f0004007f89 */ /* 0x00072800000e0000 */
[----:B------:R3:W-:Y:S01]  /*6840*/  LDGSTS.E.BYPASS.LTC128B.128 [R219+0x6100], [R2.64], !P0 ;  /* 0x0610000002db7fae */ /* 0x0007e2000c101d46 */
[----:B-1----:R-:W-:Y:S04]  /*6850*/  SEL R12, RZ, 0x10, P2 ;  /* 0x00000010ff0c7807 */ /* 0x002fe80001000000 */
.L_x_525:
[----:B---3--:R-:W-:Y:S02]  /*6860*/  IADD3 R4, -R12, 0x10, RZ ;  /* 0x000000100c047810 */ /* 0x008fe40007ffe1ff */
[C---:B------:R-:W-:Y:S02]  /*6870*/  IADD3 R2, -R7.reuse, 0x10, RZ ;  /* 0x0000001007027810 */ /* 0x040fe40007ffe1ff */
[----:B------:R-:W-:Y:S02]  /*6880*/  LOP3.LUT R4, R4, 0xf, RZ, 0xc0, !PT ;  /* 0x0000000f04047812 */ /* 0x000fe400078ec0ff */
[----:B------:R-:W-:Y:S02]  /*6890*/  ISETP.NE.U32.AND P6, PT, R12, RZ, PT ;  /* 0x000000ff0c00720c */ /* 0x000fe40003fc5070 */
[----:B----4-:R-:W-:Y:S02]  /*68a0*/  IADD3 R4, P2, P0, R4, R0, R28 ;  /* 0x0000000004047210 */ /* 0x010fe4000785e01c */
[----:B------:R-:W-:Y:S02]  /*68b0*/  LOP3.LUT R2, R2, 0xf, RZ, 0xc0, !PT ;  /* 0x0000000f02027812 */ /* 0x000fe400078ec0ff */
[----:B------:R-:W-:Y:S02]  /*68c0*/  ISETP.NE.U32.AND P5, PT, R7, RZ, PT ;  /* 0x000000ff0700720c */ /* 0x000fe40003fa5070 */
[----:B--2---:R-:W-:Y:S02]  /*68d0*/  IADD3.X R5, RZ, R14, R5, P2, P0 ;  /* 0x0000000eff057210 */ /* 0x004fe400017e0405 */
[----:B------:R-:W-:Y:S03]  /*68e0*/  IADD3 R2, P2, P0, R2, R0, R30 ;  /* 0x0000000002027210 */ /* 0x000fe6000785e01e */
[----:B------:R-:W-:Y:S01]  /*68f0*/  @!PT LDS RZ, [RZ] ;  /* 0x00000000fffff984 */ /* 0x000fe20000000800 */
[----:B------:R-:W-:Y:S01]  /*6900*/  @!PT LDS RZ, [RZ] ;  /* 0x00000000fffff984 */ /* 0x000fe20000000800 */
[----:B------:R-:W-:Y:S01]  /*6910*/  @!PT LDS RZ, [RZ] ;  /* 0x00000000fffff984 */ /* 0x000fe20000000800 */
[----:B------:R1:W-:Y:S01]  /*6920*/  LDGSTS.E.BYPASS.LTC128B.128.ZFILL [R219+0x3100], [R4.64], P6 ;  /* 0x0310000004db7fae */ /* 0x0003e2000b141d46 */
[----:B------:R-:W-:Y:S05]  /*6930*/  IADD3.X R3, RZ, R14, R6, P2, P0 ;  /* 0x0000000eff037210 */ /* 0x000fea00017e0406 */
[----:B------:R1:W-:Y:S04]  /*6940*/  LDGSTS.E.BYPASS.LTC128B.128.ZFILL [R219+0x7100], [R2.64], P5 ;  /* 0x0710000002db7fae */ /* 0x0003e8000a941d46 */
.L_x_470:
[----:B---34-:R-:W-:Y:S05]  /*6950*/  BSYNC B0 ;  /* 0x0000000000007941 */ /* 0x018fea0003800000 */
.L_x_469:
[----:B------:R-:W0:Y:S01]  /*6960*/  LDGDEPBAR ;  /* 0x00000000000079af */ /* 0x000e220000000000 */
[----:B------:R-:W-:Y:S01]  /*6970*/  WARPSYNC 0xffffffff ;  /* 0xffffffff00007948 */ /* 0x000fe20003800000 */
[C---:B-1----:R-:W-:Y:S01]  /*6980*/  HMMA.16816.F32.BF16 R4, R136.reuse, R8, RZ ;  /* 0x000000088804723c */ /* 0x042fe200000418ff */
[----:B------:R-:W-:Y:S02]  /*6990*/  BSSY B0, `(.L_x_473) ;  /* 0x0000189000007945 */ /* 0x000fe40003800000 */
[----:B------:R-:W-:Y:S05]  /*69a0*/  ISETP.GE.AND P0, PT, R226, 0x1, PT ;  /* 0x00000001e200780c */ /* 0x000fea0003f06270 */
[C---:B------:R-:W-:Y:S08]  /*69b0*/  HMMA.16816.F32.BF16 R8, R136.reuse, R10, RZ ;  /* 0x0000000a8808723c */ /* 0x040ff000000418ff */
        /* <DEDUP_REMOVED lines=16> */
[----:B------:R-:W1:Y:S07]  /*6ac0*/  LDSM.16.M88.4 R144, [R206] ;  /* 0x00000000ce90783b */ /* 0x000e6e0000000200 */
        /* <DEDUP_REMOVED lines=11> */
[----:B------:R-:W2:Y:S07]  /*6b80*/  LDSM.16.M88.4 R160, [R206+0x2000] ;  /* 0x00200000cea0783b */ /* 0x000eae0000000200 */
[C---:B------:R-:W-:Y:S08]  /*6b90*/  HMMA.16816.F32.BF16 R44, R140.reuse, R164, R44 ;  /* 0x000000a48c2c723c */ /* 0x040ff0000004182c */
[C---:B------:R-:W-:Y:S01]  /*6ba0*/  HMMA.16816.F32.BF16 R48, R140.reuse, R166, R48 ;  /* 0x000000a68c30723c */ /* 0x040fe20000041830 */
[----:B------:R-:W2:Y:S07]  /*6bb0*/  LDSM.16.M88.4 R164, [R206+0x2800] ;  /* 0x00280000cea4783b */ /* 0x000eae0000000200 */
[C---:B------:R-:W-:Y:S08]  /*6bc0*/  HMMA.16816.F32.BF16 R52, R140.reuse, R168, R52 ;  /* 0x000000a88c34723c */ /* 0x040ff00000041834 */
[C---:B------:R-:W-:Y:S01]  /*6bd0*/  HMMA.16816.F32.BF16 R56, R140.reuse, R170, R56 ;  /* 0x000000aa8c38723c */ /* 0x040fe20000041838 */
[----:B------:R-:W-:Y:S07]  /*6be0*/  LDSM.16.M88.4 R168, [R205+-0x3000] ;  /* 0xffd00000cda8783b */ /* 0x000fee0000000200 */
[C---:B------:R-:W-:Y:S08]  /*6bf0*/  HMMA.16816.F32.BF16 R60, R140.reuse, R172, R60 ;  /* 0x000000ac8c3c723c */ /* 0x040ff0000004183c */
[----:B------:R-:W-:Y:S08]  /*6c00*/  HMMA.16816.F32.BF16 R64, R140, R174, R64 ;  /* 0x000000ae8c40723c */ /* 0x000ff00000041840 */
[C---:B-1----:R-:W-:Y:S08]  /*6c10*/  HMMA.16816.F32.BF16 R4, R176.reuse, R144, R4 ;  /* 0x00000090b004723c */ /* 0x042ff00000041804 */
[C---:B------:R-:W-:Y:S01]  /*6c20*/  HMMA.16816.F32.BF16 R8, R176.reuse, R146, R8 ;  /* 0x00000092b008723c */ /* 0x040fe20000041808 */
[----:B------:R-:W1:Y:S07]  /*6c30*/  LDSM.16.M88.4 R144, [R206+0x3000] ;  /* 0x00300000ce90783b */ /* 0x000e6e0000000200 */
[C---:B---3--:R-:W-:Y:S08]  /*6c40*/  HMMA.16816.F32.BF16 R12, R176.reuse, R148, R12 ;  /* 0x00000094b00c723c */ /* 0x048ff0000004180c */
[C---:B------:R-:W-:Y:S01]  /*6c50*/  HMMA.16816.F32.BF16 R16, R176.reuse, R150, R16 ;  /* 0x00000096b010723c */ /* 0x040fe20000041810 */
[----:B------:R-:W3:Y:S07]  /*6c60*/  LDSM.16.M88.4 R148, [R206+0x3800] ;  /* 0x00380000ce94783b */ /* 0x000eee0000000200 */
[C---:B----4-:R-:W-:Y:S08]  /*6c70*/  HMMA.16816.F32.BF16 R20, R176.reuse, R152, R20 ;  /* 0x00000098b014723c */ /* 0x050ff00000041814 */
[C---:B------:R-:W-:Y:S01]  /*6c80*/  HMMA.16816.F32.BF16 R24, R176.reuse, R154, R24 ;  /* 0x0000009ab018723c */ /* 0x040fe20000041818 */
[----:B------:R-:W4:Y:S07]  /*6c90*/  LDSM.16.M88.4 R152, [R205+-0x4000] ;  /* 0xffc00000cd98783b */ /* 0x000f2e0000000200 */
[C---:B-----5:R-:W-:Y:S08]  /*6ca0*/  HMMA.16816.F32.BF16 R28, R176.reuse, R156, R28 ;  /* 0x0000009cb01c723c */ /* 0x060ff0000004181c */
[C---:B------:R-:W-:Y:S01]  /*6cb0*/  HMMA.16816.F32.BF16 R32, R176.reuse, R158, R32 ;  /* 0x0000009eb020723c */ /* 0x040fe20000041820 */
[----:B------:R-:W5:Y:S07]  /*6cc0*/  LDSM.16.M88.4 R156, [R205+-0x3800] ;  /* 0xffc80000cd9c783b */ /* 0x000f6e0000000200 */
[C---:B--2---:R-:W-:Y:S08]  /*6cd0*/  HMMA.16816.F32.BF16 R36, R176.reuse, R160, R36 ;  /* 0x000000a0b024723c */ /* 0x044ff00000041824 */
[C---:B------:R-:W-:Y:S01]  /*6ce0*/  HMMA.16816.F32.BF16 R40, R176.reuse, R162, R40 ;  /* 0x000000a2b028723c */ /* 0x040fe20000041828 */
[----:B------:R-:W2:Y:S07]  /*6cf0*/  LDSM.16.M88.4 R160, [R205+-0x2800] ;  /* 0xffd80000cda0783b */ /* 0x000eae0000000200 */
[C---:B------:R-:W-:Y:S08]  /*6d00*/  HMMA.16816.F32.BF16 R44, R176.reuse, R164, R44 ;  /* 0x000000a4b02c723c */ /* 0x040ff0000004182c */
[C---:B------:R-:W-:Y:S01]  /*6d10*/  HMMA.16816.F32.BF16 R48, R176.reuse, R166, R48 ;  /* 0x000000a6b030723c */ /* 0x040fe20000041830 */
[----:B------:R-:W2:Y:S07]  /*6d20*/  LDSM.16.M88.4 R164, [R205+-0x2000] ;  /* 0xffe00000cda4783b */ /* 0x000eae0000000200 */
[C---:B-1----:R-:W-:Y:S08]  /*6d30*/  HMMA.16816.F32.BF16 R52, R176.reuse, R144, R52 ;  /* 0x00000090b034723c */ /* 0x042ff00000041834 */
[C---:B------:R-:W-:Y:S01]  /*6d40*/  HMMA.16816.F32.BF16 R56, R176.reuse, R146, R56 ;  /* 0x00000092b038723c */ /* 0x040fe20000041838 */
[----:B------:R-:W1:Y:S07]  /*6d50*/  LDSM.16.M88.4 R144, [R205+-0x1800] ;  /* 0xffe80000cd90783b */ /* 0x000e6e0000000200 */
[C---:B---3--:R-:W-:Y:S08]  /*6d60*/  HMMA.16816.F32.BF16 R60, R176.reuse, R148, R60 ;  /* 0x00000094b03c723c */ /* 0x048ff0000004183c */
[----:B------:R-:W-:Y:S01]  /*6d70*/  HMMA.16816.F32.BF16 R64, R176, R150, R64 ;  /* 0x00000096b040723c */ /* 0x000fe20000041840 */
[----:B------:R-:W3:Y:S07]  /*6d80*/  LDSM.16.M88.4 R148, [R205+-0x1000] ;  /* 0xfff00000cd94783b */ /* 0x000eee0000000200 */
[C---:B----4-:R-:W-:Y:S08]  /*6d90*/  HMMA.16816.F32.BF16 R4, R180.reuse, R152, R4 ;  /* 0x00000098b404723c */ /* 0x050ff00000041804 */
[C---:B------:R-:W-:Y:S01]  /*6da0*/  HMMA.16816.F32.BF16 R8, R180.reuse, R154, R8 ;  /* 0x0000009ab408723c */ /* 0x040fe20000041808 */
[----:B------:R-:W4:Y:S07]  /*6db0*/  LDSM.16.M88.4 R152, [R205+-0x800] ;  /* 0xfff80000cd98783b */ /* 0x000f2e0000000200 */
        /* <DEDUP_REMOVED lines=16> */
[C---:B------:R-:W-:Y:S01]  /*6ec0*/  HMMA.16816.F32.BF16 R56, R180.reuse, R150, R56 ;  /* 0x00000096b438723c */ /* 0x040fe20000041838 */
[----:B------:R-:W3:Y:S07]  /*6ed0*/  LDSM.16.M88.4 R148, [R204+0x6800] ;  /* 0x00680000cc94783b */ /* 0x000eee0000000200 */
[C---:B----4-:R-:W-:Y:S08]  /*6ee0*/  HMMA.16816.F32.BF16 R60, R180.reuse, R152, R60 ;  /* 0x00000098b43c723c */ /* 0x050ff0000004183c */
[----:B------:R-:W-:Y:S01]  /*6ef0*/  HMMA.16816.F32.BF16 R64, R180, R154, R64 ;  /* 0x0000009ab440723c */ /* 0x000fe20000041840 */
[----:B------:R-:W4:Y:S07]  /*6f00*/  LDSM.16.M88.4 R152, [R204+0x7000] ;  /* 0x00700000cc98783b */ /* 0x000f2e0000000200 */
[C---:B-----5:R-:W-:Y:S08]  /*6f10*/  HMMA.16816.F32.BF16 R4, R184.reuse, R156, R4 ;  /* 0x0000009cb804723c */ /* 0x060ff00000041804 */
[C---:B------:R-:W-:Y:S01]  /*6f20*/  HMMA.16816.F32.BF16 R8, R184.reuse, R158, R8 ;  /* 0x0000009eb808723c */ /* 0x040fe20000041808 */
[----:B------:R-:W5:Y:S07]  /*6f30*/  LDSM.16.M88.4 R156, [R204+0x7800] ;  /* 0x00780000cc9c783b */ /* 0x000f6e0000000200 */
        /* <DEDUP_REMOVED lines=18> */
[C---:B-----5:R-:W-:Y:S08]  /*7060*/  HMMA.16816.F32.BF16 R60, R184.reuse, R156, R60 ;  /* 0x0000009cb83c723c */ /* 0x060ff0000004183c */
[----:B------:R-:W-:Y:S01]  /*7070*/  HMMA.16816.F32.BF16 R64, R184, R158, R64 ;  /* 0x0000009eb840723c */ /* 0x000fe20000041840 */
        /* <DEDUP_REMOVED lines=30> */
[----:B------:R-:W2:Y:S07]  /*7260*/  LDSM.16.M88.4 R164, [R205] ;  /* 0x00000000cda4783b */ /* 0x000eae0000000200 */
[C---:B-1----:R-:W-:Y:S08]  /*7270*/  HMMA.16816.F32.BF16 R20, R192.reuse, R144, R20 ;  /* 0x00000090c014723c */ /* 0x042ff00000041814 */
[C---:B------:R-:W-:Y:S01]  /*7280*/  HMMA.16816.F32.BF16 R24, R192.reuse, R146, R24 ;  /* 0x00000092c018723c */ /* 0x040fe20000041818 */
[----:B------:R-:W1:Y:S07]  /*7290*/  LDSM.16.M88.4 R144, [R205+0x800] ;  /* 0x00080000cd90783b */ /* 0x000e6e0000000200 */
[C---:B---3--:R-:W-:Y:S08]  /*72a0*/  HMMA.16816.F32.BF16 R28, R192.reuse, R148, R28 ;  /* 0x00000094c01c723c */ /* 0x048ff0000004181c */
[C---:B------:R-:W-:Y:S08]  /*72b0*/  HMMA.16816.F32.BF16 R32, R192.reuse, R150, R32 ;  /* 0x00000096c020723c */ /* 0x040ff00000041820 */
[C---:B----4-:R-:W-:Y:S08]  /*72c0*/  HMMA.16816.F32.BF16 R36, R192.reuse, R152, R36 ;  /* 0x00000098c024723c */ /* 0x050ff00000041824 */
[C---:B------:R-:W-:Y:S08]  /*72d0*/  HMMA.16816.F32.BF16 R40, R192.reuse, R154, R40 ;  /* 0x0000009ac028723c */ /* 0x040ff00000041828 */
[C---:B-----5:R-:W-:Y:S08]  /*72e0*/  HMMA.16816.F32.BF16 R44, R192.reuse, R156, R44 ;  /* 0x0000009cc02c723c */ /* 0x060ff0000004182c */
[C---:B------:R-:W-:Y:S08]  /*72f0*/  HMMA.16816.F32.BF16 R48, R192.reuse, R158, R48 ;  /* 0x0000009ec030723c */ /* 0x040ff00000041830 */
[C---:B--2---:R-:W-:Y:S08]  /*7300*/  HMMA.16816.F32.BF16 R52, R192.reuse, R160, R52 ;  /* 0x000000a0c034723c */ /* 0x044ff00000041834 */
        /* <DEDUP_REMOVED lines=100> */
[----:B--2---:R-:W-:Y:S01]  /*7950*/  FMUL.FTZ R20, R57, c[0x0][0x320] ;  /* 0x0000c80039147a20 */ /* 0x004fe20000410000 */
        /* <DEDUP_REMOVED lines=14> */
[----:B------:R-:W-:Y:S02]  /*7a40*/  FMUL.FTZ R16, R65, c[0x0][0x320] ;  /* 0x0000c80041107a20 */ /* 0x000fe40000410000 */
[----:B------:R-:W-:Y:S01]  /*7a50*/  FMUL.FTZ R66, R66, c[0x0][0x320] ;  /* 0x0000c80042427a20 */ /* 0x000fe20000410000 */
[----:B------:R-:W1:Y:S01]  /*7a60*/  MUFU.TANH R31, R31 ;  /* 0x0000001f001f7308 */ /* 0x000e620000002400 */
[----:B------:R-:W-:Y:S09]  /*7a70*/  FMUL.FTZ R67, R67, c[0x0][0x320] ;  /* 0x0000c80043437a20 */ /* 0x000ff20000410000 */
[----:B------:R2:W1:Y:S10]  /*7a80*/  MUFU.TANH R27, R32 ;  /* 0x00000020001b7308 */ /* 0x0004740000002400 */
[----:B------:R-:W1:Y:S10]  /*7a90*/  MUFU.TANH R33, R33 ;  /* 0x0000002100217308 */ /* 0x000e740000002400 */
[----:B------:R-:W1:Y:S10]  /*7aa0*/  MUFU.TANH R34, R34 ;  /* 0x0000002200227308 */ /* 0x000e740000002400 */
[----:B------:R-:W1:Y:S10]  /*7ab0*/  MUFU.TANH R35, R35 ;  /* 0x0000002300237308 */ /* 0x000e740000002400 */
        /* <DEDUP_REMOVED lines=33> */
[----:B--234-:R-:W-:Y:S01]  /*7cd0*/  IMAD.MOV.U32 R221, RZ, RZ, RZ ;  /* 0x000000ffffdd7224 */ /* 0x01cfe200078e00ff */
[----:B------:R-:W2:Y:S01]  /*7ce0*/  LDL R2, [R1+0x14] ;  /* 0x0000140001027983 */ /* 0x000ea20000100800 */
[----:B------:R-:W-:Y:S02]  /*7cf0*/  IMAD.SHL.U32 R24, R241, 0x2, RZ ;  /* 0x00000002f1187824 */ /* 0x000fe400078e00ff */
[----:B------:R-:W-:Y:S01]  /*7d00*/  IMAD.SHL.U32 R22, R228, 0x2, RZ ;  /* 0x00000002e4167824 */ /* 0x000fe200078e00ff */
[----:B------:R-:W3:Y:S04]  /*7d10*/  LDL R0, [R1+0x10] ;  /* 0x0000100001007983 */ /* 0x000ee80000100800 */
[----:B------:R-:W4:Y:S04]  /*7d20*/  LDL.64 R224, [R1+0x20] ;  /* 0x0000200001e07983 */ /* 0x000f280000100a00 */
[----:B------:R-:W5:Y:S04]  /*7d30*/  LDL R201, [R1+0x34] ;  /* 0x0000340001c97983 */ /* 0x000f680000100800 */
[----:B------:R-:W4:Y:S04]  /*7d40*/  LDL.64 R202, [R1+0x18] ;  /* 0x0000180001ca7983 */ /* 0x000f280000100a00 */
[----:B------:R-:W5:Y:S01]  /*7d50*/  LDL R200, [R1+0x30] ;  /* 0x0000300001c87983 */ /* 0x000f620000100800 */
[----:B--2---:R-:W-:Y:S05]  /*7d60*/  IMAD R2, R226, 0x80, R2 ;  /* 0x00000080e2027824 */ /* 0x004fea00078e0202 */
[----:B---3--:R-:W-:Y:S05]  /*7d70*/  IADD3 R2, R2, -0x80, R0 ;  /* 0xffffff8002027810 */ /* 0x008fea0007ffe000 */
[----:B------:R-:W-:Y:S04]  /*7d80*/  @P3 IMAD.HI.U32 R3, R2, c[0x0][0x2bc], RZ ;  /* 0x0000af0002033a27 */ /* 0x000fe800078e00ff */
[----:B------:R-:W-:Y:S01]  /*7d90*/  IMAD.MOV.U32 R0, RZ, RZ, R2 ;  /* 0x000000ffff007224 */ /* 0x000fe200078e0002 */
[----:B------:R-:W-:Y:S04]  /*7da0*/  @P3 SHF.R.U32.HI R0, RZ, c[0x0][0x2c0], R3 ;  /* 0x0000b000ff003a19 */ /* 0x000fe80000011603 */
[C---:B----4-:R-:W-:Y:S04]  /*7db0*/  @!P1 IADD3 R3, P0, R0.reuse, R224, RZ ;  /* 0x000000e000039210 */ /* 0x050fe80007f1e0ff */
[----:B-----5:R-:W-:Y:S01]  /*7dc0*/  @!P1 LEA.HI.X.SX32 R5, R0, R201, 0x1, P0 ;  /* 0x000000c900059211 */ /* 0x020fe200000f0eff */
[----:B------:R-:W-:Y:S01]  /*7dd0*/  IMAD.MOV R0, RZ, RZ, -R0 ;  /* 0x000000ffff007224 */ /* 0x000fe200078e0a00 */
[C---:B------:R-:W-:Y:S02]  /*7de0*/  @!P1 LEA R4, P0, R3.reuse, c[0x0][0x2a0], 0x2 ;  /* 0x0000a80003049a11 */ /* 0x040fe400078010ff */
[----:B------:R-:W-:Y:S01]  /*7df0*/  SHF.R.S32.HI R201, RZ, 0x1f, R241 ;  /* 0x0000001fffc97819 */ /* 0x000fe200000114f1 */
[----:B------:R-:W-:Y:S01]  /*7e00*/  IMAD R222, R0, c[0x0][0x2b8], R2 ;  /* 0x0000ae0000de7a24 */ /* 0x000fe200078e0202 */
[----:B------:R-:W-:Y:S02]  /*7e10*/  @!P1 LEA.HI.X R5, R3, c[0x0][0x2a4], R5, 0x2, P0 ;  /* 0x0000a90003059a11 */ /* 0x000fe400000f1405 */
[----:B------:R-:W-:Y:S01]  /*7e20*/  SHF.L.U64.HI R6, R241, 0x1, R201 ;  /* 0x00000001f1067819 */ /* 0x000fe200000102c9 */
[----:B------:R-:W-:Y:S01]  /*7e30*/  IMAD.WIDE.U32 R2, R222, c[0x0][0x1e0], RZ ;  /* 0x00007800de027a25 */ /* 0x000fe200078e00ff */
[----:B------:R-:W-:Y:S01]  /*7e40*/  SHF.R.S32.HI R0, RZ, 0x1f, R222 ;  /* 0x0000001fff007819 */ /* 0x000fe200000114de */
[----:B------:R-:W2:Y:S04]  /*7e50*/  @!P1 LDG.E R221, [R4.64] ;  /* 0x0000000604dd9981 */ /* 0x000ea8000c1e1900 */
[----:B------:R-:W-:Y:S04]  /*7e60*/  IMAD R0, R0, c[0x0][0x1e0], RZ ;  /* 0x0000780000007a24 */ /* 0x000fe800078e02ff */
[----:B------:R-:W-:Y:S04]  /*7e70*/  IMAD R0, R222, c[0x0][0x1e4], R0 ;  /* 0x00007900de007a24 */ /* 0x000fe800078e0200 */
        /* <DEDUP_REMOVED lines=8> */
[----:B------:R-:W-:Y:S02]  /*7f00*/  SHF.R.S32.HI R200, RZ, 0x1f, R228 ;  /* 0x0000001fffc87819 */ /* 0x000fe400000114e4 */
[----:B------:R-:W-:Y:S02]  /*7f10*/  LEA.HI.X R0, R0, c[0x0][0x1cc], R2, 0x1, P0 ;  /* 0x0000730000007a11 */ /* 0x000fe400000f0c02 */
[----:B------:R-:W-:Y:S01]  /*7f20*/  SHF.L.U64.HI R5, R228, 0x1, R200 ;  /* 0x00000001e4057819 */ /* 0x000fe200000102c8 */
[----:B------:R-:W-:-:S05]  /*7f30*/  BRA.DIV ~URZ, `(.L_x_475) ;  /* 0x0000ab527f007947 */ /* 0x000fca000b800000 */
[----:B------:R2:W3:Y:S02]  /*7f40*/  SHFL.IDX PT, R7, R0, RZ, 0x181f ;  /* 0x00181fff00077589 */ /* 0x0004e400000e0000 */
.L_x_526:
[----:B------:R-:W-:-:S05]  /*7f50*/  BRA.DIV ~URZ, `(.L_x_476) ;  /* 0x0000aba27f007947 */ /* 0x000fca000b800000 */
[----:B------:R-:W4:Y:S01]  /*7f60*/  SHFL.IDX PT, R2, R4, RZ, 0x181f ;  /* 0x00181fff04027589 */ /* 0x000f2200000e0000 */
[----:B------:R-:W-:Y:S02]  /*7f70*/  ISETP.GE.AND P2, PT, R228, c[0x0][0x1d4], PT ;  /* 0x00007500e4007a0c */ /* 0x000fe40003f46270 */
[----:B------:R-:W-:Y:S01]  /*7f80*/  ISETP.GE.AND P0, PT, R241, c[0x0][0x1d4], PT ;  /* 0x00007500f1007a0c */ /* 0x000fe20003f06270 */
[----:B------:R-:W5:Y:S04]  /*7f90*/  SHFL.IDX PT, R10, R4, 0x1, 0x181f ;  /* 0x00381f00040a7f89 */ /* 0x000f6800000e0000 */
[----:B------:R-:W2:Y:S04]  /*7fa0*/  SHFL.IDX PT, R11, R0, 0x1, 0x181f ;  /* 0x00381f00000b7f89 */ /* 0x000ea800000e0000 */
[----:B------:R-:W3:Y:S04]  /*7fb0*/  SHFL.IDX PT, R14, R4, 0x2, 0x181f ;  /* 0x00581f00040e7f89 */ /* 0x000ee800000e0000 */
[----:B------:R-:W1:Y:S01]  /*7fc0*/  SHFL.IDX PT, R15, R0, 0x2, 0x181f ;  /* 0x00581f00000f7f89 */ /* 0x000e6200000e0000 */
[C---:B----4-:R-:W-:Y:S02]  /*7fd0*/  IADD3 R8, P6, R2.reuse, R22, RZ ;  /* 0x0000001602087210 */ /* 0x050fe40007fde0ff */
[----:B------:R-:W-:Y:S03]  /*7fe0*/  IADD3 R2, P5, R2, R24, RZ ;  /* 0x0000001802027210 */ /* 0x000fe60007fbe0ff */
[C-C-:B---3--:R-:W-:Y:S01]  /*7ff0*/  IMAD.X R9, R7.reuse, 0x1, R5.reuse, P6 ;  /* 0x0000000107097824 */ /* 0x148fe200030e0605 */
[C---:B-----5:R-:W-:Y:S01]  /*8000*/  IADD3 R12, P6, R10.reuse, R22, RZ ;  /* 0x000000160a0c7210 */ /* 0x060fe20007fde0ff */
[--C-:B------:R-:W-:Y:S01]  /*8010*/  IMAD.X R3, R7, 0x1, R6.reuse, P5 ;  /* 0x0000000107037824 */ /* 0x100fe200028e0606 */
[----:B------:R-:W-:Y:S02]  /*8020*/  IADD3 R10, P5, R10, R24, RZ ;  /* 0x000000180a0a7210 */ /* 0x000fe40007fbe0ff */
[----:B------:R3:W-:Y:S01]  /*8030*/  LDGSTS.E.BYPASS.LTC128B.128 [R219+0x8100], [R8.64], !P2 ;  /* 0x0810000008db7fae */ /* 0x0007e2000d101d46 */
[C-C-:B--2---:R-:W-:Y:S01]  /*8040*/  IMAD.X R13, R11.reuse, 0x1, R5.reuse, P6 ;  /* 0x000000010b0d7824 */ /* 0x144fe200030e0605 */
[----:B------:R-:W-:Y:S01]  /*8050*/  SEL R7, RZ, 0x10, P0 ;  /* 0x00000010ff077807 */ /* 0x000fe20000000000 */
[--C-:B------:R-:W-:Y:S01]  /*8060*/  IMAD.X R11, R11, 0x1, R6.reuse, P5 ;  /* 0x000000010b0b7824 */ /* 0x100fe200028e0606 */
[----:B------:R2:W-:Y:S04]  /*8070*/  LDGSTS.E.BYPASS.LTC128B.128 [R219+0xc100], [R2.64], !P0 ;  /* 0x0c10000002db7fae */ /* 0x0005e8000c101d46 */
[----:B------:R4:W-:Y:S04]  /*8080*/  LDGSTS.E.BYPASS.LTC128B.128 [R219+0x9100], [R12.64], !P2 ;  /* 0x091000000cdb7fae */ /* 0x0009e8000d101d46 */
[----:B------:R5:W-:Y:S01]  /*8090*/  LDGSTS.E.BYPASS.LTC128B.128 [R219+0xd100], [R10.64], !P0 ;  /* 0x0d1000000adb7fae */ /* 0x000be2000c101d46 */
[C---:B---3--:R-:W-:Y:S02]  /*80a0*/  IADD3 R8, P6, R14.reuse, R22, RZ ;  /* 0x000000160e087210 */ /* 0x048fe40007fde0ff */
[----:B--2---:R-:W-:Y:S03]  /*80b0*/  IADD3 R2, P5, R14, R24, RZ ;  /* 0x000000180e027210 */ /* 0x004fe60007fbe0ff */
[C---:B-1----:R-:W-:Y:S02]  /*80c0*/  IMAD.X R9, R15.reuse, 0x1, R5, P6 ;  /* 0x000000010f097824 */ /* 0x042fe400030e0605 */
[----:B------:R-:W-:Y:S03]  /*80d0*/  IMAD.X R3, R15, 0x1, R6, P5 ;  /* 0x000000010f037824 */ /* 0x000fe600028e0606 */
[----:B------:R1:W-:Y:S04]  /*80e0*/  LDGSTS.E.BYPASS.LTC128B.128 [R219+0xa100], [R8.64], !P2 ;  /* 0x0a10000008db7fae */ /* 0x0003e8000d101d46 */
[----:B-----5:R4:W2:Y:S04]  /*80f0*/  SHFL.IDX PT, R10, R0, 0x3, 0x181f ;  /* 0x00781f00000a7f89 */ /* 0x0208a800000e0000 */
[----:B------:R4:W3:Y:S04]  /*8100*/  SHFL.IDX PT, R0, R4, 0x3, 0x181f ;  /* 0x00781f0004007f89 */ /* 0x0008e800000e0000 */
[----:B------:R4:W-:Y:S01]  /*8110*/  LDGSTS.E.BYPASS.LTC128B.128 [R219+0xe100], [R2.64], !P0 ;  /* 0x0e10000002db7fae */ /* 0x0009e2000c101d46 */
[----:B-1----:R-:W-:Y:S04]  /*8120*/  SEL R8, RZ, 0x10, P2 ;  /* 0x00000010ff087807 */ /* 0x002fe80001000000 */
.L_x_527:
[----:B----4-:R-:W-:Y:S02]  /*8130*/  IADD3 R4, -R8, 0x10, RZ ;  /* 0x0000001008047810 */ /* 0x010fe40007ffe1ff */
[C---:B------:R-:W-:Y:S02]  /*8140*/  IADD3 R2, -R7.reuse, 0x10, RZ ;  /* 0x0000001007027810 */ /* 0x040fe40007ffe1ff */
[----:B------:R-:W-:Y:S02]  /*8150*/  LOP3.LUT R4, R4, 0xf, RZ, 0xc0, !PT ;  /* 0x0000000f04047812 */ /* 0x000fe400078ec0ff */
[----:B------:R-:W-:Y:S02]  /*8160*/  ISETP.NE.U32.AND P6, PT, R8, RZ, PT ;  /* 0x000000ff0800720c */ /* 0x000fe40003fc5070 */
[----:B---3--:R-:W-:Y:S02]  /*8170*/  IADD3 R4, P2, P0, R4, R0, R22 ;  /* 0x0000000004047210 */ /* 0x008fe4000785e016 */
        /* <DEDUP_REMOVED lines=10> */
.L_x_474:
[----:B--234-:R-:W-:Y:S05]  /*8220*/  BSYNC B0 ;  /* 0x0000000000007941 */ /* 0x01cfea0003800000 */
.L_x_473:
[----:B-1----:R-:W2:Y:S01]  /*8230*/  LDL R4, [R1+0x3c] ;  /* 0x00003c0001047983 */ /* 0x002ea20000100800 */
[----:B------:R-:W-:Y:S03]  /*8240*/  MOV R0, 0xffffff80 ;  /* 0xffffff8000007802 */ /* 0x000fe60000000f00 */
[----:B------:R-:W2:Y:S02]  /*8250*/  LDL R3, [R1+0x48] ;  /* 0x0000480001037983 */ /* 0x000ea40000100800 */
[----:B------:R-:W-:Y:S02]  /*8260*/  IMAD R0, R226, R0, 0x1 ;  /* 0x00000001e2007424 */ /* 0x000fe400078e0200 */
[----:B------:R-:W3:Y:S04]  /*8270*/  LDL R2, [R1+0x4c] ;  /* 0x00004c0001027983 */ /* 0x000ee80000100800 */
[----:B------:R-:W0:Y:S01]  /*8280*/  LDGDEPBAR ;  /* 0x00000000000079af */ /* 0x000e220000000000 */
[----:B--2---:R-:W-:Y:S02]  /*8290*/  IADD3 R4, R3, R4, RZ ;  /* 0x0000000403047210 */ /* 0x004fe40007ffe0ff */
[----:B------:R-:W-:Y:S02]  /*82a0*/  MOV R3, c[0x0][0x2ac] ;  /* 0x0000ab0000037a02 */ /* 0x000fe40000000f00 */
[----:B---3--:R-:W-:Y:S01]  /*82b0*/  IADD3 R0, -R2, R0, RZ ;  /* 0x0000000002007210 */ /* 0x008fe20007ffe1ff */
[----:B------:R-:W-:Y:S04]  /*82c0*/  @P4 IMAD.HI.U32 R2, R4, c[0x0][0x2c8], RZ ;  /* 0x0000b20004024a27 */ /* 0x000fe800078e00ff */
[----:B------:R-:W-:Y:S01]  /*82d0*/  IMAD R0, R3, c[0x0][0x1d0], R0 ;  /* 0x0000740003007a24 */ /* 0x000fe200078e0200 */
[----:B------:R-:W-:Y:S04]  /*82e0*/  @P4 SHF.R.U32.HI R4, RZ, c[0x0][0x2cc], R2 ;  /* 0x0000b300ff044a19 */ /* 0x000fe80000011602 */
[----:B------:R-:W-:Y:S01]  /*82f0*/  IADD3 R5, R0, -c[0x0][0x168], RZ ;  /* 0x80005a0000057a10 */ /* 0x000fe20007ffe0ff */
[----:B------:R-:W-:-:S05]  /*8300*/  BRA.DIV ~URZ, `(.L_x_477) ;  /* 0x0000ad227f007947 */ /* 0x000fca000b800000 */
[----:B------:R1:W2:Y:S02]  /*8310*/  SHFL.IDX PT, R0, R4, RZ, 0x1c1f ;  /* 0x001c1fff04007589 */ /* 0x0002a400000e0000 */
.L_x_528:
[----:B--2---:R-:W-:Y:S05]  /*8320*/  IMAD.IADD R0, R5, 0x1, R0 ;  /* 0x0000000105007824 */ /* 0x004fea00078e0200 */
[C---:B------:R-:W-:Y:S02]  /*8330*/  ISETP.GT.AND P6, PT, R0.reuse, RZ, PT ;  /* 0x000000ff0000720c */ /* 0x040fe40003fc4270 */
[C---:B------:R-:W-:Y:S02]  /*8340*/  ISETP.GT.AND P5, PT, R0.reuse, 0x1, PT ;  /* 0x000000010000780c */ /* 0x040fe40003fa4270 */
[C---:B------:R-:W-:Y:S02]  /*8350*/  ISETP.GT.AND P2, PT, R0.reuse, 0x8, PT ;  /* 0x000000080000780c */ /* 0x040fe40003f44270 */
[C---:B------:R-:W-:Y:S02]  /*8360*/  ISETP.GT.AND P0, PT, R0.reuse, 0x9, PT ;  /* 0x000000090000780c */ /* 0x040fe40003f04270 */
[----:B------:R-:W-:Y:S02]  /*8370*/  FSEL R6, R163, -INF , P6 ;  /* 0xff800000a3067808 */ /* 0x000fe40003000000 */
[----:B------:R-:W-:Y:S02]  /*8380*/  ISETP.GT.AND P6, PT, R0, 0x10, PT ;  /* 0x000000100000780c */ /* 0x000fe40003fc4270 */
[----:B------:R-:W-:Y:S02]  /*8390*/  FSEL R8, R162, -INF , P5 ;  /* 0xff800000a2087808 */ /* 0x000fe40002800000 */
        /* <DEDUP_REMOVED lines=12> */
[----:B------:R-:W-:Y:S02]  /*8460*/  ISETP.GT.AND P0, PT, R0, 0x29, PT ;  /* 0x000000290000780c */ /* 0x000fe40003f04270 */
[----:B------:R-:W-:Y:S02]  /*8470*/  FSEL R152, R152, -INF , P6 ;  /* 0xff80000098987808 */ /* 0x000fe40003000000 */
[----:B------:R-:W-:Y:S02]  /*8480*/  ISETP.GT.AND P6, PT, R0, 0x30, PT ;  /* 0x000000300000780c */ /* 0x000fe40003fc4270 */
        /* <DEDUP_REMOVED lines=9> */
[C---:B------:R-:W-:Y:S02]  /*8520*/  ISETP.GT.AND P5, PT, R0.reuse, 0x41, PT ;  /* 0x000000410000780c */ /* 0x040fe40003fa4270 */
[----:B------:R-:W-:Y:S02]  /*8530*/  FSEL R164, R27, -INF , P2 ;  /* 0xff8000001ba47808 */ /* 0x000fe40001000000 */
[C---:B------:R-:W-:Y:S02]  /*8540*/  ISETP.GT.AND P2, PT, R0.reuse, 0x48, PT ;  /* 0x000000480000780c */ /* 0x040fe40003f44270 */
[----:B------:R-:W-:Y:S02]  /*8550*/  FSEL R165, R33, -INF , P0 ;  /* 0xff80000021a57808 */ /* 0x000fe40000000000 */
[----:B------:R-:W-:Y:S02]  /*8560*/  ISETP.GT.AND P0, PT, R0, 0x49, PT ;  /* 0x000000490000780c */ /* 0x000fe40003f04270 */
[----:B------:R-:W-:Y:S02]  /*8570*/  FSEL R170, R26, -INF , P6 ;  /* 0xff8000001aaa7808 */ /* 0x000fe40003000000 */
[C---:B------:R-:W-:Y:S02]  /*8580*/  ISETP.GT.AND P6, PT, R0.reuse, 0x50, PT ;  /* 0x000000500000780c */ /* 0x040fe40003fc4270 */
        /* <DEDUP_REMOVED lines=23> */
[----:B------:R-:W-:Y:S02]  /*8700*/  FSEL R237, R18, -INF , P5 ;  /* 0xff80000012ed7808 */ /* 0x000fe40002800000 */
[----:B------:R-:W-:Y:S02]  /*8710*/  FSEL R236, R17, -INF , P2 ;  /* 0xff80000011ec7808 */ /* 0x000fe40001000000 */
[----:B------:R-:W-:Y:S01]  /*8720*/  FSEL R235, R16, -INF , P0 ;  /* 0xff80000010eb7808 */ /* 0x000fe20000000000 */
[----:B------:R-:W-:-:S05]  /*8730*/  BRA.DIV ~URZ, `(.L_x_478) ;  /* 0x0000a9627f007947 */ /* 0x000fca000b800000 */
[----:B------:R-:W-:Y:S01]  /*8740*/  FMNMX.FTZ R2, R6, R69, !PT ;  /* 0x0000004506027209 */ /* 0x000fe20007810000 */
[----:B------:R-:W2:Y:S03]  /*8750*/  SHFL.IDX PT, R0, R4, 0x1, 0x1c1f ;  /* 0x003c1f0004007f89 */ /* 0x000ea600000e0000 */
[----:B------:R-:W-:Y:S04]  /*8760*/  FMNMX.FTZ R2, R8, R2, !PT ;  /* 0x0000000208027209 */ /* 0x000fe80007810000 */
[----:B------:R-:W-:Y:S04]  /*8770*/  FMNMX.FTZ R2, R9, R2, !PT ;  /* 0x0000000209027209 */ /* 0x000fe80007810000 */
[----:B------:R-:W-:Y:S04]  /*8780*/  FMNMX.FTZ R2, R13, R2, !PT ;  /* 0x000000020d027209 */ /* 0x000fe80007810000 */
[----:B------:R-:W-:Y:S04]  /*8790*/  FMNMX.FTZ R2, R32, R2, !PT ;  /* 0x0000000220027209 */ /* 0x000fe80007810000 */
[----:B------:R-:W-:Y:S04]  /*87a0*/  FMNMX.FTZ R2, R40, R2, !PT ;  /* 0x0000000228027209 */ /* 0x000fe80007810000 */
[----:B------:R-:W-:Y:S01]  /*87b0*/  FMNMX.FTZ R2, R41, R2, !PT ;  /* 0x0000000229027209 */ /* 0x000fe20007810000 */
[----:B--2---:R-:W-:Y:S03]  /*87c0*/  IMAD.IADD R0, R5, 0x1, R0 ;  /* 0x0000000105007824 */ /* 0x004fe600078e0200 */
[----:B------:R-:W-:Y:S02]  /*87d0*/  FMNMX.FTZ R2, R49, R2, !PT ;  /* 0x0000000231027209 */ /* 0x000fe40007810000 */
[C---:B------:R-:W-:Y:S02]  /*87e0*/  ISETP.GT.AND P2, PT, R0.reuse, RZ, PT ;  /* 0x000000ff0000720c */ /* 0x040fe40003f44270 */
[C---:B------:R-:W-:Y:S02]  /*87f0*/  ISETP.GT.AND P0, PT, R0.reuse, 0x1, PT ;  /* 0x000000010000780c */ /* 0x040fe40003f04270 */
[----:B------:R-:W-:Y:S02]  /*8800*/  FSEL R7, R169, -INF , P2 ;  /* 0xff800000a9077808 */ /* 0x000fe40001000000 */
[----:B------:R-:W-:Y:S02]  /*8810*/  ISETP.GT.AND P2, PT, R0, 0x8, PT ;  /* 0x000000080000780c */ /* 0x000fe40003f44270 */
[----:B------:R-:W-:Y:S02]  /*8820*/  FSEL R12, R168, -INF , P0 ;  /* 0xff800000a80c7808 */ /* 0x000fe40000000000 */
[----:B-1----:R-:W-:Y:S02]  /*8830*/  FMNMX.FTZ R4, R7, R70, !PT ;  /* 0x0000004607047209 */ /* 0x002fe40007810000 */
[----:B------:R-:W-:Y:S02]  /*8840*/  ISETP.GT.AND P0, PT, R0, 0x9, PT ;  /* 0x000000090000780c */ /* 0x000fe40003f04270 */
[----:B------:R-:W-:Y:S02]  /*8850*/  FSEL R11, R166, -INF , P2 ;  /* 0xff800000a60b7808 */ /* 0x000fe40001000000 */
[----:B------:R-:W-:Y:S02]  /*8860*/  FMNMX.FTZ R4, R12, R4, !PT ;  /* 0x000000040c047209 */ /* 0x000fe40007810000 */
[C---:B------:R-:W-:Y:S02]  /*8870*/  ISETP.GT.AND P2, PT, R0.reuse, 0x10, PT ;  /* 0x000000100000780c */ /* 0x040fe40003f44270 */
[----:B------:R-:W-:Y:S02]  /*8880*/  FSEL R10, R167, -INF , P0 ;  /* 0xff800000a70a7808 */ /* 0x000fe40000000000 */
[----:B------:R-:W-:Y:S02]  /*8890*/  FMNMX.FTZ R4, R11, R4, !PT ;  /* 0x000000040b047209 */ /* 0x000fe40007810000 */
[----:B------:R-:W-:Y:S02]  /*88a0*/  ISETP.GT.AND P0, PT, R0, 0x11, PT ;  /* 0x000000110000780c */ /* 0x000fe40003f04270 */
        /* <DEDUP_REMOVED lines=20> */
[C---:B------:R-:W-:Y:S02]  /*89f0*/  ISETP.GT.AND P0, PT, R0.reuse, 0x29, PT ;  /* 0x000000290000780c */ /* 0x040fe40003f04270 */
        /* <DEDUP_REMOVED lines=83> */
[----:B------:R-:W-:Y:S02]  /*8f30*/  FSEL R225, R67, -INF , P0 ;  /* 0xff80000043e17808 */ /* 0x000fe40000000000 */
[----:B------:R-:W-:Y:S01]  /*8f40*/  FMNMX.FTZ R4, R227, R4, !PT ;  /* 0x00000004e3047209 */ /* 0x000fe20007810000 */
[----:B------:R-:W1:Y:S03]  /*8f50*/  SHFL.BFLY PT, R68, R0, 0x2, 0x1f ;  /* 0x0c401f0000447f89 */ /* 0x000e6600000e0000 */
[----:B------:R-:W-:Y:S05]  /*8f60*/  FMNMX.FTZ R4, R225, R4, !PT ;  /* 0x00000004e1047209 */ /* 0x000fea0007810000 */
[----:B------:R-:W2:Y:S01]  /*8f70*/  SHFL.BFLY PT, R2, R4, 0x2, 0x1f ;  /* 0x0c401f0004027f89 */ /* 0x000ea200000e0000 */
[----:B-1----:R-:W-:Y:S07]  /*8f80*/  FMNMX.FTZ R68, R68, R0, !PT ;  /* 0x0000000044447209 */ /* 0x002fee0007810000 */
[----:B------:R-:W1:Y:S01]  /*8f90*/  SHFL.BFLY PT, R3, R68, 0x1, 0x1f ;  /* 0x0c201f0044037f89 */ /* 0x000e6200000e0000 */
[----:B--2---:R-:W-:Y:S07]  /*8fa0*/  FMNMX.FTZ R4, R4, R2, !PT ;  /* 0x0000000204047209 */ /* 0x004fee0007810000 */
[----:B------:R2:W3:Y:S01]  /*8fb0*/  SHFL.BFLY PT, R0, R4, 0x1, 0x1f ;  /* 0x0c201f0004007f89 */ /* 0x0004e200000e0000 */
[----:B-1----:R-:W-:Y:S07]  /*8fc0*/  FMNMX.FTZ R68, R68, R3, !PT ;  /* 0x0000000344447209 */ /* 0x002fee0007810000 */
.L_x_529:
[C---:B------:R-:W-:Y:S01]  /*8fd0*/  FMUL.FTZ R148, R68.reuse, c[0x0][0x2d0] ;  /* 0x0000b40044947a20 */ /* 0x040fe20000410000 */
[----:B------:R-:W-:Y:S01]  /*8fe0*/  FSETP.NEU.FTZ.AND P0, PT, R68, -INF , PT ;  /* 0xff8000004400780b */ /* 0x000fe20003f1d000 */
[----:B------:R-:W-:Y:S01]  /*8ff0*/  WARPSYNC 0xffffffff ;  /* 0xffffffff00007948 */ /* 0x000fe20003800000 */
[----:B---3--:R-:W-:Y:S01]  /*9000*/  FMNMX.FTZ R3, R0, R4, !PT ;  /* 0x0000000400037209 */ /* 0x008fe20007810000 */
[----:B------:R-:W-:Y:S01]  /*9010*/  LDSM.16.MT88.4 R20, [R209] ;  /* 0x00000000d114783b */ /* 0x000fe20000004200 */
[----:B------:R-:W-:Y:S03]  /*9020*/  FSEL R148, R148, RZ, P0 ;  /* 0x000000ff94947208 */ /* 0x000fe60000000000 */
[----:B------:R-:W-:Y:S02]  /*9030*/  FMUL.FTZ R149, R3, c[0x0][0x2d0] ;  /* 0x0000b40003957a20 */ /* 0x000fe40000410000 */
[--C-:B------:R-:W-:Y:S02]  /*9040*/  FFMA.FTZ R2, R6, c[0x0][0x2d0], -R148.reuse ;  /* 0x0000b40006027a23 */ /* 0x100fe40000010894 */
[--C-:B------:R-:W-:Y:S01]  /*9050*/  FFMA.FTZ R5, R13, c[0x0][0x2d0], -R148.reuse ;  /* 0x0000b4000d057a23 */ /* 0x100fe20000010894 */
[----:B------:R-:W-:Y:S01]  /*9060*/  LDSM.16.MT88.4 R28, [R208] ;  /* 0x00000000d01c783b */ /* 0x000fe20000004200 */
[----:B------:R1:W-:Y:S01]  /*9070*/  MUFU.EX2 R246, R2 ;  /* 0x0000000200f67308 */ /* 0x0003e20000000800 */
[--C-:B------:R-:W-:Y:S06]  /*9080*/  FFMA.FTZ R32, R32, c[0x0][0x2d0], -R148.reuse ;  /* 0x0000b40020207a23 */ /* 0x100fec0000010894 */
[----:B------:R-:W-:Y:S03]  /*9090*/  LDSM.16.MT88.4 R36, [R213] ;  /* 0x00000000d524783b */ /* 0x000fe60000004200 */
[----:B------:R-:W-:Y:S05]  /*90a0*/  MUFU.EX2 R33, R5 ;  /* 0x0000000500217308 */ /* 0x000fea0000000800 */
[----:B------:R-:W-:Y:S05]  /*90b0*/  LDSM.16.MT88.4 R44, [R207+0x4000] ;  /* 0x00400000cf2c783b */ /* 0x000fea0000004200 */
[----:B------:R-:W-:Y:S03]  /*90c0*/  MUFU.EX2 R251, R32 ;  /* 0x0000002000fb7308 */ /* 0x000fe60000000800 */
[----:B------:R-:W-:Y:S01]  /*90d0*/  LDSM.16.MT88.4 R52, [R209+0x4000] ;  /* 0x00400000d134783b */ /* 0x000fe20000004200 */
[--C-:B-1----:R-:W-:Y:S06]  /*90e0*/  FFMA.FTZ R2, R8, c[0x0][0x2d0], -R148.reuse ;  /* 0x0000b40008027a23 */ /* 0x102fec0000010894 */
[----:B------:R1:W3:Y:S01]  /*90f0*/  MUFU.EX2 R43, R2 ;  /* 0x00000002002b7308 */ /* 0x0002e20000000800 */
[----:B------:R-:W-:Y:S01]  /*9100*/  LDSM.16.MT88.4 R60, [R208+0x4000] ;  /* 0x00400000d03c783b */ /* 0x000fe20000004200 */
[--C-:B-1----:R-:W-:Y:S08]  /*9110*/  FFMA.FTZ R2, R9, c[0x0][0x2d0], -R148.reuse ;  /* 0x0000b40009027a23 */ /* 0x102ff00000010894 */
[----:B------:R1:W4:Y:S02]  /*9120*/  MUFU.EX2 R35, R2 ;  /* 0x0000000200237308 */ /* 0x0003240000000800 */
[----:B-1----:R-:W-:Y:S02]  /*9130*/  FSEL R2, R68, RZ, P0 ;  /* 0x000000ff44027208 */ /* 0x002fe40000000000 */
[----:B------:R-:W-:Y:S02]  /*9140*/  FSETP.NEU.FTZ.AND P0, PT, R3, -INF , PT ;  /* 0xff8000000300780b */ /* 0x000fe40003f1d000 */
[----:B---3--:R-:W-:Y:S01]  /*9150*/  F2FP.BF16.PACK_AB R144, R43, R246 ;  /* 0x000000f62b90723e */ /* 0x008fe200000010ff */
[----:B------:R-:W-:Y:S01]  /*9160*/  FADD.FTZ R0, -R2, R69 ;  /* 0x0000004502007221 */ /* 0x000fe20000010100 */
[----:B------:R-:W-:Y:S01]  /*9170*/  FSEL R149, R149, RZ, P0 ;  /* 0x000000ff95957208 */ /* 0x000fe20000000000 */
[--C-:B------:R-:W-:Y:S01]  /*9180*/  FFMA.FTZ R69, R152, c[0x0][0x2d0], -R148.reuse ;  /* 0x0000b40098457a23 */ /* 0x100fe20000010894 */
[----:B----4-:R-:W-:Y:S01]  /*9190*/  F2FP.BF16.PACK_AB R146, R33, R35 ;  /* 0x000000232192723e */ /* 0x010fe200000010ff */
[----:B------:R-:W-:Y:S02]  /*91a0*/  FMUL.FTZ R0, R0, c[0x0][0x2d0] ;  /* 0x0000b40000007a20 */ /* 0x000fe40000410000 */
[--C-:B------:R-:W-:Y:S02]  /*91b0*/  FFMA.FTZ R48, R48, c[0x0][0x2d0], -R149.reuse ;  /* 0x0000b40030307a23 */ /* 0x100fe40000010895 */
[----:B------:R1:W3:Y:S01]  /*91c0*/  MUFU.EX2 R2, R0 ;  /* 0x0000000000027308 */ /* 0x0002e20000000800 */
[--C-:B--2---:R-:W-:Y:S09]  /*91d0*/  FFMA.FTZ R4, R10, c[0x0][0x2d0], -R149.reuse ;  /* 0x0000b4000a047a23 */ /* 0x104ff20000010895 */
[----:B------:R2:W-:Y:S10]  /*91e0*/  MUFU.EX2 R247, R48 ;  /* 0x0000003000f77308 */ /* 0x0005f40000000800 */
[----:B------:R4:W-:Y:S01]  /*91f0*/  MUFU.EX2 R42, R4 ;  /* 0x00000004002a7308 */ /* 0x0009e20000000800 */
[--C-:B-1----:R-:W-:Y:S02]  /*9200*/  FFMA.FTZ R0, R7, c[0x0][0x2d0], -R149.reuse ;  /* 0x0000b40007007a23 */ /* 0x102fe40000010895 */
[C---:B---3--:R-:W-:Y:S02]  /*9210*/  FMUL.FTZ R5, R2.reuse, R73 ;  /* 0x0000004902057220 */ /* 0x048fe40000410000 */
[C---:B------:R-:W-:Y:S05]  /*9220*/  FMUL.FTZ R8, R2.reuse, R76 ;  /* 0x0000004c02087220 */ /* 0x040fea0000410000 */
[----:B------:R1:W-:Y:S01]  /*9230*/  MUFU.EX2 R245, R0 ;  /* 0x0000000000f57308 */ /* 0x0003e20000000800 */
[C---:B------:R-:W-:Y:S02]  /*9240*/  FMUL.FTZ R9, R2.reuse, R77 ;  /* 0x0000004d02097220 */ /* 0x040fe40000410000 */
[C---:B------:R-:W-:Y:S02]  /*9250*/  FMUL.FTZ R16, R2.reuse, R84 ;  /* 0x0000005402107220 */ /* 0x040fe40000410000 */
[C---:B--2---:R-:W-:Y:S02]  /*9260*/  FMUL.FTZ R48, R2.reuse, R116 ;  /* 0x0000007402307220 */ /* 0x044fe40000410000 */
[C---:B------:R-:W-:Y:S02]  /*9270*/  FMUL.FTZ R17, R2.reuse, R85 ;  /* 0x0000005502117220 */ /* 0x040fe40000410000 */
[C---:B------:R-:W-:Y:S01]  /*9280*/  FMUL.FTZ R24, R2.reuse, R92 ;  /* 0x0000005c02187220 */ /* 0x040fe20000410000 */
[----:B------:R2:W-:Y:S01]  /*9290*/  MUFU.EX2 R116, R69 ;  /* 0x0000004500747308 */ /* 0x0005e20000000800 */
[C---:B------:R-:W-:Y:S02]  /*92a0*/  FMUL.FTZ R25, R2.reuse, R93 ;  /* 0x0000005d02197220 */ /* 0x040fe40000410000 */
[C---:B------:R-:W-:Y:S02]  /*92b0*/  FMUL.FTZ R32, R2.reuse, R100 ;  /* 0x0000006402207220 */ /* 0x040fe40000410000 */
[----:B----4-:R-:W-:Y:S02]  /*92c0*/  FMUL.FTZ R4, R2, R72 ;  /* 0x0000004802047220 */ /* 0x010fe40000410000 */
[--C-:B------:R-:W-:Y:S02]  /*92d0*/  FFMA.FTZ R100, R236, c[0x0][0x2d0], -R148.reuse ;  /* 0x0000b400ec647a23 */ /* 0x100fe40000010894 */
[----:B------:R-:W-:Y:S02]  /*92e0*/  FMUL.FTZ R65, R2, R133 ;  /* 0x0000008502417220 */ /* 0x000fe40000410000 */
[--C-:B-1----:R-:W-:Y:S02]  /*92f0*/  FFMA.FTZ R0, R12, c[0x0][0x2d0], -R149.reuse ;  /* 0x0000b4000c007a23 */ /* 0x102fe40000010895 */
[----:B------:R-:W1:Y:S02]  /*9300*/  LDSM.16.MT88.4 R12, [R207] ;  /* 0x00000000cf0c783b */ /* 0x000e640000004200 */
[----:B------:R3:W4:Y:S01]  /*9310*/  MUFU.EX2 R252, R0 ;  /* 0x0000000000fc7308 */ /* 0x0007220000000800 */
[--C-:B--2---:R-:W-:Y:S09]  /*9320*/  FFMA.FTZ R69, R154, c[0x0][0x2d0], -R148.reuse ;  /* 0x0000b4009a457a23 */ /* 0x104ff20000010894 */
[----:B------:R2:W-:Y:S01]  /*9330*/  MUFU.EX2 R244, R69 ;  /* 0x0000004500f47308 */ /* 0x0005e20000000800 */
[--C-:B---3--:R-:W-:Y:S01]  /*9340*/  FFMA.FTZ R0, R11, c[0x0][0x2d0], -R149.reuse ;  /* 0x0000b4000b007a23 */ /* 0x108fe20000010895 */
[----:B----4-:R-:W-:Y:S08]  /*9350*/  F2FP.BF16.PACK_AB R145, R252, R245 ;  /* 0x000000f5fc91723e */ /* 0x010ff000000010ff */
[----:B------:R3:W4:Y:S01]  /*9360*/  MUFU.EX2 R34, R0 ;  /* 0x0000000000227308 */ /* 0x0007220000000800 */
[----:B--2---:R-:W-:Y:S09]  /*9370*/  FFMA.FTZ R69, R156, c[0x0][0x2d0], -R148 ;  /* 0x0000b4009c457a23 */ /* 0x004ff20000010894 */
[----:B------:R2:W-:Y:S01]  /*9380*/  MUFU.EX2 R243, R69 ;  /* 0x0000004500f37308 */ /* 0x0005e20000000800 */
[----:B---3--:R-:W-:Y:S02]  /*9390*/  FSEL R0, R3, RZ, P0 ;  /* 0x000000ff03007208 */ /* 0x008fe40000000000 */
[----:B----4-:R-:W-:Y:S03]  /*93a0*/  F2FP.BF16.PACK_AB R147, R42, R34 ;  /* 0x000000222a93723e */ /* 0x010fe600000010ff */
[----:B------:R-:W-:Y:S02]  /*93b0*/  FADD.FTZ R0, -R0, R70 ;  /* 0x0000004600007221 */ /* 0x000fe40000010100 */
[--C-:B------:R-:W-:Y:S02]  /*93c0*/  FFMA.FTZ R70, R237, c[0x0][0x2d0], -R148.reuse ;  /* 0x0000b400ed467a23 */ /* 0x100fe40000010894 */
[----:B------:R-:W-:Y:S02]  /*93d0*/  FMUL.FTZ R0, R0, c[0x0][0x2d0] ;  /* 0x0000b40000007a20 */ /* 0x000fe40000410000 */
[--C-:B--2---:R-:W-:Y:S04]  /*93e0*/  FFMA.FTZ R69, R157, c[0x0][0x2d0], -R148.reuse ;  /* 0x0000b4009d457a23 */ /* 0x104fe80000010894 */
[----:B------:R-:W2:Y:S10]  /*93f0*/  MUFU.EX2 R0, R0 ;  /* 0x0000000000007308 */ /* 0x000eb40000000800 */
[----:B------:R3:W-:Y:S01]  /*9400*/  MUFU.EX2 R242, R69 ;  /* 0x0000004500f27308 */ /* 0x0007e20000000800 */
[C---:B--2---:R-:W-:Y:S02]  /*9410*/  FMUL.FTZ R6, R0.reuse, R74 ;  /* 0x0000004a00067220 */ /* 0x044fe40000410000 */
[C---:B------:R-:W-:Y:S02]  /*9420*/  FMUL.FTZ R7, R0.reuse, R75 ;  /* 0x0000004b00077220 */ /* 0x040fe40000410000 */
[----:B------:R-:W2:Y:S01]  /*9430*/  LDSM.16.MT88.4 R72, [R210+0x4000] ;  /* 0x00400000d248783b */ /* 0x000ea20000004200 */
[C---:B------:R-:W-:Y:S02]  /*9440*/  FMUL.FTZ R10, R0.reuse, R78 ;  /* 0x0000004e000a7220 */ /* 0x040fe40000410000 */
[C---:B------:R-:W-:Y:S02]  /*9450*/  FMUL.FTZ R11, R0.reuse, R79 ;  /* 0x0000004f000b7220 */ /* 0x040fe40000410000 */
[C---:B-1----:R-:W-:Y:S03]  /*9460*/  HMMA.16816.F32.BF16 R4, R144.reuse, R12, R4 ;  /* 0x0000000c9004723c */ /* 0x042fe60000041804 */
[----:B------:R-:W1:Y:S02]  /*9470*/  LDSM.16.MT88.4 R76, [R207+0x800] ;  /* 0x00080000cf4c783b */ /* 0x000e640000004200 */
        /* <DEDUP_REMOVED lines=10> */
[----:B------:R-:W4:Y:S01]  /*9520*/  LDSM.16.MT88.4 R80, [R209+0x800] ;  /* 0x00080000d150783b */ /* 0x000f220000004200 */
        /* <DEDUP_REMOVED lines=8> */
[--C-:B---3--:R-:W-:Y:S02]  /*95b0*/  FFMA.FTZ R69, R150, c[0x0][0x2d0], -R149.reuse ;  /* 0x0000b40096457a23 */ /* 0x108fe40000010895 */
[C---:B------:R-:W-:Y:S02]  /*95c0*/  FMUL.FTZ R22, R0.reuse, R90 ;  /* 0x0000005a00167220 */ /* 0x040fe40000410000 */
[----:B------:R3:W-:Y:S02]  /*95d0*/  MUFU.EX2 R240, R69 ;  /* 0x0000004500f07308 */ /* 0x0007e40000000800 */
[C---:B------:R-:W-:Y:S02]  /*95e0*/  FMUL.FTZ R23, R0.reuse, R91 ;  /* 0x0000005b00177220 */ /* 0x040fe40000410000 */
[----:B------:R-:W5:Y:S01]  /*95f0*/  LDSM.16.MT88.4 R88, [R210+0x800] ;  /* 0x00080000d258783b */ /* 0x000f620000004200 */
[C---:B------:R-:W-:Y:S02]  /*9600*/  FMUL.FTZ R51, R0.reuse, R119 ;  /* 0x0000007700337220 */ /* 0x040fe40000410000 */
[C---:B------:R-:W-:Y:S02]  /*9610*/  FMUL.FTZ R66, R0.reuse, R134 ;  /* 0x0000008600427220 */ /* 0x040fe40000410000 */
[C---:B------:R-:W-:Y:S03]  /*9620*/  HMMA.16816.F32.BF16 R20, R144.reuse, R28, R20 ;  /* 0x0000001c9014723c */ /* 0x040fe60000041814 */
[----:B------:R-:W-:Y:S04]  /*9630*/  FMUL.FTZ R67, R0, R135 ;  /* 0x0000008700437220 */ /* 0x000fe80000410000 */
[C---:B------:R-:W-:Y:S01]  /*9640*/  FMUL.FTZ R28, R2.reuse, R96 ;  /* 0x00000060021c7220 */ /* 0x040fe20000410000 */
[C---:B------:R-:W-:Y:S04]  /*9650*/  HMMA.16816.F32.BF16 R24, R144.reuse, R30, R24 ;  /* 0x0000001e9018723c */ /* 0x040fe80000041818 */
[----:B------:R-:W-:Y:S01]  /*9660*/  FMUL.FTZ R29, R2, R97 ;  /* 0x00000061021d7220 */ /* 0x000fe20000410000 */
[----:B------:R-:W-:Y:S01]  /*9670*/  MOV R97, R35 ;  /* 0x0000002300617202 */ /* 0x000fe20000000f00 */
[C---:B------:R-:W-:Y:S01]  /*9680*/  FMUL.FTZ R35, R0.reuse, R103 ;  /* 0x0000006700237220 */ /* 0x040fe20000410000 */
[----:B------:R-:W-:Y:S01]  /*9690*/  MOV R96, R43 ;  /* 0x0000002b00607202 */ /* 0x000fe20000000f00 */
[C---:B------:R-:W-:Y:S01]  /*96a0*/  FMUL.FTZ R30, R0.reuse, R98 ;  /* 0x00000062001e7220 */ /* 0x040fe20000410000 */
[----:B------:R-:W-:Y:S03]  /*96b0*/  MOV R98, R34 ;  /* 0x0000002200627202 */ /* 0x000fe60000000f00 */
[----:B------:R-:W-:Y:S01]  /*96c0*/  FMUL.FTZ R31, R0, R99 ;  /* 0x00000063001f7220 */ /* 0x000fe20000410000 */
[----:B------:R-:W-:Y:S01]  /*96d0*/  MOV R99, R33 ;  /* 0x0000002100637202 */ /* 0x000fe20000000f00 */
[--C-:B------:R-:W-:Y:S02]  /*96e0*/  FFMA.FTZ R103, R227, c[0x0][0x2d0], -R149.reuse ;  /* 0x0000b400e3677a23 */ /* 0x100fe40000010895 */
[----:B------:R-:W-:Y:S02]  /*96f0*/  FMUL.FTZ R33, R2, R101 ;  /* 0x0000006502217220 */ /* 0x000fe40000410000 */
[--C-:B------:R-:W-:Y:S01]  /*9700*/  FFMA.FTZ R101, R230, c[0x0][0x2d0], -R149.reuse ;  /* 0x0000b400e6657a23 */ /* 0x100fe20000010895 */
[C---:B------:R-:W-:Y:S03]  /*9710*/  HMMA.16816.F32.BF16 R28, R144.reuse, R36, R28 ;  /* 0x00000024901c723c */ /* 0x040fe6000004181c */
[----:B------:R-:W-:Y:S02]  /*9720*/  FMUL.FTZ R34, R0, R102 ;  /* 0x0000006600227220 */ /* 0x000fe40000410000 */
[--C-:B------:R-:W-:Y:S02]  /*9730*/  FFMA.FTZ R102, R229, c[0x0][0x2d0], -R149.reuse ;  /* 0x0000b400e5667a23 */ /* 0x100fe40000010895 */
[--C-:B------:R-:W-:Y:S02]  /*9740*/  FFMA.FTZ R36, R40, c[0x0][0x2d0], -R148.reuse ;  /* 0x0000b40028247a23 */ /* 0x100fe40000010894 */
[--C-:B---3--:R-:W-:Y:S01]  /*9750*/  FFMA.FTZ R69, R151, c[0x0][0x2d0], -R149.reuse ;  /* 0x0000b40097457a23 */ /* 0x108fe20000010895 */
[C---:B------:R-:W-:Y:S01]  /*9760*/  HMMA.16816.F32.BF16 R32, R144.reuse, R38, R32 ;  /* 0x000000269020723c */ /* 0x040fe20000041820 */
[----:B------:R3:W-:Y:S02]  /*9770*/  MUFU.EX2 R250, R36 ;  /* 0x0000002400fa7308 */ /* 0x0007e40000000800 */
[--C-:B------:R-:W-:Y:S02]  /*9780*/  FFMA.FTZ R40, R41, c[0x0][0x2d0], -R148.reuse ;  /* 0x0000b40029287a23 */ /* 0x100fe40000010894 */
[----:B------:R-:W-:Y:S02]  /*9790*/  FMUL.FTZ R37, R2, R105 ;  /* 0x0000006902257220 */ /* 0x000fe40000410000 */
[C---:B------:R-:W-:Y:S02]  /*97a0*/  FMUL.FTZ R38, R0.reuse, R106 ;  /* 0x0000006a00267220 */ /* 0x040fe40000410000 */
[----:B------:R-:W-:Y:S02]  /*97b0*/  FMUL.FTZ R39, R0, R107 ;  /* 0x0000006b00277220 */ /* 0x000fe40000410000 */
[----:B------:R1:W-:Y:S01]  /*97c0*/  MUFU.EX2 R127, R69 ;  /* 0x00000045007f7308 */ /* 0x0003e20000000800 */
[----:B------:R-:W-:Y:S02]  /*97d0*/  FMUL.FTZ R41, R2, R109 ;  /* 0x0000006d02297220 */ /* 0x000fe40000410000 */
[----:B------:R-:W-:Y:S01]  /*97e0*/  FMUL.FTZ R43, R0, R111 ;  /* 0x0000006f002b7220 */ /* 0x000fe20000410000 */
[----:B------:R-:W-:Y:S06]  /*97f0*/  MOV R111, R97 ;  /* 0x00000061006f7202 */ /* 0x000fec0000000f00 */
[----:B------:R2:W-:Y:S01]  /*9800*/  MUFU.EX2 R249, R40 ;  /* 0x0000002800f97308 */ /* 0x0005e20000000800 */
[C---:B---3--:R-:W-:Y:S02]  /*9810*/  FMUL.FTZ R36, R2.reuse, R104 ;  /* 0x0000006802247220 */ /* 0x048fe40000410000 */
[----:B------:R-:W3:Y:S04]  /*9820*/  LDL.LU R104, [R1+0x8] ;  /* 0x0000080001687983 */ /* 0x000ee80000300800 */
[----:B------:R-:W3:Y:S01]  /*9830*/  LDL.LU R109, [R1+0xc] ;  /* 0x00000c00016d7983 */ /* 0x000ee20000300800 */
[C---:B------:R-:W-:Y:S03]  /*9840*/  HMMA.16816.F32.BF16 R36, R144.reuse, R44, R36 ;  /* 0x0000002c9024723c */ /* 0x040fe60000041824 */
[--C-:B-1----:R-:W-:Y:S04]  /*9850*/  FFMA.FTZ R69, R153, c[0x0][0x2d0], -R149.reuse ;  /* 0x0000b40099457a23 */ /* 0x102fe80000010895 */
[--C-:B------:R-:W-:Y:S01]  /*9860*/  FFMA.FTZ R44, R49, c[0x0][0x2d0], -R148.reuse ;  /* 0x0000b400312c7a23 */ /* 0x100fe20000010894 */
[----:B------:R1:W-:Y:S01]  /*9870*/  MUFU.EX2 R126, R69 ;  /* 0x00000045007e7308 */ /* 0x0003e20000000800 */
[C---:B------:R-:W-:Y:S03]  /*9880*/  FMUL.FTZ R45, R2.reuse, R113 ;  /* 0x00000071022d7220 */ /* 0x040fe60000410000 */
[C---:B------:R-:W-:Y:S02]  /*9890*/  FMUL.FTZ R49, R2.reuse, R117 ;  /* 0x0000007502317220 */ /* 0x040fe40000410000 */
[----:B--2---:R-:W-:Y:S01]  /*98a0*/  FMUL.FTZ R40, R2, R108 ;  /* 0x0000006c02287220 */ /* 0x004fe20000410000 */
[----:B------:R-:W-:Y:S01]  /*98b0*/  MOV R108, R42 ;  /* 0x0000002a006c7202 */ /* 0x000fe20000000f00 */
[C---:B------:R-:W-:Y:S01]  /*98c0*/  FMUL.FTZ R42, R0.reuse, R110 ;  /* 0x0000006e002a7220 */ /* 0x040fe20000410000 */
[----:B------:R-:W-:Y:S01]  /*98d0*/  MOV R110, R98 ;  /* 0x00000062006e7202 */ /* 0x000fe20000000f00 */
[----:B------:R2:W-:Y:S05]  /*98e0*/  MUFU.EX2 R248, R44 ;  /* 0x0000002c00f87308 */ /* 0x0005ea0000000800 */
[C---:B------:R-:W-:Y:S07]  /*98f0*/  HMMA.16816.F32.BF16 R40, R144.reuse, R46, R40 ;  /* 0x0000002e9028723c */ /* 0x040fee0000041828 */
[C---:B------:R-:W-:Y:S02]  /*9900*/  FMUL.FTZ R46, R0.reuse, R114 ;  /* 0x00000072002e7220 */ /* 0x040fe40000410000 */
[----:B------:R-:W-:Y:S03]  /*9910*/  FMUL.FTZ R47, R0, R115 ;  /* 0x00000073002f7220 */ /* 0x000fe60000410000 */
[--C-:B-1----:R-:W-:Y:S02]  /*9920*/  FFMA.FTZ R69, R155, c[0x0][0x2d0], -R149.reuse ;  /* 0x0000b4009b457a23 */ /* 0x102fe40000010895 */
[----:B--2---:R-:W-:Y:S07]  /*9930*/  FMUL.FTZ R44, R2, R112 ;  /* 0x00000070022c7220 */ /* 0x004fee0000410000 */
[C---:B------:R-:W-:Y:S07]  /*9940*/  HMMA.16816.F32.BF16 R44, R144.reuse, R52, R44 ;  /* 0x00000034902c723c */ /* 0x040fee000004182c */
[--C-:B------:R-:W-:Y:S01]  /*9950*/  FFMA.FTZ R52, R56, c[0x0][0x2d0], -R149.reuse ;  /* 0x0000b40038347a23 */ /* 0x100fe20000010895 */
[C---:B------:R-:W-:Y:S03]  /*9960*/  HMMA.16816.F32.BF16 R48, R144.reuse, R54, R48 ;  /* 0x000000369030723c */ /* 0x040fe60000041830 */
[----:B------:R1:W2:Y:S01]  /*9970*/  MUFU.EX2 R119, R52 ;  /* 0x0000003400777308 */ /* 0x0002a20000000800 */
[--C-:B------:R-:W-:Y:S02]  /*9980*/  FFMA.FTZ R56, R57, c[0x0][0x2d0], -R149.reuse ;  /* 0x0000b40039387a23 */ /* 0x100fe40000010895 */
[C---:B------:R-:W-:Y:S02]  /*9990*/  FMUL.FTZ R57, R2.reuse, R125 ;  /* 0x0000007d02397220 */ /* 0x040fe40000410000 */
[----:B------:R-:W-:Y:S04]  /*99a0*/  FMUL.FTZ R53, R2, R121 ;  /* 0x0000007902357220 */ /* 0x000fe80000410000 */
[C---:B------:R-:W-:Y:S01]  /*99b0*/  FMUL.FTZ R54, R0.reuse, R122 ;  /* 0x0000007a00367220 */ /* 0x040fe20000410000 */
[----:B------:R2:W-:Y:S01]  /*99c0*/  MUFU.EX2 R125, R69 ;  /* 0x00000045007d7308 */ /* 0x0005e20000000800 */
[----:B------:R-:W-:Y:S09]  /*99d0*/  FMUL.FTZ R55, R0, R123 ;  /* 0x0000007b00377220 */ /* 0x000ff20000410000 */
[----:B------:R4:W-:Y:S01]  /*99e0*/  MUFU.EX2 R118, R56 ;  /* 0x0000003800767308 */ /* 0x0009e20000000800 */
[----:B-1----:R-:W-:Y:S07]  /*99f0*/  FMUL.FTZ R52, R2, R120 ;  /* 0x0000007802347220 */ /* 0x002fee0000410000 */
[C---:B------:R-:W-:Y:S03]  /*9a00*/  HMMA.16816.F32.BF16 R52, R144.reuse, R60, R52 ;  /* 0x0000003c9034723c */ /* 0x040fe60000041834 */
[--C-:B--2---:R-:W-:Y:S04]  /*9a10*/  FFMA.FTZ R69, R162, c[0x0][0x2d0], -R148.reuse ;  /* 0x0000b400a2457a23 */ /* 0x104fe80000010894 */
[--C-:B------:R-:W-:Y:S02]  /*9a20*/  FFMA.FTZ R60, R64, c[0x0][0x2d0], -R149.reuse ;  /* 0x0000b400403c7a23 */ /* 0x100fe40000010895 */
[C---:B------:R-:W-:Y:S02]  /*9a30*/  FMUL.FTZ R61, R2.reuse, R129 ;  /* 0x00000081023d7220 */ /* 0x040fe40000410000 */
[----:B------:R1:W2:Y:S01]  /*9a40*/  MUFU.EX2 R117, R60 ;  /* 0x0000003c00757308 */ /* 0x0002a20000000800 */
[C---:B------:R-:W-:Y:S01]  /*9a50*/  FMUL.FTZ R64, R2.reuse, R132 ;  /* 0x0000008402407220 */ /* 0x040fe20000410000 */
[----:B------:R-:W-:Y:S01]  /*9a60*/  MOV R132, R96 ;  /* 0x0000006000847202 */ /* 0x000fe20000000f00 */
[----:B----4-:R-:W-:Y:S07]  /*9a70*/  FMUL.FTZ R56, R2, R124 ;  /* 0x0000007c02387220 */ /* 0x010fee0000410000 */
[C---:B------:R-:W-:Y:S01]  /*9a80*/  HMMA.16816.F32.BF16 R56, R144.reuse, R62, R56 ;  /* 0x0000003e9038723c */ /* 0x040fe20000041838 */
[----:B------:R4:W-:Y:S06]  /*9a90*/  MUFU.EX2 R124, R69 ;  /* 0x00000045007c7308 */ /* 0x0009ec0000000800 */
[C---:B------:R-:W-:Y:S02]  /*9aa0*/  FMUL.FTZ R62, R0.reuse, R130 ;  /* 0x00000082003e7220 */ /* 0x040fe40000410000 */
[----:B------:R-:W-:Y:S03]  /*9ab0*/  FMUL.FTZ R63, R0, R131 ;  /* 0x00000083003f7220 */ /* 0x000fe60000410000 */
[----:B-1----:R-:W-:Y:S07]  /*9ac0*/  FMUL.FTZ R60, R2, R128 ;  /* 0x00000080023c7220 */ /* 0x002fee0000410000 */
[C---:B------:R-:W-:Y:S03]  /*9ad0*/  HMMA.16816.F32.BF16 R60, R144.reuse, R72, R60 ;  /* 0x00000048903c723c */ /* 0x040fe6000004183c */
[--C-:B----4-:R-:W-:Y:S04]  /*9ae0*/  FFMA.FTZ R69, R163, c[0x0][0x2d0], -R148.reuse ;  /* 0x0000b400a3457a23 */ /* 0x110fe80000010894 */
[----:B------:R-:W-:Y:S01]  /*9af0*/  F2FP.BF16.PACK_AB R73, R119, R247 ;  /* 0x000000f77749723e */ /* 0x000fe200000010ff */
[----:B------:R-:W-:Y:S01]  /*9b00*/  HMMA.16816.F32.BF16 R64, R144, R74, R64 ;  /* 0x0000004a9040723c */ /* 0x000fe20000041840 */
[----:B------:R1:W-:Y:S03]  /*9b10*/  MUFU.EX2 R239, R69 ;  /* 0x0000004500ef7308 */ /* 0x0003e60000000800 */
[----:B------:R-:W-:Y:S03]  /*9b20*/  F2FP.BF16.PACK_AB R72, R250, R251 ;  /* 0x000000fbfa48723e */ /* 0x000fe600000010ff */
[----:B--2---:R-:W-:Y:S02]  /*9b30*/  F2FP.BF16.PACK_AB R75, R117, R118 ;  /* 0x00000076754b723e */ /* 0x004fe400000010ff */
[----:B------:R-:W-:Y:S02]  /*9b40*/  F2FP.BF16.PACK_AB R74, R248, R249 ;  /* 0x000000f9f84a723e */ /* 0x000fe400000010ff */
[----:B------:R-:W-:Y:S05]  /*9b50*/  MUFU.EX2 R145, R100 ;  /* 0x0000006400917308 */ /* 0x000fea0000000800 */
[C---:B------:R-:W-:Y:S05]  /*9b60*/  HMMA.16816.F32.BF16 R4, R72.reuse, R76, R4 ;  /* 0x0000004c4804723c */ /* 0x040fea0000041804 */
[----:B------:R-:W-:Y:S03]  /*9b70*/  MUFU.EX2 R144, R101 ;  /* 0x0000006500907308 */ /* 0x000fe60000000800 */
[C---:B------:R-:W-:Y:S01]  /*9b80*/  HMMA.16816.F32.BF16 R8, R72.reuse, R78, R8 ;  /* 0x0000004e4808723c */ /* 0x040fe20000041808 */
[----:B------:R-:W2:Y:S03]  /*9b90*/  LDSM.16.MT88.4 R76, [R207+0x4800] ;  /* 0x00480000cf4c783b */ /* 0x000ea60000004200 */
[--C-:B-1----:R-:W-:Y:S03]  /*9ba0*/  FFMA.FTZ R69, R164, c[0x0][0x2d0], -R148.reuse ;  /* 0x0000b400a4457a23 */ /* 0x102fe60000010894 */
[----:B------:R-:W-:Y:S01]  /*9bb0*/  MUFU.EX2 R146, R70 ;  /* 0x0000004600927308 */ /* 0x000fe20000000800 */
[C---:B------:R-:W-:Y:S08]  /*9bc0*/  HMMA.16816.F32.BF16 R12, R72.reuse, R80, R12 ;  /* 0x00000050480c723c */ /* 0x040ff0000004180c */
[C---:B------:R-:W-:Y:S01]  /*9bd0*/  HMMA.16816.F32.BF16 R16, R72.reuse, R82, R16 ;  /* 0x000000524810723c */ /* 0x040fe20000041810 */
[----:B------:R1:W-:Y:S01]  /*9be0*/  MUFU.EX2 R107, R69 ;  /* 0x00000045006b7308 */ /* 0x0003e20000000800 */
[----:B------:R-:W4:Y:S06]  /*9bf0*/  LDSM.16.MT88.4 R80, [R209+0x4800] ;  /* 0x00480000d150783b */ /* 0x000f2c0000004200 */
[C---:B------:R-:W-:Y:S03]  /*9c00*/  HMMA.16816.F32.BF16 R20, R72.reuse, R84, R20 ;  /* 0x000000544814723c */ /* 0x040fe60000041814 */
[----:B------:R-:W2:Y:S05]  /*9c10*/  MUFU.EX2 R70, R102 ;  /* 0x0000006600467308 */ /* 0x000eaa0000000800 */
[C---:B------:R-:W-:Y:S01]  /*9c20*/  HMMA.16816.F32.BF16 R24, R72.reuse, R86, R24 ;  /* 0x000000564818723c */ /* 0x040fe20000041818 */
[----:B------:R-:W4:Y:S07]  /*9c30*/  LDSM.16.MT88.4 R84, [R208+0x4800] ;  /* 0x00480000d054783b */ /* 0x000f2e0000004200 */
[C---:B-----5:R-:W-:Y:S04]  /*9c40*/  HMMA.16816.F32.BF16 R28, R72.reuse, R88, R28 ;  /* 0x00000058481c723c */ /* 0x060fe8000004181c */
[----:B-1----:R-:W-:Y:S02]  /*9c50*/  FFMA.FTZ R69, R165, c[0x0][0x2d0], -R148 ;  /* 0x0000b400a5457a23 */ /* 0x002fe40000010894 */
[----:B------:R-:W5:Y:S02]  /*9c60*/  LDL R165, [R1+0x4] ;  /* 0x0000040001a57983 */ /* 0x000f640000100800 */
[C---:B------:R-:W-:Y:S01]  /*9c70*/  HMMA.16816.F32.BF16 R32, R72.reuse, R90, R32 ;  /* 0x0000005a4820723c */ /* 0x040fe20000041820 */
[----:B------:R1:W-:Y:S01]  /*9c80*/  MUFU.EX2 R164, R69 ;  /* 0x0000004500a47308 */ /* 0x0003e20000000800 */
[----:B------:R-:W1:Y:S02]  /*9c90*/  LDSM.16.MT88.4 R88, [R210+0x4800] ;  /* 0x00480000d258783b */ /* 0x000e640000004200 */
[----:B--2---:R-:W-:Y:S04]  /*9ca0*/  F2FP.BF16.PACK_AB R133, R70, R144 ;  /* 0x000000904685723e */ /* 0x004fe800000010ff */
[C---:B------:R-:W-:Y:S08]  /*9cb0*/  HMMA.16816.F32.BF16 R36, R72.reuse, R76, R36 ;  /* 0x0000004c4824723c */ /* 0x040ff00000041824 */
[C---:B------:R-:W-:Y:S01]  /*9cc0*/  HMMA.16816.F32.BF16 R40, R72.reuse, R78, R40 ;  /* 0x0000004e4828723c */ /* 0x040fe20000041828 */
[----:B------:R-:W2:Y:S07]  /*9cd0*/  LDSM.16.MT88.4 R76, [R207+0x1000] ;  /* 0x00100000cf4c783b */ /* 0x000eae0000004200 */
[C---:B----4-:R-:W-:Y:S04]  /*9ce0*/  HMMA.16816.F32.BF16 R44, R72.reuse, R80, R44 ;  /* 0x00000050482c723c */ /* 0x050fe8000004182c */
[--C-:B-1----:R-:W-:Y:S04]  /*9cf0*/  FFMA.FTZ R69, R158, c[0x0][0x2d0], -R149.reuse ;  /* 0x0000b4009e457a23 */ /* 0x102fe80000010895 */
[C---:B------:R-:W-:Y:S01]  /*9d00*/  HMMA.16816.F32.BF16 R48, R72.reuse, R82, R48 ;  /* 0x000000524830723c */ /* 0x040fe20000041830 */
[----:B------:R1:W4:Y:S01]  /*9d10*/  MUFU.EX2 R106, R69 ;  /* 0x00000045006a7308 */ /* 0x0003220000000800 */
[----:B------:R-:W2:Y:S06]  /*9d20*/  LDSM.16.MT88.4 R80, [R208+0x1000] ;  /* 0x00100000d050783b */ /* 0x000eac0000004200 */
[C---:B------:R-:W-:Y:S08]  /*9d30*/  HMMA.16816.F32.BF16 R52, R72.reuse, R84, R52 ;  /* 0x000000544834723c */ /* 0x040ff00000041834 */
[C---:B------:R-:W-:Y:S01]  /*9d40*/  HMMA.16816.F32.BF16 R56, R72.reuse, R86, R56 ;  /* 0x000000564838723c */ /* 0x040fe20000041838 */
[----:B------:R-:W4:Y:S07]  /*9d50*/  LDSM.16.MT88.4 R84, [R210+0x1000] ;  /* 0x00100000d254783b */ /* 0x000f2e0000004200 */
[C---:B------:R-:W-:Y:S04]  /*9d60*/  HMMA.16816.F32.BF16 R60, R72.reuse, R88, R60 ;  /* 0x00000058483c723c */ /* 0x040fe8000004183c */
[----:B-1----:R-:W-:Y:S04]  /*9d70*/  FFMA.FTZ R69, R159, c[0x0][0x2d0], -R149 ;  /* 0x0000b4009f457a23 */ /* 0x002fe80000010895 */
[----:B------:R-:W-:Y:S01]  /*9d80*/  HMMA.16816.F32.BF16 R64, R72, R90, R64 ;  /* 0x0000005a4840723c */ /* 0x000fe20000041840 */
[----:B------:R1:W1:Y:S01]  /*9d90*/  MUFU.EX2 R105, R69 ;  /* 0x0000004500697308 */ /* 0x0002620000000800 */
[----:B------:R-:W-:Y:S05]  /*9da0*/  LDSM.16.MT88.4 R88, [R209+0x5000] ;  /* 0x00500000d158783b */ /* 0x000fea0000004200 */
[----:B------:R-:W-:Y:S02]  /*9db0*/  F2FP.BF16.PACK_AB R72, R244, R116 ;  /* 0x00000074f448723e */ /* 0x000fe400000010ff */
[----:B------:R-:W-:Y:S03]  /*9dc0*/  F2FP.BF16.PACK_AB R73, R127, R240 ;  /* 0x000000f07f49723e */ /* 0x000fe600000010ff */
[----:B------:R-:W-:Y:S02]  /*9dd0*/  F2FP.BF16.PACK_AB R75, R125, R126 ;  /* 0x0000007e7d4b723e */ /* 0x000fe400000010ff */
[----:B------:R-:W-:Y:S01]  /*9de0*/  F2FP.BF16.PACK_AB R74, R242, R243 ;  /* 0x000000f3f24a723e */ /* 0x000fe200000010ff */
[----:B---3--:R-:W-:Y:S06]  /*9df0*/  FFMA.FTZ R104, R2, R104, R246 ;  /* 0x0000006802687223 */ /* 0x008fec00000100f6 */
[C---:B--2---:R-:W-:Y:S03]  /*9e00*/  HMMA.16816.F32.BF16 R4, R72.reuse, R76, R4 ;  /* 0x0000004c4804723c */ /* 0x044fe60000041804 */
[----:B------:R-:W-:Y:S01]  /*9e10*/  FFMA.FTZ R2, R0, R109, R245 ;  /* 0x0000006d00027223 */ /* 0x000fe200000100f5 */
[----:B------:R-:W-:Y:S01]  /*9e20*/  MOV R109, R99 ;  /* 0x00000063006d7202 */ /* 0x000fe20000000f00 */
[--C-:B-1----:R-:W-:Y:S01]  /*9e30*/  FFMA.FTZ R69, R160, c[0x0][0x2d0], -R149.reuse ;  /* 0x0000b400a0457a23 */ /* 0x102fe20000010895 */
[----:B------:R-:W-:Y:S01]  /*9e40*/  LDSM.16.MT88.4 R96, [R209+0x7000] ;  /* 0x00700000d160783b */ /* 0x000fe20000004200 */
[----:B------:R-:W-:Y:S01]  /*9e50*/  FADD.FTZ R0, R132, R104 ;  /* 0x0000006884007221 */ /* 0x000fe20000010000 */
[C---:B------:R-:W-:Y:S01]  /*9e60*/  HMMA.16816.F32.BF16 R8, R72.reuse, R78, R8 ;  /* 0x0000004e4808723c */ /* 0x040fe20000041808 */
[----:B------:R1:W2:Y:S03]  /*9e70*/  MUFU.EX2 R163, R69 ;  /* 0x0000004500a37308 */ /* 0x0002a60000000800 */
[----:B------:R-:W-:Y:S02]  /*9e80*/  FADD.FTZ R0, R111, R0 ;  /* 0x000000006f007221 */ /* 0x000fe40000010000 */
[----:B------:R-:W3:Y:S01]  /*9e90*/  LDSM.16.MT88.4 R76, [R207+0x5000] ;  /* 0x00500000cf4c783b */ /* 0x000ee20000004200 */
[----:B------:R-:W-:Y:S01]  /*9ea0*/  FADD.FTZ R2, R252, R2 ;  /* 0x00000002fc027221 */ /* 0x000fe20000010000 */
[C---:B------:R-:W-:Y:S04]  /*9eb0*/  HMMA.16816.F32.BF16 R12, R72.reuse, R92, R12 ;  /* 0x0000005c480c723c */ /* 0x040fe8000004180c */
[----:B------:R-:W-:Y:S02]  /*9ec0*/  FADD.FTZ R2, R110, R2 ;  /* 0x000000026e027221 */ /* 0x000fe40000010000 */
[----:B------:R-:W-:Y:S02]  /*9ed0*/  FADD.FTZ R0, R109, R0 ;  /* 0x000000006d007221 */ /* 0x000fe40000010000 */
[C---:B------:R-:W-:Y:S01]  /*9ee0*/  HMMA.16816.F32.BF16 R16, R72.reuse, R94, R16 ;  /* 0x0000005e4810723c */ /* 0x040fe20000041810 */
[----:B------:R-:W-:Y:S03]  /*9ef0*/  LDSM.16.MT88.4 R92, [R209+0x1800] ;  /* 0x00180000d15c783b */ /* 0x000fe60000004200 */
[----:B------:R-:W-:Y:S02]  /*9f00*/  FADD.FTZ R2, R108, R2 ;  /* 0x000000026c027221 */ /* 0x000fe40000010000 */
[----:B------:R-:W-:Y:S02]  /*9f10*/  FADD.FTZ R0, R251, R0 ;  /* 0x00000000fb007221 */ /* 0x000fe40000010000 */
[C---:B------:R-:W-:Y:S01]  /*9f20*/  HMMA.16816.F32.BF16 R20, R72.reuse, R80, R20 ;  /* 0x000000504814723c */ /* 0x040fe20000041814 */
[----:B------:R-:W-:Y:S03]  /*9f30*/  LDSM.16.MT88.4 R108, [R207+0x7800] ;  /* 0x00780000cf6c783b */ /* 0x000fe60000004200 */
[--C-:B-1----:R-:W-:Y:S02]  /*9f40*/  FFMA.FTZ R69, R161, c[0x0][0x2d0], -R149.reuse ;  /* 0x0000b400a1457a23 */ /* 0x102fe40000010895 */
[----:B------:R-:W-:Y:S02]  /*9f50*/  FADD.FTZ R2, R247, R2 ;  /* 0x00000002f7027221 */ /* 0x000fe40000010000 */
[C---:B------:R-:W-:Y:S01]  /*9f60*/  HMMA.16816.F32.BF16 R24, R72.reuse, R82, R24 ;  /* 0x000000524818723c */ /* 0x040fe20000041818 */
[----:B------:R1:W-:Y:S01]  /*9f70*/  MUFU.EX2 R162, R69 ;  /* 0x0000004500a27308 */ /* 0x0003e20000000800 */
[----:B------:R-:W2:Y:S02]  /*9f80*/  LDSM.16.MT88.4 R80, [R208+0x5000] ;  /* 0x00500000d050783b */ /* 0x000ea40000004200 */
[----:B------:R-:W-:Y:S02]  /*9f90*/  FADD.FTZ R2, R119, R2 ;  /* 0x0000000277027221 */ /* 0x000fe40000010000 */
[----:B------:R-:W-:Y:S02]  /*9fa0*/  FADD.FTZ R0, R250, R0 ;  /* 0x00000000fa007221 */ /* 0x000fe40000010000 */
[C---:B----4-:R-:W-:Y:S04]  /*9fb0*/  HMMA.16816.F32.BF16 R28, R72.reuse, R84, R28 ;  /* 0x00000054481c723c */ /* 0x050fe8000004181c */
[----:B------:R-:W-:Y:S02]  /*9fc0*/  FADD.FTZ R2, R118, R2 ;  /* 0x0000000276027221 */ /* 0x000fe40000010000 */
[----:B------:R-:W-:Y:S02]  /*9fd0*/  FADD.FTZ R0, R249, R0 ;  /* 0x00000000f9007221 */ /* 0x000fe40000010000 */
[C---:B------:R-:W-:Y:S01]  /*9fe0*/  HMMA.16816.F32.BF16 R32, R72.reuse, R86, R32 ;  /* 0x000000564820723c */ /* 0x040fe20000041820 */
[----:B------:R-:W4:Y:S03]  /*9ff0*/  LDSM.16.MT88.4 R84, [R210+0x5000] ;  /* 0x00500000d254783b */ /* 0x000f260000004200 */
[----:B------:R-:W-:Y:S02]  /*a000*/  FADD.FTZ R2, R117, R2 ;  /* 0x0000000275027221 */ /* 0x000fe40000010000 */
[----:B------:R-:W-:Y:S02]  /*a010*/  FADD.FTZ R0, R248, R0 ;  /* 0x00000000f8007221 */ /* 0x000fe40000010000 */
[C---:B---3--:R-:W-:Y:S04]  /*a020*/  HMMA.16816.F32.BF16 R36, R72.reuse, R76, R36 ;  /* 0x0000004c4824723c */ /* 0x048fe80000041824 */
[----:B-1----:R-:W-:Y:S02]  /*a030*/  FFMA.FTZ R69, R170, c[0x0][0x2d0], -R148 ;  /* 0x0000b400aa457a23 */ /* 0x002fe40000010894 */
[----:B------:R-:W-:Y:S02]  /*a040*/  FADD.FTZ R0, R116, R0 ;  /* 0x0000000074007221 */ /* 0x000fe40000010000 */
[C---:B------:R-:W-:Y:S01]  /*a050*/  HMMA.16816.F32.BF16 R40, R72.reuse, R78, R40 ;  /* 0x0000004e4828723c */ /* 0x040fe20000041828 */
[----:B------:R1:W3:Y:S01]  /*a060*/  MUFU.EX2 R115, R69 ;  /* 0x0000004500737308 */ /* 0x0002e20000000800 */
[----:B------:R-:W3:Y:S02]  /*a070*/  LDSM.16.MT88.4 R76, [R207+0x1800] ;  /* 0x00180000cf4c783b */ /* 0x000ee40000004200 */
[----:B------:R-:W-:Y:S02]  /*a080*/  FADD.FTZ R2, R240, R2 ;  /* 0x00000002f0027221 */ /* 0x000fe40000010000 */
[----:B------:R-:W-:Y:S02]  /*a090*/  FADD.FTZ R0, R244, R0 ;  /* 0x00000000f4007221 */ /* 0x000fe40000010000 */
[C---:B------:R-:W-:Y:S02]  /*a0a0*/  HMMA.16816.F32.BF16 R44, R72.reuse, R88, R44 ;  /* 0x00000058482c723c */ /* 0x040fe4000004182c */
[----:B------:R-:W-:Y:S02]  /*a0b0*/  LDSM.16.MT88.4 R116, [R209+0x7800] ;  /* 0x00780000d174783b */ /* 0x000fe40000004200 */
[----:B------:R-:W-:Y:S02]  /*a0c0*/  FADD.FTZ R2, R127, R2 ;  /* 0x000000027f027221 */ /* 0x000fe40000010000 */
[----:B------:R-:W-:Y:S02]  /*a0d0*/  FADD.FTZ R0, R243, R0 ;  /* 0x00000000f3007221 */ /* 0x000fe40000010000 */
[C---:B------:R-:W-:Y:S02]  /*a0e0*/  HMMA.16816.F32.BF16 R48, R72.reuse, R90, R48 ;  /* 0x0000005a4830723c */ /* 0x040fe40000041830 */
[----:B------:R-:W3:Y:S02]  /*a0f0*/  LDSM.16.MT88.4 R88, [R208+0x1800] ;  /* 0x00180000d058783b */ /* 0x000ee40000004200 */
[----:B------:R-:W-:Y:S02]  /*a100*/  FADD.FTZ R2, R126, R2 ;  /* 0x000000027e027221 */ /* 0x000fe40000010000 */
[----:B------:R-:W-:Y:S02]  /*a110*/  FADD.FTZ R0, R242, R0 ;  /* 0x00000000f2007221 */ /* 0x000fe40000010000 */
[C---:B--2---:R-:W-:Y:S04]  /*a120*/  HMMA.16816.F32.BF16 R52, R72.reuse, R80, R52 ;  /* 0x000000504834723c */ /* 0x044fe80000041834 */
[----:B-1----:R-:W-:Y:S02]  /*a130*/  FFMA.FTZ R69, R171, c[0x0][0x2d0], -R148 ;  /* 0x0000b400ab457a23 */ /* 0x002fe40000010894 */
[----:B------:R-:W-:Y:S02]  /*a140*/  FADD.FTZ R2, R125, R2 ;  /* 0x000000027d027221 */ /* 0x000fe40000010000 */
[C---:B------:R-:W-:Y:S01]  /*a150*/  HMMA.16816.F32.BF16 R56, R72.reuse, R82, R56 ;  /* 0x000000524838723c */ /* 0x040fe20000041838 */
[----:B------:R1:W2:Y:S01]  /*a160*/  MUFU.EX2 R161, R69 ;  /* 0x0000004500a17308 */ /* 0x0002a20000000800 */
[----:B------:R-:W2:Y:S02]  /*a170*/  LDSM.16.MT88.4 R80, [R210+0x1800] ;  /* 0x00180000d250783b */ /* 0x000ea40000004200 */
[----:B------:R-:W-:Y:S02]  /*a180*/  FADD.FTZ R0, R124, R0 ;  /* 0x000000007c007221 */ /* 0x000fe40000010000 */
[----:B------:R-:W-:Y:S02]  /*a190*/  FADD.FTZ R2, R106, R2 ;  /* 0x000000026a027221 */ /* 0x000fe40000010000 */
[C---:B----4-:R-:W-:Y:S04]  /*a1a0*/  HMMA.16816.F32.BF16 R60, R72.reuse, R84, R60 ;  /* 0x00000054483c723c */ /* 0x050fe8000004183c */
[----:B------:R-:W-:Y:S02]  /*a1b0*/  FADD.FTZ R2, R105, R2 ;  /* 0x0000000269027221 */ /* 0x000fe40000010000 */
[----:B------:R-:W-:Y:S02]  /*a1c0*/  FADD.FTZ R0, R239, R0 ;  /* 0x00000000ef007221 */ /* 0x000fe40000010000 */
[----:B------:R-:W-:Y:S01]  /*a1d0*/  HMMA.16816.F32.BF16 R64, R72, R86, R64 ;  /* 0x000000564840723c */ /* 0x000fe20000041840 */
[----:B------:R-:W-:Y:S03]  /*a1e0*/  LDSM.16.MT88.4 R84, [R209+0x5800] ;  /* 0x00580000d154783b */ /* 0x000fe60000004200 */
[----:B------:R-:W-:Y:S02]  /*a1f0*/  FADD.FTZ R0, R107, R0 ;  /* 0x000000006b007221 */ /* 0x000fe40000010000 */
[----:B------:R-:W-:Y:S01]  /*a200*/  FADD.FTZ R2, R163, R2 ;  /* 0x00000002a3027221 */ /* 0x000fe20000010000 */
[----:B------:R-:W-:Y:S01]  /*a210*/  F2FP.BF16.PACK_AB R72, R239, R124 ;  /* 0x0000007cef48723e */ /* 0x000fe200000010ff */
[C---:B------:R-:W-:Y:S01]  /*a220*/  FADD.FTZ R0, R164.reuse, R0 ;  /* 0x00000000a4007221 */ /* 0x040fe20000010000 */
[----:B------:R-:W-:Y:S01]  /*a230*/  F2FP.BF16.PACK_AB R74, R164, R107 ;  /* 0x0000006ba44a723e */ /* 0x000fe200000010ff */
[----:B------:R-:W-:Y:S02]  /*a240*/  LDSM.16.MT88.4 R124, [R208+0x7800] ;  /* 0x00780000d07c783b */ /* 0x000fe40000004200 */
[----:B-1----:R-:W-:Y:S01]  /*a250*/  FFMA.FTZ R69, R172, c[0x0][0x2d0], -R148 ;  /* 0x0000b400ac457a23 */ /* 0x002fe20000010894 */
[----:B------:R-:W-:Y:S01]  /*a260*/  F2FP.BF16.PACK_AB R73, R105, R106 ;  /* 0x0000006a6949723e */ /* 0x000fe200000010ff */
[----:B---3--:R-:W-:Y:S01]  /*a270*/  FADD.FTZ R0, R115, R0 ;  /* 0x0000000073007221 */ /* 0x008fe20000010000 */
[C---:B------:R-:W-:Y:S01]  /*a280*/  F2FP.BF16.PACK_AB R75, R162.reuse, R163 ;  /* 0x000000a3a24b723e */ /* 0x040fe200000010ff */
[----:B------:R1:W3:Y:S01]  /*a290*/  MUFU.EX2 R114, R69 ;  /* 0x0000004500727308 */ /* 0x0002e20000000800 */
[----:B------:R-:W-:Y:S02]  /*a2a0*/  FADD.FTZ R2, R162, R2 ;  /* 0x00000002a2027221 */ /* 0x000fe40000010000 */
[----:B--2---:R-:W-:Y:S03]  /*a2b0*/  FADD.FTZ R0, R161, R0 ;  /* 0x00000000a1007221 */ /* 0x004fe60000010000 */
[C---:B------:R-:W-:Y:S08]  /*a2c0*/  HMMA.16816.F32.BF16 R4, R72.reuse, R76, R4 ;  /* 0x0000004c4804723c */ /* 0x040ff00000041804 */
[C---:B------:R-:W-:Y:S01]  /*a2d0*/  HMMA.16816.F32.BF16 R8, R72.reuse, R78, R8 ;  /* 0x0000004e4808723c */ /* 0x040fe20000041808 */
[----:B------:R-:W2:Y:S07]  /*a2e0*/  LDSM.16.MT88.4 R76, [R207+0x5800] ;  /* 0x00580000cf4c783b */ /* 0x000eae0000004200 */
[C---:B------:R-:W-:Y:S04]  /*a2f0*/  HMMA.16816.F32.BF16 R12, R72.reuse, R92, R12 ;  /* 0x0000005c480c723c */ /* 0x040fe8000004180c */
[----:B-1----:R-:W-:Y:S02]  /*a300*/  FFMA.FTZ R69, R173, c[0x0][0x2d0], -R148 ;  /* 0x0000b400ad457a23 */ /* 0x002fe40000010894 */
[----:B---3--:R-:W-:Y:S02]  /*a310*/  FADD.FTZ R0, R114, R0 ;  /* 0x0000000072007221 */ /* 0x008fe40000010000 */
[C---:B------:R-:W-:Y:S01]  /*a320*/  HMMA.16816.F32.BF16 R16, R72.reuse, R94, R16 ;  /* 0x0000005e4810723c */ /* 0x040fe20000041810 */
[----:B------:R1:W3:Y:S01]  /*a330*/  MUFU.EX2 R160, R69 ;  /* 0x0000004500a07308 */ /* 0x0002e20000000800 */
[----:B------:R-:W-:Y:S06]  /*a340*/  LDSM.16.MT88.4 R92, [R210+0x5800] ;  /* 0x00580000d25c783b */ /* 0x000fec0000004200 */
[C---:B------:R-:W-:Y:S08]  /*a350*/  HMMA.16816.F32.BF16 R20, R72.reuse, R88, R20 ;  /* 0x000000584814723c */ /* 0x040ff00000041814 */
[C---:B------:R-:W-:Y:S01]  /*a360*/  HMMA.16816.F32.BF16 R24, R72.reuse, R90, R24 ;  /* 0x0000005a4818723c */ /* 0x040fe20000041818 */
[----:B------:R-:W4:Y:S07]  /*a370*/  LDSM.16.MT88.4 R88, [R208+0x5800] ;  /* 0x00580000d058783b */ /* 0x000f2e0000004200 */
[C---:B------:R-:W-:Y:S04]  /*a380*/  HMMA.16816.F32.BF16 R28, R72.reuse, R80, R28 ;  /* 0x00000050481c723c */ /* 0x040fe8000004181c */
[--C-:B-1----:R-:W-:Y:S02]  /*a390*/  FFMA.FTZ R69, R166, c[0x0][0x2d0], -R149.reuse ;  /* 0x0000b400a6457a23 */ /* 0x102fe40000010895 */
[----:B---3--:R-:W-:Y:S02]  /*a3a0*/  FADD.FTZ R0, R160, R0 ;  /* 0x00000000a0007221 */ /* 0x008fe40000010000 */
[C---:B------:R-:W-:Y:S01]  /*a3b0*/  HMMA.16816.F32.BF16 R32, R72.reuse, R82, R32 ;  /* 0x000000524820723c */ /* 0x040fe20000041820 */
[----:B------:R1:W3:Y:S01]  /*a3c0*/  MUFU.EX2 R113, R69 ;  /* 0x0000004500717308 */ /* 0x0002e20000000800 */
[----:B------:R-:W-:Y:S06]  /*a3d0*/  LDSM.16.MT88.4 R80, [R209+0x2000] ;  /* 0x00200000d150783b */ /* 0x000fec0000004200 */
[C---:B--2---:R-:W-:Y:S03]  /*a3e0*/  HMMA.16816.F32.BF16 R36, R72.reuse, R76, R36 ;  /* 0x0000004c4824723c */ /* 0x044fe60000041824 */
[C---:B-----5:R-:W-:Y:S05]  /*a3f0*/  ISETP.GT.AND P0, PT, R226.reuse, R165, PT ;  /* 0x000000a5e200720c */ /* 0x060fea0003f04270 */
[C---:B------:R-:W-:Y:S01]  /*a400*/  HMMA.16816.F32.BF16 R40, R72.reuse, R78, R40 ;  /* 0x0000004e4828723c */ /* 0x040fe20000041828 */
[----:B------:R-:W2:Y:S03]  /*a410*/  LDSM.16.MT88.4 R76, [R207+0x2000] ;  /* 0x00200000cf4c783b */ /* 0x000ea60000004200 */
[----:B------:R-:W-:Y:S04]  /*a420*/  IADD3 R226, R226, -0x1, RZ ;  /* 0xffffffffe2e27810 */ /* 0x000fe80007ffe0ff */
[C---:B------:R-:W-:Y:S04]  /*a430*/  HMMA.16816.F32.BF16 R44, R72.reuse, R84, R44 ;  /* 0x00000054482c723c */ /* 0x040fe8000004182c */
[--C-:B-1----:R-:W-:Y:S02]  /*a440*/  FFMA.FTZ R69, R167, c[0x0][0x2d0], -R149.reuse ;  /* 0x0000b400a7457a23 */ /* 0x102fe40000010895 */
[----:B---3--:R-:W-:Y:S02]  /*a450*/  FADD.FTZ R2, R113, R2 ;  /* 0x0000000271027221 */ /* 0x008fe40000010000 */
        /* <DEDUP_REMOVED lines=8> */
[----:B---3--:R-:W-:Y:S02]  /*a4e0*/  FADD.FTZ R2, R112, R2 ;  /* 0x0000000270027221 */ /* 0x008fe40000010000 */
[----:B------:R-:W-:Y:S01]  /*a4f0*/  HMMA.16816.F32.BF16 R64, R72, R94, R64 ;  /* 0x0000005e4840723c */ /* 0x000fe20000041840 */
[----:B------:R1:W3:Y:S01]  /*a500*/  MUFU.EX2 R159, R69 ;  /* 0x00000045009f7308 */ /* 0x0002e20000000800 */
[----:B------:R-:W-:Y:S05]  /*a510*/  LDSM.16.MT88.4 R92, [R209+0x2800] ;  /* 0x00280000d15c783b */ /* 0x000fea0000004200 */
[----:B------:R-:W-:Y:S02]  /*a520*/  F2FP.BF16.PACK_AB R72, R161, R115 ;  /* 0x00000073a148723e */ /* 0x000fe400000010ff */
[----:B------:R-:W-:Y:S03]  /*a530*/  F2FP.BF16.PACK_AB R74, R160, R114 ;  /* 0x00000072a04a723e */ /* 0x000fe600000010ff */
[----:B------:R-:W-:Y:S01]  /*a540*/  F2FP.BF16.PACK_AB R73, R112, R113 ;  /* 0x000000717049723e */ /* 0x000fe200000010ff */
[--C-:B-1----:R-:W-:Y:S02]  /*a550*/  FFMA.FTZ R69, R169, c[0x0][0x2d0], -R149.reuse ;  /* 0x0000b400a9457a23 */ /* 0x102fe40000010895 */
[----:B---3--:R-:W-:Y:S02]  /*a560*/  FADD.FTZ R2, R159, R2 ;  /* 0x000000029f027221 */ /* 0x008fe40000010000 */
[----:B------:R1:W3:Y:S02]  /*a570*/  MUFU.EX2 R158, R69 ;  /* 0x00000045009e7308 */ /* 0x0002e40000000800 */
[----:B-1----:R-:W-:Y:S01]  /*a580*/  FFMA.FTZ R69, R202, c[0x0][0x2d0], -R148 ;  /* 0x0000b400ca457a23 */ /* 0x002fe20000010894 */
[C---:B---3--:R-:W-:Y:S01]  /*a590*/  F2FP.BF16.PACK_AB R75, R158.reuse, R159 ;  /* 0x0000009f9e4b723e */ /* 0x048fe200000010ff */
[----:B------:R-:W-:Y:S06]  /*a5a0*/  FADD.FTZ R2, R158, R2 ;  /* 0x000000029e027221 */ /* 0x000fec0000010000 */
[----:B------:R1:W3:Y:S01]  /*a5b0*/  MUFU.EX2 R157, R69 ;  /* 0x00000045009d7308 */ /* 0x0002e20000000800 */
[C---:B--2---:R-:W-:Y:S08]  /*a5c0*/  HMMA.16816.F32.BF16 R4, R72.reuse, R76, R4 ;  /* 0x0000004c4804723c */ /* 0x044ff00000041804 */
[C---:B------:R-:W-:Y:S01]  /*a5d0*/  HMMA.16816.F32.BF16 R8, R72.reuse, R78, R8 ;  /* 0x0000004e4808723c */ /* 0x040fe20000041808 */
[----:B------:R-:W2:Y:S07]  /*a5e0*/  LDSM.16.MT88.4 R76, [R207+0x6000] ;  /* 0x00600000cf4c783b */ /* 0x000eae0000004200 */
[C---:B------:R-:W-:Y:S04]  /*a5f0*/  HMMA.16816.F32.BF16 R12, R72.reuse, R80, R12 ;  /* 0x00000050480c723c */ /* 0x040fe8000004180c */
[----:B-1----:R-:W-:Y:S02]  /*a600*/  FFMA.FTZ R69, R203, c[0x0][0x2d0], -R148 ;  /* 0x0000b400cb457a23 */ /* 0x002fe40000010894 */
[----:B---3--:R-:W-:Y:S02]  /*a610*/  FADD.FTZ R0, R157, R0 ;  /* 0x000000009d007221 */ /* 0x008fe40000010000 */
[C---:B------:R-:W-:Y:S01]  /*a620*/  HMMA.16816.F32.BF16 R16, R72.reuse, R82, R16 ;  /* 0x000000524810723c */ /* 0x040fe20000041810 */
[----:B------:R1:W3:Y:S01]  /*a630*/  MUFU.EX2 R123, R69 ;  /* 0x00000045007b7308 */ /* 0x0002e20000000800 */
[----:B------:R-:W2:Y:S06]  /*a640*/  LDSM.16.MT88.4 R80, [R209+0x6000] ;  /* 0x00600000d150783b */ /* 0x000eac0000004200 */
[C---:B-----5:R-:W-:Y:S08]  /*a650*/  HMMA.16816.F32.BF16 R20, R72.reuse, R84, R20 ;  /* 0x000000544814723c */ /* 0x060ff00000041814 */
[C---:B------:R-:W-:Y:S01]  /*a660*/  HMMA.16816.F32.BF16 R24, R72.reuse, R86, R24 ;  /* 0x000000564818723c */ /* 0x040fe20000041818 */
[----:B------:R-:W5:Y:S07]  /*a670*/  LDSM.16.MT88.4 R84, [R208+0x6000] ;  /* 0x00600000d054783b */ /* 0x000f6e0000004200 */
[C---:B----4-:R-:W-:Y:S04]  /*a680*/  HMMA.16816.F32.BF16 R28, R72.reuse, R88, R28 ;  /* 0x00000058481c723c */ /* 0x050fe8000004181c */
[----:B-1----:R-:W-:Y:S02]  /*a690*/  FFMA.FTZ R69, R211, c[0x0][0x2d0], -R148 ;  /* 0x0000b400d3457a23 */ /* 0x002fe40000010894 */
[C---:B---3--:R-:W-:Y:S02]  /*a6a0*/  FADD.FTZ R0, R123.reuse, R0 ;  /* 0x000000007b007221 */ /* 0x048fe40000010000 */
[C---:B------:R-:W-:Y:S01]  /*a6b0*/  HMMA.16816.F32.BF16 R32, R72.reuse, R90, R32 ;  /* 0x0000005a4820723c */ /* 0x040fe20000041820 */
[----:B------:R1:W3:Y:S01]  /*a6c0*/  MUFU.EX2 R122, R69 ;  /* 0x00000045007a7308 */ /* 0x0002e20000000800 */
[----:B------:R-:W4:Y:S06]  /*a6d0*/  LDSM.16.MT88.4 R88, [R210+0x6000] ;  /* 0x00600000d258783b */ /* 0x000f2c0000004200 */
        /* <DEDUP_REMOVED lines=13> */
[--C-:B-1----:R-:W-:Y:S02]  /*a7b0*/  FFMA.FTZ R69, R174, c[0x0][0x2d0], -R149.reuse ;  /* 0x0000b400ae457a23 */ /* 0x102fe40000010895 */
[C---:B---3--:R-:W-:Y:S02]  /*a7c0*/  FADD.FTZ R0, R156.reuse, R0 ;  /* 0x000000009c007221 */ /* 0x048fe40000010000 */
[----:B------:R-:W-:Y:S01]  /*a7d0*/  HMMA.16816.F32.BF16 R64, R72, R90, R64 ;  /* 0x0000005a4840723c */ /* 0x000fe20000041840 */
[----:B------:R1:W3:Y:S01]  /*a7e0*/  MUFU.EX2 R121, R69 ;  /* 0x0000004500797308 */ /* 0x0002e20000000800 */
[----:B------:R-:W-:Y:S05]  /*a7f0*/  LDSM.16.MT88.4 R88, [R209+0x6800] ;  /* 0x00680000d158783b */ /* 0x000fea0000004200 */
[----:B------:R-:W-:Y:S02]  /*a800*/  F2FP.BF16.PACK_AB R72, R123, R157 ;  /* 0x0000009d7b48723e */ /* 0x000fe400000010ff */
[----:B------:R-:W-:Y:S03]  /*a810*/  F2FP.BF16.PACK_AB R74, R156, R122 ;  /* 0x0000007a9c4a723e */ /* 0x000fe600000010ff */
[--C-:B-1----:R-:W-:Y:S02]  /*a820*/  FFMA.FTZ R69, R175, c[0x0][0x2d0], -R149.reuse ;  /* 0x0000b400af457a23 */ /* 0x102fe40000010895 */
[----:B---3--:R-:W-:Y:S02]  /*a830*/  FADD.FTZ R2, R121, R2 ;  /* 0x0000000279027221 */ /* 0x008fe40000010000 */
[----:B------:R1:W3:Y:S02]  /*a840*/  MUFU.EX2 R120, R69 ;  /* 0x0000004500787308 */ /* 0x0002e40000000800 */
[--C-:B-1----:R-:W-:Y:S01]  /*a850*/  FFMA.FTZ R69, R200, c[0x0][0x2d0], -R149.reuse ;  /* 0x0000b400c8457a23 */ /* 0x102fe20000010895 */
[C---:B---3--:R-:W-:Y:S01]  /*a860*/  F2FP.BF16.PACK_AB R73, R120.reuse, R121 ;  /* 0x000000797849723e */ /* 0x048fe200000010ff */
[----:B------:R-:W-:Y:S06]  /*a870*/  FADD.FTZ R2, R120, R2 ;  /* 0x0000000278027221 */ /* 0x000fec0000010000 */
[----:B------:R1:W3:Y:S02]  /*a880*/  MUFU.EX2 R155, R69 ;  /* 0x00000045009b7308 */ /* 0x0002e40000000800 */
[--C-:B-1----:R-:W-:Y:S02]  /*a890*/  FFMA.FTZ R69, R201, c[0x0][0x2d0], -R149.reuse ;  /* 0x0000b400c9457a23 */ /* 0x102fe40000010895 */
[----:B---3--:R-:W-:Y:S06]  /*a8a0*/  FADD.FTZ R2, R155, R2 ;  /* 0x000000029b027221 */ /* 0x008fec0000010000 */
        /* <DEDUP_REMOVED lines=17> */
[C---:B-----5:R-:W-:Y:S04]  /*a9c0*/  HMMA.16816.F32.BF16 R28, R72.reuse, R84, R28 ;  /* 0x00000054481c723c */ /* 0x060fe8000004181c */
[----:B-1----:R-:W-:Y:S02]  /*a9d0*/  FFMA.FTZ R69, R233, c[0x0][0x2d0], -R148 ;  /* 0x0000b400e9457a23 */ /* 0x002fe40000010894 */
[C---:B---3--:R-:W-:Y:S02]  /*a9e0*/  FADD.FTZ R0, R131.reuse, R0 ;  /* 0x0000000083007221 */ /* 0x048fe40000010000 */
[C---:B------:R-:W-:Y:S01]  /*a9f0*/  HMMA.16816.F32.BF16 R32, R72.reuse, R86, R32 ;  /* 0x000000564820723c */ /* 0x040fe20000041820 */
[----:B------:R1:W3:Y:S01]  /*aa00*/  MUFU.EX2 R130, R69 ;  /* 0x0000004500827308 */ /* 0x0002e20000000800 */
[----:B------:R-:W5:Y:S06]  /*aa10*/  LDSM.16.MT88.4 R84, [R210+0x6800] ;  /* 0x00680000d254783b */ /* 0x000f6c0000004200 */
        /* <DEDUP_REMOVED lines=9> */
[C---:B----4-:R-:W-:Y:S08]  /*aab0*/  HMMA.16816.F32.BF16 R52, R72.reuse, R80, R52 ;  /* 0x000000504834723c */ /* 0x050ff00000041834 */
[C---:B------:R-:W-:Y:S01]  /*aac0*/  HMMA.16816.F32.BF16 R56, R72.reuse, R82, R56 ;  /* 0x000000524838723c */ /* 0x040fe20000041838 */
[----:B------:R-:W4:Y:S07]  /*aad0*/  LDSM.16.MT88.4 R80, [R209+0x3000] ;  /* 0x00300000d150783b */ /* 0x000f2e0000004200 */
[C---:B-----5:R-:W-:Y:S04]  /*aae0*/  HMMA.16816.F32.BF16 R60, R72.reuse, R84, R60 ;  /* 0x00000054483c723c */ /* 0x060fe8000004183c */
[--C-:B-1----:R-:W-:Y:S02]  /*aaf0*/  FFMA.FTZ R69, R218, c[0x0][0x2d0], -R149.reuse ;  /* 0x0000b400da457a23 */ /* 0x102fe40000010895 */
[C---:B---3--:R-:W-:Y:S02]  /*ab00*/  FADD.FTZ R0, R152.reuse, R0 ;  /* 0x0000000098007221 */ /* 0x048fe40000010000 */
[----:B------:R-:W-:Y:S01]  /*ab10*/  HMMA.16816.F32.BF16 R64, R72, R86, R64 ;  /* 0x000000564840723c */ /* 0x000fe20000041840 */
[----:B------:R1:W3:Y:S01]  /*ab20*/  MUFU.EX2 R129, R69 ;  /* 0x0000004500817308 */ /* 0x0002e20000000800 */
[----:B------:R-:W5:Y:S05]  /*ab30*/  LDSM.16.MT88.4 R84, [R207+0x7000] ;  /* 0x00700000cf54783b */ /* 0x000f6a0000004200 */
        /* <DEDUP_REMOVED lines=10> */
[----:B------:R-:W-:Y:S06]  /*abe0*/  FFMA.FTZ R149, R225, c[0x0][0x2d0], -R149 ;  /* 0x0000b400e1957a23 */ /* 0x000fec0000010895 */
[----:B------:R-:W1:Y:S01]  /*abf0*/  MUFU.EX2 R150, R69 ;  /* 0x0000004500967308 */ /* 0x000e620000000800 */
[----:B---3--:R-:W-:Y:S09]  /*ac00*/  FADD.FTZ R2, R151, R2 ;  /* 0x0000000297027221 */ /* 0x008ff20000010000 */
[----:B------:R-:W-:Y:S01]  /*ac10*/  MUFU.EX2 R149, R149 ;  /* 0x0000009500957308 */ /* 0x000fe20000000800 */
[----:B-1----:R-:W-:Y:S01]  /*ac20*/  F2FP.BF16.PACK_AB R75, R150, R151 ;  /* 0x00000097964b723e */ /* 0x002fe200000010ff */
[--C-:B------:R-:W-:Y:S02]  /*ac30*/  FFMA.FTZ R69, R238, c[0x0][0x2d0], -R148.reuse ;  /* 0x0000b400ee457a23 */ /* 0x100fe40000010894 */
[----:B------:R-:W-:Y:S06]  /*ac40*/  FFMA.FTZ R148, R235, c[0x0][0x2d0], -R148 ;  /* 0x0000b400eb947a23 */ /* 0x000fec0000010894 */
[----:B------:R-:W1:Y:S01]  /*ac50*/  MUFU.EX2 R147, R69 ;  /* 0x0000004500937308 */ /* 0x000e620000000800 */
[C---:B--2---:R-:W-:Y:S08]  /*ac60*/  HMMA.16816.F32.BF16 R4, R72.reuse, R76, R4 ;  /* 0x0000004c4804723c */ /* 0x044ff00000041804 */
[C---:B------:R-:W-:Y:S01]  /*ac70*/  HMMA.16816.F32.BF16 R8, R72.reuse, R78, R8 ;  /* 0x0000004e4808723c */ /* 0x040fe20000041808 */
[----:B------:R-:W2:Y:S01]  /*ac80*/  LDSM.16.MT88.4 R76, [R208+0x7000] ;  /* 0x00700000d04c783b */ /* 0x000ea20000004200 */
[----:B------:R3:W3:Y:S06]  /*ac90*/  MUFU.EX2 R69, R103 ;  /* 0x0000006700457308 */ /* 0x0006ec0000000800 */
[C---:B----4-:R-:W-:Y:S04]  /*aca0*/  HMMA.16816.F32.BF16 R12, R72.reuse, R80, R12 ;  /* 0x00000050480c723c */ /* 0x050fe8000004180c */
[----:B------:R-:W4:Y:S01]  /*acb0*/  MUFU.EX2 R148, R148 ;  /* 0x0000009400947308 */ /* 0x000f220000000800 */
[----:B-1----:R-:W-:Y:S03]  /*acc0*/  F2FP.BF16.PACK_AB R132, R146, R147 ;  /* 0x000000939284723e */ /* 0x002fe600000010ff */
[C---:B------:R-:W-:Y:S01]  /*acd0*/  HMMA.16816.F32.BF16 R16, R72.reuse, R82, R16 ;  /* 0x000000524810723c */ /* 0x040fe20000041810 */
[----:B------:R-:W1:Y:S07]  /*ace0*/  LDSM.16.MT88.4 R80, [R210+0x7000] ;  /* 0x00700000d250783b */ /* 0x000e6e0000004200 */
[C---:B------:R-:W-:Y:S01]  /*acf0*/  HMMA.16816.F32.BF16 R20, R72.reuse, R88, R20 ;  /* 0x000000584814723c */ /* 0x040fe20000041814 */
[----:B---3--:R-:W-:Y:S03]  /*ad00*/  LDSM.16.MT88.4 R100, [R210+0x3800] ;  /* 0x00380000d264783b */ /* 0x008fe60000004200 */
[----:B------:R-:W-:Y:S04]  /*ad10*/  F2FP.BF16.PACK_AB R135, R149, R69 ;  /* 0x000000459587723e */ /* 0x000fe800000010ff */
[C---:B------:R-:W-:Y:S01]  /*ad20*/  HMMA.16816.F32.BF16 R24, R72.reuse, R90, R24 ;  /* 0x0000005a4818723c */ /* 0x040fe20000041818 */
[----:B------:R-:W-:Y:S03]  /*ad30*/  LDSM.16.MT88.4 R88, [R209+0x3800] ;  /* 0x00380000d158783b */ /* 0x000fe60000004200 */
[----:B----4-:R-:W-:Y:S04]  /*ad40*/  F2FP.BF16.PACK_AB R134, R148, R145 ;  /* 0x000000919486723e */ /* 0x010fe800000010ff */
[C---:B------:R-:W-:Y:S08]  /*ad50*/  HMMA.16816.F32.BF16 R28, R72.reuse, R92, R28 ;  /* 0x0000005c481c723c */ /* 0x040ff0000004181c */
[C---:B------:R-:W-:Y:S01]  /*ad60*/  HMMA.16816.F32.BF16 R32, R72.reuse, R94, R32 ;  /* 0x0000005e4820723c */ /* 0x040fe20000041820 */
[----:B------:R-:W-:Y:S07]  /*ad70*/  LDSM.16.MT88.4 R92, [R208+0x3800] ;  /* 0x00380000d05c783b */ /* 0x000fee0000004200 */
[C---:B-----5:R-:W-:Y:S08]  /*ad80*/  HMMA.16816.F32.BF16 R36, R72.reuse, R84, R36 ;  /* 0x000000544824723c */ /* 0x060ff00000041824 */
[C---:B------:R-:W-:Y:S01]  /*ad90*/  HMMA.16816.F32.BF16 R40, R72.reuse, R86, R40 ;  /* 0x000000564828723c */ /* 0x040fe20000041828 */
[----:B------:R-:W3:Y:S07]  /*ada0*/  LDSM.16.MT88.4 R84, [R207+0x3800] ;  /* 0x00380000cf54783b */ /* 0x000eee0000004200 */
[C---:B------:R-:W-:Y:S08]  /*adb0*/  HMMA.16816.F32.BF16 R44, R72.reuse, R96, R44 ;  /* 0x00000060482c723c */ /* 0x040ff0000004182c */
[C---:B------:R-:W-:Y:S08]  /*adc0*/  HMMA.16816.F32.BF16 R48, R72.reuse, R98, R48 ;  /* 0x000000624830723c */ /* 0x040ff00000041830 */
[C---:B--2---:R-:W-:Y:S08]  /*add0*/  HMMA.16816.F32.BF16 R52, R72.reuse, R76, R52 ;  /* 0x0000004c4834723c */ /* 0x044ff00000041834 */
[C---:B------:R-:W-:Y:S08]  /*ade0*/  HMMA.16816.F32.BF16 R56, R72.reuse, R78, R56 ;  /* 0x0000004e4838723c */ /* 0x040ff00000041838 */
[C---:B-1----:R-:W-:Y:S08]  /*adf0*/  HMMA.16816.F32.BF16 R60, R72.reuse, R80, R60 ;  /* 0x00000050483c723c */ /* 0x042ff0000004183c */
[----:B------:R-:W-:Y:S08]  /*ae00*/  HMMA.16816.F32.BF16 R64, R72, R82, R64 ;  /* 0x000000524840723c */ /* 0x000ff00000041840 */
[C---:B---3--:R-:W-:Y:S01]  /*ae10*/  HMMA.16816.F32.BF16 R72, R132.reuse, R84, R4 ;  /* 0x000000548448723c */ /* 0x048fe20000041804 */
[----:B------:R-:W1:Y:S07]  /*ae20*/  LDSM.16.MT88.4 R4, [R210+0x7800] ;  /* 0x00780000d204783b */ /* 0x000e6e0000004200 */
[C---:B------:R-:W-:Y:S07]  /*ae30*/  HMMA.16816.F32.BF16 R76, R132.reuse, R86, R8 ;  /* 0x00000056844c723c */ /* 0x040fee0000041808 */
[-C--:B------:R-:W-:Y:S01]  /*ae40*/  MOV R8, R3.reuse ;  /* 0x0000000300087202 */ /* 0x080fe20000000f00 */
        /* <DEDUP_REMOVED lines=12> */
[C---:B-1----:R-:W-:Y:S07]  /*af10*/  HMMA.16816.F32.BF16 R128, R132.reuse, R4, R60 ;  /* 0x000000048480723c */ /* 0x042fee000004183c */
[----:B------:R-:W-:Y:S01]  /*af20*/  FADD.FTZ R4, R150, R2 ;  /* 0x0000000296047221 */ /* 0x000fe20000010000 */
[----:B------:R-:W-:Y:S04]  /*af30*/  HMMA.16816.F32.BF16 R132, R132, R6, R64 ;  /* 0x000000068484723c */ /* 0x000fe80000041840 */
[----:B------:R-:W-:Y:S02]  /*af40*/  FADD.FTZ R2, R147, R0 ;  /* 0x0000000093027221 */ /* 0x000fe40000010000 */
[----:B------:R-:W-:Y:S02]  /*af50*/  FADD.FTZ R0, R144, R4 ;  /* 0x0000000490007221 */ /* 0x000fe40000010000 */
[----:B------:R-:W-:Y:S04]  /*af60*/  FADD.FTZ R2, R146, R2 ;  /* 0x0000000292027221 */ /* 0x000fe80000010000 */
[----:B------:R-:W-:Y:S01]  /*af70*/  FADD.FTZ R0, R70, R0 ;  /* 0x0000000046007221 */ /* 0x000fe20000010000 */
[----:B------:R-:W-:Y:S01]  /*af80*/  MOV R70, R3 ;  /* 0x0000000300467202 */ /* 0x000fe20000000f00 */
[----:B------:R-:W-:Y:S02]  /*af90*/  FADD.FTZ R2, R145, R2 ;  /* 0x0000000291027221 */ /* 0x000fe40000010000 */
[----:B------:R-:W-:Y:S01]  /*afa0*/  FADD.FTZ R0, R69, R0 ;  /* 0x0000000045007221 */ /* 0x000fe20000010000 */
[----:B------:R-:W-:Y:S01]  /*afb0*/  MOV R69, R68 ;  /* 0x0000004400457202 */ /* 0x000fe20000000f00 */
[----:B------:R-:W-:Y:S02]  /*afc0*/  FADD.FTZ R2, R148, R2 ;  /* 0x0000000294027221 */ /* 0x000fe40000010000 */
[----:B------:R-:W-:Y:S03]  /*afd0*/  FADD.FTZ R0, R149, R0 ;  /* 0x0000000095007221 */ /* 0x000fe60000010000 */
[----:B------:R1:W-:Y:S04]  /*afe0*/  STL [R1+0x8], R2 ;  /* 0x0000080201007387 */ /* 0x0003e80000100800 */
[----:B------:R1:W-:Y:S02]  /*aff0*/  STL [R1+0xc], R0 ;  /* 0x00000c0001007387 */ /* 0x0003e40000100800 */
[----:B-1----:R-:W-:-:S05]  /*b000*/  @P0 BRA `(.L_x_479) ;  /* 0xffffb3a000000947 */ /* 0x002fca000383ffff */
.L_x_468:
[----:B------:R-:W-:-:S13]  /*b010*/  ISETP.GE.AND P0, PT, R226, RZ, PT ;  /* 0x000000ffe200720c */ /* 0x000fda0003f06270 */
[----:B------:R-:W-:Y:S05]  /*b020*/  @!P0 BRA `(.L_x_480) ;  /* 0x0000441000008947 */ /* 0x000fea0003800000 */
[----:B------:R-:W-:Y:S02]  /*b030*/  MOV R70, R8 ;  /* 0x0000000800467202 */ /* 0x000fe40000000f00 */
[----:B------:R-:W-:Y:S02]  /*b040*/  MOV R69, R68 ;  /* 0x0000004400457202 */ /* 0x000fe40000000f00 */
.L_x_487:
[----:B-1----:R-:W2:Y:S01]  /*b050*/  LDL.64 R6, [R1+0x28] ;  /* 0x0000280001067983 */ /* 0x002ea20000100a00 */
[----:B------:R-:W-:Y:S04]  /*b060*/  DEPBAR.LE SB0, 0x0 ;  /* 0x000080000000791a */ /* 0x000fe80000000000 */
[----:B------:R-:W3:Y:S01]  /*b070*/  LDL R4, [R1+0x38] ;  /* 0x0000380001047983 */ /* 0x000ee20000100800 */
[----:B------:R-:W-:Y:S01]  /*b080*/  WARPSYNC 0xffffffff ;  /* 0xffffffff00007948 */ /* 0x000fe20003800000 */
[----:B------:R-:W-:Y:S01]  /*b090*/  SHF.R.S32.HI R0, RZ, 0x1f, R222 ;  /* 0x0000001fff007819 */ /* 0x000fe200000114de */
[----:B------:R-:W-:Y:S01]  /*b0a0*/  IMAD.WIDE.U32 R2, R222, c[0x0][0x208], RZ ;  /* 0x00008200de027a25 */ /* 0x000fe200078e00ff */
[----:B------:R-:W-:Y:S01]  /*b0b0*/  BAR.SYNC.DEFER_BLOCKING 0x0 ;  /* 0x0000000000007b1d */ /* 0x000fe20000010000 */
[----:B------:R-:W-:Y:S02]  /*b0c0*/  SHF.R.S32.HI R5, RZ, 0x1f, R241 ;  /* 0x0000001fff057819 */ /* 0x000fe400000114f1 */
[----:B------:R-:W-:Y:S01]  /*b0d0*/  IMAD R0, R0, c[0x0][0x208], RZ ;  /* 0x0000820000007a24 */ /* 0x000fe200078e02ff */
[----:B------:R-:W-:Y:S01]  /*b0e0*/  IADD3 R212, R71, 0x7800, RZ ;  /* 0x0000780047d47810 */ /* 0x000fe20007ffe0ff */
[----:B------:R-:W-:Y:S01]  /*b0f0*/  IMAD.SHL.U32 R220, R241, 0x2, RZ ;  /* 0x00000002f1dc7824 */ /* 0x000fe200078e00ff */
[C---:B------:R-:W-:Y:S01]  /*b100*/  IADD3 R211, R71.reuse, 0x7000, RZ ;  /* 0x0000700047d37810 */ /* 0x040fe20007ffe0ff */
[----:B------:R-:W-:Y:S01]  /*b110*/  IMAD R0, R222, c[0x0][0x20c], R0 ;  /* 0x00008300de007a24 */ /* 0x000fe200078e0200 */
[C---:B------:R-:W-:Y:S01]  /*b120*/  IADD3 R203, R71.reuse, 0x6800, RZ ;  /* 0x0000680047cb7810 */ /* 0x040fe20007ffe0ff */
[----:B------:R-:W-:Y:S01]  /*b130*/  IMAD.SHL.U32 R55, R228, 0x2, RZ ;  /* 0x00000002e4377824 */ /* 0x000fe200078e00ff */
[----:B------:R-:W-:Y:S01]  /*b140*/  IADD3 R202, R71, 0x6000, RZ ;  /* 0x0000600047ca7810 */ /* 0x000fe20007ffe0ff */
[----:B------:R-:W-:Y:S01]  /*b150*/  IMAD.IADD R3, R3, 0x1, R0 ;  /* 0x0000000103037824 */ /* 0x000fe200078e0200 */
[----:B------:R-:W-:Y:S02]  /*b160*/  SHF.R.S32.HI R0, RZ, 0x1f, R221 ;  /* 0x0000001fff007819 */ /* 0x000fe400000114dd */
[----:B------:R-:W-:Y:S01]  /*b170*/  IADD3 R201, R71, 0x5800, RZ ;  /* 0x0000580047c97810 */ /* 0x000fe20007ffe0ff */
[----:B------:R-:W-:Y:S01]  /*b180*/  IMAD.WIDE.U32 R2, R221, c[0x0][0x218], R2 ;  /* 0x00008600dd027a25 */ /* 0x000fe200078e0002 */
[C---:B------:R-:W-:Y:S02]  /*b190*/  IADD3 R200, R71.reuse, 0x5000, RZ ;  /* 0x0000500047c87810 */ /* 0x040fe40007ffe0ff */
[----:B------:R-:W-:Y:S01]  /*b1a0*/  IADD3 R68, R71, 0x4800, RZ ;  /* 0x0000480047447810 */ /* 0x000fe20007ffe0ff */
[----:B------:R-:W-:Y:S01]  /*b1b0*/  IMAD R0, R0, c[0x0][0x218], RZ ;  /* 0x0000860000007a24 */ /* 0x000fe200078e02ff */
[----:B------:R-:W-:Y:S03]  /*b1c0*/  SHF.L.U64.HI R60, R241, 0x1, R5 ;  /* 0x00000001f13c7819 */ /* 0x000fe60000010205 */
[----:B------:R-:W-:Y:S01]  /*b1d0*/  IMAD R0, R221, c[0x0][0x21c], R0 ;  /* 0x00008700dd007a24 */ /* 0x000fe200078e0200 */
[----:B------:R1:W4:Y:S04]  /*b1e0*/  LDSM.16.M88.4 R8, [R204] ;  /* 0x00000000cc08783b */ /* 0x0003280000000200 */
[----:B------:R1:W1:Y:S04]  /*b1f0*/  LDSM.16.M88.4 R16, [R204+0x800] ;  /* 0x00080000cc10783b */ /* 0x0002680000000200 */
        /* <DEDUP_REMOVED lines=14> */
[----:B--2---:R-:W-:Y:S04]  /*b2e0*/  IADD3 R36, P0, R6, R2, RZ ;  /* 0x0000000206247210 */ /* 0x004fe80007f1e0ff */
[----:B---3--:R-:W-:Y:S02]  /*b2f0*/  IADD3.X R2, R4, R3, R0, P0, !PT ;  /* 0x0000000304027210 */ /* 0x008fe400007fe400 */
[C---:B------:R-:W-:Y:S02]  /*b300*/  LEA R28, P0, R36.reuse, c[0x0][0x1f8], 0x1 ;  /* 0x00007e00241c7a11 */ /* 0x040fe400078008ff */
[----:B------:R-:W-:Y:S02]  /*b310*/  SHF.R.S32.HI R4, RZ, 0x1f, R228 ;  /* 0x0000001fff047819 */ /* 0x000fe400000114e4 */
[----:B------:R-:W-:Y:S02]  /*b320*/  LEA.HI.X R36, R36, c[0x0][0x1fc], R2, 0x1, P0 ;  /* 0x00007f0024247a11 */ /* 0x000fe400000f0c02 */
[----:B------:R-:W-:Y:S02]  /*b330*/  IADD3 R0, R71, 0x4000, RZ ;  /* 0x0000400047007810 */ /* 0x000fe40007ffe0ff */
[----:B------:R-:W-:Y:S01]  /*b340*/  SHF.L.U64.HI R44, R228, 0x1, R4 ;  /* 0x00000001e42c7819 */ /* 0x000fe20000010204 */
[----:B------:R-:W-:-:S05]  /*b350*/  BRA.DIV ~URZ, `(.L_x_481) ;  /* 0x000086b27f007947 */ /* 0x000fca000b800000 */
[----:B-1--4-:R1:W2:Y:S02]  /*b360*/  SHFL.IDX PT, R29, R36, RZ, 0x181f ;  /* 0x00181fff241d7589 */ /* 0x0122a400000e0000 */
.L_x_530:
[C---:B------:R-:W-:Y:S01]  /*b370*/  HMMA.16816.F32.BF16 R4, R136.reuse, R8, RZ ;  /* 0x000000088804723c */ /* 0x040fe200000418ff */
[----:B------:R-:W3:Y:S01]  /*b380*/  SHFL.IDX PT, R38, R28, RZ, 0x181f ;  /* 0x00181fff1c267589 */ /* 0x000ee200000e0000 */
[----:B------:R-:W-:Y:S01]  /*b390*/  BSSY B0, `(.L_x_482) ;  /* 0x00001af000007945 */ /* 0x000fe20003800000 */
[----:B------:R-:W-:Y:S02]  /*b3a0*/  ISETP.GE.AND P0, PT, R228, c[0x0][0x1d4], PT ;  /* 0x00007500e4007a0c */ /* 0x000fe40003f06270 */
[----:B------:R-:W-:Y:S02]  /*b3b0*/  ISETP.GE.AND P2, PT, R241, c[0x0][0x1d4], PT ;  /* 0x00007500f1007a0c */ /* 0x000fe40003f46270 */
[----:B------:R-:W-:Y:S01]  /*b3c0*/  SEL R218, RZ, 0x10, P0 ;  /* 0x00000010ffda7807 */ /* 0x000fe20000000000 */
[C---:B------:R-:W-:Y:S01]  /*b3d0*/  HMMA.16816.F32.BF16 R8, R136.reuse, R10, RZ ;  /* 0x0000000a8808723c */ /* 0x040fe200000418ff */
[----:B------:R-:W4:Y:S02]  /*b3e0*/  SHFL.IDX PT, R46, R28, 0x1, 0x181f ;  /* 0x00381f001c2e7f89 */ /* 0x000f2400000e0000 */
[----:B------:R-:W-:Y:S02]  /*b3f0*/  ISETP.NE.U32.AND P6, PT, R218, RZ, PT ;  /* 0x000000ffda00720c */ /* 0x000fe40003fc5070 */
[----:B------:R-:W-:Y:S03]  /*b400*/  SEL R63, RZ, 0x10, P2 ;  /* 0x00000010ff3f7807 */ /* 0x000fe60001000000 */
[C---:B------:R-:W-:Y:S01]  /*b410*/  HMMA.16816.F32.BF16 R12, R136.reuse, R16, RZ ;  /* 0x00000010880c723c */ /* 0x040fe200000418ff */
[----:B------:R-:W5:Y:S07]  /*b420*/  SHFL.IDX PT, R37, R36, 0x1, 0x181f ;  /* 0x00381f0024257f89 */ /* 0x000f6e00000e0000 */
[C---:B------:R-:W-:Y:S01]  /*b430*/  HMMA.16816.F32.BF16 R16, R136.reuse, R18, RZ ;  /* 0x000000128810723c */ /* 0x040fe200000418ff */
[----:B------:R-:W1:Y:S07]  /*b440*/  SHFL.IDX PT, R45, R28, 0x2, 0x181f ;  /* 0x00581f001c2d7f89 */ /* 0x000e6e00000e0000 */
[C---:B------:R-:W-:Y:S01]  /*b450*/  HMMA.16816.F32.BF16 R20, R136.reuse, R24, RZ ;  /* 0x000000188814723c */ /* 0x040fe200000418ff */
[----:B------:R-:W2:Y:S07]  /*b460*/  SHFL.IDX PT, R54, R36, 0x2, 0x181f ;  /* 0x00581f0024367f89 */ /* 0x000eae00000e0000 */
[C---:B------:R-:W-:Y:S01]  /*b470*/  HMMA.16816.F32.BF16 R24, R136.reuse, R26, RZ ;  /* 0x0000001a8818723c */ /* 0x040fe200000418ff */
[----:B------:R1:W2:Y:S08]  /*b480*/  SHFL.IDX PT, R62, R28, 0x3, 0x181f ;  /* 0x00781f001c3e7f89 */ /* 0x0002b000000e0000 */
[----:B------:R2:W2:Y:S03]  /*b490*/  SHFL.IDX PT, R61, R36, 0x3, 0x181f ;  /* 0x00781f00243d7f89 */ /* 0x0004a600000e0000 */
[CC--:B---3--:R-:W-:Y:S02]  /*b4a0*/  IADD3 R2, P4, R38.reuse, R55.reuse, RZ ;  /* 0x0000003726027210 */ /* 0x0c8fe40007f9e0ff */
[----:B------:R-:W-:Y:S02]  /*b4b0*/  IADD3 R38, P5, R38, R220, RZ ;  /* 0x000000dc26267210 */ /* 0x000fe40007fbe0ff */
[C---:B--2---:R-:W-:Y:S02]  /*b4c0*/  IADD3.X R3, R29.reuse, R44, RZ, P4, !PT ;  /* 0x0000002c1d037210 */ /* 0x044fe400027fe4ff */
[----:B------:R-:W-:Y:S02]  /*b4d0*/  IADD3.X R39, R29, R60, RZ, P5, !PT ;  /* 0x0000003c1d277210 */ /* 0x000fe40002ffe4ff */
[CC--:B----4-:R-:W-:Y:S01]  /*b4e0*/  IADD3 R52, P4, R46.reuse, R55.reuse, RZ ;  /* 0x000000372e347210 */ /* 0x0d0fe20007f9e0ff */
[----:B------:R2:W-:Y:S01]  /*b4f0*/  LDGSTS.E.BYPASS.LTC128B.128 [R219+0x100], [R2.64], !P0 ;  /* 0x0010000002db7fae */ /* 0x0005e2000c101d46 */
[----:B------:R-:W-:Y:S01]  /*b500*/  IADD3 R46, P5, R46, R220, RZ ;  /* 0x000000dc2e2e7210 */ /* 0x000fe20007fbe0ff */
[C---:B-1----:R-:W-:Y:S01]  /*b510*/  HMMA.16816.F32.BF16 R28, R136.reuse, R32, RZ ;  /* 0x00000020881c723c */ /* 0x042fe200000418ff */
[C---:B-----5:R-:W-:Y:S02]  /*b520*/  IADD3.X R53, R37.reuse, R44, RZ, P4, !PT ;  /* 0x0000002c25357210 */ /* 0x060fe400027fe4ff */
[----:B------:R-:W-:Y:S03]  /*b530*/  IADD3.X R47, R37, R60, RZ, P5, !PT ;  /* 0x0000003c252f7210 */ /* 0x000fe60002ffe4ff */
[----:B------:R1:W-:Y:S01]  /*b540*/  LDGSTS.E.BYPASS.LTC128B.128 [R219+0x4100], [R38.64], !P2 ;  /* 0x0410000026db7fae */ /* 0x0003e2000d101d46 */
[C---:B------:R-:W-:Y:S01]  /*b550*/  ISETP.NE.U32.AND P5, PT, R63.reuse, RZ, PT ;  /* 0x000000ff3f00720c */ /* 0x040fe20003fa5070 */
[C---:B------:R-:W-:Y:S01]  /*b560*/  HMMA.16816.F32.BF16 R32, R136.reuse, R34, RZ ;  /* 0x000000228820723c */ /* 0x040fe200000418ff */
[----:B------:R-:W-:Y:S05]  /*b570*/  IADD3 R63, -R63, 0x10, RZ ;  /* 0x000000103f3f7810 */ /* 0x000fea0007ffe1ff */
[----:B------:R3:W-:Y:S01]  /*b580*/  LDGSTS.E.BYPASS.LTC128B.128 [R219+0x1100], [R52.64], !P0 ;  /* 0x0110000034db7fae */ /* 0x0007e2000c101d46 */
[----:B------:R-:W-:Y:S07]  /*b590*/  LOP3.LUT R63, R63, 0xf, RZ, 0xc0, !PT ;  /* 0x0000000f3f3f7812 */ /* 0x000fee00078ec0ff */
[----:B------:R4:W-:Y:S01]  /*b5a0*/  LDGSTS.E.BYPASS.LTC128B.128 [R219+0x5100], [R46.64], !P2 ;  /* 0x051000002edb7fae */ /* 0x0009e2000d101d46 */
[C---:B--2---:R-:W-:Y:S04]  /*b5b0*/  IADD3 R2, P4, R45.reuse, R55, RZ ;  /* 0x000000372d027210 */ /* 0x044fe80007f9e0ff */
[----:B------:R-:W-:Y:S01]  /*b5c0*/  IADD3.X R3, R54, R44, RZ, P4, !PT ;  /* 0x0000002c36037210 */ /* 0x000fe200027fe4ff */
[C---:B-1----:R-:W-:Y:S04]  /*b5d0*/  HMMA.16816.F32.BF16 R36, R136.reuse, R40, RZ ;  /* 0x000000288824723c */ /* 0x042fe800000418ff */
[----:B------:R1:W-:Y:S04]  /*b5e0*/  LDGSTS.E.BYPASS.LTC128B.128 [R219+0x2100], [R2.64], !P0 ;  /* 0x0210000002db7fae */ /* 0x0003e8000c101d46 */
[C---:B------:R-:W-:Y:S01]  /*b5f0*/  HMMA.16816.F32.BF16 R40, R136.reuse, R42, RZ ;  /* 0x0000002a8828723c */ /* 0x040fe200000418ff */
[----:B---3--:R-:W-:Y:S04]  /*b600*/  IADD3 R52, -R218, 0x10, RZ ;  /* 0x00000010da347810 */ /* 0x008fe80007ffe1ff */
[----:B------:R-:W-:Y:S02]  /*b610*/  LOP3.LUT R52, R52, 0xf, RZ, 0xc0, !PT ;  /* 0x0000000f34347812 */ /* 0x000fe400078ec0ff */
[----:B-1----:R-:W-:Y:S05]  /*b620*/  IADD3 R2, P0, R45, R220, RZ ;  /* 0x000000dc2d027210 */ /* 0x002fea0007f1e0ff */
[----:B------:R-:W-:Y:S02]  /*b630*/  IADD3.X R3, R54, R60, RZ, P0, !PT ;  /* 0x0000003c36037210 */ /* 0x000fe400007fe4ff */
[-C--:B------:R-:W-:Y:S03]  /*b640*/  IADD3 R52, P4, P0, R52, R62.reuse, R55 ;  /* 0x0000003e34347210 */ /* 0x080fe6000789e037 */
[----:B------:R1:W-:Y:S01]  /*b650*/  LDGSTS.E.BYPASS.LTC128B.128 [R219+0x6100], [R2.64], !P2 ;  /* 0x0610000002db7fae */ /* 0x0003e2000d101d46 */
[-C--:B------:R-:W-:Y:S02]  /*b660*/  IADD3.X R53, RZ, R61.reuse, R44, P4, P0 ;  /* 0x0000003dff357210 */ /* 0x080fe400027e042c */
[C---:B----4-:R-:W-:Y:S01]  /*b670*/  HMMA.16816.F32.BF16 R44, R136.reuse, R48, RZ ;  /* 0x00000030882c723c */ /* 0x050fe200000418ff */
[----:B------:R-:W-:Y:S04]  /*b680*/  IADD3 R62, P4, P0, R63, R62, R220 ;  /* 0x0000003e3f3e7210 */ /* 0x000fe8000789e0dc */
[----:B------:R2:W-:Y:S01]  /*b690*/  LDGSTS.E.BYPASS.LTC128B.128.ZFILL [R219+0x3100], [R52.64], P6 ;  /* 0x0310000034db7fae */ /* 0x0005e2000b141d46 */
[----:B------:R-:W-:Y:S02]  /*b6a0*/  IADD3.X R63, RZ, R61, R60, P4, P0 ;  /* 0x0000003dff3f7210 */ /* 0x000fe400027e043c */
[C---:B------:R-:W-:Y:S01]  /*b6b0*/  HMMA.16816.F32.BF16 R48, R136.reuse, R50, RZ ;  /* 0x000000328830723c */ /* 0x040fe200000418ff */
[----:B------:R-:W-:Y:S04]  /*b6c0*/  ISETP.GE.AND P0, PT, R226, 0x1, PT ;  /* 0x00000001e200780c */ /* 0x000fe80003f06270 */
[----:B------:R3:W-:Y:S08]  /*b6d0*/  LDGSTS.E.BYPASS.LTC128B.128.ZFILL [R219+0x7100], [R62.64], P5 ;  /* 0x071000003edb7fae */ /* 0x0007f0000a941d46 */
[----:B------:R-:W0:Y:S01]  /*b6e0*/  LDGDEPBAR ;  /* 0x00000000000079af */ /* 0x000e220000000000 */
[C---:B--2---:R-:W-:Y:S08]  /*b6f0*/  HMMA.16816.F32.BF16 R52, R136.reuse, R56, RZ ;  /* 0x000000388834723c */ /* 0x044ff000000418ff */
[C---:B------:R-:W-:Y:S08]  /*b700*/  HMMA.16816.F32.BF16 R56, R136.reuse, R58, RZ ;  /* 0x0000003a8838723c */ /* 0x040ff000000418ff */
[C---:B---3--:R-:W-:Y:S08]  /*b710*/  HMMA.16816.F32.BF16 R60, R136.reuse, R64, RZ ;  /* 0x00000040883c723c */ /* 0x048ff000000418ff */
[----:B------:R-:W-:Y:S08]  /*b720*/  HMMA.16816.F32.BF16 R64, R136, R66, RZ ;  /* 0x000000428840723c */ /* 0x000ff000000418ff */
[C---:B------:R-:W-:Y:S08]  /*b730*/  HMMA.16816.F32.BF16 R4, R140.reuse, R144, R4 ;  /* 0x000000908c04723c */ /* 0x040ff00000041804 */
[C---:B------:R-:W-:Y:S01]  /*b740*/  HMMA.16816.F32.BF16 R8, R140.reuse, R146, R8 ;  /* 0x000000928c08723c */ /* 0x040fe20000041808 */
[----:B------:R-:W2:Y:S07]  /*b750*/  LDSM.16.M88.4 R144, [R206] ;  /* 0x00000000ce90783b */ /* 0x000eae0000000200 */
        /* <DEDUP_REMOVED lines=20> */
[----:B------:R-:W-:Y:S07]  /*b8a0*/  LDSM.16.M88.4 R172, [R202] ;  /* 0x00000000caac783b */ /* 0x000fee0000000200 */
[C---:B--2---:R-:W-:Y:S08]  /*b8b0*/  HMMA.16816.F32.BF16 R4, R176.reuse, R144, R4 ;  /* 0x00000090b004723c */ /* 0x044ff00000041804 */
[C---:B------:R-:W-:Y:S01]  /*b8c0*/  HMMA.16816.F32.BF16 R8, R176.reuse, R146, R8 ;  /* 0x00000092b008723c */ /* 0x040fe20000041808 */
[----:B------:R-:W2:Y:S07]  /*b8d0*/  LDSM.16.M88.4 R144, [R206+0x3800] ;  /* 0x00380000ce90783b */ /* 0x000eae0000000200 */
[C---:B---3--:R-:W-:Y:S08]  /*b8e0*/  HMMA.16816.F32.BF16 R12, R176.reuse, R148, R12 ;  /* 0x00000094b00c723c */ /* 0x048ff0000004180c */
[C---:B------:R-:W-:Y:S01]  /*b8f0*/  HMMA.16816.F32.BF16 R16, R176.reuse, R150, R16 ;  /* 0x00000096b010723c */ /* 0x040fe20000041810 */
[----:B------:R-:W3:Y:S07]  /*b900*/  LDSM.16.M88.4 R148, [R205+-0x4000] ;  /* 0xffc00000cd94783b */ /* 0x000eee0000000200 */
[C---:B----4-:R-:W-:Y:S08]  /*b910*/  HMMA.16816.F32.BF16 R20, R176.reuse, R152, R20 ;  /* 0x00000098b014723c */ /* 0x050ff00000041814 */
[C---:B------:R-:W-:Y:S01]  /*b920*/  HMMA.16816.F32.BF16 R24, R176.reuse, R154, R24 ;  /* 0x0000009ab018723c */ /* 0x040fe20000041818 */
[----:B------:R-:W4:Y:S07]  /*b930*/  LDSM.16.M88.4 R152, [R205+-0x3800] ;  /* 0xffc80000cd98783b */ /* 0x000f2e0000000200 */
[C---:B-----5:R-:W-:Y:S08]  /*b940*/  HMMA.16816.F32.BF16 R28, R176.reuse, R156, R28 ;  /* 0x0000009cb01c723c */ /* 0x060ff0000004181c */
[C---:B------:R-:W-:Y:S01]  /*b950*/  HMMA.16816.F32.BF16 R32, R176.reuse, R158, R32 ;  /* 0x0000009eb020723c */ /* 0x040fe20000041820 */
[----:B------:R-:W5:Y:S07]  /*b960*/  LDSM.16.M88.4 R156, [R205+-0x3000] ;  /* 0xffd00000cd9c783b */ /* 0x000f6e0000000200 */
[C---:B-1----:R-:W-:Y:S08]  /*b970*/  HMMA.16816.F32.BF16 R36, R176.reuse, R160, R36 ;  /* 0x000000a0b024723c */ /* 0x042ff00000041824 */
[C---:B------:R-:W-:Y:S01]  /*b980*/  HMMA.16816.F32.BF16 R40, R176.reuse, R162, R40 ;  /* 0x000000a2b028723c */ /* 0x040fe20000041828 */
[----:B------:R-:W1:Y:S07]  /*b990*/  LDSM.16.M88.4 R160, [R205+-0x2800] ;  /* 0xffd80000cda0783b */ /* 0x000e6e0000000200 */
[C---:B------:R-:W-:Y:S08]  /*b9a0*/  HMMA.16816.F32.BF16 R44, R176.reuse, R164, R44 ;  /* 0x000000a4b02c723c */ /* 0x040ff0000004182c */
[C---:B------:R-:W-:Y:S01]  /*b9b0*/  HMMA.16816.F32.BF16 R48, R176.reuse, R166, R48 ;  /* 0x000000a6b030723c */ /* 0x040fe20000041830 */
[----:B------:R-:W1:Y:S07]  /*b9c0*/  LDSM.16.M88.4 R164, [R205+-0x2000] ;  /* 0xffe00000cda4783b */ /* 0x000e6e0000000200 */
[C---:B------:R-:W-:Y:S08]  /*b9d0*/  HMMA.16816.F32.BF16 R52, R176.reuse, R168, R52 ;  /* 0x000000a8b034723c */ /* 0x040ff00000041834 */
[C---:B------:R-:W-:Y:S01]  /*b9e0*/  HMMA.16816.F32.BF16 R56, R176.reuse, R170, R56 ;  /* 0x000000aab038723c */ /* 0x040fe20000041838 */
[----:B------:R-:W1:Y:S07]  /*b9f0*/  LDSM.16.M88.4 R168, [R205+-0x1800] ;  /* 0xffe80000cda8783b */ /* 0x000e6e0000000200 */
[C---:B--2---:R-:W-:Y:S08]  /*ba00*/  HMMA.16816.F32.BF16 R60, R176.reuse, R144, R60 ;  /* 0x00000090b03c723c */ /* 0x044ff0000004183c */
[----:B------:R-:W-:Y:S01]  /*ba10*/  HMMA.16816.F32.BF16 R64, R176, R146, R64 ;  /* 0x00000092b040723c */ /* 0x000fe20000041840 */
[----:B------:R-:W2:Y:S07]  /*ba20*/  LDSM.16.M88.4 R144, [R205+-0x1000] ;  /* 0xfff00000cd90783b */ /* 0x000eae0000000200 */
[C---:B---3--:R-:W-:Y:S08]  /*ba30*/  HMMA.16816.F32.BF16 R4, R180.reuse, R148, R4 ;  /* 0x00000094b404723c */ /* 0x048ff00000041804 */
[C---:B------:R-:W-:Y:S01]  /*ba40*/  HMMA.16816.F32.BF16 R8, R180.reuse, R150, R8 ;  /* 0x00000096b408723c */ /* 0x040fe20000041808 */
[----:B------:R-:W3:Y:S07]  /*ba50*/  LDSM.16.M88.4 R148, [R205+-0x800] ;  /* 0xfff80000cd94783b */ /* 0x000eee0000000200 */
        /* <DEDUP_REMOVED lines=15> */
[C---:B--2---:R-:W-:Y:S08]  /*bb50*/  HMMA.16816.F32.BF16 R52, R180.reuse, R144, R52 ;  /* 0x00000090b434723c */ /* 0x044ff00000041834 */
[C---:B------:R-:W-:Y:S01]  /*bb60*/  HMMA.16816.F32.BF16 R56, R180.reuse, R146, R56 ;  /* 0x00000092b438723c */ /* 0x040fe20000041838 */
[----:B------:R-:W2:Y:S07]  /*bb70*/  LDSM.16.M88.4 R144, [R204+0x6800] ;  /* 0x00680000cc90783b */ /* 0x000eae0000000200 */
[C---:B---3--:R-:W-:Y:S08]  /*bb80*/  HMMA.16816.F32.BF16 R60, R180.reuse, R148, R60 ;  /* 0x00000094b43c723c */ /* 0x048ff0000004183c */
[----:B------:R-:W-:Y:S01]  /*bb90*/  HMMA.16816.F32.BF16 R64, R180, R150, R64 ;  /* 0x00000096b440723c */ /* 0x000fe20000041840 */
[----:B------:R-:W3:Y:S07]  /*bba0*/  LDSM.16.M88.4 R148, [R204+0x7000] ;  /* 0x00700000cc94783b */ /* 0x000eee0000000200 */
[C---:B----4-:R-:W-:Y:S08]  /*bbb0*/  HMMA.16816.F32.BF16 R4, R184.reuse, R152, R4 ;  /* 0x00000098b804723c */ /* 0x050ff00000041804 */
[C---:B------:R-:W-:Y:S01]  /*bbc0*/  HMMA.16816.F32.BF16 R8, R184.reuse, R154, R8 ;  /* 0x0000009ab808723c */ /* 0x040fe20000041808 */
[----:B------:R-:W4:Y:S07]  /*bbd0*/  LDSM.16.M88.4 R152, [R204+0x7800] ;  /* 0x00780000cc98783b */ /* 0x000f2e0000000200 */
[C---:B-----5:R-:W-:Y:S08]  /*bbe0*/  HMMA.16816.F32.BF16 R12, R184.reuse, R156, R12 ;  /* 0x0000009cb80c723c */ /* 0x060ff0000004180c */
[C---:B------:R-:W-:Y:S01]  /*bbf0*/  HMMA.16816.F32.BF16 R16, R184.reuse, R158, R16 ;  /* 0x0000009eb810723c */ /* 0x040fe20000041810 */
[----:B------:R-:W5:Y:S07]  /*bc00*/  LDSM.16.M88.4 R156, [R0] ;  /* 0x00000000009c783b */ /* 0x000f6e0000000200 */
[C---:B-1----:R-:W-:Y:S08]  /*bc10*/  HMMA.16816.F32.BF16 R20, R184.reuse, R160, R20 ;  /* 0x000000a0b814723c */ /* 0x042ff00000041814 */
[C---:B------:R-:W-:Y:S01]  /*bc20*/  HMMA.16816.F32.BF16 R24, R184.reuse, R162, R24 ;  /* 0x000000a2b818723c */ /* 0x040fe20000041818 */
[----:B------:R-:W1:Y:S07]  /*bc30*/  LDSM.16.M88.4 R160, [R68] ;  /* 0x0000000044a0783b */ /* 0x000e6e0000000200 */
[C---:B------:R-:W-:Y:S08]  /*bc40*/  HMMA.16816.F32.BF16 R28, R184.reuse, R164, R28 ;  /* 0x000000a4b81c723c */ /* 0x040ff0000004181c */
[C---:B------:R-:W-:Y:S01]  /*bc50*/  HMMA.16816.F32.BF16 R32, R184.reuse, R166, R32 ;  /* 0x000000a6b820723c */ /* 0x040fe20000041820 */
[----:B------:R-:W1:Y:S07]  /*bc60*/  LDSM.16.M88.4 R164, [R200] ;  /* 0x00000000c8a4783b */ /* 0x000e6e0000000200 */
[C---:B------:R-:W-:Y:S08]  /*bc70*/  HMMA.16816.F32.BF16 R36, R184.reuse, R168, R36 ;  /* 0x000000a8b824723c */ /* 0x040ff00000041824 */
[C---:B------:R-:W-:Y:S01]  /*bc80*/  HMMA.16816.F32.BF16 R40, R184.reuse, R170, R40 ;  /* 0x000000aab828723c */ /* 0x040fe20000041828 */
[----:B------:R-:W1:Y:S07]  /*bc90*/  LDSM.16.M88.4 R168, [R201] ;  /* 0x00000000c9a8783b */ /* 0x000e6e0000000200 */
[C---:B--2---:R-:W-:Y:S01]  /*bca0*/  HMMA.16816.F32.BF16 R44, R184.reuse, R144, R44 ;  /* 0x00000090b82c723c */ /* 0x044fe2000004182c */
[----:B------:R-:W2:Y:S07]  /*bcb0*/  LDSM.16.M88.4 R200, [R203] ;  /* 0x00000000cbc8783b */ /* 0x000eae0000000200 */
[C---:B------:R-:W-:Y:S01]  /*bcc0*/  HMMA.16816.F32.BF16 R48, R184.reuse, R146, R48 ;  /* 0x00000092b830723c */ /* 0x040fe20000041830 */
[----:B------:R-:W1:Y:S07]  /*bcd0*/  LDSM.16.M88.4 R144, [R211] ;  /* 0x00000000d390783b */ /* 0x000e6e0000000200 */
[C---:B---3--:R-:W-:Y:S08]  /*bce0*/  HMMA.16816.F32.BF16 R52, R184.reuse, R148, R52 ;  /* 0x00000094b834723c */ /* 0x048ff00000041834 */
[C---:B------:R-:W-:Y:S01]  /*bcf0*/  HMMA.16816.F32.BF16 R56, R184.reuse, R150, R56 ;  /* 0x00000096b838723c */ /* 0x040fe20000041838 */
[----:B------:R-:W3:Y:S07]  /*bd00*/  LDSM.16.M88.4 R148, [R212] ;  /* 0x00000000d494783b */ /* 0x000eee0000000200 */
[C---:B----4-:R-:W-:Y:S08]  /*bd10*/  HMMA.16816.F32.BF16 R60, R184.reuse, R152, R60 ;  /* 0x00000098b83c723c */ /* 0x050ff0000004183c */
[----:B------:R-:W-:Y:S01]  /*bd20*/  HMMA.16816.F32.BF16 R64, R184, R154, R64 ;  /* 0x0000009ab840723c */ /* 0x000fe20000041840 */
[----:B------:R-:W4:Y:S07]  /*bd30*/  LDSM.16.M88.4 R152, [R206+0x4000] ;  /* 0x00400000ce98783b */ /* 0x000f2e0000000200 */
[C---:B-----5:R-:W-:Y:S08]  /*bd40*/  HMMA.16816.F32.BF16 R4, R188.reuse, R156, R4 ;  /* 0x0000009cbc04723c */ /* 0x060ff00000041804 */
[C---:B------:R-:W-:Y:S01]  /*bd50*/  HMMA.16816.F32.BF16 R8, R188.reuse, R158, R8 ;  /* 0x0000009ebc08723c */ /* 0x040fe20000041808 */
[----:B------:R-:W-:Y:S07]  /*bd60*/  LDSM.16.M88.4 R156, [R206+0x5000] ;  /* 0x00500000ce9c783b */ /* 0x000fee0000000200 */
[C---:B-1----:R-:W-:Y:S08]  /*bd70*/  HMMA.16816.F32.BF16 R12, R188.reuse, R160, R12 ;  /* 0x000000a0bc0c723c */ /* 0x042ff0000004180c */
        /* <DEDUP_REMOVED lines=11> */
[C---:B--2---:R-:W-:Y:S08]  /*be30*/  HMMA.16816.F32.BF16 R44, R188.reuse, R200, R44 ;  /* 0x000000c8bc2c723c */ /* 0x044ff0000004182c */
[C---:B------:R-:W-:Y:S01]  /*be40*/  HMMA.16816.F32.BF16 R48, R188.reuse, R202, R48 ;  /* 0x000000cabc30723c */ /* 0x040fe20000041830 */
[----:B------:R-:W-:Y:S07]  /*be50*/  LDSM.16.M88.4 R200, [R206+0x7800] ;  /* 0x00780000cec8783b */ /* 0x000fee0000000200 */
[C---:B------:R-:W-:Y:S08]  /*be60*/  HMMA.16816.F32.BF16 R52, R188.reuse, R144, R52 ;  /* 0x00000090bc34723c */ /* 0x040ff00000041834 */
[C---:B------:R-:W-:Y:S01]  /*be70*/  HMMA.16816.F32.BF16 R56, R188.reuse, R146, R56 ;  /* 0x00000092bc38723c */ /* 0x040fe20000041838 */
[----:B------:R-:W1:Y:S07]  /*be80*/  LDSM.16.M88.4 R144, [R206+0x4800] ;  /* 0x00480000ce90783b */ /* 0x000e6e0000000200 */
[C---:B---3--:R-:W-:Y:S08]  /*be90*/  HMMA.16816.F32.BF16 R60, R188.reuse, R148, R60 ;  /* 0x00000094bc3c723c */ /* 0x048ff0000004183c */
[----:B------:R-:W-:Y:S01]  /*bea0*/  HMMA.16816.F32.BF16 R64, R188, R150, R64 ;  /* 0x00000096bc40723c */ /* 0x000fe20000041840 */
[----:B------:R-:W2:Y:S07]  /*beb0*/  LDSM.16.M88.4 R148, [R205] ;  /* 0x00000000cd94783b */ /* 0x000eae0000000200 */
[C---:B----4-:R-:W-:Y:S08]  /*bec0*/  HMMA.16816.F32.BF16 R4, R192.reuse, R152, R4 ;  /* 0x00000098c004723c */ /* 0x050ff00000041804 */
        /* <DEDUP_REMOVED lines=38> */
[----:B------:R1:W-:Y:S01]  /*c130*/  MUFU.TANH R153, R7 ;  /* 0x0000000700997308 */ /* 0x0003e20000002400 */
[----:B------:R-:W-:Y:S09]  /*c140*/  FMUL.FTZ R19, R19, c[0x0][0x320] ;  /* 0x0000c80013137a20 */ /* 0x000ff20000410000 */
[----:B------:R-:W-:Y:S10]  /*c150*/  MUFU.TANH R150, R8 ;  /* 0x0000000800967308 */ /* 0x000ff40000002400 */
[----:B------:R-:W-:Y:S01]  /*c160*/  MUFU.TANH R144, R9 ;  /* 0x0000000900907308 */ /* 0x000fe20000002400 */
[----:B-1----:R-:W1:Y:S09]  /*c170*/  LDSM.16.M88.4 R4, [R205+0x1000] ;  /* 0x00100000cd04783b */ /* 0x002e720000000200 */
[----:B------:R-:W-:Y:S10]  /*c180*/  MUFU.TANH R145, R10 ;  /* 0x0000000a00917308 */ /* 0x000ff40000002400 */
[----:B------:R2:W-:Y:S10]  /*c190*/  MUFU.TANH R152, R11 ;  /* 0x0000000b00987308 */ /* 0x0005f40000002400 */
[----:B------:R-:W-:Y:S10]  /*c1a0*/  MUFU.TANH R155, R12 ;  /* 0x0000000c009b7308 */ /* 0x000ff40000002400 */
[----:B------:R-:W-:Y:S01]  /*c1b0*/  MUFU.TANH R156, R13 ;  /* 0x0000000d009c7308 */ /* 0x000fe20000002400 */
[----:B--2---:R-:W2:Y:S01]  /*c1c0*/  LDSM.16.M88.4 R8, [R205+0x1800] ;  /* 0x00180000cd08783b */ /* 0x004ea20000000200 */
[C---:B-1----:R-:W-:Y:S08]  /*c1d0*/  HMMA.16816.F32.BF16 R20, R196.reuse, R4, R20 ;  /* 0x00000004c414723c */ /* 0x042ff00000041814 */
[----:B------:R-:W-:Y:S01]  /*c1e0*/  MUFU.TANH R159, R14 ;  /* 0x0000000e009f7308 */ /* 0x000fe20000002400 */
[C---:B------:R-:W-:Y:S01]  /*c1f0*/  HMMA.16816.F32.BF16 R24, R196.reuse, R6, R24 ;  /* 0x00000006c418723c */ /* 0x040fe20000041818 */
[----:B------:R-:W1:Y:S08]  /*c200*/  LDSM.16.M88.4 R4, [R205+0x2000] ;  /* 0x00200000cd04783b */ /* 0x000e700000000200 */
[----:B------:R-:W-:Y:S06]  /*c210*/  MUFU.TANH R161, R15 ;  /* 0x0000000f00a17308 */ /* 0x000fec0000002400 */
[----:B------:R-:W-:Y:S04]  /*c220*/  FMUL.FTZ R20, R20, c[0x0][0x320] ;  /* 0x0000c80014147a20 */ /* 0x000fe80000410000 */
        /* <DEDUP_REMOVED lines=8> */
[----:B------:R-:W-:Y:S01]  /*c2b0*/  FMUL.FTZ R27, R27, c[0x0][0x320] ;  /* 0x0000c8001b1b7a20 */ /* 0x000fe20000410000 */
[C---:B--2---:R-:W-:Y:S06]  /*c2c0*/  HMMA.16816.F32.BF16 R28, R196.reuse, R8, R28 ;  /* 0x00000008c41c723c */ /* 0x044fec000004181c */
[----:B------:R-:W-:Y:S02]  /*c2d0*/  MUFU.TANH R160, R18 ;  /* 0x0000001200a07308 */ /* 0x000fe40000002400 */
[C---:B------:R-:W-:Y:S01]  /*c2e0*/  HMMA.16816.F32.BF16 R32, R196.reuse, R10, R32 ;  /* 0x0000000ac420723c */ /* 0x040fe20000041820 */
[----:B------:R-:W2:Y:S07]  /*c2f0*/  LDSM.16.M88.4 R8, [R205+0x2800] ;  /* 0x00280000cd08783b */ /* 0x000eae0000000200 */
[----:B------:R-:W-:Y:S01]  /*c300*/  MUFU.TANH R162, R19 ;  /* 0x0000001300a27308 */ /* 0x000fe20000002400 */
[C---:B-1----:R-:W-:Y:S07]  /*c310*/  HMMA.16816.F32.BF16 R36, R196.reuse, R4, R36 ;  /* 0x00000004c424723c */ /* 0x042fee0000041824 */
[----:B------:R-:W-:Y:S01]  /*c320*/  FMUL.FTZ R28, R28, c[0x0][0x320] ;  /* 0x0000c8001c1c7a20 */ /* 0x000fe20000410000 */
[C---:B------:R-:W-:Y:S01]  /*c330*/  HMMA.16816.F32.BF16 R40, R196.reuse, R6, R40 ;  /* 0x00000006c428723c */ /* 0x040fe20000041828 */
[----:B------:R-:W-:Y:S01]  /*c340*/  MUFU.TANH R163, R20 ;  /* 0x0000001400a37308 */ /* 0x000fe20000002400 */
[----:B------:R-:W1:Y:S02]  /*c350*/  LDSM.16.M88.4 R4, [R205+0x3000] ;  /* 0x00300000cd04783b */ /* 0x000e640000000200 */
[----:B------:R-:W-:Y:S02]  /*c360*/  FMUL.FTZ R29, R29, c[0x0][0x320] ;  /* 0x0000c8001d1d7a20 */ /* 0x000fe40000410000 */
[----:B------:R-:W-:Y:S02]  /*c370*/  FMUL.FTZ R30, R30, c[0x0][0x320] ;  /* 0x0000c8001e1e7a20 */ /* 0x000fe40000410000 */
[----:B------:R-:W-:Y:S03]  /*c380*/  FMUL.FTZ R31, R31, c[0x0][0x320] ;  /* 0x0000c8001f1f7a20 */ /* 0x000fe60000410000 */
[----:B------:R-:W-:Y:S01]  /*c390*/  MUFU.TANH R166, R21 ;  /* 0x0000001500a67308 */ /* 0x000fe20000002400 */
[----:B------:R-:W-:Y:S02]  /*c3a0*/  FMUL.FTZ R32, R32, c[0x0][0x320] ;  /* 0x0000c80020207a20 */ /* 0x000fe40000410000 */
[----:B------:R-:W-:Y:S02]  /*c3b0*/  FMUL.FTZ R33, R33, c[0x0][0x320] ;  /* 0x0000c80021217a20 */ /* 0x000fe40000410000 */
[----:B------:R-:W-:Y:S02]  /*c3c0*/  FMUL.FTZ R34, R34, c[0x0][0x320] ;  /* 0x0000c80022227a20 */ /* 0x000fe40000410000 */
[----:B------:R-:W-:Y:S02]  /*c3d0*/  FMUL.FTZ R35, R35, c[0x0][0x320] ;  /* 0x0000c80023237a20 */ /* 0x000fe40000410000 */
[----:B------:R-:W-:Y:S01]  /*c3e0*/  FMUL.FTZ R36, R36, c[0x0][0x320] ;  /* 0x0000c80024247a20 */ /* 0x000fe20000410000 */
[----:B------:R-:W-:Y:S01]  /*c3f0*/  MUFU.TANH R167, R22 ;  /* 0x0000001600a77308 */ /* 0x000fe20000002400 */
[----:B------:R-:W-:Y:S01]  /*c400*/  FMUL.FTZ R37, R37, c[0x0][0x320] ;  /* 0x0000c80025257a20 */ /* 0x000fe20000410000 */
[C---:B--2---:R-:W-:Y:S03]  /*c410*/  HMMA.16816.F32.BF16 R44, R196.reuse, R8, R44 ;  /* 0x00000008c42c723c */ /* 0x044fe6000004182c */
[----:B------:R-:W-:Y:S02]  /*c420*/  FMUL.FTZ R38, R38, c[0x0][0x320] ;  /* 0x0000c80026267a20 */ /* 0x000fe40000410000 */
[----:B------:R-:W-:Y:S03]  /*c430*/  FMUL.FTZ R39, R39, c[0x0][0x320] ;  /* 0x0000c80027277a20 */ /* 0x000fe60000410000 */
[----:B------:R-:W-:Y:S01]  /*c440*/  MUFU.TANH R169, R23 ;  /* 0x0000001700a97308 */ /* 0x000fe20000002400 */
[C---:B------:R-:W-:Y:S01]  /*c450*/  HMMA.16816.F32.BF16 R48, R196.reuse, R10, R48 ;  /* 0x0000000ac430723c */ /* 0x040fe20000041830 */
[----:B------:R-:W2:Y:S01]  /*c460*/  LDSM.16.M88.4 R8, [R205+0x3800] ;  /* 0x00380000cd08783b */ /* 0x000ea20000000200 */
[----:B------:R-:W-:Y:S04]  /*c470*/  DEPBAR.LE SB0, 0x0 ;  /* 0x000080000000791a */ /* 0x000fe80000000000 */
[----:B------:R-:W-:Y:S02]  /*c480*/  FMUL.FTZ R40, R40, c[0x0][0x320] ;  /* 0x0000c80028287a20 */ /* 0x000fe40000410000 */
[----:B------:R-:W-:Y:S01]  /*c490*/  FMUL.FTZ R41, R41, c[0x0][0x320] ;  /* 0x0000c80029297a20 */ /* 0x000fe20000410000 */
[----:B------:R-:W-:Y:S01]  /*c4a0*/  MUFU.TANH R164, R24 ;  /* 0x0000001800a47308 */ /* 0x000fe20000002400 */
[----:B------:R-:W-:Y:S01]  /*c4b0*/  BAR.SYNC.DEFER_BLOCKING 0x0 ;  /* 0x0000000000007b1d */ /* 0x000fe20000010000 */
[C---:B-1----:R-:W-:Y:S05]  /*c4c0*/  HMMA.16816.F32.BF16 R52, R196.reuse, R4, R52 ;  /* 0x00000004c434723c */ /* 0x042fea0000041834 */
[----:B------:R-:W-:Y:S02]  /*c4d0*/  FMUL.FTZ R42, R42, c[0x0][0x320] ;  /* 0x0000c8002a2a7a20 */ /* 0x000fe40000410000 */
[----:B------:R-:W-:Y:S01]  /*c4e0*/  FMUL.FTZ R43, R43, c[0x0][0x320] ;  /* 0x0000c8002b2b7a20 */ /* 0x000fe20000410000 */
[----:B------:R-:W-:Y:S01]  /*c4f0*/  MUFU.TANH R165, R25 ;  /* 0x0000001900a57308 */ /* 0x000fe20000002400 */
[C---:B------:R-:W-:Y:S03]  /*c500*/  HMMA.16816.F32.BF16 R56, R196.reuse, R6, R56 ;  /* 0x00000006c438723c */ /* 0x040fe60000041838 */
[----:B------:R-:W-:Y:S02]  /*c510*/  FMUL.FTZ R44, R44, c[0x0][0x320] ;  /* 0x0000c8002c2c7a20 */ /* 0x000fe40000410000 */
[----:B------:R-:W-:Y:S02]  /*c520*/  FMUL.FTZ R45, R45, c[0x0][0x320] ;  /* 0x0000c8002d2d7a20 */ /* 0x000fe40000410000 */
[----:B------:R-:W-:Y:S02]  /*c530*/  FMUL.FTZ R46, R46, c[0x0][0x320] ;  /* 0x0000c8002e2e7a20 */ /* 0x000fe40000410000 */
[----:B------:R-:W-:Y:S03]  /*c540*/  MUFU.TANH R168, R26 ;  /* 0x0000001a00a87308 */ /* 0x000fe60000002400 */
        /* <DEDUP_REMOVED lines=8> */
[----:B------:R-:W-:Y:S02]  /*c5d0*/  FMUL.FTZ R53, R53, c[0x0][0x320] ;  /* 0x0000c80035357a20 */ /* 0x000fe40000410000 */
[----:B------:R-:W-:Y:S01]  /*c5e0*/  FMUL.FTZ R54, R54, c[0x0][0x320] ;  /* 0x0000c80036367a20 */ /* 0x000fe20000410000 */
[----:B------:R-:W-:Y:S01]  /*c5f0*/  MUFU.TANH R171, R28 ;  /* 0x0000001c00ab7308 */ /* 0x000fe20000002400 */
[----:B------:R-:W-:Y:S03]  /*c600*/  HMMA.16816.F32.BF16 R64, R196, R10, R64 ;  /* 0x0000000ac440723c */ /* 0x000fe60000041840 */
        /* <DEDUP_REMOVED lines=16> */
[----:B------:R2:W3:Y:S10]  /*c710*/  MUFU.TANH R201, R31 ;  /* 0x0000001f00c97308 */ /* 0x0004f40000002400 */
[----:B------:R2:W4:Y:S01]  /*c720*/  MUFU.TANH R173, R32 ;  /* 0x0000002000ad7308 */ /* 0x0005220000002400 */
[----:B-1----:R2:W-:Y:S09]  /*c730*/  STL [R1], R0 ;  /* 0x0000000001007387 */ /* 0x0025f20000100800 */
        /* <DEDUP_REMOVED lines=35> */
[----:B---34-:R-:W-:Y:S01]  /*c970*/  IMAD.MOV.U32 R221, RZ, RZ, RZ ;  /* 0x000000ffffdd7224 */ /* 0x018fe200078e00ff */
[----:B------:R-:W3:Y:S01]  /*c980*/  LDL R2, [R1+0x14] ;  /* 0x0000140001027983 */ /* 0x000ee20000100800 */
[C---:B------:R-:W-:Y:S01]  /*c990*/  IMAD.SHL.U32 R18, R241.reuse, 0x2, RZ ;  /* 0x00000002f1127824 */ /* 0x040fe200078e00ff */
[----:B------:R-:W-:Y:S01]  /*c9a0*/  SHF.R.S32.HI R6, RZ, 0x1f, R241 ;  /* 0x0000001fff067819 */ /* 0x000fe200000114f1 */
[----:B------:R-:W-:Y:S01]  /*c9b0*/  IMAD.SHL.U32 R17, R228, 0x2, RZ ;  /* 0x00000002e4117824 */ /* 0x000fe200078e00ff */
[----:B------:R-:W4:Y:S02]  /*c9c0*/  LDL R3, [R1+0x10] ;  /* 0x0000100001037983 */ /* 0x000f240000100800 */
[----:B------:R-:W-:Y:S02]  /*c9d0*/  SHF.L.U64.HI R6, R241, 0x1, R6 ;  /* 0x00000001f1067819 */ /* 0x000fe40000010206 */
[----:B------:R-:W5:Y:S04]  /*c9e0*/  LDL.64 R146, [R1+0x20] ;  /* 0x0000200001927983 */ /* 0x000f680000100a00 */
[----:B--2---:R-:W2:Y:S04]  /*c9f0*/  LDL R68, [R1+0x34] ;  /* 0x0000340001447983 */ /* 0x004ea80000100800 */
[----:B------:R-:W2:Y:S04]  /*ca00*/  LDL.64 R8, [R1+0x18] ;  /* 0x0000180001087983 */ /* 0x000ea80000100a00 */
[----:B------:R-:W2:Y:S01]  /*ca10*/  LDL R7, [R1+0x30] ;  /* 0x0000300001077983 */ /* 0x000ea20000100800 */
[----:B---3--:R-:W-:Y:S05]  /*ca20*/  IMAD R2, R226, 0x80, R2 ;  /* 0x00000080e2027824 */ /* 0x008fea00078e0202 */
[----:B----4-:R-:W-:Y:S05]  /*ca30*/  IADD3 R2, R2, -0x80, R3 ;  /* 0xffffff8002027810 */ /* 0x010fea0007ffe003 */
[----:B------:R-:W-:Y:S04]  /*ca40*/  @P3 IMAD.HI.U32 R3, R2, c[0x0][0x2bc], RZ ;  /* 0x0000af0002033a27 */ /* 0x000fe800078e00ff */
[----:B------:R-:W-:Y:S01]  /*ca50*/  IMAD.MOV.U32 R0, RZ, RZ, R2 ;  /* 0x000000ffff007224 */ /* 0x000fe200078e0002 */
[----:B------:R-:W-:Y:S04]  /*ca60*/  @P3 SHF.R.U32.HI R0, RZ, c[0x0][0x2c0], R3 ;  /* 0x0000b000ff003a19 */ /* 0x000fe80000011603 */
[C---:B-----5:R-:W-:Y:S04]  /*ca70*/  @!P1 IADD3 R3, P0, R0.reuse, R146, RZ ;  /* 0x0000009200039210 */ /* 0x060fe80007f1e0ff */
[----:B--2---:R-:W-:Y:S01]  /*ca80*/  @!P1 LEA.HI.X.SX32 R5, R0, R68, 0x1, P0 ;  /* 0x0000004400059211 */ /* 0x004fe200000f0eff */
[----:B------:R-:W-:Y:S01]  /*ca90*/  IMAD.MOV R0, RZ, RZ, -R0 ;  /* 0x000000ffff007224 */ /* 0x000fe200078e0a00 */
[C---:B------:R-:W-:Y:S03]  /*caa0*/  @!P1 LEA R4, P0, R3.reuse, c[0x0][0x2a0], 0x2 ;  /* 0x0000a80003049a11 */ /* 0x040fe600078010ff */
[----:B------:R-:W-:Y:S01]  /*cab0*/  IMAD R222, R0, c[0x0][0x2b8], R2 ;  /* 0x0000ae0000de7a24 */ /* 0x000fe200078e0202 */
[----:B------:R-:W-:Y:S03]  /*cac0*/  @!P1 LEA.HI.X R5, R3, c[0x0][0x2a4], R5, 0x2, P0 ;  /* 0x0000a90003059a11 */ /* 0x000fe600000f1405 */
        /* <DEDUP_REMOVED lines=18> */
.L_x_531:
[----:B------:R-:W-:-:S05]  /*cbf0*/  BRA.DIV ~URZ, `(.L_x_485) ;  /* 0x00006ed27f007947 */ /* 0x000fca000b800000 */
[----:B------:R-:W4:Y:S01]  /*cc00*/  SHFL.IDX PT, R8, R4, RZ, 0x181f ;  /* 0x00181fff04087589 */ /* 0x000f2200000e0000 */
[C---:B------:R-:W-:Y:S02]  /*cc10*/  IADD3 R2, -R218.reuse, 0x10, RZ ;  /* 0x00000010da027810 */ /* 0x040fe40007ffe1ff */
[----:B------:R-:W-:Y:S01]  /*cc20*/  ISETP.NE.U32.AND P0, PT, R218, RZ, PT ;  /* 0x000000ffda00720c */ /* 0x000fe20003f05070 */
[----:B------:R-:W5:Y:S01]  /*cc30*/  SHFL.IDX PT, R3, R4, 0x1, 0x181f ;  /* 0x00381f0004037f89 */ /* 0x000f6200000e0000 */
[----:B------:R-:W-:Y:S03]  /*cc40*/  LOP3.LUT R2, R2, 0xf, RZ, 0xc0, !PT ;  /* 0x0000000f02027812 */ /* 0x000fe600078ec0ff */
[----:B------:R-:W2:Y:S04]  /*cc50*/  SHFL.IDX PT, R15, R0, 0x1, 0x181f ;  /* 0x00381f00000f7f89 */ /* 0x000ea800000e0000 */
[----:B------:R-:W3:Y:S04]  /*cc60*/  SHFL.IDX PT, R14, R4, 0x2, 0x181f ;  /* 0x00581f00040e7f89 */ /* 0x000ee800000e0000 */
[----:B------:R-:W1:Y:S04]  /*cc70*/  SHFL.IDX PT, R16, R0, 0x2, 0x181f ;  /* 0x00581f0000107f89 */ /* 0x000e6800000e0000 */
[----:B--2---:R-:W2:Y:S04]  /*cc80*/  SHFL.IDX PT, R0, R0, 0x3, 0x181f ;  /* 0x00781f0000007f89 */ /* 0x004ea800000e0000 */
[----:B------:R-:W1:Y:S01]  /*cc90*/  SHFL.IDX PT, R4, R4, 0x3, 0x181f ;  /* 0x00781f0004047f89 */ /* 0x000e6200000e0000 */
[----:B----4-:R-:W-:Y:S02]  /*cca0*/  IADD3 R10, P6, P5, R2, R8, R17 ;  /* 0x00000008020a7210 */ /* 0x010fe40007dde011 */
[----:B------:R-:W-:Y:S02]  /*ccb0*/  IADD3 R8, P4, R8, R18, RZ ;  /* 0x0000001208087210 */ /* 0x000fe40007f9e0ff */
[----:B---3--:R-:W-:Y:S02]  /*ccc0*/  IADD3.X R11, RZ, R7, R5, P6, P5 ;  /* 0x00000007ff0b7210 */ /* 0x008fe400037ea405 */
[C---:B-----5:R-:W-:Y:S01]  /*ccd0*/  IADD3 R12, P6, P5, R2.reuse, R3, R17 ;  /* 0x00000003020c7210 */ /* 0x060fe20007dde011 */
[--C-:B------:R-:W-:Y:S02]  /*cce0*/  IMAD.X R9, R7, 0x1, R6.reuse, P4 ;  /* 0x0000000107097824 */ /* 0x100fe400020e0606 */
[----:B------:R3:W-:Y:S01]  /*ccf0*/  LDGSTS.E.BYPASS.LTC128B.128.ZFILL [R219+0x8100], [R10.64], P0 ;  /* 0x081000000adb7fae */ /* 0x0007e20008141d46 */
[----:B------:R-:W-:Y:S02]  /*cd00*/  IADD3.X R13, RZ, R15, R5, P6, P5 ;  /* 0x0000000fff0d7210 */ /* 0x000fe400037ea405 */
[----:B------:R-:W-:Y:S01]  /*cd10*/  IADD3 R2, P6, P5, R2, R14, R17 ;  /* 0x0000000e02027210 */ /* 0x000fe20007dde011 */
[----:B------:R4:W-:Y:S04]  /*cd20*/  LDGSTS.E.BYPASS.LTC128B.128 [R219+0xc100], [R8.64], !P2 ;  /* 0x0c10000008db7fae */ /* 0x0009e8000d101d46 */
[----:B------:R2:W-:Y:S01]  /*cd30*/  LDGSTS.E.BYPASS.LTC128B.128.ZFILL [R219+0x9100], [R12.64], P0 ;  /* 0x091000000cdb7fae */ /* 0x0005e20008141d46 */
[----:B---3--:R-:W-:Y:S02]  /*cd40*/  IADD3 R10, P4, R3, R18, RZ ;  /* 0x00000012030a7210 */ /* 0x008fe40007f9e0ff */
[----:B-1----:R-:W-:Y:S03]  /*cd50*/  IADD3.X R3, RZ, R16, R5, P6, P5 ;  /* 0x00000010ff037210 */ /* 0x002fe600037ea405 */
[--C-:B------:R-:W-:Y:S01]  /*cd60*/  IMAD.X R11, R15, 0x1, R6.reuse, P4 ;  /* 0x000000010f0b7824 */ /* 0x100fe200020e0606 */
[----:B----4-:R-:W-:Y:S04]  /*cd70*/  IADD3 R8, P4, R14, R18, RZ ;  /* 0x000000120e087210 */ /* 0x010fe80007f9e0ff */
[----:B------:R1:W-:Y:S01]  /*cd80*/  LDGSTS.E.BYPASS.LTC128B.128 [R219+0xd100], [R10.64], !P2 ;  /* 0x0d1000000adb7fae */ /* 0x0003e2000d101d46 */
[----:B------:R-:W-:Y:S03]  /*cd90*/  IMAD.X R9, R16, 0x1, R6, P4 ;  /* 0x0000000110097824 */ /* 0x000fe600020e0606 */
[----:B------:R1:W-:Y:S04]  /*cda0*/  LDGSTS.E.BYPASS.LTC128B.128.ZFILL [R219+0xa100], [R2.64], P0 ;  /* 0x0a10000002db7fae */ /* 0x0003e80008141d46 */
[----:B------:R1:W-:Y:S02]  /*cdb0*/  LDGSTS.E.BYPASS.LTC128B.128 [R219+0xe100], [R8.64], !P2 ;  /* 0x0e10000008db7fae */ /* 0x0003e4000d101d46 */
.L_x_532:
[C---:B-12---:R-:W-:Y:S02]  /*cdc0*/  IADD3 R3, -R218.reuse, 0x10, RZ ;  /* 0x00000010da037810 */ /* 0x046fe40007ffe1ff */
[----:B------:R-:W-:Y:S02]  /*cdd0*/  ISETP.NE.U32.AND P0, PT, R218, RZ, PT ;  /* 0x000000ffda00720c */ /* 0x000fe40003f05070 */
[----:B------:R-:W-:Y:S02]  /*cde0*/  LOP3.LUT R3, R3, 0xf, RZ, 0xc0, !PT ;  /* 0x0000000f03037812 */ /* 0x000fe400078ec0ff */
[----:B------:R-:W-:Y:S02]  /*cdf0*/  IADD3 R2, P4, R4, R18, RZ ;  /* 0x0000001204027210 */ /* 0x000fe40007f9e0ff */
[----:B------:R-:W-:Y:S03]  /*ce00*/  IADD3 R4, P6, P5, R3, R4, R17 ;  /* 0x0000000403047210 */ /* 0x000fe60007dde011 */
[----:B------:R-:W-:Y:S01]  /*ce10*/  IMAD.X R3, R0, 0x1, R6, P4 ;  /* 0x0000000100037824 */ /* 0x000fe200020e0606 */
[----:B------:R-:W-:Y:S05]  /*ce20*/  IADD3.X R5, RZ, R0, R5, P6, P5 ;  /* 0x00000000ff057210 */ /* 0x000fea00037ea405 */
[----:B------:R-:W-:Y:S01]  /*ce30*/  @!PT LDS RZ, [RZ] ;  /* 0x00000000fffff984 */ /* 0x000fe20000000800 */
[----:B------:R-:W-:Y:S01]  /*ce40*/  @!PT LDS RZ, [RZ] ;  /* 0x00000000fffff984 */ /* 0x000fe20000000800 */
[----:B------:R-:W-:Y:S01]  /*ce50*/  @!PT LDS RZ, [RZ] ;  /* 0x00000000fffff984 */ /* 0x000fe20000000800 */
[----:B------:R1:W-:Y:S04]  /*ce60*/  LDGSTS.E.BYPASS.LTC128B.128.ZFILL [R219+0xb100], [R4.64], P0 ;  /* 0x0b10000004db7fae */ /* 0x0003e80008141d46 */
[----:B------:R1:W-:Y:S02]  /*ce70*/  LDGSTS.E.BYPASS.LTC128B.128 [R219+0xf100], [R2.64], !P2 ;  /* 0x0f10000002db7fae */ /* 0x0003e4000d101d46 */
.L_x_483:
[----:B---34-:R-:W-:Y:S05]  /*ce80*/  BSYNC B0 ;  /* 0x0000000000007941 */ /* 0x018fea0003800000 */
.L_x_482:
[----:B-1----:R-:W-:Y:S01]  /*ce90*/  FMNMX.FTZ R2, R148, R69, !PT ;  /* 0x0000004594027209 */ /* 0x002fe20007810000 */
[----:B------:R-:W3:Y:S01]  /*cea0*/  LDL R3, [R1] ;  /* 0x0000000001037983 */ /* 0x000ee20000100800 */
[----:B--2---:R-:W-:Y:S02]  /*ceb0*/  FMNMX.FTZ R0, R149, R70, !PT ;  /* 0x0000004695007209 */ /* 0x004fe40007810000 */
        /* <DEDUP_REMOVED lines=55> */
[----:B------:R-:W-:Y:S04]  /*d230*/  FMNMX.FTZ R0, R252, R0, !PT ;  /* 0x00000000fc007209 */ /* 0x000fe80007810000 */
[----:B------:R-:W-:Y:S04]  /*d240*/  FMNMX.FTZ R0, R250, R0, !PT ;  /* 0x00000000fa007209 */ /* 0x000fe80007810000 */
[----:B------:R-:W-:Y:S04]  /*d250*/  FMNMX.FTZ R0, R248, R0, !PT ;  /* 0x00000000f8007209 */ /* 0x000fe80007810000 */
[----:B------:R-:W-:Y:S02]  /*d260*/  FMNMX.FTZ R5, R246, R0, !PT ;  /* 0x00000000f6057209 */ /* 0x000fe40007810000 */
[----:B---3--:R-:W-:Y:S04]  /*d270*/  FMNMX.FTZ R4, R3, R4, !PT ;  /* 0x0000000403047209 */ /* 0x008fe80007810000 */
[----:B------:R-:W-:Y:S04]  /*d280*/  FMNMX.FTZ R4, R251, R4, !PT ;  /* 0x00000004fb047209 */ /* 0x000fe80007810000 */
[----:B------:R-:W-:Y:S04]  /*d290*/  FMNMX.FTZ R4, R249, R4, !PT ;  /* 0x00000004f9047209 */ /* 0x000fe80007810000 */
[----:B------:R-:W-:Y:S01]  /*d2a0*/  FMNMX.FTZ R4, R247, R4, !PT ;  /* 0x00000004f7047209 */ /* 0x000fe20007810000 */
[----:B------:R-:W-:-:S05]  /*d2b0*/  BRA.DIV ~URZ, `(.L_x_486) ;  /* 0x00006cd27f007947 */ /* 0x000fca000b800000 */
[----:B------:R-:W1:Y:S04]  /*d2c0*/  SHFL.BFLY PT, R68, R4, 0x2, 0x1f ;  /* 0x0c401f0004447f89 */ /* 0x000e6800000e0000 */
[----:B------:R-:W2:Y:S01]  /*d2d0*/  SHFL.BFLY PT, R0, R5, 0x2, 0x1f ;  /* 0x0c401f0005007f89 */ /* 0x000ea200000e0000 */
[----:B-1----:R-:W-:Y:S02]  /*d2e0*/  FMNMX.FTZ R68, R4, R68, !PT ;  /* 0x0000004404447209 */ /* 0x002fe40007810000 */
[----:B--2---:R-:W-:Y:S03]  /*d2f0*/  FMNMX.FTZ R4, R5, R0, !PT ;  /* 0x0000000005047209 */ /* 0x004fe60007810000 */
[----:B------:R-:W1:Y:S04]  /*d300*/  SHFL.BFLY PT, R2, R68, 0x1, 0x1f ;  /* 0x0c201f0044027f89 */ /* 0x000e6800000e0000 */
[----:B------:R2:W3:Y:S01]  /*d310*/  SHFL.BFLY PT, R0, R4, 0x1, 0x1f ;  /* 0x0c201f0004007f89 */ /* 0x0004e200000e0000 */
[----:B-1----:R-:W-:Y:S05]  /*d320*/  FMNMX.FTZ R68, R68, R2, !PT ;  /* 0x0000000244447209 */ /* 0x002fea0007810000 */
.L_x_533:
[C---:B------:R-:W-:Y:S01]  /*d330*/  FMUL.FTZ R154, R68.reuse, c[0x0][0x2d0] ;  /* 0x0000b400449a7a20 */ /* 0x040fe20000410000 */
[----:B------:R-:W-:Y:S01]  /*d340*/  WARPSYNC 0xffffffff ;  /* 0xffffffff00007948 */ /* 0x000fe20003800000 */
[----:B------:R-:W-:Y:S01]  /*d350*/  FADD.FTZ R2, -R68, R69 ;  /* 0x0000004544027221 */ /* 0x000fe20000010100 */
[----:B------:R-:W1:Y:S01]  /*d360*/  LDSM.16.MT88.4 R12, [R207] ;  /* 0x00000000cf0c783b */ /* 0x000e620000004200 */
[--C-:B------:R-:W-:Y:S01]  /*d370*/  FFMA.FTZ R3, R148, c[0x0][0x2d0], -R154.reuse ;  /* 0x0000b40094037a23 */ /* 0x100fe2000001089a */
[----:B------:R-:W-:Y:S01]  /*d380*/  ISETP.GT.AND P0, PT, R226, RZ, PT ;  /* 0x000000ffe200720c */ /* 0x000fe20003f04270 */
[----:B------:R-:W-:Y:S02]  /*d390*/  FMUL.FTZ R2, R2, c[0x0][0x2d0] ;  /* 0x0000b40002027a20 */ /* 0x000fe40000410000 */
[----:B------:R4:W5:Y:S01]  /*d3a0*/  MUFU.EX2 R5, R3 ;  /* 0x0000000300057308 */ /* 0x0009620000000800 */
[--C-:B------:R-:W-:Y:S02]  /*d3b0*/  FFMA.FTZ R32, R155, c[0x0][0x2d0], -R154.reuse ;  /* 0x0000b4009b207a23 */ /* 0x100fe4000001089a */
[----:B------:R-:W2:Y:S01]  /*d3c0*/  LDSM.16.MT88.4 R20, [R209] ;  /* 0x00000000d114783b */ /* 0x000ea20000004200 */
[--C-:B------:R-:W-:Y:S06]  /*d3d0*/  FFMA.FTZ R40, R157, c[0x0][0x2d0], -R154.reuse ;  /* 0x0000b4009d287a23 */ /* 0x100fec000001089a */
[----:B------:R-:W3:Y:S01]  /*d3e0*/  MUFU.EX2 R2, R2 ;  /* 0x0000000200027308 */ /* 0x000ee20000000800 */
[----:B------:R-:W1:Y:S08]  /*d3f0*/  LDSM.16.MT88.4 R28, [R208] ;  /* 0x00000000d01c783b */ /* 0x000e700000004200 */
[----:B------:R-:W1:Y:S01]  /*d400*/  LDSM.16.MT88.4 R36, [R213] ;  /* 0x00000000d524783b */ /* 0x000e620000004200 */
[----:B------:R-:W-:Y:S01]  /*d410*/  MUFU.EX2 R41, R32 ;  /* 0x0000002000297308 */ /* 0x000fe20000000800 */
[--C-:B----4-:R-:W-:Y:S06]  /*d420*/  FFMA.FTZ R3, R151, c[0x0][0x2d0], -R154.reuse ;  /* 0x0000b40097037a23 */ /* 0x110fec000001089a */
[----:B------:R-:W4:Y:S03]  /*d430*/  LDSM.16.MT88.4 R44, [R207+0x4000] ;  /* 0x00400000cf2c783b */ /* 0x000f260000004200 */
[----:B------:R2:W1:Y:S05]  /*d440*/  MUFU.EX2 R6, R3 ;  /* 0x0000000300067308 */ /* 0x00046a0000000800 */
[----:B------:R-:W1:Y:S05]  /*d450*/  LDSM.16.MT88.4 R52, [R209+0x4000] ;  /* 0x00400000d134783b */ /* 0x000e6a0000004200 */
[----:B------:R-:W-:Y:S03]  /*d460*/  MUFU.EX2 R65, R40 ;  /* 0x0000002800417308 */ /* 0x000fe60000000800 */
[----:B------:R-:W1:Y:S01]  /*d470*/  LDSM.16.MT88.4 R60, [R208+0x4000] ;  /* 0x00400000d03c783b */ /* 0x000e620000004200 */
[--C-:B--2---:R-:W-:Y:S06]  /*d480*/  FFMA.FTZ R3, R150, c[0x0][0x2d0], -R154.reuse ;  /* 0x0000b40096037a23 */ /* 0x104fec000001089a */
[----:B------:R2:W-:Y:S02]  /*d490*/  MUFU.EX2 R67, R3 ;  /* 0x0000000300437308 */ /* 0x0005e40000000800 */
[----:B--23--:R-:W-:Y:S01]  /*d4a0*/  FMNMX.FTZ R3, R0, R4, !PT ;  /* 0x0000000400037209 */ /* 0x00cfe20007810000 */
[----:B------:R-:W-:Y:S01]  /*d4b0*/  FFMA.FTZ R0, R144, c[0x0][0x2d0], -R154 ;  /* 0x0000b40090007a23 */ /* 0x000fe2000001089a */
[----:B-----5:R-:W-:Y:S01]  /*d4c0*/  MOV R151, R5 ;  /* 0x0000000500977202 */ /* 0x020fe20000000f00 */
[C---:B------:R-:W-:Y:S02]  /*d4d0*/  FMUL.FTZ R8, R2.reuse, R76 ;  /* 0x0000004c02087220 */ /* 0x040fe40000410000 */
[----:B------:R-:W-:Y:S03]  /*d4e0*/  FMUL.FTZ R148, R3, c[0x0][0x2d0] ;  /* 0x0000b40003947a20 */ /* 0x000fe60000410000 */
[----:B------:R2:W3:Y:S01]  /*d4f0*/  MUFU.EX2 R5, R0 ;  /* 0x0000000000057308 */ /* 0x0004e20000000800 */
[C---:B------:R-:W-:Y:S02]  /*d500*/  FMUL.FTZ R9, R2.reuse, R77 ;  /* 0x0000004d02097220 */ /* 0x040fe40000410000 */
[--C-:B------:R-:W-:Y:S01]  /*d510*/  FFMA.FTZ R4, R149, c[0x0][0x2d0], -R148.reuse ;  /* 0x0000b40095047a23 */ /* 0x100fe20000010894 */
[----:B-1----:R-:W-:Y:S01]  /*d520*/  MOV R149, R6 ;  /* 0x0000000600957202 */ /* 0x002fe20000000f00 */
[C---:B------:R-:W-:Y:S02]  /*d530*/  FMUL.FTZ R16, R2.reuse, R84 ;  /* 0x0000005402107220 */ /* 0x040fe40000410000 */
[C---:B------:R-:W-:Y:S01]  /*d540*/  FMUL.FTZ R17, R2.reuse, R85 ;  /* 0x0000005502117220 */ /* 0x040fe20000410000 */
[----:B------:R-:W-:Y:S01]  /*d550*/  F2FP.BF16.PACK_AB R144, R149, R151 ;  /* 0x000000979590723e */ /* 0x000fe200000010ff */
[C---:B------:R-:W-:Y:S01]  /*d560*/  FMUL.FTZ R25, R2.reuse, R93 ;  /* 0x0000005d02197220 */ /* 0x040fe20000410000 */
[----:B------:R1:W-:Y:S01]  /*d570*/  MUFU.EX2 R150, R4 ;  /* 0x0000000400967308 */ /* 0x0003e20000000800 */
[C---:B------:R-:W-:Y:S02]  /*d580*/  FMUL.FTZ R24, R2.reuse, R92 ;  /* 0x0000005c02187220 */ /* 0x040fe40000410000 */
[C---:B------:R-:W-:Y:S02]  /*d590*/  FMUL.FTZ R32, R2.reuse, R100 ;  /* 0x0000006402207220 */ /* 0x040fe40000410000 */
[----:B------:R-:W-:Y:S02]  /*d5a0*/  FMUL.FTZ R33, R2, R101 ;  /* 0x0000006502217220 */ /* 0x000fe40000410000 */
[--C-:B------:R-:W-:Y:S02]  /*d5b0*/  FFMA.FTZ R64, R162, c[0x0][0x2d0], -R148.reuse ;  /* 0x0000b400a2407a23 */ /* 0x100fe40000010894 */
[----:B------:R-:W-:Y:S02]  /*d5c0*/  FMUL.FTZ R49, R2, R117 ;  /* 0x0000007502317220 */ /* 0x000fe40000410000 */
[----:B------:R5:W-:Y:S01]  /*d5d0*/  MUFU.EX2 R117, R64 ;  /* 0x0000004000757308 */ /* 0x000be20000000800 */
[----:B------:R-:W-:Y:S02]  /*d5e0*/  FFMA.FTZ R50, R159, c[0x0][0x2d0], -R148 ;  /* 0x0000b4009f327a23 */ /* 0x000fe40000010894 */
[----:B--2---:R-:W-:Y:S02]  /*d5f0*/  FADD.FTZ R0, -R3, R70 ;  /* 0x0000004603007221 */ /* 0x004fe40000010100 */
[--C-:B------:R-:W-:Y:S02]  /*d600*/  FFMA.FTZ R58, R160, c[0x0][0x2d0], -R148.reuse ;  /* 0x0000b400a03a7a23 */ /* 0x100fe40000010894 */
[----:B------:R-:W-:Y:S02]  /*d610*/  FMUL.FTZ R0, R0, c[0x0][0x2d0] ;  /* 0x0000b40000007a20 */ /* 0x000fe40000410000 */
[--C-:B------:R-:W-:Y:S02]  /*d620*/  FFMA.FTZ R56, R161, c[0x0][0x2d0], -R148.reuse ;  /* 0x0000b400a1387a23 */ /* 0x100fe40000010894 */
[C---:B------:R-:W-:Y:S02]  /*d630*/  FMUL.FTZ R57, R2.reuse, R125 ;  /* 0x0000007d02397220 */ /* 0x040fe40000410000 */
[----:B-1----:R-:W-:Y:S01]  /*d640*/  FFMA.FTZ R4, R153, c[0x0][0x2d0], -R148 ;  /* 0x0000b40099047a23 */ /* 0x002fe20000010894 */
[----:B---3--:R-:W-:Y:S01]  /*d650*/  MOV R153, R5 ;  /* 0x0000000500997202 */ /* 0x008fe20000000f00 */
[----:B------:R-:W1:Y:S01]  /*d660*/  MUFU.EX2 R0, R0 ;  /* 0x0000000000007308 */ /* 0x000e620000000800 */
[C---:B------:R-:W-:Y:S01]  /*d670*/  FMUL.FTZ R40, R2.reuse, R108 ;  /* 0x0000006c02287220 */ /* 0x040fe20000410000 */
[----:B------:R-:W-:Y:S01]  /*d680*/  MOV R108, R41 ;  /* 0x00000029006c7202 */ /* 0x000fe20000000f00 */
[C---:B------:R-:W-:Y:S01]  /*d690*/  FMUL.FTZ R41, R2.reuse, R109 ;  /* 0x0000006d02297220 */ /* 0x040fe20000410000 */
[----:B------:R-:W-:Y:S01]  /*d6a0*/  F2FP.BF16.PACK_AB R146, R153, R67 ;  /* 0x000000439992723e */ /* 0x000fe200000010ff */
[--C-:B------:R-:W-:Y:S02]  /*d6b0*/  FFMA.FTZ R100, R249, c[0x0][0x2d0], -R154.reuse ;  /* 0x0000b400f9647a23 */ /* 0x100fe4000001089a */
[----:B------:R-:W-:Y:S02]  /*d6c0*/  FFMA.FTZ R101, R247, c[0x0][0x2d0], -R154 ;  /* 0x0000b400f7657a23 */ /* 0x000fe4000001089a */
[C---:B-----5:R-:W-:Y:S01]  /*d6d0*/  FMUL.FTZ R64, R2.reuse, R132 ;  /* 0x0000008402407220 */ /* 0x060fe20000410000 */
[----:B------:R2:W3:Y:S01]  /*d6e0*/  MUFU.EX2 R66, R4 ;  /* 0x0000000400427308 */ /* 0x0004e20000000800 */
[----:B------:R-:W-:Y:S01]  /*d6f0*/  MOV R132, R65 ;  /* 0x0000004100847202 */ /* 0x000fe20000000f00 */
[----:B------:R-:W-:Y:S02]  /*d700*/  FMUL.FTZ R65, R2, R133 ;  /* 0x0000008502417220 */ /* 0x000fe40000410000 */
[C---:B-1----:R-:W-:Y:S02]  /*d710*/  FMUL.FTZ R6, R0.reuse, R74 ;  /* 0x0000004a00067220 */ /* 0x042fe40000410000 */
[C---:B------:R-:W-:Y:S02]  /*d720*/  FMUL.FTZ R7, R0.reuse, R75 ;  /* 0x0000004b00077220 */ /* 0x040fe40000410000 */
[C---:B------:R-:W-:Y:S02]  /*d730*/  FMUL.FTZ R10, R0.reuse, R78 ;  /* 0x0000004e000a7220 */ /* 0x040fe40000410000 */
[C---:B------:R-:W-:Y:S02]  /*d740*/  FMUL.FTZ R11, R0.reuse, R79 ;  /* 0x0000004f000b7220 */ /* 0x040fe40000410000 */
[----:B------:R-:W-:Y:S01]  /*d750*/  FMUL.FTZ R18, R0, R86 ;  /* 0x0000005600127220 */ /* 0x000fe20000410000 */
[----:B------:R-:W-:Y:S01]  /*d760*/  LDSM.16.MT88.4 R76, [R207+0x800] ;  /* 0x00080000cf4c783b */ /* 0x000fe20000004200 */
[--C-:B--2---:R-:W-:Y:S01]  /*d770*/  FFMA.FTZ R4, R145, c[0x0][0x2d0], -R148.reuse ;  /* 0x0000b40091047a23 */ /* 0x104fe20000010894 */
[----:B---3--:R-:W-:Y:S01]  /*d780*/  F2FP.BF16.PACK_AB R145, R66, R150 ;  /* 0x000000964291723e */ /* 0x008fe200000010ff */
[C---:B------:R-:W-:Y:S02]  /*d790*/  FMUL.FTZ R19, R0.reuse, R87 ;  /* 0x0000005700137220 */ /* 0x040fe40000410000 */
[----:B------:R1:W2:Y:S01]  /*d7a0*/  MUFU.EX2 R5, R4 ;  /* 0x0000000400057308 */ /* 0x0002a20000000800 */
[C---:B------:R-:W-:Y:S02]  /*d7b0*/  FMUL.FTZ R26, R0.reuse, R94 ;  /* 0x0000005e001a7220 */ /* 0x040fe40000410000 */
[C---:B------:R-:W-:Y:S01]  /*d7c0*/  FMUL.FTZ R27, R0.reuse, R95 ;  /* 0x0000005f001b7220 */ /* 0x040fe20000410000 */
[----:B------:R-:W-:Y:S01]  /*d7d0*/  LDSM.16.MT88.4 R84, [R208+0x800] ;  /* 0x00080000d054783b */ /* 0x000fe20000004200 */
[C---:B------:R-:W-:Y:S02]  /*d7e0*/  FMUL.FTZ R34, R0.reuse, R102 ;  /* 0x0000006600227220 */ /* 0x040fe40000410000 */
[C---:B------:R-:W-:Y:S02]  /*d7f0*/  FMUL.FTZ R35, R0.reuse, R103 ;  /* 0x0000006700237220 */ /* 0x040fe40000410000 */
[C---:B------:R-:W-:Y:S02]  /*d800*/  FMUL.FTZ R43, R0.reuse, R111 ;  /* 0x0000006f002b7220 */ /* 0x040fe40000410000 */
[C---:B------:R-:W-:Y:S02]  /*d810*/  FMUL.FTZ R42, R0.reuse, R110 ;  /* 0x0000006e002a7220 */ /* 0x040fe40000410000 */
[----:B------:R3:W-:Y:S01]  /*d820*/  MUFU.EX2 R110, R50 ;  /* 0x00000032006e7308 */ /* 0x0007e20000000800 */
[C---:B------:R-:W-:Y:S02]  /*d830*/  FMUL.FTZ R59, R0.reuse, R127 ;  /* 0x0000007f003b7220 */ /* 0x040fe40000410000 */
[----:B------:R-:W-:Y:S02]  /*d840*/  FMUL.FTZ R51, R0, R119 ;  /* 0x0000007700337220 */ /* 0x000fe40000410000 */
[--C-:B------:R-:W-:Y:S02]  /*d850*/  FFMA.FTZ R102, R252, c[0x0][0x2d0], -R148.reuse ;  /* 0x0000b400fc667a23 */ /* 0x100fe40000010894 */
[--C-:B------:R-:W-:Y:S03]  /*d860*/  FFMA.FTZ R103, R250, c[0x0][0x2d0], -R148.reuse ;  /* 0x0000b400fa677a23 */ /* 0x100fe60000010894 */
[----:B------:R5:W-:Y:S01]  /*d870*/  MUFU.EX2 R119, R56 ;  /* 0x0000003800777308 */ /* 0x000be20000000800 */
[----:B-1----:R-:W-:Y:S01]  /*d880*/  FFMA.FTZ R4, R152, c[0x0][0x2d0], -R148 ;  /* 0x0000b40098047a23 */ /* 0x002fe20000010894 */
[----:B--2---:R-:W-:Y:S01]  /*d890*/  MOV R152, R5 ;  /* 0x0000000500987202 */ /* 0x004fe20000000f00 */
[----:B------:R-:W-:Y:S07]  /*d8a0*/  FMUL.FTZ R5, R2, R73 ;  /* 0x0000004902057220 */ /* 0x000fee0000410000 */
[----:B------:R1:W2:Y:S01]  /*d8b0*/  MUFU.EX2 R70, R4 ;  /* 0x0000000400467308 */ /* 0x0002a20000000800 */
[----:B---3--:R-:W-:Y:S09]  /*d8c0*/  FMUL.FTZ R50, R0, R118 ;  /* 0x0000007600327220 */ /* 0x008ff20000410000 */
[----:B------:R3:W-:Y:S01]  /*d8d0*/  MUFU.EX2 R118, R58 ;  /* 0x0000003a00767308 */ /* 0x0007e20000000800 */
[C---:B-----5:R-:W-:Y:S02]  /*d8e0*/  FMUL.FTZ R56, R2.reuse, R124 ;  /* 0x0000007c02387220 */ /* 0x060fe40000410000 */
[----:B-1----:R-:W-:Y:S01]  /*d8f0*/  FMUL.FTZ R4, R2, R72 ;  /* 0x0000004802047220 */ /* 0x002fe20000410000 */
[----:B--2---:R-:W-:Y:S01]  /*d900*/  F2FP.BF16.PACK_AB R147, R70, R152 ;  /* 0x000000984693723e */ /* 0x004fe200000010ff */
[----:B------:R-:W1:Y:S01]  /*d910*/  LDSM.16.MT88.4 R72, [R210+0x4000] ;  /* 0x00400000d248783b */ /* 0x000e620000004200 */
[----:B------:R-:W-:Y:S05]  /*d920*/  MOV R109, R70 ;  /* 0x00000046006d7202 */ /* 0x000fea0000000f00 */
[C---:B------:R-:W-:Y:S02]  /*d930*/  HMMA.16816.F32.BF16 R4, R144.reuse, R12, R4 ;  /* 0x0000000c9004723c */ /* 0x040fe40000041804 */
[----:B------:R-:W2:Y:S03]  /*d940*/  LDL.LU R70, [R1] ;  /* 0x0000000001467983 */ /* 0x000ea60000300800 */
[----:B---3--:R-:W-:Y:S02]  /*d950*/  FMUL.FTZ R58, R0, R126 ;  /* 0x0000007e003a7220 */ /* 0x008fe40000410000 */
[C---:B------:R-:W-:Y:S01]  /*d960*/  FMUL.FTZ R12, R2.reuse, R80 ;  /* 0x00000050020c7220 */ /* 0x040fe20000410000 */
[C---:B------:R-:W-:Y:S04]  /*d970*/  HMMA.16816.F32.BF16 R8, R144.reuse, R14, R8 ;  /* 0x0000000e9008723c */ /* 0x040fe80000041808 */
[----:B------:R-:W-:Y:S03]  /*d980*/  FMUL.FTZ R13, R2, R81 ;  /* 0x00000051020d7220 */ /* 0x000fe60000410000 */
[C---:B------:R-:W-:Y:S02]  /*d990*/  FMUL.FTZ R14, R0.reuse, R82 ;  /* 0x00000052000e7220 */ /* 0x040fe40000410000 */
[----:B------:R-:W-:Y:S02]  /*d9a0*/  FMUL.FTZ R15, R0, R83 ;  /* 0x00000053000f7220 */ /* 0x000fe40000410000 */
[----:B------:R-:W3:Y:S05]  /*d9b0*/  LDSM.16.MT88.4 R80, [R209+0x800] ;  /* 0x00080000d150783b */ /* 0x000eea0000004200 */
[C---:B------:R-:W-:Y:S07]  /*d9c0*/  HMMA.16816.F32.BF16 R12, R144.reuse, R20, R12 ;  /* 0x00000014900c723c */ /* 0x040fee000004180c */
[C---:B------:R-:W-:Y:S01]  /*d9d0*/  FMUL.FTZ R20, R2.reuse, R88 ;  /* 0x0000005802147220 */ /* 0x040fe20000410000 */
[C---:B------:R-:W-:Y:S04]  /*d9e0*/  HMMA.16816.F32.BF16 R16, R144.reuse, R22, R16 ;  /* 0x000000169010723c */ /* 0x040fe80000041810 */
[----:B------:R-:W-:Y:S03]  /*d9f0*/  FMUL.FTZ R21, R2, R89 ;  /* 0x0000005902157220 */ /* 0x000fe60000410000 */
[C---:B------:R-:W-:Y:S02]  /*da00*/  FMUL.FTZ R22, R0.reuse, R90 ;  /* 0x0000005a00167220 */ /* 0x040fe40000410000 */
[----:B------:R-:W-:Y:S02]  /*da10*/  FMUL.FTZ R23, R0, R91 ;  /* 0x0000005b00177220 */ /* 0x000fe40000410000 */
[----:B------:R-:W5:Y:S05]  /*da20*/  LDSM.16.MT88.4 R88, [R210+0x800] ;  /* 0x00080000d258783b */ /* 0x000f6a0000004200 */
[C---:B------:R-:W-:Y:S07]  /*da30*/  HMMA.16816.F32.BF16 R20, R144.reuse, R28, R20 ;  /* 0x0000001c9014723c */ /* 0x040fee0000041814 */
        /* <DEDUP_REMOVED lines=8> */
[C---:B------:R-:W-:Y:S02]  /*dac0*/  FMUL.FTZ R30, R0.reuse, R98 ;  /* 0x00000062001e7220 */ /* 0x040fe40000410000 */
[----:B------:R-:W-:Y:S02]  /*dad0*/  FMUL.FTZ R67, R0, R135 ;  /* 0x0000008700437220 */ /* 0x000fe40000410000 */
[----:B------:R-:W2:Y:S03]  /*dae0*/  LDL.LU R135, [R1+0x8] ;  /* 0x0000080001877983 */ /* 0x000ea60000300800 */
[C---:B------:R-:W-:Y:S07]  /*daf0*/  HMMA.16816.F32.BF16 R28, R144.reuse, R36, R28 ;  /* 0x00000024901c723c */ /* 0x040fee000004181c */
[----:B------:R-:W-:Y:S01]  /*db00*/  FFMA.FTZ R36, R156, c[0x0][0x2d0], -R154 ;  /* 0x0000b4009c247a23 */ /* 0x000fe2000001089a */
[C---:B------:R-:W-:Y:S03]  /*db10*/  HMMA.16816.F32.BF16 R32, R144.reuse, R38, R32 ;  /* 0x000000269020723c */ /* 0x040fe60000041820 */
[----:B------:R1:W1:Y:S01]  /*db20*/  MUFU.EX2 R48, R36 ;  /* 0x0000002400307308 */ /* 0x0002620000000800 */
[----:B------:R-:W-:Y:S02]  /*db30*/  FMUL.FTZ R37, R2, R105 ;  /* 0x0000006902257220 */ /* 0x000fe40000410000 */
[--C-:B------:R-:W-:Y:S02]  /*db40*/  FFMA.FTZ R105, R246, c[0x0][0x2d0], -R148.reuse ;  /* 0x0000b400f6697a23 */ /* 0x100fe40000010894 */
[C---:B------:R-:W-:Y:S04]  /*db50*/  FMUL.FTZ R38, R0.reuse, R106 ;  /* 0x0000006a00267220 */ /* 0x040fe80000410000 */
[----:B------:R-:W-:Y:S02]  /*db60*/  FMUL.FTZ R39, R0, R107 ;  /* 0x0000006b00277220 */ /* 0x000fe40000410000 */
[C---:B-1----:R-:W-:Y:S01]  /*db70*/  FMUL.FTZ R36, R2.reuse, R104 ;  /* 0x0000006802247220 */ /* 0x042fe20000410000 */
[----:B------:R-:W-:Y:S01]  /*db80*/  MOV R111, R48 ;  /* 0x00000030006f7202 */ /* 0x000fe20000000f00 */
[----:B------:R-:W-:Y:S02]  /*db90*/  FMUL.FTZ R48, R2, R116 ;  /* 0x0000007402307220 */ /* 0x000fe40000410000 */
[----:B------:R-:W-:Y:S03]  /*dba0*/  FFMA.FTZ R104, R248, c[0x0][0x2d0], -R148 ;  /* 0x0000b400f8687a23 */ /* 0x000fe60000010894 */
[C---:B----4-:R-:W-:Y:S07]  /*dbb0*/  HMMA.16816.F32.BF16 R36, R144.reuse, R44, R36 ;  /* 0x0000002c9024723c */ /* 0x050fee0000041824 */
[--C-:B------:R-:W-:Y:S01]  /*dbc0*/  FFMA.FTZ R44, R158, c[0x0][0x2d0], -R154.reuse ;  /* 0x0000b4009e2c7a23 */ /* 0x100fe2000001089a */
[C---:B------:R-:W-:Y:S03]  /*dbd0*/  HMMA.16816.F32.BF16 R40, R144.reuse, R46, R40 ;  /* 0x0000002e9028723c */ /* 0x040fe60000041828 */
[----:B------:R-:W1:Y:S01]  /*dbe0*/  MUFU.EX2 R69, R44 ;  /* 0x0000002c00457308 */ /* 0x000e620000000800 */
[----:B------:R-:W-:Y:S03]  /*dbf0*/  FMUL.FTZ R45, R2, R113 ;  /* 0x00000071022d7220 */ /* 0x000fe60000410000 */
[C---:B------:R-:W-:Y:S02]  /*dc00*/  FMUL.FTZ R47, R0.reuse, R115 ;  /* 0x00000073002f7220 */ /* 0x040fe40000410000 */
[----:B------:R-:W-:Y:S03]  /*dc10*/  FMUL.FTZ R46, R0, R114 ;  /* 0x00000072002e7220 */ /* 0x000fe60000410000 */
[----:B-1----:R-:W-:Y:S01]  /*dc20*/  MOV R133, R69 ;  /* 0x0000004500857202 */ /* 0x002fe20000000f00 */
[--C-:B------:R-:W-:Y:S02]  /*dc30*/  FFMA.FTZ R69, R163, c[0x0][0x2d0], -R154.reuse ;  /* 0x0000b400a3457a23 */ /* 0x100fe4000001089a */
[C---:B------:R-:W-:Y:S02]  /*dc40*/  FMUL.FTZ R44, R2.reuse, R112 ;  /* 0x00000070022c7220 */ /* 0x040fe40000410000 */
[----:B------:R1:W-:Y:S05]  /*dc50*/  MUFU.EX2 R116, R69 ;  /* 0x0000004500747308 */ /* 0x0003ea0000000800 */
[C---:B------:R-:W-:Y:S07]  /*dc60*/  HMMA.16816.F32.BF16 R44, R144.reuse, R52, R44 ;  /* 0x00000034902c723c */ /* 0x040fee000004182c */
[C---:B------:R-:W-:Y:S01]  /*dc70*/  FMUL.FTZ R52, R2.reuse, R120 ;  /* 0x0000007802347220 */ /* 0x040fe20000410000 */
[C---:B------:R-:W-:Y:S04]  /*dc80*/  HMMA.16816.F32.BF16 R48, R144.reuse, R54, R48 ;  /* 0x000000369030723c */ /* 0x040fe80000041830 */
[----:B------:R-:W-:Y:S03]  /*dc90*/  FMUL.FTZ R53, R2, R121 ;  /* 0x0000007902357220 */ /* 0x000fe60000410000 */
[C---:B------:R-:W-:Y:S02]  /*dca0*/  FMUL.FTZ R54, R0.reuse, R122 ;  /* 0x0000007a00367220 */ /* 0x040fe40000410000 */
[----:B------:R-:W-:Y:S03]  /*dcb0*/  FMUL.FTZ R55, R0, R123 ;  /* 0x0000007b00377220 */ /* 0x000fe60000410000 */
[--C-:B-1----:R-:W-:Y:S04]  /*dcc0*/  FFMA.FTZ R69, R166, c[0x0][0x2d0], -R154.reuse ;  /* 0x0000b400a6457a23 */ /* 0x102fe8000001089a */
[C---:B------:R-:W-:Y:S01]  /*dcd0*/  HMMA.16816.F32.BF16 R52, R144.reuse, R60, R52 ;  /* 0x0000003c9034723c */ /* 0x040fe20000041834 */
[----:B------:R1:W-:Y:S06]  /*dce0*/  MUFU.EX2 R134, R69 ;  /* 0x0000004500867308 */ /* 0x0003ec0000000800 */
[C---:B------:R-:W-:Y:S01]  /*dcf0*/  FMUL.FTZ R60, R2.reuse, R128 ;  /* 0x00000080023c7220 */ /* 0x040fe20000410000 */
[C---:B------:R-:W-:Y:S04]  /*dd00*/  HMMA.16816.F32.BF16 R56, R144.reuse, R62, R56 ;  /* 0x0000003e9038723c */ /* 0x040fe80000041838 */
[----:B------:R-:W-:Y:S03]  /*dd10*/  FMUL.FTZ R61, R2, R129 ;  /* 0x00000081023d7220 */ /* 0x000fe60000410000 */
[C---:B------:R-:W-:Y:S02]  /*dd20*/  FMUL.FTZ R62, R0.reuse, R130 ;  /* 0x00000082003e7220 */ /* 0x040fe40000410000 */
[----:B------:R-:W-:Y:S07]  /*dd30*/  FMUL.FTZ R63, R0, R131 ;  /* 0x00000083003f7220 */ /* 0x000fee0000410000 */
[C---:B------:R-:W-:Y:S03]  /*dd40*/  HMMA.16816.F32.BF16 R60, R144.reuse, R72, R60 ;  /* 0x00000048903c723c */ /* 0x040fe6000004183c */
[--C-:B-1----:R-:W-:Y:S04]  /*dd50*/  FFMA.FTZ R69, R164, c[0x0][0x2d0], -R154.reuse ;  /* 0x0000b400a4457a23 */ /* 0x102fe8000001089a */
[----:B------:R1:W-:Y:S01]  /*dd60*/  MUFU.EX2 R98, R69 ;  /* 0x0000004500627308 */ /* 0x0003e20000000800 */
[----:B------:R-:W-:Y:S04]  /*dd70*/  HMMA.16816.F32.BF16 R64, R144, R74, R64 ;  /* 0x0000004a9040723c */ /* 0x000fe80000041840 */
[----:B------:R-:W-:Y:S02]  /*dd80*/  F2FP.BF16.PACK_AB R72, R111, R108 ;  /* 0x0000006c6f48723e */ /* 0x000fe400000010ff */
[----:B------:R-:W-:Y:S02]  /*dd90*/  F2FP.BF16.PACK_AB R73, R119, R110 ;  /* 0x0000006e7749723e */ /* 0x000fe400000010ff */
[----:B------:R-:W-:Y:S01]  /*dda0*/  F2FP.BF16.PACK_AB R75, R117, R118 ;  /* 0x00000076754b723e */ /* 0x000fe200000010ff */
[----:B------:R-:W-:Y:S03]  /*ddb0*/  MUFU.EX2 R146, R102 ;  /* 0x0000006600927308 */ /* 0x000fe60000000800 */
[----:B------:R-:W-:Y:S02]  /*ddc0*/  F2FP.BF16.PACK_AB R74, R133, R132 ;  /* 0x00000084854a723e */ /* 0x000fe400000010ff */
[----:B------:R-:W-:Y:S05]  /*ddd0*/  MOV R147, R151 ;  /* 0x0000009700937202 */ /* 0x000fea0000000f00 */
[C---:B------:R-:W-:Y:S01]  /*dde0*/  HMMA.16816.F32.BF16 R4, R72.reuse, R76, R4 ;  /* 0x0000004c4804723c */ /* 0x040fe20000041804 */
[----:B------:R-:W-:Y:S04]  /*ddf0*/  MUFU.EX2 R145, R103 ;  /* 0x0000006700917308 */ /* 0x000fe80000000800 */
[----:B-1----:R-:W-:Y:S03]  /*de00*/  FFMA.FTZ R69, R165, c[0x0][0x2d0], -R154 ;  /* 0x0000b400a5457a23 */ /* 0x002fe6000001089a */
[C---:B------:R-:W-:Y:S01]  /*de10*/  HMMA.16816.F32.BF16 R8, R72.reuse, R78, R8 ;  /* 0x0000004e4808723c */ /* 0x040fe20000041808 */
[----:B------:R-:W1:Y:S02]  /*de20*/  LDSM.16.MT88.4 R76, [R207+0x4800] ;  /* 0x00480000cf4c783b */ /* 0x000e640000004200 */
[----:B------:R4:W1:Y:S05]  /*de30*/  MUFU.EX2 R92, R69 ;  /* 0x00000045005c7308 */ /* 0x00086a0000000800 */
[C---:B---3--:R-:W-:Y:S05]  /*de40*/  HMMA.16816.F32.BF16 R12, R72.reuse, R80, R12 ;  /* 0x00000050480c723c */ /* 0x048fea000004180c */
[----:B------:R-:W-:Y:S03]  /*de50*/  MUFU.EX2 R144, R104 ;  /* 0x0000006800907308 */ /* 0x000fe60000000800 */
[C---:B------:R-:W-:Y:S01]  /*de60*/  HMMA.16816.F32.BF16 R16, R72.reuse, R82, R16 ;  /* 0x000000524810723c */ /* 0x040fe20000041810 */
[----:B------:R-:W3:Y:S07]  /*de70*/  LDSM.16.MT88.4 R80, [R209+0x4800] ;  /* 0x00480000d150783b */ /* 0x000eee0000004200 */
[C---:B------:R-:W-:Y:S04]  /*de80*/  HMMA.16816.F32.BF16 R20, R72.reuse, R84, R20 ;  /* 0x000000544814723c */ /* 0x040fe80000041814 */
[--C-:B----4-:R-:W-:Y:S04]  /*de90*/  FFMA.FTZ R69, R167, c[0x0][0x2d0], -R148.reuse ;  /* 0x0000b400a7457a23 */ /* 0x110fe80000010894 */
[C---:B------:R-:W-:Y:S01]  /*dea0*/  HMMA.16816.F32.BF16 R24, R72.reuse, R86, R24 ;  /* 0x000000564818723c */ /* 0x040fe20000041818 */
[----:B------:R4:W-:Y:S01]  /*deb0*/  MUFU.EX2 R218, R69 ;  /* 0x0000004500da7308 */ /* 0x0009e20000000800 */
[----:B------:R-:W3:Y:S06]  /*dec0*/  LDSM.16.MT88.4 R84, [R208+0x4800] ;  /* 0x00480000d054783b */ /* 0x000eec0000004200 */
[C---:B-----5:R-:W-:Y:S08]  /*ded0*/  HMMA.16816.F32.BF16 R28, R72.reuse, R88, R28 ;  /* 0x00000058481c723c */ /* 0x060ff0000004181c */
[C---:B------:R-:W-:Y:S01]  /*dee0*/  HMMA.16816.F32.BF16 R32, R72.reuse, R90, R32 ;  /* 0x0000005a4820723c */ /* 0x040fe20000041820 */
[----:B------:R-:W5:Y:S07]  /*def0*/  LDSM.16.MT88.4 R88, [R210+0x4800] ;  /* 0x00480000d258783b */ /* 0x000f6e0000004200 */
[C---:B-1----:R-:W-:Y:S04]  /*df00*/  HMMA.16816.F32.BF16 R36, R72.reuse, R76, R36 ;  /* 0x0000004c4824723c */ /* 0x042fe80000041824 */
[--C-:B----4-:R-:W-:Y:S01]  /*df10*/  FFMA.FTZ R69, R169, c[0x0][0x2d0], -R148.reuse ;  /* 0x0000b400a9457a23 */ /* 0x110fe20000010894 */
[----:B------:R-:W-:Y:S02]  /*df20*/  MOV R169, R92 ;  /* 0x0000005c00a97202 */ /* 0x000fe40000000f00 */
[----:B------:R-:W-:Y:S01]  /*df30*/  LDSM.16.MT88.4 R92, [R209+0x1000] ;  /* 0x00100000d15c783b */ /* 0x000fe20000004200 */
[C---:B------:R-:W-:Y:S01]  /*df40*/  HMMA.16816.F32.BF16 R40, R72.reuse, R78, R40 ;  /* 0x0000004e4828723c */ /* 0x040fe20000041828 */
[----:B------:R1:W4:Y:S06]  /*df50*/  MUFU.EX2 R127, R69 ;  /* 0x00000045007f7308 */ /* 0x00032c0000000800 */
[----:B------:R-:W2:Y:S01]  /*df60*/  LDSM.16.MT88.4 R76, [R207+0x1000] ;  /* 0x00100000cf4c783b */ /* 0x000ea20000004200 */
[C---:B---3--:R-:W-:Y:S08]  /*df70*/  HMMA.16816.F32.BF16 R44, R72.reuse, R80, R44 ;  /* 0x00000050482c723c */ /* 0x048ff0000004182c */
[C---:B------:R-:W-:Y:S01]  /*df80*/  HMMA.16816.F32.BF16 R48, R72.reuse, R82, R48 ;  /* 0x000000524830723c */ /* 0x040fe20000041830 */
[----:B------:R-:W3:Y:S07]  /*df90*/  LDSM.16.MT88.4 R80, [R208+0x1000] ;  /* 0x00100000d050783b */ /* 0x000eee0000004200 */
[C---:B------:R-:W-:Y:S04]  /*dfa0*/  HMMA.16816.F32.BF16 R52, R72.reuse, R84, R52 ;  /* 0x000000544834723c */ /* 0x040fe80000041834 */
[--C-:B-1----:R-:W-:Y:S04]  /*dfb0*/  FFMA.FTZ R69, R168, c[0x0][0x2d0], -R148.reuse ;  /* 0x0000b400a8457a23 */ /* 0x102fe80000010894 */
[C---:B------:R-:W-:Y:S01]  /*dfc0*/  HMMA.16816.F32.BF16 R56, R72.reuse, R86, R56 ;  /* 0x000000564838723c */ /* 0x040fe20000041838 */
[----:B------:R1:W-:Y:S01]  /*dfd0*/  MUFU.EX2 R126, R69 ;  /* 0x00000045007e7308 */ /* 0x0003e20000000800 */
[----:B------:R-:W3:Y:S06]  /*dfe0*/  LDSM.16.MT88.4 R84, [R210+0x1000] ;  /* 0x00100000d254783b */ /* 0x000eec0000004200 */
[C---:B-----5:R-:W-:Y:S08]  /*dff0*/  HMMA.16816.F32.BF16 R60, R72.reuse, R88, R60 ;  /* 0x00000058483c723c */ /* 0x060ff0000004183c */
[----:B------:R-:W-:Y:S01]  /*e000*/  HMMA.16816.F32.BF16 R64, R72, R90, R64 ;  /* 0x0000005a4840723c */ /* 0x000fe20000041840 */
[----:B------:R-:W-:Y:S06]  /*e010*/  LDSM.16.MT88.4 R88, [R209+0x5000] ;  /* 0x00500000d158783b */ /* 0x000fec0000004200 */
[----:B------:R-:W-:Y:S01]  /*e020*/  F2FP.BF16.PACK_AB R72, R134, R116 ;  /* 0x000000748648723e */ /* 0x000fe200000010ff */
[----:B-1----:R-:W-:Y:S01]  /*e030*/  FFMA.FTZ R69, R170, c[0x0][0x2d0], -R148 ;  /* 0x0000b400aa457a23 */ /* 0x002fe20000010894 */
[----:B------:R-:W-:Y:S03]  /*e040*/  MOV R170, R98 ;  /* 0x0000006200aa7202 */ /* 0x000fe60000000f00 */
[----:B------:R1:W5:Y:S01]  /*e050*/  MUFU.EX2 R125, R69 ;  /* 0x00000045007d7308 */ /* 0x0003620000000800 */
[----:B----4-:R-:W-:Y:S01]  /*e060*/  F2FP.BF16.PACK_AB R73, R127, R218 ;  /* 0x000000da7f49723e */ /* 0x010fe200000010ff */
[----:B--2---:R-:W-:Y:S01]  /*e070*/  FFMA.FTZ R2, R2, R135, R147 ;  /* 0x0000008702027223 */ /* 0x004fe20000010093 */
[----:B------:R-:W-:Y:S02]  /*e080*/  F2FP.BF16.PACK_AB R74, R169, R170 ;  /* 0x000000aaa94a723e */ /* 0x000fe400000010ff */
[----:B------:R-:W-:Y:S02]  /*e090*/  MOV R98, R152 ;  /* 0x0000009800627202 */ /* 0x000fe40000000f00 */
[----:B------:R-:W-:Y:S03]  /*e0a0*/  MOV R135, R149 ;  /* 0x0000009500877202 */ /* 0x000fe60000000f00 */
[----:B------:R-:W-:Y:S01]  /*e0b0*/  MUFU.EX2 R147, R101 ;  /* 0x0000006500937308 */ /* 0x000fe20000000800 */
[--C-:B-1----:R-:W-:Y:S01]  /*e0c0*/  FFMA.FTZ R69, R171, c[0x0][0x2d0], -R154.reuse ;  /* 0x0000b400ab457a23 */ /* 0x102fe2000001089a */
[----:B-----5:R-:W-:Y:S02]  /*e0d0*/  F2FP.BF16.PACK_AB R75, R125, R126 ;  /* 0x0000007e7d4b723e */ /* 0x020fe400000010ff */
[----:B------:R-:W-:Y:S06]  /*e0e0*/  MOV R171, R150 ;  /* 0x0000009600ab7202 */ /* 0x000fec0000000f00 */
[----:B------:R1:W-:Y:S01]  /*e0f0*/  MUFU.EX2 R124, R69 ;  /* 0x00000045007c7308 */ /* 0x0003e20000000800 */
[C---:B------:R-:W-:Y:S08]  /*e100*/  HMMA.16816.F32.BF16 R4, R72.reuse, R76, R4 ;  /* 0x0000004c4804723c */ /* 0x040ff00000041804 */
[C---:B------:R-:W-:Y:S01]  /*e110*/  HMMA.16816.F32.BF16 R8, R72.reuse, R78, R8 ;  /* 0x0000004e4808723c */ /* 0x040fe20000041808 */
[----:B------:R-:W2:Y:S07]  /*e120*/  LDSM.16.MT88.4 R76, [R207+0x5000] ;  /* 0x00500000cf4c783b */ /* 0x000eae0000004200 */
[C---:B------:R-:W-:Y:S04]  /*e130*/  HMMA.16816.F32.BF16 R12, R72.reuse, R92, R12 ;  /* 0x0000005c480c723c */ /* 0x040fe8000004180c */
[--C-:B-1----:R-:W-:Y:S01]  /*e140*/  FFMA.FTZ R69, R174, c[0x0][0x2d0], -R154.reuse ;  /* 0x0000b400ae457a23 */ /* 0x102fe2000001089a */
[----:B------:R-:W-:Y:S02]  /*e150*/  MOV R174, R133 ;  /* 0x0000008500ae7202 */ /* 0x000fe40000000f00 */
[----:B------:R-:W-:Y:S01]  /*e160*/  MOV R133, R96 ;  /* 0x0000006000857202 */ /* 0x000fe20000000f00 */
[C---:B------:R-:W-:Y:S01]  /*e170*/  HMMA.16816.F32.BF16 R16, R72.reuse, R94, R16 ;  /* 0x0000005e4810723c */ /* 0x040fe20000041810 */
[----:B------:R1:W4:Y:S01]  /*e180*/  MUFU.EX2 R168, R69 ;  /* 0x0000004500a87308 */ /* 0x0003220000000800 */
[----:B------:R-:W-:Y:S06]  /*e190*/  LDSM.16.MT88.4 R92, [R210+0x5000] ;  /* 0x00500000d25c783b */ /* 0x000fec0000004200 */
[C---:B---3--:R-:W-:Y:S08]  /*e1a0*/  HMMA.16816.F32.BF16 R20, R72.reuse, R80, R20 ;  /* 0x000000504814723c */ /* 0x048ff00000041814 */
[C---:B------:R-:W-:Y:S01]  /*e1b0*/  HMMA.16816.F32.BF16 R24, R72.reuse, R82, R24 ;  /* 0x000000524818723c */ /* 0x040fe20000041818 */
[----:B------:R-:W3:Y:S07]  /*e1c0*/  LDSM.16.MT88.4 R80, [R208+0x5000] ;  /* 0x00500000d050783b */ /* 0x000eee0000004200 */
[C---:B------:R-:W-:Y:S04]  /*e1d0*/  HMMA.16816.F32.BF16 R28, R72.reuse, R84, R28 ;  /* 0x00000054481c723c */ /* 0x040fe8000004181c */
[--C-:B-1----:R-:W-:Y:S01]  /*e1e0*/  FFMA.FTZ R69, R173, c[0x0][0x2d0], -R154.reuse ;  /* 0x0000b400ad457a23 */ /* 0x102fe2000001089a */
[----:B------:R-:W-:Y:S02]  /*e1f0*/  MOV R173, R132 ;  /* 0x0000008400ad7202 */ /* 0x000fe40000000f00 */
[----:B------:R-:W-:Y:S01]  /*e200*/  MOV R132, R97 ;  /* 0x0000006100847202 */ /* 0x000fe20000000f00 */
[C---:B------:R-:W-:Y:S01]  /*e210*/  HMMA.16816.F32.BF16 R32, R72.reuse, R86, R32 ;  /* 0x000000564820723c */ /* 0x040fe20000041820 */
[----:B------:R1:W-:Y:S01]  /*e220*/  MUFU.EX2 R167, R69 ;  /* 0x0000004500a77308 */ /* 0x0003e20000000800 */
[----:B------:R-:W-:Y:S06]  /*e230*/  LDSM.16.MT88.4 R84, [R209+0x1800] ;  /* 0x00180000d154783b */ /* 0x000fec0000004200 */
[C---:B--2---:R-:W-:Y:S08]  /*e240*/  HMMA.16816.F32.BF16 R36, R72.reuse, R76, R36 ;  /* 0x0000004c4824723c */ /* 0x044ff00000041824 */
[C---:B------:R-:W-:Y:S01]  /*e250*/  HMMA.16816.F32.BF16 R40, R72.reuse, R78, R40 ;  /* 0x0000004e4828723c */ /* 0x040fe20000041828 */
[----:B------:R-:W2:Y:S07]  /*e260*/  LDSM.16.MT88.4 R76, [R207+0x1800] ;  /* 0x00180000cf4c783b */ /* 0x000eae0000004200 */
[C---:B------:R-:W-:Y:S04]  /*e270*/  HMMA.16816.F32.BF16 R44, R72.reuse, R88, R44 ;  /* 0x00000058482c723c */ /* 0x040fe8000004182c */
[----:B-1----:R-:W-:Y:S01]  /*e280*/  FFMA.FTZ R69, R172, c[0x0][0x2d0], -R154 ;  /* 0x0000b400ac457a23 */ /* 0x002fe2000001089a */
[----:B------:R-:W-:Y:S02]  /*e290*/  MOV R172, R111 ;  /* 0x0000006f00ac7202 */ /* 0x000fe40000000f00 */
[----:B------:R-:W-:Y:S01]  /*e2a0*/  MOV R111, R98 ;  /* 0x00000062006f7202 */ /* 0x000fe20000000f00 */
[C---:B------:R-:W-:Y:S01]  /*e2b0*/  HMMA.16816.F32.BF16 R48, R72.reuse, R90, R48 ;  /* 0x0000005a4830723c */ /* 0x040fe20000041830 */
[----:B------:R1:W5:Y:S01]  /*e2c0*/  MUFU.EX2 R166, R69 ;  /* 0x0000004500a67308 */ /* 0x0003620000000800 */
        /* <DEDUP_REMOVED lines=8> */
[----:B------:R-:W-:Y:S01]  /*e350*/  HMMA.16816.F32.BF16 R64, R72, R94, R64 ;  /* 0x0000005e4840723c */ /* 0x000fe20000041840 */
[----:B------:R1:W-:Y:S01]  /*e360*/  MUFU.EX2 R107, R69 ;  /* 0x00000045006b7308 */ /* 0x0003e20000000800 */
[----:B------:R-:W-:Y:S05]  /*e370*/  LDSM.16.MT88.4 R92, [R210+0x5800] ;  /* 0x00580000d25c783b */ /* 0x000fea0000004200 */
[----:B----4-:R-:W-:Y:S02]  /*e380*/  F2FP.BF16.PACK_AB R72, R168, R124 ;  /* 0x0000007ca848723e */ /* 0x010fe400000010ff */
[----:B-----5:R-:W-:Y:S01]  /*e390*/  F2FP.BF16.PACK_AB R74, R166, R167 ;  /* 0x000000a7a64a723e */ /* 0x020fe200000010ff */
[----:B------:R-:W-:Y:S02]  /*e3a0*/  LDSM.16.MT88.4 R96, [R209+0x7000] ;  /* 0x00700000d160783b */ /* 0x000fe40000004200 */
[--C-:B-1----:R-:W-:Y:S04]  /*e3b0*/  FFMA.FTZ R69, R201, c[0x0][0x2d0], -R148.reuse ;  /* 0x0000b400c9457a23 */ /* 0x102fe80000010894 */
[----:B------:R1:W4:Y:S02]  /*e3c0*/  MUFU.EX2 R106, R69 ;  /* 0x00000045006a7308 */ /* 0x0003240000000800 */
[--C-:B-1----:R-:W-:Y:S01]  /*e3d0*/  FFMA.FTZ R69, R175, c[0x0][0x2d0], -R148.reuse ;  /* 0x0000b400af457a23 */ /* 0x102fe20000010894 */
[----:B----4-:R-:W-:Y:S07]  /*e3e0*/  F2FP.BF16.PACK_AB R73, R106, R107 ;  /* 0x0000006b6a49723e */ /* 0x010fee00000010ff */
[----:B------:R1:W-:Y:S02]  /*e3f0*/  MUFU.EX2 R165, R69 ;  /* 0x0000004500a57308 */ /* 0x0003e40000000800 */
[----:B-1----:R-:W-:Y:S08]  /*e400*/  FFMA.FTZ R69, R202, c[0x0][0x2d0], -R148 ;  /* 0x0000b400ca457a23 */ /* 0x002ff00000010894 */
[----:B------:R1:W4:Y:S02]  /*e410*/  MUFU.EX2 R164, R69 ;  /* 0x0000004500a47308 */ /* 0x0003240000000800 */
[--C-:B-1----:R-:W-:Y:S01]  /*e420*/  FFMA.FTZ R69, R203, c[0x0][0x2d0], -R154.reuse ;  /* 0x0000b400cb457a23 */ /* 0x102fe2000001089a */
[----:B----4-:R-:W-:Y:S07]  /*e430*/  F2FP.BF16.PACK_AB R75, R164, R165 ;  /* 0x000000a5a44b723e */ /* 0x010fee00000010ff */
[----:B------:R1:W-:Y:S01]  /*e440*/  MUFU.EX2 R115, R69 ;  /* 0x0000004500737308 */ /* 0x0003e20000000800 */
[C---:B--2---:R-:W-:Y:S08]  /*e450*/  HMMA.16816.F32.BF16 R4, R72.reuse, R76, R4 ;  /* 0x0000004c4804723c */ /* 0x044ff00000041804 */
[C---:B------:R-:W-:Y:S01]  /*e460*/  HMMA.16816.F32.BF16 R8, R72.reuse, R78, R8 ;  /* 0x0000004e4808723c */ /* 0x040fe20000041808 */
[----:B------:R-:W2:Y:S07]  /*e470*/  LDSM.16.MT88.4 R76, [R207+0x5800] ;  /* 0x00580000cf4c783b */ /* 0x000eae0000004200 */
[C---:B------:R-:W-:Y:S04]  /*e480*/  HMMA.16816.F32.BF16 R12, R72.reuse, R84, R12 ;  /* 0x00000054480c723c */ /* 0x040fe8000004180c */
[--C-:B-1----:R-:W-:Y:S04]  /*e490*/  FFMA.FTZ R69, R212, c[0x0][0x2d0], -R154.reuse ;  /* 0x0000b400d4457a23 */ /* 0x102fe8000001089a */
[C---:B------:R-:W-:Y:S01]  /*e4a0*/  HMMA.16816.F32.BF16 R16, R72.reuse, R86, R16 ;  /* 0x000000564810723c */ /* 0x040fe20000041810 */
[----:B------:R1:W4:Y:S01]  /*e4b0*/  MUFU.EX2 R163, R69 ;  /* 0x0000004500a37308 */ /* 0x0003220000000800 */
        /* <DEDUP_REMOVED lines=8> */
[----:B------:R-:W-:Y:S06]  /*e540*/  LDSM.16.MT88.4 R88, [R209+0x2000] ;  /* 0x00200000d158783b */ /* 0x000fec0000004200 */
[C---:B--2---:R-:W-:Y:S08]  /*e550*/  HMMA.16816.F32.BF16 R36, R72.reuse, R76, R36 ;  /* 0x0000004c4824723c */ /* 0x044ff00000041824 */
[C---:B------:R-:W-:Y:S01]  /*e560*/  HMMA.16816.F32.BF16 R40, R72.reuse, R78, R40 ;  /* 0x0000004e4828723c */ /* 0x040fe20000041828 */
[----:B------:R-:W2:Y:S07]  /*e570*/  LDSM.16.MT88.4 R76, [R207+0x2000] ;  /* 0x00200000cf4c783b */ /* 0x000eae0000004200 */
[C---:B-----5:R-:W-:Y:S04]  /*e580*/  HMMA.16816.F32.BF16 R44, R72.reuse, R84, R44 ;  /* 0x00000054482c723c */ /* 0x060fe8000004182c */
[----:B-1----:R-:W-:Y:S04]  /*e590*/  FFMA.FTZ R69, R211, c[0x0][0x2d0], -R154 ;  /* 0x0000b400d3457a23 */ /* 0x002fe8000001089a */
[C---:B------:R-:W-:Y:S01]  /*e5a0*/  HMMA.16816.F32.BF16 R48, R72.reuse, R86, R48 ;  /* 0x000000564830723c */ /* 0x040fe20000041830 */
[----:B------:R1:W5:Y:S01]  /*e5b0*/  MUFU.EX2 R162, R69 ;  /* 0x0000004500a27308 */ /* 0x0003620000000800 */
[----:B------:R-:W2:Y:S06]  /*e5c0*/  LDSM.16.MT88.4 R84, [R208+0x2000] ;  /* 0x00200000d054783b */ /* 0x000eac0000004200 */
[C---:B---3--:R-:W-:Y:S08]  /*e5d0*/  HMMA.16816.F32.BF16 R52, R72.reuse, R80, R52 ;  /* 0x000000504834723c */ /* 0x048ff00000041834 */
[C---:B------:R-:W-:Y:S01]  /*e5e0*/  HMMA.16816.F32.BF16 R56, R72.reuse, R82, R56 ;  /* 0x000000524838723c */ /* 0x040fe20000041838 */
[----:B------:R-:W3:Y:S07]  /*e5f0*/  LDSM.16.MT88.4 R80, [R210+0x2000] ;  /* 0x00200000d250783b */ /* 0x000eee0000004200 */
[C---:B------:R-:W-:Y:S04]  /*e600*/  HMMA.16816.F32.BF16 R60, R72.reuse, R92, R60 ;  /* 0x0000005c483c723c */ /* 0x040fe8000004183c */
[--C-:B-1----:R-:W-:Y:S04]  /*e610*/  FFMA.FTZ R69, R223, c[0x0][0x2d0], -R148.reuse ;  /* 0x0000b400df457a23 */ /* 0x102fe80000010894 */
[----:B------:R-:W-:Y:S01]  /*e620*/  HMMA.16816.F32.BF16 R64, R72, R94, R64 ;  /* 0x0000005e4840723c */ /* 0x000fe20000041840 */
[----:B------:R1:W-:Y:S01]  /*e630*/  MUFU.EX2 R113, R69 ;  /* 0x0000004500717308 */ /* 0x0003e20000000800 */
[----:B------:R-:W2:Y:S05]  /*e640*/  LDSM.16.MT88.4 R92, [R207+0x6000] ;  /* 0x00600000cf5c783b */ /* 0x000eaa0000004200 */
[----:B----4-:R-:W-:Y:S02]  /*e650*/  F2FP.BF16.PACK_AB R72, R163, R115 ;  /* 0x00000073a348723e */ /* 0x010fe400000010ff */
[----:B-----5:R-:W-:Y:S03]  /*e660*/  F2FP.BF16.PACK_AB R74, R162, R114 ;  /* 0x00000072a24a723e */ /* 0x020fe600000010ff */
        /* <DEDUP_REMOVED lines=17> */
[----:B------:R-:W-:Y:S06]  /*e780*/  LDSM.16.MT88.4 R88, [R207+0x2800] ;  /* 0x00280000cf58783b */ /* 0x000fec0000004200 */
[C---:B------:R-:W-:Y:S08]  /*e790*/  HMMA.16816.F32.BF16 R20, R72.reuse, R84, R20 ;  /* 0x000000544814723c */ /* 0x040ff00000041814 */
[C---:B------:R-:W-:Y:S01]  /*e7a0*/  HMMA.16816.F32.BF16 R24, R72.reuse, R86, R24 ;  /* 0x000000564818723c */ /* 0x040fe20000041818 */
[----:B------:R-:W-:Y:S07]  /*e7b0*/  LDSM.16.MT88.4 R84, [R210+0x6000] ;  /* 0x00600000d254783b */ /* 0x000fee0000004200 */
[C---:B---3--:R-:W-:Y:S04]  /*e7c0*/  HMMA.16816.F32.BF16 R28, R72.reuse, R80, R28 ;  /* 0x00000050481c723c */ /* 0x048fe8000004181c */
[--C-:B-1----:R-:W-:Y:S04]  /*e7d0*/  FFMA.FTZ R69, R231, c[0x0][0x2d0], -R154.reuse ;  /* 0x0000b400e7457a23 */ /* 0x102fe8000001089a */
[C---:B------:R-:W-:Y:S01]  /*e7e0*/  HMMA.16816.F32.BF16 R32, R72.reuse, R82, R32 ;  /* 0x000000524820723c */ /* 0x040fe20000041820 */
[----:B------:R1:W-:Y:S01]  /*e7f0*/  MUFU.EX2 R122, R69 ;  /* 0x00000045007a7308 */ /* 0x0003e20000000800 */
[----:B------:R-:W3:Y:S06]  /*e800*/  LDSM.16.MT88.4 R80, [R208+0x6000] ;  /* 0x00600000d050783b */ /* 0x000eec0000004200 */
[C---:B------:R-:W-:Y:S08]  /*e810*/  HMMA.16816.F32.BF16 R36, R72.reuse, R92, R36 ;  /* 0x0000005c4824723c */ /* 0x040ff00000041824 */
[C---:B------:R-:W-:Y:S01]  /*e820*/  HMMA.16816.F32.BF16 R40, R72.reuse, R94, R40 ;  /* 0x0000005e4828723c */ /* 0x040fe20000041828 */
[----:B------:R-:W5:Y:S07]  /*e830*/  LDSM.16.MT88.4 R92, [R209+0x2800] ;  /* 0x00280000d15c783b */ /* 0x000f6e0000004200 */
[C---:B--2---:R-:W-:Y:S04]  /*e840*/  HMMA.16816.F32.BF16 R44, R72.reuse, R76, R44 ;  /* 0x0000004c482c723c */ /* 0x044fe8000004182c */
[----:B-1----:R-:W-:Y:S04]  /*e850*/  FFMA.FTZ R69, R229, c[0x0][0x2d0], -R154 ;  /* 0x0000b400e5457a23 */ /* 0x002fe8000001089a */
[C---:B------:R-:W-:Y:S01]  /*e860*/  HMMA.16816.F32.BF16 R48, R72.reuse, R78, R48 ;  /* 0x0000004e4830723c */ /* 0x040fe20000041830 */
[----:B------:R1:W2:Y:S01]  /*e870*/  MUFU.EX2 R158, R69 ;  /* 0x00000045009e7308 */ /* 0x0002a20000000800 */
[----:B------:R-:W2:Y:S06]  /*e880*/  LDSM.16.MT88.4 R76, [R208+0x2800] ;  /* 0x00280000d04c783b */ /* 0x000eac0000004200 */
[C---:B---3--:R-:W-:Y:S08]  /*e890*/  HMMA.16816.F32.BF16 R52, R72.reuse, R80, R52 ;  /* 0x000000504834723c */ /* 0x048ff00000041834 */
[C---:B------:R-:W-:Y:S01]  /*e8a0*/  HMMA.16816.F32.BF16 R56, R72.reuse, R82, R56 ;  /* 0x000000524838723c */ /* 0x040fe20000041838 */
[----:B------:R-:W3:Y:S03]  /*e8b0*/  LDSM.16.MT88.4 R80, [R210+0x2800] ;  /* 0x00280000d250783b */ /* 0x000ee60000004200 */
[--C-:B-1----:R-:W-:Y:S04]  /*e8c0*/  FFMA.FTZ R69, R234, c[0x0][0x2d0], -R148.reuse ;  /* 0x0000b400ea457a23 */ /* 0x102fe80000010894 */
[C---:B------:R-:W-:Y:S01]  /*e8d0*/  HMMA.16816.F32.BF16 R60, R72.reuse, R84, R60 ;  /* 0x00000054483c723c */ /* 0x040fe2000004183c */
[----:B------:R1:W-:Y:S07]  /*e8e0*/  MUFU.EX2 R121, R69 ;  /* 0x0000004500797308 */ /* 0x0003ee0000000800 */
[----:B------:R-:W-:Y:S01]  /*e8f0*/  HMMA.16816.F32.BF16 R64, R72, R86, R64 ;  /* 0x000000564840723c */ /* 0x000fe20000041840 */
[----:B------:R-:W3:Y:S06]  /*e900*/  LDSM.16.MT88.4 R84, [R207+0x6800] ;  /* 0x00680000cf54783b */ /* 0x000eec0000004200 */
[----:B----4-:R-:W-:Y:S02]  /*e910*/  F2FP.BF16.PACK_AB R72, R123, R159 ;  /* 0x0000009f7b48723e */ /* 0x010fe400000010ff */
[----:B--2---:R-:W-:Y:S03]  /*e920*/  F2FP.BF16.PACK_AB R74, R158, R122 ;  /* 0x0000007a9e4a723e */ /* 0x004fe600000010ff */
[--C-:B-1----:R-:W-:Y:S04]  /*e930*/  FFMA.FTZ R69, R235, c[0x0][0x2d0], -R148.reuse ;  /* 0x0000b400eb457a23 */ /* 0x102fe80000010894 */
[----:B------:R1:W2:Y:S02]  /*e940*/  MUFU.EX2 R120, R69 ;  /* 0x0000004500787308 */ /* 0x0002a40000000800 */
[--C-:B-1----:R-:W-:Y:S01]  /*e950*/  FFMA.FTZ R69, R233, c[0x0][0x2d0], -R148.reuse ;  /* 0x0000b400e9457a23 */ /* 0x102fe20000010894 */
[----:B--2---:R-:W-:Y:S07]  /*e960*/  F2FP.BF16.PACK_AB R73, R120, R121 ;  /* 0x000000797849723e */ /* 0x004fee00000010ff */
[----:B------:R1:W-:Y:S02]  /*e970*/  MUFU.EX2 R157, R69 ;  /* 0x00000045009d7308 */ /* 0x0003e40000000800 */
[----:B-1----:R-:W-:Y:S08]  /*e980*/  FFMA.FTZ R69, R236, c[0x0][0x2d0], -R148 ;  /* 0x0000b400ec457a23 */ /* 0x002ff00000010894 */
[----:B------:R1:W2:Y:S02]  /*e990*/  MUFU.EX2 R156, R69 ;  /* 0x00000045009c7308 */ /* 0x0002a40000000800 */
[--C-:B-1----:R-:W-:Y:S01]  /*e9a0*/  FFMA.FTZ R69, R238, c[0x0][0x2d0], -R154.reuse ;  /* 0x0000b400ee457a23 */ /* 0x102fe2000001089a */
[----:B--2---:R-:W-:Y:S07]  /*e9b0*/  F2FP.BF16.PACK_AB R75, R156, R157 ;  /* 0x0000009d9c4b723e */ /* 0x004fee00000010ff */
[----:B------:R1:W-:Y:S01]  /*e9c0*/  MUFU.EX2 R155, R69 ;  /* 0x00000045009b7308 */ /* 0x0003e20000000800 */
[C---:B------:R-:W-:Y:S08]  /*e9d0*/  HMMA.16816.F32.BF16 R4, R72.reuse, R88, R4 ;  /* 0x000000584804723c */ /* 0x040ff00000041804 */
[C---:B------:R-:W-:Y:S01]  /*e9e0*/  HMMA.16816.F32.BF16 R8, R72.reuse, R90, R8 ;  /* 0x0000005a4808723c */ /* 0x040fe20000041808 */
[----:B------:R-:W2:Y:S07]  /*e9f0*/  LDSM.16.MT88.4 R88, [R209+0x6800] ;  /* 0x00680000d158783b */ /* 0x000eae0000004200 */
[C---:B-----5:R-:W-:Y:S04]  /*ea00*/  HMMA.16816.F32.BF16 R12, R72.reuse, R92, R12 ;  /* 0x0000005c480c723c */ /* 0x060fe8000004180c */
[--C-:B-1----:R-:W-:Y:S04]  /*ea10*/  FFMA.FTZ R69, R240, c[0x0][0x2d0], -R154.reuse ;  /* 0x0000b400f0457a23 */ /* 0x102fe8000001089a */
[C---:B------:R-:W-:Y:S01]  /*ea20*/  HMMA.16816.F32.BF16 R16, R72.reuse, R94, R16 ;  /* 0x0000005e4810723c */ /* 0x040fe20000041810 */
[----:B------:R1:W4:Y:S01]  /*ea30*/  MUFU.EX2 R131, R69 ;  /* 0x0000004500837308 */ /* 0x0003220000000800 */
[----:B------:R-:W-:Y:S06]  /*ea40*/  LDSM.16.MT88.4 R92, [R210+0x3000] ;  /* 0x00300000d25c783b */ /* 0x000fec0000004200 */
[C---:B------:R-:W-:Y:S08]  /*ea50*/  HMMA.16816.F32.BF16 R20, R72.reuse, R76, R20 ;  /* 0x0000004c4814723c */ /* 0x040ff00000041814 */
[C---:B------:R-:W-:Y:S01]  /*ea60*/  HMMA.16816.F32.BF16 R24, R72.reuse, R78, R24 ;  /* 0x0000004e4818723c */ /* 0x040fe20000041818 */
[----:B------:R-:W5:Y:S07]  /*ea70*/  LDSM.16.MT88.4 R76, [R208+0x6800] ;  /* 0x00680000d04c783b */ /* 0x000f6e0000004200 */
[C---:B---3--:R-:W-:Y:S04]  /*ea80*/  HMMA.16816.F32.BF16 R28, R72.reuse, R80, R28 ;  /* 0x00000050481c723c */ /* 0x048fe8000004181c */
[--C-:B-1----:R-:W-:Y:S04]  /*ea90*/  FFMA.FTZ R69, R237, c[0x0][0x2d0], -R154.reuse ;  /* 0x0000b400ed457a23 */ /* 0x102fe8000001089a */
[C---:B------:R-:W-:Y:S01]  /*eaa0*/  HMMA.16816.F32.BF16 R32, R72.reuse, R82, R32 ;  /* 0x000000524820723c */ /* 0x040fe20000041820 */
[----:B------:R1:W-:Y:S01]  /*eab0*/  MUFU.EX2 R130, R69 ;  /* 0x0000004500827308 */ /* 0x0003e20000000800 */
[----:B------:R-:W3:Y:S06]  /*eac0*/  LDSM.16.MT88.4 R80, [R210+0x6800] ;  /* 0x00680000d250783b */ /* 0x000eec0000004200 */
[C---:B------:R-:W-:Y:S08]  /*ead0*/  HMMA.16816.F32.BF16 R36, R72.reuse, R84, R36 ;  /* 0x000000544824723c */ /* 0x040ff00000041824 */
[C---:B------:R-:W-:Y:S01]  /*eae0*/  HMMA.16816.F32.BF16 R40, R72.reuse, R86, R40 ;  /* 0x000000564828723c */ /* 0x040fe20000041828 */
[----:B------:R-:W4:Y:S07]  /*eaf0*/  LDSM.16.MT88.4 R84, [R207+0x3000] ;  /* 0x00300000cf54783b */ /* 0x000f2e0000004200 */
[C---:B--2---:R-:W-:Y:S04]  /*eb00*/  HMMA.16816.F32.BF16 R44, R72.reuse, R88, R44 ;  /* 0x00000058482c723c */ /* 0x044fe8000004182c */
[----:B-1----:R-:W-:Y:S04]  /*eb10*/  FFMA.FTZ R69, R239, c[0x0][0x2d0], -R154 ;  /* 0x0000b400ef457a23 */ /* 0x002fe8000001089a */
[C---:B------:R-:W-:Y:S01]  /*eb20*/  HMMA.16816.F32.BF16 R48, R72.reuse, R90, R48 ;  /* 0x0000005a4830723c */ /* 0x040fe20000041830 */
[----:B------:R1:W2:Y:S01]  /*eb30*/  MUFU.EX2 R153, R69 ;  /* 0x0000004500997308 */ /* 0x0002a20000000800 */
[----:B------:R-:W-:Y:S06]  /*eb40*/  LDSM.16.MT88.4 R88, [R208+0x3000] ;  /* 0x00300000d058783b */ /* 0x000fec0000004200 */
[C---:B-----5:R-:W-:Y:S08]  /*eb50*/  HMMA.16816.F32.BF16 R52, R72.reuse, R76, R52 ;  /* 0x0000004c4834723c */ /* 0x060ff00000041834 */
[C---:B------:R-:W-:Y:S01]  /*eb60*/  HMMA.16816.F32.BF16 R56, R72.reuse, R78, R56 ;  /* 0x0000004e4838723c */ /* 0x040fe20000041838 */
[----:B------:R-:W5:Y:S07]  /*eb70*/  LDSM.16.MT88.4 R76, [R209+0x3000] ;  /* 0x00300000d14c783b */ /* 0x000f6e0000004200 */
[C---:B---3--:R-:W-:Y:S04]  /*eb80*/  HMMA.16816.F32.BF16 R60, R72.reuse, R80, R60 ;  /* 0x00000050483c723c */ /* 0x048fe8000004183c */
[--C-:B-1----:R-:W-:Y:S04]  /*eb90*/  FFMA.FTZ R69, R243, c[0x0][0x2d0], -R148.reuse ;  /* 0x0000b400f3457a23 */ /* 0x102fe80000010894 */
[----:B------:R-:W-:Y:S01]  /*eba0*/  HMMA.16816.F32.BF16 R64, R72, R82, R64 ;  /* 0x000000524840723c */ /* 0x000fe20000041840 */
[----:B------:R1:W-:Y:S01]  /*ebb0*/  MUFU.EX2 R129, R69 ;  /* 0x0000004500817308 */ /* 0x0003e20000000800 */
[----:B------:R-:W3:Y:S05]  /*ebc0*/  LDSM.16.MT88.4 R80, [R207+0x7000] ;  /* 0x00700000cf50783b */ /* 0x000eea0000004200 */
        /* <DEDUP_REMOVED lines=8> */
[----:B------:R1:W-:Y:S10]  /*ec50*/  MUFU.EX2 R148, R100 ;  /* 0x0000006400947308 */ /* 0x0003f40000000800 */
[----:B------:R2:W4:Y:S01]  /*ec60*/  MUFU.EX2 R151, R69 ;  /* 0x0000004500977308 */ /* 0x0005220000000800 */
[----:B-1----:R-:W-:Y:S01]  /*ec70*/  LDSM.16.MT88.4 R100, [R210+0x3800] ;  /* 0x00380000d264783b */ /* 0x002fe20000004200 */
[--C-:B--2---:R-:W-:Y:S01]  /*ec80*/  FFMA.FTZ R69, R70, c[0x0][0x2d0], -R154.reuse ;  /* 0x0000b40046457a23 */ /* 0x104fe2000001089a */
[----:B----4-:R-:W-:Y:S01]  /*ec90*/  F2FP.BF16.PACK_AB R75, R151, R152 ;  /* 0x00000098974b723e */ /* 0x010fe200000010ff */
[----:B------:R-:W-:Y:S05]  /*eca0*/  FFMA.FTZ R70, R251, c[0x0][0x2d0], -R154 ;  /* 0x0000b400fb467a23 */ /* 0x000fea000001089a */
[----:B------:R-:W2:Y:S01]  /*ecb0*/  LDL.LU R154, [R1+0xc] ;  /* 0x00000c00019a7983 */ /* 0x000ea20000300800 */
[----:B------:R1:W-:Y:S01]  /*ecc0*/  MUFU.EX2 R150, R69 ;  /* 0x0000004500967308 */ /* 0x0003e20000000800 */
[C---:B------:R-:W-:Y:S09]  /*ecd0*/  HMMA.16816.F32.BF16 R4, R72.reuse, R84, R4 ;  /* 0x000000544804723c */ /* 0x040ff20000041804 */
[----:B------:R-:W-:Y:S01]  /*ece0*/  MUFU.EX2 R149, R70 ;  /* 0x0000004600957308 */ /* 0x000fe20000000800 */
[C---:B------:R-:W-:Y:S01]  /*ecf0*/  HMMA.16816.F32.BF16 R8, R72.reuse, R86, R8 ;  /* 0x000000564808723c */ /* 0x040fe20000041808 */
[----:B------:R-:W4:Y:S07]  /*ed00*/  LDSM.16.MT88.4 R84, [R208+0x7000] ;  /* 0x00700000d054783b */ /* 0x000f2e0000004200 */
[C---:B-----5:R-:W-:Y:S01]  /*ed10*/  HMMA.16816.F32.BF16 R12, R72.reuse, R76, R12 ;  /* 0x0000004c480c723c */ /* 0x060fe2000004180c */
[----:B------:R-:W5:Y:S03]  /*ed20*/  MUFU.EX2 R70, R105 ;  /* 0x0000006900467308 */ /* 0x000f660000000800 */
[----:B-1----:R-:W-:Y:S04]  /*ed30*/  FADD.FTZ R69, R135, R2 ;  /* 0x0000000287457221 */ /* 0x002fe80000010000 */
[C---:B------:R-:W-:Y:S01]  /*ed40*/  HMMA.16816.F32.BF16 R16, R72.reuse, R78, R16 ;  /* 0x0000004e4810723c */ /* 0x040fe20000041810 */
[----:B------:R-:W1:Y:S07]  /*ed50*/  LDSM.16.MT88.4 R76, [R210+0x7000] ;  /* 0x00700000d24c783b */ /* 0x000e6e0000004200 */
[C---:B------:R-:W-:Y:S08]  /*ed60*/  HMMA.16816.F32.BF16 R20, R72.reuse, R88, R20 ;  /* 0x000000584814723c */ /* 0x040ff00000041814 */
[C---:B------:R-:W-:Y:S01]  /*ed70*/  HMMA.16816.F32.BF16 R24, R72.reuse, R90, R24 ;  /* 0x0000005a4818723c */ /* 0x040fe20000041818 */
[----:B------:R-:W-:Y:S03]  /*ed80*/  LDSM.16.MT88.4 R88, [R209+0x3800] ;  /* 0x00380000d158783b */ /* 0x000fe60000004200 */
[----:B-----5:R-:W-:Y:S04]  /*ed90*/  F2FP.BF16.PACK_AB R135, R70, R144 ;  /* 0x000000904687723e */ /* 0x020fe800000010ff */
[C---:B------:R-:W-:Y:S08]  /*eda0*/  HMMA.16816.F32.BF16 R28, R72.reuse, R92, R28 ;  /* 0x0000005c481c723c */ /* 0x040ff0000004181c */
[C---:B------:R-:W-:Y:S01]  /*edb0*/  HMMA.16816.F32.BF16 R32, R72.reuse, R94, R32 ;  /* 0x0000005e4820723c */ /* 0x040fe20000041820 */
[----:B------:R-:W-:Y:S07]  /*edc0*/  LDSM.16.MT88.4 R92, [R208+0x3800] ;  /* 0x00380000d05c783b */ /* 0x000fee0000004200 */
[C---:B---3--:R-:W-:Y:S08]  /*edd0*/  HMMA.16816.F32.BF16 R36, R72.reuse, R80, R36 ;  /* 0x000000504824723c */ /* 0x048ff00000041824 */
[C---:B------:R-:W-:Y:S01]  /*ede0*/  HMMA.16816.F32.BF16 R40, R72.reuse, R82, R40 ;  /* 0x000000524828723c */ /* 0x040fe20000041828 */
[----:B------:R-:W3:Y:S07]  /*edf0*/  LDSM.16.MT88.4 R80, [R207+0x3800] ;  /* 0x00380000cf50783b */ /* 0x000eee0000004200 */
[C---:B------:R-:W-:Y:S08]  /*ee00*/  HMMA.16816.F32.BF16 R44, R72.reuse, R96, R44 ;  /* 0x00000060482c723c */ /* 0x040ff0000004182c */
[C---:B------:R-:W-:Y:S08]  /*ee10*/  HMMA.16816.F32.BF16 R48, R72.reuse, R98, R48 ;  /* 0x000000624830723c */ /* 0x040ff00000041830 */
[C---:B----4-:R-:W-:Y:S08]  /*ee20*/  HMMA.16816.F32.BF16 R52, R72.reuse, R84, R52 ;  /* 0x000000544834723c */ /* 0x050ff00000041834 */
[C---:B------:R-:W-:Y:S08]  /*ee30*/  HMMA.16816.F32.BF16 R56, R72.reuse, R86, R56 ;  /* 0x000000564838723c */ /* 0x040ff00000041838 */
[C---:B-1----:R-:W-:Y:S08]  /*ee40*/  HMMA.16816.F32.BF16 R60, R72.reuse, R76, R60 ;  /* 0x0000004c483c723c */ /* 0x042ff0000004183c */
[----:B------:R-:W-:Y:S04]  /*ee50*/  HMMA.16816.F32.BF16 R64, R72, R78, R64 ;  /* 0x0000004e4840723c */ /* 0x000fe80000041840 */
[----:B--2---:R-:W-:Y:S01]  /*ee60*/  FFMA.FTZ R0, R0, R154, R171 ;  /* 0x0000009a00007223 */ /* 0x004fe200000100ab */
[----:B------:R-:W-:Y:S02]  /*ee70*/  MOV R171, R134 ;  /* 0x0000008600ab7202 */ /* 0x000fe40000000f00 */
[----:B------:R-:W-:Y:S01]  /*ee80*/  F2FP.BF16.PACK_AB R134, R147, R148 ;  /* 0x000000949386723e */ /* 0x000fe200000010ff */
[----:B------:R-:W-:Y:S01]  /*ee90*/  FADD.FTZ R2, R133, R0 ;  /* 0x0000000085027221 */ /* 0x000fe20000010000 */
[----:B------:R-:W-:Y:S03]  /*eea0*/  F2FP.BF16.PACK_AB R133, R145, R146 ;  /* 0x000000929185723e */ /* 0x000fe600000010ff */
[----:B------:R-:W-:Y:S01]  /*eeb0*/  FADD.FTZ R0, R132, R69 ;  /* 0x0000004584007221 */ /* 0x000fe20000010000 */
[----:B------:R-:W-:Y:S01]  /*eec0*/  F2FP.BF16.PACK_AB R132, R149, R150 ;  /* 0x000000969584723e */ /* 0x000fe200000010ff */
[----:B------:R-:W-:Y:S01]  /*eed0*/  FADD.FTZ R2, R111, R2 ;  /* 0x000000026f027221 */ /* 0x000fe20000010000 */
[----:B------:R-:W-:Y:S01]  /*eee0*/  MOV R69, R68 ;  /* 0x0000004400457202 */ /* 0x000fe20000000f00 */
[----:B------:R-:W-:Y:S02]  /*eef0*/  FADD.FTZ R0, R110, R0 ;  /* 0x000000006e007221 */ /* 0x000fe40000010000 */
[----:B------:R-:W-:Y:S02]  /*ef00*/  FADD.FTZ R2, R109, R2 ;  /* 0x000000026d027221 */ /* 0x000fe40000010000 */
[C---:B---3--:R-:W-:Y:S01]  /*ef10*/  HMMA.16816.F32.BF16 R72, R132.reuse, R80, R4 ;  /* 0x000000508448723c */ /* 0x048fe20000041804 */
[----:B------:R-:W-:Y:S04]  /*ef20*/  LDSM.16.MT88.4 R4, [R210+0x7800] ;  /* 0x00780000d204783b */ /* 0x000fe80000004200 */
[----:B------:R-:W-:Y:S02]  /*ef30*/  FADD.FTZ R0, R108, R0 ;  /* 0x000000006c007221 */ /* 0x000fe40000010000 */
[----:B------:R-:W-:Y:S01]  /*ef40*/  FADD.FTZ R2, R200, R2 ;  /* 0x00000002c8027221 */ /* 0x000fe20000010000 */
[C---:B------:R-:W-:Y:S01]  /*ef50*/  HMMA.16816.F32.BF16 R76, R132.reuse, R82, R8 ;  /* 0x00000052844c723c */ /* 0x040fe20000041808 */
[----:B------:R-:W1:Y:S03]  /*ef60*/  LDSM.16.MT88.4 R108, [R207+0x7800] ;  /* 0x00780000cf6c783b */ /* 0x000e660000004200 */
[----:B------:R-:W-:Y:S02]  /*ef70*/  FADD.FTZ R2, R119, R2 ;  /* 0x0000000277027221 */ /* 0x000fe40000010000 */
[----:B------:R-:W-:Y:S01]  /*ef80*/  FADD.FTZ R0, R172, R0 ;  /* 0x00000000ac007221 */ /* 0x000fe20000010000 */
[-C--:B------:R-:W-:Y:S01]  /*ef90*/  MOV R8, R3.reuse ;  /* 0x0000000300087202 */ /* 0x080fe20000000f00 */
        /* <DEDUP_REMOVED lines=8> */
[----:B------:R-:W-:Y:S01]  /*f020*/  FADD.FTZ R2, R218, R2 ;  /* 0x00000002da027221 */ /* 0x000fe20000010000 */
[----:B------:R-:W2:Y:S01]  /*f030*/  LDSM.16.MT88.4 R116, [R209+0x7800] ;  /* 0x00780000d174783b */ /* 0x000ea20000004200 */
        /* <DEDUP_REMOVED lines=9> */
[C---:B------:R-:W-:Y:S01]  /*f0d0*/  HMMA.16816.F32.BF16 R100, R132.reuse, R102, R32 ;  /* 0x000000668464723c */ /* 0x040fe20000041820 */
[----:B------:R-:W3:Y:S02]  /*f0e0*/  LDSM.16.MT88.4 R124, [R208+0x7800] ;  /* 0x00780000d07c783b */ /* 0x000ee40000004200 */
[----:B------:R-:W-:Y:S02]  /*f0f0*/  FADD.FTZ R2, R107, R2 ;  /* 0x000000026b027221 */ /* 0x000fe40000010000 */
        /* <DEDUP_REMOVED lines=10> */
[----:B------:R-:W-:Y:S04]  /*f1a0*/  FADD.FTZ R0, R163, R0 ;  /* 0x00000000a3007221 */ /* 0x000fe80000010000 */
[----:B------:R-:W-:Y:S02]  /*f1b0*/  FADD.FTZ R2, R112, R2 ;  /* 0x0000000270027221 */ /* 0x000fe40000010000 */
[----:B------:R-:W-:Y:S02]  /*f1c0*/  FADD.FTZ R0, R114, R0 ;  /* 0x0000000072007221 */ /* 0x000fe40000010000 */
[----:B------:R-:W-:Y:S01]  /*f1d0*/  FADD.FTZ R2, R161, R2 ;  /* 0x00000002a1027221 */ /* 0x000fe20000010000 */
[C---:B--2---:R-:W-:Y:S03]  /*f1e0*/  HMMA.16816.F32.BF16 R112, R132.reuse, R116, R44 ;  /* 0x000000748470723c */ /* 0x044fe6000004182c */
        /* <DEDUP_REMOVED lines=8> */
[----:B------:R-:W-:Y:S01]  /*f270*/  FADD.FTZ R2, R157, R2 ;  /* 0x000000029d027221 */ /* 0x000fe20000010000 */
[C---:B---3--:R-:W-:Y:S03]  /*f280*/  HMMA.16816.F32.BF16 R120, R132.reuse, R124, R52 ;  /* 0x0000007c8478723c */ /* 0x048fe60000041834 */
        /* <DEDUP_REMOVED lines=9> */
[C---:B------:R-:W-:Y:S03]  /*f320*/  HMMA.16816.F32.BF16 R128, R132.reuse, R4, R60 ;  /* 0x000000048480723c */ /* 0x040fe6000004183c */
[----:B------:R-:W-:Y:S04]  /*f330*/  FADD.FTZ R0, R153, R0 ;  /* 0x0000000099007221 */ /* 0x000fe80000010000 */
[----:B------:R-:W-:Y:S01]  /*f340*/  FADD.FTZ R4, R151, R2 ;  /* 0x0000000297047221 */ /* 0x000fe20000010000 */
[----:B------:R-:W-:Y:S04]  /*f350*/  HMMA.16816.F32.BF16 R132, R132, R6, R64 ;  /* 0x000000068484723c */ /* 0x000fe80000041840 */
[----:B------:R-:W-:Y:S02]  /*f360*/  FADD.FTZ R2, R150, R0 ;  /* 0x0000000096027221 */ /* 0x000fe40000010000 */
[----:B------:R-:W-:Y:S02]  /*f370*/  FADD.FTZ R0, R146, R4 ;  /* 0x0000000492007221 */ /* 0x000fe40000010000 */
[----:B------:R-:W-:Y:S04]  /*f380*/  FADD.FTZ R2, R149, R2 ;  /* 0x0000000295027221 */ /* 0x000fe80000010000 */
[----:B------:R-:W-:Y:S02]  /*f390*/  FADD.FTZ R0, R145, R0 ;  /* 0x0000000091007221 */ /* 0x000fe40000010000 */
[----:B------:R-:W-:Y:S02]  /*f3a0*/  FADD.FTZ R4, R148, R2 ;  /* 0x0000000294047221 */ /* 0x000fe40000010000 */
[----:B------:R-:W-:Y:S01]  /*f3b0*/  FADD.FTZ R2, R144, R0 ;  /* 0x0000000090027221 */ /* 0x000fe20000010000 */
[----:B------:R-:W-:Y:S01]  /*f3c0*/  IADD3 R0, R226, -0x1, RZ ;  /* 0xffffffffe2007810 */ /* 0x000fe20007ffe0ff */
[----:B------:R-:W-:Y:S02]  /*f3d0*/  FADD.FTZ R4, R147, R4 ;  /* 0x0000000493047221 */ /* 0x000fe40000010000 */
[----:B------:R-:W-:Y:S01]  /*f3e0*/  FADD.FTZ R2, R70, R2 ;  /* 0x0000000246027221 */ /* 0x000fe20000010000 */
[----:B------:R-:W-:Y:S02]  /*f3f0*/  MOV R226, R0 ;  /* 0x0000000000e27202 */ /* 0x000fe40000000f00 */
[----:B------:R1:W-:Y:S01]  /*f400*/  STL [R1+0x8], R4 ;  /* 0x0000080401007387 */ /* 0x0003e20000100800 */
[----:B------:R-:W-:Y:S03]  /*f410*/  MOV R70, R3 ;  /* 0x0000000300467202 */ /* 0x000fe60000000f00 */
[----:B------:R1:W-:Y:S02]  /*f420*/  STL [R1+0xc], R2 ;  /* 0x00000c0201007387 */ /* 0x0003e40000100800 */
[----:B-1----:R-:W-:-:S05]  /*f430*/  @P0 BRA `(.L_x_487) ;  /* 0xffffbc1000000947 */ /* 0x002fca000383ffff */
.L_x_480:
[----:B------:R-:W-:Y:S05]  /*f440*/  BRA.DIV ~URZ, `(.L_x_488) ;  /* 0x00004c527f007947 */ /* 0x000fea000b800000 */
[----:B-1----:R-:W2:Y:S04]  /*f450*/  LDL R0, [R1+0x8] ;  /* 0x0000080001007983 */ /* 0x002ea80000100800 */
[----:B--2---:R1:W2:Y:S02]  /*f460*/  SHFL.BFLY PT, R5, R0, 0x2, 0x1f ;  /* 0x0c401f0000057f89 */ /* 0x0042a400000e0000 */
.L_x_534:
[----:B-1----:R-:W3:Y:S02]  /*f470*/  LDL.LU R0, [R1+0x8] ;  /* 0x0000080001007983 */ /* 0x002ee40000300800 */
[----:B--23--:R-:W-:Y:S01]  /*f480*/  FADD.FTZ R5, R5, R0 ;  /* 0x0000000005057221 */ /* 0x00cfe20000010000 */
[----:B------:R-:W-:Y:S05]  /*f490*/  BRA.DIV ~URZ, `(.L_x_489) ;  /* 0x00004c627f007947 */ /* 0x000fea000b800000 */
[----:B------:R-:W2:Y:S04]  /*f4a0*/  LDL.LU R2, [R1+0xc] ;  /* 0x00000c0001027983 */ /* 0x000ea80000300800 */
[----:B------:R-:W1:Y:S02]  /*f4b0*/  SHFL.BFLY PT, R0, R5, 0x1, 0x1f ;  /* 0x0c201f0005007f89 */ /* 0x000e6400000e0000 */
[----:B-1----:R-:W-:-:S02]  /*f4c0*/  FADD.FTZ R5, R5, R0 ;  /* 0x0000000005057221 */ /* 0x002fc40000010000 */
[----:B--2---:R-:W1:Y:S02]  /*f4d0*/  SHFL.BFLY PT, R4, R2, 0x2, 0x1f ;  /* 0x0c401f0002047f89 */ /* 0x004e6400000e0000 */
[----:B-1----:R-:W-:-:S05]  /*f4e0*/  FADD.FTZ R4, R4, R2 ;  /* 0x0000000204047221 */ /* 0x002fca0000010000 */
[----:B------:R1:W2:Y:S02]  /*f4f0*/  SHFL.BFLY PT, R3, R4, 0x1, 0x1f ;  /* 0x0c201f0004037f89 */ /* 0x0002a400000e0000 */
.L_x_535:
[----:B------:R-:W-:Y:S01]  /*f500*/  FSETP.NE.FTZ.AND P1, PT, R5, RZ, PT ;  /* 0x000000ff0500720b */ /* 0x000fe20003f35000 */
[----:B--2---:R-:W-:Y:S01]  /*f510*/  FADD.FTZ R3, R3, R4 ;  /* 0x0000000403037221 */ /* 0x004fe20000010000 */
[----:B------:R-:W-:Y:S02]  /*f520*/  MOV R2, RZ ;  /* 0x000000ff00027202 */ /* 0x000fe40000000f00 */
[----:B------:R-:W-:Y:S02]  /*f530*/  MOV R0, RZ ;  /* 0x000000ff00007202 */ /* 0x000fe40000000f00 */
[----:B------:R-:W-:Y:S02]  /*f540*/  FSETP.NE.FTZ.AND P0, PT, R3, RZ, PT ;  /* 0x000000ff0300720b */ /* 0x000fe40003f15000 */
[----:B------:R-:W-:Y:S02]  /*f550*/  MOV R35, 0x1 ;  /* 0x0000000100237802 */ /* 0x000fe40000000f00 */
[----:B------:R-:W-:-:S02]  /*f560*/  MOV R34, 0xff800000 ;  /* 0xff80000000227802 */ /* 0x000fc40000000f00 */
[----:B------:R-:W-:Y:S01]  /*f570*/  MOV R33, 0xff800000 ;  /* 0xff80000000217802 */ /* 0x000fe20000000f00 */
[----:B------:R-:W2:Y:S01]  /*f580*/  @P1 MUFU.RCP R2, R5 ;  /* 0x0000000500021308 */ /* 0x000ea20000001000 */
[----:B-1----:R-:W-:-:S07]  /*f590*/  @P1 MOV R4, 0x3f317218 ;  /* 0x3f31721800041802 */ /* 0x002fce0000000f00 */
[----:B------:R-:W1:Y:S01]  /*f5a0*/  @P1 MUFU.LG2 R5, R5 ;  /* 0x0000000500051308 */ /* 0x000e620000000c00 */
[----:B--2---:R-:W-:-:S07]  /*f5b0*/  FMUL.FTZ R72, R2, R72 ;  /* 0x0000004802487220 */ /* 0x004fce0000410000 */
[----:B------:R-:W2:Y:S01]  /*f5c0*/  @P0 MUFU.RCP R0, R3 ;  /* 0x0000000300000308 */ /* 0x000ea20000001000 */
[C---:B------:R-:W-:Y:S02]  /*f5d0*/  FMUL.FTZ R32, R2.reuse, R73 ;  /* 0x0000004902207220 */ /* 0x040fe40000410000 */
[C---:B------:R-:W-:Y:S02]  /*f5e0*/  FMUL.FTZ R76, R2.reuse, R76 ;  /* 0x0000004c024c7220 */ /* 0x040fe40000410000 */
[----:B------:R-:W-:Y:S02]  /*f5f0*/  FMUL.FTZ R30, R2, R77 ;  /* 0x0000004d021e7220 */ /* 0x000fe40000410000 */
        /* <DEDUP_REMOVED lines=30> */
[----:B------:R1:W3:Y:S01]  /*f7e0*/  @P0 MUFU.LG2 R2, R3 ;  /* 0x0000000300020308 */ /* 0x0002e20000000c00 */
[----:B------:R-:W-:Y:S02]  /*f7f0*/  @P1 FFMA.FTZ R34, R5, R68, R7 ;  /* 0x0000004405221223 */ /* 0x000fe40000010007 */
[C---:B--2---:R-:W-:Y:S02]  /*f800*/  FMUL.FTZ R74, R0.reuse, R74 ;  /* 0x0000004a004a7220 */ /* 0x044fe40000410000 */
[----:B------:R-:W-:-:S02]  /*f810*/  FMUL.FTZ R31, R0, R75 ;  /* 0x0000004b001f7220 */ /* 0x000fc40000410000 */
[C---:B------:R-:W-:Y:S02]  /*f820*/  FMUL.FTZ R78, R0.reuse, R78 ;  /* 0x0000004e004e7220 */ /* 0x040fe40000410000 */
[C---:B------:R-:W-:Y:S02]  /*f830*/  FMUL.FTZ R29, R0.reuse, R79 ;  /* 0x0000004f001d7220 */ /* 0x040fe40000410000 */
[C---:B------:R-:W-:Y:S02]  /*f840*/  FMUL.FTZ R82, R0.reuse, R82 ;  /* 0x0000005200527220 */ /* 0x040fe40000410000 */
[C---:B------:R-:W-:Y:S02]  /*f850*/  FMUL.FTZ R27, R0.reuse, R83 ;  /* 0x00000053001b7220 */ /* 0x040fe40000410000 */
[----:B------:R-:W-:Y:S01]  /*f860*/  FMUL.FTZ R86, R0, R86 ;  /* 0x0000005600567220 */ /* 0x000fe20000410000 */
[----:B-1----:R-:W-:Y:S01]  /*f870*/  @P0 MOV R3, 0x3f317218 ;  /* 0x3f31721800030802 */ /* 0x002fe20000000f00 */
[----:B---3--:R-:W-:-:S02]  /*f880*/  @P0 FMUL.FTZ R2, R2, 0.69314718246459960938 ;  /* 0x3f31721802020820 */ /* 0x008fc40000410000 */
[C---:B------:R-:W-:Y:S02]  /*f890*/  FMUL.FTZ R25, R0.reuse, R87 ;  /* 0x0000005700197220 */ /* 0x040fe40000410000 */
[----:B------:R-:W-:Y:S02]  /*f8a0*/  @P0 FMUL.FTZ R3, R3, c[0x0][0x2d0] ;  /* 0x0000b40003030a20 */ /* 0x000fe40000410000 */
        /* <DEDUP_REMOVED lines=24> */
[----:B------:R-:W-:Y:S01]  /*fa30*/  PRMT R0, R35, 0x7610, R0 ;  /* 0x0000761023007816 */ /* 0x000fe20000000000 */
[----:B------:R-:W-:Y:S02]  /*fa40*/  @P0 FFMA.FTZ R33, R3, R8, R2 ;  /* 0x0000000803210223 */ /* 0x000fe40000010002 */
.L_x_461:
[----:B------:R2:W5:Y:S01]  /*fa50*/  LDL R35, [R1+0x50] ;  /* 0x0000500001237983 */ /* 0x0005620000100800 */
[----:B------:R-:W-:Y:S03]  /*fa60*/  BSSY B0, `(.L_x_490) ;  /* 0x0000012000007945 */ /* 0x000fe60003800000 */
[----:B------:R-:W3:Y:S02]  /*fa70*/  S2R R38, SR_TID.X ;  /* 0x0000000000267919 */ /* 0x000ee40000002100 */
[----:B---3--:R-:W-:-:S13]  /*fa80*/  LOP3.LUT P4, RZ, R38, 0xff, RZ, 0xc0, !PT ;  /* 0x000000ff26ff7812 */ /* 0x008fda000788c0ff */
[----:B------:R-:W-:Y:S05]  /*fa90*/  @P4 BRA `(.L_x_491) ;  /* 0x000000e000004947 */ /* 0x000fea0003800000 */
[----:B-12---:R-:W1:Y:S01]  /*faa0*/  S2R R8, SR_LANEID ;  /* 0x0000000000087919 */ /* 0x006e620000000000 */
[----:B------:R-:W-:Y:S01]  /*fab0*/  VOTEU.ANY UR4, UPT, PT ;  /* 0x0000000000047886 */ /* 0x000fe200038e0100 */
[----:B------:R-:W-:Y:S01]  /*fac0*/  IMAD.MOV.U32 R36, RZ, RZ, c[0x0][0x580] ;  /* 0x00016000ff247624 */ /* 0x000fe200078e00ff */
[----:B------:R-:W1:Y:S01]  /*fad0*/  FLO.U32 R3, UR4 ;  /* 0x0000000400037d00 */ /* 0x000e6200080e0000 */
[----:B------:R-:W-:-:S07]  /*fae0*/  IMAD.MOV.U32 R37, RZ, RZ, c[0x0][0x584] ;  /* 0x00016100ff257624 */ /* 0x000fce00078e00ff */
[----:B------:R-:W2:Y:S01]  /*faf0*/  POPC R2, UR4 ;  /* 0x0000000400027d09 */ /* 0x000ea20008000000 */
[----:B-1----:R-:W-:-:S13]  /*fb00*/  ISETP.EQ.U32.AND P0, PT, R3, R8, PT ;  /* 0x000000080300720c */ /* 0x002fda0003f02070 */
[----:B--2---:R-:W2:Y:S04]  /*fb10*/  @P0 ATOMG.E.ADD.STRONG.GPU PT, R2, [R36.64], R2 ;  /* 0x00000002240209a8 */ /* 0x004ea800081ee1c6 */
[----:B------:R-:W1:Y:S04]  /*fb20*/  S2R R8, SR_LTMASK ;  /* 0x0000000000087919 */ /* 0x000e680000003900 */
[----:B--2---:R1:W2:Y:S02]  /*fb30*/  SHFL.IDX PT, R3, R2, R3, 0x1f ;  /* 0x00001f0302037589 */ /* 0x0042a400000e0000 */
[----:B-1----:R-:W-:-:S06]  /*fb40*/  LOP3.LUT R2, R8, UR4, RZ, 0xc0, !PT ;  /* 0x0000000408027c12 */ /* 0x002fcc000f8ec0ff */
[----:B------:R-:W2:Y:S02]  /*fb50*/  POPC R2, R2 ;  /* 0x0000000200027309 */ /* 0x000ea40000000000 */
[----:B--2--5:R-:W-:-:S05]  /*fb60*/  IADD3 R35, R3, c[0x0][0xc], R2 ;  /* 0x0000030003237a10 */ /* 0x024fca0007ffe002 */
[----:B------:R1:W-:Y:S02]  /*fb70*/  STL [R1+0x50], R35 ;  /* 0x0000502301007387 */ /* 0x0003e40000100800 */
.L_x_491:
[----:B--2---:R-:W-:Y:S05]  /*fb80*/  BSYNC B0 ;  /* 0x0000000000007941 */ /* 0x004fea0003800000 */
.L_x_490:
[----:B------:R-:W-:Y:S01]  /*fb90*/  PRMT R0, R0, 0x9910, RZ ;  /* 0x0000991000007816 */ /* 0x000fe200000000ff */
[----:B------:R-:W-:Y:S01]  /*fba0*/  BSSY B1, `(.L_x_492) ;  /* 0x0000188000017945 */ /* 0x000fe20003800000 */
[----:B-----5:R-:W-:Y:S02]  /*fbb0*/  IMAD.MOV.U32 R44, RZ, RZ, R35 ;  /* 0x000000ffff2c7224 */ /* 0x020fe400078e0023 */
[----:B------:R-:W-:-:S13]  /*fbc0*/  ISETP.NE.AND P0, PT, R0, RZ, PT ;  /* 0x000000ff0000720c */ /* 0x000fda0003f05270 */
[----:B------:R-:W-:Y:S05]  /*fbd0*/  @!P0 BRA `(.L_x_493) ;  /* 0x00000ed000008947 */ /* 0x000fea0003800000 */
[----:B------:R-:W2:Y:S04]  /*fbe0*/  LDL R43, [R1+0x54] ;  /* 0x00005400012b7983 */ /* 0x000ea80000100800 */
[----:B------:R-:W3:Y:S04]  /*fbf0*/  LDL R42, [R1+0x58] ;  /* 0x00005800012a7983 */ /* 0x000ee80000100800 */
[----:B------:R-:W4:Y:S04]  /*fc00*/  LDL R41, [R1+0x60] ;  /* 0x0000600001297983 */ /* 0x000f280000100800 */
[----:B------:R-:W5:Y:S04]  /*fc10*/  LDL R40, [R1+0x5c] ;  /* 0x00005c0001287983 */ /* 0x000f680000100800 */
[----:B------:R-:W4:Y:S04]  /*fc20*/  LDL R39, [R1+0x70] ;  /* 0x0000700001277983 */ /* 0x000f280000100800 */
[----:B------:R-:W5:Y:S04]  /*fc30*/  LDL R37, [R1+0x68] ;  /* 0x0000680001257983 */ /* 0x000f680000100800 */
[----:B-1----:R-:W5:Y:S04]  /*fc40*/  LDL R36, [R1+0x6c] ;  /* 0x00006c0001247983 */ /* 0x002f680000100800 */
[----:B------:R-:W5:Y:S01]  /*fc50*/  LDL R35, [R1+0x64] ;  /* 0x0000640001237983 */ /* 0x000f620000100800 */
[----:B------:R-:W-:Y:S01]  /*fc60*/  WARPSYNC 0xffffffff ;  /* 0xffffffff00007948 */ /* 0x000fe20003800000 */
[----:B------:R-:W-:-:S02]  /*fc70*/  F2FP.BF16.PACK_AB R32, R32, R72 ;  /* 0x000000482020723e */ /* 0x000fc400000010ff */
[----:B------:R-:W-:Y:S01]  /*fc80*/  BAR.SYNC.DEFER_BLOCKING 0x1, 0x100 ;  /* 0x0044000000007b1d */ /* 0x000fe20000010000 */
        /* <DEDUP_REMOVED lines=30> */
[----:B------:R-:W-:Y:S01]  /*fe70*/  F2FP.BF16.PACK_AB R0, R135, R134 ;  /* 0x000000868700723e */ /* 0x000fe200000010ff */
[----:B--2---:R1:W-:Y:S04]  /*fe80*/  STS [R43], R32 ;  /* 0x000000202b007388 */ /* 0x0043e80000000800 */
[----:B------:R1:W-:Y:S04]  /*fe90*/  STS [R43+0x400], R31 ;  /* 0x0004001f2b007388 */ /* 0x0003e80000000800 */
[----:B---3--:R1:W-:Y:S04]  /*fea0*/  STS [R42], R30 ;  /* 0x0000001e2a007388 */ /* 0x0083e80000000800 */
[----:B------:R1:W-:Y:S04]  /*feb0*/  STS [R42+0x400], R29 ;  /* 0x0004001d2a007388 */ /* 0x0003e80000000800 */
[----:B----4-:R1:W-:Y:S04]  /*fec0*/  STS [R41], R28 ;  /* 0x0000001c29007388 */ /* 0x0103e80000000800 */
[----:B------:R1:W-:Y:S04]  /*fed0*/  STS [R41+0x400], R27 ;  /* 0x0004001b29007388 */ /* 0x0003e80000000800 */
[----:B-----5:R1:W-:Y:S04]  /*fee0*/  STS [R40], R26 ;  /* 0x0000001a28007388 */ /* 0x0203e80000000800 */
[----:B------:R1:W-:Y:S04]  /*fef0*/  STS [R40+0x400], R25 ;  /* 0x0004001928007388 */ /* 0x0003e80000000800 */
[----:B------:R1:W-:Y:S04]  /*ff00*/  STS [R39], R24 ;  /* 0x0000001827007388 */ /* 0x0003e80000000800 */
[----:B------:R1:W-:Y:S04]  /*ff10*/  STS [R39+0x400], R23 ;  /* 0x0004001727007388 */ /* 0x0003e80000000800 */
[----:B------:R1:W-:Y:S04]  /*ff20*/  STS [R37], R22 ;  /* 0x0000001625007388 */ /* 0x0003e80000000800 */
[----:B------:R1:W-:Y:S04]  /*ff30*/  STS [R37+0x400], R21 ;  /* 0x0004001525007388 */ /* 0x0003e80000000800 */
[----:B------:R1:W-:Y:S04]  /*ff40*/  STS [R36], R20 ;  /* 0x0000001424007388 */ /* 0x0003e80000000800 */
[----:B------:R1:W-:Y:S04]  /*ff50*/  STS [R36+0x400], R19 ;  /* 0x0004001324007388 */ /* 0x0003e80000000800 */
[----:B------:R1:W-:Y:S04]  /*ff60*/  STS [R35], R18 ;  /* 0x0000001223007388 */ /* 0x0003e80000000800 */
[----:B------:R1:W-:Y:S04]  /*ff70*/  STS [R35+0x400], R17 ;  /* 0x0004001123007388 */ /* 0x0003e80000000800 */
        /* <DEDUP_REMOVED lines=16> */
[----:B------:R-:W-:Y:S06]  /*10080*/  BAR.SYNC.DEFER_BLOCKING 0x1, 0x100 ;  /* 0x0044000000007b1d */ /* 0x000fec0000010000 */
[----:B------:R-:W-:Y:S05]  /*10090*/  BRA.CONV ~URZ, `(.L_x_494) ;  /* 0x000000837f007947 */ /* 0x000fea000b800000 */
[----:B-1----:R-:W-:Y:S01]  /*100a0*/  SHF.R.S32.HI R35, RZ, 0x1f, R38 ;  /* 0x0000001fff237819 */ /* 0x002fe20000011426 */
[----:B------:R-:W-:Y:S01]  /*100b0*/  IMAD.MOV.U32 R3, RZ, RZ, RZ ;  /* 0x000000ffff037224 */ /* 0x000fe200078e00ff */
[----:B------:R-:W-:Y:S01]  /*100c0*/  MOV R2, 0x10120 ;  /* 0x0001012000027802 */ /* 0x000fe20000000f00 */
[----:B------:R-:W-:Y:S01]  /*100d0*/  IMAD.MOV.U32 R29, RZ, RZ, 0x1f ;  /* 0x0000001fff1d7424 */ /* 0x000fe200078e00ff */
[----:B------:R-:W-:-:S04]  /*100e0*/  LEA.HI R35, R35, R38, RZ, 0x7 ;  /* 0x0000002623237211 */ /* 0x000fc800078f38ff */
[----:B------:R-:W-:-:S05]  /*100f0*/  SHF.R.S32.HI R35, RZ, 0x7, R35 ;  /* 0x00000007ff237819 */ /* 0x000fca0000011423 */
[----:B------:R-:W-:Y:S02]  /*10100*/  IMAD.MOV.U32 R36, RZ, RZ, R35 ;  /* 0x000000ffff247224 */ /* 0x000fe400078e0023 */
[----:B------:R-:W-:Y:S05]  /*10110*/  CALL.REL.NOINC `($__internal_1_$__cuda_sm70_shflsync_idx_p) ;  /* 0x0000450000007944 */ /* 0x000fea0003c00000 */
.L_x_494:
[----:B-1----:R-:W2:Y:S04]  /*10120*/  LDL R2, [R1+0x48] ;  /* 0x0000480001027983 */ /* 0x002ea80000100800 */
[----:B------:R-:W3:Y:S04]  /*10130*/  LDL R15, [R1+0x10] ;  /* 0x00001000010f7983 */ /* 0x000ee80000100800 */
[----:B------:R-:W4:Y:S04]  /*10140*/  LDL.LU R10, [R1+0x44] ;  /* 0x00004400010a7983 */ /* 0x000f280000300800 */
[----:B------:R-:W5:Y:S04]  /*10150*/  LDL.LU R12, [R1+0x40] ;  /* 0x00004000010c7983 */ /* 0x000f680000300800 */
[----:B------:R-:W2:Y:S01]  /*10160*/  LDL.LU R14, [R1+0x3c] ;  /* 0x00003c00010e7983 */ /* 0x000ea20000300800 */
[----:B------:R-:W-:-:S03]  /*10170*/  IMAD.MOV.U32 R0, RZ, RZ, 0x1 ;  /* 0x00000001ff007424 */ /* 0x000fc600078e00ff */
[----:B------:R-:W3:Y:S02]  /*10180*/  LDL R13, [R1+0x78] ;  /* 0x00007800010d7983 */ /* 0x000ee40000100800 */
[----:B------:R-:W-:Y:S02]  /*10190*/  ISETP.NE.AND P1, PT, R0, c[0x0][0x4e8], PT ;  /* 0x00013a0000007a0c */ /* 0x000fe40003f25270 */
[----:B------:R-:W1:Y:S01]  /*101a0*/  S2R R16, SR_TID.X ;  /* 0x0000000000107919 */ /* 0x000e620000002100 */
[----:B------:R-:W-:Y:S02]  /*101b0*/  ULDC UR5, c[0x0][0x4e8] ;  /* 0x00013a0000057ab9 */ /* 0x000fe40000000800 */
[----:B------:R-:W-:Y:S02]  /*101c0*/  ULDC UR4, c[0x0][0x388] ;  /* 0x0000e20000047ab9 */ /* 0x000fe40000000800 */
[----:B------:R-:W-:Y:S01]  /*101d0*/  UIMAD UR4, UR5, UR4, URZ ;  /* 0x00000004050472a4 */ /* 0x000fe2000f8e023f */
[----:B------:R-:W-:Y:S01]  /*101e0*/  BSSY B0, `(.L_x_495) ;  /* 0x000005f000007945 */ /* 0x000fe20003800000 */
[----:B------:R-:W-:-:S02]  /*101f0*/  SHF.R.S32.HI R45, RZ, 0x1f, R241 ;  /* 0x0000001fff2d7819 */ /* 0x000fc400000114f1 */
[----:B------:R-:W-:Y:S02]  /*10200*/  SHF.R.S32.HI R46, RZ, 0x1f, R228 ;  /* 0x0000001fff2e7819 */ /* 0x000fe400000114e4 */
[----:B----4-:R-:W-:Y:S01]  /*10210*/  SHF.R.S32.HI R5, RZ, 0x1f, R10 ;  /* 0x0000001fff057819 */ /* 0x010fe2000001140a */
[----:B--2---:R-:W-:-:S04]  /*10220*/  IMAD.IADD R4, R2, 0x1, R14 ;  /* 0x0000000102047824 */ /* 0x004fc800078e020e */
[----:B------:R-:W-:Y:S02]  /*10230*/  IMAD R6, R5, c[0x0][0x490], RZ ;  /* 0x0001240005067a24 */ /* 0x000fe400078e02ff */
[----:B------:R-:W-:Y:S01]  /*10240*/  @P1 IMAD.HI.U32 R7, R4, c[0x0][0x4ec], RZ ;  /* 0x00013b0004071a27 */ /* 0x000fe200078e00ff */
[----:B------:R-:W-:-:S03]  /*10250*/  MOV R0, R4 ;  /* 0x0000000400007202 */ /* 0x000fc60000000f00 */
[----:B------:R-:W-:Y:S01]  /*10260*/  IMAD.WIDE.U32 R2, R10, c[0x0][0x490], RZ ;  /* 0x000124000a027a25 */ /* 0x000fe200078e00ff */
[----:B------:R-:W-:-:S03]  /*10270*/  @P1 SHF.R.U32.HI R0, RZ, c[0x0][0x4f0], R7 ;  /* 0x00013c00ff001a19 */ /* 0x000fc60000011607 */
[----:B------:R-:W-:Y:S01]  /*10280*/  IMAD R6, R10, c[0x0][0x494], R6 ;  /* 0x000125000a067a24 */ /* 0x000fe200078e0206 */
[----:B-----5:R-:W-:Y:S02]  /*10290*/  SHF.R.S32.HI R11, RZ, 0x1f, R12 ;  /* 0x0000001fff0b7819 */ /* 0x020fe4000001140c */
[----:B------:R-:W-:Y:S01]  /*102a0*/  IADD3 R8, -R0, RZ, RZ ;  /* 0x000000ff00087210 */ /* 0x000fe20007ffe1ff */
[----:B------:R-:W-:Y:S02]  /*102b0*/  IMAD.IADD R3, R3, 0x1, R6 ;  /* 0x0000000103037824 */ /* 0x000fe400078e0206 */
[----:B------:R-:W-:Y:S02]  /*102c0*/  IMAD R9, R11, c[0x0][0x498], RZ ;  /* 0x000126000b097a24 */ /* 0x000fe400078e02ff */
[----:B------:R-:W-:-:S04]  /*102d0*/  IMAD.WIDE.U32 R6, R12, c[0x0][0x498], R2 ;  /* 0x000126000c067a25 */ /* 0x000fc800078e0002 */
[----:B------:R-:W-:Y:S01]  /*102e0*/  IMAD R2, R8, c[0x0][0x4e8], R4 ;  /* 0x00013a0008027a24 */ /* 0x000fe200078e0204 */
[----:B------:R-:W-:Y:S01]  /*102f0*/  IADD3 R4, P0, R0, R6, RZ ;  /* 0x0000000600047210 */ /* 0x000fe20007f1e0ff */
[----:B------:R-:W-:Y:S01]  /*10300*/  IMAD R3, R12, c[0x0][0x49c], R9 ;  /* 0x000127000c037a24 */ /* 0x000fe200078e0209 */
[----:B------:R-:W-:Y:S02]  /*10310*/  SHF.R.S32.HI R8, RZ, 0x1f, R0 ;  /* 0x0000001fff087819 */ /* 0x000fe40000011400 */
[----:B------:R-:W-:Y:S01]  /*10320*/  SHF.R.S32.HI R6, RZ, 0x1f, R2 ;  /* 0x0000001fff067819 */ /* 0x000fe20000011402 */
[----:B------:R-:W-:Y:S01]  /*10330*/  IMAD R0, R5, c[0x0][0x3e8], RZ ;  /* 0x0000fa0005007a24 */ /* 0x000fe200078e02ff */
[----:B------:R-:W-:Y:S01]  /*10340*/  IADD3.X R5, R8, R7, R3, P0, !PT ;  /* 0x0000000708057210 */ /* 0x000fe200007fe403 */
[----:B---3--:R-:W-:Y:S02]  /*10350*/  IMAD.IADD R8, R15, 0x1, R14 ;  /* 0x000000010f087824 */ /* 0x008fe400078e020e */
[----:B------:R-:W-:-:S02]  /*10360*/  IMAD R3, R6, c[0x0][0x488], RZ ;  /* 0x0001220006037a24 */ /* 0x000fc400078e02ff */
[C---:B------:R-:W-:Y:S02]  /*10370*/  IMAD R9, R10.reuse, c[0x0][0x3ec], R0 ;  /* 0x0000fb000a097a24 */ /* 0x040fe400078e0200 */
[----:B------:R-:W-:Y:S01]  /*10380*/  IMAD.WIDE.U32 R6, R10, c[0x0][0x3e8], RZ ;  /* 0x0000fa000a067a25 */ /* 0x000fe200078e00ff */
[----:B-1----:R-:W-:-:S03]  /*10390*/  SHF.R.S32.HI R15, RZ, 0x1f, R16 ;  /* 0x0000001fff0f7819 */ /* 0x002fc60000011410 */
[C---:B------:R-:W-:Y:S02]  /*103a0*/  IMAD R10, R2.reuse, c[0x0][0x48c], R3 ;  /* 0x00012300020a7a24 */ /* 0x040fe400078e0203 */
[----:B------:R-:W-:-:S04]  /*103b0*/  IMAD.WIDE.U32 R4, R2, c[0x0][0x488], R4 ;  /* 0x0001220002047a25 */ /* 0x000fc800078e0004 */
[----:B------:R-:W-:Y:S01]  /*103c0*/  @P1 IMAD.HI.U32 R2, R8, c[0x0][0x4ec], RZ ;  /* 0x00013b0008021a27 */ /* 0x000fe200078e00ff */
[----:B------:R-:W-:Y:S02]  /*103d0*/  MOV R0, R8 ;  /* 0x0000000800007202 */ /* 0x000fe40000000f00 */
[----:B------:R-:W-:Y:S01]  /*103e0*/  IADD3 R5, R5, R10, RZ ;  /* 0x0000000a05057210 */ /* 0x000fe20007ffe0ff */
[----:B------:R-:W-:Y:S01]  /*103f0*/  IMAD.IADD R3, R7, 0x1, R9 ;  /* 0x0000000107037824 */ /* 0x000fe200078e0209 */
[C---:B------:R-:W-:Y:S02]  /*10400*/  LEA R9, P0, R4.reuse, c[0x0][0x450], 0x2 ;  /* 0x0001140004097a11 */ /* 0x040fe400078010ff */
[----:B------:R-:W-:Y:S01]  /*10410*/  @P1 SHF.R.U32.HI R0, RZ, c[0x0][0x4f0], R2 ;  /* 0x00013c00ff001a19 */ /* 0x000fe20000011602 */
[----:B------:R-:W-:Y:S01]  /*10420*/  IMAD.MOV.U32 R2, RZ, RZ, R6 ;  /* 0x000000ffff027224 */ /* 0x000fe200078e0006 */
[----:B------:R-:W-:Y:S01]  /*10430*/  LEA.HI R15, R15, R16, RZ, 0x5 ;  /* 0x000000100f0f7211 */ /* 0x000fe200078f28ff */
[----:B------:R-:W-:Y:S01]  /*10440*/  IMAD R6, R11, c[0x0][0x3f0], RZ ;  /* 0x0000fc000b067a24 */ /* 0x000fe200078e02ff */
[----:B------:R-:W-:-:S02]  /*10450*/  LEA.HI.X R5, R4, c[0x0][0x454], R5, 0x2, P0 ;  /* 0x0001150004057a11 */ /* 0x000fc400000f1405 */
[----:B------:R-:W-:Y:S01]  /*10460*/  LOP3.LUT R15, R15, 0xffffffe0, RZ, 0xc0, !PT ;  /* 0xffffffe00f0f7812 */ /* 0x000fe200078ec0ff */
[----:B------:R-:W-:Y:S01]  /*10470*/  IMAD R10, R12, c[0x0][0x3f4], R6 ;  /* 0x0000fd000c0a7a24 */ /* 0x000fe200078e0206 */
[----:B------:R-:W-:Y:S01]  /*10480*/  SHFL.IDX PT, R4, R9, 0x1, 0x1c1f ;  /* 0x003c1f0009047f89 */ /* 0x000fe200000e0000 */
[----:B------:R-:W-:Y:S02]  /*10490*/  IADD3 R11, -R0, RZ, RZ ;  /* 0x000000ff000b7210 */ /* 0x000fe40007ffe1ff */
[----:B------:R-:W-:Y:S01]  /*104a0*/  IMAD.IADD R15, R16, 0x1, -R15 ;  /* 0x00000001100f7824 */ /* 0x000fe200078e0a0f */
[----:B------:R1:W-:Y:S04]  /*104b0*/  SHFL.IDX PT, R6, R9, RZ, 0x1c1f ;  /* 0x001c1fff09067589 */ /* 0x0003e800000e0000 */
[----:B------:R-:W2:Y:S04]  /*104c0*/  SHFL.IDX PT, R7, R5, RZ, 0x1c1f ;  /* 0x001c1fff05077589 */ /* 0x000ea800000e0000 */
[----:B------:R-:W3:Y:S01]  /*104d0*/  SHFL.IDX PT, R5, R5, 0x1, 0x1c1f ;  /* 0x003c1f0005057f89 */ /* 0x000ee200000e0000 */
[----:B------:R-:W-:Y:S01]  /*104e0*/  LOP3.LUT P0, RZ, R15, 0x3, RZ, 0xc0, !PT ;  /* 0x000000030fff7812 */ /* 0x000fe2000780c0ff */
[----:B------:R-:W-:-:S02]  /*104f0*/  IMAD R8, R11, c[0x0][0x4e8], R8 ;  /* 0x00013a000b087a24 */ /* 0x000fc400078e0208 */
[----:B------:R-:W4:Y:S01]  /*10500*/  S2R R15, SR_TID.X ;  /* 0x00000000000f7919 */ /* 0x000f220000002100 */
[----:B-1----:R-:W-:-:S05]  /*10510*/  IMAD.IADD R9, R13, 0x1, R14 ;  /* 0x000000010d097824 */ /* 0x002fca00078e020e */
[C---:B------:R-:W-:Y:S02]  /*10520*/  IADD3 R11, R9.reuse, 0x8, RZ ;  /* 0x00000008090b7810 */ /* 0x040fe40007ffe0ff */
[----:B------:R-:W-:Y:S02]  /*10530*/  ISETP.GE.OR P1, PT, R9, UR4, P0 ;  /* 0x0000000409007c0c */ /* 0x000fe40008726670 */
[----:B------:R-:W-:Y:S01]  /*10540*/  ISETP.GE.OR P0, PT, R11, UR4, P0 ;  /* 0x000000040b007c0c */ /* 0x000fe20008706670 */
[----:B------:R-:W-:Y:S01]  /*10550*/  IMAD.WIDE.U32 R2, R12, c[0x0][0x3f0], R2 ;  /* 0x0000fc000c027a25 */ /* 0x000fe200078e0002 */
[----:B------:R-:W-:-:S04]  /*10560*/  SHF.R.S32.HI R12, RZ, 0x1f, R0 ;  /* 0x0000001fff0c7819 */ /* 0x000fc80000011400 */
[----:B------:R-:W-:Y:S01]  /*10570*/  IADD3 R3, R3, R10, RZ ;  /* 0x0000000a03037210 */ /* 0x000fe20007ffe0ff */
[----:B------:R-:W-:-:S04]  /*10580*/  IMAD R10, R12, c[0x0][0x3e0], RZ ;  /* 0x0000f8000c0a7a24 */ /* 0x000fc800078e02ff */
[----:B--2---:R1:W-:Y:S01]  /*10590*/  @!P1 ST.E [R6.64], R34 ;  /* 0x0000002206009985 */ /* 0x0043e2000c101906 */
[----:B------:R-:W-:-:S03]  /*105a0*/  IMAD R9, R0, c[0x0][0x3e4], R10 ;  /* 0x0000f90000097a24 */ /* 0x000fc600078e020a */
[----:B---3--:R2:W-:Y:S01]  /*105b0*/  @!P0 ST.E [R4.64], R33 ;  /* 0x0000002104008985 */ /* 0x0085e2000c101906 */
[----:B------:R-:W-:Y:S01]  /*105c0*/  IMAD.WIDE.U32 R2, R0, c[0x0][0x3e0], R2 ;  /* 0x0000f80000027a25 */ /* 0x000fe200078e0002 */
[----:B------:R-:W-:Y:S02]  /*105d0*/  SHF.R.S32.HI R0, RZ, 0x1f, R8 ;  /* 0x0000001fff007819 */ /* 0x000fe40000011408 */
[----:B------:R2:W3:Y:S04]  /*105e0*/  LDS.128 R24, [R219+0x1080] ;  /* 0x00108000db187984 */ /* 0x0004e80000000c00 */
[----:B------:R2:W2:Y:S04]  /*105f0*/  LDS.128 R32, [R219+0x2080] ;  /* 0x00208000db207984 */ /* 0x0004a80000000c00 */
[----:B------:R1:W2:Y:S04]  /*10600*/  LDS.128 R36, [R219+0x3080] ;  /* 0x00308000db247984 */ /* 0x0002a80000000c00 */
[----:B------:R1:W2:Y:S04]  /*10610*/  LDS.128 R20, [R219+0x5080] ;  /* 0x00508000db147984 */ /* 0x0002a80000000c00 */
[----:B------:R2:W2:Y:S04]  /*10620*/  LDS.128 R28, [R219+0x6080] ;  /* 0x00608000db1c7984 */ /* 0x0004a80000000c00 */
[----:B------:R2:W2:Y:S01]  /*10630*/  LDS.128 R40, [R219+0x7080] ;  /* 0x00708000db287984 */ /* 0x0004a20000000c00 */
[----:B----4-:R-:W-:Y:S01]  /*10640*/  SHF.R.S32.HI R13, RZ, 0x1f, R15 ;  /* 0x0000001fff0d7819 */ /* 0x010fe2000001140f */
[----:B------:R-:W-:Y:S01]  /*10650*/  IMAD R0, R0, c[0x0][0x3d8], RZ ;  /* 0x0000f60000007a24 */ /* 0x000fe200078e02ff */
[----:B------:R-:W-:-:S02]  /*10660*/  IADD3 R3, R3, R9, RZ ;  /* 0x0000000903037210 */ /* 0x000fc40007ffe0ff */
[----:B------:R-:W-:Y:S01]  /*10670*/  LEA.HI R13, R13, R15, RZ, 0x3 ;  /* 0x0000000f0d0d7211 */ /* 0x000fe200078f18ff */
[C---:B------:R-:W-:Y:S02]  /*10680*/  IMAD R0, R8.reuse, c[0x0][0x3dc], R0 ;  /* 0x0000f70008007a24 */ /* 0x040fe400078e0200 */
[----:B------:R-:W-:Y:S01]  /*10690*/  IMAD.WIDE.U32 R2, R8, c[0x0][0x3d8], R2 ;  /* 0x0000f60008027a25 */ /* 0x000fe200078e0002 */
[----:B------:R-:W-:-:S03]  /*106a0*/  SHF.R.S32.HI R13, RZ, 0x3, R13 ;  /* 0x00000003ff0d7819 */ /* 0x000fc6000001140d */
[----:B------:R-:W-:Y:S01]  /*106b0*/  IMAD.IADD R0, R3, 0x1, R0 ;  /* 0x0000000103007824 */ /* 0x000fe200078e0200 */
[C---:B------:R-:W-:Y:S02]  /*106c0*/  LEA R8, P0, R2.reuse, c[0x0][0x380], 0x1 ;  /* 0x0000e00002087a11 */ /* 0x040fe400078008ff */
[----:B-1----:R-:W-:Y:S02]  /*106d0*/  IADD3 R7, R13, R14, RZ ;  /* 0x0000000e0d077210 */ /* 0x002fe40007ffe0ff */
[----:B------:R-:W-:Y:S02]  /*106e0*/  LEA.HI.X R6, R2, c[0x0][0x384], R0, 0x1, P0 ;  /* 0x0000e10002067a11 */ /* 0x000fe400000f0c00 */
[----:B------:R-:W-:Y:S01]  /*106f0*/  ISETP.GE.AND P0, PT, R7, UR4, PT ;  /* 0x0000000407007c0c */ /* 0x000fe2000bf06270 */
[----:B------:R1:W4:Y:S04]  /*10700*/  SHFL.IDX PT, R0, R8, RZ, 0x181f ;  /* 0x00181fff08007589 */ /* 0x00032800000e0000 */
[----:B------:R1:W1:Y:S08]  /*10710*/  SHFL.IDX PT, R3, R6, RZ, 0x181f ;  /* 0x00181fff06037589 */ /* 0x00027000000e0000 */
[----:B------:R-:W-:Y:S05]  /*10720*/  @P0 BRA `(.L_x_496) ;  /* 0x000000a000000947 */ /* 0x000fea0003800000 */
[----:B---3--:R-:W3:Y:S01]  /*10730*/  LDS.128 R16, [R219+0x80] ;  /* 0x00008000db107984 */ /* 0x008ee20000000c00 */
[----:B------:R-:W-:-:S02]  /*10740*/  ISETP.GE.AND P3, PT, R228, c[0x0][0x3c8], PT ;  /* 0x0000f200e4007a0c */ /* 0x000fc40003f66270 */
[----:B------:R-:W-:Y:S01]  /*10750*/  ISETP.GE.AND P2, PT, R241, c[0x0][0x3c8], PT ;  /* 0x0000f200f1007a0c */ /* 0x000fe20003f46270 */
[----:B------:R-:W5:Y:S10]  /*10760*/  LDS.128 R12, [R219+0x4080] ;  /* 0x00408000db0c7984 */ /* 0x000f740000000c00 */
[----:B--2-4-:R-:W-:-:S02]  /*10770*/  @!P3 LEA R4, P1, R228, R0, 0x1 ;  /* 0x00000000e404b211 */ /* 0x014fc400078208ff */
[C---:B------:R-:W-:Y:S02]  /*10780*/  @!P2 LEA R2, P0, R241.reuse, R0, 0x1 ;  /* 0x00000000f102a211 */ /* 0x040fe400078008ff */
[-C--:B-1----:R-:W-:Y:S02]  /*10790*/  @!P3 LEA.HI.X R5, R228, R3.reuse, R46, 0x1, P1 ;  /* 0x00000003e405b211 */ /* 0x082fe400008f0c2e */
[----:B------:R-:W-:-:S03]  /*107a0*/  @!P2 LEA.HI.X R3, R241, R3, R45, 0x1, P0 ;  /* 0x00000003f103a211 */ /* 0x000fc600000f0c2d */
[----:B---3--:R1:W-:Y:S04]  /*107b0*/  @!P3 ST.E.128 [R4.64], R16 ;  /* 0x000000100400b985 */ /* 0x0083e8000c101d06 */
[----:B-----5:R1:W-:Y:S02]  /*107c0*/  @!P2 ST.E.128 [R2.64], R12 ;  /* 0x0000000c0200a985 */ /* 0x0203e4000c101d06 */
.L_x_496:
[----:B---3--:R-:W-:Y:S05]  /*107d0*/  BSYNC B0 ;  /* 0x0000000000007941 */ /* 0x008fea0003800000 */
.L_x_495:
[----:B-1----:R-:W-:Y:S01]  /*107e0*/  IADD3 R2, R7, 0x20, RZ ;  /* 0x0000002007027810 */ /* 0x002fe20007ffe0ff */
[----:B------:R1:W3:Y:S01]  /*107f0*/  SHFL.IDX PT, R3, R6, 0x1, 0x181f ;  /* 0x00381f0006037f89 */ /* 0x0002e200000e0000 */
[----:B------:R-:W-:Y:S02]  /*10800*/  BSSY B0, `(.L_x_497) ;  /* 0x000000c000007945 */ /* 0x000fe40003800000 */
[----:B------:R-:W-:Y:S01]  /*10810*/  ISETP.GE.AND P0, PT, R2, UR4, PT ;  /* 0x0000000402007c0c */ /* 0x000fe2000bf06270 */
[----:B----4-:R1:W4:-:S12]  /*10820*/  SHFL.IDX PT, R0, R8, 0x1, 0x181f ;  /* 0x00381f0008007f89 */ /* 0x01031800000e0000 */
[----:B------:R-:W-:Y:S05]  /*10830*/  @P0 BRA `(.L_x_498) ;  /* 0x0000008000000947 */ /* 0x000fea0003800000 */
[----:B------:R-:W-:Y:S02]  /*10840*/  ISETP.GE.AND P1, PT, R228, c[0x0][0x3c8], PT ;  /* 0x0000f200e4007a0c */ /* 0x000fe40003f26270 */
[----:B------:R-:W-:-:S11]  /*10850*/  ISETP.GE.AND P0, PT, R241, c[0x0][0x3c8], PT ;  /* 0x0000f200f1007a0c */ /* 0x000fd60003f06270 */
[CC--:B--2-4-:R-:W-:Y:S02]  /*10860*/  @!P1 LEA R4, P3, R228.reuse, R0.reuse, 0x1 ;  /* 0x00000000e4049211 */ /* 0x0d4fe400078608ff */
[C---:B------:R-:W-:Y:S02]  /*10870*/  @!P0 LEA R2, P2, R241.reuse, R0, 0x1 ;  /* 0x00000000f1028211 */ /* 0x040fe400078408ff */
[-C--:B---3--:R-:W-:Y:S02]  /*10880*/  @!P1 LEA.HI.X R5, R228, R3.reuse, R46, 0x1, P3 ;  /* 0x00000003e4059211 */ /* 0x088fe400018f0c2e */
[----:B------:R-:W-:-:S03]  /*10890*/  @!P0 LEA.HI.X R3, R241, R3, R45, 0x1, P2 ;  /* 0x00000003f1038211 */ /* 0x000fc600010f0c2d */
[----:B------:R2:W-:Y:S04]  /*108a0*/  @!P1 ST.E.128 [R4.64], R24 ;  /* 0x0000001804009985 */ /* 0x0005e8000c101d06 */
[----:B------:R2:W-:Y:S02]  /*108b0*/  @!P0 ST.E.128 [R2.64], R20 ;  /* 0x0000001402008985 */ /* 0x0005e4000c101d06 */
.L_x_498:
[----:B------:R-:W-:Y:S05]  /*108c0*/  BSYNC B0 ;  /* 0x0000000000007941 */ /* 0x000fea0003800000 */
.L_x_497:
[----:B--2---:R-:W-:Y:S01]  /*108d0*/  IADD3 R2, R7, 0x40, RZ ;  /* 0x0000004007027810 */ /* 0x004fe20007ffe0ff */
[----:B---3--:R2:W3:Y:S01]  /*108e0*/  SHFL.IDX PT, R3, R6, 0x2, 0x181f ;  /* 0x00581f0006037f89 */ /* 0x0084e200000e0000 */
[----:B------:R-:W-:Y:S02]  /*108f0*/  BSSY B0, `(.L_x_499) ;  /* 0x000000c000007945 */ /* 0x000fe40003800000 */
[----:B------:R-:W-:Y:S01]  /*10900*/  ISETP.GE.AND P0, PT, R2, UR4, PT ;  /* 0x0000000402007c0c */ /* 0x000fe2000bf06270 */
[----:B----4-:R2:W4:-:S12]  /*10910*/  SHFL.IDX PT, R0, R8, 0x2, 0x181f ;  /* 0x00581f0008007f89 */ /* 0x01051800000e0000 */
[----:B------:R-:W-:Y:S05]  /*10920*/  @P0 BRA `(.L_x_500) ;  /* 0x0000008000000947 */ /* 0x000fea0003800000 */
[----:B------:R-:W-:Y:S02]  /*10930*/  ISETP.GE.AND P1, PT, R228, c[0x0][0x3c8], PT ;  /* 0x0000f200e4007a0c */ /* 0x000fe40003f26270 */
[----:B------:R-:W-:-:S11]  /*10940*/  ISETP.GE.AND P0, PT, R241, c[0x0][0x3c8], PT ;  /* 0x0000f200f1007a0c */ /* 0x000fd60003f06270 */
[CC--:B----4-:R-:W-:Y:S02]  /*10950*/  @!P1 LEA R4, P3, R228.reuse, R0.reuse, 0x1 ;  /* 0x00000000e4049211 */ /* 0x0d0fe400078608ff */
[C---:B------:R-:W-:Y:S02]  /*10960*/  @!P0 LEA R2, P2, R241.reuse, R0, 0x1 ;  /* 0x00000000f1028211 */ /* 0x040fe400078408ff */
[-C--:B---3--:R-:W-:Y:S02]  /*10970*/  @!P1 LEA.HI.X R5, R228, R3.reuse, R46, 0x1, P3 ;  /* 0x00000003e4059211 */ /* 0x088fe400018f0c2e */
[----:B------:R-:W-:-:S03]  /*10980*/  @!P0 LEA.HI.X R3, R241, R3, R45, 0x1, P2 ;  /* 0x00000003f1038211 */ /* 0x000fc600010f0c2d */
[----:B------:R3:W-:Y:S04]  /*10990*/  @!P1 ST.E.128 [R4.64], R32 ;  /* 0x0000002004009985 */ /* 0x0007e8000c101d06 */
[----:B------:R3:W-:Y:S02]  /*109a0*/  @!P0 ST.E.128 [R2.64], R28 ;  /* 0x0000001c02008985 */ /* 0x0007e4000c101d06 */
.L_x_500:
[----:B------:R-:W-:Y:S05]  /*109b0*/  BSYNC B0 ;  /* 0x0000000000007941 */ /* 0x000fea0003800000 */
.L_x_499:
[----:B---3--:R-:W-:Y:S01]  /*109c0*/  IADD3 R2, R7, 0x60, RZ ;  /* 0x0000006007027810 */ /* 0x008fe20007ffe0ff */
[----:B------:R3:W1:Y:S03]  /*109d0*/  SHFL.IDX PT, R4, R6, 0x3, 0x181f ;  /* 0x00781f0006047f89 */ /* 0x00066600000e0000 */
[----:B------:R-:W-:Y:S01]  /*109e0*/  ISETP.GE.AND P0, PT, R2, UR4, PT ;  /* 0x0000000402007c0c */ /* 0x000fe2000bf06270 */
[----:B----4-:R3:W4:-:S12]  /*109f0*/  SHFL.IDX PT, R0, R8, 0x3, 0x181f ;  /* 0x00781f0008007f89 */ /* 0x01071800000e0000 */
[----:B------:R-:W-:Y:S05]  /*10a00*/  @P0 BRA `(.L_x_501) ;  /* 0x00000a1000000947 */ /* 0x000fea0003800000 */
[----:B------:R-:W-:-:S13]  /*10a10*/  ISETP.GE.AND P0, PT, R228, c[0x0][0x3c8], PT ;  /* 0x0000f200e4007a0c */ /* 0x000fda0003f06270 */
[----:B----4-:R-:W-:-:S04]  /*10a20*/  @!P0 LEA R2, P1, R228, R0, 0x1 ;  /* 0x00000000e4028211 */ /* 0x010fc800078208ff */
[----:B-1----:R-:W-:-:S05]  /*10a30*/  @!P0 LEA.HI.X R3, R228, R4, R46, 0x1, P1 ;  /* 0x00000004e4038211 */ /* 0x002fca00008f0c2e */
[----:B------:R1:W-:Y:S01]  /*10a40*/  @!P0 ST.E.128 [R2.64], R36 ;  /* 0x0000002402008985 */ /* 0x0003e2000c101d06 */
[----:B------:R-:W-:-:S13]  /*10a50*/  ISETP.GE.AND P0, PT, R241, c[0x0][0x3c8], PT ;  /* 0x0000f200f1007a0c */ /* 0x000fda0003f06270 */
[----:B------:R-:W-:Y:S05]  /*10a60*/  @P0 BRA `(.L_x_501) ;  /* 0x000009b000000947 */ /* 0x000fea0003800000 */
[----:B-1----:R-:W-:-:S04]  /*10a70*/  LEA R2, P0, R241, R0, 0x1 ;  /* 0x00000000f1027211 */ /* 0x002fc800078008ff */
[----:B------:R-:W-:-:S05]  /*10a80*/  LEA.HI.X R3, R241, R4, R45, 0x1, P0 ;  /* 0x00000004f1037211 */ /* 0x000fca00000f0c2d */
[----:B------:R1:W-:Y:S01]  /*10a90*/  ST.E.128 [R2.64], R40 ;  /* 0x0000002802007985 */ /* 0x0003e2000c101d06 */
[----:B------:R-:W-:Y:S05]  /*10aa0*/  BRA `(.L_x_501) ;  /* 0x0000097000007947 */ /* 0x000fea0003800000 */
.L_x_493:
[----:B------:R-:W2:Y:S04]  /*10ab0*/  LDL R2, [R1+0x44] ;  /* 0x0000440001027983 */ /* 0x000ea80000100800 */
[----:B------:R-:W3:Y:S04]  /*10ac0*/  LDL R0, [R1+0x40] ;  /* 0x0000400001007983 */ /* 0x000ee80000100800 */
[----:B------:R-:W4:Y:S04]  /*10ad0*/  LDL R4, [R1+0x3c] ;  /* 0x00003c0001047983 */ /* 0x000f280000100800 */
[----:B------:R-:W5:Y:S01]  /*10ae0*/  S2R R3, SR_TID.X ;  /* 0x0000000000037919 */ /* 0x000f620000002100 */
[----:B------:R-:W-:Y:S01]  /*10af0*/  BSSY B0, `(.L_x_502) ;  /* 0x0000026000007945 */ /* 0x000fe20003800000 */
[----:B-----5:R-:W-:Y:S01]  /*10b00*/  ISETP.GE.AND P0, PT, R3, 0x80, PT ;  /* 0x000000800300780c */ /* 0x020fe20003f06270 */
[----:B--2---:R-:W-:-:S02]  /*10b10*/  IMAD.MOV.U32 R12, RZ, RZ, R2 ;  /* 0x000000ffff0c7224 */ /* 0x004fc400078e0002 */
[----:B---3--:R-:W-:-:S03]  /*10b20*/  IMAD.MOV.U32 R11, RZ, RZ, R0 ;  /* 0x000000ffff0b7224 */ /* 0x008fc600078e0000 */
[----:B------:R-:W-:Y:S01]  /*10b30*/  SHF.R.S32.HI R9, RZ, 0x1f, R12 ;  /* 0x0000001fff097819 */ /* 0x000fe2000001140c */
[----:B----4-:R-:W-:Y:S01]  /*10b40*/  IMAD.MOV.U32 R13, RZ, RZ, R4 ;  /* 0x000000ffff0d7224 */ /* 0x010fe200078e0004 */
[----:B------:R-:W-:-:S05]  /*10b50*/  SHF.R.S32.HI R10, RZ, 0x1f, R11 ;  /* 0x0000001fff0a7819 */ /* 0x000fca000001140b */
[----:B------:R-:W-:Y:S05]  /*10b60*/  @P0 BRA `(.L_x_503) ;  /* 0x000001e000000947 */ /* 0x000fea0003800000 */
[----:B------:R-:W-:Y:S02]  /*10b70*/  MOV R2, c[0x0][0x4e8] ;  /* 0x00013a0000027a02 */ /* 0x000fe40000000f00 */
[----:B------:R-:W-:-:S03]  /*10b80*/  IADD3 R6, R13, R3, RZ ;  /* 0x000000030d067210 */ /* 0x000fc60007ffe0ff */
[----:B------:R-:W-:-:S05]  /*10b90*/  IMAD R0, R2, c[0x0][0x388], RZ ;  /* 0x0000e20002007a24 */ /* 0x000fca00078e02ff */
[----:B------:R-:W-:-:S13]  /*10ba0*/  ISETP.GE.AND P0, PT, R6, R0, PT ;  /* 0x000000000600720c */ /* 0x000fda0003f06270 */
[----:B------:R-:W-:Y:S05]  /*10bb0*/  @P0 BRA `(.L_x_503) ;  /* 0x0000019000000947 */ /* 0x000fea0003800000 */
[----:B------:R-:W-:Y:S01]  /*10bc0*/  ISETP.NE.AND P0, PT, R2, 0x1, PT ;  /* 0x000000010200780c */ /* 0x000fe20003f05270 */
[----:B------:R-:W-:Y:S01]  /*10bd0*/  IMAD R4, R9, c[0x0][0x490], RZ ;  /* 0x0001240009047a24 */ /* 0x000fe200078e02ff */
[----:B------:R-:W-:Y:S01]  /*10be0*/  MOV R0, R6 ;  /* 0x0000000600007202 */ /* 0x000fe20000000f00 */
[----:B------:R-:W-:-:S04]  /*10bf0*/  IMAD.WIDE.U32 R2, R12, c[0x0][0x490], RZ ;  /* 0x000124000c027a25 */ /* 0x000fc800078e00ff */
[----:B------:R-:W-:Y:S02]  /*10c00*/  IMAD R4, R12, c[0x0][0x494], R4 ;  /* 0x000125000c047a24 */ /* 0x000fe400078e0204 */
[----:B-1----:R-:W-:-:S03]  /*10c10*/  IMAD R8, R10, c[0x0][0x498], RZ ;  /* 0x000126000a087a24 */ /* 0x002fc600078e02ff */
[----:B------:R-:W-:Y:S01]  /*10c20*/  IADD3 R3, R3, R4, RZ ;  /* 0x0000000403037210 */ /* 0x000fe20007ffe0ff */
[----:B------:R-:W-:-:S05]  /*10c30*/  @P0 IMAD.HI.U32 R5, R6, c[0x0][0x4ec], RZ ;  /* 0x00013b0006050a27 */ /* 0x000fca00078e00ff */
[----:B------:R-:W-:Y:S01]  /*10c40*/  @P0 SHF.R.U32.HI R0, RZ, c[0x0][0x4f0], R5 ;  /* 0x00013c00ff000a19 */ /* 0x000fe20000011605 */
[----:B------:R-:W-:-:S03]  /*10c50*/  IMAD.WIDE.U32 R4, R11, c[0x0][0x498], R2 ;  /* 0x000126000b047a25 */ /* 0x000fc600078e0002 */
[C---:B------:R-:W-:Y:S01]  /*10c60*/  IADD3 R7, -R0.reuse, RZ, RZ ;  /* 0x000000ff00077210 */ /* 0x040fe20007ffe1ff */
[----:B------:R-:W-:Y:S01]  /*10c70*/  IMAD R3, R11, c[0x0][0x49c], R8 ;  /* 0x000127000b037a24 */ /* 0x000fe200078e0208 */
[----:B------:R-:W-:-:S03]  /*10c80*/  IADD3 R4, P0, R0, R4, RZ ;  /* 0x0000000400047210 */ /* 0x000fc60007f1e0ff */
[----:B------:R-:W-:Y:S01]  /*10c90*/  IMAD R2, R7, c[0x0][0x4e8], R6 ;  /* 0x00013a0007027a24 */ /* 0x000fe200078e0206 */
[----:B------:R-:W-:-:S04]  /*10ca0*/  SHF.R.S32.HI R6, RZ, 0x1f, R0 ;  /* 0x0000001fff067819 */ /* 0x000fc80000011400 */
[----:B------:R-:W-:Y:S02]  /*10cb0*/  SHF.R.S32.HI R0, RZ, 0x1f, R2 ;  /* 0x0000001fff007819 */ /* 0x000fe40000011402 */
[----:B------:R-:W-:-:S03]  /*10cc0*/  IADD3.X R5, R6, R5, R3, P0, !PT ;  /* 0x0000000506057210 */ /* 0x000fc600007fe403 */
[----:B------:R-:W-:-:S04]  /*10cd0*/  IMAD R0, R0, c[0x0][0x488], RZ ;  /* 0x0001220000007a24 */ /* 0x000fc800078e02ff */
[C---:B------:R-:W-:Y:S02]  /*10ce0*/  IMAD R0, R2.reuse, c[0x0][0x48c], R0 ;  /* 0x0001230002007a24 */ /* 0x040fe400078e0200 */
[----:B------:R-:W-:-:S05]  /*10cf0*/  IMAD.WIDE.U32 R2, R2, c[0x0][0x488], R4 ;  /* 0x0001220002027a25 */ /* 0x000fca00078e0004 */
[----:B------:R-:W-:Y:S02]  /*10d00*/  IADD3 R0, R3, R0, RZ ;  /* 0x0000000003007210 */ /* 0x000fe40007ffe0ff */
[----:B------:R-:W-:-:S04]  /*10d10*/  LEA R4, P0, R2, c[0x0][0x450], 0x2 ;  /* 0x0001140002047a11 */ /* 0x000fc800078010ff */
[----:B------:R-:W-:Y:S02]  /*10d20*/  LEA.HI.X R5, R2, c[0x0][0x454], R0, 0x2, P0 ;  /* 0x0001150002057a11 */ /* 0x000fe400000f1400 */
[----:B------:R-:W-:-:S05]  /*10d30*/  MOV R0, 0xff800000 ;  /* 0xff80000000007802 */ /* 0x000fca0000000f00 */
[----:B------:R1:W-:Y:S02]  /*10d40*/  STG.E [R4.64], R0 ;  /* 0x0000000004007986 */ /* 0x0003e4000c101906 */
.L_x_503:
[----:B------:R-:W-:Y:S05]  /*10d50*/  BSYNC B0 ;  /* 0x0000000000007941 */ /* 0x000fea0003800000 */
.L_x_502:
[----:B------:R-:W2:Y:S01]  /*10d60*/  LDL R2, [R1+0x10] ;  /* 0x0000100001027983 */ /* 0x000ea20000100800 */
[----:B-1----:R-:W-:Y:S01]  /*10d70*/  MOV R0, c[0x0][0x4e8] ;  /* 0x00013a0000007a02 */ /* 0x002fe20000000f00 */
[----:B------:R-:W-:-:S03]  /*10d80*/  IMAD R6, R10, c[0x0][0x3f0], RZ ;  /* 0x0000fc000a067a24 */ /* 0x000fc600078e02ff */
[----:B------:R-:W-:Y:S01]  /*10d90*/  ISETP.NE.AND P0, PT, R0, 0x1, PT ;  /* 0x000000010000780c */ /* 0x000fe20003f05270 */
[----:B------:R-:W-:Y:S02]  /*10da0*/  IMAD R0, R9, c[0x0][0x3e8], RZ ;  /* 0x0000fa0009007a24 */ /* 0x000fe400078e02ff */
[----:B------:R-:W-:Y:S02]  /*10db0*/  IMAD R8, R11, c[0x0][0x3f4], R6 ;  /* 0x0000fd000b087a24 */ /* 0x000fe400078e0206 */
[----:B------:R-:W-:Y:S01]  /*10dc0*/  IMAD R5, R12, c[0x0][0x3ec], R0 ;  /* 0x0000fb000c057a24 */ /* 0x000fe200078e0200 */
[----:B--2---:R-:W-:Y:S01]  /*10dd0*/  IADD3 R4, R2, R13, RZ ;  /* 0x0000000d02047210 */ /* 0x004fe20007ffe0ff */
[----:B------:R-:W-:-:S03]  /*10de0*/  IMAD.WIDE.U32 R2, R12, c[0x0][0x3e8], RZ ;  /* 0x0000fa000c027a25 */ /* 0x000fc600078e00ff */
[----:B------:R-:W-:-:S03]  /*10df0*/  MOV R0, R4 ;  /* 0x0000000400007202 */ /* 0x000fc60000000f00 */
[----:B------:R-:W-:Y:S01]  /*10e00*/  @P0 IMAD.HI.U32 R7, R4, c[0x0][0x4ec], RZ ;  /* 0x00013b0004070a27 */ /* 0x000fe200078e00ff */
[----:B------:R-:W-:-:S04]  /*10e10*/  IADD3 R3, R3, R5, RZ ;  /* 0x0000000503037210 */ /* 0x000fc80007ffe0ff */
[----:B------:R-:W-:Y:S01]  /*10e20*/  @P0 SHF.R.U32.HI R0, RZ, c[0x0][0x4f0], R7 ;  /* 0x00013c00ff000a19 */ /* 0x000fe20000011607 */
[----:B------:R-:W-:-:S03]  /*10e30*/  IMAD.WIDE.U32 R2, R11, c[0x0][0x3f0], R2 ;  /* 0x0000fc000b027a25 */ /* 0x000fc600078e0002 */
[----:B------:R-:W-:Y:S02]  /*10e40*/  SHF.R.S32.HI R6, RZ, 0x1f, R0 ;  /* 0x0000001fff067819 */ /* 0x000fe40000011400 */
[----:B------:R-:W-:Y:S02]  /*10e50*/  IADD3 R5, -R0, RZ, RZ ;  /* 0x000000ff00057210 */ /* 0x000fe40007ffe1ff */
[----:B------:R-:W-:Y:S01]  /*10e60*/  IADD3 R3, R3, R8, RZ ;  /* 0x0000000803037210 */ /* 0x000fe20007ffe0ff */
[----:B------:R-:W-:Y:S02]  /*10e70*/  IMAD R6, R6, c[0x0][0x3e0], RZ ;  /* 0x0000f80006067a24 */ /* 0x000fe400078e02ff */
[----:B------:R-:W-:Y:S02]  /*10e80*/  IMAD R4, R5, c[0x0][0x4e8], R4 ;  /* 0x00013a0005047a24 */ /* 0x000fe400078e0204 */
[C---:B------:R-:W-:Y:S02]  /*10e90*/  IMAD R5, R0.reuse, c[0x0][0x3e4], R6 ;  /* 0x0000f90000057a24 */ /* 0x040fe400078e0206 */
[----:B------:R-:W-:Y:S01]  /*10ea0*/  IMAD.WIDE.U32 R2, R0, c[0x0][0x3e0], R2 ;  /* 0x0000f80000027a25 */ /* 0x000fe200078e0002 */
[----:B------:R-:W-:-:S04]  /*10eb0*/  SHF.R.S32.HI R0, RZ, 0x1f, R4 ;  /* 0x0000001fff007819 */ /* 0x000fc80000011404 */
[----:B------:R-:W-:Y:S01]  /*10ec0*/  IADD3 R3, R3, R5, RZ ;  /* 0x0000000503037210 */ /* 0x000fe20007ffe0ff */
[----:B------:R-:W-:-:S04]  /*10ed0*/  IMAD R0, R0, c[0x0][0x3d8], RZ ;  /* 0x0000f60000007a24 */ /* 0x000fc800078e02ff */
[----:B------:R-:W-:-:S04]  /*10ee0*/  IMAD.WIDE.U32 R2, R4, c[0x0][0x3d8], R2 ;  /* 0x0000f60004027a25 */ /* 0x000fc800078e0002 */
[----:B------:R-:W-:Y:S01]  /*10ef0*/  IMAD R4, R4, c[0x0][0x3dc], R0 ;  /* 0x0000f70004047a24 */ /* 0x000fe200078e0200 */
[----:B------:R-:W-:-:S04]  /*10f00*/  LEA R9, P0, R2, c[0x0][0x380], 0x1 ;  /* 0x0000e00002097a11 */ /* 0x000fc800078008ff */
[----:B------:R-:W-:-:S04]  /*10f10*/  IADD3 R4, R3, R4, RZ ;  /* 0x0000000403047210 */ /* 0x000fc80007ffe0ff */
[----:B------:R-:W-:Y:S01]  /*10f20*/  LEA.HI.X R7, R2, c[0x0][0x384], R4, 0x1, P0 ;  /* 0x0000e10002077a11 */ /* 0x000fe200000f0c04 */
[----:B------:R-:W-:Y:S05]  /*10f30*/  BRA.DIV ~URZ, `(.L_x_504) ;  /* 0x000032c27f007947 */ /* 0x000fea000b800000 */
[----:B------:R1:W2:Y:S02]  /*10f40*/  SHFL.IDX PT, R8, R7, RZ, 0x181f ;  /* 0x00181fff07087589 */ /* 0x0002a400000e0000 */
.L_x_536:
[----:B------:R-:W-:Y:S05]  /*10f50*/  BRA.DIV ~URZ, `(.L_x_505) ;  /* 0x000033127f007947 */ /* 0x000fea000b800000 */
[----:B------:R3:W4:Y:S02]  /*10f60*/  SHFL.IDX PT, R0, R9, RZ, 0x181f ;  /* 0x00181fff09007589 */ /* 0x00072400000e0000 */
.L_x_537:
[----:B------:R-:W5:Y:S04]  /*10f70*/  LDL.LU R3, [R1+0x3c] ;  /* 0x00003c0001037983 */ /* 0x000f680000300800 */
[----:B------:R-:W1:Y:S01]  /*10f80*/  S2R R4, SR_TID.X ;  /* 0x0000000000047919 */ /* 0x000e620000002100 */
[----:B------:R-:W-:-:S04]  /*10f90*/  IMAD.MOV.U32 R10, RZ, RZ, c[0x0][0x4e8] ;  /* 0x00013a00ff0a7624 */ /* 0x000fc800078e00ff */
[----:B------:R-:W-:Y:S01]  /*10fa0*/  IMAD R10, R10, c[0x0][0x388], RZ ;  /* 0x0000e2000a0a7a24 */ /* 0x000fe200078e02ff */
[----:B-1----:R-:W-:-:S04]  /*10fb0*/  SHF.R.S32.HI R2, RZ, 0x1f, R4 ;  /* 0x0000001fff027819 */ /* 0x002fc80000011404 */
[----:B------:R-:W-:-:S04]  /*10fc0*/  LEA.HI R2, R2, R4, RZ, 0x3 ;  /* 0x0000000402027211 */ /* 0x000fc800078f18ff */
[----:B------:R-:W-:Y:S01]  /*10fd0*/  SHF.R.S32.HI R2, RZ, 0x3, R2 ;  /* 0x00000003ff027819 */ /* 0x000fe20000011402 */
[----:B------:R-:W-:Y:S04]  /*10fe0*/  BSSY B0, `(.L_x_506) ;  /* 0x000000e000007945 */ /* 0x000fe80003800000 */
[----:B-----5:R-:W-:-:S05]  /*10ff0*/  IMAD.IADD R6, R2, 0x1, R3 ;  /* 0x0000000102067824 */ /* 0x020fca00078e0203 */
[----:B------:R-:W-:-:S13]  /*11000*/  ISETP.GE.AND P0, PT, R6, R10, PT ;  /* 0x0000000a0600720c */ /* 0x000fda0003f06270 */
[----:B------:R-:W-:Y:S05]  /*11010*/  @P0 BRA `(.L_x_507) ;  /* 0x000000a000000947 */ /* 0x000fea0003800000 */
[----:B------:R-:W-:Y:S02]  /*11020*/  ISETP.GE.AND P1, PT, R228, c[0x0][0x3c8], PT ;  /* 0x0000f200e4007a0c */ /* 0x000fe40003f26270 */
[----:B------:R-:W-:Y:S02]  /*11030*/  ISETP.GE.AND P0, PT, R241, c[0x0][0x3c8], PT ;  /* 0x0000f200f1007a0c */ /* 0x000fe40003f06270 */
[----:B------:R-:W-:Y:S02]  /*11040*/  SHF.R.S32.HI R12, RZ, 0x1f, R228 ;  /* 0x0000001fff0c7819 */ /* 0x000fe400000114e4 */
[----:B------:R-:W-:-:S07]  /*11050*/  SHF.R.S32.HI R11, RZ, 0x1f, R241 ;  /* 0x0000001fff0b7819 */ /* 0x000fce00000114f1 */
[CC--:B----4-:R-:W-:Y:S02]  /*11060*/  @!P1 LEA R4, P3, R228.reuse, R0.reuse, 0x1 ;  /* 0x00000000e4049211 */ /* 0x0d0fe400078608ff */
[C---:B------:R-:W-:Y:S02]  /*11070*/  @!P0 LEA R2, P2, R241.reuse, R0, 0x1 ;  /* 0x00000000f1028211 */ /* 0x040fe400078408ff */
[-C--:B--2---:R-:W-:Y:S02]  /*11080*/  @!P1 LEA.HI.X R5, R228, R8.reuse, R12, 0x1, P3 ;  /* 0x00000008e4059211 */ /* 0x084fe400018f0c0c */
[----:B------:R-:W-:-:S03]  /*11090*/  @!P0 LEA.HI.X R3, R241, R8, R11, 0x1, P2 ;  /* 0x00000008f1038211 */ /* 0x000fc600010f0c0b */
[----:B------:R1:W-:Y:S04]  /*110a0*/  @!P1 ST.E.128 [R4.64], RZ ;  /* 0x000000ff04009985 */ /* 0x0003e8000c101d06 */
[----:B------:R1:W-:Y:S02]  /*110b0*/  @!P0 ST.E.128 [R2.64], RZ ;  /* 0x000000ff02008985 */ /* 0x0003e4000c101d06 */
.L_x_507:
[----:B------:R-:W-:Y:S05]  /*110c0*/  BSYNC B0 ;  /* 0x0000000000007941 */ /* 0x000fea0003800000 */
.L_x_506:
[----:B------:R-:W-:Y:S05]  /*110d0*/  BRA.DIV ~URZ, `(.L_x_508) ;  /* 0x000032027f007947 */ /* 0x000fea000b800000 */
[----:B--2---:R2:W1:Y:S04]  /*110e0*/  SHFL.IDX PT, R8, R7, 0x1, 0x181f ;  /* 0x00381f0007087f89 */ /* 0x00446800000e0000 */
[----:B----4-:R2:W4:Y:S02]  /*110f0*/  SHFL.IDX PT, R0, R9, 0x1, 0x181f ;  /* 0x00381f0009007f89 */ /* 0x01052400000e0000 */
.L_x_538:
[----:B-1----:R-:W-:Y:S01]  /*11100*/  IADD3 R2, R6, 0x20, RZ ;  /* 0x0000002006027810 */ /* 0x002fe20007ffe0ff */
[----:B------:R-:W-:Y:S03]  /*11110*/  BSSY B0, `(.L_x_509) ;  /* 0x000000d000007945 */ /* 0x000fe60003800000 */
        /* <DEDUP_REMOVED lines=8> */
[-C--:B------:R-:W-:Y:S02]  /*111a0*/  @!P1 LEA.HI.X R5, R228, R8.reuse, R12, 0x1, P3 ;  /* 0x00000008e4059211 */ /* 0x080fe400018f0c0c */
[----:B------:R-:W-:-:S03]  /*111b0*/  @!P0 LEA.HI.X R3, R241, R8, R11, 0x1, P2 ;  /* 0x00000008f1038211 */ /* 0x000fc600010f0c0b */
[----:B------:R1:W-:Y:S04]  /*111c0*/  @!P1 ST.E.128 [R4.64], RZ ;  /* 0x000000ff04009985 */ /* 0x0003e8000c101d06 */
[----:B------:R1:W-:Y:S02]  /*111d0*/  @!P0 ST.E.128 [R2.64], RZ ;  /* 0x000000ff02008985 */ /* 0x0003e4000c101d06 */
.L_x_510:
[----:B------:R-:W-:Y:S05]  /*111e0*/  BSYNC B0 ;  /* 0x0000000000007941 */ /* 0x000fea0003800000 */
.L_x_509:
[----:B------:R-:W-:Y:S05]  /*111f0*/  BRA.DIV ~URZ, `(.L_x_511) ;  /* 0x000031b27f007947 */ /* 0x000fea000b800000 */
[----:B------:R1:W2:Y:S02]  /*11200*/  SHFL.IDX PT, R8, R7, 0x2, 0x181f ;  /* 0x00581f0007087f89 */ /* 0x0002a400000e0000 */
.L_x_539:
[----:B------:R-:W-:Y:S05]  /*11210*/  BRA.DIV ~URZ, `(.L_x_512) ;  /* 0x000032027f007947 */ /* 0x000fea000b800000 */
[----:B----4-:R4:W1:Y:S02]  /*11220*/  SHFL.IDX PT, R0, R9, 0x2, 0x181f ;  /* 0x00581f0009007f89 */ /* 0x01086400000e0000 */
.L_x_540:
        /* <DEDUP_REMOVED lines=8> */
[CC--:B------:R-:W-:Y:S02]  /*112b0*/  @!P1 LEA R4, P3, R228.reuse, R0.reuse, 0x1 ;  /* 0x00000000e4049211 */ /* 0x0c0fe400078608ff */
[C---:B------:R-:W-:Y:S02]  /*112c0*/  @!P0 LEA R2, P2, R241.reuse, R0, 0x1 ;  /* 0x00000000f1028211 */ /* 0x040fe400078408ff */
[-C--:B--2---:R-:W-:Y:S02]  /*112d0*/  @!P1 LEA.HI.X R5, R228, R8.reuse, R12, 0x1, P3 ;  /* 0x00000008e4059211 */ /* 0x084fe400018f0c0c */
[----:B------:R-:W-:-:S03]  /*112e0*/  @!P0 LEA.HI.X R3, R241, R8, R11, 0x1, P2 ;  /* 0x00000008f1038211 */ /* 0x000fc600010f0c0b */
[----:B------:R1:W-:Y:S04]  /*112f0*/  @!P1 ST.E.128 [R4.64], RZ ;  /* 0x000000ff04009985 */ /* 0x0003e8000c101d06 */
[----:B------:R1:W-:Y:S02]  /*11300*/  @!P0 ST.E.128 [R2.64], RZ ;  /* 0x000000ff02008985 */ /* 0x0003e4000c101d06 */
.L_x_514:
[----:B------:R-:W-:Y:S05]  /*11310*/  BSYNC B0 ;  /* 0x0000000000007941 */ /* 0x000fea0003800000 */
.L_x_513:
[----:B------:R-:W-:Y:S05]  /*11320*/  BRA.DIV ~URZ, `(.L_x_515) ;  /* 0x000031627f007947 */ /* 0x000fea000b800000 */
[----:B--2---:R-:W2:Y:S04]  /*11330*/  SHFL.IDX PT, R7, R7, 0x3, 0x181f ;  /* 0x00781f0007077f89 */ /* 0x004ea800000e0000 */
[----:B------:R1:W3:Y:S02]  /*11340*/  SHFL.IDX PT, R0, R9, 0x3, 0x181f ;  /* 0x00781f0009007f89 */ /* 0x0002e400000e0000 */
.L_x_541:
[----:B------:R-:W-:-:S04]  /*11350*/  IADD3 R6, R6, 0x60, RZ ;  /* 0x0000006006067810 */ /* 0x000fc80007ffe0ff */
[----:B------:R-:W-:-:S13]  /*11360*/  ISETP.GE.AND P0, PT, R6, R10, PT ;  /* 0x0000000a0600720c */ /* 0x000fda0003f06270 */
[----:B------:R-:W-:Y:S05]  /*11370*/  @P0 BRA `(.L_x_501) ;  /* 0x000000a000000947 */ /* 0x000fea0003800000 */
[----:B------:R-:W-:Y:S02]  /*11380*/  ISETP.GE.AND P1, PT, R228, c[0x0][0x3c8], PT ;  /* 0x0000f200e4007a0c */ /* 0x000fe40003f26270 */
[----:B------:R-:W-:Y:S02]  /*11390*/  ISETP.GE.AND P0, PT, R241, c[0x0][0x3c8], PT ;  /* 0x0000f200f1007a0c */ /* 0x000fe40003f06270 */
[----:B-1-34-:R-:W-:Y:S02]  /*113a0*/  SHF.R.S32.HI R9, RZ, 0x1f, R228 ;  /* 0x0000001fff097819 */ /* 0x01afe400000114e4 */
[----:B------:R-:W-:-:S07]  /*113b0*/  SHF.R.S32.HI R8, RZ, 0x1f, R241 ;  /* 0x0000001fff087819 */ /* 0x000fce00000114f1 */
[CC--:B------:R-:W-:Y:S02]  /*113c0*/  @!P1 LEA R4, P3, R228.reuse, R0.reuse, 0x1 ;  /* 0x00000000e4049211 */ /* 0x0c0fe400078608ff */
[C---:B------:R-:W-:Y:S02]  /*113d0*/  @!P0 LEA R2, P2, R241.reuse, R0, 0x1 ;  /* 0x00000000f1028211 */ /* 0x040fe400078408ff */
[-C--:B--2---:R-:W-:Y:S02]  /*113e0*/  @!P1 LEA.HI.X R5, R228, R7.reuse, R9, 0x1, P3 ;  /* 0x00000007e4059211 */ /* 0x084fe400018f0c09 */
[----:B------:R-:W-:-:S03]  /*113f0*/  @!P0 LEA.HI.X R3, R241, R7, R8, 0x1, P2 ;  /* 0x00000007f1038211 */ /* 0x000fc600010f0c08 */
[----:B------:R1:W-:Y:S04]  /*11400*/  @!P1 ST.E.128 [R4.64], RZ ;  /* 0x000000ff04009985 */ /* 0x0003e8000c101d06 */
[----:B------:R1:W-:Y:S02]  /*11410*/  @!P0 ST.E.128 [R2.64], RZ ;  /* 0x000000ff02008985 */ /* 0x0003e4000c101d06 */
.L_x_501:
[----:B------:R-:W-:Y:S05]  /*11420*/  BSYNC B1 ;  /* 0x0000000000017941 */ /* 0x000fea0003800000 */
.L_x_492:
[----:B---34-:R-:W3:Y:S02]  /*11430*/  LDL R0, [R1+0x74] ;  /* 0x0000740001007983 */ /* 0x018ee40000100800 */
[----:B---3--:R-:W-:-:S13]  /*11440*/  ISETP.NE.AND P0, PT, R0, RZ, PT ;  /* 0x000000ff0000720c */ /* 0x008fda0003f05270 */
[----:B------:R-:W-:Y:S01]  /*11450*/  @P0 WARPSYNC 0xffffffff ;  /* 0xffffffff00000948 */ /* 0x000fe20003800000 */
[----:B------:R-:W-:Y:S06]  /*11460*/  @P0 BAR.SYNC.DEFER_BLOCKING 0x5, 0x100 ;  /* 0x0144000000000b1d */ /* 0x000fec0000010000 */
[----:B------:R-:W3:Y:S04]  /*11470*/  @P0 LDS R0, [0x10100] ;  /* 0x01010000ff000984 */ /* 0x000ee80000000800 */
[----:B---3--:R3:W-:Y:S04]  /*11480*/  @P0 STL [R1+0x50], R0 ;  /* 0x0000500001000387 */ /* 0x0087e80000100800 */
[----:B------:R-:W-:Y:S06]  /*11490*/  @P0 BAR.ARV 0x4, 0x100 ;  /* 0x0104000000000b1d */ /* 0x000fec0000002000 */
[----:B------:R-:W-:Y:S05]  /*114a0*/  @P0 BRA `(.L_x_516) ;  /* 0x0000007000000947 */ /* 0x000fea0003800000 */
[----:B------:R-:W-:Y:S05]  /*114b0*/  BRA.DIV ~URZ, `(.L_x_517) ;  /* 0x000030a27f007947 */ /* 0x000fea000b800000 */
[----:B------:R4:W3:Y:S02]  /*114c0*/  SHFL.IDX PT, R29, R44, RZ, 0x1f ;  /* 0x00001fff2c1d7589 */ /* 0x0008e400000e0000 */
.L_x_542:
[----:B------:R-:W-:Y:S01]  /*114d0*/  WARPSYNC 0xffffffff ;  /* 0xffffffff00007948 */ /* 0x000fe20003800000 */
[----:B------:R-:W-:Y:S06]  /*114e0*/  BAR.SYNC.DEFER_BLOCKING 0x4, 0x100 ;  /* 0x0104000000007b1d */ /* 0x000fec0000010000 */
[----:B---3--:R3:W-:Y:S04]  /*114f0*/  STL [R1+0x50], R29 ;  /* 0x0000501d01007387 */ /* 0x0087e80000100800 */
[----:B------:R3:W-:Y:S04]  /*11500*/  @!P4 STS [0x10100], R44 ;  /* 0x0101002cff00c388 */ /* 0x0007e80000000800 */
[----:B------:R-:W-:Y:S06]  /*11510*/  BAR.ARV 0x5, 0x100 ;  /* 0x0144000000007b1d */ /* 0x000fec0000002000 */
.L_x_516:
[----:B---3--:R-:W3:Y:S02]  /*11520*/  LDL R0, [R1+0x50] ;  /* 0x0000500001007983 */ /* 0x008ee40000100800 */
[----:B---3--:R-:W-:-:S13]  /*11530*/  ISETP.GE.AND P0, PT, R0, c[0x0][0x538], PT ;  /* 0x00014e0000007a0c */ /* 0x008fda0003f06270 */
[----:B-12-4-:R-:W-:Y:S01]  /*11540*/  @P0 CALL.REL.NOINC `(.L_x_518) ;  /* 0x0000001000000944 */ /* 0x016fe20003c00000 */
[----:B------:R-:W-:Y:S05]  /*11550*/  BRA `(.L_x_519) ;  /* 0xfffef33000007947 */ /* 0x000fea000383ffff */
.L_x_518:
[----:B------:R-:W-:Y:S05]  /*11560*/  EXIT ;  /* 0x000000000000794d */ /* 0x000fea0003800000 */
.L_x_464:
[----:B------:R-:W-:Y:S01]  /*11570*/  IMAD.MOV.U32 R36, RZ, RZ, R0 ;  /* 0x000000ffff247224 */ /* 0x000fe200078e0000 */
[----:B------:R-:W-:Y:S01]  /*11580*/  MOV R3, RZ ;  /* 0x000000ff00037202 */ /* 0x000fe20000000f00 */
[----:B------:R-:W-:Y:S01]  /*11590*/  IMAD.MOV.U32 R29, RZ, RZ, 0x181f ;  /* 0x0000181fff1d7424 */ /* 0x000fe200078e00ff */
[----:B------:R-:W-:Y:S02]  /*115a0*/  MOV R2, 0x115c0 ;  /* 0x000115c000027802 */ /* 0x000fe40000000f00 */
[----:B------:R-:W-:Y:S05]  /*115b0*/  CALL.REL.NOINC `($__internal_1_$__cuda_sm70_shflsync_idx_p) ;  /* 0x0000306000007944 */ /* 0x000fea0003c00000 */
[----:B------:R-:W-:Y:S01]  /*115c0*/  MOV R5, R29 ;  /* 0x0000001d00057202 */ /* 0x000fe20000000f00 */
[----:B------:R-:W-:Y:S05]  /*115d0*/  BRA `(.L_x_520) ;  /* 0xffff215000007947 */ /* 0x000fea000383ffff */
.L_x_465:
[----:B------:R-:W-:Y:S01]  /*115e0*/  IMAD.MOV.U32 R36, RZ, RZ, R4 ;  /* 0x000000ffff247224 */ /* 0x000fe200078e0004 */
[----:B------:R-:W-:Y:S01]  /*115f0*/  MOV R3, RZ ;  /* 0x000000ff00037202 */ /* 0x000fe20000000f00 */
[----:B------:R-:W-:Y:S01]  /*11600*/  IMAD.MOV.U32 R29, RZ, RZ, 0x181f ;  /* 0x0000181fff1d7424 */ /* 0x000fe200078e00ff */
[----:B------:R-:W-:Y:S02]  /*11610*/  MOV R2, 0x11630 ;  /* 0x0001163000027802 */ /* 0x000fe40000000f00 */
[----:B-12---:R-:W-:Y:S05]  /*11620*/  CALL.REL.NOINC `($__internal_1_$__cuda_sm70_shflsync_idx_p) ;  /* 0x00002ff000007944 */ /* 0x006fea0003c00000 */
[----:B------:R-:W-:Y:S01]  /*11630*/  ISETP.GE.AND P2, PT, R228, c[0x0][0x1d4], PT ;  /* 0x00007500e4007a0c */ /* 0x000fe20003f46270 */
[----:B------:R-:W-:Y:S01]  /*11640*/  IMAD.MOV.U32 R36, RZ, RZ, R0 ;  /* 0x000000ffff247224 */ /* 0x000fe200078e0000 */
[----:B------:R-:W-:Y:S02]  /*11650*/  ISETP.GE.AND P0, PT, R241, c[0x0][0x1d4], PT ;  /* 0x00007500f1007a0c */ /* 0x000fe40003f06270 */
[----:B------:R-:W-:-:S02]  /*11660*/  IADD3 R6, P6, R29, R128, RZ ;  /* 0x000000801d067210 */ /* 0x000fc40007fde0ff */
[----:B------:R-:W-:Y:S01]  /*11670*/  IADD3 R2, P5, R29, R129, RZ ;  /* 0x000000811d027210 */ /* 0x000fe20007fbe0ff */
[----:B------:R-:W-:Y:S02]  /*11680*/  IMAD.MOV.U32 R29, RZ, RZ, 0x181f ;  /* 0x0000181fff1d7424 */ /* 0x000fe400078e00ff */
[C---:B------:R-:W-:Y:S02]  /*11690*/  IMAD.X R7, R5.reuse, 0x1, R68, P6 ;  /* 0x0000000105077824 */ /* 0x040fe400030e0644 */
[----:B------:R-:W-:Y:S01]  /*116a0*/  IMAD.X R3, R5, 0x1, R69, P5 ;  /* 0x0000000105037824 */ /* 0x000fe200028e0645 */
[----:B------:R-:W-:Y:S02]  /*116b0*/  SEL R5, RZ, 0x10, P0 ;  /* 0x00000010ff057807 */ /* 0x000fe40000000000 */
[----:B------:R-:W-:Y:S01]  /*116c0*/  @!PT LDS RZ, [RZ] ;  /* 0x00000000fffff984 */ /* 0x000fe20000000800 */
[----:B------:R-:W-:Y:S01]  /*116d0*/  @!PT LDS RZ, [RZ] ;  /* 0x00000000fffff984 */ /* 0x000fe20000000800 */
[----:B------:R-:W-:Y:S01]  /*116e0*/  @!PT LDS RZ, [RZ] ;  /* 0x00000000fffff984 */ /* 0x000fe20000000800 */
[----:B------:R1:W-:Y:S04]  /*116f0*/  LDGSTS.E.BYPASS.LTC128B.128 [R219+0x8100], [R6.64], !P2 ;  /* 0x0810000006db7fae */ /* 0x0003e8000d101d46 */
[----:B------:R2:W-:Y:S01]  /*11700*/  LDGSTS.E.BYPASS.LTC128B.128 [R219+0xc100], [R2.64], !P0 ;  /* 0x0c10000002db7fae */ /* 0x0005e2000c101d46 */
[----:B-1----:R-:W-:Y:S01]  /*11710*/  SEL R6, RZ, 0x10, P2 ;  /* 0x00000010ff067807 */ /* 0x002fe20001000000 */
[----:B--2---:R-:W-:Y:S01]  /*11720*/  IMAD.MOV.U32 R3, RZ, RZ, 0x1 ;  /* 0x00000001ff037424 */ /* 0x004fe200078e00ff */
[----:B------:R-:W-:-:S02]  /*11730*/  MOV R2, 0x11750 ;  /* 0x0001175000027802 */ /* 0x000fc40000000f00 */
[----:B------:R-:W-:Y:S05]  /*11740*/  CALL.REL.NOINC `($__internal_1_$__cuda_sm70_shflsync_idx_p) ;  /* 0x00002ed000007944 */ /* 0x000fea0003c00000 */
[----:B------:R-:W-:Y:S01]  /*11750*/  IMAD.MOV.U32 R7, RZ, RZ, R29 ;  /* 0x000000ffff077224 */ /* 0x000fe200078e001d */
[----:B------:R-:W-:Y:S01]  /*11760*/  MOV R3, 0x1 ;  /* 0x0000000100037802 */ /* 0x000fe20000000f00 */
[----:B------:R-:W-:Y:S01]  /*11770*/  IMAD.MOV.U32 R36, RZ, RZ, R4 ;  /* 0x000000ffff247224 */ /* 0x000fe200078e0004 */
[----:B------:R-:W-:-:S02]  /*11780*/  MOV R29, 0x181f ;  /* 0x0000181f001d7802 */ /* 0x000fc40000000f00 */
[----:B------:R-:W-:Y:S02]  /*11790*/  MOV R2, 0x117b0 ;  /* 0x000117b000027802 */ /* 0x000fe40000000f00 */
[----:B------:R-:W-:Y:S05]  /*117a0*/  CALL.REL.NOINC `($__internal_1_$__cuda_sm70_shflsync_idx_p) ;  /* 0x00002e7000007944 */ /* 0x000fea0003c00000 */
[----:B------:R-:W-:Y:S01]  /*117b0*/  IADD3 R8, -R6, 0x10, RZ ;  /* 0x0000001006087810 */ /* 0x000fe20007ffe1ff */
[----:B------:R-:W-:Y:S01]  /*117c0*/  IMAD.MOV.U32 R36, RZ, RZ, R0 ;  /* 0x000000ffff247224 */ /* 0x000fe200078e0000 */
[----:B------:R-:W-:Y:S02]  /*117d0*/  IADD3 R2, -R5, 0x10, RZ ;  /* 0x0000001005027810 */ /* 0x000fe40007ffe1ff */
[----:B------:R-:W-:Y:S02]  /*117e0*/  LOP3.LUT R8, R8, 0xf, RZ, 0xc0, !PT ;  /* 0x0000000f08087812 */ /* 0x000fe400078ec0ff */
[----:B------:R-:W-:Y:S02]  /*117f0*/  ISETP.NE.U32.AND P6, PT, R6, RZ, PT ;  /* 0x000000ff0600720c */ /* 0x000fe40003fc5070 */
[----:B------:R-:W-:Y:S02]  /*11800*/  IADD3 R8, P2, P0, R8, R29, R128 ;  /* 0x0000001d08087210 */ /* 0x000fe4000785e080 */
[----:B------:R-:W-:-:S02]  /*11810*/  LOP3.LUT R2, R2, 0xf, RZ, 0xc0, !PT ;  /* 0x0000000f02027812 */ /* 0x000fc400078ec0ff */
[----:B------:R-:W-:Y:S02]  /*11820*/  ISETP.NE.U32.AND P5, PT, R5, RZ, PT ;  /* 0x000000ff0500720c */ /* 0x000fe40003fa5070 */
[----:B------:R-:W-:Y:S02]  /*11830*/  IADD3.X R9, RZ, R7, R68, P2, P0 ;  /* 0x00000007ff097210 */ /* 0x000fe400017e0444 */
[----:B------:R-:W-:Y:S01]  /*11840*/  IADD3 R2, P2, P0, R2, R29, R129 ;  /* 0x0000001d02027210 */ /* 0x000fe2000785e081 */
[----:B------:R-:W-:Y:S02]  /*11850*/  IMAD.MOV.U32 R29, RZ, RZ, 0x181f ;  /* 0x0000181fff1d7424 */ /* 0x000fe400078e00ff */
[----:B------:R-:W-:Y:S01]  /*11860*/  @!PT LDS RZ, [RZ] ;  /* 0x00000000fffff984 */ /* 0x000fe20000000800 */
[----:B------:R-:W-:Y:S01]  /*11870*/  @!PT LDS RZ, [RZ] ;  /* 0x00000000fffff984 */ /* 0x000fe20000000800 */
[----:B------:R-:W-:Y:S01]  /*11880*/  @!PT LDS RZ, [RZ] ;  /* 0x00000000fffff984 */ /* 0x000fe20000000800 */
[----:B------:R1:W-:Y:S01]  /*11890*/  LDGSTS.E.BYPASS.LTC128B.128.ZFILL [R219+0x9100], [R8.64], P6 ;  /* 0x0910000008db7fae */ /* 0x0003e2000b141d46 */
[----:B------:R-:W-:-:S05]  /*118a0*/  IADD3.X R3, RZ, R7, R69, P2, P0 ;  /* 0x00000007ff037210 */ /* 0x000fca00017e0445 */
[----:B------:R2:W-:Y:S02]  /*118b0*/  LDGSTS.E.BYPASS.LTC128B.128.ZFILL [R219+0xd100], [R2.64], P5 ;  /* 0x0d10000002db7fae */ /* 0x0005e4000a941d46 */
[----:B--2---:R-:W-:Y:S01]  /*118c0*/  IMAD.MOV.U32 R3, RZ, RZ, 0x2 ;  /* 0x00000002ff037424 */ /* 0x004fe200078e00ff */
[----:B------:R-:W-:Y:S02]  /*118d0*/  MOV R2, 0x118f0 ;  /* 0x000118f000027802 */ /* 0x000fe40000000f00 */
[----:B-1----:R-:W-:Y:S05]  /*118e0*/  CALL.REL.NOINC `($__internal_1_$__cuda_sm70_shflsync_idx_p) ;  /* 0x00002d3000007944 */ /* 0x002fea0003c00000 */
[----:B------:R-:W-:Y:S01]  /*118f0*/  IMAD.MOV.U32 R7, RZ, RZ, R29 ;  /* 0x000000ffff077224 */ /* 0x000fe200078e001d */
[----:B------:R-:W-:Y:S01]  /*11900*/  MOV R3, 0x2 ;  /* 0x0000000200037802 */ /* 0x000fe20000000f00 */
[----:B------:R-:W-:Y:S01]  /*11910*/  IMAD.MOV.U32 R36, RZ, RZ, R4 ;  /* 0x000000ffff247224 */ /* 0x000fe200078e0004 */
[----:B------:R-:W-:Y:S02]  /*11920*/  MOV R29, 0x181f ;  /* 0x0000181f001d7802 */ /* 0x000fe40000000f00 */
[----:B------:R-:W-:Y:S02]  /*11930*/  MOV R2, 0x11950 ;  /* 0x0001195000027802 */ /* 0x000fe40000000f00 */
[----:B------:R-:W-:Y:S05]  /*11940*/  CALL.REL.NOINC `($__internal_1_$__cuda_sm70_shflsync_idx_p) ;  /* 0x00002cd000007944 */ /* 0x000fea0003c00000 */
[----:B------:R-:W-:Y:S01]  /*11950*/  IADD3 R8, -R6, 0x10, RZ ;  /* 0x0000001006087810 */ /* 0x000fe20007ffe1ff */
[----:B------:R-:W-:Y:S01]  /*11960*/  IMAD.MOV.U32 R36, RZ, RZ, R0 ;  /* 0x000000ffff247224 */ /* 0x000fe200078e0000 */
[----:B------:R-:W-:-:S02]  /*11970*/  IADD3 R2, -R5, 0x10, RZ ;  /* 0x0000001005027810 */ /* 0x000fc40007ffe1ff */
[----:B------:R-:W-:Y:S02]  /*11980*/  LOP3.LUT R8, R8, 0xf, RZ, 0xc0, !PT ;  /* 0x0000000f08087812 */ /* 0x000fe400078ec0ff */
[----:B------:R-:W-:Y:S02]  /*11990*/  ISETP.NE.U32.AND P6, PT, R6, RZ, PT ;  /* 0x000000ff0600720c */ /* 0x000fe40003fc5070 */
[----:B------:R-:W-:Y:S02]  /*119a0*/  IADD3 R8, P2, P0, R8, R29, R128 ;  /* 0x0000001d08087210 */ /* 0x000fe4000785e080 */
[----:B------:R-:W-:Y:S02]  /*119b0*/  LOP3.LUT R2, R2, 0xf, RZ, 0xc0, !PT ;  /* 0x0000000f02027812 */ /* 0x000fe400078ec0ff */
[----:B------:R-:W-:Y:S02]  /*119c0*/  ISETP.NE.U32.AND P5, PT, R5, RZ, PT ;  /* 0x000000ff0500720c */ /* 0x000fe40003fa5070 */
[----:B------:R-:W-:-:S02]  /*119d0*/  IADD3.X R9, RZ, R7, R68, P2, P0 ;  /* 0x00000007ff097210 */ /* 0x000fc400017e0444 */
        /* <DEDUP_REMOVED lines=17> */
[----:B------:R-:W-:Y:S01]  /*11af0*/  MOV R4, R29 ;  /* 0x0000001d00047202 */ /* 0x000fe20000000f00 */
[----:B------:R-:W-:Y:S05]  /*11b00*/  BRA `(.L_x_521) ;  /* 0xffff1e0000007947 */ /* 0x000fea000383ffff */
.L_x_466:
[----:B------:R-:W-:Y:S01]  /*11b10*/  IMAD.MOV.U32 R3, RZ, RZ, RZ ;  /* 0x000000ffff037224 */ /* 0x000fe200078e00ff */
[----:B------:R-:W-:-:S02]  /*11b20*/  MOV R29, 0x1c1f ;  /* 0x00001c1f001d7802 */ /* 0x000fc40000000f00 */
[----:B------:R-:W-:Y:S02]  /*11b30*/  MOV R2, 0x11b50 ;  /* 0x00011b5000027802 */ /* 0x000fe40000000f00 */
[----:B------:R-:W-:Y:S05]  /*11b40*/  CALL.REL.NOINC `($__internal_1_$__cuda_sm70_shflsync_idx_p) ;  /* 0x00002ad000007944 */ /* 0x000fea0003c00000 */
[----:B------:R-:W-:Y:S05]  /*11b50*/  BRA `(.L_x_522) ;  /* 0xffff1fa000007947 */ /* 0x000fea000383ffff */
.L_x_467:
[----:B------:R-:W-:Y:S01]  /*11b60*/  IMAD.MOV.U32 R3, RZ, RZ, 0x1 ;  /* 0x00000001ff037424 */ /* 0x000fe200078e00ff */
[----:B------:R-:W-:Y:S02]  /*11b70*/  MOV R29, 0x1c1f ;  /* 0x00001c1f001d7802 */ /* 0x000fe40000000f00 */
[----:B------:R-:W-:Y:S02]  /*11b80*/  MOV R2, 0x11ba0 ;  /* 0x00011ba000027802 */ /* 0x000fe40000000f00 */
[----:B-1----:R-:W-:Y:S05]  /*11b90*/  CALL.REL.NOINC `($__internal_1_$__cuda_sm70_shflsync_idx_p) ;  /* 0x00002a8000007944 */ /* 0x002fea0003c00000 */
[----:B------:R-:W-:Y:S01]  /*11ba0*/  IMAD.IADD R0, R4, 0x1, R29 ;  /* 0x0000000104007824 */ /* 0x000fe200078e021d */
[----:B------:R-:W-:-:S04]  /*11bb0*/  FMNMX.FTZ R2, R7, R10, !PT ;  /* 0x0000000a07027209 */ /* 0x000fc80007810000 */
[----:B------:R-:W-:Y:S02]  /*11bc0*/  IMNMX R0, R5, R0, PT ;  /* 0x0000000005007217 */ /* 0x000fe40003800200 */
[----:B------:R-:W-:Y:S02]  /*11bd0*/  FMNMX.FTZ R2, R11, R2, !PT ;  /* 0x000000020b027209 */ /* 0x000fe40007810000 */
[C---:B------:R-:W-:Y:S02]  /*11be0*/  ISETP.GT.AND P5, PT, R0.reuse, RZ, PT ;  /* 0x000000ff0000720c */ /* 0x040fe40003fa4270 */
[C---:B------:R-:W-:Y:S02]  /*11bf0*/  ISETP.GT.AND P2, PT, R0.reuse, 0x1, PT ;  /* 0x000000010000780c */ /* 0x040fe40003f44270 */
[----:B------:R-:W-:Y:S02]  /*11c00*/  ISETP.GT.AND P0, PT, R0, 0x8, PT ;  /* 0x000000080000780c */ /* 0x000fe40003f04270 */
[----:B------:R-:W-:-:S02]  /*11c10*/  FSEL R5, R126, -INF , P5 ;  /* 0xff8000007e057808 */ /* 0x000fc40002800000 */
[----:B------:R-:W-:Y:S02]  /*11c20*/  FSEL R6, R125, -INF , P2 ;  /* 0xff8000007d067808 */ /* 0x000fe40001000000 */
        /* <DEDUP_REMOVED lines=112> */
[----:B------:R-:W-:Y:S01]  /*12330*/  ISETP.GT.AND P2, PT, R0, 0x79, PT ;  /* 0x000000790000780c */ /* 0x000fe20003f44270 */
[----:B------:R-:W-:Y:S01]  /*12340*/  IMAD.MOV.U32 R0, RZ, RZ, 0x2 ;  /* 0x00000002ff007424 */ /* 0x000fe200078e00ff */
[----:B------:R-:W-:-:S02]  /*12350*/  FSEL R175, R19, -INF , P0 ;  /* 0xff80000013af7808 */ /* 0x000fc40000000000 */
[----:B------:R-:W-:Y:S02]  /*12360*/  FMNMX.FTZ R8, R173, R8, !PT ;  /* 0x00000008ad087209 */ /* 0x000fe40007810000 */
[----:B------:R-:W-:Y:S02]  /*12370*/  FMNMX.FTZ R68, R203, R68, !PT ;  /* 0x00000044cb447209 */ /* 0x000fe40007810000 */
[----:B------:R-:W-:Y:S02]  /*12380*/  FSEL R174, R18, -INF , P2 ;  /* 0xff80000012ae7808 */ /* 0x000fe40001000000 */
[----:B------:R-:W-:Y:S01]  /*12390*/  FMNMX.FTZ R8, R175, R8, !PT ;  /* 0x00000008af087209 */ /* 0x000fe20007810000 */
[----:B------:R-:W-:Y:S01]  /*123a0*/  IMAD.MOV.U32 R4, RZ, RZ, R68 ;  /* 0x000000ffff047224 */ /* 0x000fe200078e0044 */
[----:B------:R-:W-:Y:S02]  /*123b0*/  MOV R2, 0x123e0 ;  /* 0x000123e000027802 */ /* 0x000fe40000000f00 */
[----:B------:R-:W-:-:S02]  /*123c0*/  FMNMX.FTZ R8, R174, R8, !PT ;  /* 0x00000008ae087209 */ /* 0x000fc40007810000 */
[----:B------:R-:W-:Y:S05]  /*123d0*/  CALL.REL.NOINC `($__internal_0_$__cuda_sm70_shflsync_bfly_p) ;  /* 0x000021e000007944 */ /* 0x000fea0003c00000 */
[----:B------:R-:W-:Y:S01]  /*123e0*/  FMNMX.FTZ R68, R68, R0, !PT ;  /* 0x0000000044447209 */ /* 0x000fe20007810000 */
[----:B------:R-:W-:Y:S01]  /*123f0*/  IMAD.MOV.U32 R0, RZ, RZ, 0x1 ;  /* 0x00000001ff007424 */ /* 0x000fe200078e00ff */
[----:B------:R-:W-:-:S03]  /*12400*/  MOV R2, 0x12430 ;  /* 0x0001243000027802 */ /* 0x000fc60000000f00 */
[----:B------:R-:W-:Y:S02]  /*12410*/  IMAD.MOV.U32 R4, RZ, RZ, R68 ;  /* 0x000000ffff047224 */ /* 0x000fe400078e0044 */
[----:B------:R-:W-:Y:S05]  /*12420*/  CALL.REL.NOINC `($__internal_0_$__cuda_sm70_shflsync_bfly_p) ;  /* 0x0000219000007944 */ /* 0x000fea0003c00000 */
[----:B------:R-:W-:Y:S01]  /*12430*/  FMNMX.FTZ R68, R68, R0, !PT ;  /* 0x0000000044447209 */ /* 0x000fe20007810000 */
[----:B------:R-:W-:Y:S01]  /*12440*/  IMAD.MOV.U32 R4, RZ, RZ, R8 ;  /* 0x000000ffff047224 */ /* 0x000fe200078e0008 */
[----:B------:R-:W-:Y:S01]  /*12450*/  MOV R2, 0x12480 ;  /* 0x0001248000027802 */ /* 0x000fe20000000f00 */
[----:B------:R-:W-:Y:S02]  /*12460*/  IMAD.MOV.U32 R0, RZ, RZ, 0x2 ;  /* 0x00000002ff007424 */ /* 0x000fe400078e00ff */
[----:B------:R-:W-:Y:S05]  /*12470*/  CALL.REL.NOINC `($__internal_0_$__cuda_sm70_shflsync_bfly_p) ;  /* 0x0000214000007944 */ /* 0x000fea0003c00000 */
[----:B------:R-:W-:Y:S01]  /*12480*/  FMNMX.FTZ R8, R8, R0, !PT ;  /* 0x0000000008087209 */ /* 0x000fe20007810000 */
[----:B------:R-:W-:Y:S01]  /*12490*/  IMAD.MOV.U32 R0, RZ, RZ, 0x1 ;  /* 0x00000001ff007424 */ /* 0x000fe200078e00ff */
[----:B------:R-:W-:-:S03]  /*124a0*/  MOV R2, 0x124d0 ;  /* 0x000124d000027802 */ /* 0x000fc60000000f00 */
[----:B------:R-:W-:Y:S02]  /*124b0*/  IMAD.MOV.U32 R4, RZ, RZ, R8 ;  /* 0x000000ffff047224 */ /* 0x000fe400078e0008 */
[----:B------:R-:W-:Y:S05]  /*124c0*/  CALL.REL.NOINC `($__internal_0_$__cuda_sm70_shflsync_bfly_p) ;  /* 0x000020f000007944 */ /* 0x000fea0003c00000 */
[----:B------:R-:W-:Y:S01]  /*124d0*/  MOV R3, R0 ;  /* 0x0000000000037202 */ /* 0x000fe20000000f00 */
[----:B------:R-:W-:Y:S05]  /*124e0*/  BRA `(.L_x_523) ;  /* 0xffff22c000007947 */ /* 0x000fea000383ffff */
.L_x_471:
[----:B------:R-:W-:Y:S01]  /*124f0*/  MOV R3, RZ ;  /* 0x000000ff00037202 */ /* 0x000fe20000000f00 */
[----:B------:R-:W-:Y:S01]  /*12500*/  IMAD.MOV.U32 R36, RZ, RZ, R0 ;  /* 0x000000ffff247224 */ /* 0x000fe200078e0000 */
[----:B------:R-:W-:Y:S01]  /*12510*/  MOV R2, 0x12540 ;  /* 0x0001254000027802 */ /* 0x000fe20000000f00 */
[----:B------:R-:W-:Y:S02]  /*12520*/  IMAD.MOV.U32 R29, RZ, RZ, 0x181f ;  /* 0x0000181fff1d7424 */ /* 0x000fe400078e00ff */
[----:B--2---:R-:W-:Y:S05]  /*12530*/  CALL.REL.NOINC `($__internal_1_$__cuda_sm70_shflsync_idx_p) ;  /* 0x000020e000007944 */ /* 0x004fea0003c00000 */
[----:B------:R-:W-:Y:S01]  /*12540*/  MOV R7, R29 ;  /* 0x0000001d00077202 */ /* 0x000fe20000000f00 */
[----:B------:R-:W-:-:S05]  /*12550*/  BRA `(.L_x_524) ;  /* 0xffff412000007947 */ /* 0x000fca000383ffff */
.L_x_472:
[----:B------:R-:W-:Y:S01]  /*12560*/  MOV R3, RZ ;  /* 0x000000ff00037202 */ /* 0x000fe20000000f00 */
[----:B------:R-:W-:Y:S01]  /*12570*/  IMAD.MOV.U32 R36, RZ, RZ, R4 ;  /* 0x000000ffff247224 */ /* 0x000fe200078e0004 */
[----:B------:R-:W-:Y:S01]  /*12580*/  MOV R2, 0x125b0 ;  /* 0x000125b000027802 */ /* 0x000fe20000000f00 */
[----:B------:R-:W-:Y:S02]  /*12590*/  IMAD.MOV.U32 R29, RZ, RZ, 0x181f ;  /* 0x0000181fff1d7424 */ /* 0x000fe400078e00ff */
[----:B-123--:R-:W-:Y:S05]  /*125a0*/  CALL.REL.NOINC `($__internal_1_$__cuda_sm70_shflsync_idx_p) ;  /* 0x0000207000007944 */ /* 0x00efea0003c00000 */
[----:B------:R-:W-:Y:S01]  /*125b0*/  ISETP.GE.AND P5, PT, R228, c[0x0][0x1d4], PT ;  /* 0x00007500e4007a0c */ /* 0x000fe20003fa6270 */
[----:B------:R-:W-:Y:S01]  /*125c0*/  IMAD.MOV.U32 R36, RZ, RZ, R0 ;  /* 0x000000ffff247224 */ /* 0x000fe200078e0000 */
[----:B------:R-:W-:Y:S02]  /*125d0*/  IADD3 R12, P2, R29, R28, RZ ;  /* 0x0000001c1d0c7210 */ /* 0x000fe40007f5e0ff */
[----:B------:R-:W-:Y:S03]  /*125e0*/  ISETP.GE.AND P0, PT, R241, c[0x0][0x1d4], PT ;  /* 0x00007500f1007a0c */ /* 0x000fe60003f06270 */
[----:B------:R-:W-:Y:S01]  /*125f0*/  IMAD.X R13, R7, 0x1, R5, P2 ;  /* 0x00000001070d7824 */ /* 0x000fe200010e0605 */
[----:B------:R-:W-:Y:S01]  /*12600*/  IADD3 R2, P2, R29, R30, RZ ;  /* 0x0000001e1d027210 */ /* 0x000fe20007f5e0ff */
[----:B------:R-:W-:Y:S04]  /*12610*/  IMAD.MOV.U32 R29, RZ, RZ, 0x181f ;  /* 0x0000181fff1d7424 */ /* 0x000fe800078e00ff */
[----:B------:R-:W-:Y:S01]  /*12620*/  @!PT LDS RZ, [RZ] ;  /* 0x00000000fffff984 */ /* 0x000fe20000000800 */
[----:B------:R-:W-:Y:S01]  /*12630*/  @!PT LDS RZ, [RZ] ;  /* 0x00000000fffff984 */ /* 0x000fe20000000800 */
[----:B------:R-:W-:Y:S01]  /*12640*/  @!PT LDS RZ, [RZ] ;  /* 0x00000000fffff984 */ /* 0x000fe20000000800 */
[----:B------:R1:W-:Y:S01]  /*12650*/  LDGSTS.E.BYPASS.LTC128B.128 [R219+0x100], [R12.64], !P5 ;  /* 0x001000000cdb7fae */ /* 0x0003e2000e901d46 */
[----:B------:R-:W-:Y:S01]  /*12660*/  IMAD.X R3, R7, 0x1, R6, P2 ;  /* 0x0000000107037824 */ /* 0x000fe200010e0606 */
[----:B------:R-:W-:Y:S04]  /*12670*/  SEL R7, RZ, 0x10, P0 ;  /* 0x00000010ff077807 */ /* 0x000fe80000000000 */
[----:B------:R2:W-:Y:S01]  /*12680*/  LDGSTS.E.BYPASS.LTC128B.128 [R219+0x4100], [R2.64], !P0 ;  /* 0x0410000002db7fae */ /* 0x0005e2000c101d46 */
[----:B-1----:R-:W-:Y:S02]  /*12690*/  SEL R12, RZ, 0x10, P5 ;  /* 0x00000010ff0c7807 */ /* 0x002fe40002800000 */
[----:B--2---:R-:W-:Y:S01]  /*126a0*/  MOV R2, 0x126d0 ;  /* 0x000126d000027802 */ /* 0x004fe20000000f00 */
[----:B------:R-:W-:Y:S02]  /*126b0*/  IMAD.MOV.U32 R3, RZ, RZ, 0x1 ;  /* 0x00000001ff037424 */ /* 0x000fe400078e00ff */
[----:B------:R-:W-:Y:S05]  /*126c0*/  CALL.REL.NOINC `($__internal_1_$__cuda_sm70_shflsync_idx_p) ;  /* 0x00001f5000007944 */ /* 0x000fea0003c00000 */
[----:B------:R-:W-:Y:S01]  /*126d0*/  MOV R3, 0x1 ;  /* 0x0000000100037802 */ /* 0x000fe20000000f00 */
[----:B------:R-:W-:Y:S01]  /*126e0*/  IMAD.MOV.U32 R13, RZ, RZ, R29 ;  /* 0x000000ffff0d7224 */ /* 0x000fe200078e001d */
[----:B------:R-:W-:Y:S01]  /*126f0*/  MOV R29, 0x181f ;  /* 0x0000181f001d7802 */ /* 0x000fe20000000f00 */
[----:B------:R-:W-:Y:S01]  /*12700*/  IMAD.MOV.U32 R36, RZ, RZ, R4 ;  /* 0x000000ffff247224 */ /* 0x000fe200078e0004 */
[----:B------:R-:W-:Y:S02]  /*12710*/  MOV R2, 0x12730 ;  /* 0x0001273000027802 */ /* 0x000fe40000000f00 */
[----:B------:R-:W-:Y:S05]  /*12720*/  CALL.REL.NOINC `($__internal_1_$__cuda_sm70_shflsync_idx_p) ;  /* 0x00001ef000007944 */ /* 0x000fea0003c00000 */
[C---:B------:R-:W-:Y:S01]  /*12730*/  IADD3 R2, -R12.reuse, 0x10, RZ ;  /* 0x000000100c027810 */ /* 0x040fe20007ffe1ff */
[----:B------:R-:W-:Y:S01]  /*12740*/  IMAD.MOV.U32 R36, RZ, RZ, R0 ;  /* 0x000000ffff247224 */ /* 0x000fe200078e0000 */
[----:B------:R-:W-:Y:S02]  /*12750*/  ISETP.NE.U32.AND P5, PT, R12, RZ, PT ;  /* 0x000000ff0c00720c */ /* 0x000fe40003fa5070 */
[----:B------:R-:W-:Y:S04]  /*12760*/  LOP3.LUT R2, R2, 0xf, RZ, 0xc0, !PT ;  /* 0x0000000f02027812 */ /* 0x000fe800078ec0ff */
[----:B------:R-:W-:Y:S04]  /*12770*/  IADD3 R2, P2, P0, R2, R29, R28 ;  /* 0x0000001d02027210 */ /* 0x000fe8000785e01c */
[----:B------:R-:W-:Y:S05]  /*12780*/  IADD3.X R3, RZ, R13, R5, P2, P0 ;  /* 0x0000000dff037210 */ /* 0x000fea00017e0405 */
[----:B------:R-:W-:Y:S01]  /*12790*/  @!PT LDS RZ, [RZ] ;  /* 0x00000000fffff984 */ /* 0x000fe20000000800 */
[----:B------:R-:W-:Y:S01]  /*127a0*/  @!PT LDS RZ, [RZ] ;  /* 0x00000000fffff984 */ /* 0x000fe20000000800 */
[----:B------:R-:W-:Y:S01]  /*127b0*/  @!PT LDS RZ, [RZ] ;  /* 0x00000000fffff984 */ /* 0x000fe20000000800 */
[----:B------:R1:W-:Y:S01]  /*127c0*/  LDGSTS.E.BYPASS.LTC128B.128.ZFILL [R219+0x1100], [R2.64], P5 ;  /* 0x0110000002db7fae */ /* 0x0003e2000a941d46 */
[C---:B------:R-:W-:Y:S02]  /*127d0*/  ISETP.NE.U32.AND P5, PT, R7.reuse, RZ, PT ;  /* 0x000000ff0700720c */ /* 0x040fe40003fa5070 */
[----:B-1----:R-:W-:Y:S04]  /*127e0*/  IADD3 R2, -R7, 0x10, RZ ;  /* 0x0000001007027810 */ /* 0x002fe80007ffe1ff */
[----:B------:R-:W-:Y:S04]  /*127f0*/  LOP3.LUT R2, R2, 0xf, RZ, 0xc0, !PT ;  /* 0x0000000f02027812 */ /* 0x000fe800078ec0ff */
[----:B------:R-:W-:Y:S01]  /*12800*/  IADD3 R2, P2, P0, R2, R29, R30 ;  /* 0x0000001d02027210 */ /* 0x000fe2000785e01e */
[----:B------:R-:W-:Y:S03]  /*12810*/  IMAD.MOV.U32 R29, RZ, RZ, 0x181f ;  /* 0x0000181fff1d7424 */ /* 0x000fe600078e00ff */
[----:B------:R-:W-:Y:S05]  /*12820*/  IADD3.X R3, RZ, R13, R6, P2, P0 ;  /* 0x0000000dff037210 */ /* 0x000fea00017e0406 */
[----:B------:R1:W-:Y:S02]  /*12830*/  LDGSTS.E.BYPASS.LTC128B.128.ZFILL [R219+0x5100], [R2.64], P5 ;  /* 0x0510000002db7fae */ /* 0x0003e4000a941d46 */
[----:B-1----:R-:W-:Y:S01]  /*12840*/  MOV R2, 0x12870 ;  /* 0x0001287000027802 */ /* 0x002fe20000000f00 */
[----:B------:R-:W-:Y:S03]  /*12850*/  IMAD.MOV.U32 R3, RZ, RZ, 0x2 ;  /* 0x00000002ff037424 */ /* 0x000fe600078e00ff */
        /* <DEDUP_REMOVED lines=33> */
[----:B------:R-:W-:Y:S01]  /*12a70*/  MOV R0, R29 ;  /* 0x0000001d00007202 */ /* 0x000fe20000000f00 */
[----:B------:R-:W-:-:S05]  /*12a80*/  BRA `(.L_x_525) ;  /* 0xffff3dd000007947 */ /* 0x000fca000383ffff */
.L_x_475:
[----:B------:R-:W-:Y:S01]  /*12a90*/  MOV R3, RZ ;  /* 0x000000ff00037202 */ /* 0x000fe20000000f00 */
[----:B------:R-:W-:Y:S01]  /*12aa0*/  IMAD.MOV.U32 R36, RZ, RZ, R0 ;  /* 0x000000ffff247224 */ /* 0x000fe200078e0000 */
[----:B------:R-:W-:Y:S01]  /*12ab0*/  MOV R2, 0x12ae0 ;  /* 0x00012ae000027802 */ /* 0x000fe20000000f00 */
[----:B------:R-:W-:Y:S02]  /*12ac0*/  IMAD.MOV.U32 R29, RZ, RZ, 0x181f ;  /* 0x0000181fff1d7424 */ /* 0x000fe400078e00ff */
[----:B-1----:R-:W-:Y:S05]  /*12ad0*/  CALL.REL.NOINC `($__internal_1_$__cuda_sm70_shflsync_idx_p) ;  /* 0x00001b4000007944 */ /* 0x002fea0003c00000 */
[----:B------:R-:W-:Y:S01]  /*12ae0*/  MOV R7, R29 ;  /* 0x0000001d00077202 */ /* 0x000fe20000000f00 */
[----:B------:R-:W-:-:S05]  /*12af0*/  BRA `(.L_x_526) ;  /* 0xffff545000007947 */ /* 0x000fca000383ffff */
.L_x_476:
        /* <DEDUP_REMOVED lines=83> */
.L_x_477:
[----:B------:R-:W-:Y:S01]  /*13030*/  MOV R3, RZ ;  /* 0x000000ff00037202 */ /* 0x000fe20000000f00 */
[----:B------:R-:W-:Y:S01]  /*13040*/  IMAD.MOV.U32 R36, RZ, RZ, R4 ;  /* 0x000000ffff247224 */ /* 0x000fe200078e0004 */
[----:B------:R-:W-:Y:S01]  /*13050*/  MOV R2, 0x13080 ;  /* 0x0001308000027802 */ /* 0x000fe20000000f00 */
[----:B------:R-:W-:Y:S02]  /*13060*/  IMAD.MOV.U32 R29, RZ, RZ, 0x1c1f ;  /* 0x00001c1fff1d7424 */ /* 0x000fe400078e00ff */
[----:B------:R-:W-:Y:S05]  /*13070*/  CALL.REL.NOINC `($__internal_1_$__cuda_sm70_shflsync_idx_p) ;  /* 0x000015a000007944 */ /* 0x000fea0003c00000 */
[----:B------:R-:W-:Y:S01]  /*13080*/  MOV R0, R29 ;  /* 0x0000001d00007202 */ /* 0x000fe20000000f00 */
[----:B------:R-:W-:-:S05]  /*13090*/  BRA `(.L_x_528) ;  /* 0xffff528000007947 */ /* 0x000fca000383ffff */
.L_x_478:
[----:B------:R-:W-:Y:S01]  /*130a0*/  MOV R3, 0x1 ;  /* 0x0000000100037802 */ /* 0x000fe20000000f00 */
[----:B------:R-:W-:Y:S01]  /*130b0*/  IMAD.MOV.U32 R36, RZ, RZ, R4 ;  /* 0x000000ffff247224 */ /* 0x000fe200078e0004 */
[----:B------:R-:W-:Y:S01]  /*130c0*/  MOV R2, 0x130f0 ;  /* 0x000130f000027802 */ /* 0x000fe20000000f00 */
[----:B------:R-:W-:Y:S02]  /*130d0*/  IMAD.MOV.U32 R29, RZ, RZ, 0x1c1f ;  /* 0x00001c1fff1d7424 */ /* 0x000fe400078e00ff */
[----:B-1----:R-:W-:Y:S05]  /*130e0*/  CALL.REL.NOINC `($__internal_1_$__cuda_sm70_shflsync_idx_p) ;  /* 0x0000153000007944 */ /* 0x002fea0003c00000 */
[----:B------:R-:W-:Y:S01]  /*130f0*/  FMNMX.FTZ R0, R6, R69, !PT ;  /* 0x0000004506007209 */ /* 0x000fe20007810000 */
[----:B------:R-:W-:Y:S03]  /*13100*/  IMAD.IADD R5, R5, 0x1, R29 ;  /* 0x0000000105057824 */ /* 0x000fe600078e021d */
[----:B------:R-:W-:Y:S02]  /*13110*/  FMNMX.FTZ R0, R8, R0, !PT ;  /* 0x0000000008007209 */ /* 0x000fe40007810000 */
[C---:B------:R-:W-:Y:S02]  /*13120*/  ISETP.GT.AND P6, PT, R5.reuse, RZ, PT ;  /* 0x000000ff0500720c */ /* 0x040fe40003fc4270 */
[----:B------:R-:W-:Y:S02]  /*13130*/  ISETP.GT.AND P5, PT, R5, 0x1, PT ;  /* 0x000000010500780c */ /* 0x000fe40003fa4270 */
[----:B------:R-:W-:Y:S02]  /*13140*/  FSEL R7, R169, -INF , P6 ;  /* 0xff800000a9077808 */ /* 0x000fe40003000000 */
        /* <DEDUP_REMOVED lines=107> */
[C---:B------:R-:W-:Y:S02]  /*13800*/  ISETP.GT.AND P2, PT, R5.reuse, 0x78, PT ;  /* 0x000000780500780c */ /* 0x040fe40003f44270 */
[----:B------:R-:W-:Y:S02]  /*13810*/  ISETP.GT.AND P0, PT, R5, 0x79, PT ;  /* 0x000000790500780c */ /* 0x000fe40003f04270 */
[----:B------:R-:W-:Y:S02]  /*13820*/  FMNMX.FTZ R0, R234, R0, !PT ;  /* 0x00000000ea007209 */ /* 0x000fe40007810000 */
[----:B------:R-:W-:Y:S02]  /*13830*/  FSEL R230, R62, -INF , P6 ;  /* 0xff8000003ee67808 */ /* 0x000fe40003000000 */
[----:B------:R-:W-:Y:S02]  /*13840*/  FMNMX.FTZ R5, R224, R2, !PT ;  /* 0x00000002e0057209 */ /* 0x000fe40007810000 */
[----:B------:R-:W-:Y:S01]  /*13850*/  FMNMX.FTZ R4, R238, R0, !PT ;  /* 0x00000000ee047209 */ /* 0x000fe20007810000 */
[----:B------:R-:W-:Y:S01]  /*13860*/  IMAD.MOV.U32 R0, RZ, RZ, 0x2 ;  /* 0x00000002ff007424 */ /* 0x000fe200078e00ff */
[----:B------:R-:W-:Y:S02]  /*13870*/  FSEL R229, R63, -INF , P5 ;  /* 0xff8000003fe57808 */ /* 0x000fe40002800000 */
[----:B------:R-:W-:Y:S02]  /*13880*/  FMNMX.FTZ R5, R230, R5, !PT ;  /* 0x00000005e6057209 */ /* 0x000fe40007810000 */
[----:B------:R-:W-:Y:S02]  /*13890*/  FMNMX.FTZ R4, R237, R4, !PT ;  /* 0x00000004ed047209 */ /* 0x000fe40007810000 */
[----:B------:R-:W-:Y:S02]  /*138a0*/  FSEL R227, R66, -INF , P2 ;  /* 0xff80000042e37808 */ /* 0x000fe40001000000 */
[----:B------:R-:W-:Y:S02]  /*138b0*/  FMNMX.FTZ R5, R229, R5, !PT ;  /* 0x00000005e5057209 */ /* 0x000fe40007810000 */
[----:B------:R-:W-:Y:S02]  /*138c0*/  FMNMX.FTZ R4, R236, R4, !PT ;  /* 0x00000004ec047209 */ /* 0x000fe40007810000 */
[----:B------:R-:W-:Y:S02]  /*138d0*/  FSEL R225, R67, -INF , P0 ;  /* 0xff80000043e17808 */ /* 0x000fe40000000000 */
[----:B------:R-:W-:Y:S02]  /*138e0*/  FMNMX.FTZ R5, R227, R5, !PT ;  /* 0x00000005e3057209 */ /* 0x000fe40007810000 */
[----:B------:R-:W-:Y:S02]  /*138f0*/  FMNMX.FTZ R4, R235, R4, !PT ;  /* 0x00000004eb047209 */ /* 0x000fe40007810000 */
[----:B------:R-:W-:Y:S02]  /*13900*/  FMNMX.FTZ R5, R225, R5, !PT ;  /* 0x00000005e1057209 */ /* 0x000fe40007810000 */
[----:B------:R-:W-:Y:S02]  /*13910*/  MOV R2, 0x13930 ;  /* 0x0001393000027802 */ /* 0x000fe40000000f00 */
[----:B------:R-:W-:Y:S05]  /*13920*/  CALL.REL.NOINC `($__internal_0_$__cuda_sm70_shflsync_bfly_p) ;  /* 0x00000c9000007944 */ /* 0x000fea0003c00000 */
[----:B------:R-:W-:Y:S01]  /*13930*/  FMNMX.FTZ R4, R4, R0, !PT ;  /* 0x0000000004047209 */ /* 0x000fe20007810000 */
[----:B------:R-:W-:Y:S01]  /*13940*/  IMAD.MOV.U32 R0, RZ, RZ, 0x1 ;  /* 0x00000001ff007424 */ /* 0x000fe200078e00ff */
[----:B------:R-:W-:Y:S02]  /*13950*/  MOV R2, 0x13970 ;  /* 0x0001397000027802 */ /* 0x000fe40000000f00 */
        /* <DEDUP_REMOVED lines=8> */
[----:B------:R-:W-:Y:S02]  /*139e0*/  MOV R2, 0x13a00 ;  /* 0x00013a0000027802 */ /* 0x000fe40000000f00 */
[----:B------:R-:W-:Y:S05]  /*139f0*/  CALL.REL.NOINC `($__internal_0_$__cuda_sm70_shflsync_bfly_p) ;  /* 0x00000bc000007944 */ /* 0x000fea0003c00000 */
[----:B------:R-:W-:-:S05]  /*13a00*/  BRA `(.L_x_529) ;  /* 0xffff55c000007947 */ /* 0x000fca000383ffff */
.L_x_481:
[----:B-1--4-:R-:W-:Y:S01]  /*13a10*/  MOV R29, 0x181f ;  /* 0x0000181f001d7802 */ /* 0x012fe20000000f00 */
[----:B------:R-:W-:Y:S01]  /*13a20*/  IMAD.MOV.U32 R3, RZ, RZ, RZ ;  /* 0x000000ffff037224 */ /* 0x000fe200078e00ff */
[----:B------:R-:W-:Y:S02]  /*13a30*/  MOV R2, 0x13a50 ;  /* 0x00013a5000027802 */ /* 0x000fe40000000f00 */
[----:B------:R-:W-:Y:S05]  /*13a40*/  CALL.REL.NOINC `($__internal_1_$__cuda_sm70_shflsync_idx_p) ;  /* 0x00000bd000007944 */ /* 0x000fea0003c00000 */
[----:B------:R-:W-:-:S05]  /*13a50*/  BRA `(.L_x_530) ;  /* 0xffff791000007947 */ /* 0x000fca000383ffff */
.L_x_484:
[----:B------:R-:W-:Y:S01]  /*13a60*/  MOV R3, RZ ;  /* 0x000000ff00037202 */ /* 0x000fe20000000f00 */
[----:B------:R-:W-:Y:S01]  /*13a70*/  IMAD.MOV.U32 R36, RZ, RZ, R0 ;  /* 0x000000ffff247224 */ /* 0x000fe200078e0000 */
[----:B------:R-:W-:Y:S01]  /*13a80*/  MOV R2, 0x13ab0 ;  /* 0x00013ab000027802 */ /* 0x000fe20000000f00 */
[----:B------:R-:W-:Y:S02]  /*13a90*/  IMAD.MOV.U32 R29, RZ, RZ, 0x181f ;  /* 0x0000181fff1d7424 */ /* 0x000fe400078e00ff */
[----:B-1----:R-:W-:Y:S05]  /*13aa0*/  CALL.REL.NOINC `($__internal_1_$__cuda_sm70_shflsync_idx_p) ;  /* 0x00000b7000007944 */ /* 0x002fea0003c00000 */
[----:B------:R-:W-:Y:S01]  /*13ab0*/  MOV R7, R29 ;  /* 0x0000001d00077202 */ /* 0x000fe20000000f00 */
[----:B------:R-:W-:-:S05]  /*13ac0*/  BRA `(.L_x_531) ;  /* 0xffff912000007947 */ /* 0x000fca000383ffff */
.L_x_485:
[----:B------:R-:W-:Y:S01]  /*13ad0*/  MOV R3, RZ ;  /* 0x000000ff00037202 */ /* 0x000fe20000000f00 */
[----:B------:R-:W-:Y:S01]  /*13ae0*/  IMAD.MOV.U32 R36, RZ, RZ, R4 ;  /* 0x000000ffff247224 */ /* 0x000fe200078e0004 */
[----:B------:R-:W-:Y:S01]  /*13af0*/  MOV R2, 0x13b20 ;  /* 0x00013b2000027802 */ /* 0x000fe20000000f00 */
[----:B------:R-:W-:Y:S02]  /*13b00*/  IMAD.MOV.U32 R29, RZ, RZ, 0x181f ;  /* 0x0000181fff1d7424 */ /* 0x000fe400078e00ff */
[----:B-123--:R-:W-:Y:S05]  /*13b10*/  CALL.REL.NOINC `($__internal_1_$__cuda_sm70_shflsync_idx_p) ;  /* 0x00000b0000007944 */ /* 0x00efea0003c00000 */
[C---:B------:R-:W-:Y:S01]  /*13b20*/  IADD3 R8, -R218.reuse, 0x10, RZ ;  /* 0x00000010da087810 */ /* 0x040fe20007ffe1ff */
[----:B------:R-:W-:Y:S01]  /*13b30*/  IMAD.MOV.U32 R36, RZ, RZ, R0 ;  /* 0x000000ffff247224 */ /* 0x000fe200078e0000 */
[----:B------:R-:W-:Y:S02]  /*13b40*/  ISETP.NE.U32.AND P0, PT, R218, RZ, PT ;  /* 0x000000ffda00720c */ /* 0x000fe40003f05070 */
[----:B------:R-:W-:Y:S04]  /*13b50*/  LOP3.LUT R8, R8, 0xf, RZ, 0xc0, !PT ;  /* 0x0000000f08087812 */ /* 0x000fe800078ec0ff */
[----:B------:R-:W-:Y:S04]  /*13b60*/  IADD3 R8, P5, P4, R8, R29, R17 ;  /* 0x0000001d08087210 */ /* 0x000fe80007cbe011 */
[----:B------:R-:W-:Y:S02]  /*13b70*/  IADD3.X R9, RZ, R7, R5, P5, P4 ;  /* 0x00000007ff097210 */ /* 0x000fe40002fe8405 */
[----:B------:R-:W-:Y:S01]  /*13b80*/  IADD3 R2, P4, R29, R18, RZ ;  /* 0x000000121d027210 */ /* 0x000fe20007f9e0ff */
[----:B------:R-:W-:Y:S02]  /*13b90*/  IMAD.MOV.U32 R29, RZ, RZ, 0x181f ;  /* 0x0000181fff1d7424 */ /* 0x000fe400078e00ff */
[----:B------:R-:W-:Y:S01]  /*13ba0*/  @!PT LDS RZ, [RZ] ;  /* 0x00000000fffff984 */ /* 0x000fe20000000800 */
[----:B------:R-:W-:Y:S01]  /*13bb0*/  @!PT LDS RZ, [RZ] ;  /* 0x00000000fffff984 */ /* 0x000fe20000000800 */
[----:B------:R-:W-:Y:S01]  /*13bc0*/  @!PT LDS RZ, [RZ] ;  /* 0x00000000fffff984 */ /* 0x000fe20000000800 */
[----:B------:R1:W-:Y:S02]  /*13bd0*/  LDGSTS.E.BYPASS.LTC128B.128.ZFILL [R219+0x8100], [R8.64], P0 ;  /* 0x0810000008db7fae */ /* 0x0003e40008141d46 */
[----:B------:R-:W-:Y:S05]  /*13be0*/  IMAD.X R3, R7, 0x1, R6, P4 ;  /* 0x0000000107037824 */ /* 0x000fea00020e0606 */
[----:B------:R2:W-:Y:S02]  /*13bf0*/  LDGSTS.E.BYPASS.LTC128B.128 [R219+0xc100], [R2.64], !P2 ;  /* 0x0c10000002db7fae */ /* 0x0005e4000d101d46 */
[----:B--2---:R-:W-:Y:S01]  /*13c00*/  MOV R2, 0x13c30 ;  /* 0x00013c3000027802 */ /* 0x004fe20000000f00 */
[----:B------:R-:W-:Y:S02]  /*13c10*/  IMAD.MOV.U32 R3, RZ, RZ, 0x1 ;  /* 0x00000001ff037424 */ /* 0x000fe400078e00ff */
[----:B-1----:R-:W-:Y:S05]  /*13c20*/  CALL.REL.NOINC `($__internal_1_$__cuda_sm70_shflsync_idx_p) ;  /* 0x000009f000007944 */ /* 0x002fea0003c00000 */
        /* <DEDUP_REMOVED lines=54> */
.L_x_486:
[----:B------:R-:W-:Y:S02]  /*13f90*/  MOV R0, 0x2 ;  /* 0x0000000200007802 */ /* 0x000fe40000000f00 */
        /* <DEDUP_REMOVED lines=16> */
.L_x_488:
[----:B------:R2:W5:Y:S01]  /*140a0*/  LDL R4, [R1+0x8] ;  /* 0x0000080001047983 */ /* 0x0005620000100800 */
[----:B-1----:R-:W-:-:S02]  /*140b0*/  MOV R0, 0x2 ;  /* 0x0000000200007802 */ /* 0x002fc40000000f00 */
[----:B------:R-:W-:Y:S02]  /*140c0*/  MOV R2, 0x140e0 ;  /* 0x000140e000027802 */ /* 0x000fe40000000f00 */
[----:B--2--5:R-:W-:Y:S05]  /*140d0*/  CALL.REL.NOINC `($__internal_0_$__cuda_sm70_shflsync_bfly_p) ;  /* 0x000004e000007944 */ /* 0x024fea0003c00000 */
[----:B------:R-:W-:Y:S01]  /*140e0*/  MOV R5, R0 ;  /* 0x0000000000057202 */ /* 0x000fe20000000f00 */
[----:B------:R-:W-:Y:S05]  /*140f0*/  BRA `(.L_x_534) ;  /* 0xffffb37000007947 */ /* 0x000fea000383ffff */
.L_x_489:
[----:B------:R-:W-:Y:S01]  /*14100*/  IMAD.MOV.U32 R4, RZ, RZ, R5 ;  /* 0x000000ffff047224 */ /* 0x000fe200078e0005 */
[----:B------:R-:W-:Y:S02]  /*14110*/  MOV R0, 0x1 ;  /* 0x0000000100007802 */ /* 0x000fe40000000f00 */
[----:B------:R-:W-:Y:S02]  /*14120*/  MOV R2, 0x14140 ;  /* 0x0001414000027802 */ /* 0x000fe40000000f00 */
[----:B------:R-:W-:Y:S05]  /*14130*/  CALL.REL.NOINC `($__internal_0_$__cuda_sm70_shflsync_bfly_p) ;  /* 0x0000048000007944 */ /* 0x000fea0003c00000 */
[----:B------:R1:W5:Y:S01]  /*14140*/  LDL R4, [R1+0xc] ;  /* 0x00000c0001047983 */ /* 0x0003620000100800 */
[----:B------:R-:W-:Y:S01]  /*14150*/  FADD.FTZ R5, R5, R0 ;  /* 0x0000000005057221 */ /* 0x000fe20000010000 */
[----:B------:R-:W-:Y:S02]  /*14160*/  MOV R0, 0x2 ;  /* 0x0000000200007802 */ /* 0x000fe40000000f00 */
[----:B------:R-:W-:Y:S02]  /*14170*/  MOV R2, 0x14190 ;  /* 0x0001419000027802 */ /* 0x000fe40000000f00 */
[----:B-1---5:R-:W-:Y:S05]  /*14180*/  CALL.REL.NOINC `($__internal_0_$__cuda_sm70_shflsync_bfly_p) ;  /* 0x0000043000007944 */ /* 0x022fea0003c00000 */
[----:B------:R-:W2:Y:S02]  /*14190*/  LDL.LU R2, [R1+0xc] ;  /* 0x00000c0001027983 */ /* 0x000ea40000300800 */
[----:B--2---:R-:W-:Y:S01]  /*141a0*/  FADD.FTZ R4, R2, R0 ;  /* 0x0000000002047221 */ /* 0x004fe20000010000 */
[----:B------:R-:W-:-:S02]  /*141b0*/  MOV R0, 0x1 ;  /* 0x0000000100007802 */ /* 0x000fc40000000f00 */
[----:B------:R-:W-:Y:S02]  /*141c0*/  MOV R2, 0x141e0 ;  /* 0x000141e000027802 */ /* 0x000fe40000000f00 */
[----:B------:R-:W-:Y:S05]  /*141d0*/  CALL.REL.NOINC `($__internal_0_$__cuda_sm70_shflsync_bfly_p) ;  /* 0x000003e000007944 */ /* 0x000fea0003c00000 */
[----:B------:R-:W-:Y:S01]  /*141e0*/  MOV R3, R0 ;  /* 0x0000000000037202 */ /* 0x000fe20000000f00 */
[----:B------:R-:W-:Y:S05]  /*141f0*/  BRA `(.L_x_535) ;  /* 0xffffb30000007947 */ /* 0x000fea000383ffff */
.L_x_504:
[----:B------:R-:W-:Y:S01]  /*14200*/  IMAD.MOV.U32 R36, RZ, RZ, R7 ;  /* 0x000000ffff247224 */ /* 0x000fe200078e0007 */
[----:B------:R-:W-:Y:S01]  /*14210*/  MOV R3, RZ ;  /* 0x000000ff00037202 */ /* 0x000fe20000000f00 */
[----:B------:R-:W-:Y:S01]  /*14220*/  IMAD.MOV.U32 R29, RZ, RZ, 0x181f ;  /* 0x0000181fff1d7424 */ /* 0x000fe200078e00ff */
[----:B------:R-:W-:Y:S02]  /*14230*/  MOV R2, 0x14250 ;  /* 0x0001425000027802 */ /* 0x000fe40000000f00 */
[----:B------:R-:W-:Y:S05]  /*14240*/  CALL.REL.NOINC `($__internal_1_$__cuda_sm70_shflsync_idx_p) ;  /* 0x000003d000007944 */ /* 0x000fea0003c00000 */
[----:B------:R-:W-:Y:S01]  /*14250*/  MOV R8, R29 ;  /* 0x0000001d00087202 */ /* 0x000fe20000000f00 */
[----:B------:R-:W-:Y:S05]  /*14260*/  BRA `(.L_x_536) ;  /* 0xffffcce000007947 */ /* 0x000fea000383ffff */
.L_x_505:
[----:B------:R-:W-:Y:S01]  /*14270*/  IMAD.MOV.U32 R36, RZ, RZ, R9 ;  /* 0x000000ffff247224 */ /* 0x000fe200078e0009 */
[----:B------:R-:W-:Y:S01]  /*14280*/  MOV R3, RZ ;  /* 0x000000ff00037202 */ /* 0x000fe20000000f00 */
[----:B------:R-:W-:Y:S01]  /*14290*/  IMAD.MOV.U32 R29, RZ, RZ, 0x181f ;  /* 0x0000181fff1d7424 */ /* 0x000fe200078e00ff */
[----:B------:R-:W-:Y:S02]  /*142a0*/  MOV R2, 0x142c0 ;  /* 0x000142c000027802 */ /* 0x000fe40000000f00 */
[----:B-12---:R-:W-:Y:S05]  /*142b0*/  CALL.REL.NOINC `($__internal_1_$__cuda_sm70_shflsync_idx_p) ;  /* 0x0000036000007944 */ /* 0x006fea0003c00000 */
[----:B------:R-:W-:Y:S01]  /*142c0*/  MOV R0, R29 ;  /* 0x0000001d00007202 */ /* 0x000fe20000000f00 */
[----:B------:R-:W-:Y:S05]  /*142d0*/  BRA `(.L_x_537) ;  /* 0xffffcc9000007947 */ /* 0x000fea000383ffff */
.L_x_508:
[----:B------:R-:W-:Y:S01]  /*142e0*/  IMAD.MOV.U32 R36, RZ, RZ, R7 ;  /* 0x000000ffff247224 */ /* 0x000fe200078e0007 */
[----:B-1----:R-:W-:Y:S01]  /*142f0*/  MOV R3, 0x1 ;  /* 0x0000000100037802 */ /* 0x002fe20000000f00 */
[----:B------:R-:W-:Y:S01]  /*14300*/  IMAD.MOV.U32 R29, RZ, RZ, 0x181f ;  /* 0x0000181fff1d7424 */ /* 0x000fe200078e00ff */
[----:B------:R-:W-:-:S02]  /*14310*/  MOV R2, 0x14330 ;  /* 0x0001433000027802 */ /* 0x000fc40000000f00 */
[----:B--234-:R-:W-:Y:S05]  /*14320*/  CALL.REL.NOINC `($__internal_1_$__cuda_sm70_shflsync_idx_p) ;  /* 0x000002f000007944 */ /* 0x01cfea0003c00000 */
[----:B------:R-:W-:Y:S01]  /*14330*/  IMAD.MOV.U32 R8, RZ, RZ, R29 ;  /* 0x000000ffff087224 */ /* 0x000fe200078e001d */
[----:B------:R-:W-:Y:S01]  /*14340*/  MOV R3, 0x1 ;  /* 0x0000000100037802 */ /* 0x000fe20000000f00 */
[----:B------:R-:W-:Y:S01]  /*14350*/  IMAD.MOV.U32 R36, RZ, RZ, R9 ;  /* 0x000000ffff247224 */ /* 0x000fe200078e0009 */
[----:B------:R-:W-:-:S02]  /*14360*/  MOV R29, 0x181f ;  /* 0x0000181f001d7802 */ /* 0x000fc40000000f00 */
[----:B------:R-:W-:Y:S02]  /*14370*/  MOV R2, 0x14390 ;  /* 0x0001439000027802 */ /* 0x000fe40000000f00 */
[----:B------:R-:W-:Y:S05]  /*14380*/  CALL.REL.NOINC `($__internal_1_$__cuda_sm70_shflsync_idx_p) ;  /* 0x0000029000007944 */ /* 0x000fea0003c00000 */
[----:B------:R-:W-:Y:S01]  /*14390*/  MOV R0, R29 ;  /* 0x0000001d00007202 */ /* 0x000fe20000000f00 */
[----:B------:R-:W-:Y:S05]  /*143a0*/  BRA `(.L_x_538) ;  /* 0xffffcd5000007947 */ /* 0x000fea000383ffff */
.L_x_511:
[----:B------:R-:W-:Y:S01]  /*143b0*/  IMAD.MOV.U32 R36, RZ, RZ, R7 ;  /* 0x000000ffff247224 */ /* 0x000fe200078e0007 */
[----:B-1----:R-:W-:Y:S01]  /*143c0*/  MOV R3, 0x2 ;  /* 0x0000000200037802 */ /* 0x002fe20000000f00 */
[----:B------:R-:W-:Y:S01]  /*143d0*/  IMAD.MOV.U32 R29, RZ, RZ, 0x181f ;  /* 0x0000181fff1d7424 */ /* 0x000fe200078e00ff */
[----:B------:R-:W-:Y:S02]  /*143e0*/  MOV R2, 0x14400 ;  /* 0x0001440000027802 */ /* 0x000fe40000000f00 */
[----:B--234-:R-:W-:Y:S05]  /*143f0*/  CALL.REL.NOINC `($__internal_1_$__cuda_sm70_shflsync_idx_p) ;  /* 0x0000022000007944 */ /* 0x01cfea0003c00000 */
[----:B------:R-:W-:Y:S01]  /*14400*/  MOV R8, R29 ;  /* 0x0000001d00087202 */ /* 0x000fe20000000f00 */
[----:B------:R-:W-:Y:S05]  /*14410*/  BRA `(.L_x_539) ;  /* 0xffffcdf000007947 */ /* 0x000fea000383ffff */
.L_x_512:
[----:B------:R-:W-:Y:S01]  /*14420*/  IMAD.MOV.U32 R36, RZ, RZ, R9 ;  /* 0x000000ffff247224 */ /* 0x000fe200078e0009 */
[----:B-1----:R-:W-:Y:S01]  /*14430*/  MOV R3, 0x2 ;  /* 0x0000000200037802 */ /* 0x002fe20000000f00 */
[----:B------:R-:W-:Y:S01]  /*14440*/  IMAD.MOV.U32 R29, RZ, RZ, 0x181f ;  /* 0x0000181fff1d7424 */ /* 0x000fe200078e00ff */
[----:B------:R-:W-:Y:S02]  /*14450*/  MOV R2, 0x14470 ;  /* 0x0001447000027802 */ /* 0x000fe40000000f00 */
[----:B--234-:R-:W-:Y:S05]  /*14460*/  CALL.REL.NOINC `($__internal_1_$__cuda_sm70_shflsync_idx_p) ;  /* 0x000001b000007944 */ /* 0x01cfea0003c00000 */
[----:B------:R-:W-:Y:S01]  /*14470*/  MOV R0, R29 ;  /* 0x0000001d00007202 */ /* 0x000fe20000000f00 */
[----:B------:R-:W-:Y:S05]  /*14480*/  BRA `(.L_x_540) ;  /* 0xffffcda000007947 */ /* 0x000fea000383ffff */
.L_x_515:
        /* <DEDUP_REMOVED lines=13> */
.L_x_517:
[----:B-1----:R-:W-:Y:S01]  /*14560*/  IMAD.MOV.U32 R36, RZ, RZ, R44 ;  /* 0x000000ffff247224 */ /* 0x002fe200078e002c */
[----:B------:R-:W-:Y:S01]  /*14570*/  MOV R3, RZ ;  /* 0x000000ff00037202 */ /* 0x000fe20000000f00 */
[----:B------:R-:W-:Y:S01]  /*14580*/  IMAD.MOV.U32 R29, RZ, RZ, 0x1f ;  /* 0x0000001fff1d7424 */ /* 0x000fe200078e00ff */
[----:B------:R-:W-:Y:S02]  /*14590*/  MOV R2, 0x145b0 ;  /* 0x000145b000027802 */ /* 0x000fe40000000f00 */
[----:B--23--:R-:W-:Y:S05]  /*145a0*/  CALL.REL.NOINC `($__internal_1_$__cuda_sm70_shflsync_idx_p) ;  /* 0x0000007000007944 */ /* 0x00cfea0003c00000 */
[----:B------:R-:W-:Y:S05]  /*145b0*/  BRA `(.L_x_542) ;  /* 0xffffcf1000007947 */ /* 0x000fea000383ffff */
        .weak           $__internal_0_$__cuda_sm70_shflsync_bfly_p
        .type           $__internal_0_$__cuda_sm70_shflsync_bfly_p,@function
        .size           $__internal_0_$__cuda_sm70_shflsync_bfly_p,($__internal_1_$__cuda_sm70_shflsync_idx_p - $__internal_0_$__cuda_sm70_shflsync_bfly_p)
$__internal_0_$__cuda_sm70_shflsync_bfly_p:
[----:B------:R-:W-:Y:S02]  /*145c0*/  MOV R14, 0xffffffff ;  /* 0xffffffff000e7802 */ /* 0x000fe40000000f00 */
[----:B------:R-:W-:Y:S02]  /*145d0*/  MOV R3, 0x1f ;  /* 0x0000001f00037802 */ /* 0x000fe40000000f00 */
[----:B------:R-:W-:Y:S04]  /*145e0*/  WARPSYNC R14 ;  /* 0x0000000e00007348 */ /* 0x000fe80003800000 */
[----:B------:R1:W2:Y:S02]  /*145f0*/  SHFL.BFLY PT, R0, R4, R0, R3 ;  /* 0x0c00000004007389 */ /* 0x0002a400000e0003 */
[----:B-1----:R-:W-:-:S04]  /*14600*/  MOV R3, 0x0 ;  /* 0x0000000000037802 */ /* 0x002fc80000000f00 */
[----:B--2---:R-:W-:Y:S05]  /*14610*/  RET.REL.NODEC R2 `(_ZN7cutlass13device_kernelIN5flash19enable_sm80_to_sm89INS1_16FlashAttnFwdSm80INS1_25CollectiveMainloopFwdSm80ILi8ELi1ELb1EN4cute5tupleIJNS5_1CILi128EEES8_S8_EEELi128ENS_10bfloat16_tEfNS_4arch4Sm80ELb1ELb0ELb1ELb0ELb1ELb0ELb1ELb0EEENS1_21CollectiveEpilogueFwdIS9_NS6_IJNS7_ILi1EEESF_SF_EEESA_SC_Li256ELb0ELb1ELb0ELb0EEENS1_30DynamicPersistentTileSchedulerILi256ELi256ELb0ELb1ELb0EEEEEEEEEvNT_6ParamsE) ;  /* 0xfffeb9e002007950 */ /* 0x004fea0003c3ffff */
        .weak           $__internal_1_$__cuda_sm70_shflsync_idx_p
        .type           $__internal_1_$__cuda_sm70_shflsync_idx_p,@function
        .size           $__internal_1_$__cuda_sm70_shflsync_idx_p,(.L_x_2171 - $__internal_1_$__cuda_sm70_shflsync_idx_p)
$__internal_1_$__cuda_sm70_shflsync_idx_p:
[----:B------:R-:W-:-:S04]  /*14620*/  MOV R61, 0xffffffff ;  /* 0xffffffff003d7802 */ /* 0x000fc80000000f00 */
[----:B------:R-:W-:Y:S04]  /*14630*/  WARPSYNC R61 ;  /* 0x0000003d00007348 */ /* 0x000fe80003800000 */
[----:B------:R1:W2:Y:S02]  /*14640*/  SHFL.IDX PT, R29, R36, R3, R29 ;  /* 0x00000003241d7389 */ /* 0x0002a400000e001d */
[----:B-1----:R-:W-:-:S04]  /*14650*/  MOV R3, 0x0 ;  /* 0x0000000000037802 */ /* 0x002fc80000000f00 */
[----:B--2---:R-:W-:Y:S05]  /*14660*/  RET.REL.NODEC R2 `(_ZN7cutlass13device_kernelIN5flash19enable_sm80_to_sm89INS1_16FlashAttnFwdSm80INS1_25CollectiveMainloopFwdSm80ILi8ELi1ELb1EN4cute5tupleIJNS5_1CILi128EEES8_S8_EEELi128ENS_10bfloat16_tEfNS_4arch4Sm80ELb1ELb0ELb1ELb0ELb1ELb0ELb1ELb0EEENS1_21CollectiveEpilogueFwdIS9_NS6_IJNS7_ILi1EEESF_SF_EEESA_SC_Li256ELb0ELb1ELb0ELb0EEENS1_30DynamicPersistentTileSchedulerILi256ELi256ELb0ELb1ELb0EEEEEEEEEvNT_6ParamsE) ;  /* 0xfffeb99002007950 */ /* 0x004fea0003c3ffff */
.L_x_543:
        /* <DEDUP_REMOVED lines=9> */
.L_x_2171:


//--------------------- .text._ZN7cutlass13device_kernelIN5flash19enable_sm80_to_sm89INS1_16FlashAttnFwdSm80INS1_25CollectiveMainloopFwdSm80ILi8ELi1ELb1EN4cute5tupleIJNS5_1CILi128EEES8_S8_EEELi128ENS_10bfloat16_tEfNS_4arch4Sm80ELb1ELb0ELb1ELb1ELb1ELb0ELb1ELb0EEENS1_21CollectiveEpilogueFwdIS9_NS6_IJNS7_ILi1EEESF_SF_EEESA_SC_Li256ELb1ELb1ELb0ELb0EEENS1_19SingleTileSchedulerILb1ELb0ELb1ELi128EEEEEEEEEvNT_6ParamsE --------------------------
	.section	.text._ZN7cutlass13device_kernelIN5flash19enable_sm80_to_sm89INS1_16FlashAttnFwdSm80INS1_25CollectiveMainloopFwdSm80ILi8ELi1ELb1EN4cute5tupleIJNS5_1CILi128EEES8_S8_EEELi128ENS_10bfloat16_tEfNS_4arch4Sm80ELb1ELb0ELb1ELb1ELb1ELb0ELb1ELb0EEENS1_21CollectiveEpilogueFwdIS9_NS6_IJNS7_ILi1EEESF_SF_EEESA_SC_Li256ELb1ELb1ELb0ELb0EEENS1_19SingleTileSchedulerILb1ELb0ELb1ELi128EEEEEEEEEvNT_6ParamsE,"ax",@progbits
	.sectioninfo	@"SHI_REGISTERS=255"
	.align	128
.text._ZN7cutlass13device_kernelIN5flash19enable_sm80_to_sm89INS1_16FlashAttnFwdSm80INS1_25CollectiveMainloopFwdSm80ILi8ELi1ELb1EN4cute5tupleIJNS5_1CILi128EEES8_S8_EEELi128ENS_10bfloat16_tEfNS_4arch4Sm80ELb1ELb0ELb1ELb1ELb1ELb0ELb1ELb0EEENS1_21CollectiveEpilogueFwdIS9_NS6_IJNS7_ILi1EEESF_SF_EEESA_SC_Li256ELb1ELb1ELb0ELb0EEENS1_19SingleTileSchedulerILb1ELb0ELb1ELi128EEEEEEEEEvNT_6ParamsE:
        .type           _ZN7cutlass13device_kernelIN5flash19enable_sm80_to_sm89INS1_16FlashAttnFwdSm80INS1_25CollectiveMainloopFwdSm80ILi8ELi1ELb1EN4cute5tupleIJNS5_1CILi128EEES8_S8_EEELi128ENS_10bfloat16_tEfNS_4arch4Sm80ELb1ELb0ELb1ELb1ELb1ELb0ELb1ELb0EEENS1_21CollectiveEpilogueFwdIS9_NS6_IJNS7_ILi1EEESF_SF_EEESA_SC_Li256ELb1ELb1ELb0ELb0EEENS1_19SingleTileSchedulerILb1ELb0ELb1ELi128EEEEEEEEEvNT_6ParamsE,@function
        .size           _ZN7cutlass13device_kernelIN5flash19enable_sm80_to_sm89INS1_16FlashAttnFwdSm80INS1_25CollectiveMainloopFwdSm80ILi8ELi1ELb1EN4cute5tupleIJNS5_1CILi128EEES8_S8_EEELi128ENS_10bfloat16_tEfNS_4arch4Sm80ELb1ELb0ELb1ELb1ELb1ELb0ELb1ELb0EEENS1_21CollectiveEpilogueFwdIS9_NS6_IJNS7_ILi1EEESF_SF_EEESA_SC_Li256ELb1ELb1ELb0ELb0EEENS1_19SingleTileSchedulerILb1ELb0ELb1ELi128EEEEEEEEEvNT_6ParamsE,(.L_x_2174 - _ZN7cutlass13device_kernelIN5flash19enable_sm80_to_sm89INS1_16FlashAttnFwdSm80INS1_25CollectiveMainloopFwdSm80ILi8ELi1ELb1EN4cute5tupleIJNS5_1CILi128EEES8_S8_EEELi128ENS_10bfloat16_tEfNS_4arch4Sm80ELb1ELb0ELb1ELb1ELb1ELb0ELb1ELb0EEENS1_21CollectiveEpilogueFwdIS9_NS6_IJNS7_ILi1EEESF_SF_EEESA_SC_Li256ELb1ELb1ELb0ELb0EEENS1_19SingleTileSchedulerILb1ELb0ELb1ELi128EEEEEEEEEvNT_6ParamsE)
        .other          _ZN7cutlass13device_kernelIN5flash19enable_sm80_to_sm89INS1_16FlashAttnFwdSm80INS1_25CollectiveMainloopFwdSm80ILi8ELi1ELb1EN4cute5tupleIJNS5_1CILi128EEES8_S8_EEELi128ENS_10bfloat16_tEfNS_4arch4Sm80ELb1ELb0ELb1ELb1ELb1ELb0ELb1ELb0EEENS1_21CollectiveEpilogueFwdIS9_NS6_IJNS7_ILi1EEESF_SF_EEESA_SC_Li256ELb1ELb1ELb0ELb0EEENS1_19SingleTileSchedulerILb1ELb0ELb1ELi128EEEEEEEEEvNT_6ParamsE,@"STO_CUDA_ENTRY STV_DEFAULT"
_ZN7cutlass13device_kernelIN5flash19enable_sm80_to_sm89INS1_16FlashAttnFwdSm80INS1_25CollectiveMainloopFwdSm80ILi8ELi1ELb1EN4cute5tupleIJNS5_1CILi128EEES8_S8_EEELi128ENS_10bfloat16_tEfNS_4arch4Sm80ELb1ELb0ELb1ELb1ELb1ELb0ELb1ELb0EEENS1_21CollectiveEpilogueFwdIS9_NS6_IJNS7_ILi1EEESF_SF_EEESA_SC_Li256ELb1ELb1ELb0ELb0EEENS1_19SingleTileSchedulerILb1ELb0ELb1ELi128EEEEEEEEEvNT_6ParamsE:
        /* <DEDUP_REMOVED lines=21> */
.L_x_545:
        /* <DEDUP_REMOVED lines=13> */
.L_x_547:
[----:B------:R-:W-:Y:S02]  /*0220*/  ULDC UR5, c[0x0][0x54c] ;  /* 0x0001530000057ab9 */ /* 0x000fe40000000800 */
.L_x_546:
[----:B------:R-:W-:Y:S02]  /*0230*/  ULDC UR4, c[0x0][0x548] ;  /* 0x0001520000047ab9 */ /* 0x000fe40000000800 */
[----:B------:R-:W-:-:S02]  /*0240*/  USHF.L.U32 UR7, UR7, 0x7, URZ ;  /* 0x0000000707077899 */ /* 0x000fc4000800063f */
[----:B------:R-:W-:-:S04]  /*0250*/  UIMAD UR4, UR5, UR4, URZ ;  /* 0x00000004050472a4 */ /* 0x000fc8000f8e023f */
[----:B------:R-:W-:-:S04]  /*0260*/  UISETP.GE.AND UP0, UPT, UR7, UR4, UPT ;  /* 0x000000040700728c */ /* 0x000fc8000bf06270 */
[----:B------:R-:W-:Y:S01]  /*0270*/  USEL UR13, UR13, 0xffffffff, !UP0 ;  /* 0xffffffff0d0d7887 */ /* 0x000fe2000c000000 */
[----:B------:R-:W-:Y:S05]  /*0280*/  BRA `(.L_x_548) ;  /* 0x000001b000007947 */ /* 0x000fea0003800000 */
.L_x_544:
        /* <DEDUP_REMOVED lines=8> */
.L_x_549:
        /* <DEDUP_REMOVED lines=13> */
.L_x_551:
[----:B------:R-:W-:Y:S02]  /*03e0*/  ULDC UR5, c[0x0][0x54c] ;  /* 0x0001530000057ab9 */ /* 0x000fe40000000800 */
.L_x_550:
[----:B------:R-:W-:Y:S02]  /*03f0*/  ULDC UR4, c[0x0][0x548] ;  /* 0x0001520000047ab9 */ /* 0x000fe40000000800 */
[----:B------:R-:W-:-:S02]  /*0400*/  USHF.L.U32 UR7, UR7, 0x7, URZ ;  /* 0x0000000707077899 */ /* 0x000fc4000800063f */
[----:B------:R-:W-:-:S04]  /*0410*/  UIMAD UR4, UR5, UR4, URZ ;  /* 0x00000004050472a4 */ /* 0x000fc8000f8e023f */
[----:B------:R-:W-:-:S04]  /*0420*/  UISETP.GE.AND UP0, UPT, UR7, UR4, UPT ;  /* 0x000000040700728c */ /* 0x000fc8000bf06270 */
[----:B------:R-:W-:-:S06]  /*0430*/  USEL UR13, UR13, 0xffffffff, !UP0 ;  /* 0xffffffff0d0d7887 */ /* 0x000fcc000c000000 */
.L_x_548:
[----:B------:R-:W-:-:S13]  /*0440*/  ISETP.LE.AND P0, PT, RZ, UR13, PT ;  /* 0x0000000dff007c0c */ /* 0x000fda000bf03270 */
[----:B------:R-:W-:Y:S05]  /*0450*/  @!P0 EXIT ;  /* 0x000000000000894d */ /* 0x000fea0003800000 */
[----:B------:R-:W-:Y:S02]  /*0460*/  ULDC.64 UR10, c[0x0][0x370] ;  /* 0x0000dc00000a7ab9 */ /* 0x000fe40000000a00 */
[----:B------:R-:W-:Y:S02]  /*0470*/  ULDC.64 UR4, c[0x0][0x360] ;  /* 0x0000d80000047ab9 */ /* 0x000fe40000000a00 */
[----:B------:R-:W-:Y:S02]  /*0480*/  UISETP.NE.U32.AND UP1, UPT, URZ, UR10, UPT ;  /* 0x0000000a3f00728c */ /* 0x000fe4000bf25070 */
[----:B------:R-:W-:Y:S02]  /*0490*/  UISETP.NE.U32.AND UP0, UPT, URZ, UR4, UPT ;  /* 0x000000043f00728c */ /* 0x000fe4000bf05070 */
[----:B------:R-:W-:Y:S02]  /*04a0*/  ULDC.64 UR8, c[0x0][0x348] ;  /* 0x0000d20000087ab9 */ /* 0x000fe40000000a00 */
[----:B------:R-:W-:-:S02]  /*04b0*/  UISETP.NE.U32.AND UP2, UPT, URZ, UR8, UPT ;  /* 0x000000083f00728c */ /* 0x000fc4000bf45070 */
[----:B------:R-:W-:Y:S02]  /*04c0*/  UISETP.NE.AND.EX UP1, UPT, URZ, UR11, UPT, UP1 ;  /* 0x0000000b3f00728c */ /* 0x000fe4000bf25310 */
[----:B------:R-:W-:Y:S02]  /*04d0*/  UISETP.NE.AND.EX UP0, UPT, URZ, UR5, UPT, UP0 ;  /* 0x000000053f00728c */ /* 0x000fe4000bf05300 */
[----:B------:R-:W-:Y:S02]  /*04e0*/  UISETP.NE.AND.EX UP2, UPT, URZ, UR9, UPT, UP2 ;  /* 0x000000093f00728c */ /* 0x000fe4000bf45320 */
[----:B------:R-:W-:Y:S01]  /*04f0*/  ULDC.64 UR10, c[0x0][0x370] ;  /* 0x0000dc00000a7ab9 */ /* 0x000fe20000000a00 */
[----:B------:R-:W-:Y:S01]  /*0500*/  PLOP3.LUT P2, PT, PT, PT, UP1, 0x80, 0x0 ;  /* 0x000000000000781c */ /* 0x000fe20003f4f018 */
[----:B------:R-:W-:Y:S01]  /*0510*/  ULDC.64 UR8, c[0x0][0x348] ;  /* 0x0000d20000087ab9 */ /* 0x000fe20000000a00 */
[----:B------:R-:W-:Y:S01]  /*0520*/  PLOP3.LUT P0, PT, PT, PT, UP0, 0x80, 0x0 ;  /* 0x000000000000781c */ /* 0x000fe20003f0f008 */
[----:B------:R-:W-:Y:S01]  /*0530*/  ULDC.64 UR4, c[0x0][0x360] ;  /* 0x0000d80000047ab9 */ /* 0x000fe20000000a00 */
[----:B------:R-:W-:Y:S01]  /*0540*/  PLOP3.LUT P1, PT, PT, PT, UP2, 0x80, 0x0 ;  /* 0x000000000000781c */ /* 0x000fe20003f2f028 */
[----:B------:R-:W-:-:S02]  /*0550*/  @UP1 UIMAD.WIDE UR10, UR13, UR6, UR10 ;  /* 0x000000060d0a12a5 */ /* 0x000fc4000f8e020a */
[----:B------:R-:W-:Y:S02]  /*0560*/  @UP0 UIMAD.WIDE UR4, UR13, UR6, UR4 ;  /* 0x000000060d0402a5 */ /* 0x000fe4000f8e0204 */
[----:B------:R-:W-:Y:S02]  /*0570*/  UIMAD.WIDE UR8, UR13, UR6, UR8 ;  /* 0x000000060d0872a5 */ /* 0x000fe4000f8e0208 */
[----:B------:R-:W-:Y:S02]  /*0580*/  IMAD.U32 R8, RZ, RZ, UR10 ;  /* 0x0000000aff087e24 */ /* 0x000fe4000f8e00ff */
[----:B------:R-:W-:Y:S01]  /*0590*/  IMAD.U32 R9, RZ, RZ, UR11 ;  /* 0x0000000bff097e24 */ /* 0x000fe2000f8e00ff */
[----:B------:R-:W-:Y:S01]  /*05a0*/  MOV R6, UR4 ;  /* 0x0000000400067c02 */ /* 0x000fe20008000f00 */
[----:B------:R-:W-:Y:S01]  /*05b0*/  IMAD.U32 R7, RZ, RZ, UR5 ;  /* 0x00000005ff077e24 */ /* 0x000fe2000f8e00ff */
[----:B------:R-:W-:Y:S01]  /*05c0*/  MOV R4, UR8 ;  /* 0x0000000800047c02 */ /* 0x000fe20008000f00 */
[----:B------:R-:W-:Y:S01]  /*05d0*/  IMAD.U32 R5, RZ, RZ, UR9 ;  /* 0x00000009ff057e24 */ /* 0x000fe2000f8e00ff */
[----:B------:R-:W2:Y:S04]  /*05e0*/  @P2 LDG.E R3, [R8.64] ;  /* 0x0000000e08032981 */ /* 0x000ea8000c1e1900 */
[----:B------:R-:W3:Y:S04]  /*05f0*/  @P0 LDG.E R0, [R6.64] ;  /* 0x0000000e06000981 */ /* 0x000ee8000c1e1900 */
[----:B------:R-:W4:Y:S01]  /*0600*/  @P1 LDG.E R2, [R4.64] ;  /* 0x0000000e04021981 */ /* 0x000f22000c1e1900 */
[----:B------:R-:W1:Y:S01]  /*0610*/  S2UR UR9, SR_CTAID.Y ;  /* 0x00000000000979c3 */ /* 0x000e620000002600 */
[----:B------:R-:W-:-:S02]  /*0620*/  UMOV UR11, URZ ;  /* 0x0000003f000b7c82 */ /* 0x000fc40008000000 */
[----:B------:R-:W-:Y:S02]  /*0630*/  ULDC UR12, c[0x0][0x168] ;  /* 0x00005a00000c7ab9 */ /* 0x000fe40000000800 */
[----:B------:R-:W-:Y:S02]  /*0640*/  UMOV UR17, URZ ;  /* 0x0000003f00117c82 */ /* 0x000fe40008000000 */
[----:B------:R-:W-:Y:S02]  /*0650*/  ULDC UR4, c[0x0][0x2ac] ;  /* 0x0000ab0000047ab9 */ /* 0x000fe40000000800 */
[----:B------:R-:W-:Y:S02]  /*0660*/  ULDC UR8, c[0x0][0x1d0] ;  /* 0x0000740000087ab9 */ /* 0x000fe40000000800 */
[----:B------:R-:W-:Y:S02]  /*0670*/  UIMAD UR8, UR4, UR8, URZ ;  /* 0x00000008040872a4 */ /* 0x000fe4000f8e023f */
[----:B-1----:R-:W-:Y:S01]  /*0680*/  USHF.R.S32.HI UR16, URZ, 0x1f, UR9 ;  /* 0x0000001f3f107899 */ /* 0x002fe20008011409 */
[----:B--2---:R1:W2:Y:S08]  /*0690*/  @P2 R2UR UR11, R3 ;  /* 0x00000000030b23c2 */ /* 0x0042b000000e0000 */
[----:B---3--:R1:W3:Y:S08]  /*06a0*/  @P0 R2UR UR12, R0 ;  /* 0x00000000000c03c2 */ /* 0x0082f000000e0000 */
[----:B----4-:R1:W4:Y:S02]  /*06b0*/  @P1 R2UR UR17, R2 ;  /* 0x00000000021113c2 */ /* 0x01032400000e0000 */
[----:B-1234-:R-:W-:Y:S05]  /*06c0*/  @P0 BRA `(.L_x_552) ;  /* 0x0000006000000947 */ /* 0x01efea0003800000 */
[----:B------:R-:W-:Y:S05]  /*06d0*/  @!P1 BRA `(.L_x_552) ;  /* 0x0000005000009947 */ /* 0x000fea0003800000 */
[----:B------:R-:W2:Y:S04]  /*06e0*/  LDG.E R0, [R4.64] ;  /* 0x0000000e04007981 */ /* 0x000ea8000c1e1900 */
[----:B------:R-:W3:Y:S01]  /*06f0*/  LDG.E R2, [R4.64+0x4] ;  /* 0x0000040e04027981 */ /* 0x000ee2000c1e1900 */
[----:B--2---:R-:W1:Y:S08]  /*0700*/  R2UR UR12, R0 ;  /* 0x00000000000c73c2 */ /* 0x004e7000000e0000 */
[----:B---3--:R-:W1:Y:S02]  /*0710*/  R2UR UR4, R2 ;  /* 0x00000000020473c2 */ /* 0x008e6400000e0000 */
[----:B-1----:R-:W-:-:S06]  /*0720*/  UIADD3 UR12, -UR12, UR4, URZ ;  /* 0x000000040c0c7290 */ /* 0x002fcc000fffe13f */
.L_x_552:
        /* <DEDUP_REMOVED lines=10> */
.L_x_553:
        /* <DEDUP_REMOVED lines=12> */
.L_x_554:
[----:B------:R-:W-:Y:S01]  /*0890*/  ULDC UR4, c[0x0][0x2c4] ;  /* 0x0000b10000047ab9 */ /* 0x000fe20000000800 */
[----:B------:R-:W-:Y:S01]  /*08a0*/  PLOP3.LUT P2, PT, PT, PT, PT, 0x80, 0x0 ;  /* 0x000000000000781c */ /* 0x000fe20003f4f070 */
[----:B------:R-:W-:Y:S01]  /*08b0*/  UISETP.NE.AND UP1, UPT, UR4, 0x1, UPT ;  /* 0x000000010400788c */ /* 0x000fe2000bf25270 */
[----:B------:R-:W-:Y:S01]  /*08c0*/  IMAD.MOV.U32 R3, RZ, RZ, RZ ;  /* 0x000000ffff037224 */ /* 0x000fe200078e00ff */
[----:B------:R-:W-:Y:S01]  /*08d0*/  UMOV UR10, UR7 ;  /* 0x00000007000a7c82 */ /* 0x000fe20008000000 */
[----:B------:R-:W-:Y:S01]  /*08e0*/  IMAD.MOV.U32 R70, RZ, RZ, RZ ;  /* 0x000000ffff467224 */ /* 0x000fe200078e00ff */
[----:B------:R-:W-:Y:S01]  /*08f0*/  ULDC.64 UR4, c[0x0][0x2c8] ;  /* 0x0000b20000047ab9 */ /* 0x000fe20000000a00 */
[----:B------:R-:W-:Y:S01]  /*0900*/  CS2R R68, SRZ ;  /* 0x0000000000447805 */ /* 0x000fe2000001ff00 */
[----:B------:R-:W-:Y:S01]  /*0910*/  UIADD3 UR8, -UR11, UR8, URZ ;  /* 0x000000080b087290 */ /* 0x000fe2000fffe13f */
[----:B------:R-:W-:Y:S01]  /*0920*/  CS2R R74, SRZ ;  /* 0x00000000004a7805 */ /* 0x000fe2000001ff00 */
[----:B------:R-:W-:Y:S01]  /*0930*/  CS2R R72, SRZ ;  /* 0x0000000000487805 */ /* 0x000fe2000001ff00 */
[----:B------:R-:W-:Y:S01]  /*0940*/  CS2R R78, SRZ ;  /* 0x00000000004e7805 */ /* 0x000fe2000001ff00 */
[----:B------:R-:W-:Y:S01]  /*0950*/  CS2R R76, SRZ ;  /* 0x00000000004c7805 */ /* 0x000fe2000001ff00 */
[----:B------:R-:W-:Y:S01]  /*0960*/  @UP1 UIADD3 UR18, UR10, 0x7f, URZ ;  /* 0x0000007f0a121890 */ /* 0x000fe2000fffe03f */
[----:B------:R-:W-:Y:S01]  /*0970*/  CS2R R82, SRZ ;  /* 0x0000000000527805 */ /* 0x000fe2000001ff00 */
[----:B------:R-:W-:Y:S01]  /*0980*/  CS2R R80, SRZ ;  /* 0x0000000000507805 */ /* 0x000fe2000001ff00 */
[----:B------:R-:W-:Y:S01]  /*0990*/  CS2R R86, SRZ ;  /* 0x0000000000567805 */ /* 0x000fe2000001ff00 */
[----:B------:R-:W-:Y:S01]  /*09a0*/  UIMAD.WIDE.U32 UR18, UR18, UR4, URZ ;  /* 0x00000004121272a5 */ /* 0x000fe2000f8e003f */
[----:B------:R-:W-:Y:S01]  /*09b0*/  CS2R R84, SRZ ;  /* 0x0000000000547805 */ /* 0x000fe2000001ff00 */
[----:B------:R-:W-:Y:S01]  /*09c0*/  UIADD3 UR4, UR7, 0x7f, URZ ;  /* 0x0000007f07047890 */ /* 0x000fe2000fffe03f */
[----:B------:R-:W-:Y:S01]  /*09d0*/  CS2R R90, SRZ ;  /* 0x00000000005a7805 */ /* 0x000fe2000001ff00 */
[----:B------:R-:W-:Y:S01]  /*09e0*/  @UP1 USHF.R.U32.HI UR4, URZ, UR5, UR19 ;  /* 0x000000053f041299 */ /* 0x000fe20008011613 */
[----:B------:R-:W-:Y:S01]  /*09f0*/  CS2R R88, SRZ ;  /* 0x0000000000587805 */ /* 0x000fe2000001ff00 */
[----:B------:R-:W-:Y:S01]  /*0a00*/  UIADD3 UR7, UR8, 0x80, -UR12 ;  /* 0x0000008008077890 */ /* 0x000fe2000fffe80c */
[----:B------:R-:W-:Y:S01]  /*0a10*/  CS2R R94, SRZ ;  /* 0x00000000005e7805 */ /* 0x000fe2000001ff00 */
[----:B------:R-:W-:Y:S01]  /*0a20*/  UIADD3 UR5, UR8, 0x7f, URZ ;  /* 0x0000007f08057890 */ /* 0x000fe2000fffe03f */
[----:B------:R-:W-:Y:S01]  /*0a30*/  CS2R R92, SRZ ;  /* 0x00000000005c7805 */ /* 0x000fe2000001ff00 */
[----:B------:R-:W-:Y:S01]  /*0a40*/  UIADD3 UR7, UR7, UR4, URZ ;  /* 0x0000000407077290 */ /* 0x000fe2000fffe03f */
[----:B------:R-:W-:Y:S01]  /*0a50*/  CS2R R98, SRZ ;  /* 0x0000000000627805 */ /* 0x000fe2000001ff00 */
[----:B------:R-:W-:Y:S01]  /*0a60*/  USHF.R.S32.HI UR18, URZ, 0x1f, UR5 ;  /* 0x0000001f3f127899 */ /* 0x000fe20008011405 */
[----:B------:R-:W-:Y:S01]  /*0a70*/  CS2R R96, SRZ ;  /* 0x0000000000607805 */ /* 0x000fe2000001ff00 */
[----:B------:R-:W-:Y:S01]  /*0a80*/  USHF.R.S32.HI UR4, URZ, 0x1f, UR7 ;  /* 0x0000001f3f047899 */ /* 0x000fe20008011407 */
[----:B------:R-:W-:Y:S01]  /*0a90*/  CS2R R102, SRZ ;  /* 0x0000000000667805 */ /* 0x000fe2000001ff00 */
[----:B------:R-:W-:Y:S01]  /*0aa0*/  ULEA.HI UR18, UR18, UR5, URZ, 0x7 ;  /* 0x0000000512127291 */ /* 0x000fe2000f8f383f */
[----:B------:R-:W-:Y:S01]  /*0ab0*/  CS2R R100, SRZ ;  /* 0x0000000000647805 */ /* 0x000fe2000001ff00 */
[----:B------:R-:W-:Y:S01]  /*0ac0*/  ULEA.HI UR4, UR4, UR7, URZ, 0x7 ;  /* 0x0000000704047291 */ /* 0x000fe2000f8f383f */
[----:B------:R-:W-:Y:S01]  /*0ad0*/  CS2R R106, SRZ ;  /* 0x00000000006a7805 */ /* 0x000fe2000001ff00 */
[----:B------:R-:W-:Y:S01]  /*0ae0*/  USHF.R.S32.HI UR18, URZ, 0x7, UR18 ;  /* 0x000000073f127899 */ /* 0x000fe20008011412 */
[----:B------:R-:W-:Y:S01]  /*0af0*/  CS2R R104, SRZ ;  /* 0x0000000000687805 */ /* 0x000fe2000001ff00 */
[----:B------:R-:W-:Y:S01]  /*0b00*/  USHF.R.S32.HI UR4, URZ, 0x7, UR4 ;  /* 0x000000073f047899 */ /* 0x000fe20008011404 */
[----:B------:R-:W-:Y:S01]  /*0b10*/  CS2R R110, SRZ ;  /* 0x00000000006e7805 */ /* 0x000fe2000001ff00 */
[----:B------:R-:W-:Y:S01]  /*0b20*/  CS2R R108, SRZ ;  /* 0x00000000006c7805 */ /* 0x000fe2000001ff00 */
[----:B------:R-:W-:Y:S01]  /*0b30*/  CS2R R114, SRZ ;  /* 0x0000000000727805 */ /* 0x000fe2000001ff00 */
[----:B------:R-:W-:Y:S01]  /*0b40*/  UISETP.LT.AND UP0, UPT, UR18, UR4, UPT ;  /* 0x000000041200728c */ /* 0x000fe2000bf01270 */
[----:B------:R-:W-:Y:S01]  /*0b50*/  CS2R R112, SRZ ;  /* 0x0000000000707805 */ /* 0x000fe2000001ff00 */
[----:B------:R-:W-:Y:S01]  /*0b60*/  CS2R R118, SRZ ;  /* 0x0000000000767805 */ /* 0x000fe2000001ff00 */
[----:B------:R-:W-:Y:S01]  /*0b70*/  MOV R117, RZ ;  /* 0x000000ff00757202 */ /* 0x000fe20000000f00 */
[----:B------:R-:W-:Y:S01]  /*0b80*/  USEL UR7, UR18, UR4, UP0 ;  /* 0x0000000412077287 */ /* 0x000fe20008000000 */
[----:B------:R-:W-:Y:S01]  /*0b90*/  CS2R R6, SRZ ;  /* 0x0000000000067805 */ /* 0x000fe2000001ff00 */
[----:B------:R-:W-:Y:S01]  /*0ba0*/  CS2R R122, SRZ ;  /* 0x00000000007a7805 */ /* 0x000fe2000001ff00 */
[----:B------:R-:W-:Y:S01]  /*0bb0*/  CS2R R120, SRZ ;  /* 0x0000000000787805 */ /* 0x000fe2000001ff00 */
[----:B------:R-:W-:Y:S01]  /*0bc0*/  UISETP.GE.AND UP0, UPT, UR7, 0x1, UPT ;  /* 0x000000010700788c */ /* 0x000fe2000bf06270 */
[----:B------:R-:W-:Y:S01]  /*0bd0*/  CS2R R126, SRZ ;  /* 0x00000000007e7805 */ /* 0x000fe2000001ff00 */
[----:B------:R-:W-:Y:S01]  /*0be0*/  CS2R R124, SRZ ;  /* 0x00000000007c7805 */ /* 0x000fe2000001ff00 */
[----:B------:R-:W-:Y:S01]  /*0bf0*/  CS2R R130, SRZ ;  /* 0x0000000000827805 */ /* 0x000fe2000001ff00 */
[----:B------:R-:W-:Y:S01]  /*0c00*/  CS2R R128, SRZ ;  /* 0x0000000000807805 */ /* 0x000fe2000001ff00 */
[----:B------:R-:W-:Y:S01]  /*0c10*/  IMAD.MOV.U32 R4, RZ, RZ, RZ ;  /* 0x000000ffff047224 */ /* 0x000fe200078e00ff */
[----:B------:R-:W-:-:S13]  /*0c20*/  PLOP3.LUT P0, PT, PT, PT, UP0, 0x80, 0x0 ;  /* 0x000000000000781c */ /* 0x000fda0003f0f008 */
        /* <DEDUP_REMOVED lines=10> */
[----:B------:R-:W-:Y:S01]  /*0cd0*/  IMAD.U32 R0, RZ, RZ, UR7 ;  /* 0x00000007ff007e24 */ /* 0x000fe2000f8e00ff */
[----:B------:R-:W-:Y:S02]  /*0ce0*/  ULDC.64 UR4, c[0x0][0x2b0] ;  /* 0x0000ac0000047ab9 */ /* 0x000fe40000000a00 */
[----:B------:R-:W-:Y:S01]  /*0cf0*/  LEA.HI R3, R119, R116, RZ, 0x3 ;  /* 0x0000007477037211 */ /* 0x000fe200078f18ff */
[----:B------:R-:W2:Y:S01]  /*0d00*/  @P0 LDG.E R4, [R6.64] ;  /* 0x0000000e06040981 */ /* 0x000ea2000c1e1900 */
[----:B------:R-:W-:Y:S02]  /*0d10*/  IMAD.MOV.U32 R2, RZ, RZ, c[0x0][0x2b8] ;  /* 0x0000ae00ff027624 */ /* 0x000fe400078e00ff */
[----:B------:R-:W-:Y:S01]  /*0d20*/  LOP3.LUT R5, R3, 0xfffffff8, RZ, 0xc0, !PT ;  /* 0xfffffff803057812 */ /* 0x000fe200078ec0ff */
[----:B------:R-:W-:Y:S01]  /*0d30*/  IMAD.MOV.U32 R251, RZ, RZ, RZ ;  /* 0x000000fffffb7224 */ /* 0x000fe200078e00ff */
[----:B------:R-:W-:Y:S01]  /*0d40*/  SHF.R.S32.HI R3, RZ, 0x3, R3 ;  /* 0x00000003ff037819 */ /* 0x000fe20000011403 */
[----:B------:R-:W-:Y:S01]  /*0d50*/  BAR.SYNC.DEFER_BLOCKING 0x0 ;  /* 0x0000000000007b1d */ /* 0x000fe20000010000 */
[----:B------:R-:W-:Y:S01]  /*0d60*/  ISETP.NE.AND P3, PT, R2, 0x1, PT ;  /* 0x000000010200780c */ /* 0x000fe20003f65270 */
[----:B------:R-:W-:-:S04]  /*0d70*/  IMAD.IADD R48, R116, 0x1, -R5 ;  /* 0x0000000174307824 */ /* 0x000fc800078e0a05 */
[----:B------:R-:W-:-:S04]  /*0d80*/  IMAD R122, R48, 0x20, R3 ;  /* 0x00000020307a7824 */ /* 0x000fc800078e0203 */
[----:B------:R-:W-:Y:S01]  /*0d90*/  IMAD R0, R0, 0x80, R122 ;  /* 0x0000008000007824 */ /* 0x000fe200078e027a */
[----:B------:R-:W-:Y:S01]  /*0da0*/  USEL UR21, UR13, URZ, !UP2 ;  /* 0x0000003f0d157287 */ /* 0x000fe2000d000000 */
[----:B--2---:R1:W2:Y:S03]  /*0db0*/  @P0 R2UR UR20, R4 ;  /* 0x00000000041403c2 */ /* 0x0042a600000e0000 */
[----:B------:R-:W-:Y:S01]  /*0dc0*/  IADD3 R0, R0, -0x80, RZ ;  /* 0xffffff8000007810 */ /* 0x000fe20007ffe0ff */
[----:B--2---:R-:W-:Y:S01]  /*0dd0*/  @!UP0 UMOV UR20, UR13 ;  /* 0x0000000d00148c82 */ /* 0x004fe20008000000 */
[----:B------:R-:W-:Y:S01]  /*0de0*/  IMAD.SHL.U32 R177, R48, 0x8, RZ ;  /* 0x0000000830b17824 */ /* 0x000fe200078e00ff */
[----:B------:R-:W-:Y:S01]  /*0df0*/  USHF.R.S32.HI UR6, URZ, 0x1f, UR20 ;  /* 0x0000001f3f067899 */ /* 0x000fe20008011414 */
[C---:B------:R-:W-:Y:S01]  /*0e00*/  ISETP.GE.AND P2, PT, R0.reuse, UR8, PT ;  /* 0x0000000800007c0c */ /* 0x040fe2000bf46270 */
[----:B------:R-:W-:Y:S01]  /*0e10*/  UIMAD.WIDE.U32 UR18, UR20, UR4, URZ ;  /* 0x00000004141272a5 */ /* 0x000fe2000f8e003f */
[----:B------:R-:W-:Y:S01]  /*0e20*/  IADD3 R252, R0, UR11, RZ ;  /* 0x0000000b00fc7c10 */ /* 0x000fe2000fffe0ff */
[----:B------:R-:W-:Y:S01]  /*0e30*/  UIMAD UR6, UR6, UR4, URZ ;  /* 0x00000004060672a4 */ /* 0x000fe2000f8e023f */
[----:B------:R-:W-:Y:S01]  /*0e40*/  ISETP.GT.OR P2, PT, R122, 0x7f, P2 ;  /* 0x0000007f7a00780c */ /* 0x000fe20001744670 */
[----:B------:R-:W-:Y:S01]  /*0e50*/  IMAD.MOV.U32 R52, RZ, RZ, 0x20 ;  /* 0x00000020ff347424 */ /* 0x000fe200078e00ff */
[----:B------:R-:W-:Y:S01]  /*0e60*/  LEA.HI R118, R119, R116, RZ, 0x5 ;  /* 0x0000007477767211 */ /* 0x000fe200078f28ff */
[----:B------:R-:W-:Y:S01]  /*0e70*/  @P3 IMAD.HI.U32 R0, R252, c[0x0][0x2bc], RZ ;  /* 0x0000af00fc003a27 */ /* 0x000fe200078e00ff */
[----:B------:R-:W-:Y:S01]  /*0e80*/  UIMAD UR6, UR20, UR5, UR6 ;  /* 0x00000005140672a4 */ /* 0x000fe2000f8e0206 */
[----:B------:R-:W-:Y:S02]  /*0e90*/  STL [R1+0x4], R122 ;  /* 0x0000047a01007387 */ /* 0x000fe40000100800 */
[----:B-1----:R-:W-:Y:S01]  /*0ea0*/  IMAD.MOV.U32 R4, RZ, RZ, R252 ;  /* 0x000000ffff047224 */ /* 0x002fe200078e00fc */
[----:B------:R-:W-:Y:S01]  /*0eb0*/  @P3 SHF.R.U32.HI R4, RZ, c[0x0][0x2c0], R0 ;  /* 0x0000b000ff043a19 */ /* 0x000fe20000011600 */
[----:B------:R-:W-:-:S02]  /*0ec0*/  UIADD3 UR6, UR19, UR6, URZ ;  /* 0x0000000613067290 */ /* 0x000fc4000fffe03f */
[----:B------:R-:W-:Y:S02]  /*0ed0*/  USHF.R.S32.HI UR20, URZ, 0x1f, UR17 ;  /* 0x0000001f3f147899 */ /* 0x000fe40008011411 */
[----:B------:R-:W-:Y:S01]  /*0ee0*/  @!P2 IADD3 R5, P1, R4, UR18, RZ ;  /* 0x000000120405ac10 */ /* 0x000fe2000ff3e0ff */
[----:B------:R-:W-:-:S03]  /*0ef0*/  ULDC.64 UR4, c[0x0][0x178] ;  /* 0x00005e0000047ab9 */ /* 0x000fc60000000a00 */
[----:B------:R-:W-:Y:S02]  /*0f00*/  @!P2 LEA R6, P0, R5, c[0x0][0x2a0], 0x2 ;  /* 0x0000a8000506aa11 */ /* 0x000fe400078010ff */
[----:B------:R-:W-:-:S04]  /*0f10*/  @!P2 LEA.HI.X.SX32 R0, R4, UR6, 0x1, P1 ;  /* 0x000000060400ac11 */ /* 0x000fc800088f0eff */
[----:B------:R-:W-:-:S05]  /*0f20*/  @!P2 LEA.HI.X R7, R5, c[0x0][0x2a4], R0, 0x2, P0 ;  /* 0x0000a9000507aa11 */ /* 0x000fca00000f1400 */
[----:B------:R1:W2:Y:S01]  /*0f30*/  @!P2 LDG.E R251, [R6.64] ;  /* 0x0000000e06fba981 */ /* 0x0002a2000c1e1900 */
[----:B------:R-:W-:Y:S01]  /*0f40*/  UIMAD UR20, UR20, UR4, URZ ;  /* 0x00000004141472a4 */ /* 0x000fe2000f8e023f */
[----:B------:R-:W-:Y:S01]  /*0f50*/  PLOP3.LUT P1, PT, PT, PT, UP1, 0x80, 0x0 ;  /* 0x000000000000781c */ /* 0x000fe20003f2f018 */
[----:B------:R-:W-:Y:S01]  /*0f60*/  UIMAD.WIDE.U32 UR22, UR17, UR4, URZ ;  /* 0x00000004111672a5 */ /* 0x000fe2000f8e003f */
[----:B------:R-:W-:Y:S01]  /*0f70*/  PLOP3.LUT P0, PT, PT, PT, UP1, 0x80, 0x0 ;  /* 0x000000000000781c */ /* 0x000fe20003f0f018 */
[----:B------:R-:W-:Y:S01]  /*0f80*/  UIMAD UR20, UR17, UR5, UR20 ;  /* 0x00000005111472a4 */ /* 0x000fe2000f8e0214 */
[----:B------:R-:W-:Y:S01]  /*0f90*/  IADD3 R0, R122, UR10, RZ ;  /* 0x0000000a7a007c10 */ /* 0x000fe2000fffe0ff */
[----:B------:R-:W-:Y:S01]  /*0fa0*/  STL [R1+0x2c], R177 ;  /* 0x00002cb101007387 */ /* 0x000fe20000100800 */
[----:B------:R-:W-:Y:S01]  /*0fb0*/  ULDC.64 UR4, c[0x0][0x1b8] ;  /* 0x00006e0000047ab9 */ /* 0x000fe20000000a00 */
[C---:B------:R-:W-:Y:S01]  /*0fc0*/  IADD3 R53, R177.reuse, 0x40, RZ ;  /* 0x00000040b1357810 */ /* 0x040fe20007ffe0ff */
[----:B------:R-:W-:Y:S01]  /*0fd0*/  UIADD3 UR23, UR23, UR20, URZ ;  /* 0x0000001417177290 */ /* 0x000fe2000fffe03f */
[----:B------:R-:W-:Y:S01]  /*0fe0*/  ISETP.GE.AND P6, PT, R177, c[0x0][0x198], PT ;  /* 0x00006600b1007a0c */ /* 0x000fe20003fc6270 */
[----:B------:R-:W-:Y:S01]  /*0ff0*/  UIMAD UR17, UR16, UR4, URZ ;  /* 0x00000004101172a4 */ /* 0x000fe2000f8e023f */
[----:B------:R-:W-:Y:S01]  /*1000*/  ISETP.GE.AND P5, PT, R53, c[0x0][0x198], PT ;  /* 0x0000660035007a0c */ /* 0x000fe20003fa6270 */
[----:B------:R-:W-:Y:S01]  /*1010*/  USHF.R.S32.HI UR20, URZ, 0x1f, UR13 ;  /* 0x0000001f3f147899 */ /* 0x000fe2000801140d */
[----:B------:R-:W-:Y:S01]  /*1020*/  @P1 IMAD.HI.U32 R2, R0, c[0x0][0x2c8], RZ ;  /* 0x0000b20000021a27 */ /* 0x000fe200078e00ff */
[----:B------:R-:W-:Y:S01]  /*1030*/  UIMAD UR17, UR9, UR5, UR17 ;  /* 0x00000005091172a4 */ /* 0x000fe2000f8e0211 */
[----:B------:R-:W-:Y:S01]  /*1040*/  SHF.R.S32.HI R117, RZ, 0x5, R118 ;  /* 0x00000005ff757819 */ /* 0x000fe20000011476 */
[----:B------:R-:W-:-:S02]  /*1050*/  UIMAD.WIDE.U32 UR22, UR9, UR4, UR22 ;  /* 0x00000004091672a5 */ /* 0x000fc4000f8e0016 */
[----:B------:R-:W-:Y:S02]  /*1060*/  USEL UR20, UR20, URZ, !UP2 ;  /* 0x0000003f14147287 */ /* 0x000fe4000d000000 */
[----:B------:R-:W-:Y:S02]  /*1070*/  ULDC.64 UR4, c[0x0][0x1c0] ;  /* 0x0000700000047ab9 */ /* 0x000fe40000000a00 */
[----:B------:R-:W-:Y:S01]  /*1080*/  UIMAD UR20, UR20, UR4, URZ ;  /* 0x00000004141472a4 */ /* 0x000fe2000f8e023f */
[----:B-1----:R-:W-:Y:S01]  /*1090*/  IMAD.MOV.U32 R6, RZ, RZ, R0 ;  /* 0x000000ffff067224 */ /* 0x002fe200078e0000 */
[----:B------:R-:W-:Y:S01]  /*10a0*/  UIADD3 UR23, UR23, UR17, URZ ;  /* 0x0000001117177290 */ /* 0x000fe2000fffe03f */
[----:B------:R-:W-:Y:S01]  /*10b0*/  @P0 SHF.R.U32.HI R6, RZ, c[0x0][0x2cc], R2 ;  /* 0x0000b300ff060a19 */ /* 0x000fe20000011602 */
[----:B------:R-:W-:Y:S02]  /*10c0*/  UIMAD UR5, UR21, UR5, UR20 ;  /* 0x00000005150572a4 */ /* 0x000fe4000f8e0214 */
[----:B------:R-:W-:Y:S01]  /*10d0*/  UIMAD.WIDE.U32 UR22, UR21, UR4, UR22 ;  /* 0x00000004151672a5 */ /* 0x000fe2000f8e0016 */
[--C-:B------:R-:W-:Y:S01]  /*10e0*/  SHF.R.S32.HI R2, RZ, 0x1f, R6.reuse ;  /* 0x0000001fff027819 */ /* 0x100fe20000011406 */
[----:B------:R-:W-:Y:S01]  /*10f0*/  IMAD.MOV R5, RZ, RZ, -R6 ;  /* 0x000000ffff057224 */ /* 0x000fe200078e0a06 */
[----:B------:R-:W-:-:S02]  /*1100*/  ULDC UR4, c[0x0][0x2c4] ;  /* 0x0000b10000047ab9 */ /* 0x000fc40000000800 */
[----:B------:R-:W-:Y:S01]  /*1110*/  UIADD3 UR5, UR23, UR5, URZ ;  /* 0x0000000517057290 */ /* 0x000fe2000fffe03f */
[----:B------:R-:W-:Y:S01]  /*1120*/  IMAD R5, R5, c[0x0][0x2c4], R0 ;  /* 0x0000b10005057a24 */ /* 0x000fe200078e0200 */
[----:B------:R-:W-:Y:S01]  /*1130*/  UIMAD UR4, UR12, UR4, URZ ;  /* 0x000000040c0472a4 */ /* 0x000fe2000f8e023f */
[----:B------:R-:W-:Y:S01]  /*1140*/  IMAD.U32 R9, RZ, RZ, UR23 ;  /* 0x00000017ff097e24 */ /* 0x000fe2000f8e00ff */
[----:B------:R-:W-:Y:S01]  /*1150*/  UISETP.GE.AND UP0, UPT, UR7, 0x2, UPT ;  /* 0x000000020700788c */ /* 0x000fe2000bf06270 */
[----:B------:R-:W-:Y:S01]  /*1160*/  IMAD.U32 R8, RZ, RZ, UR22 ;  /* 0x00000016ff087e24 */ /* 0x000fe2000f8e00ff */
[----:B------:R-:W-:Y:S01]  /*1170*/  SHF.R.S32.HI R0, RZ, 0x1f, R5 ;  /* 0x0000001fff007819 */ /* 0x000fe20000011405 */
[----:B------:R-:W-:Y:S01]  /*1180*/  IMAD.U32 R9, RZ, RZ, UR5 ;  /* 0x00000005ff097e24 */ /* 0x000fe2000f8e00ff */
[----:B------:R-:W-:Y:S01]  /*1190*/  ULEA UR22, UR7, 0xffffff80, 0x7 ;  /* 0xffffff8007167891 */ /* 0x000fe2000f8e383f */
[----:B------:R-:W-:Y:S01]  /*11a0*/  IMAD R7, R2, c[0x0][0x1b0], RZ ;  /* 0x00006c0002077a24 */ /* 0x000fe200078e02ff */
[----:B------:R-:W-:Y:S01]  /*11b0*/  IADD3 R2, R3, UR10, RZ ;  /* 0x0000000a03027c10 */ /* 0x000fe2000fffe0ff */
[----:B------:R-:W-:Y:S01]  /*11c0*/  IMAD.WIDE.U32 R8, R6, c[0x0][0x1b0], R8 ;  /* 0x00006c0006087a25 */ /* 0x000fe200078e0008 */
[----:B------:R-:W-:-:S03]  /*11d0*/  UIADD3 UR22, UR8, -UR22, URZ ;  /* 0x8000001608167290 */ /* 0x000fc6000fffe03f */
[----:B------:R-:W-:Y:S02]  /*11e0*/  IMAD R7, R6, c[0x0][0x1b4], R7 ;  /* 0x00006d0006077a24 */ /* 0x000fe400078e0207 */
[----:B------:R-:W-:Y:S01]  /*11f0*/  IMAD R0, R0, c[0x0][0x1a8], RZ ;  /* 0x00006a0000007a24 */ /* 0x000fe200078e02ff */
[----:B------:R-:W-:Y:S01]  /*1200*/  IADD3 R72, -R3, UR22, RZ ;  /* 0x0000001603487c10 */ /* 0x000fe2000fffe1ff */
[----:B------:R-:W-:Y:S02]  /*1210*/  IMAD.IADD R11, R9, 0x1, R7 ;  /* 0x00000001090b7824 */ /* 0x000fe400078e0207 */
[----:B------:R-:W-:Y:S02]  /*1220*/  IMAD.MOV.U32 R10, RZ, RZ, R8 ;  /* 0x000000ffff0a7224 */ /* 0x000fe400078e0008 */
[C---:B------:R-:W-:Y:S02]  /*1230*/  IMAD R9, R5.reuse, c[0x0][0x1ac], R0 ;  /* 0x00006b0005097a24 */ /* 0x040fe400078e0200 */
[----:B------:R-:W-:-:S04]  /*1240*/  IMAD.WIDE.U32 R10, R5, c[0x0][0x1a8], R10 ;  /* 0x00006a00050a7a25 */ /* 0x000fc800078e000a */
[----:B------:R-:W-:Y:S01]  /*1250*/  IMAD.SHL.U32 R8, R3, 0x40, RZ ;  /* 0x0000004003087824 */ /* 0x000fe200078e00ff */
[----:B------:R-:W-:Y:S01]  /*1260*/  LEA R6, P0, R10, c[0x0][0x160], 0x1 ;  /* 0x000058000a067a11 */ /* 0x000fe200078008ff */
[----:B------:R-:W-:Y:S01]  /*1270*/  IMAD.IADD R5, R11, 0x1, R9 ;  /* 0x000000010b057824 */ /* 0x000fe200078e0209 */
[-C--:B------:R-:W-:Y:S01]  /*1280*/  LEA.HI R11, R119, R116.reuse, RZ, 0x4 ;  /* 0x00000074770b7211 */ /* 0x080fe200078f20ff */
[----:B------:R-:W-:Y:S01]  /*1290*/  IMAD.MOV R7, RZ, RZ, -R4 ;  /* 0x000000ffff077224 */ /* 0x000fe200078e0a04 */
[----:B------:R-:W-:Y:S01]  /*12a0*/  LOP3.LUT R8, R8, 0x1c0, RZ, 0xc0, !PT ;  /* 0x000001c008087812 */ /* 0x000fe200078ec0ff */
[----:B------:R-:W-:Y:S01]  /*12b0*/  SHFL.IDX PT, R14, R6, RZ, 0x181f ;  /* 0x00181fff060e7589 */ /* 0x000fe200000e0000 */
[----:B------:R-:W-:Y:S01]  /*12c0*/  LEA.HI.X R0, R10, c[0x0][0x164], R5, 0x1, P0 ;  /* 0x000059000a007a11 */ /* 0x000fe200000f0c05 */
[----:B------:R-:W-:Y:S01]  /*12d0*/  IMAD R252, R7, c[0x0][0x2b8], R252 ;  /* 0x0000ae0007fc7a24 */ /* 0x000fe200078e02fc */
[----:B------:R-:W-:Y:S01]  /*12e0*/  SHF.R.U32.HI R5, RZ, 0x3, R8 ;  /* 0x00000003ff057819 */ /* 0x000fe20000011608 */
[----:B------:R-:W-:Y:S01]  /*12f0*/  SHFL.IDX PT, R12, R6, 0x1, 0x181f ;  /* 0x00381f00060c7f89 */ /* 0x000fe200000e0000 */
[----:B------:R-:W-:Y:S01]  /*1300*/  LOP3.LUT R8, R8, 0x38, R177, 0xf8, !PT ;  /* 0x0000003808087812 */ /* 0x000fe200078ef8b1 */
[----:B------:R-:W-:Y:S01]  /*1310*/  IMAD.SHL.U32 R3, R3, 0x8, RZ ;  /* 0x0000000803037824 */ /* 0x000fe200078e00ff */
[----:B------:R-:W-:Y:S01]  /*1320*/  LEA.HI R7, R119, R116, RZ, 0x6 ;  /* 0x0000007477077211 */ /* 0x000fe200078f30ff */
[----:B------:R-:W1:Y:S01]  /*1330*/  SHFL.IDX PT, R15, R0, RZ, 0x181f ;  /* 0x00181fff000f7589 */ /* 0x000e6200000e0000 */
[----:B------:R-:W-:-:S02]  /*1340*/  LOP3.LUT R8, R8, R5, RZ, 0x3c, !PT ;  /* 0x0000000508087212 */ /* 0x000fc400078e3cff */
[C---:B------:R-:W-:Y:S01]  /*1350*/  IADD3 R5, R2.reuse, 0x20, RZ ;  /* 0x0000002002057810 */ /* 0x040fe20007ffe0ff */
[----:B------:R-:W-:Y:S01]  /*1360*/  IMAD.SHL.U32 R7, R7, 0x8, RZ ;  /* 0x0000000807077824 */ /* 0x000fe200078e00ff */
[----:B------:R-:W-:Y:S02]  /*1370*/  ISETP.GE.AND P0, PT, R2, UR4, PT ;  /* 0x0000000402007c0c */ /* 0x000fe4000bf06270 */
[----:B------:R-:W-:Y:S02]  /*1380*/  ISETP.GE.AND P4, PT, R5, UR4, PT ;  /* 0x0000000405007c0c */ /* 0x000fe4000bf86270 */
[----:B------:R-:W-:Y:S01]  /*1390*/  LOP3.LUT R5, R8, 0xfffffe00, R7, 0xf8, !PT ;  /* 0xfffffe0008057812 */ /* 0x000fe200078ef807 */
[----:B------:R-:W-:Y:S01]  /*13a0*/  IMAD.WIDE.U32 R8, R252, c[0x0][0x1e0], RZ ;  /* 0x00007800fc087a25 */ /* 0x000fe200078e00ff */
[C---:B------:R-:W-:Y:S02]  /*13b0*/  IADD3 R7, R2.reuse, 0x40, RZ ;  /* 0x0000004002077810 */ /* 0x040fe40007ffe0ff */
[----:B------:R-:W-:Y:S01]  /*13c0*/  IADD3 R2, R2, 0x60, RZ ;  /* 0x0000006002027810 */ /* 0x000fe20007ffe0ff */
[----:B------:R-:W-:Y:S01]  /*13d0*/  IMAD.SHL.U32 R120, R5, 0x2, RZ ;  /* 0x0000000205787824 */ /* 0x000fe200078e00ff */
[----:B------:R-:W-:Y:S01]  /*13e0*/  SHF.R.S32.HI R36, RZ, 0x1f, R252 ;  /* 0x0000001fff247819 */ /* 0x000fe200000114fc */
[----:B------:R-:W-:Y:S01]  /*13f0*/  SHFL.IDX PT, R5, R0, 0x3, 0x181f ;  /* 0x00781f0000057f89 */ /* 0x000fe200000e0000 */
[----:B------:R-:W-:-:S02]  /*1400*/  ISETP.GE.AND P1, PT, R2, UR4, PT ;  /* 0x0000000402007c0c */ /* 0x000fc4000bf26270 */
[----:B------:R-:W-:Y:S01]  /*1410*/  SHF.R.S32.HI R4, RZ, 0x4, R11 ;  /* 0x00000004ff047819 */ /* 0x000fe2000001140b */
[----:B------:R-:W-:Y:S01]  /*1420*/  IMAD R13, R36, c[0x0][0x1e0], RZ ;  /* 0x00007800240d7a24 */ /* 0x000fe200078e02ff */
[----:B------:R-:W-:Y:S01]  /*1430*/  SHF.R.S32.HI R2, RZ, 0x1f, R53 ;  /* 0x0000001fff027819 */ /* 0x000fe20000011435 */
[----:B------:R-:W-:Y:S01]  /*1440*/  STL [R1], R120 ;  /* 0x0000007801007387 */ /* 0x000fe20000100800 */
[----:B------:R-:W-:Y:S01]  /*1450*/  LEA.HI R250, R11, R4, RZ, 0x1 ;  /* 0x000000040bfa7211 */ /* 0x000fe200078f08ff */
[----:B------:R-:W-:Y:S01]  /*1460*/  IMAD R18, R252, c[0x0][0x1e4], R13 ;  /* 0x00007900fc127a24 */ /* 0x000fe200078e020d */
[----:B------:R-:W-:Y:S01]  /*1470*/  LEA.HI R2, R2, R53, RZ, 0x3 ;  /* 0x0000003502027211 */ /* 0x000fe200078f18ff */
[----:B------:R-:W-:Y:S01]  /*1480*/  SHFL.IDX PT, R13, R0, 0x1, 0x181f ;  /* 0x00381f00000d7f89 */ /* 0x000fe200000e0000 */
[----:B------:R-:W-:Y:S01]  /*1490*/  ISETP.GE.AND P2, PT, R7, UR4, PT ;  /* 0x0000000407007c0c */ /* 0x000fe2000bf46270 */
[----:B------:R-:W-:Y:S01]  /*14a0*/  ULDC.64 UR4, c[0x0][0x1e8] ;  /* 0x00007a0000047ab9 */ /* 0x000fe20000000a00 */
[----:B------:R-:W-:Y:S01]  /*14b0*/  LOP3.LUT R250, R250, 0xfffffffe, RZ, 0xc0, !PT ;  /* 0xfffffffefafa7812 */ /* 0x000fe200078ec0ff */
[----:B------:R-:W-:Y:S01]  /*14c0*/  UIMAD.WIDE.U32 UR20, UR9, UR4, URZ ;  /* 0x00000004091472a5 */ /* 0x000fe2000f8e003f */
[----:B------:R-:W-:Y:S01]  /*14d0*/  LOP3.LUT R173, R2, 0xfffffff8, RZ, 0xc0, !PT ;  /* 0xfffffff802ad7812 */ /* 0x000fe200078ec0ff */
[----:B------:R-:W-:Y:S01]  /*14e0*/  IMAD.IADD R19, R9, 0x1, R18 ;  /* 0x0000000109137824 */ /* 0x000fe200078e0212 */
[----:B------:R-:W-:Y:S01]  /*14f0*/  UIMAD UR4, UR16, UR4, URZ ;  /* 0x00000004100472a4 */ /* 0x000fe2000f8e023f */
[----:B------:R-:W-:Y:S01]  /*1500*/  IMAD.MOV.U32 R18, RZ, RZ, R8 ;  /* 0x000000ffff127224 */ /* 0x000fe200078e0008 */
[----:B------:R-:W-:Y:S01]  /*1510*/  LOP3.LUT R11, R11, 0xfffffff0, RZ, 0xc0, !PT ;  /* 0xfffffff00b0b7812 */ /* 0x000fe200078ec0ff */
[----:B-1----:R-:W-:Y:S01]  /*1520*/  @!P0 IMAD.WIDE R16, R177, 0x2, R14 ;  /* 0x00000002b1108825 */ /* 0x002fe200078e020e */
[----:B------:R-:W-:Y:S01]  /*1530*/  SHFL.IDX PT, R8, R6, 0x2, 0x181f ;  /* 0x00581f0006087f89 */ /* 0x000fe200000e0000 */
[----:B------:R-:W-:Y:S01]  /*1540*/  UIMAD UR4, UR9, UR5, UR4 ;  /* 0x00000005090472a4 */ /* 0x000fe2000f8e0204 */
[----:B------:R-:W-:Y:S01]  /*1550*/  SHF.R.S32.HI R175, RZ, 0x1f, R173 ;  /* 0x0000001fffaf7819 */ /* 0x000fe200000114ad */
[----:B------:R-:W-:Y:S01]  /*1560*/  IMAD.IADD R250, R4, 0x1, -R250 ;  /* 0x0000000104fa7824 */ /* 0x000fe200078e0afa */
[----:B------:R1:W3:Y:S01]  /*1570*/  SHFL.IDX PT, R9, R0, 0x2, 0x181f ;  /* 0x00581f0000097f89 */ /* 0x0002e200000e0000 */
[----:B------:R-:W-:Y:S01]  /*1580*/  @!P0 IMAD.WIDE R20, R173, 0x2, R14 ;  /* 0x00000002ad148825 */ /* 0x000fe200078e020e */
[----:B------:R-:W-:-:S02]  /*1590*/  UIADD3 UR17, UR21, UR4, URZ ;  /* 0x0000000415117290 */ /* 0x000fc4000fffe03f */
[----:B------:R-:W4:Y:S01]  /*15a0*/  SHFL.IDX PT, R4, R6, 0x3, 0x181f ;  /* 0x00781f0006047f89 */ /* 0x000f2200000e0000 */
[----:B------:R-:W-:Y:S01]  /*15b0*/  IMAD.IADD R11, R116, 0x1, -R11 ;  /* 0x00000001740b7824 */ /* 0x000fe200078e0a0b */
[----:B------:R-:W-:Y:S02]  /*15c0*/  ULDC.64 UR4, c[0x0][0x210] ;  /* 0x0000840000047ab9 */ /* 0x000fe40000000a00 */
[----:B------:R5:W-:Y:S01]  /*15d0*/  @!P0 LDGSTS.E.BYPASS.LTC128B.128 [R120+0x100], [R16.64], !P6 ;  /* 0x0010000010788fae */ /* 0x000be2000f101d4e */
[----:B------:R-:W-:Y:S01]  /*15e0*/  UIMAD UR16, UR16, UR4, URZ ;  /* 0x00000004101072a4 */ /* 0x000fe2000f8e023f */
[----:B------:R-:W-:Y:S01]  /*15f0*/  SHF.R.S32.HI R2, RZ, 0x1f, R11 ;  /* 0x0000001fff027819 */ /* 0x000fe2000001140b */
[----:B------:R-:W-:Y:S01]  /*1600*/  UIMAD.WIDE.U32 UR24, UR9, UR4, URZ ;  /* 0x00000004091872a5 */ /* 0x000fe2000f8e003f */
[----:B------:R5:W-:Y:S01]  /*1610*/  @!P0 LDGSTS.E.BYPASS.LTC128B.128 [R120+0x4100], [R20.64], !P5 ;  /* 0x0410000014788fae */ /* 0x000be2000e901d4e */
[----:B------:R-:W-:Y:S01]  /*1620*/  UIMAD UR16, UR9, UR5, UR16 ;  /* 0x00000005091072a4 */ /* 0x000fe2000f8e0210 */
[----:B------:R-:W-:-:S02]  /*1630*/  LEA.HI R2, R2, R11, RZ, 0x3 ;  /* 0x0000000b02027211 */ /* 0x000fc400078f18ff */
[----:B------:R-:W-:Y:S01]  /*1640*/  STL [R1+0x28], R173 ;  /* 0x000028ad01007387 */ /* 0x000fe20000100800 */
[----:B------:R-:W-:Y:S01]  /*1650*/  UIADD3 UR16, UR25, UR16, URZ ;  /* 0x0000001019107290 */ /* 0x000fe2000fffe03f */
[----:B-1----:R-:W-:Y:S01]  /*1660*/  LOP3.LUT R0, R2, 0xfffffff8, RZ, 0xc0, !PT ;  /* 0xfffffff802007812 */ /* 0x002fe200078ec0ff */
[----:B---3--:R-:W-:-:S04]  /*1670*/  @!P2 IMAD.WIDE R24, R173, 0x2, R8 ;  /* 0x00000002ad18a825 */ /* 0x008fc800078e0208 */
[----:B------:R-:W-:Y:S02]  /*1680*/  IMAD.IADD R0, R11, 0x1, -R0 ;  /* 0x000000010b007824 */ /* 0x000fe400078e0a00 */
[----:B----4-:R-:W-:-:S04]  /*1690*/  @!P1 IMAD.WIDE R22, R177, 0x2, R4 ;  /* 0x00000002b1169825 */ /* 0x010fc800078e0204 */
[----:B-----5:R-:W-:-:S04]  /*16a0*/  @!P4 IMAD.WIDE R16, R177, 0x2, R12 ;  /* 0x00000002b110c825 */ /* 0x020fc800078e020c */
[----:B------:R-:W-:Y:S01]  /*16b0*/  @!P4 IMAD.WIDE R20, R173, 0x2, R12 ;  /* 0x00000002ad14c825 */ /* 0x000fe200078e020c */
[----:B------:R1:W-:Y:S04]  /*16c0*/  @!P4 LDGSTS.E.BYPASS.LTC128B.128 [R120+0x1100], [R16.64], !P6 ;  /* 0x011000001078cfae */ /* 0x0003e8000f101d4e */
[----:B------:R3:W-:Y:S01]  /*16d0*/  @!P4 LDGSTS.E.BYPASS.LTC128B.128 [R120+0x5100], [R20.64], !P5 ;  /* 0x051000001478cfae */ /* 0x0007e2000e901d4e */
[----:B------:R-:W-:-:S04]  /*16e0*/  ISETP.GE.AND P4, PT, R53, c[0x0][0x1d4], PT ;  /* 0x0000750035007a0c */ /* 0x000fc80003f86270 */
[----:B------:R-:W-:Y:S01]  /*16f0*/  SEL R121, RZ, 0x10, P4 ;  /* 0x00000010ff797807 */ /* 0x000fe20002000000 */
[----:B-1----:R-:W-:-:S04]  /*1700*/  @!P1 IMAD.WIDE R16, R173, 0x2, R4 ;  /* 0x00000002ad109825 */ /* 0x002fc800078e0204 */
[----:B------:R-:W-:Y:S02]  /*1710*/  IMAD.SHL.U32 R4, R0, 0x40, RZ ;  /* 0x0000004000047824 */ /* 0x000fe400078e00ff */
[----:B------:R-:W-:-:S03]  /*1720*/  IMAD.SHL.U32 R5, R250, 0x8, RZ ;  /* 0x00000008fa057824 */ /* 0x000fc600078e00ff */
[----:B------:R-:W-:-:S04]  /*1730*/  LOP3.LUT R4, R4, 0x1c0, RZ, 0xc0, !PT ;  /* 0x000001c004047812 */ /* 0x000fc800078ec0ff */
[----:B------:R-:W-:Y:S02]  /*1740*/  LOP3.LUT R5, R4, 0x8, R5, 0xf8, !PT ;  /* 0x0000000804057812 */ /* 0x000fe400078ef805 */
[----:B------:R-:W-:-:S04]  /*1750*/  SHF.R.U32.HI R4, RZ, 0x3, R4 ;  /* 0x00000003ff047819 */ /* 0x000fc80000011604 */
[----:B------:R-:W-:Y:S01]  /*1760*/  LOP3.LUT R4, R5, R4, RZ, 0x3c, !PT ;  /* 0x0000000405047212 */ /* 0x000fe200078e3cff */
[----:B------:R-:W-:Y:S01]  /*1770*/  IMAD.SHL.U32 R5, R48, 0x40, RZ ;  /* 0x0000004030057824 */ /* 0x000fe200078e00ff */
[----:B--2---:R-:W-:Y:S01]  /*1780*/  SHF.R.S32.HI R49, RZ, 0x1f, R251 ;  /* 0x0000001fff317819 */ /* 0x004fe200000114fb */
[----:B------:R-:W-:-:S04]  /*1790*/  IMAD.WIDE.U32 R18, R251, c[0x0][0x1f0], R18 ;  /* 0x00007c00fb127a25 */ /* 0x000fc800078e0012 */
[----:B------:R-:W-:Y:S01]  /*17a0*/  IMAD R14, R49, c[0x0][0x1f0], RZ ;  /* 0x00007c00310e7a24 */ /* 0x000fe200078e02ff */
[----:B------:R-:W-:-:S03]  /*17b0*/  IADD3 R7, P0, R18, UR20, RZ ;  /* 0x0000001412077c10 */ /* 0x000fc6000ff1e0ff */
[----:B------:R-:W-:-:S05]  /*17c0*/  IMAD R14, R251, c[0x0][0x1f4], R14 ;  /* 0x00007d00fb0e7a24 */ /* 0x000fca00078e020e */
[----:B------:R-:W-:Y:S01]  /*17d0*/  IADD3.X R14, R19, UR17, R14, P0, !PT ;  /* 0x00000011130e7c10 */ /* 0x000fe200087fe40e */
[----:B------:R-:W-:Y:S01]  /*17e0*/  @!P2 IMAD.WIDE R18, R177, 0x2, R8 ;  /* 0x00000002b112a825 */ /* 0x000fe200078e0208 */
[----:B------:R-:W-:-:S04]  /*17f0*/  LEA R15, P0, R7, c[0x0][0x1c8], 0x1 ;  /* 0x00007200070f7a11 */ /* 0x000fc800078008ff */
[----:B------:R-:W-:Y:S01]  /*1800*/  LEA.HI.X R14, R7, c[0x0][0x1cc], R14, 0x1, P0 ;  /* 0x00007300070e7a11 */ /* 0x000fe200000f0c0e */
[----:B------:R-:W-:Y:S01]  /*1810*/  SHFL.IDX PT, R12, R15, RZ, 0x181f ;  /* 0x00181fff0f0c7589 */ /* 0x000fe200000e0000 */
[----:B------:R-:W-:-:S03]  /*1820*/  ISETP.GT.AND P0, PT, R72, 0x60, PT ;  /* 0x000000604800780c */ /* 0x000fc60003f04270 */
[----:B------:R-:W1:Y:S04]  /*1830*/  SHFL.IDX PT, R13, R14, RZ, 0x181f ;  /* 0x00181fff0e0d7589 */ /* 0x000e6800000e0000 */
[----:B------:R-:W-:Y:S04]  /*1840*/  SHFL.IDX PT, R10, R15, 0x1, 0x181f ;  /* 0x00381f000f0a7f89 */ /* 0x000fe800000e0000 */
[----:B------:R-:W-:Y:S04]  /*1850*/  SHFL.IDX PT, R11, R14, 0x1, 0x181f ;  /* 0x00381f000e0b7f89 */ /* 0x000fe800000e0000 */
[----:B------:R-:W-:Y:S04]  /*1860*/  SHFL.IDX PT, R8, R15, 0x2, 0x181f ;  /* 0x00581f000f087f89 */ /* 0x000fe800000e0000 */
[----:B------:R-:W3:Y:S04]  /*1870*/  SHFL.IDX PT, R9, R14, 0x2, 0x181f ;  /* 0x00581f000e097f89 */ /* 0x000ee800000e0000 */
[----:B------:R-:W-:Y:S04]  /*1880*/  SHFL.IDX PT, R6, R15, 0x3, 0x181f ;  /* 0x00781f000f067f89 */ /* 0x000fe800000e0000 */
[----:B------:R1:W2:Y:S04]  /*1890*/  SHFL.IDX PT, R7, R14, 0x3, 0x181f ;  /* 0x00781f000e077f89 */ /* 0x0002a800000e0000 */
[----:B------:R4:W-:Y:S04]  /*18a0*/  @!P2 LDGSTS.E.BYPASS.LTC128B.128 [R120+0x2100], [R18.64], !P6 ;  /* 0x021000001278afae */ /* 0x0009e8000f101d4e */
[----:B------:R5:W-:Y:S01]  /*18b0*/  @!P2 LDGSTS.E.BYPASS.LTC128B.128 [R120+0x6100], [R24.64], !P5 ;  /* 0x061000001878afae */ /* 0x000be2000e901d4e */
[----:B------:R-:W-:-:S03]  /*18c0*/  ISETP.GE.AND P2, PT, R72, 0x21, PT ;  /* 0x000000214800780c */ /* 0x000fc60003f46270 */
[----:B------:R2:W-:Y:S01]  /*18d0*/  @!P1 LDGSTS.E.BYPASS.LTC128B.128 [R120+0x3100], [R22.64], !P6 ;  /* 0x0310000016789fae */ /* 0x0005e2000f101d4e */
[----:B------:R-:W-:-:S03]  /*18e0*/  ISETP.GE.AND P6, PT, R72, 0x1, PT ;  /* 0x000000014800780c */ /* 0x000fc60003fc6270 */
[----:B------:R2:W-:Y:S01]  /*18f0*/  @!P1 LDGSTS.E.BYPASS.LTC128B.128 [R120+0x7100], [R16.64], !P5 ;  /* 0x0710000010789fae */ /* 0x0005e2000e901d4e */
[----:B------:R-:W-:Y:S02]  /*1900*/  ISETP.GE.AND P1, PT, R72, 0x41, PT ;  /* 0x000000414800780c */ /* 0x000fe40003f26270 */
[C---:B------:R-:W-:Y:S01]  /*1910*/  ISETP.GE.AND P5, PT, R177.reuse, c[0x0][0x1d4], PT ;  /* 0x00007500b1007a0c */ /* 0x040fe20003fa6270 */
[----:B------:R-:W0:Y:S06]  /*1920*/  LDGDEPBAR ;  /* 0x00000000000079af */ /* 0x000e2c0000000000 */
[----:B-1----:R-:W-:-:S04]  /*1930*/  @P6 IMAD.WIDE R14, R177, 0x2, R12 ;  /* 0x00000002b10e6825 */ /* 0x002fc800078e020c */
[C---:B---3--:R-:W-:Y:S02]  /*1940*/  @P1 IMAD.WIDE R20, R173.reuse, 0x2, R8 ;  /* 0x00000002ad141825 */ /* 0x048fe400078e0208 */
[----:B------:R1:W-:Y:S02]  /*1950*/  @P6 LDGSTS.E.BYPASS.LTC128B.128 [R120+0x8100], [R14.64], !P5 ;  /* 0x081000000e786fae */ /* 0x0003e4000e901d4e */
[----:B----4-:R-:W-:-:S04]  /*1960*/  @P2 IMAD.WIDE R18, R173, 0x2, R10 ;  /* 0x00000002ad122825 */ /* 0x010fc800078e020a */
[----:B--2---:R-:W-:-:S04]  /*1970*/  @P6 IMAD.WIDE R16, R173, 0x2, R12 ;  /* 0x00000002ad106825 */ /* 0x004fc800078e020c */
[C---:B------:R-:W-:Y:S01]  /*1980*/  @P2 IMAD.WIDE R12, R177.reuse, 0x2, R10 ;  /* 0x00000002b10c2825 */ /* 0x040fe200078e020a */
[----:B------:R2:W-:Y:S03]  /*1990*/  @P6 LDGSTS.E.BYPASS.LTC128B.128 [R120+0xc100], [R16.64], !P4 ;  /* 0x0c10000010786fae */ /* 0x0005e6000e101d4e */
[C---:B------:R-:W-:Y:S01]  /*19a0*/  @P1 IMAD.WIDE R10, R177.reuse, 0x2, R8 ;  /* 0x00000002b10a1825 */ /* 0x040fe200078e0208 */
[----:B------:R3:W-:Y:S03]  /*19b0*/  @P2 LDGSTS.E.BYPASS.LTC128B.128 [R120+0x9100], [R12.64], !P5 ;  /* 0x091000000c782fae */ /* 0x0007e6000e901d4e */
[--C-:B------:R-:W-:Y:S01]  /*19c0*/  @P0 IMAD.WIDE R8, R177, 0x2, R6.reuse ;  /* 0x00000002b1080825 */ /* 0x100fe200078e0206 */
[----:B------:R2:W-:Y:S03]  /*19d0*/  @P2 LDGSTS.E.BYPASS.LTC128B.128 [R120+0xd100], [R18.64], !P4 ;  /* 0x0d10000012782fae */ /* 0x0005e6000e101d4e */
[----:B------:R-:W-:Y:S01]  /*19e0*/  @P0 IMAD.WIDE R6, R173, 0x2, R6 ;  /* 0x00000002ad060825 */ /* 0x000fe200078e0206 */
[----:B------:R4:W-:Y:S04]  /*19f0*/  @P1 LDGSTS.E.BYPASS.LTC128B.128 [R120+0xa100], [R10.64], !P5 ;  /* 0x0a1000000a781fae */ /* 0x0009e8000e901d4e */
[----:B------:R1:W-:Y:S01]  /*1a00*/  @P1 LDGSTS.E.BYPASS.LTC128B.128 [R120+0xe100], [R20.64], !P4 ;  /* 0x0e10000014781fae */ /* 0x0003e2000e101d4e */
[----:B------:R-:W-:-:S03]  /*1a10*/  R2P PR, R0, 0x6 ;  /* 0x0000000600007804 */ /* 0x000fc60000000000 */
[----:B------:R4:W-:Y:S04]  /*1a20*/  @P0 LDGSTS.E.BYPASS.LTC128B.128 [R120+0xb100], [R8.64], !P5 ;  /* 0x0b10000008780fae */ /* 0x0009e8000e901d4e */
[----:B------:R1:W-:Y:S01]  /*1a30*/  @P0 LDGSTS.E.BYPASS.LTC128B.128 [R120+0xf100], [R6.64], !P4 ;  /* 0x0f10000006780fae */ /* 0x0003e2000e101d4e */
[----:B------:R-:W-:-:S03]  /*1a40*/  LOP3.LUT P0, RZ, R48, 0x2, RZ, 0xc0, !PT ;  /* 0x0000000230ff7812 */ /* 0x000fc6000780c0ff */
[----:B------:R-:W0:Y:S01]  /*1a50*/  LDGDEPBAR ;  /* 0x00000000000079af */ /* 0x000e220000000000 */
[----:B---3--:R-:W-:Y:S01]  /*1a60*/  IMAD.SHL.U32 R13, R2, 0x40, RZ ;  /* 0x00000040020d7824 */ /* 0x008fe200078e00ff */
[----:B------:R-:W-:Y:S01]  /*1a70*/  LOP3.LUT R12, R5, 0x1c0, RZ, 0xc0, !PT ;  /* 0x000001c0050c7812 */ /* 0x000fe200078ec0ff */
[----:B------:R-:W-:-:S03]  /*1a80*/  IMAD.MOV.U32 R5, RZ, RZ, 0x10 ;  /* 0x00000010ff057424 */ /* 0x000fc600078e00ff */
[----:B------:R-:W-:Y:S02]  /*1a90*/  LOP3.LUT R2, R4, 0xfffffe00, R13, 0xf8, !PT ;  /* 0xfffffe0004027812 */ /* 0x000fe400078ef80d */
[----:B------:R-:W-:Y:S02]  /*1aa0*/  LOP3.LUT R3, R12, 0x8, R3, 0xf8, !PT ;  /* 0x000000080c037812 */ /* 0x000fe400078ef803 */
[----:B------:R-:W-:Y:S02]  /*1ab0*/  SHF.R.U32.HI R4, RZ, 0x3, R12 ;  /* 0x00000003ff047819 */ /* 0x000fe4000001160c */
[----:B------:R-:W-:Y:S02]  /*1ac0*/  SEL R5, R5, 0xfffffff0, !P1 ;  /* 0xfffffff005057807 */ /* 0x000fe40004800000 */
[----:B------:R-:W-:-:S05]  /*1ad0*/  LOP3.LUT R3, R3, R4, RZ, 0x3c, !PT ;  /* 0x0000000403037212 */ /* 0x000fca00078e3cff */
[----:B------:R-:W-:Y:S01]  /*1ae0*/  IMAD R250, R250, 0x200, R3 ;  /* 0x00000200fafa7824 */ /* 0x000fe200078e0203 */
[----:B------:R-:W-:Y:S01]  /*1af0*/  SEL R3, R52, 0xffffffe0, !P2 ;  /* 0xffffffe034037807 */ /* 0x000fe20005000000 */
[----:B-1----:R-:W-:Y:S01]  /*1b00*/  IMAD R7, R117, 0x400, R2 ;  /* 0x0000040075077824 */ /* 0x002fe200078e0202 */
[----:B------:R-:W-:-:S04]  /*1b10*/  DEPBAR.LE SB0, 0x1 ;  /* 0x000080400000791a */ /* 0x000fc80000000000 */
[C---:B------:R-:W-:Y:S01]  /*1b20*/  LEA R4, R7.reuse, 0x100, 0x1 ;  /* 0x0000010007047811 */ /* 0x040fe200078e08ff */
[----:B------:R-:W-:Y:S01]  /*1b30*/  IMAD.SHL.U32 R7, R7, 0x2, RZ ;  /* 0x0000000207077824 */ /* 0x000fe200078e00ff */
[----:B------:R-:W-:Y:S01]  /*1b40*/  BAR.SYNC.DEFER_BLOCKING 0x0 ;  /* 0x0000000000007b1d */ /* 0x000fe20000010000 */
[----:B------:R-:W-:Y:S01]  /*1b50*/  IMAD.SHL.U32 R250, R250, 0x2, RZ ;  /* 0x00000002fafa7824 */ /* 0x000fe200078e00ff */
[----:B------:R-:W-:Y:S01]  /*1b60*/  LOP3.LUT P2, RZ, R48, 0x4, RZ, 0xc0, !PT ;  /* 0x0000000430ff7812 */ /* 0x000fe2000784c0ff */
[--C-:B------:R-:W-:Y:S02]  /*1b70*/  IMAD R6, R5, 0x2, R4.reuse ;  /* 0x0000000205067824 */ /* 0x100fe400078e0204 */
[C---:B------:R-:W-:Y:S01]  /*1b80*/  IMAD R4, R3.reuse, 0x2, R4 ;  /* 0x0000000203047824 */ /* 0x040fe200078e0204 */
[C---:B------:R-:W-:Y:S01]  /*1b90*/  IADD3 R249, R250.reuse, 0x8120, RZ ;  /* 0x00008120faf97810 */ /* 0x040fe20007ffe0ff */
[----:B------:R-:W-:Y:S01]  /*1ba0*/  IMAD R0, R3, 0x2, R6 ;  /* 0x0000000203007824 */ /* 0x000fe200078e0206 */
[----:B------:R-:W-:Y:S04]  /*1bb0*/  LDSM.16.M88.4 R136, [R7+0x100] ;  /* 0x000100000788783b */ /* 0x000fe80000000200 */
[----:B------:R-:W-:Y:S04]  /*1bc0*/  LDSM.16.M88.4 R212, [R7+0x4100] ;  /* 0x0041000007d4783b */ /* 0x000fe80000000200 */
[----:B------:R-:W-:Y:S04]  /*1bd0*/  LDSM.16.M88.4 R168, [R6] ;  /* 0x0000000006a8783b */ /* 0x000fe80000000200 */
[----:B------:R1:W-:Y:S04]  /*1be0*/  LDSM.16.M88.4 R216, [R6+0x4000] ;  /* 0x0040000006d8783b */ /* 0x0003e80000000200 */
[----:B------:R-:W-:Y:S04]  /*1bf0*/  LDSM.16.M88.4 R204, [R4] ;  /* 0x0000000004cc783b */ /* 0x000fe80000000200 */
[----:B------:R-:W-:Y:S04]  /*1c00*/  LDSM.16.M88.4 R220, [R4+0x4000] ;  /* 0x0040000004dc783b */ /* 0x000fe80000000200 */
[----:B------:R-:W-:Y:S04]  /*1c10*/  LDSM.16.M88.4 R208, [R0] ;  /* 0x0000000000d0783b */ /* 0x000fe80000000200 */
[----:B------:R3:W-:Y:S04]  /*1c20*/  LDSM.16.M88.4 R224, [R0+0x4000] ;  /* 0x0040000000e0783b */ /* 0x0007e80000000200 */
[----:B------:R-:W-:Y:S01]  /*1c30*/  BAR.SYNC.DEFER_BLOCKING 0x0 ;  /* 0x0000000000007b1d */ /* 0x000fe20000010000 */
[----:B-1----:R-:W-:-:S04]  /*1c40*/  IADD3 R6, R250, 0x8100, RZ ;  /* 0x00008100fa067810 */ /* 0x002fc80007ffe0ff */
[----:B------:R-:W-:Y:S01]  /*1c50*/  @P0 IADD3 R249, R6, -0x20, RZ ;  /* 0xffffffe006f90810 */ /* 0x000fe20007ffe0ff */
[----:B------:R-:W-:-:S03]  /*1c60*/  IMAD.WIDE.U32 R6, R252, c[0x0][0x208], RZ ;  /* 0x00008200fc067a25 */ /* 0x000fc600078e00ff */
[C---:B------:R-:W-:Y:S02]  /*1c70*/  IADD3 R243, R249.reuse, 0x800, RZ ;  /* 0x00000800f9f37810 */ /* 0x040fe40007ffe0ff */
[C---:B------:R-:W-:Y:S02]  /*1c80*/  IADD3 R242, R249.reuse, 0x1000, RZ ;  /* 0x00001000f9f27810 */ /* 0x040fe40007ffe0ff */
[C---:B------:R-:W-:Y:S02]  /*1c90*/  IADD3 R241, R249.reuse, 0x1800, RZ ;  /* 0x00001800f9f17810 */ /* 0x040fe40007ffe0ff */
[----:B------:R-:W-:Y:S01]  /*1ca0*/  IADD3 R240, R249, 0x2000, RZ ;  /* 0x00002000f9f07810 */ /* 0x000fe20007ffe0ff */
[----:B---3--:R-:W-:Y:S01]  /*1cb0*/  IMAD R0, R49, c[0x0][0x218], RZ ;  /* 0x0000860031007a24 */ /* 0x008fe200078e02ff */
[C---:B------:R-:W-:Y:S02]  /*1cc0*/  IADD3 R239, R249.reuse, 0x2800, RZ ;  /* 0x00002800f9ef7810 */ /* 0x040fe40007ffe0ff */
[----:B------:R-:W-:Y:S01]  /*1cd0*/  IADD3 R238, R249, 0x3000, RZ ;  /* 0x00003000f9ee7810 */ /* 0x000fe20007ffe0ff */
[----:B------:R-:W-:-:S04]  /*1ce0*/  DEPBAR.LE SB0, 0x0 ;  /* 0x000080000000791a */ /* 0x000fc80000000000 */
[----:B------:R-:W-:Y:S01]  /*1cf0*/  BAR.SYNC.DEFER_BLOCKING 0x0 ;  /* 0x0000000000007b1d */ /* 0x000fe20000010000 */
[C---:B------:R-:W-:Y:S02]  /*1d00*/  IADD3 R237, R249.reuse, 0x3800, RZ ;  /* 0x00003800f9ed7810 */ /* 0x040fe40007ffe0ff */
[C---:B------:R-:W-:Y:S02]  /*1d10*/  IADD3 R235, R249.reuse, 0x4000, RZ ;  /* 0x00004000f9eb7810 */ /* 0x040fe40007ffe0ff */
[C---:B------:R-:W-:Y:S02]  /*1d20*/  IADD3 R234, R249.reuse, 0x4800, RZ ;  /* 0x00004800f9ea7810 */ /* 0x040fe40007ffe0ff */
[C---:B------:R-:W-:Y:S02]  /*1d30*/  IADD3 R233, R249.reuse, 0x5000, RZ ;  /* 0x00005000f9e97810 */ /* 0x040fe40007ffe0ff */
[C---:B------:R-:W-:Y:S02]  /*1d40*/  IADD3 R232, R249.reuse, 0x5800, RZ ;  /* 0x00005800f9e87810 */ /* 0x040fe40007ffe0ff */
[----:B------:R-:W-:-:S02]  /*1d50*/  IADD3 R231, R249, 0x6000, RZ ;  /* 0x00006000f9e77810 */ /* 0x000fc40007ffe0ff */
[C---:B------:R-:W-:Y:S02]  /*1d60*/  IADD3 R230, R249.reuse, 0x6800, RZ ;  /* 0x00006800f9e67810 */ /* 0x040fe40007ffe0ff */
[C---:B------:R-:W-:Y:S02]  /*1d70*/  IADD3 R229, R249.reuse, 0x7000, RZ ;  /* 0x00007000f9e57810 */ /* 0x040fe40007ffe0ff */
[----:B------:R-:W-:Y:S01]  /*1d80*/  IADD3 R228, R249, 0x7800, RZ ;  /* 0x00007800f9e47810 */ /* 0x000fe20007ffe0ff */
[----:B------:R-:W1:Y:S04]  /*1d90*/  LDSM.16.M88.4 R12, [R250+0x8900] ;  /* 0x00890000fa0c783b */ /* 0x000e680000000200 */
[----:B--2---:R-:W-:Y:S04]  /*1da0*/  LDSM.16.M88.4 R16, [R249+0x800] ;  /* 0x00080000f910783b */ /* 0x004fe80000000200 */
[----:B----4-:R-:W-:Y:S04]  /*1db0*/  LDSM.16.M88.4 R8, [R250+0x9900] ;  /* 0x00990000fa08783b */ /* 0x010fe80000000200 */
[----:B------:R-:W2:Y:S04]  /*1dc0*/  LDSM.16.M88.4 R32, [R250+0x8100] ;  /* 0x00810000fa20783b */ /* 0x000ea80000000200 */
[----:B-----5:R-:W3:Y:S04]  /*1dd0*/  LDSM.16.M88.4 R24, [R249] ;  /* 0x00000000f918783b */ /* 0x020ee80000000200 */
[----:B------:R-:W4:Y:S04]  /*1de0*/  LDSM.16.M88.4 R20, [R250+0x9100] ;  /* 0x00910000fa14783b */ /* 0x000f280000000200 */
        /* <DEDUP_REMOVED lines=8> */
[C---:B------:R-:W-:Y:S07]  /*1e70*/  HMMA.16816.F32.BF16 R28, R168.reuse, R16, R28 ;  /* 0x00000010a81c723c */ /* 0x040fee000004181c */
[----:B------:R-:W-:Y:S01]  /*1e80*/  IMAD R17, R36, c[0x0][0x208], RZ ;  /* 0x0000820024117a24 */ /* 0x000fe200078e02ff */
[----:B------:R-:W-:Y:S01]  /*1e90*/  HMMA.16816.F32.BF16 R12, R168, R18, R12 ;  /* 0x00000012a80c723c */ /* 0x000fe2000004180c */
[----:B------:R-:W1:Y:S02]  /*1ea0*/  LDSM.16.M88.4 R36, [R249+0x1800] ;  /* 0x00180000f924783b */ /* 0x000e640000000200 */
[----:B------:R-:W-:-:S04]  /*1eb0*/  IMAD R17, R252, c[0x0][0x20c], R17 ;  /* 0x00008300fc117a24 */ /* 0x000fc800078e0211 */
[----:B------:R-:W-:Y:S01]  /*1ec0*/  IMAD.IADD R7, R7, 0x1, R17 ;  /* 0x0000000107077824 */ /* 0x000fe200078e0211 */
[----:B------:R-:W-:Y:S03]  /*1ed0*/  HMMA.16816.F32.BF16 R32, R136, R34, RZ ;  /* 0x000000228820723c */ /* 0x000fe600000418ff */
[----:B------:R-:W-:-:S05]  /*1ee0*/  IMAD.WIDE.U32 R6, R251, c[0x0][0x218], R6 ;  /* 0x00008600fb067a25 */ /* 0x000fca00078e0006 */
[----:B------:R-:W-:Y:S01]  /*1ef0*/  HMMA.16816.F32.BF16 R16, R136, R8, RZ ;  /* 0x000000088810723c */ /* 0x000fe200000418ff */
[----:B------:R-:W-:-:S06]  /*1f00*/  IADD3 R51, P0, R6, UR24, RZ ;  /* 0x0000001806337c10 */ /* 0x000fcc000ff1e0ff */
[----:B------:R-:W-:Y:S01]  /*1f10*/  IMAD R9, R251, c[0x0][0x21c], R0 ;  /* 0x00008700fb097a24 */ /* 0x000fe200078e0200 */
[C---:B---3--:R-:W-:Y:S04]  /*1f20*/  HMMA.16816.F32.BF16 R40, R168.reuse, R24, R40 ;  /* 0x00000018a828723c */ /* 0x048fe80000041828 */
[----:B------:R-:W-:Y:S02]  /*1f30*/  IADD3.X R6, R7, UR16, R9, P0, !PT ;  /* 0x0000001007067c10 */ /* 0x000fe400087fe409 */
[C---:B------:R-:W-:Y:S02]  /*1f40*/  LEA R56, P0, R51.reuse, c[0x0][0x1f8], 0x1 ;  /* 0x00007e0033387a11 */ /* 0x040fe400078008ff */
[----:B------:R-:W-:Y:S02]  /*1f50*/  HMMA.16816.F32.BF16 R32, R168, R26, R32 ;  /* 0x0000001aa820723c */ /* 0x000fe40000041820 */
[----:B------:R-:W-:Y:S01]  /*1f60*/  LEA.HI.X R51, R51, c[0x0][0x1fc], R6, 0x1, P0 ;  /* 0x00007f0033337a11 */ /* 0x000fe200000f0c06 */
[----:B------:R-:W2:Y:S01]  /*1f70*/  SHFL.IDX PT, R82, R56, RZ, 0x181f ;  /* 0x00181fff38527589 */ /* 0x000ea200000e0000 */
[----:B------:R-:W-:-:S03]  /*1f80*/  IMAD.WIDE R6, R177, 0x2, RZ ;  /* 0x00000002b1067825 */ /* 0x000fc600078e02ff */
[----:B------:R-:W3:Y:S01]  /*1f90*/  SHFL.IDX PT, R74, R56, 0x1, 0x181f ;  /* 0x00381f00384a7f89 */ /* 0x000ee200000e0000 */
[----:B----4-:R-:W-:Y:S03]  /*1fa0*/  HMMA.16816.F32.BF16 R24, R136, R20, RZ ;  /* 0x000000148818723c */ /* 0x010fe600000418ff */
[----:B------:R-:W4:Y:S04]  /*1fb0*/  SHFL.IDX PT, R92, R56, 0x2, 0x181f ;  /* 0x00581f00385c7f89 */ /* 0x000f2800000e0000 */
[----:B------:R-:W5:Y:S01]  /*1fc0*/  SHFL.IDX PT, R50, R51, RZ, 0x181f ;  /* 0x00181fff33327589 */ /* 0x000f6200000e0000 */
[----:B-1----:R-:W-:Y:S03]  /*1fd0*/  HMMA.16816.F32.BF16 R16, R168, R36, R16 ;  /* 0x00000024a810723c */ /* 0x002fe60000041810 */
[----:B------:R-:W1:Y:S04]  /*1fe0*/  SHFL.IDX PT, R94, R56, 0x3, 0x181f ;  /* 0x00781f00385e7f89 */ /* 0x000e6800000e0000 */
[----:B------:R-:W1:Y:S01]  /*1ff0*/  SHFL.IDX PT, R49, R51, 0x1, 0x181f ;  /* 0x00381f0033317f89 */ /* 0x000e6200000e0000 */
[----:B------:R-:W-:Y:S01]  /*2000*/  IMAD.WIDE R36, R173, 0x2, RZ ;  /* 0x00000002ad247825 */ /* 0x000fe200078e02ff */
[----:B------:R-:W-:Y:S02]  /*2010*/  HMMA.16816.F32.BF16 R20, R136, R22, RZ ;  /* 0x000000168814723c */ /* 0x000fe400000418ff */
[----:B------:R-:W1:Y:S01]  /*2020*/  SHFL.IDX PT, R4, R51, 0x2, 0x181f ;  /* 0x00581f0033047f89 */ /* 0x000e6200000e0000 */
[----:B--2---:R-:W-:-:S03]  /*2030*/  IADD3 R54, P0, R82, R6, RZ ;  /* 0x0000000652367210 */ /* 0x004fc60007f1e0ff */
[----:B------:R-:W2:Y:S01]  /*2040*/  SHFL.IDX PT, R0, R51, 0x3, 0x181f ;  /* 0x00781f0033007f89 */ /* 0x000ea200000e0000 */
[C---:B---3--:R-:W-:Y:S01]  /*2050*/  IADD3 R80, P6, R6.reuse, R74, RZ ;  /* 0x0000004a06507210 */ /* 0x048fe20007fde0ff */
[----:B------:R-:W-:Y:S01]  /*2060*/  HMMA.16816.F32.BF16 R8, R136, R10, RZ ;  /* 0x0000000a8808723c */ /* 0x000fe200000418ff */
[----:B----4-:R-:W-:Y:S01]  /*2070*/  IADD3 R96, P1, R6, R92, RZ ;  /* 0x0000005c06607210 */ /* 0x010fe20007f3e0ff */
[----:B------:R-:W3:Y:S01]  /*2080*/  LDSM.16.M88.4 R56, [R250+0xa900] ;  /* 0x00a90000fa38783b */ /* 0x000ee20000000200 */
[----:B-----5:R-:W-:-:S05]  /*2090*/  IMAD.X R55, R50, 0x1, R7, P0 ;  /* 0x0000000132377824 */ /* 0x020fca00000e0607 */
[----:B------:R-:W-:Y:S01]  /*20a0*/  HMMA.16816.F32.BF16 R24, R168, R44, R24 ;  /* 0x0000002ca818723c */ /* 0x000fe20000041818 */
[----:B-1----:R-:W-:Y:S01]  /*20b0*/  IADD3 R6, P0, R6, R94, RZ ;  /* 0x0000005e06067210 */ /* 0x002fe20007f1e0ff */
[----:B------:R-:W-:Y:S01]  /*20c0*/  IMAD.X R81, R7, 0x1, R49, P6 ;  /* 0x0000000107517824 */ /* 0x000fe200030e0631 */
[----:B------:R-:W-:-:S05]  /*20d0*/  IADD3 R82, P6, R82, R36, RZ ;  /* 0x0000002452527210 */ /* 0x000fca0007fde0ff */
[C---:B------:R-:W-:Y:S01]  /*20e0*/  HMMA.16816.F32.BF16 R20, R168.reuse, R46, R20 ;  /* 0x0000002ea814723c */ /* 0x040fe20000041814 */
[----:B------:R-:W1:Y:S01]  /*20f0*/  LDSM.16.M88.4 R44, [R249+0x2000] ;  /* 0x00200000f92c783b */ /* 0x000e620000000200 */
[----:B------:R-:W-:Y:S01]  /*2100*/  IMAD.X R97, R7, 0x1, R4, P1 ;  /* 0x0000000107617824 */ /* 0x000fe200008e0604 */
[----:B------:R-:W-:Y:S01]  /*2110*/  IADD3 R92, P1, R36, R92, RZ ;  /* 0x0000005c245c7210 */ /* 0x000fe20007f3e0ff */
[----:B------:R-:W-:Y:S01]  /*2120*/  IMAD.X R83, R50, 0x1, R37, P6 ;  /* 0x0000000132537824 */ /* 0x000fe200030e0625 */
[----:B------:R-:W-:Y:S01]  /*2130*/  ISETP.GE.AND P6, PT, R177, c[0x0][0x1d4], PT ;  /* 0x00007500b1007a0c */ /* 0x000fe20003fc6270 */
[----:B--2---:R-:W-:Y:S01]  /*2140*/  IMAD.X R7, R7, 0x1, R0, P0 ;  /* 0x0000000107077824 */ /* 0x004fe200000e0600 */
[----:B------:R-:W-:Y:S01]  /*2150*/  IADD3 R74, P0, R36, R74, RZ ;  /* 0x0000004a244a7210 */ /* 0x000fe20007f1e0ff */
[----:B------:R-:W-:Y:S01]  /*2160*/  IMAD.X R93, R37, 0x1, R4, P1 ;  /* 0x00000001255d7824 */ /* 0x000fe200008e0604 */
[----:B------:R-:W-:Y:S01]  /*2170*/  ISETP.GE.AND P1, PT, R53, c[0x0][0x1d4], PT ;  /* 0x0000750035007a0c */ /* 0x000fe20003f26270 */
[----:B------:R-:W-:Y:S01]  /*2180*/  HMMA.16816.F32.BF16 R8, R168, R38, R8 ;  /* 0x00000026a808723c */ /* 0x000fe20000041808 */
[----:B------:R-:W-:Y:S01]  /*2190*/  IADD3 R4, R120, 0x100, RZ ;  /* 0x0000010078047810 */ /* 0x000fe20007ffe0ff */
[C---:B------:R-:W-:Y:S01]  /*21a0*/  IMAD.X R75, R37.reuse, 0x1, R49, P0 ;  /* 0x00000001254b7824 */ /* 0x040fe200000e0631 */
[----:B------:R-:W-:Y:S01]  /*21b0*/  IADD3 R94, P0, R36, R94, RZ ;  /* 0x0000005e245e7210 */ /* 0x000fe20007f1e0ff */
[----:B------:R-:W2:Y:S04]  /*21c0*/  LDSM.16.M88.4 R48, [R250+0xb100] ;  /* 0x00b10000fa30783b */ /* 0x000ea80000000200 */
[----:B------:R-:W-:Y:S01]  /*21d0*/  IMAD.X R95, R37, 0x1, R0, P0 ;  /* 0x00000001255f7824 */ /* 0x000fe200000e0600 */
[----:B------:R-:W-:Y:S01]  /*21e0*/  ISETP.LT.OR P0, PT, R72, 0x1, P6 ;  /* 0x000000014800780c */ /* 0x000fe20003701670 */
[----:B------:R-:W4:Y:S01]  /*21f0*/  LDSM.16.M88.4 R36, [R250+0xb900] ;  /* 0x00b90000fa24783b */ /* 0x000f220000000200 */
[----:B------:R-:W-:Y:S01]  /*2200*/  SEL R0, R52, 0xffffffe0, !P2 ;  /* 0xffffffe034007807 */ /* 0x000fe20005000000 */
[----:B------:R-:W-:Y:S01]  /*2210*/  HMMA.16816.F32.BF16 R68, R136, R64, RZ ;  /* 0x000000408844723c */ /* 0x000fe200000418ff */
[----:B------:R-:W-:Y:S01]  /*2220*/  ISETP.LT.OR P2, PT, R72, 0x1, P1 ;  /* 0x000000014800780c */ /* 0x000fe20000f41670 */
[----:B------:R5:W-:Y:S02]  /*2230*/  STL [R1+0x1c], R4 ;  /* 0x00001c0401007387 */ /* 0x000be40000100800 */
[----:B------:R-:W-:-:S02]  /*2240*/  IMAD R247, R0, 0x2, R250 ;  /* 0x0000000200f77824 */ /* 0x000fc400078e02fa */
[----:B------:R-:W-:Y:S01]  /*2250*/  IMAD R236, R0, 0x2, R249 ;  /* 0x0000000200ec7824 */ /* 0x000fe200078e02f9 */
[----:B------:R-:W-:Y:S01]  /*2260*/  IADD3 R0, R120, 0x4100, RZ ;  /* 0x0000410078007810 */ /* 0x000fe20007ffe0ff */
[----:B------:R-:W-:Y:S02]  /*2270*/  HMMA.16816.F32.BF16 R64, R136, R66, RZ ;  /* 0x000000428840723c */ /* 0x000fe400000418ff */
[----:B------:R-:W-:Y:S01]  /*2280*/  @!PT LDS RZ, [RZ] ;  /* 0x00000000fffff984 */ /* 0x000fe20000000800 */
[----:B------:R-:W-:Y:S01]  /*2290*/  @!PT LDS RZ, [RZ] ;  /* 0x00000000fffff984 */ /* 0x000fe20000000800 */
[----:B------:R-:W-:Y:S01]  /*22a0*/  @!PT LDS RZ, [RZ] ;  /* 0x00000000fffff984 */ /* 0x000fe20000000800 */
[----:B------:R2:W-:Y:S01]  /*22b0*/  LDGSTS.E.BYPASS.LTC128B.128 [R120+0x100], [R54.64], !P0 ;  /* 0x0010000036787fae */ /* 0x0005e2000c101d4e */
[----:B------:R-:W-:-:S03]  /*22c0*/  ISETP.LT.OR P0, PT, R72, 0x21, P6 ;  /* 0x000000214800780c */ /* 0x000fc60003701670 */
[----:B------:R2:W-:Y:S01]  /*22d0*/  LDGSTS.E.BYPASS.LTC128B.128 [R120+0x4100], [R82.64], !P2 ;  /* 0x0410000052787fae */ /* 0x0005e2000d101d4e */
[C---:B------:R-:W-:Y:S01]  /*22e0*/  ISETP.LT.OR P2, PT, R72.reuse, 0x21, P1 ;  /* 0x000000214800780c */ /* 0x040fe20000f41670 */
[----:B---3--:R-:W-:Y:S02]  /*22f0*/  HMMA.16816.F32.BF16 R60, R136, R56, RZ ;  /* 0x00000038883c723c */ /* 0x008fe400000418ff */
[----:B------:R3:W-:Y:S04]  /*2300*/  STL [R1+0x18], R0 ;  /* 0x0000180001007387 */ /* 0x0007e80000100800 */
[----:B------:R-:W-:Y:S02]  /*2310*/  STL [R1+0x30], R175 ;  /* 0x000030af01007387 */ /* 0x000fe40000100800 */
[----:B-1----:R-:W-:Y:S02]  /*2320*/  HMMA.16816.F32.BF16 R68, R168, R44, R68 ;  /* 0x0000002ca844723c */ /* 0x002fe40000041844 */
[----:B------:R1:W-:Y:S01]  /*2330*/  LDGSTS.E.BYPASS.LTC128B.128 [R120+0x1100], [R80.64], !P0 ;  /* 0x0110000050787fae */ /* 0x0003e2000c101d4e */
[----:B------:R-:W-:-:S02]  /*2340*/  ISETP.LT.OR P0, PT, R72, 0x41, P6 ;  /* 0x000000414800780c */ /* 0x000fc40003701670 */
[C---:B------:R-:W-:Y:S01]  /*2350*/  ISETP.LT.OR P6, PT, R72.reuse, 0x61, P6 ;  /* 0x000000614800780c */ /* 0x040fe200037c1670 */
[----:B------:R4:W-:Y:S01]  /*2360*/  LDGSTS.E.BYPASS.LTC128B.128 [R120+0x5100], [R74.64], !P2 ;  /* 0x051000004a787fae */ /* 0x0009e2000d101d4e */
[C---:B------:R-:W-:Y:S01]  /*2370*/  ISETP.LT.OR P2, PT, R72.reuse, 0x41, P1 ;  /* 0x000000414800780c */ /* 0x040fe20000f41670 */
[----:B------:R-:W-:Y:S01]  /*2380*/  HMMA.16816.F32.BF16 R64, R168, R46, R64 ;  /* 0x0000002ea840723c */ /* 0x000fe20000041840 */
[----:B------:R-:W-:Y:S02]  /*2390*/  ISETP.LT.OR P1, PT, R72, 0x61, P1 ;  /* 0x000000614800780c */ /* 0x000fe40000f21670 */
[----:B-----5:R-:W-:-:S05]  /*23a0*/  IADD3 R4, R120, 0x1100, RZ ;  /* 0x0000110078047810 */ /* 0x020fca0007ffe0ff */
[----:B------:R5:W-:Y:S01]  /*23b0*/  LDGSTS.E.BYPASS.LTC128B.128 [R120+0x2100], [R96.64], !P0 ;  /* 0x0210000060787fae */ /* 0x000be2000c101d4e */
[C---:B--2---:R-:W-:Y:S01]  /*23c0*/  HMMA.16816.F32.BF16 R52, R136.reuse, R48, RZ ;  /* 0x000000308834723c */ /* 0x044fe200000418ff */
[----:B------:R-:W-:Y:S02]  /*23d0*/  PLOP3.LUT P0, PT, PT, PT, UP0, 0x80, 0x0 ;  /* 0x000000000000781c */ /* 0x000fe40003f0f008 */
[----:B------:R2:W-:Y:S01]  /*23e0*/  LDGSTS.E.BYPASS.LTC128B.128 [R120+0x6100], [R92.64], !P2 ;  /* 0x061000005c787fae */ /* 0x0005e2000d101d4e */
[----:B---3--:R-:W-:Y:S02]  /*23f0*/  IADD3 R0, R120, 0x5100, RZ ;  /* 0x0000510078007810 */ /* 0x008fe40007ffe0ff */
[----:B------:R-:W-:Y:S01]  /*2400*/  ISETP.GT.AND P2, PT, R122, 0x7f, PT ;  /* 0x0000007f7a00780c */ /* 0x000fe20003f44270 */
[----:B------:R3:W-:Y:S01]  /*2410*/  LDGSTS.E.BYPASS.LTC128B.128 [R120+0x3100], [R6.64], !P6 ;  /* 0x0310000006787fae */ /* 0x0007e2000f101d4e */
[C---:B------:R-:W-:Y:S03]  /*2420*/  HMMA.16816.F32.BF16 R48, R136.reuse, R50, RZ ;  /* 0x000000328830723c */ /* 0x040fe600000418ff */
[----:B------:R2:W-:Y:S04]  /*2430*/  LDGSTS.E.BYPASS.LTC128B.128 [R120+0x7100], [R94.64], !P1 ;  /* 0x071000005e787fae */ /* 0x0005e8000c901d4e */
[----:B-1----:R-:W-:Y:S01]  /*2440*/  LDSM.16.M88.4 R80, [R247+0x8100] ;  /* 0x00810000f750783b */ /* 0x002fe20000000200 */
[C---:B----4-:R-:W-:Y:S03]  /*2450*/  HMMA.16816.F32.BF16 R44, R136.reuse, R36, RZ ;  /* 0x00000024882c723c */ /* 0x050fe600000418ff */
[----:B------:R-:W1:Y:S04]  /*2460*/  LDSM.16.M88.4 R72, [R247+0x8900] ;  /* 0x00890000f748783b */ /* 0x000e680000000200 */
[----:B------:R-:W-:Y:S01]  /*2470*/  LDSM.16.M88.4 R100, [R250+0xd100] ;  /* 0x00d10000fa64783b */ /* 0x000fe20000000200 */
[C---:B------:R-:W-:Y:S03]  /*2480*/  HMMA.16816.F32.BF16 R36, R136.reuse, R38, RZ ;  /* 0x000000268824723c */ /* 0x040fe600000418ff */
[----:B-----5:R-:W-:Y:S04]  /*2490*/  LDSM.16.M88.4 R96, [R236+0x800] ;  /* 0x00080000ec60783b */ /* 0x020fe80000000200 */
[----:B------:R-:W-:Y:S01]  /*24a0*/  LDSM.16.M88.4 R104, [R249+0x5800] ;  /* 0x00580000f968783b */ /* 0x000fe20000000200 */
[----:B------:R-:W-:Y:S03]  /*24b0*/  HMMA.16816.F32.BF16 R56, R136, R58, RZ ;  /* 0x0000003a8838723c */ /* 0x000fe600000418ff */
[----:B------:R-:W-:Y:S04]  /*24c0*/  LDSM.16.M88.4 R112, [R247+0xe900] ;  /* 0x00e90000f770783b */ /* 0x000fe80000000200 */
[----:B--2---:R-:W-:Y:S01]  /*24d0*/  LDSM.16.M88.4 R92, [R236+0x1000] ;  /* 0x00100000ec5c783b */ /* 0x004fe20000000200 */
[C---:B------:R-:W-:Y:S03]  /*24e0*/  HMMA.16816.F32.BF16 R52, R168.reuse, R76, R52 ;  /* 0x0000004ca834723c */ /* 0x040fe60000041834 */
[----:B------:R-:W-:Y:S04]  /*24f0*/  LDSM.16.M88.4 R108, [R247+0xf100] ;  /* 0x00f10000f76c783b */ /* 0x000fe80000000200 */
[----:B------:R-:W0:Y:S01]  /*2500*/  LDGDEPBAR ;  /* 0x00000000000079af */ /* 0x000e220000000000 */
[C---:B------:R-:W-:Y:S03]  /*2510*/  HMMA.16816.F32.BF16 R48, R168.reuse, R78, R48 ;  /* 0x0000004ea830723c */ /* 0x040fe60000041830 */
[----:B------:R-:W-:Y:S04]  /*2520*/  LDSM.16.M88.4 R76, [R247+0x9900] ;  /* 0x00990000f74c783b */ /* 0x000fe80000000200 */
[----:B------:R2:W-:Y:S01]  /*2530*/  STL [R1+0x14], R4 ;  /* 0x0000140401007387 */ /* 0x0005e20000100800 */
[----:B------:R-:W-:Y:S03]  /*2540*/  HMMA.16816.F32.BF16 R44, R168, R88, R44 ;  /* 0x00000058a82c723c */ /* 0x000fe6000004182c */
[----:B------:R4:W-:Y:S05]  /*2550*/  STL [R1+0x10], R0 ;  /* 0x0000100001007387 */ /* 0x0009ea0000100800 */
[C---:B-1----:R-:W-:Y:S08]  /*2560*/  HMMA.16816.F32.BF16 R28, R204.reuse, R72, R28 ;  /* 0x00000048cc1c723c */ /* 0x042ff0000004181c */
[----:B------:R-:W-:Y:S01]  /*2570*/  HMMA.16816.F32.BF16 R12, R204, R74, R12 ;  /* 0x0000004acc0c723c */ /* 0x000fe2000004180c */
[----:B------:R-:W1:Y:S07]  /*2580*/  LDSM.16.M88.4 R72, [R247+0xb100] ;  /* 0x00b10000f748783b */ /* 0x000e6e0000000200 */
[----:B------:R-:W-:Y:S01]  /*2590*/  HMMA.16816.F32.BF16 R36, R168, R90, R36 ;  /* 0x0000005aa824723c */ /* 0x000fe20000041824 */
[----:B------:R-:W5:Y:S01]  /*25a0*/  LDSM.16.M88.4 R88, [R247+0xa100] ;  /* 0x00a10000f758783b */ /* 0x000f620000000200 */
[----:B--2---:R-:W-:-:S02]  /*25b0*/  IADD3 R4, R120, 0x2100, RZ ;  /* 0x0000210078047810 */ /* 0x004fc40007ffe0ff */
[----:B----4-:R-:W-:-:S03]  /*25c0*/  IADD3 R0, R120, 0x6100, RZ ;  /* 0x0000610078007810 */ /* 0x010fc60007ffe0ff */
[----:B------:R-:W-:Y:S01]  /*25d0*/  STL [R1+0xc], R4 ;  /* 0x00000c0401007387 */ /* 0x000fe20000100800 */
[C---:B------:R-:W-:Y:S03]  /*25e0*/  HMMA.16816.F32.BF16 R60, R168.reuse, R84, R60 ;  /* 0x00000054a83c723c */ /* 0x040fe6000004183c */
[----:B------:R-:W-:Y:S05]  /*25f0*/  STL [R1+0x8], R0 ;  /* 0x0000080001007387 */ /* 0x000fea0000100800 */
[----:B------:R-:W-:Y:S01]  /*2600*/  HMMA.16816.F32.BF16 R56, R168, R86, R56 ;  /* 0x00000056a838723c */ /* 0x000fe20000041838 */
[----:B------:R-:W2:Y:S07]  /*2610*/  LDSM.16.M88.4 R84, [R247+0x9100] ;  /* 0x00910000f754783b */ /* 0x000eae0000000200 */
        /* <DEDUP_REMOVED lines=8> */
[----:B------:R-:W4:Y:S07]  /*26a0*/  LDSM.16.M88.4 R76, [R236] ;  /* 0x00000000ec4c783b */ /* 0x000f2e0000000200 */
[C---:B-----5:R-:W-:Y:S08]  /*26b0*/  HMMA.16816.F32.BF16 R68, R204.reuse, R88, R68 ;  /* 0x00000058cc44723c */ /* 0x060ff00000041844 */
[C---:B------:R-:W-:Y:S01]  /*26c0*/  HMMA.16816.F32.BF16 R64, R204.reuse, R90, R64 ;  /* 0x0000005acc40723c */ /* 0x040fe20000041840 */
[----:B------:R-:W-:Y:S07]  /*26d0*/  LDSM.16.M88.4 R88, [R236+0x2800] ;  /* 0x00280000ec58783b */ /* 0x000fee0000000200 */
[C---:B--2---:R-:W-:Y:S08]  /*26e0*/  HMMA.16816.F32.BF16 R24, R204.reuse, R84, R24 ;  /* 0x00000054cc18723c */ /* 0x044ff00000041818 */
[----:B------:R-:W-:Y:S01]  /*26f0*/  HMMA.16816.F32.BF16 R20, R204, R86, R20 ;  /* 0x00000056cc14723c */ /* 0x000fe20000041814 */
[----:B------:R-:W2:Y:S07]  /*2700*/  LDSM.16.M88.4 R84, [R247+0xb900] ;  /* 0x00b90000f754783b */ /* 0x000eae0000000200 */
[C---:B-1----:R-:W-:Y:S08]  /*2710*/  HMMA.16816.F32.BF16 R68, R208.reuse, R72, R68 ;  /* 0x00000048d044723c */ /* 0x042ff00000041844 */
[----:B------:R-:W-:Y:S01]  /*2720*/  HMMA.16816.F32.BF16 R64, R208, R74, R64 ;  /* 0x0000004ad040723c */ /* 0x000fe20000041840 */
[----:B------:R-:W1:Y:S07]  /*2730*/  LDSM.16.M88.4 R72, [R250+0xc100] ;  /* 0x00c10000fa48783b */ /* 0x000e6e0000000200 */
[C---:B------:R-:W-:Y:S08]  /*2740*/  HMMA.16816.F32.BF16 R60, R204.reuse, R80, R60 ;  /* 0x00000050cc3c723c */ /* 0x040ff0000004183c */
[----:B------:R-:W-:Y:S01]  /*2750*/  HMMA.16816.F32.BF16 R56, R204, R82, R56 ;  /* 0x00000052cc38723c */ /* 0x000fe20000041838 */
[----:B------:R-:W5:Y:S07]  /*2760*/  LDSM.16.M88.4 R80, [R236+0x1800] ;  /* 0x00180000ec50783b */ /* 0x000f6e0000000200 */
[C---:B----4-:R-:W-:Y:S08]  /*2770*/  HMMA.16816.F32.BF16 R40, R208.reuse, R76, R40 ;  /* 0x0000004cd028723c */ /* 0x050ff00000041828 */
[----:B------:R-:W-:Y:S01]  /*2780*/  HMMA.16816.F32.BF16 R32, R208, R78, R32 ;  /* 0x0000004ed020723c */ /* 0x000fe20000041820 */
[----:B------:R-:W4:Y:S07]  /*2790*/  LDSM.16.M88.4 R76, [R236+0x3800] ;  /* 0x00380000ec4c783b */ /* 0x000f2e0000000200 */
[C---:B--2---:R-:W-:Y:S08]  /*27a0*/  HMMA.16816.F32.BF16 R44, R204.reuse, R84, R44 ;  /* 0x00000054cc2c723c */ /* 0x044ff0000004182c */
[----:B------:R-:W-:Y:S01]  /*27b0*/  HMMA.16816.F32.BF16 R36, R204, R86, R36 ;  /* 0x00000056cc24723c */ /* 0x000fe20000041824 */
[----:B------:R-:W2:Y:S07]  /*27c0*/  LDSM.16.M88.4 R84, [R236+0x3000] ;  /* 0x00300000ec54783b */ /* 0x000eae0000000200 */
[C---:B-1----:R-:W-:Y:S08]  /*27d0*/  HMMA.16816.F32.BF16 R40, R212.reuse, R72, R40 ;  /* 0x00000048d428723c */ /* 0x042ff00000041828 */
[----:B------:R-:W-:Y:S01]  /*27e0*/  HMMA.16816.F32.BF16 R32, R212, R74, R32 ;  /* 0x0000004ad420723c */ /* 0x000fe20000041820 */
[----:B------:R-:W1:Y:S07]  /*27f0*/  LDSM.16.M88.4 R72, [R250+0xf900] ;  /* 0x00f90000fa48783b */ /* 0x000e6e0000000200 */
[C---:B-----5:R-:W-:Y:S08]  /*2800*/  HMMA.16816.F32.BF16 R16, R208.reuse, R80, R16 ;  /* 0x00000050d010723c */ /* 0x060ff00000041810 */
[C---:B------:R-:W-:Y:S01]  /*2810*/  HMMA.16816.F32.BF16 R8, R208.reuse, R82, R8 ;  /* 0x00000052d008723c */ /* 0x040fe20000041808 */
[----:B------:R-:W5:Y:S07]  /*2820*/  LDSM.16.M88.4 R80, [R250+0xc900] ;  /* 0x00c90000fa50783b */ /* 0x000f6e0000000200 */
[C---:B----4-:R-:W-:Y:S08]  /*2830*/  HMMA.16816.F32.BF16 R44, R208.reuse, R76, R44 ;  /* 0x0000004cd02c723c */ /* 0x050ff0000004182c */
[C---:B------:R-:W-:Y:S01]  /*2840*/  HMMA.16816.F32.BF16 R36, R208.reuse, R78, R36 ;  /* 0x0000004ed024723c */ /* 0x040fe20000041824 */
[----:B------:R-:W4:Y:S07]  /*2850*/  LDSM.16.M88.4 R76, [R250+0xf100] ;  /* 0x00f10000fa4c783b */ /* 0x000f2e0000000200 */
[C---:B------:R-:W-:Y:S08]  /*2860*/  HMMA.16816.F32.BF16 R60, R208.reuse, R88, R60 ;  /* 0x00000058d03c723c */ /* 0x040ff0000004183c */
[C---:B------:R-:W-:Y:S01]  /*2870*/  HMMA.16816.F32.BF16 R56, R208.reuse, R90, R56 ;  /* 0x0000005ad038723c */ /* 0x040fe20000041838 */
[----:B------:R-:W1:Y:S07]  /*2880*/  LDSM.16.M88.4 R88, [R250+0xe900] ;  /* 0x00e90000fa58783b */ /* 0x000e6e0000000200 */
[C---:B------:R-:W-:Y:S08]  /*2890*/  HMMA.16816.F32.BF16 R28, R208.reuse, R96, R28 ;  /* 0x00000060d01c723c */ /* 0x040ff0000004181c */
[C---:B------:R-:W-:Y:S01]  /*28a0*/  HMMA.16816.F32.BF16 R12, R208.reuse, R98, R12 ;  /* 0x00000062d00c723c */ /* 0x040fe2000004180c */
[----:B------:R-:W3:Y:S07]  /*28b0*/  LDSM.16.M88.4 R96, [R250+0xd900] ;  /* 0x00d90000fa60783b */ /* 0x000eee0000000200 */
[C---:B--2---:R-:W-:Y:S08]  /*28c0*/  HMMA.16816.F32.BF16 R52, R208.reuse, R84, R52 ;  /* 0x00000054d034723c */ /* 0x044ff00000041834 */
[C---:B------:R-:W-:Y:S01]  /*28d0*/  HMMA.16816.F32.BF16 R48, R208.reuse, R86, R48 ;  /* 0x00000056d030723c */ /* 0x040fe20000041830 */
[----:B------:R-:W-:Y:S07]  /*28e0*/  LDSM.16.M88.4 R84, [R249+0x4000] ;  /* 0x00400000f954783b */ /* 0x000fee0000000200 */
[C---:B------:R-:W-:Y:S08]  /*28f0*/  HMMA.16816.F32.BF16 R24, R208.reuse, R92, R24 ;  /* 0x0000005cd018723c */ /* 0x040ff00000041818 */
[----:B------:R-:W-:Y:S01]  /*2900*/  HMMA.16816.F32.BF16 R20, R208, R94, R20 ;  /* 0x0000005ed014723c */ /* 0x000fe20000041814 */
[----:B------:R-:W2:Y:S07]  /*2910*/  LDSM.16.M88.4 R92, [R250+0xe100] ;  /* 0x00e10000fa5c783b */ /* 0x000eae0000000200 */
[C---:B-1----:R-:W-:Y:S08]  /*2920*/  HMMA.16816.F32.BF16 R44, R212.reuse, R72, R44 ;  /* 0x00000048d42c723c */ /* 0x042ff0000004182c */
[C---:B------:R-:W-:Y:S01]  /*2930*/  HMMA.16816.F32.BF16 R36, R212.reuse, R74, R36 ;  /* 0x0000004ad424723c */ /* 0x040fe20000041824 */
        /* <DEDUP_REMOVED lines=12> */
[----:B------:R-:W-:Y:S07]  /*2a00*/  LDSM.16.M88.4 R88, [R247+0xc100] ;  /* 0x00c10000f758783b */ /* 0x000fee0000000200 */
[C---:B---3--:R-:W-:Y:S08]  /*2a10*/  HMMA.16816.F32.BF16 R16, R212.reuse, R96, R16 ;  /* 0x00000060d410723c */ /* 0x048ff00000041810 */
[C---:B------:R-:W-:Y:S01]  /*2a20*/  HMMA.16816.F32.BF16 R8, R212.reuse, R98, R8 ;  /* 0x00000062d408723c */ /* 0x040fe20000041808 */
[----:B------:R-:W-:Y:S07]  /*2a30*/  LDSM.16.M88.4 R96, [R249+0x7000] ;  /* 0x00700000f960783b */ /* 0x000fee0000000200 */
[C---:B--2---:R-:W-:Y:S08]  /*2a40*/  HMMA.16816.F32.BF16 R68, R212.reuse, R92, R68 ;  /* 0x0000005cd444723c */ /* 0x044ff00000041844 */
[----:B------:R-:W-:Y:S01]  /*2a50*/  HMMA.16816.F32.BF16 R64, R212, R94, R64 ;  /* 0x0000005ed440723c */ /* 0x000fe20000041840 */
[----:B------:R-:W2:Y:S07]  /*2a60*/  LDSM.16.M88.4 R92, [R249+0x7800] ;  /* 0x00780000f95c783b */ /* 0x000eae0000000200 */
[C---:B-1----:R-:W-:Y:S08]  /*2a70*/  HMMA.16816.F32.BF16 R60, R216.reuse, R72, R60 ;  /* 0x00000048d83c723c */ /* 0x042ff0000004183c */
[C---:B------:R-:W-:Y:S01]  /*2a80*/  HMMA.16816.F32.BF16 R56, R216.reuse, R74, R56 ;  /* 0x0000004ad838723c */ /* 0x040fe20000041838 */
[----:B------:R-:W1:Y:S07]  /*2a90*/  LDSM.16.M88.4 R72, [R247+0xe100] ;  /* 0x00e10000f748783b */ /* 0x000e6e0000000200 */
[C---:B------:R-:W-:Y:S08]  /*2aa0*/  HMMA.16816.F32.BF16 R40, R216.reuse, R84, R40 ;  /* 0x00000054d828723c */ /* 0x040ff00000041828 */
[C---:B------:R-:W-:Y:S01]  /*2ab0*/  HMMA.16816.F32.BF16 R32, R216.reuse, R86, R32 ;  /* 0x00000056d820723c */ /* 0x040fe20000041820 */
[----:B------:R-:W3:Y:S07]  /*2ac0*/  LDSM.16.M88.4 R84, [R247+0xc900] ;  /* 0x00c90000f754783b */ /* 0x000eee0000000200 */
        /* <DEDUP_REMOVED lines=12> */
[C---:B--2---:R-:W-:Y:S08]  /*2b90*/  HMMA.16816.F32.BF16 R44, R216.reuse, R92, R44 ;  /* 0x0000005cd82c723c */ /* 0x044ff0000004182c */
[C---:B------:R-:W-:Y:S08]  /*2ba0*/  HMMA.16816.F32.BF16 R52, R216.reuse, R96, R52 ;  /* 0x00000060d834723c */ /* 0x040ff00000041834 */
[C---:B------:R-:W-:Y:S01]  /*2bb0*/  HMMA.16816.F32.BF16 R48, R216.reuse, R98, R48 ;  /* 0x00000062d830723c */ /* 0x040fe20000041830 */
[----:B------:R-:W-:Y:S07]  /*2bc0*/  LDSM.16.M88.4 R96, [R236+0x4800] ;  /* 0x00480000ec60783b */ /* 0x000fee0000000200 */
[----:B------:R-:W-:Y:S01]  /*2bd0*/  HMMA.16816.F32.BF16 R36, R216, R94, R36 ;  /* 0x0000005ed824723c */ /* 0x000fe20000041824 */
[----:B------:R-:W-:Y:S07]  /*2be0*/  LDSM.16.M88.4 R92, [R236+0x5000] ;  /* 0x00500000ec5c783b */ /* 0x000fee0000000200 */
[C---:B-1----:R-:W-:Y:S08]  /*2bf0*/  HMMA.16816.F32.BF16 R68, R220.reuse, R72, R68 ;  /* 0x00000048dc44723c */ /* 0x042ff00000041844 */
[C---:B------:R-:W-:Y:S01]  /*2c00*/  HMMA.16816.F32.BF16 R64, R220.reuse, R74, R64 ;  /* 0x0000004adc40723c */ /* 0x040fe20000041840 */
[----:B------:R-:W1:Y:S07]  /*2c10*/  LDSM.16.M88.4 R72, [R236+0x7800] ;  /* 0x00780000ec48783b */ /* 0x000e6e0000000200 */
[C---:B------:R-:W-:Y:S08]  /*2c20*/  HMMA.16816.F32.BF16 R40, R220.reuse, R88, R40 ;  /* 0x00000058dc28723c */ /* 0x040ff00000041828 */
[C---:B------:R-:W-:Y:S01]  /*2c30*/  HMMA.16816.F32.BF16 R32, R220.reuse, R90, R32 ;  /* 0x0000005adc20723c */ /* 0x040fe20000041820 */
[----:B------:R-:W2:Y:S07]  /*2c40*/  LDSM.16.M88.4 R88, [R236+0x5800] ;  /* 0x00580000ec58783b */ /* 0x000eae0000000200 */
[C---:B---3--:R-:W-:Y:S08]  /*2c50*/  HMMA.16816.F32.BF16 R28, R220.reuse, R84, R28 ;  /* 0x00000054dc1c723c */ /* 0x048ff0000004181c */
[C---:B------:R-:W-:Y:S01]  /*2c60*/  HMMA.16816.F32.BF16 R12, R220.reuse, R86, R12 ;  /* 0x00000056dc0c723c */ /* 0x040fe2000004180c */
[----:B------:R-:W3:Y:S07]  /*2c70*/  LDSM.16.M88.4 R84, [R236+0x6000] ;  /* 0x00600000ec54783b */ /* 0x000eee0000000200 */
[C---:B-----5:R-:W-:Y:S08]  /*2c80*/  HMMA.16816.F32.BF16 R24, R220.reuse, R80, R24 ;  /* 0x00000050dc18723c */ /* 0x060ff00000041818 */
[C---:B------:R-:W-:Y:S01]  /*2c90*/  HMMA.16816.F32.BF16 R20, R220.reuse, R82, R20 ;  /* 0x00000052dc14723c */ /* 0x040fe20000041814 */
[----:B------:R-:W5:Y:S07]  /*2ca0*/  LDSM.16.M88.4 R80, [R236+0x6800] ;  /* 0x00680000ec50783b */ /* 0x000f6e0000000200 */
[C---:B----4-:R-:W-:Y:S08]  /*2cb0*/  HMMA.16816.F32.BF16 R16, R220.reuse, R76, R16 ;  /* 0x0000004cdc10723c */ /* 0x050ff00000041810 */
[----:B------:R-:W-:Y:S01]  /*2cc0*/  HMMA.16816.F32.BF16 R8, R220, R78, R8 ;  /* 0x0000004edc08723c */ /* 0x000fe20000041808 */
[----:B------:R-:W4:Y:S01]  /*2cd0*/  LDSM.16.M88.4 R76, [R236+0x7000] ;  /* 0x00700000ec4c783b */ /* 0x000f220000000200 */
[----:B------:R-:W-:-:S06]  /*2ce0*/  DEPBAR.LE SB0, 0x0 ;  /* 0x000080000000791a */ /* 0x000fcc0000000000 */
        /* <DEDUP_REMOVED lines=13> */
[C---:B--2---:R-:W-:Y:S08]  /*2dc0*/  HMMA.16816.F32.BF16 R16, R224.reuse, R88, R16 ;  /* 0x00000058e010723c */ /* 0x044ff00000041810 */
[C---:B------:R-:W-:Y:S08]  /*2dd0*/  HMMA.16816.F32.BF16 R8, R224.reuse, R90, R8 ;  /* 0x0000005ae008723c */ /* 0x040ff00000041808 */
[C---:B---3--:R-:W-:Y:S08]  /*2de0*/  HMMA.16816.F32.BF16 R68, R224.reuse, R84, R68 ;  /* 0x00000054e044723c */ /* 0x048ff00000041844 */
[C---:B------:R-:W-:Y:S08]  /*2df0*/  HMMA.16816.F32.BF16 R64, R224.reuse, R86, R64 ;  /* 0x00000056e040723c */ /* 0x040ff00000041840 */
[C---:B-----5:R-:W-:Y:S08]  /*2e00*/  HMMA.16816.F32.BF16 R60, R224.reuse, R80, R60 ;  /* 0x00000050e03c723c */ /* 0x060ff0000004183c */
[C---:B------:R-:W-:Y:S08]  /*2e10*/  HMMA.16816.F32.BF16 R56, R224.reuse, R82, R56 ;  /* 0x00000052e038723c */ /* 0x040ff00000041838 */
[C---:B----4-:R-:W-:Y:S08]  /*2e20*/  HMMA.16816.F32.BF16 R52, R224.reuse, R76, R52 ;  /* 0x0000004ce034723c */ /* 0x050ff00000041834 */
[C---:B------:R-:W-:Y:S08]  /*2e30*/  HMMA.16816.F32.BF16 R48, R224.reuse, R78, R48 ;  /* 0x0000004ee030723c */ /* 0x040ff00000041830 */
[----:B------:R-:W-:Y:S07]  /*2e40*/  HMMA.16816.F32.BF16 R72, R224, R74, R36 ;  /* 0x0000004ae048723c */ /* 0x000fee0000041824 */
[----:B------:R-:W-:Y:S01]  /*2e50*/  SHF.R.S32.HI R36, RZ, 0x1f, R177 ;  /* 0x0000001fff247819 */ /* 0x000fe200000114b1 */
[----:B------:R-:W-:Y:S06]  /*2e60*/  BAR.SYNC.DEFER_BLOCKING 0x0 ;  /* 0x0000000000007b1d */ /* 0x000fec0000010000 */
[----:B------:R-:W-:Y:S05]  /*2e70*/  @!P0 BRA `(.L_x_556) ;  /* 0x0000046000008947 */ /* 0x000fea0003800000 */
[----:B------:R-:W-:Y:S01]  /*2e80*/  ULEA UR4, UR7, UR11, 0x7 ;  /* 0x0000000b07047291 */ /* 0x000fe2000f8e383f */
        /* <DEDUP_REMOVED lines=12> */
[----:B------:R-:W-:-:S03]  /*2f50*/  SHF.L.U64.HI R4, R173, 0x1, R175 ;  /* 0x00000001ad047819 */ /* 0x000fc600000102af */
[----:B------:R-:W-:-:S04]  /*2f60*/  IMAD R252, R37, c[0x0][0x2b8], R252 ;  /* 0x0000ae0025fc7a24 */ /* 0x000fc800078e02fc */
[----:B------:R-:W-:Y:S01]  /*2f70*/  IMAD.WIDE.U32 R38, R252, c[0x0][0x1e0], RZ ;  /* 0x00007800fc267a25 */ /* 0x000fe200078e00ff */
[----:B------:R-:W-:-:S05]  /*2f80*/  SHF.R.S32.HI R37, RZ, 0x1f, R252 ;  /* 0x0000001fff257819 */ /* 0x000fca00000114fc */
[----:B------:R-:W-:-:S04]  /*2f90*/  IMAD R37, R37, c[0x0][0x1e0], RZ ;  /* 0x0000780025257a24 */ /* 0x000fc800078e02ff */
[----:B------:R-:W-:-:S04]  /*2fa0*/  IMAD R37, R252, c[0x0][0x1e4], R37 ;  /* 0x00007900fc257a24 */ /* 0x000fc800078e0225 */
[----:B------:R-:W-:Y:S01]  /*2fb0*/  IMAD.IADD R39, R39, 0x1, R37 ;  /* 0x0000000127277824 */ /* 0x000fe200078e0225 */
[----:B------:R-:W-:Y:S02]  /*2fc0*/  SHF.L.U64.HI R37, R177, 0x1, R36 ;  /* 0x00000001b1257819 */ /* 0x000fe40000010224 */
[----:B--2---:R-:W-:Y:S01]  /*2fd0*/  SHF.R.S32.HI R0, RZ, 0x1f, R251 ;  /* 0x0000001fff007819 */ /* 0x004fe200000114fb */
[----:B------:R-:W-:Y:S01]  /*2fe0*/  IMAD.WIDE.U32 R6, R251, c[0x0][0x1f0], R38 ;  /* 0x00007c00fb067a25 */ /* 0x000fe200078e0026 */
[----:B------:R-:W-:-:S03]  /*2ff0*/  IADD3 R38, -R121, 0x10, RZ ;  /* 0x0000001079267810 */ /* 0x000fc60007ffe1ff */
[----:B------:R-:W-:Y:S01]  /*3000*/  IMAD R0, R0, c[0x0][0x1f0], RZ ;  /* 0x00007c0000007a24 */ /* 0x000fe200078e02ff */
[----:B------:R-:W-:Y:S02]  /*3010*/  IADD3 R83, P0, R6, UR20, RZ ;  /* 0x0000001406537c10 */ /* 0x000fe4000ff1e0ff */
[----:B------:R-:W-:Y:S01]  /*3020*/  SEL R6, RZ, 0x10, P5 ;  /* 0x00000010ff067807 */ /* 0x000fe20002800000 */
[----:B------:R-:W-:Y:S01]  /*3030*/  IMAD R0, R251, c[0x0][0x1f4], R0 ;  /* 0x00007d00fb007a24 */ /* 0x000fe200078e0200 */
[----:B------:R-:W-:Y:S02]  /*3040*/  LOP3.LUT R38, R38, 0xf, RZ, 0xc0, !PT ;  /* 0x0000000f26267812 */ /* 0x000fe400078ec0ff */
[----:B------:R-:W-:Y:S02]  /*3050*/  IADD3 R76, -R6, 0x10, RZ ;  /* 0x00000010064c7810 */ /* 0x000fe40007ffe1ff */
[----:B------:R-:W-:Y:S01]  /*3060*/  IADD3.X R0, R7, UR17, R0, P0, !PT ;  /* 0x0000001107007c10 */ /* 0x000fe200087fe400 */
[----:B------:R-:W-:Y:S01]  /*3070*/  IMAD.SHL.U32 R7, R177, 0x2, RZ ;  /* 0x00000002b1077824 */ /* 0x000fe200078e00ff */
[----:B------:R-:W-:-:S02]  /*3080*/  LEA R84, P0, R83, c[0x0][0x1c8], 0x1 ;  /* 0x0000720053547a11 */ /* 0x000fc400078008ff */
[----:B------:R-:W-:Y:S02]  /*3090*/  LOP3.LUT R76, R76, 0xf, RZ, 0xc0, !PT ;  /* 0x0000000f4c4c7812 */ /* 0x000fe400078ec0ff */
[----:B------:R-:W-:Y:S01]  /*30a0*/  LEA.HI.X R83, R83, c[0x0][0x1cc], R0, 0x1, P0 ;  /* 0x0000730053537a11 */ /* 0x000fe200000f0c00 */
[----:B------:R-:W1:Y:S01]  /*30b0*/  SHFL.IDX PT, R86, R84, RZ, 0x181f ;  /* 0x00181fff54567589 */ /* 0x000e6200000e0000 */
[----:B------:R-:W-:-:S03]  /*30c0*/  IMAD.SHL.U32 R0, R173, 0x2, RZ ;  /* 0x00000002ad007824 */ /* 0x000fc600078e00ff */
[----:B------:R-:W-:Y:S04]  /*30d0*/  SHFL.IDX PT, R80, R84, 0x1, 0x181f ;  /* 0x00381f0054507f89 */ /* 0x000fe800000e0000 */
[----:B------:R-:W2:Y:S04]  /*30e0*/  SHFL.IDX PT, R82, R83, RZ, 0x181f ;  /* 0x00181fff53527589 */ /* 0x000ea800000e0000 */
[----:B------:R-:W3:Y:S04]  /*30f0*/  SHFL.IDX PT, R78, R84, 0x2, 0x181f ;  /* 0x00581f00544e7f89 */ /* 0x000ee800000e0000 */
[----:B------:R-:W4:Y:S04]  /*3100*/  SHFL.IDX PT, R81, R83, 0x1, 0x181f ;  /* 0x00381f0053517f89 */ /* 0x000f2800000e0000 */
[----:B------:R5:W4:Y:S04]  /*3110*/  SHFL.IDX PT, R39, R84, 0x3, 0x181f ;  /* 0x00781f0054277f89 */ /* 0x000b2800000e0000 */
[----:B------:R-:W4:Y:S01]  /*3120*/  SHFL.IDX PT, R79, R83, 0x2, 0x181f ;  /* 0x00581f00534f7f89 */ /* 0x000f2200000e0000 */
[----:B-1----:R-:W-:-:S02]  /*3130*/  IADD3 R88, P0, R86, R7, RZ ;  /* 0x0000000756587210 */ /* 0x002fc40007f1e0ff */
[----:B------:R-:W-:Y:S01]  /*3140*/  IADD3 R86, P6, R86, R0, RZ ;  /* 0x0000000056567210 */ /* 0x000fe20007fde0ff */
[----:B------:R1:W1:Y:S02]  /*3150*/  SHFL.IDX PT, R77, R83, 0x3, 0x181f ;  /* 0x00781f00534d7f89 */ /* 0x00026400000e0000 */
[C---:B--2---:R-:W-:Y:S02]  /*3160*/  IMAD.X R89, R82.reuse, 0x1, R37, P0 ;  /* 0x0000000152597824 */ /* 0x044fe400000e0625 */
[----:B------:R-:W-:Y:S01]  /*3170*/  IMAD.X R87, R82, 0x1, R4, P6 ;  /* 0x0000000152577824 */ /* 0x000fe200030e0604 */
[-C--:B---3--:R-:W-:Y:S02]  /*3180*/  IADD3 R82, P6, R78, R7.reuse, RZ ;  /* 0x000000074e527210 */ /* 0x088fe40007fde0ff */
[----:B------:R2:W-:Y:S04]  /*3190*/  LDGSTS.E.BYPASS.LTC128B.128 [R120+0x8100], [R88.64], !P5 ;  /* 0x0810000058787fae */ /* 0x0005e8000e901d4e */
[----:B------:R2:W-:Y:S01]  /*31a0*/  LDGSTS.E.BYPASS.LTC128B.128 [R120+0xc100], [R86.64], !P4 ;  /* 0x0c10000056787fae */ /* 0x0005e2000e101d4e */
[----:B-----5:R-:W-:-:S02]  /*31b0*/  IADD3 R84, P1, R80, R7, RZ ;  /* 0x0000000750547210 */ /* 0x020fc40007f3e0ff */
[----:B------:R-:W-:-:S03]  /*31c0*/  IADD3 R80, P0, R80, R0, RZ ;  /* 0x0000000050507210 */ /* 0x000fc60007f1e0ff */
[C---:B----4-:R-:W-:Y:S02]  /*31d0*/  IMAD.X R85, R81.reuse, 0x1, R37, P1 ;  /* 0x0000000151557824 */ /* 0x050fe400008e0625 */
[----:B------:R-:W-:Y:S01]  /*31e0*/  IMAD.X R81, R81, 0x1, R4, P0 ;  /* 0x0000000151517824 */ /* 0x000fe200000e0604 */
[----:B------:R-:W-:Y:S01]  /*31f0*/  IADD3 R90, P1, P0, R76, R39, R7 ;  /* 0x000000274c5a7210 */ /* 0x000fe2000783e007 */
[C-C-:B-1----:R-:W-:Y:S01]  /*3200*/  IMAD.X R83, R79.reuse, 0x1, R37.reuse, P6 ;  /* 0x000000014f537824 */ /* 0x142fe200030e0625 */
[----:B------:R-:W-:Y:S01]  /*3210*/  IADD3 R78, P6, R78, R0, RZ ;  /* 0x000000004e4e7210 */ /* 0x000fe20007fde0ff */
[----:B------:R2:W-:Y:S01]  /*3220*/  LDGSTS.E.BYPASS.LTC128B.128 [R120+0x9100], [R84.64], !P5 ;  /* 0x0910000054787fae */ /* 0x0005e2000e901d4e */
[----:B------:R-:W-:Y:S02]  /*3230*/  IADD3.X R91, RZ, R77, R37, P1, P0 ;  /* 0x0000004dff5b7210 */ /* 0x000fe40000fe0425 */
[----:B------:R-:W-:Y:S01]  /*3240*/  IADD3 R38, P1, P0, R38, R39, R0 ;  /* 0x0000002726267210 */ /* 0x000fe2000783e000 */
[--C-:B------:R-:W-:Y:S01]  /*3250*/  IMAD.X R79, R79, 0x1, R4.reuse, P6 ;  /* 0x000000014f4f7824 */ /* 0x100fe200030e0604 */
[----:B------:R-:W-:Y:S01]  /*3260*/  ISETP.NE.U32.AND P6, PT, R6, RZ, PT ;  /* 0x000000ff0600720c */ /* 0x000fe20003fc5070 */
[----:B------:R2:W-:Y:S01]  /*3270*/  LDGSTS.E.BYPASS.LTC128B.128 [R120+0xd100], [R80.64], !P4 ;  /* 0x0d10000050787fae */ /* 0x0005e2000e101d4e */
[----:B------:R-:W-:-:S02]  /*3280*/  IADD3.X R39, RZ, R77, R4, P1, P0 ;  /* 0x0000004dff277210 */ /* 0x000fc40000fe0404 */
[----:B------:R-:W-:Y:S01]  /*3290*/  ISETP.NE.U32.AND P0, PT, R121, RZ, PT ;  /* 0x000000ff7900720c */ /* 0x000fe20003f05070 */
[----:B------:R2:W-:Y:S04]  /*32a0*/  LDGSTS.E.BYPASS.LTC128B.128 [R120+0xa100], [R82.64], !P5 ;  /* 0x0a10000052787fae */ /* 0x0005e8000e901d4e */
[----:B------:R2:W-:Y:S04]  /*32b0*/  LDGSTS.E.BYPASS.LTC128B.128 [R120+0xe100], [R78.64], !P4 ;  /* 0x0e1000004e787fae */ /* 0x0005e8000e101d4e */
[----:B------:R2:W-:Y:S04]  /*32c0*/  LDGSTS.E.BYPASS.LTC128B.128.ZFILL [R120+0xb100], [R90.64], P6 ;  /* 0x0b1000005a787fae */ /* 0x0005e8000b141d4e */
[----:B------:R2:W-:Y:S02]  /*32d0*/  LDGSTS.E.BYPASS.LTC128B.128.ZFILL [R120+0xf100], [R38.64], P0 ;  /* 0x0f10000026787fae */ /* 0x0005e40008141d4e */
.L_x_556:
[----:B------:R-:W-:Y:S01]  /*32e0*/  FMUL.FTZ R21, R21, c[0x0][0x320] ;  /* 0x0000c80015157a20 */ /* 0x000fe20000410000 */
[----:B------:R-:W-:Y:S01]  /*32f0*/  PLOP3.LUT P1, PT, PT, PT, UP1, 0x80, 0x0 ;  /* 0x000000000000781c */ /* 0x000fe20003f2f018 */
[----:B------:R-:W-:Y:S01]  /*3300*/  FMUL.FTZ R9, R9, c[0x0][0x320] ;  /* 0x0000c80009097a20 */ /* 0x000fe20000410000 */
[----:B------:R-:W-:Y:S01]  /*3310*/  PLOP3.LUT P0, PT, PT, PT, UP1, 0x80, 0x0 ;  /* 0x000000000000781c */ /* 0x000fe20003f0f018 */
[----:B------:R1:W-:Y:S01]  /*3320*/  MUFU.TANH R37, R21 ;  /* 0x0000001500257308 */ /* 0x0003e20000002400 */
[----:B------:R-:W-:Y:S01]  /*3330*/  FMUL.FTZ R13, R13, c[0x0][0x320] ;  /* 0x0000c8000d0d7a20 */ /* 0x000fe20000410000 */
[----:B------:R-:W-:Y:S01]  /*3340*/  UMOV UR4, 0xffffff80 ;  /* 0xffffff8000047882 */ /* 0x000fe20000000000 */
[----:B------:R-:W-:Y:S01]  /*3350*/  FMUL.FTZ R158, R18, c[0x0][0x320] ;  /* 0x0000c800129e7a20 */ /* 0x000fe20000410000 */
[----:B------:R-:W-:Y:S01]  /*3360*/  SHF.R.S32.HI R18, RZ, 0x1f, R117 ;  /* 0x0000001fff127819 */ /* 0x000fe20000011475 */
[----:B--2---:R-:W-:Y:S01]  /*3370*/  FMUL.FTZ R38, R28, c[0x0][0x320] ;  /* 0x0000c8001c267a20 */ /* 0x004fe20000410000 */
[----:B------:R-:W-:Y:S01]  /*3380*/  UIMAD UR4, UR7, UR4, 0x81 ;  /* 0x00000081070474a4 */ /* 0x000fe2000f8e0204 */
[----:B------:R-:W-:Y:S01]  /*3390*/  FMUL.FTZ R22, R22, c[0x0][0x320] ;  /* 0x0000c80016167a20 */ /* 0x000fe20000410000 */
[----:B------:R2:W-:Y:S01]  /*33a0*/  MUFU.TANH R135, R9 ;  /* 0x0000000900877308 */ /* 0x0005e20000002400 */
[----:B------:R-:W-:Y:S01]  /*33b0*/  FMUL.FTZ R146, R19, c[0x0][0x320] ;  /* 0x0000c80013927a20 */ /* 0x000fe20000410000 */
[----:B------:R-:W0:Y:S01]  /*33c0*/  LDGDEPBAR ;  /* 0x00000000000079af */ /* 0x000e220000000000 */
[----:B------:R-:W-:-:S02]  /*33d0*/  FMUL.FTZ R27, R27, c[0x0][0x320] ;  /* 0x0000c8001b1b7a20 */ /* 0x000fc40000410000 */
[----:B------:R-:W-:Y:S02]  /*33e0*/  FMUL.FTZ R0, R40, c[0x0][0x320] ;  /* 0x0000c80028007a20 */ /* 0x000fe40000410000 */
[----:B------:R-:W-:Y:S01]  /*33f0*/  FMUL.FTZ R20, R20, c[0x0][0x320] ;  /* 0x0000c80014147a20 */ /* 0x000fe20000410000 */
[----:B-1----:R-:W-:Y:S01]  /*3400*/  LEA.HI R21, R119, R116, RZ, 0x2 ;  /* 0x0000007477157211 */ /* 0x002fe200078f10ff */
[----:B------:R1:W-:Y:S01]  /*3410*/  MUFU.TANH R28, R13 ;  /* 0x0000000d001c7308 */ /* 0x0003e20000002400 */
[----:B------:R-:W-:Y:S02]  /*3420*/  FMUL.FTZ R4, R41, c[0x0][0x320] ;  /* 0x0000c80029047a20 */ /* 0x000fe40000410000 */
[----:B------:R-:W-:Y:S01]  /*3430*/  LOP3.LUT R21, R21, 0xfffffffc, RZ, 0xc0, !PT ;  /* 0xfffffffc15157812 */ /* 0x000fe200078ec0ff */
[----:B------:R-:W-:Y:S02]  /*3440*/  FMUL.FTZ R7, R33, c[0x0][0x320] ;  /* 0x0000c80021077a20 */ /* 0x000fe40000410000 */
[----:B------:R-:W-:Y:S01]  /*3450*/  FMUL.FTZ R6, R32, c[0x0][0x320] ;  /* 0x0000c80020067a20 */ /* 0x000fe20000410000 */
[----:B--2---:R-:W-:Y:S01]  /*3460*/  LOP3.LUT R9, R118, 0xffffffe0, RZ, 0xc0, !PT ;  /* 0xffffffe076097812 */ /* 0x004fe200078ec0ff */
[----:B------:R2:W-:Y:S01]  /*3470*/  MUFU.TANH R142, R22 ;  /* 0x00000016008e7308 */ /* 0x0005e20000002400 */
[----:B------:R-:W-:-:S02]  /*3480*/  FMUL.FTZ R33, R29, c[0x0][0x320] ;  /* 0x0000c8001d217a20 */ /* 0x000fc40000410000 */
[----:B------:R-:W-:Y:S02]  /*3490*/  FMUL.FTZ R12, R12, c[0x0][0x320] ;  /* 0x0000c8000c0c7a20 */ /* 0x000fe40000410000 */
[C---:B------:R-:W-:Y:S02]  /*34a0*/  IMAD.IADD R9, R116.reuse, 0x1, -R9 ;  /* 0x0000000174097824 */ /* 0x040fe400078e0a09 */
[----:B------:R-:W-:Y:S01]  /*34b0*/  IMAD.IADD R116, R116, 0x1, -R21 ;  /* 0x0000000174747824 */ /* 0x000fe200078e0a15 */
[----:B-1----:R-:W-:Y:S01]  /*34c0*/  LEA.HI R13, R18, R117, RZ, 0x3 ;  /* 0x00000075120d7211 */ /* 0x002fe200078f18ff */
[----:B------:R1:W-:Y:S01]  /*34d0*/  MUFU.TANH R180, R27 ;  /* 0x0000001b00b47308 */ /* 0x0003e20000002400 */
[----:B------:R-:W-:Y:S01]  /*34e0*/  SHF.R.S32.HI R18, RZ, 0x1f, R9 ;  /* 0x0000001fff127819 */ /* 0x000fe20000011409 */
[----:B------:R-:W-:Y:S02]  /*34f0*/  FMUL.FTZ R150, R10, c[0x0][0x320] ;  /* 0x0000c8000a967a20 */ /* 0x000fe40000410000 */
[----:B------:R-:W-:Y:S01]  /*3500*/  FMUL.FTZ R39, R24, c[0x0][0x320] ;  /* 0x0000c80018277a20 */ /* 0x000fe20000410000 */
[----:B------:R-:W-:Y:S01]  /*3510*/  LEA.HI R18, R18, R9, RZ, 0x2 ;  /* 0x0000000912127211 */ /* 0x000fe200078f10ff */
[----:B------:R-:W-:Y:S01]  /*3520*/  FMUL.FTZ R24, R25, c[0x0][0x320] ;  /* 0x0000c80019187a20 */ /* 0x000fe20000410000 */
[----:B--2---:R-:W-:Y:S01]  /*3530*/  LOP3.LUT R22, R13, 0xffffff8, RZ, 0xc0, !PT ;  /* 0x0ffffff80d167812 */ /* 0x004fe200078ec0ff */
[----:B------:R-:W2:Y:S01]  /*3540*/  MUFU.TANH R0, R0 ;  /* 0x0000000000007308 */ /* 0x000ea20000002400 */
[----:B------:R-:W-:Y:S01]  /*3550*/  LEA.HI R13, R116, R116, RZ, 0x1 ;  /* 0x00000074740d7211 */ /* 0x000fe200078f08ff */
[----:B------:R-:W-:Y:S01]  /*3560*/  FMUL.FTZ R16, R16, c[0x0][0x320] ;  /* 0x0000c80010107a20 */ /* 0x000fe20000410000 */
[C---:B------:R-:W-:Y:S01]  /*3570*/  LEA.HI.SX32 R21, R18.reuse, UR10, 0x1e ;  /* 0x0000000a12157c11 */ /* 0x040fe2000f8ff2ff */
[----:B------:R-:W-:Y:S01]  /*3580*/  IMAD.IADD R22, R117, 0x1, -R22 ;  /* 0x0000000175167824 */ /* 0x000fe200078e0a16 */
[----:B------:R-:W-:Y:S01]  /*3590*/  LOP3.LUT R13, R13, 0x1ffffffe, RZ, 0xc0, !PT ;  /* 0x1ffffffe0d0d7812 */ /* 0x000fe200078ec0ff */
[----:B------:R-:W-:Y:S01]  /*35a0*/  FMUL.FTZ R17, R17, c[0x0][0x320] ;  /* 0x0000c80011117a20 */ /* 0x000fe20000410000 */
[----:B------:R-:W-:Y:S01]  /*35b0*/  LOP3.LUT R18, R18, 0x7ffffffc, RZ, 0xc0, !PT ;  /* 0x7ffffffc12127812 */ /* 0x000fe200078ec0ff */
[----:B------:R-:W-:Y:S01]  /*35c0*/  IMAD R21, R22, 0x10, R21 ;  /* 0x0000001016157824 */ /* 0x000fe200078e0215 */
[----:B------:R3:W-:Y:S01]  /*35d0*/  MUFU.TANH R29, R20 ;  /* 0x00000014001d7308 */ /* 0x0007e20000002400 */
[----:B------:R-:W-:-:S02]  /*35e0*/  IMAD.IADD R116, R116, 0x1, -R13 ;  /* 0x0000000174747824 */ /* 0x000fc400078e0a0d */
[----:B-1----:R-:W-:Y:S02]  /*35f0*/  FMUL.FTZ R27, R14, c[0x0][0x320] ;  /* 0x0000c8000e1b7a20 */ /* 0x002fe40000410000 */
[----:B------:R-:W-:Y:S02]  /*3600*/  IMAD R179, R116, 0x8, R21 ;  /* 0x0000000874b37824 */ /* 0x000fe400078e0215 */
[----:B------:R-:W-:Y:S01]  /*3610*/  IMAD.IADD R18, R9, 0x1, -R18 ;  /* 0x0000000109127824 */ /* 0x000fe200078e0a12 */
[----:B------:R-:W1:Y:S01]  /*3620*/  MUFU.TANH R4, R4 ;  /* 0x0000000400047308 */ /* 0x000e620000002400 */
[----:B------:R-:W-:Y:S01]  /*3630*/  @P1 IMAD.HI.U32 R13, R179, c[0x0][0x2c8], RZ ;  /* 0x0000b200b30d1a27 */ /* 0x000fe200078e00ff */
[----:B------:R-:W-:Y:S03]  /*3640*/  STL [R1+0x34], R179 ;  /* 0x000034b301007387 */ /* 0x000fe60000100800 */
[----:B------:R-:W-:Y:S01]  /*3650*/  IMAD.MOV.U32 R19, RZ, RZ, R179 ;  /* 0x000000ffff137224 */ /* 0x000fe200078e00b3 */
[----:B------:R-:W-:Y:S01]  /*3660*/  @P0 SHF.R.U32.HI R19, RZ, c[0x0][0x2cc], R13 ;  /* 0x0000b300ff130a19 */ /* 0x000fe2000001160d */
[----:B------:R-:W-:Y:S01]  /*3670*/  IMAD.U32 R9, RZ, RZ, UR4 ;  /* 0x00000004ff097e24 */ /* 0x000fe2000f8e00ff */
[----:B------:R-:W4:Y:S01]  /*3680*/  MUFU.TANH R6, R6 ;  /* 0x0000000600067308 */ /* 0x000f220000002400 */
[----:B------:R-:W-:Y:S01]  /*3690*/  IMAD.SHL.U32 R76, R18, 0x2, RZ ;  /* 0x00000002124c7824 */ /* 0x000fe200078e00ff */
[----:B------:R-:W-:Y:S01]  /*36a0*/  ULDC.64 UR4, c[0x0][0x2c8] ;  /* 0x0000b20000047ab9 */ /* 0x000fe20000000a00 */
[----:B------:R-:W5:Y:S01]  /*36b0*/  SHFL.IDX PT, R14, R19, RZ, 0x1c1f ;  /* 0x001c1fff130e7589 */ /* 0x000f6200000e0000 */
[----:B---3--:R-:W-:-:S02]  /*36c0*/  FMUL.FTZ R20, R30, c[0x0][0x320] ;  /* 0x0000c8001e147a20 */ /* 0x008fc40000410000 */
[C---:B------:R-:W-:Y:S01]  /*36d0*/  IADD3 R9, -R76.reuse, UR8, R9 ;  /* 0x000000084c097c10 */ /* 0x040fe2000fffe109 */
[----:B------:R-:W3:Y:S01]  /*36e0*/  SHFL.IDX PT, R13, R19, 0x1, 0x1c1f ;  /* 0x003c1f00130d7f89 */ /* 0x000ee200000e0000 */
[----:B------:R-:W-:Y:S01]  /*36f0*/  FMUL.FTZ R30, R15, c[0x0][0x320] ;  /* 0x0000c8000f1e7a20 */ /* 0x000fe20000410000 */
[----:B------:R-:W-:Y:S01]  /*3700*/  IADD3 R22, -R76, UR22, RZ ;  /* 0x000000164c167c10 */ /* 0x000fe2000fffe1ff */
[----:B------:R-:W1:Y:S01]  /*3710*/  MUFU.TANH R7, R7 ;  /* 0x0000000700077308 */ /* 0x000e620000002400 */
[----:B------:R-:W-:Y:S01]  /*3720*/  IADD3 R9, R9, -UR12, RZ ;  /* 0x8000000c09097c10 */ /* 0x000fe2000fffe0ff */
[----:B------:R-:W-:Y:S01]  /*3730*/  FMUL.FTZ R8, R8, c[0x0][0x320] ;  /* 0x0000c80008087a20 */ /* 0x000fe20000410000 */
[----:B------:R-:W-:Y:S01]  /*3740*/  STL [R1+0x38], R76 ;  /* 0x0000384c01007387 */ /* 0x000fe20000100800 */
[----:B------:R-:W-:Y:S01]  /*3750*/  FMUL.FTZ R68, R68, c[0x0][0x320] ;  /* 0x0000c80044447a20 */ /* 0x000fe20000410000 */
[----:B------:R-:W1:Y:S01]  /*3760*/  @UP1 S2UR UR22, SR_CTAID.X ;  /* 0x00000000001619c3 */ /* 0x000e620000002500 */
[----:B------:R-:W-:-:S02]  /*3770*/  FMUL.FTZ R69, R69, c[0x0][0x320] ;  /* 0x0000c80045457a20 */ /* 0x000fc40000410000 */
[----:B------:R-:W1:Y:S01]  /*3780*/  MUFU.TANH R38, R38 ;  /* 0x0000002600267308 */ /* 0x000e620000002400 */
[----:B------:R-:W-:Y:S02]  /*3790*/  FMUL.FTZ R64, R64, c[0x0][0x320] ;  /* 0x0000c80040407a20 */ /* 0x000fe40000410000 */
[----:B------:R-:W-:Y:S02]  /*37a0*/  FMUL.FTZ R65, R65, c[0x0][0x320] ;  /* 0x0000c80041417a20 */ /* 0x000fe40000410000 */
[----:B------:R-:W-:Y:S02]  /*37b0*/  FMUL.FTZ R25, R31, c[0x0][0x320] ;  /* 0x0000c8001f197a20 */ /* 0x000fe40000410000 */
[----:B------:R-:W-:Y:S01]  /*37c0*/  FMUL.FTZ R60, R60, c[0x0][0x320] ;  /* 0x0000c8003c3c7a20 */ /* 0x000fe20000410000 */
[----:B------:R-:W1:Y:S01]  /*37d0*/  MUFU.TANH R33, R33 ;  /* 0x0000002100217308 */ /* 0x000e620000002400 */
[----:B-----5:R-:W-:Y:S02]  /*37e0*/  IMAD.IADD R15, R9, 0x1, R14 ;  /* 0x00000001090f7824 */ /* 0x020fe400078e020e */
[----:B------:R-:W-:-:S02]  /*37f0*/  FMUL.FTZ R14, R11, c[0x0][0x320] ;  /* 0x0000c8000b0e7a20 */ /* 0x000fc40000410000 */
[----:B---3--:R-:W-:Y:S01]  /*3800*/  IMAD.IADD R13, R9, 0x1, R13 ;  /* 0x00000001090d7824 */ /* 0x008fe200078e020d */
[----:B------:R-:W-:Y:S01]  /*3810*/  IMNMX R10, R22, R15, PT ;  /* 0x0000000f160a7217 */ /* 0x000fe20003800200 */
[----:B------:R-:W-:Y:S01]  /*3820*/  FMUL.FTZ R61, R61, c[0x0][0x320] ;  /* 0x0000c8003d3d7a20 */ /* 0x000fe20000410000 */
[----:B------:R3:W5:Y:S01]  /*3830*/  MUFU.TANH R32, R12 ;  /* 0x0000000c00207308 */ /* 0x0007620000002400 */
[----:B------:R-:W-:Y:S01]  /*3840*/  FMUL.FTZ R56, R56, c[0x0][0x320] ;  /* 0x0000c80038387a20 */ /* 0x000fe20000410000 */
[C---:B------:R-:W-:Y:S01]  /*3850*/  ISETP.GT.AND P1, PT, R10.reuse, RZ, PT ;  /* 0x000000ff0a00720c */ /* 0x040fe20003f24270 */
[----:B------:R-:W-:Y:S01]  /*3860*/  FMUL.FTZ R57, R57, c[0x0][0x320] ;  /* 0x0000c80039397a20 */ /* 0x000fe20000410000 */
[----:B------:R-:W-:Y:S01]  /*3870*/  ISETP.GT.AND P0, PT, R10, 0x1, PT ;  /* 0x000000010a00780c */ /* 0x000fe20003f04270 */
[----:B------:R-:W-:Y:S01]  /*3880*/  FMUL.FTZ R52, R52, c[0x0][0x320] ;  /* 0x0000c80034347a20 */ /* 0x000fe20000410000 */
[----:B--2---:R-:W-:Y:S01]  /*3890*/  FSEL R18, R0, -INF , P1 ;  /* 0xff80000000127808 */ /* 0x004fe20000800000 */
[----:B------:R-:W-:Y:S01]  /*38a0*/  FMUL.FTZ R53, R53, c[0x0][0x320] ;  /* 0x0000c80035357a20 */ /* 0x000fe20000410000 */
[----:B------:R-:W2:Y:S01]  /*38b0*/  MUFU.TANH R39, R39 ;  /* 0x0000002700277308 */ /* 0x000ea20000002400 */
[----:B------:R-:W-:Y:S01]  /*38c0*/  ISETP.GT.AND P6, PT, R10, 0x8, PT ;  /* 0x000000080a00780c */ /* 0x000fe20003fc4270 */
[----:B------:R-:W-:Y:S01]  /*38d0*/  FMUL.FTZ R48, R48, c[0x0][0x320] ;  /* 0x0000c80030307a20 */ /* 0x000fe20000410000 */
[----:B------:R-:W-:Y:S01]  /*38e0*/  ISETP.GT.AND P1, PT, R10, 0x9, PT ;  /* 0x000000090a00780c */ /* 0x000fe20003f24270 */
[----:B------:R-:W-:Y:S01]  /*38f0*/  FMUL.FTZ R49, R49, c[0x0][0x320] ;  /* 0x0000c80031317a20 */ /* 0x000fe20000410000 */
[----:B-1----:R-:W-:Y:S01]  /*3900*/  FSEL R21, R4, -INF , P0 ;  /* 0xff80000004157808 */ /* 0x002fe20000000000 */
[----:B------:R-:W-:Y:S01]  /*3910*/  FMUL.FTZ R45, R45, c[0x0][0x320] ;  /* 0x0000c8002d2d7a20 */ /* 0x000fe20000410000 */
[----:B------:R-:W-:Y:S01]  /*3920*/  ISETP.GT.AND P0, PT, R10, 0x10, PT ;  /* 0x000000100a00780c */ /* 0x000fe20003f04270 */
[----:B------:R-:W1:Y:S01]  /*3930*/  MUFU.TANH R24, R24 ;  /* 0x0000001800187308 */ /* 0x000e620000002400 */
[----:B----4-:R-:W-:Y:S01]  /*3940*/  FSEL R19, R6, -INF , P6 ;  /* 0xff80000006137808 */ /* 0x010fe20003000000 */
[----:B---3--:R-:W-:Y:S01]  /*3950*/  FMUL.FTZ R12, R72, c[0x0][0x320] ;  /* 0x0000c800480c7a20 */ /* 0x008fe20000410000 */
[----:B------:R-:W-:Y:S01]  /*3960*/  FSEL R15, R7, -INF , P1 ;  /* 0xff800000070f7808 */ /* 0x000fe20000800000 */
[----:B------:R-:W-:Y:S01]  /*3970*/  FMUL.FTZ R140, R23, c[0x0][0x320] ;  /* 0x0000c800178c7a20 */ /* 0x000fe20000410000 */
[----:B------:R-:W-:Y:S01]  /*3980*/  ISETP.GT.AND P6, PT, R10, 0x11, PT ;  /* 0x000000110a00780c */ /* 0x000fe20003fc4270 */
[----:B------:R-:W-:Y:S01]  /*3990*/  FMUL.FTZ R26, R26, c[0x0][0x320] ;  /* 0x0000c8001a1a7a20 */ /* 0x000fe20000410000 */
[----:B------:R-:W-:Y:S01]  /*39a0*/  ISETP.GT.AND P1, PT, R10, 0x18, PT ;  /* 0x000000180a00780c */ /* 0x000fe20003f24270 */
[----:B------:R3:W4:Y:S01]  /*39b0*/  MUFU.TANH R133, R16 ;  /* 0x0000001000857308 */ /* 0x0007220000002400 */
[----:B------:R-:W-:Y:S01]  /*39c0*/  IMNMX R22, R22, R13, PT ;  /* 0x0000000d16167217 */ /* 0x000fe20003800200 */
[----:B------:R-:W-:Y:S01]  /*39d0*/  FMUL.FTZ R23, R34, c[0x0][0x320] ;  /* 0x0000c80022177a20 */ /* 0x000fe20000410000 */
[----:B------:R-:W-:Y:S01]  /*39e0*/  FSEL R13, R38, -INF , P0 ;  /* 0xff800000260d7808 */ /* 0x000fe20000000000 */
[----:B------:R-:W-:Y:S01]  /*39f0*/  FMUL.FTZ R67, R67, c[0x0][0x320] ;  /* 0x0000c80043437a20 */ /* 0x000fe20000410000 */
[----:B------:R-:W-:Y:S01]  /*3a00*/  ISETP.GT.AND P0, PT, R10, 0x19, PT ;  /* 0x000000190a00780c */ /* 0x000fe20003f04270 */
[----:B------:R-:W-:Y:S01]  /*3a10*/  FMUL.FTZ R63, R63, c[0x0][0x320] ;  /* 0x0000c8003f3f7a20 */ /* 0x000fe20000410000 */
[----:B------:R-:W-:Y:S01]  /*3a20*/  FSEL R11, R33, -INF , P6 ;  /* 0xff800000210b7808 */ /* 0x000fe20003000000 */
[----:B------:R4:W4:Y:S01]  /*3a30*/  MUFU.TANH R143, R17 ;  /* 0x00000011008f7308 */ /* 0x0009220000002400 */
[----:B-----5:R-:W-:Y:S01]  /*3a40*/  FSEL R7, R32, -INF , P1 ;  /* 0xff80000020077808 */ /* 0x020fe20000800000 */
[----:B------:R-:W-:Y:S01]  /*3a50*/  FMUL.FTZ R70, R70, c[0x0][0x320] ;  /* 0x0000c80046467a20 */ /* 0x000fe20000410000 */
[C---:B------:R-:W-:Y:S01]  /*3a60*/  ISETP.GT.AND P6, PT, R10.reuse, 0x20, PT ;  /* 0x000000200a00780c */ /* 0x040fe20003fc4270 */
[----:B------:R-:W-:Y:S01]  /*3a70*/  FMUL.FTZ R71, R71, c[0x0][0x320] ;  /* 0x0000c80047477a20 */ /* 0x000fe20000410000 */
[----:B------:R-:W-:Y:S01]  /*3a80*/  ISETP.GT.AND P1, PT, R10, 0x21, PT ;  /* 0x000000210a00780c */ /* 0x000fe20003f24270 */
[----:B------:R-:W-:Y:S01]  /*3a90*/  FMUL.FTZ R66, R66, c[0x0][0x320] ;  /* 0x0000c80042427a20 */ /* 0x000fe20000410000 */
[----:B------:R-:W-:Y:S01]  /*3aa0*/  FSEL R9, R28, -INF , P0 ;  /* 0xff8000001c097808 */ /* 0x000fe20000000000 */
[----:B------:R5:W5:Y:S01]  /*3ab0*/  MUFU.TANH R141, R8 ;  /* 0x00000008008d7308 */ /* 0x000b620000002400 */
[----:B------:R-:W-:Y:S01]  /*3ac0*/  ISETP.GT.AND P0, PT, R10, 0x28, PT ;  /* 0x000000280a00780c */ /* 0x000fe20003f04270 */
[----:B---3--:R-:W-:Y:S01]  /*3ad0*/  FMUL.FTZ R16, R44, c[0x0][0x320] ;  /* 0x0000c8002c107a20 */ /* 0x008fe20000410000 */
[----:B--2---:R-:W-:Y:S01]  /*3ae0*/  FSEL R39, R39, -INF , P6 ;  /* 0xff80000027277808 */ /* 0x004fe20003000000 */
[----:B------:R-:W-:Y:S01]  /*3af0*/  FMUL.FTZ R62, R62, c[0x0][0x320] ;  /* 0x0000c8003e3e7a20 */ /* 0x000fe20000410000 */
[----:B-1----:R-:W-:Y:S01]  /*3b00*/  FSEL R31, R24, -INF , P1 ;  /* 0xff800000181f7808 */ /* 0x002fe20000800000 */
[----:B------:R-:W-:Y:S01]  /*3b10*/  FMUL.FTZ R58, R58, c[0x0][0x320] ;  /* 0x0000c8003a3a7a20 */ /* 0x000fe20000410000 */
[C---:B------:R-:W-:Y:S01]  /*3b20*/  ISETP.GT.AND P6, PT, R10.reuse, 0x29, PT ;  /* 0x000000290a00780c */ /* 0x040fe20003fc4270 */
[----:B------:R-:W1:Y:S01]  /*3b30*/  MUFU.TANH R153, R68 ;  /* 0x0000004400997308 */ /* 0x000e620000002400 */
[C---:B------:R-:W-:Y:S01]  /*3b40*/  ISETP.GT.AND P1, PT, R10.reuse, 0x30, PT ;  /* 0x000000300a00780c */ /* 0x040fe20003f24270 */
[----:B----4-:R-:W-:Y:S01]  /*3b50*/  FMUL.FTZ R17, R43, c[0x0][0x320] ;  /* 0x0000c8002b117a20 */ /* 0x010fe20000410000 */
[----:B------:R-:W-:Y:S01]  /*3b60*/  FSEL R29, R29, -INF , P0 ;  /* 0xff8000001d1d7808 */ /* 0x000fe20000000000 */
[----:B------:R-:W-:Y:S01]  /*3b70*/  FMUL.FTZ R59, R59, c[0x0][0x320] ;  /* 0x0000c8003b3b7a20 */ /* 0x000fe20000410000 */
[----:B------:R-:W-:Y:S01]  /*3b80*/  ISETP.GT.AND P0, PT, R10, 0x31, PT ;  /* 0x000000310a00780c */ /* 0x000fe20003f04270 */
[----:B------:R-:W-:Y:S01]  /*3b90*/  FMUL.FTZ R54, R54, c[0x0][0x320] ;  /* 0x0000c80036367a20 */ /* 0x000fe20000410000 */
[----:B------:R-:W-:Y:S01]  /*3ba0*/  FSEL R37, R37, -INF , P6 ;  /* 0xff80000025257808 */ /* 0x000fe20003000000 */
[----:B------:R-:W2:Y:S01]  /*3bb0*/  MUFU.TANH R159, R69 ;  /* 0x00000045009f7308 */ /* 0x000ea20000002400 */
[----:B------:R-:W-:Y:S01]  /*3bc0*/  FSEL R133, R133, -INF , P1 ;  /* 0xff80000085857808 */ /* 0x000fe20000800000 */
[----:B-----5:R-:W-:Y:S01]  /*3bd0*/  FMUL.FTZ R8, R42, c[0x0][0x320] ;  /* 0x0000c8002a087a20 */ /* 0x020fe20000410000 */
[C---:B------:R-:W-:Y:S01]  /*3be0*/  ISETP.GT.AND P6, PT, R10.reuse, 0x38, PT ;  /* 0x000000380a00780c */ /* 0x040fe20003fc4270 */
[----:B------:R-:W-:Y:S01]  /*3bf0*/  FMUL.FTZ R55, R55, c[0x0][0x320] ;  /* 0x0000c80037377a20 */ /* 0x000fe20000410000 */
[----:B------:R-:W-:Y:S01]  /*3c00*/  ISETP.GT.AND P1, PT, R10, 0x39, PT ;  /* 0x000000390a00780c */ /* 0x000fe20003f24270 */
[----:B------:R-:W-:Y:S01]  /*3c10*/  FMUL.FTZ R50, R50, c[0x0][0x320] ;  /* 0x0000c80032327a20 */ /* 0x000fe20000410000 */
[----:B------:R-:W-:Y:S01]  /*3c20*/  FSEL R143, R143, -INF , P0 ;  /* 0xff8000008f8f7808 */ /* 0x000fe20000000000 */
[----:B------:R-:W3:Y:S01]  /*3c30*/  MUFU.TANH R157, R64 ;  /* 0x00000040009d7308 */ /* 0x000ee20000002400 */
[----:B------:R-:W-:Y:S01]  /*3c40*/  ISETP.GT.AND P0, PT, R10, 0x40, PT ;  /* 0x000000400a00780c */ /* 0x000fe20003f04270 */
[----:B------:R-:W-:Y:S01]  /*3c50*/  FMUL.FTZ R51, R51, c[0x0][0x320] ;  /* 0x0000c80033337a20 */ /* 0x000fe20000410000 */
[----:B------:R-:W-:Y:S01]  /*3c60*/  FSEL R141, R141, -INF , P6 ;  /* 0xff8000008d8d7808 */ /* 0x000fe20003000000 */
[----:B------:R-:W-:Y:S01]  /*3c70*/  FMUL.FTZ R46, R46, c[0x0][0x320] ;  /* 0x0000c8002e2e7a20 */ /* 0x000fe20000410000 */
[----:B------:R-:W-:Y:S01]  /*3c80*/  FSEL R135, R135, -INF , P1 ;  /* 0xff80000087877808 */ /* 0x000fe20000800000 */
[----:B------:R-:W-:Y:S01]  /*3c90*/  FMUL.FTZ R47, R47, c[0x0][0x320] ;  /* 0x0000c8002f2f7a20 */ /* 0x000fe20000410000 */
[C---:B------:R-:W-:Y:S01]  /*3ca0*/  ISETP.GT.AND P6, PT, R10.reuse, 0x41, PT ;  /* 0x000000410a00780c */ /* 0x040fe20003fc4270 */
[----:B------:R-:W4:Y:S01]  /*3cb0*/  MUFU.TANH R155, R65 ;  /* 0x00000041009b7308 */ /* 0x000f220000002400 */
[----:B------:R-:W-:Y:S01]  /*3cc0*/  ISETP.GT.AND P1, PT, R10, 0x48, PT ;  /* 0x000000480a00780c */ /* 0x000fe20003f24270 */
[----:B------:R-:W-:Y:S01]  /*3cd0*/  FMUL.FTZ R75, R75, c[0x0][0x320] ;  /* 0x0000c8004b4b7a20 */ /* 0x000fe20000410000 */
[----:B-1----:R-:W-:Y:S01]  /*3ce0*/  FSEL R153, R153, -INF , P0 ;  /* 0xff80000099997808 */ /* 0x002fe20000000000 */
[----:B------:R-:W-:Y:S01]  /*3cf0*/  IMAD.SHL.U32 R248, R2, 0x2, RZ ;  /* 0x0000000202f87824 */ /* 0x000fe200078e00ff */
[C---:B------:R-:W-:Y:S01]  /*3d00*/  ISETP.GT.AND P0, PT, R10.reuse, 0x49, PT ;  /* 0x000000490a00780c */ /* 0x040fe20003f04270 */
[----:B------:R-:W-:Y:S01]  /*3d10*/  @UP1 USHF.L.U32 UR22, UR22, 0x7, URZ ;  /* 0x0000000716161899 */ /* 0x000fe2000800063f */
[----:B--2---:R-:W-:Y:S01]  /*3d20*/  FSEL R159, R159, -INF , P6 ;  /* 0xff8000009f9f7808 */ /* 0x004fe20003000000 */
[----:B------:R-:W1:Y:S01]  /*3d30*/  MUFU.TANH R167, R60 ;  /* 0x0000003c00a77308 */ /* 0x000e620000002400 */
[----:B---3--:R-:W-:Y:S01]  /*3d40*/  FSEL R157, R157, -INF , P1 ;  /* 0xff8000009d9d7808 */ /* 0x008fe20000800000 */
[----:B------:R-:W-:Y:S01]  /*3d50*/  IMAD R246, R5, 0x2, R248 ;  /* 0x0000000205f67824 */ /* 0x000fe200078e02f8 */
[C---:B------:R-:W-:Y:S01]  /*3d60*/  ISETP.GT.AND P6, PT, R10.reuse, 0x50, PT ;  /* 0x000000500a00780c */ /* 0x040fe20003fc4270 */
[----:B------:R-:W-:Y:S01]  /*3d70*/  LDSM.16.MT88.4 R92, [R248+0x4100] ;  /* 0x00410000f85c783b */ /* 0x000fe20000004200 */
[----:B------:R-:W-:Y:S01]  /*3d80*/  ISETP.GT.AND P1, PT, R10, 0x51, PT ;  /* 0x000000510a00780c */ /* 0x000fe20003f24270 */
[----:B------:R-:W-:Y:S01]  /*3d90*/  IMAD R244, R3, 0x2, R246 ;  /* 0x0000000203f47824 */ /* 0x000fe200078e02f6 */
[----:B------:R-:W-:Y:S01]  /*3da0*/  FMNMX.FTZ R0, R18, R21, !PT ;  /* 0x0000001512007209 */ /* 0x000fe20007810000 */
[----:B------:R2:W3:Y:S01]  /*3db0*/  MUFU.TANH R165, R61 ;  /* 0x0000003d00a57308 */ /* 0x0004e20000002400 */
[----:B----4-:R-:W-:Y:S01]  /*3dc0*/  FSEL R155, R155, -INF , P0 ;  /* 0xff8000009b9b7808 */ /* 0x010fe20000000000 */
[----:B------:R-:W-:Y:S01]  /*3dd0*/  IMAD R245, R3, 0x2, R248 ;  /* 0x0000000203f57824 */ /* 0x000fe200078e02f8 */
[----:B------:R-:W-:Y:S01]  /*3de0*/  ISETP.GT.AND P0, PT, R10, 0x58, PT ;  /* 0x000000580a00780c */ /* 0x000fe20003f04270 */
[----:B------:R-:W-:Y:S01]  /*3df0*/  LDSM.16.MT88.4 R100, [R244+0x100] ;  /* 0x00010000f464783b */ /* 0x000fe20000004200 */
[----:B------:R-:W-:Y:S01]  /*3e00*/  FMNMX.FTZ R0, R19, R0, !PT ;  /* 0x0000000013007209 */ /* 0x000fe20007810000 */
[----:B------:R-:W-:-:S02]  /*3e10*/  UIMAD.WIDE.U32 UR22, UR22, UR4, URZ ;  /* 0x00000004161672a5 */ /* 0x000fc4000f8e003f */
[----:B------:R-:W4:Y:S01]  /*3e20*/  MUFU.TANH R163, R56 ;  /* 0x0000003800a37308 */ /* 0x000f220000002400 */
[----:B-1----:R-:W-:Y:S01]  /*3e30*/  FSEL R167, R167, -INF , P6 ;  /* 0xff800000a7a77808 */ /* 0x002fe20003000000 */
[----:B------:R-:W-:Y:S01]  /*3e40*/  LDSM.16.MT88.4 R124, [R248+0x100] ;  /* 0x00010000f87c783b */ /* 0x000fe20000004200 */
[C---:B------:R-:W-:Y:S01]  /*3e50*/  ISETP.GT.AND P6, PT, R10.reuse, 0x59, PT ;  /* 0x000000590a00780c */ /* 0x040fe20003fc4270 */
[----:B------:R-:W-:Y:S01]  /*3e60*/  @UP1 USHF.R.U32.HI UR10, URZ, UR5, UR23 ;  /* 0x000000053f0a1299 */ /* 0x000fe20008011617 */
[----:B------:R-:W-:Y:S01]  /*3e70*/  FMNMX.FTZ R0, R15, R0, !PT ;  /* 0x000000000f007209 */ /* 0x000fe20007810000 */
[----:B------:R-:W-:Y:S02]  /*3e80*/  LDSM.16.MT88.4 R116, [R246+0x100] ;  /* 0x00010000f674783b */ /* 0x000fe40000004200 */
[----:B------:R-:W1:Y:S01]  /*3e90*/  MUFU.TANH R161, R57 ;  /* 0x0000003900a17308 */ /* 0x000e620000002400 */
[----:B--2---:R-:W-:Y:S01]  /*3ea0*/  FMUL.FTZ R61, R73, c[0x0][0x320] ;  /* 0x0000c800493d7a20 */ /* 0x004fe20000410000 */
[----:B---3--:R-:W-:Y:S01]  /*3eb0*/  FSEL R165, R165, -INF , P1 ;  /* 0xff800000a5a57808 */ /* 0x008fe20000800000 */
[----:B------:R-:W-:Y:S01]  /*3ec0*/  LDSM.16.MT88.4 R108, [R245+0x100] ;  /* 0x00010000f56c783b */ /* 0x000fe20000004200 */
[C---:B------:R-:W-:Y:S01]  /*3ed0*/  ISETP.GT.AND P1, PT, R10.reuse, 0x60, PT ;  /* 0x000000600a00780c */ /* 0x040fe20003f24270 */
[----:B------:R-:W-:Y:S01]  /*3ee0*/  UIADD3 UR10, UR10, UR8, -UR12 ;  /* 0x000000080a0a7290 */ /* 0x000fe2000fffe80c */
[----:B------:R-:W-:Y:S01]  /*3ef0*/  FMNMX.FTZ R0, R13, R0, !PT ;  /* 0x000000000d007209 */ /* 0x000fe20007810000 */
[----:B------:R-:W-:Y:S01]  /*3f00*/  LDSM.16.MT88.4 R84, [R246+0x4100] ;  /* 0x00410000f654783b */ /* 0x000fe20000004200 */
[----:B------:R-:W2:Y:S01]  /*3f10*/  MUFU.TANH R151, R52 ;  /* 0x0000003400977308 */ /* 0x000ea20000002400 */
[----:B----4-:R-:W-:Y:S01]  /*3f20*/  FSEL R163, R163, -INF , P0 ;  /* 0xff800000a3a37808 */ /* 0x010fe20000000000 */
[----:B------:R-:W-:Y:S01]  /*3f30*/  USHF.R.S32.HI UR4, URZ, 0x1f, UR10 ;  /* 0x0000001f3f047899 */ /* 0x000fe2000801140a */
[----:B------:R-:W-:Y:S01]  /*3f40*/  ISETP.GT.AND P0, PT, R10, 0x61, PT ;  /* 0x000000610a00780c */ /* 0x000fe20003f04270 */
[----:B------:R-:W-:Y:S01]  /*3f50*/  LDSM.16.MT88.4 R76, [R245+0x4100] ;  /* 0x00410000f54c783b */ /* 0x000fe20000004200 */
[----:B------:R-:W-:Y:S01]  /*3f60*/  FMNMX.FTZ R0, R11, R0, !PT ;  /* 0x000000000b007209 */ /* 0x000fe20007810000 */
[----:B------:R-:W-:-:S02]  /*3f70*/  ULEA.HI UR4, UR4, UR10, URZ, 0x7 ;  /* 0x0000000a04047291 */ /* 0x000fc4000f8f383f */
[----:B------:R-:W3:Y:S01]  /*3f80*/  MUFU.TANH R149, R53 ;  /* 0x0000003500957308 */ /* 0x000ee20000002400 */
[----:B-1----:R-:W-:Y:S01]  /*3f90*/  FSEL R161, R161, -INF , P6 ;  /* 0xff800000a1a17808 */ /* 0x002fe20003000000 */
[----:B------:R-:W-:Y:S01]  /*3fa0*/  USHF.R.S32.HI UR5, URZ, 0x7, UR4 ;  /* 0x000000073f057899 */ /* 0x000fe20008011404 */
[C---:B------:R-:W-:Y:S01]  /*3fb0*/  ISETP.GT.AND P6, PT, R10.reuse, 0x68, PT ;  /* 0x000000680a00780c */ /* 0x040fe20003fc4270 */
[----:B------:R-:W-:Y:S01]  /*3fc0*/  UIADD3 UR10, UR7, -0x2, URZ ;  /* 0xfffffffe070a7890 */ /* 0x000fe2000fffe03f */
[----:B------:R-:W-:Y:S01]  /*3fd0*/  FMNMX.FTZ R0, R7, R0, !PT ;  /* 0x0000000007007209 */ /* 0x000fe20007810000 */
[----:B------:R-:W-:Y:S02]  /*3fe0*/  UISETP.LT.AND UP0, UPT, URZ, UR5, UPT ;  /* 0x000000053f00728c */ /* 0x000fe4000bf01270 */
[----:B------:R-:W1:Y:S01]  /*3ff0*/  MUFU.TANH R147, R48 ;  /* 0x0000003000937308 */ /* 0x000e620000002400 */
[----:B--2---:R-:W-:Y:S01]  /*4000*/  FSEL R151, R151, -INF , P1 ;  /* 0xff80000097977808 */ /* 0x004fe20000800000 */
[----:B------:R-:W-:Y:S01]  /*4010*/  USEL UR5, URZ, UR5, !UP0 ;  /* 0x000000053f057287 */ /* 0x000fe2000c000000 */
[----:B------:R-:W-:-:S02]  /*4020*/  ISETP.GT.AND P1, PT, R10, 0x69, PT ;  /* 0x000000690a00780c */ /* 0x000fc40003f24270 */
[----:B------:R-:W-:Y:S01]  /*4030*/  FMNMX.FTZ R0, R9, R0, !PT ;  /* 0x0000000009007209 */ /* 0x000fe20007810000 */
[----:B------:R-:W-:Y:S02]  /*4040*/  UISETP.GE.AND UP0, UPT, UR10, UR5, UPT ;  /* 0x000000050a00728c */ /* 0x000fe4000bf06270 */
[----:B------:R-:W2:Y:S01]  /*4050*/  MUFU.TANH R145, R49 ;  /* 0x0000003100917308 */ /* 0x000ea20000002400 */
[----:B---3--:R-:W-:Y:S02]  /*4060*/  FSEL R149, R149, -INF , P0 ;  /* 0xff80000095957808 */ /* 0x008fe40000000000 */
[----:B------:R-:W-:Y:S02]  /*4070*/  ISETP.GT.AND P0, PT, R10, 0x70, PT ;  /* 0x000000700a00780c */ /* 0x000fe40003f04270 */
[----:B------:R-:W-:-:S03]  /*4080*/  FMNMX.FTZ R0, R39, R0, !PT ;  /* 0x0000000027007209 */ /* 0x000fc60007810000 */
[----:B------:R-:W-:Y:S01]  /*4090*/  MUFU.TANH R16, R16 ;  /* 0x0000001000107308 */ /* 0x000fe20000002400 */
[----:B-1----:R-:W-:Y:S02]  /*40a0*/  FSEL R147, R147, -INF , P6 ;  /* 0xff80000093937808 */ /* 0x002fe40003000000 */
[----:B------:R-:W-:Y:S02]  /*40b0*/  ISETP.GT.AND P6, PT, R10, 0x71, PT ;  /* 0x000000710a00780c */ /* 0x000fe40003fc4270 */
[----:B------:R-:W-:-:S03]  /*40c0*/  FMNMX.FTZ R0, R31, R0, !PT ;  /* 0x000000001f007209 */ /* 0x000fc60007810000 */
[----:B------:R-:W1:Y:S01]  /*40d0*/  MUFU.TANH R65, R45 ;  /* 0x0000002d00417308 */ /* 0x000e620000002400 */
[----:B--2---:R-:W-:Y:S02]  /*40e0*/  FSEL R145, R145, -INF , P1 ;  /* 0xff80000091917808 */ /* 0x004fe40000800000 */
[----:B------:R-:W-:Y:S02]  /*40f0*/  ISETP.GT.AND P1, PT, R10, 0x78, PT ;  /* 0x000000780a00780c */ /* 0x000fe40003f24270 */
[----:B------:R-:W-:-:S03]  /*4100*/  FMNMX.FTZ R0, R29, R0, !PT ;  /* 0x000000001d007209 */ /* 0x000fc60007810000 */
[----:B------:R-:W-:Y:S01]  /*4110*/  MUFU.TANH R12, R12 ;  /* 0x0000000c000c7308 */ /* 0x000fe20000002400 */
[----:B------:R-:W-:-:S04]  /*4120*/  FMNMX.FTZ R0, R37, R0, !PT ;  /* 0x0000000025007209 */ /* 0x000fc80007810000 */
[----:B------:R-:W-:-:S03]  /*4130*/  FMNMX.FTZ R0, R133, R0, !PT ;  /* 0x0000000085007209 */ /* 0x000fc60007810000 */
[----:B------:R-:W-:Y:S01]  /*4140*/  MUFU.TANH R61, R61 ;  /* 0x0000003d003d7308 */ /* 0x000fe20000002400 */
[----:B-1----:R-:W-:Y:S02]  /*4150*/  FSEL R65, R65, -INF , P6 ;  /* 0xff80000041417808 */ /* 0x002fe40003000000 */
[----:B------:R-:W-:Y:S02]  /*4160*/  ISETP.GT.AND P6, PT, R22, RZ, PT ;  /* 0x000000ff1600720c */ /* 0x000fe40003fc4270 */
[----:B------:R-:W-:-:S03]  /*4170*/  FMNMX.FTZ R0, R143, R0, !PT ;  /* 0x000000008f007209 */ /* 0x000fc60007810000 */
[----:B------:R-:W1:Y:S01]  /*4180*/  MUFU.TANH R8, R8 ;  /* 0x0000000800087308 */ /* 0x000e620000002400 */
[----:B------:R-:W-:-:S04]  /*4190*/  FMNMX.FTZ R0, R141, R0, !PT ;  /* 0x000000008d007209 */ /* 0x000fc80007810000 */
[----:B------:R-:W-:-:S03]  /*41a0*/  FMNMX.FTZ R0, R135, R0, !PT ;  /* 0x0000000087007209 */ /* 0x000fc60007810000 */
[----:B------:R-:W-:Y:S01]  /*41b0*/  MUFU.TANH R17, R17 ;  /* 0x0000001100117308 */ /* 0x000fe20000002400 */
[----:B------:R-:W-:-:S04]  /*41c0*/  FMNMX.FTZ R0, R153, R0, !PT ;  /* 0x0000000099007209 */ /* 0x000fc80007810000 */
[----:B------:R-:W-:-:S03]  /*41d0*/  FMNMX.FTZ R0, R159, R0, !PT ;  /* 0x000000009f007209 */ /* 0x000fc60007810000 */
[----:B------:R2:W-:Y:S01]  /*41e0*/  MUFU.TANH R40, R26 ;  /* 0x0000001a00287308 */ /* 0x0005e20000002400 */
[----:B------:R-:W-:-:S04]  /*41f0*/  FMNMX.FTZ R0, R157, R0, !PT ;  /* 0x000000009d007209 */ /* 0x000fc80007810000 */
[----:B------:R-:W-:-:S03]  /*4200*/  FMNMX.FTZ R0, R155, R0, !PT ;  /* 0x000000009b007209 */ /* 0x000fc60007810000 */
[----:B------:R-:W3:Y:S01]  /*4210*/  MUFU.TANH R23, R23 ;  /* 0x0000001700177308 */ /* 0x000ee20000002400 */
[----:B------:R-:W-:-:S04]  /*4220*/  FMNMX.FTZ R0, R167, R0, !PT ;  /* 0x00000000a7007209 */ /* 0x000fc80007810000 */
[----:B------:R-:W-:Y:S01]  /*4230*/  FMNMX.FTZ R0, R165, R0, !PT ;  /* 0x00000000a5007209 */ /* 0x000fe20007810000 */
[----:B--2---:R-:W-:Y:S02]  /*4240*/  FMUL.FTZ R26, R35, c[0x0][0x320] ;  /* 0x0000c800231a7a20 */ /* 0x004fe40000410000 */
[----:B------:R2:W-:Y:S01]  /*4250*/  MUFU.TANH R164, R67 ;  /* 0x0000004300a47308 */ /* 0x0005e20000002400 */
[----:B------:R-:W-:Y:S01]  /*4260*/  FMNMX.FTZ R0, R163, R0, !PT ;  /* 0x00000000a3007209 */ /* 0x000fe20007810000 */
[----:B------:R-:W-:Y:S03]  /*4270*/  LDSM.16.MT88.4 R32, [R246+0x4900] ;  /* 0x00490000f620783b */ /* 0x000fe60000004200 */
[----:B------:R-:W-:-:S03]  /*4280*/  FMNMX.FTZ R0, R161, R0, !PT ;  /* 0x00000000a1007209 */ /* 0x000fc60007810000 */
[----:B------:R-:W4:Y:S01]  /*4290*/  MUFU.TANH R26, R26 ;  /* 0x0000001a001a7308 */ /* 0x000f220000002400 */
[----:B------:R-:W-:-:S04]  /*42a0*/  FMNMX.FTZ R0, R151, R0, !PT ;  /* 0x0000000097007209 */ /* 0x000fc80007810000 */
[----:B------:R-:W-:Y:S02]  /*42b0*/  FMNMX.FTZ R0, R149, R0, !PT ;  /* 0x0000000095007209 */ /* 0x000fe40007810000 */
[----:B--2---:R-:W-:Y:S01]  /*42c0*/  FSEL R67, R16, -INF , P0 ;  /* 0xff80000010437808 */ /* 0x004fe20000000000 */
[----:B------:R2:W-:Y:S01]  /*42d0*/  MUFU.TANH R172, R63 ;  /* 0x0000003f00ac7308 */ /* 0x0005e20000002400 */
[----:B------:R-:W-:Y:S02]  /*42e0*/  ISETP.GT.AND P0, PT, R10, 0x79, PT ;  /* 0x000000790a00780c */ /* 0x000fe40003f04270 */
[----:B-1----:R-:W-:Y:S02]  /*42f0*/  FSEL R16, R8, -INF , P6 ;  /* 0xff80000008107808 */ /* 0x002fe40003000000 */
[----:B------:R-:W-:Y:S02]  /*4300*/  FSEL R61, R61, -INF , P0 ;  /* 0xff8000003d3d7808 */ /* 0x000fe40000000000 */
[----:B------:R-:W-:Y:S01]  /*4310*/  ISETP.GT.AND P0, PT, R22, 0x8, PT ;  /* 0x000000081600780c */ /* 0x000fe20003f04270 */
[----:B------:R-:W-:Y:S01]  /*4320*/  MUFU.TANH R20, R20 ;  /* 0x0000001400147308 */ /* 0x000fe20000002400 */
[----:B------:R-:W-:-:S02]  /*4330*/  FMNMX.FTZ R0, R147, R0, !PT ;  /* 0x0000000093007209 */ /* 0x000fc40007810000 */
[----:B---3--:R-:W-:Y:S02]  /*4340*/  FSEL R4, R23, -INF , P0 ;  /* 0xff80000017047808 */ /* 0x008fe40000000000 */
[----:B------:R-:W-:Y:S02]  /*4350*/  ISETP.GT.AND P0, PT, R22, 0x10, PT ;  /* 0x000000101600780c */ /* 0x000fe40003f04270 */
[----:B------:R-:W-:Y:S01]  /*4360*/  FMNMX.FTZ R0, R145, R0, !PT ;  /* 0x0000000091007209 */ /* 0x000fe20007810000 */
[----:B------:R-:W1:Y:S01]  /*4370*/  MUFU.TANH R25, R25 ;  /* 0x0000001900197308 */ /* 0x000e620000002400 */
[----:B--2---:R-:W-:Y:S02]  /*4380*/  FSEL R63, R12, -INF , P1 ;  /* 0xff8000000c3f7808 */ /* 0x004fe40000800000 */
[----:B------:R-:W-:Y:S02]  /*4390*/  ISETP.GT.AND P1, PT, R22, 0x1, PT ;  /* 0x000000011600780c */ /* 0x000fe40003f24270 */
[----:B------:R-:W-:-:S02]  /*43a0*/  FMNMX.FTZ R0, R67, R0, !PT ;  /* 0x0000000043007209 */ /* 0x000fc40007810000 */
[----:B------:R-:W-:Y:S01]  /*43b0*/  FSEL R6, R17, -INF , P1 ;  /* 0xff80000011067808 */ /* 0x000fe20000800000 */
[----:B------:R-:W-:Y:S01]  /*43c0*/  MUFU.TANH R27, R27 ;  /* 0x0000001b001b7308 */ /* 0x000fe20000002400 */
[----:B------:R-:W-:Y:S02]  /*43d0*/  ISETP.GT.AND P1, PT, R22, 0x9, PT ;  /* 0x000000091600780c */ /* 0x000fe40003f24270 */
[----:B------:R-:W-:Y:S02]  /*43e0*/  FMNMX.FTZ R23, R16, R6, !PT ;  /* 0x0000000610177209 */ /* 0x000fe40007810000 */
[----:B----4-:R-:W-:Y:S02]  /*43f0*/  FSEL R26, R26, -INF , P1 ;  /* 0xff8000001a1a7808 */ /* 0x010fe40000800000 */
[----:B------:R-:W-:Y:S01]  /*4400*/  FMNMX.FTZ R23, R4, R23, !PT ;  /* 0x0000001704177209 */ /* 0x000fe20007810000 */
[----:B------:R-:W2:Y:S01]  /*4410*/  MUFU.TANH R30, R30 ;  /* 0x0000001e001e7308 */ /* 0x000ea20000002400 */
[----:B------:R-:W-:-:S02]  /*4420*/  ISETP.GT.AND P1, PT, R22, 0x11, PT ;  /* 0x000000111600780c */ /* 0x000fc40003f24270 */
[----:B------:R-:W-:Y:S02]  /*4430*/  FMNMX.FTZ R23, R26, R23, !PT ;  /* 0x000000171a177209 */ /* 0x000fe40007810000 */
[----:B-1----:R-:W-:Y:S02]  /*4440*/  FSEL R10, R25, -INF , P1 ;  /* 0xff800000190a7808 */ /* 0x002fe40000800000 */
[----:B------:R-:W-:Y:S01]  /*4450*/  ISETP.GT.AND P1, PT, R22, 0x19, PT ;  /* 0x000000191600780c */ /* 0x000fe20003f24270 */
[----:B------:R1:W-:Y:S01]  /*4460*/  MUFU.TANH R156, R14 ;  /* 0x0000000e009c7308 */ /* 0x0003e20000002400 */
[----:B------:R-:W-:-:S04]  /*4470*/  FMNMX.FTZ R0, R65, R0, !PT ;  /* 0x0000000041007209 */ /* 0x000fc80007810000 */
[----:B------:R-:W-:-:S03]  /*4480*/  FMNMX.FTZ R0, R63, R0, !PT ;  /* 0x000000003f007209 */ /* 0x000fc60007810000 */
[----:B------:R-:W3:Y:S01]  /*4490*/  MUFU.TANH R140, R140 ;  /* 0x0000008c008c7308 */ /* 0x000ee20000002400 */
[----:B--2---:R-:W-:Y:S02]  /*44a0*/  FSEL R12, R30, -INF , P1 ;  /* 0xff8000001e0c7808 */ /* 0x004fe40000800000 */
[----:B------:R-:W-:Y:S02]  /*44b0*/  ISETP.GT.AND P1, PT, R22, 0x21, PT ;  /* 0x000000211600780c */ /* 0x000fe40003f24270 */
[----:B------:R-:W-:Y:S02]  /*44c0*/  FMNMX.FTZ R0, R61, R0, !PT ;  /* 0x000000003d007209 */ /* 0x000fe40007810000 */
[----:B------:R-:W-:Y:S01]  /*44d0*/  FSEL R180, R180, -INF , P1 ;  /* 0xff800000b4b47808 */ /* 0x000fe20000800000 */
[----:B------:R-:W2:Y:S01]  /*44e0*/  MUFU.TANH R158, R158 ;  /* 0x0000009e009e7308 */ /* 0x000ea20000002400 */
[----:B-1----:R-:W-:Y:S01]  /*44f0*/  FSEL R14, R20, -INF , P0 ;  /* 0xff800000140e7808 */ /* 0x002fe20000000000 */
[----:B------:R-:W1:Y:S01]  /*4500*/  SHFL.BFLY PT, R17, R0, 0x2, 0x1f ;  /* 0x0c401f0000117f89 */ /* 0x000e6200000e0000 */
[----:B------:R-:W-:-:S02]  /*4510*/  ISETP.GT.AND P0, PT, R22, 0x18, PT ;  /* 0x000000181600780c */ /* 0x000fc40003f04270 */
[----:B------:R-:W-:Y:S02]  /*4520*/  FMNMX.FTZ R23, R14, R23, !PT ;  /* 0x000000170e177209 */ /* 0x000fe40007810000 */
[----:B------:R-:W-:Y:S01]  /*4530*/  FSEL R8, R27, -INF , P0 ;  /* 0xff8000001b087808 */ /* 0x000fe20000000000 */
[----:B------:R-:W4:Y:S01]  /*4540*/  MUFU.TANH R146, R146 ;  /* 0x0000009200927308 */ /* 0x000f220000002400 */
[----:B------:R-:W-:Y:S02]  /*4550*/  FMNMX.FTZ R23, R10, R23, !PT ;  /* 0x000000170a177209 */ /* 0x000fe40007810000 */
[----:B------:R-:W-:Y:S02]  /*4560*/  ISETP.GT.AND P0, PT, R22, 0x20, PT ;  /* 0x000000201600780c */ /* 0x000fe40003f04270 */
[----:B------:R-:W-:Y:S02]  /*4570*/  FMNMX.FTZ R23, R8, R23, !PT ;  /* 0x0000001708177209 */ /* 0x000fe40007810000 */
[----:B------:R-:W-:Y:S01]  /*4580*/  FSEL R40, R40, -INF , P0 ;  /* 0xff80000028287808 */ /* 0x000fe20000000000 */
[----:B------:R-:W5:Y:S01]  /*4590*/  MUFU.TANH R150, R150 ;  /* 0x0000009600967308 */ /* 0x000f620000002400 */
[----:B------:R-:W-:-:S02]  /*45a0*/  FMNMX.FTZ R23, R12, R23, !PT ;  /* 0x000000170c177209 */ /* 0x000fc40007810000 */
[----:B------:R-:W-:Y:S02]  /*45b0*/  ISETP.GT.AND P0, PT, R22, 0x28, PT ;  /* 0x000000281600780c */ /* 0x000fe40003f04270 */
[----:B------:R-:W-:Y:S02]  /*45c0*/  FMNMX.FTZ R23, R40, R23, !PT ;  /* 0x0000001728177209 */ /* 0x000fe40007810000 */
[----:B------:R-:W-:Y:S01]  /*45d0*/  ISETP.GT.AND P1, PT, R22, 0x29, PT ;  /* 0x000000291600780c */ /* 0x000fe20003f24270 */
[----:B------:R-:W1:Y:S01]  /*45e0*/  MUFU.TANH R178, R70 ;  /* 0x0000004600b27308 */ /* 0x000e620000002400 */
[----:B------:R-:W-:Y:S02]  /*45f0*/  FSEL R142, R142, -INF , P0 ;  /* 0xff8000008e8e7808 */ /* 0x000fe40000000000 */
[----:B------:R-:W-:Y:S02]  /*4600*/  FMNMX.FTZ R23, R180, R23, !PT ;  /* 0x00000017b4177209 */ /* 0x000fe40007810000 */
[----:B------:R-:W-:-:S02]  /*4610*/  ISETP.GT.AND P0, PT, R22, 0x30, PT ;  /* 0x000000301600780c */ /* 0x000fc40003f04270 */
[----:B---3--:R-:W-:Y:S01]  /*4620*/  FSEL R140, R140, -INF , P1 ;  /* 0xff8000008c8c7808 */ /* 0x008fe20000800000 */
[----:B------:R-:W3:Y:S01]  /*4630*/  MUFU.TANH R160, R71 ;  /* 0x0000004700a07308 */ /* 0x000ee20000002400 */
[----:B------:R-:W-:Y:S02]  /*4640*/  FMNMX.FTZ R23, R142, R23, !PT ;  /* 0x000000178e177209 */ /* 0x000fe40007810000 */
[----:B------:R-:W-:Y:S02]  /*4650*/  ISETP.GT.AND P1, PT, R22, 0x31, PT ;  /* 0x000000311600780c */ /* 0x000fe40003f24270 */
[----:B--2---:R-:W-:Y:S02]  /*4660*/  FSEL R158, R158, -INF , P0 ;  /* 0xff8000009e9e7808 */ /* 0x004fe40000000000 */
[----:B------:R-:W-:Y:S01]  /*4670*/  FMNMX.FTZ R23, R140, R23, !PT ;  /* 0x000000178c177209 */ /* 0x000fe20007810000 */
[----:B------:R-:W2:Y:S01]  /*4680*/  MUFU.TANH R176, R66 ;  /* 0x0000004200b07308 */ /* 0x000ea20000002400 */
[----:B------:R-:W-:-:S02]  /*4690*/  ISETP.GT.AND P0, PT, R22, 0x38, PT ;  /* 0x000000381600780c */ /* 0x000fc40003f04270 */
[----:B----4-:R-:W-:Y:S02]  /*46a0*/  FSEL R146, R146, -INF , P1 ;  /* 0xff80000092927808 */ /* 0x010fe40000800000 */
[----:B------:R-:W-:Y:S02]  /*46b0*/  FMNMX.FTZ R23, R158, R23, !PT ;  /* 0x000000179e177209 */ /* 0x000fe40007810000 */
[----:B------:R-:W-:Y:S01]  /*46c0*/  ISETP.GT.AND P1, PT, R22, 0x39, PT ;  /* 0x000000391600780c */ /* 0x000fe20003f24270 */
[----:B------:R4:W2:Y:S01]  /*46d0*/  MUFU.TANH R174, R62 ;  /* 0x0000003e00ae7308 */ /* 0x0008a20000002400 */
[----:B-----5:R-:W-:Y:S02]  /*46e0*/  FSEL R150, R150, -INF , P0 ;  /* 0xff80000096967808 */ /* 0x020fe40000000000 */
[----:B------:R-:W-:Y:S02]  /*46f0*/  FMNMX.FTZ R23, R146, R23, !PT ;  /* 0x0000001792177209 */ /* 0x000fe40007810000 */
[----:B------:R-:W-:-:S02]  /*4700*/  ISETP.GT.AND P0, PT, R22, 0x40, PT ;  /* 0x000000401600780c */ /* 0x000fc40003f04270 */
[----:B------:R-:W-:Y:S01]  /*4710*/  FSEL R156, R156, -INF , P1 ;  /* 0xff8000009c9c7808 */ /* 0x000fe20000800000 */
[----:B------:R-:W5:Y:S01]  /*4720*/  MUFU.TANH R166, R58 ;  /* 0x0000003a00a67308 */ /* 0x000f620000002400 */
[----:B------:R-:W-:Y:S02]  /*4730*/  FMNMX.FTZ R23, R150, R23, !PT ;  /* 0x0000001796177209 */ /* 0x000fe40007810000 */
[----:B------:R-:W-:Y:S02]  /*4740*/  ISETP.GT.AND P1, PT, R22, 0x41, PT ;  /* 0x000000411600780c */ /* 0x000fe40003f24270 */
[----:B-1----:R-:W-:Y:S02]  /*4750*/  FSEL R178, R178, -INF , P0 ;  /* 0xff800000b2b27808 */ /* 0x002fe40000000000 */
[----:B------:R-:W-:Y:S01]  /*4760*/  FMNMX.FTZ R23, R156, R23, !PT ;  /* 0x000000179c177209 */ /* 0x000fe20007810000 */
[----:B------:R-:W1:Y:S01]  /*4770*/  MUFU.TANH R162, R59 ;  /* 0x0000003b00a27308 */ /* 0x000e620000002400 */
[----:B------:R-:W-:Y:S01]  /*4780*/  ISETP.GT.AND P0, PT, R22, 0x48, PT ;  /* 0x000000481600780c */ /* 0x000fe20003f04270 */
[----:B----4-:R-:W-:Y:S01]  /*4790*/  FMUL.FTZ R62, R74, c[0x0][0x320] ;  /* 0x0000c8004a3e7a20 */ /* 0x010fe20000410000 */
[----:B---3--:R-:W-:-:S02]  /*47a0*/  FSEL R160, R160, -INF , P1 ;  /* 0xff800000a0a07808 */ /* 0x008fc40000800000 */
[----:B------:R-:W-:Y:S02]  /*47b0*/  FMNMX.FTZ R23, R178, R23, !PT ;  /* 0x00000017b2177209 */ /* 0x000fe40007810000 */
[----:B------:R-:W-:Y:S01]  /*47c0*/  ISETP.GT.AND P1, PT, R22, 0x49, PT ;  /* 0x000000491600780c */ /* 0x000fe20003f24270 */
[----:B------:R-:W3:Y:S01]  /*47d0*/  MUFU.TANH R154, R54 ;  /* 0x00000036009a7308 */ /* 0x000ee20000002400 */
[----:B--2---:R-:W-:Y:S02]  /*47e0*/  FSEL R176, R176, -INF , P0 ;  /* 0xff800000b0b07808 */ /* 0x004fe40000000000 */
[----:B------:R-:W-:Y:S02]  /*47f0*/  FMNMX.FTZ R23, R160, R23, !PT ;  /* 0x00000017a0177209 */ /* 0x000fe40007810000 */
[----:B------:R-:W-:Y:S02]  /*4800*/  ISETP.GT.AND P0, PT, R22, 0x50, PT ;  /* 0x000000501600780c */ /* 0x000fe40003f04270 */
[----:B------:R-:W-:Y:S01]  /*4810*/  FSEL R164, R164, -INF , P1 ;  /* 0xff800000a4a47808 */ /* 0x000fe20000800000 */
[----:B------:R-:W2:Y:S01]  /*4820*/  MUFU.TANH R152, R55 ;  /* 0x0000003700987308 */ /* 0x000ea20000002400 */
[----:B------:R-:W-:-:S02]  /*4830*/  FMNMX.FTZ R23, R176, R23, !PT ;  /* 0x00000017b0177209 */ /* 0x000fc40007810000 */
[----:B------:R-:W-:Y:S02]  /*4840*/  ISETP.GT.AND P1, PT, R22, 0x51, PT ;  /* 0x000000511600780c */ /* 0x000fe40003f24270 */
[----:B------:R-:W-:Y:S02]  /*4850*/  FSEL R174, R174, -INF , P0 ;  /* 0xff800000aeae7808 */ /* 0x000fe40000000000 */
[----:B------:R-:W-:Y:S01]  /*4860*/  FMNMX.FTZ R23, R164, R23, !PT ;  /* 0x00000017a4177209 */ /* 0x000fe20007810000 */
[----:B------:R-:W4:Y:S01]  /*4870*/  MUFU.TANH R148, R50 ;  /* 0x0000003200947308 */ /* 0x000f220000002400 */
[----:B------:R-:W-:Y:S02]  /*4880*/  ISETP.GT.AND P0, PT, R22, 0x58, PT ;  /* 0x000000581600780c */ /* 0x000fe40003f04270 */
[----:B------:R-:W-:Y:S02]  /*4890*/  FSEL R172, R172, -INF , P1 ;  /* 0xff800000acac7808 */ /* 0x000fe40000800000 */
[----:B------:R-:W-:-:S02]  /*48a0*/  FMNMX.FTZ R23, R174, R23, !PT ;  /* 0x00000017ae177209 */ /* 0x000fc40007810000 */
[----:B------:R-:W-:Y:S01]  /*48b0*/  ISETP.GT.AND P1, PT, R22, 0x59, PT ;  /* 0x000000591600780c */ /* 0x000fe20003f24270 */
[----:B------:R-:W2:Y:S01]  /*48c0*/  MUFU.TANH R144, R51 ;  /* 0x0000003300907308 */ /* 0x000ea20000002400 */
[----:B-----5:R-:W-:Y:S02]  /*48d0*/  FSEL R166, R166, -INF , P0 ;  /* 0xff800000a6a67808 */ /* 0x020fe40000000000 */
[----:B------:R-:W-:Y:S02]  /*48e0*/  FMNMX.FTZ R23, R172, R23, !PT ;  /* 0x00000017ac177209 */ /* 0x000fe40007810000 */
[----:B------:R-:W-:Y:S02]  /*48f0*/  ISETP.GT.AND P0, PT, R22, 0x60, PT ;  /* 0x000000601600780c */ /* 0x000fe40003f04270 */
[----:B-1----:R-:W-:Y:S01]  /*4900*/  FSEL R162, R162, -INF , P1 ;  /* 0xff800000a2a27808 */ /* 0x002fe20000800000 */
[----:B------:R-:W1:Y:S01]  /*4910*/  MUFU.TANH R66, R46 ;  /* 0x0000002e00427308 */ /* 0x000e620000002400 */
[----:B------:R-:W-:-:S02]  /*4920*/  FMNMX.FTZ R23, R166, R23, !PT ;  /* 0x00000017a6177209 */ /* 0x000fc40007810000 */
[----:B------:R-:W-:Y:S02]  /*4930*/  ISETP.GT.AND P1, PT, R22, 0x61, PT ;  /* 0x000000611600780c */ /* 0x000fe40003f24270 */
[----:B---3--:R-:W-:Y:S02]  /*4940*/  FSEL R154, R154, -INF , P0 ;  /* 0xff8000009a9a7808 */ /* 0x008fe40000000000 */
[----:B------:R-:W-:Y:S01]  /*4950*/  FMNMX.FTZ R23, R162, R23, !PT ;  /* 0x00000017a2177209 */ /* 0x000fe20007810000 */
[----:B------:R-:W3:Y:S01]  /*4960*/  MUFU.TANH R64, R47 ;  /* 0x0000002f00407308 */ /* 0x000ee20000002400 */
[----:B------:R-:W-:Y:S02]  /*4970*/  ISETP.GT.AND P0, PT, R22, 0x68, PT ;  /* 0x000000681600780c */ /* 0x000fe40003f04270 */
[----:B--2---:R-:W-:Y:S02]  /*4980*/  FSEL R152, R152, -INF , P1 ;  /* 0xff80000098987808 */ /* 0x004fe40000800000 */
[----:B------:R-:W-:-:S02]  /*4990*/  FMNMX.FTZ R23, R154, R23, !PT ;  /* 0x000000179a177209 */ /* 0x000fc40007810000 */
[----:B------:R-:W-:Y:S01]  /*49a0*/  ISETP.GT.AND P1, PT, R22, 0x69, PT ;  /* 0x000000691600780c */ /* 0x000fe20003f24270 */
[----:B------:R-:W2:Y:S01]  /*49b0*/  MUFU.TANH R62, R62 ;  /* 0x0000003e003e7308 */ /* 0x000ea20000002400 */
[----:B----4-:R-:W-:Y:S02]  /*49c0*/  FSEL R148, R148, -INF , P0 ;  /* 0xff80000094947808 */ /* 0x010fe40000000000 */
[----:B------:R-:W-:Y:S02]  /*49d0*/  FMNMX.FTZ R23, R152, R23, !PT ;  /* 0x0000001798177209 */ /* 0x000fe40007810000 */
[----:B------:R-:W-:Y:S02]  /*49e0*/  ISETP.GT.AND P0, PT, R22, 0x70, PT ;  /* 0x000000701600780c */ /* 0x000fe40003f04270 */
[----:B------:R-:W-:Y:S01]  /*49f0*/  FSEL R144, R144, -INF , P1 ;  /* 0xff80000090907808 */ /* 0x000fe20000800000 */
[----:B------:R-:W4:Y:S01]  /*4a00*/  MUFU.TANH R60, R75 ;  /* 0x0000004b003c7308 */ /* 0x000f220000002400 */
[----:B------:R-:W-:-:S02]  /*4a10*/  FMNMX.FTZ R23, R148, R23, !PT ;  /* 0x0000001794177209 */ /* 0x000fc40007810000 */
[----:B------:R-:W-:Y:S02]  /*4a20*/  ISETP.GT.AND P1, PT, R22, 0x71, PT ;  /* 0x000000711600780c */ /* 0x000fe40003f24270 */
[----:B-1----:R-:W-:Y:S02]  /*4a30*/  FSEL R66, R66, -INF , P0 ;  /* 0xff80000042427808 */ /* 0x002fe40000000000 */
[----:B------:R-:W-:Y:S02]  /*4a40*/  FMNMX.FTZ R23, R144, R23, !PT ;  /* 0x0000001790177209 */ /* 0x000fe40007810000 */
[----:B------:R-:W-:Y:S02]  /*4a50*/  ISETP.GT.AND P0, PT, R22, 0x78, PT ;  /* 0x000000781600780c */ /* 0x000fe40003f04270 */
[----:B---3--:R-:W-:Y:S02]  /*4a60*/  FSEL R64, R64, -INF , P1 ;  /* 0xff80000040407808 */ /* 0x008fe40000800000 */
[----:B------:R-:W-:-:S02]  /*4a70*/  FMNMX.FTZ R23, R66, R23, !PT ;  /* 0x0000001742177209 */ /* 0x000fc40007810000 */
[----:B------:R-:W-:Y:S02]  /*4a80*/  ISETP.GT.AND P1, PT, R22, 0x79, PT ;  /* 0x000000791600780c */ /* 0x000fe40003f24270 */
[----:B--2---:R-:W-:Y:S02]  /*4a90*/  FSEL R62, R62, -INF , P0 ;  /* 0xff8000003e3e7808 */ /* 0x004fe40000000000 */
[----:B------:R-:W-:Y:S02]  /*4aa0*/  FMNMX.FTZ R23, R64, R23, !PT ;  /* 0x0000001740177209 */ /* 0x000fe40007810000 */
[----:B----4-:R-:W-:Y:S02]  /*4ab0*/  FSEL R60, R60, -INF , P1 ;  /* 0xff8000003c3c7808 */ /* 0x010fe40000800000 */
[----:B------:R-:W-:-:S04]  /*4ac0*/  FMNMX.FTZ R23, R62, R23, !PT ;  /* 0x000000173e177209 */ /* 0x000fc80007810000 */
[----:B------:R-:W-:Y:S02]  /*4ad0*/  FMNMX.FTZ R20, R60, R23, !PT ;  /* 0x000000173c147209 */ /* 0x000fe40007810000 */
[----:B------:R-:W-:-:S03]  /*4ae0*/  FMNMX.FTZ R23, R17, R0, !PT ;  /* 0x0000000011177209 */ /* 0x000fc60007810000 */
        /* <DEDUP_REMOVED lines=10> */
[--C-:B------:R-:W-:Y:S01]  /*4b90*/  FFMA.FTZ R54, R19, c[0x0][0x2d0], -R134.reuse ;  /* 0x0000b40013367a23 */ /* 0x100fe20000010886 */
[----:B------:R-:W-:Y:S01]  /*4ba0*/  LDSM.16.MT88.4 R20, [R246+0x900] ;  /* 0x00090000f614783b */ /* 0x000fe20000004200 */
[--C-:B------:R-:W-:Y:S01]  /*4bb0*/  FFMA.FTZ R51, R15, c[0x0][0x2d0], -R134.reuse ;  /* 0x0000b4000f337a23 */ /* 0x100fe20000010886 */
[----:B------:R-:W-:Y:S01]  /*4bc0*/  MUFU.EX2 R56, R56 ;  /* 0x0000003800387308 */ /* 0x000fe20000000800 */
[--C-:B------:R-:W-:Y:S01]  /*4bd0*/  FFMA.FTZ R47, R7, c[0x0][0x2d0], -R134.reuse ;  /* 0x0000b400072f7a23 */ /* 0x100fe20000010886 */
[----:B-1----:R-:W-:Y:S01]  /*4be0*/  FMNMX.FTZ R132, R132, R17, !PT ;  /* 0x0000001184847209 */ /* 0x002fe20007810000 */
[----:B------:R-:W-:-:S02]  /*4bf0*/  FFMA.FTZ R49, R11, c[0x0][0x2d0], -R134 ;  /* 0x0000b4000b317a23 */ /* 0x000fc40000010886 */
[--C-:B------:R-:W-:Y:S01]  /*4c00*/  FFMA.FTZ R46, R9, c[0x0][0x2d0], -R134.reuse ;  /* 0x0000b400092e7a23 */ /* 0x100fe20000010886 */
[C---:B------:R-:W-:Y:S01]  /*4c10*/  FSETP.NEU.FTZ.AND P0, PT, R132.reuse, -INF , PT ;  /* 0xff8000008400780b */ /* 0x040fe20003f1d000 */
[----:B------:R-:W-:Y:S01]  /*4c20*/  FMUL.FTZ R59, R132, c[0x0][0x2d0] ;  /* 0x0000b400843b7a20 */ /* 0x000fe20000410000 */
[----:B------:R-:W1:Y:S01]  /*4c30*/  MUFU.EX2 R55, R55 ;  /* 0x0000003700377308 */ /* 0x000e620000000800 */
[--C-:B------:R-:W-:Y:S02]  /*4c40*/  FFMA.FTZ R52, R13, c[0x0][0x2d0], -R134.reuse ;  /* 0x0000b4000d347a23 */ /* 0x100fe40000010886 */
[--C-:B------:R-:W-:Y:S01]  /*4c50*/  FFMA.FTZ R43, R39, c[0x0][0x2d0], -R134.reuse ;  /* 0x0000b400272b7a23 */ /* 0x100fe20000010886 */
[----:B------:R-:W-:Y:S01]  /*4c60*/  FSEL R59, R59, RZ, P0 ;  /* 0x000000ff3b3b7208 */ /* 0x000fe20000000000 */
[--C-:B------:R-:W-:Y:S01]  /*4c70*/  FFMA.FTZ R42, R31, c[0x0][0x2d0], -R134.reuse ;  /* 0x0000b4001f2a7a23 */ /* 0x100fe20000010886 */
[----:B------:R-:W-:Y:S01]  /*4c80*/  PLOP3.LUT P0, PT, PT, PT, UP0, 0x80, 0x0 ;  /* 0x000000000000781c */ /* 0x000fe20003f0f008 */
[----:B------:R-:W-:Y:S01]  /*4c90*/  FFMA.FTZ R39, R29, c[0x0][0x2d0], -R134 ;  /* 0x0000b4001d277a23 */ /* 0x000fe20000010886 */
[----:B------:R-:W-:Y:S01]  /*4ca0*/  MUFU.EX2 R54, R54 ;  /* 0x0000003600367308 */ /* 0x000fe20000000800 */
[--C-:B------:R-:W-:Y:S01]  /*4cb0*/  FFMA.FTZ R58, R16, c[0x0][0x2d0], -R59.reuse ;  /* 0x0000b400103a7a23 */ /* 0x100fe2000001083b */
[----:B------:R-:W-:Y:S01]  /*4cc0*/  LDSM.16.MT88.4 R28, [R245+0x4900] ;  /* 0x00490000f51c783b */ /* 0x000fe20000004200 */
[----:B------:R-:W-:-:S02]  /*4cd0*/  FFMA.FTZ R57, R6, c[0x0][0x2d0], -R59 ;  /* 0x0000b40006397a23 */ /* 0x000fc4000001083b */
[--C-:B------:R-:W-:Y:S01]  /*4ce0*/  FFMA.FTZ R53, R4, c[0x0][0x2d0], -R59.reuse ;  /* 0x0000b40004357a23 */ /* 0x100fe2000001083b */
[----:B------:R-:W-:Y:S01]  /*4cf0*/  LDSM.16.MT88.4 R16, [R245+0x900] ;  /* 0x00090000f510783b */ /* 0x000fe20000004200 */
[--C-:B------:R-:W-:Y:S01]  /*4d00*/  FFMA.FTZ R48, R26, c[0x0][0x2d0], -R59.reuse ;  /* 0x0000b4001a307a23 */ /* 0x100fe2000001083b */
[----:B------:R-:W2:Y:S01]  /*4d10*/  MUFU.EX2 R51, R51 ;  /* 0x0000003300337308 */ /* 0x000ea20000000800 */
[--C-:B------:R-:W-:Y:S01]  /*4d20*/  FFMA.FTZ R45, R10, c[0x0][0x2d0], -R59.reuse ;  /* 0x0000b4000a2d7a23 */ /* 0x100fe2000001083b */
[----:B------:R-:W3:Y:S01]  /*4d30*/  LDSM.16.MT88.4 R4, [R244+0x4100] ;  /* 0x00410000f404783b */ /* 0x000ee20000004200 */
[--C-:B------:R-:W-:Y:S01]  /*4d40*/  FFMA.FTZ R44, R8, c[0x0][0x2d0], -R59.reuse ;  /* 0x0000b400082c7a23 */ /* 0x100fe2000001083b */
[----:B-1----:R-:W-:Y:S01]  /*4d50*/  F2FP.BF16.PACK_AB R68, R55, R56 ;  /* 0x000000383744723e */ /* 0x002fe200000010ff */
[--C-:B------:R-:W-:Y:S01]  /*4d60*/  FFMA.FTZ R50, R14, c[0x0][0x2d0], -R59.reuse ;  /* 0x0000b4000e327a23 */ /* 0x100fe2000001083b */
[----:B------:R-:W1:Y:S01]  /*4d70*/  LDSM.16.MT88.4 R8, [R244+0x900] ;  /* 0x00090000f408783b */ /* 0x000e620000004200 */
[--C-:B------:R-:W-:Y:S01]  /*4d80*/  FFMA.FTZ R41, R12, c[0x0][0x2d0], -R59.reuse ;  /* 0x0000b4000c297a23 */ /* 0x100fe2000001083b */
[----:B------:R-:W-:Y:S01]  /*4d90*/  MUFU.EX2 R58, R58 ;  /* 0x0000003a003a7308 */ /* 0x000fe20000000800 */
[----:B------:R-:W-:Y:S01]  /*4da0*/  FFMA.FTZ R38, R37, c[0x0][0x2d0], -R134 ;  /* 0x0000b40025267a23 */ /* 0x000fe20000010886 */
[----:B------:R-:W4:Y:S01]  /*4db0*/  LDSM.16.MT88.4 R12, [R248+0x4900] ;  /* 0x00490000f80c783b */ /* 0x000f220000004200 */
[----:B------:R-:W-:-:S02]  /*4dc0*/  FFMA.FTZ R40, R40, c[0x0][0x2d0], -R59 ;  /* 0x0000b40028287a23 */ /* 0x000fc4000001083b */
[--C-:B------:R-:W-:Y:S01]  /*4dd0*/  FFMA.FTZ R37, R180, c[0x0][0x2d0], -R59.reuse ;  /* 0x0000b400b4257a23 */ /* 0x100fe2000001083b */
[----:B------:R-:W5:Y:S01]  /*4de0*/  LDSM.16.MT88.4 R24, [R248+0x900] ;  /* 0x00090000f818783b */ /* 0x000f620000004200 */
[--C-:B------:R-:W-:Y:S01]  /*4df0*/  FFMA.FTZ R3, R142, c[0x0][0x2d0], -R59.reuse ;  /* 0x0000b4008e037a23 */ /* 0x100fe2000001083b */
[----:B------:R-:W3:Y:S01]  /*4e00*/  MUFU.EX2 R57, R57 ;  /* 0x0000003900397308 */ /* 0x000ee20000000800 */
[----:B--2---:R-:W-:Y:S01]  /*4e10*/  F2FP.BF16.PACK_AB R70, R51, R54 ;  /* 0x000000363346723e */ /* 0x004fe200000010ff */
[----:B------:R-:W-:Y:S02]  /*4e20*/  FFMA.FTZ R2, R140, c[0x0][0x2d0], -R59 ;  /* 0x0000b4008c027a23 */ /* 0x000fe4000001083b */
[--C-:B------:R-:W-:Y:S02]  /*4e30*/  FFMA.FTZ R140, R143, c[0x0][0x2d0], -R134.reuse ;  /* 0x0000b4008f8c7a23 */ /* 0x100fe40000010886 */
[--C-:B------:R-:W-:Y:S02]  /*4e40*/  FFMA.FTZ R142, R141, c[0x0][0x2d0], -R134.reuse ;  /* 0x0000b4008d8e7a23 */ /* 0x100fe40000010886 */
[----:B------:R-:W-:Y:S01]  /*4e50*/  MUFU.EX2 R53, R53 ;  /* 0x0000003500357308 */ /* 0x000fe20000000800 */
[----:B------:R-:W-:-:S02]  /*4e60*/  FFMA.FTZ R133, R133, c[0x0][0x2d0], -R134 ;  /* 0x0000b40085857a23 */ /* 0x000fc40000010886 */
[--C-:B------:R-:W-:Y:S02]  /*4e70*/  FFMA.FTZ R135, R135, c[0x0][0x2d0], -R134.reuse ;  /* 0x0000b40087877a23 */ /* 0x100fe40000010886 */
[--C-:B------:R-:W-:Y:S02]  /*4e80*/  FFMA.FTZ R141, R158, c[0x0][0x2d0], -R59.reuse ;  /* 0x0000b4009e8d7a23 */ /* 0x100fe4000001083b */
[--C-:B------:R-:W-:Y:S01]  /*4e90*/  FFMA.FTZ R146, R146, c[0x0][0x2d0], -R59.reuse ;  /* 0x0000b40092927a23 */ /* 0x100fe2000001083b */
[----:B------:R-:W2:Y:S01]  /*4ea0*/  MUFU.EX2 R48, R48 ;  /* 0x0000003000307308 */ /* 0x000ea20000000800 */
[----:B---3--:R-:W-:Y:S01]  /*4eb0*/  F2FP.BF16.PACK_AB R69, R57, R58 ;  /* 0x0000003a3945723e */ /* 0x008fe200000010ff */
[--C-:B------:R-:W-:Y:S02]  /*4ec0*/  FFMA.FTZ R150, R150, c[0x0][0x2d0], -R59.reuse ;  /* 0x0000b40096967a23 */ /* 0x100fe4000001083b */
[----:B------:R-:W-:Y:S02]  /*4ed0*/  FFMA.FTZ R143, R156, c[0x0][0x2d0], -R59 ;  /* 0x0000b4009c8f7a23 */ /* 0x000fe4000001083b */
[----:B------:R-:W-:-:S02]  /*4ee0*/  FFMA.FTZ R156, R159, c[0x0][0x2d0], -R134 ;  /* 0x0000b4009f9c7a23 */ /* 0x000fc40000010886 */
[----:B------:R-:W-:Y:S01]  /*4ef0*/  MUFU.EX2 R52, R52 ;  /* 0x0000003400347308 */ /* 0x000fe20000000800 */
[--C-:B------:R-:W-:Y:S02]  /*4f00*/  FFMA.FTZ R158, R157, c[0x0][0x2d0], -R134.reuse ;  /* 0x0000b4009d9e7a23 */ /* 0x100fe40000010886 */
[--C-:B------:R-:W-:Y:S02]  /*4f10*/  FFMA.FTZ R153, R153, c[0x0][0x2d0], -R134.reuse ;  /* 0x0000b40099997a23 */ /* 0x100fe40000010886 */
[----:B------:R-:W-:Y:S02]  /*4f20*/  FFMA.FTZ R155, R155, c[0x0][0x2d0], -R134 ;  /* 0x0000b4009b9b7a23 */ /* 0x000fe40000010886 */
[--C-:B------:R-:W-:Y:S01]  /*4f30*/  FFMA.FTZ R157, R178, c[0x0][0x2d0], -R59.reuse ;  /* 0x0000b400b29d7a23 */ /* 0x100fe2000001083b */
[----:B--2---:R-:W-:Y:S01]  /*4f40*/  F2FP.BF16.PACK_AB R71, R48, R53 ;  /* 0x000000353047723e */ /* 0x004fe200000010ff */
[----:B------:R-:W2:Y:S01]  /*4f50*/  MUFU.EX2 R49, R49 ;  /* 0x0000003100317308 */ /* 0x000ea20000000800 */
[----:B------:R-:W-:-:S02]  /*4f60*/  FFMA.FTZ R160, R160, c[0x0][0x2d0], -R59 ;  /* 0x0000b400a0a07a23 */ /* 0x000fc4000001083b */
[--C-:B------:R-:W-:Y:S02]  /*4f70*/  FFMA.FTZ R159, R176, c[0x0][0x2d0], -R59.reuse ;  /* 0x0000b400b09f7a23 */ /* 0x100fe4000001083b */
[--C-:B------:R-:W-:Y:S01]  /*4f80*/  FFMA.FTZ R164, R164, c[0x0][0x2d0], -R59.reuse ;  /* 0x0000b400a4a47a23 */ /* 0x100fe2000001083b */
        /* <DEDUP_REMOVED lines=20> */
[----:B------:R-:W3:Y:S01]  /*50d0*/  MUFU.EX2 R45, R45 ;  /* 0x0000002d002d7308 */ /* 0x000ee20000000800 */
[----:B------:R-:W-:-:S02]  /*50e0*/  FFMA.FTZ R152, R152, c[0x0][0x2d0], -R59 ;  /* 0x0000b40098987a23 */ /* 0x000fc4000001083b */
[--C-:B------:R-:W-:Y:S02]  /*50f0*/  FFMA.FTZ R148, R148, c[0x0][0x2d0], -R59.reuse ;  /* 0x0000b40094947a23 */ /* 0x100fe4000001083b */
[----:B------:R-:W-:Y:S01]  /*5100*/  FFMA.FTZ R63, R63, c[0x0][0x2d0], -R134 ;  /* 0x0000b4003f3f7a23 */ /* 0x000fe20000010886 */
        /* <DEDUP_REMOVED lines=8> */
[----:B------:R-:W1:Y:S01]  /*5190*/  MUFU.EX2 R41, R41 ;  /* 0x0000002900297308 */ /* 0x000e620000000800 */
[----:B------:R-:W-:-:S02]  /*51a0*/  FADD.FTZ R54, R54, R55 ;  /* 0x0000003736367221 */ /* 0x000fc40000010000 */
[----:B------:R-:W-:Y:S02]  /*51b0*/  FADD.FTZ R53, R48, R53 ;  /* 0x0000003530357221 */ /* 0x000fe40000010000 */
[----:B------:R-:W-:Y:S01]  /*51c0*/  FADD.FTZ R51, R51, R54 ;  /* 0x0000003633337221 */ /* 0x000fe20000010000 */
[C---:B------:R-:W-:Y:S02]  /*51d0*/  HMMA.16816.F32.BF16 R112, R68.reuse, R108, RZ ;  /* 0x0000006c4470723c */ /* 0x040fe400000418ff */
[----:B------:R-:W-:Y:S06]  /*51e0*/  MUFU.EX2 R43, R43 ;  /* 0x0000002b002b7308 */ /* 0x000fec0000000800 */
[C---:B------:R-:W-:Y:S02]  /*51f0*/  HMMA.16816.F32.BF16 R88, R68.reuse, R84, RZ ;  /* 0x000000544458723c */ /* 0x040fe400000418ff */
[----:B------:R-:W1:Y:S06]  /*5200*/  MUFU.EX2 R42, R42 ;  /* 0x0000002a002a7308 */ /* 0x000e6c0000000800 */
[C---:B------:R-:W-:Y:S02]  /*5210*/  HMMA.16816.F32.BF16 R80, R68.reuse, R76, RZ ;  /* 0x0000004c4450723c */ /* 0x040fe400000418ff */
[----:B------:R-:W-:Y:S06]  /*5220*/  MUFU.EX2 R39, R39 ;  /* 0x0000002700277308 */ /* 0x000fec0000000800 */
[C---:B------:R-:W-:Y:S02]  /*5230*/  HMMA.16816.F32.BF16 R124, R68.reuse, R126, RZ ;  /* 0x0000007e447c723c */ /* 0x040fe400000418ff */
[----:B------:R-:W-:Y:S06]  /*5240*/  MUFU.EX2 R38, R38 ;  /* 0x0000002600267308 */ /* 0x000fec0000000800 */
        /* <DEDUP_REMOVED lines=10> */
[----:B--2---:R-:W-:Y:S01]  /*52f0*/  F2FP.BF16.PACK_AB R4, R49, R52 ;  /* 0x000000343104723e */ /* 0x004fe200000010ff */
[----:B------:R-:W-:Y:S01]  /*5300*/  HMMA.16816.F32.BF16 R68, R68, R6, RZ ;  /* 0x000000064444723c */ /* 0x000fe200000418ff */
[----:B---3--:R-:W-:Y:S01]  /*5310*/  F2FP.BF16.PACK_AB R5, R45, R50 ;  /* 0x000000322d05723e */ /* 0x008fe200000010ff */
[----:B------:R-:W2:Y:S01]  /*5320*/  MUFU.EX2 R140, R140 ;  /* 0x0000008c008c7308 */ /* 0x000ea20000000800 */
[----:B------:R-:W-:-:S04]  /*5330*/  FADD.FTZ R50, R50, R53 ;  /* 0x0000003532327221 */ /* 0x000fc80000010000 */
[----:B------:R-:W-:Y:S01]  /*5340*/  F2FP.BF16.PACK_AB R6, R46, R47 ;  /* 0x0000002f2e06723e */ /* 0x000fe200000010ff */
[----:B------:R-:W-:Y:S01]  /*5350*/  FADD.FTZ R45, R45, R50 ;  /* 0x000000322d2d7221 */ /* 0x000fe20000010000 */
[----:B-1----:R-:W-:Y:S01]  /*5360*/  F2FP.BF16.PACK_AB R7, R41, R44 ;  /* 0x0000002c2907723e */ /* 0x002fe200000010ff */
[----:B------:R-:W-:Y:S02]  /*5370*/  MUFU.EX2 R142, R142 ;  /* 0x0000008e008e7308 */ /* 0x000fe40000000800 */
[----:B------:R-:W-:-:S04]  /*5380*/  FADD.FTZ R44, R44, R45 ;  /* 0x0000002d2c2c7221 */ /* 0x000fc80000010000 */
[C---:B------:R-:W-:Y:S01]  /*5390*/  HMMA.16816.F32.BF16 R104, R4.reuse, R8, R104 ;  /* 0x000000080468723c */ /* 0x040fe20000041868 */
[----:B------:R-:W-:Y:S01]  /*53a0*/  FADD.FTZ R41, R41, R44 ;  /* 0x0000002c29297221 */ /* 0x000fe20000010000 */
[----:B------:R-:W-:Y:S06]  /*53b0*/  MUFU.EX2 R135, R135 ;  /* 0x0000008700877308 */ /* 0x000fec0000000800 */
[C---:B------:R-:W-:Y:S01]  /*53c0*/  HMMA.16816.F32.BF16 R100, R4.reuse, R10, R100 ;  /* 0x0000000a0464723c */ /* 0x040fe20000041864 */
[----:B------:R-:W1:Y:S01]  /*53d0*/  LDSM.16.MT88.4 R8, [R244+0x4900] ;  /* 0x00490000f408783b */ /* 0x000e620000004200 */
[----:B------:R-:W-:Y:S06]  /*53e0*/  MUFU.EX2 R141, R141 ;  /* 0x0000008d008d7308 */ /* 0x000fec0000000800 */
[C---:B----4-:R-:W-:Y:S02]  /*53f0*/  HMMA.16816.F32.BF16 R96, R4.reuse, R12, R96 ;  /* 0x0000000c0460723c */ /* 0x050fe40000041860 */
[----:B------:R-:W3:Y:S06]  /*5400*/  MUFU.EX2 R146, R146 ;  /* 0x0000009200927308 */ /* 0x000eec0000000800 */
[C---:B------:R-:W-:Y:S01]  /*5410*/  HMMA.16816.F32.BF16 R92, R4.reuse, R14, R92 ;  /* 0x0000000e045c723c */ /* 0x040fe2000004185c */
[----:B------:R-:W4:Y:S01]  /*5420*/  LDSM.16.MT88.4 R12, [R244+0x1100] ;  /* 0x00110000f40c783b */ /* 0x000f220000004200 */
[----:B------:R-:W-:Y:S06]  /*5430*/  MUFU.EX2 R150, R150 ;  /* 0x0000009600967308 */ /* 0x000fec0000000800 */
[C---:B-----5:R-:W-:Y:S02]  /*5440*/  HMMA.16816.F32.BF16 R128, R4.reuse, R24, R128 ;  /* 0x000000180480723c */ /* 0x060fe40000041880 */
[----:B------:R-:W5:Y:S06]  /*5450*/  MUFU.EX2 R143, R143 ;  /* 0x0000008f008f7308 */ /* 0x000f6c0000000800 */
        /* <DEDUP_REMOVED lines=19> */
[----:B------:R-:W2:Y:S06]  /*5590*/  MUFU.EX2 R164, R164 ;  /* 0x000000a400a47308 */ /* 0x000eac0000000800 */
[C---:B------:R-:W-:Y:S01]  /*55a0*/  HMMA.16816.F32.BF16 R76, R4.reuse, R30, R76 ;  /* 0x0000001e044c723c */ /* 0x040fe2000004184c */
[----:B------:R-:W-:Y:S01]  /*55b0*/  LDSM.16.MT88.4 R28, [R245+0x5100] ;  /* 0x00510000f51c783b */ /* 0x000fe20000004200 */
[----:B------:R-:W-:Y:S06]  /*55c0*/  MUFU.EX2 R167, R167 ;  /* 0x000000a700a77308 */ /* 0x000fec0000000800 */
[C---:B-1----:R-:W-:Y:S02]  /*55d0*/  HMMA.16816.F32.BF16 R72, R4.reuse, R8, R72 ;  /* 0x000000080448723c */ /* 0x042fe40000041848 */
[----:B------:R-:W1:Y:S06]  /*55e0*/  MUFU.EX2 R176, R176 ;  /* 0x000000b000b07308 */ /* 0x000e6c0000000800 */
[----:B------:R-:W-:Y:S01]  /*55f0*/  HMMA.16816.F32.BF16 R68, R4, R10, R68 ;  /* 0x0000000a0444723c */ /* 0x000fe20000041844 */
[----:B------:R-:W1:Y:S01]  /*5600*/  LDSM.16.MT88.4 R8, [R248+0x5100] ;  /* 0x00510000f808783b */ /* 0x000e620000004200 */
[----:B------:R-:W-:Y:S05]  /*5610*/  MUFU.EX2 R178, R178 ;  /* 0x000000b200b27308 */ /* 0x000fea0000000800 */
[----:B------:R-:W-:-:S02]  /*5620*/  F2FP.BF16.PACK_AB R4, R42, R43 ;  /* 0x0000002b2a04723e */ /* 0x000fc400000010ff */
[----:B------:R-:W-:Y:S01]  /*5630*/  F2FP.BF16.PACK_AB R5, R37, R40 ;  /* 0x000000282505723e */ /* 0x000fe200000010ff */
[----:B------:R-:W-:Y:S01]  /*5640*/  MUFU.EX2 R161, R161 ;  /* 0x000000a100a17308 */ /* 0x000fe20000000800 */
[----:B------:R-:W-:Y:S01]  /*5650*/  F2FP.BF16.PACK_AB R6, R38, R39 ;  /* 0x000000272606723e */ /* 0x000fe200000010ff */
[----:B------:R-:W-:Y:S01]  /*5660*/  FADD.FTZ R40, R40, R41 ;  /* 0x0000002928287221 */ /* 0x000fe20000010000 */
[----:B------:R-:W-:-:S03]  /*5670*/  F2FP.BF16.PACK_AB R7, R2, R3 ;  /* 0x000000030207723e */ /* 0x000fc600000010ff */
[----:B------:R-:W-:Y:S02]  /*5680*/  FADD.FTZ R40, R37, R40 ;  /* 0x0000002825287221 */ /* 0x000fe40000010000 */
[----:B------:R-:W-:Y:S02]  /*5690*/  MUFU.EX2 R163, R163 ;  /* 0x000000a300a37308 */ /* 0x000fe40000000800 */
[----:B----4-:R-:W-:Y:S01]  /*56a0*/  HMMA.16816.F32.BF16 R104, R4, R12, R104 ;  /* 0x0000000c0468723c */ /* 0x010fe20000041868 */
[----:B------:R-:W-:-:S04]  /*56b0*/  FADD.FTZ R3, R3, R40 ;  /* 0x0000002803037221 */ /* 0x000fc80000010000 */
[----:B------:R-:W-:Y:S01]  /*56c0*/  FADD.FTZ R2, R2, R3 ;  /* 0x0000000302027221 */ /* 0x000fe20000010000 */
[----:B------:R-:W4:Y:S02]  /*56d0*/  MUFU.EX2 R172, R172 ;  /* 0x000000ac00ac7308 */ /* 0x000f240000000800 */
[C---:B------:R-:W-:Y:S01]  /*56e0*/  HMMA.16816.F32.BF16 R100, R4.reuse, R14, R100 ;  /* 0x0000000e0464723c */ /* 0x040fe20000041864 */
[----:B------:R-:W2:Y:S05]  /*56f0*/  LDSM.16.MT88.4 R12, [R244+0x5100] ;  /* 0x00510000f40c783b */ /* 0x000eaa0000004200 */
[----:B------:R-:W-:Y:S02]  /*5700*/  MUFU.EX2 R165, R165 ;  /* 0x000000a500a57308 */ /* 0x000fe40000000800 */
[C---:B------:R-:W-:Y:S06]  /*5710*/  HMMA.16816.F32.BF16 R128, R4.reuse, R24, R128 ;  /* 0x000000180480723c */ /* 0x040fec0000041880 */
[----:B------:R-:W2:Y:S02]  /*5720*/  MUFU.EX2 R162, R162 ;  /* 0x000000a200a27308 */ /* 0x000ea40000000800 */
[C---:B-1----:R-:W-:Y:S06]  /*5730*/  HMMA.16816.F32.BF16 R96, R4.reuse, R8, R96 ;  /* 0x000000080460723c */ /* 0x042fec0000041860 */
[----:B------:R-:W-:Y:S02]  /*5740*/  MUFU.EX2 R151, R151 ;  /* 0x0000009700977308 */ /* 0x000fe40000000800 */
[C---:B------:R-:W-:Y:S01]  /*5750*/  HMMA.16816.F32.BF16 R92, R4.reuse, R10, R92 ;  /* 0x0000000a045c723c */ /* 0x040fe2000004185c */
[----:B------:R-:W1:Y:S05]  /*5760*/  LDSM.16.MT88.4 R8, [R244+0x1900] ;  /* 0x00190000f408783b */ /* 0x000e6a0000004200 */
[----:B------:R-:W1:Y:S02]  /*5770*/  MUFU.EX2 R166, R166 ;  /* 0x000000a600a67308 */ /* 0x000e640000000800 */
[C---:B------:R-:W-:Y:S01]  /*5780*/  HMMA.16816.F32.BF16 R124, R4.reuse, R26, R124 ;  /* 0x0000001a047c723c */ /* 0x040fe2000004187c */
[----:B------:R-:W-:Y:S05]  /*5790*/  LDSM.16.MT88.4 R24, [R248+0x1900] ;  /* 0x00190000f818783b */ /* 0x000fea0000004200 */
[----:B------:R-:W-:Y:S02]  /*57a0*/  MUFU.EX2 R174, R174 ;  /* 0x000000ae00ae7308 */ /* 0x000fe40000000800 */
[C---:B------:R-:W-:Y:S06]  /*57b0*/  HMMA.16816.F32.BF16 R120, R4.reuse, R20, R120 ;  /* 0x000000140478723c */ /* 0x040fec0000041878 */
[----:B------:R-:W-:Y:S02]  /*57c0*/  MUFU.EX2 R145, R145 ;  /* 0x0000009100917308 */ /* 0x000fe40000000800 */
[C---:B--2---:R-:W-:Y:S06]  /*57d0*/  HMMA.16816.F32.BF16 R72, R4.reuse, R12, R72 ;  /* 0x0000000c0448723c */ /* 0x044fec0000041848 */
[----:B------:R-:W-:Y:S02]  /*57e0*/  MUFU.EX2 R147, R147 ;  /* 0x0000009300937308 */ /* 0x000fe40000000800 */
[C---:B------:R-:W-:Y:S01]  /*57f0*/  HMMA.16816.F32.BF16 R68, R4.reuse, R14, R68 ;  /* 0x0000000e0444723c */ /* 0x040fe20000041844 */
[----:B------:R-:W2:Y:S05]  /*5800*/  LDSM.16.MT88.4 R12, [R248+0x5900] ;  /* 0x00590000f80c783b */ /* 0x000eaa0000004200 */
[----:B------:R-:W1:Y:S02]  /*5810*/  MUFU.EX2 R152, R152 ;  /* 0x0000009800987308 */ /* 0x000e640000000800 */
[C---:B------:R-:W-:Y:S01]  /*5820*/  HMMA.16816.F32.BF16 R116, R4.reuse, R22, R116 ;  /* 0x000000160474723c */ /* 0x040fe20000041874 */
[----:B------:R-:W1:Y:S05]  /*5830*/  LDSM.16.MT88.4 R20, [R246+0x1900] ;  /* 0x00190000f614783b */ /* 0x000e6a0000004200 */
[----:B------:R-:W-:Y:S02]  /*5840*/  MUFU.EX2 R63, R63 ;  /* 0x0000003f003f7308 */ /* 0x000fe40000000800 */
[C---:B------:R-:W-:Y:S06]  /*5850*/  HMMA.16816.F32.BF16 R112, R4.reuse, R16, R112 ;  /* 0x000000100470723c */ /* 0x040fec0000041870 */
[----:B------:R-:W-:Y:S02]  /*5860*/  MUFU.EX2 R64, R64 ;  /* 0x0000004000407308 */ /* 0x000fe40000000800 */
[C---:B------:R-:W-:Y:S01]  /*5870*/  HMMA.16816.F32.BF16 R108, R4.reuse, R18, R108 ;  /* 0x00000012046c723c */ /* 0x040fe2000004186c */
[----:B------:R-:W1:Y:S07]  /*5880*/  LDSM.16.MT88.4 R16, [R245+0x1900] ;  /* 0x00190000f510783b */ /* 0x000e6e0000004200 */
[C---:B------:R-:W-:Y:S08]  /*5890*/  HMMA.16816.F32.BF16 R88, R4.reuse, R32, R88 ;  /* 0x000000200458723c */ /* 0x040ff00000041858 */
[C---:B------:R-:W-:Y:S01]  /*58a0*/  HMMA.16816.F32.BF16 R84, R4.reuse, R34, R84 ;  /* 0x000000220454723c */ /* 0x040fe20000041854 */
[----:B------:R-:W2:Y:S07]  /*58b0*/  LDSM.16.MT88.4 R32, [R246+0x5900] ;  /* 0x00590000f620783b */ /* 0x000eae0000004200 */
[C---:B------:R-:W-:Y:S08]  /*58c0*/  HMMA.16816.F32.BF16 R80, R4.reuse, R28, R80 ;  /* 0x0000001c0450723c */ /* 0x040ff00000041850 */
[----:B------:R-:W-:Y:S01]  /*58d0*/  HMMA.16816.F32.BF16 R76, R4, R30, R76 ;  /* 0x0000001e044c723c */ /* 0x000fe2000004184c */
[----:B------:R-:W4:Y:S06]  /*58e0*/  LDSM.16.MT88.4 R28, [R245+0x5900] ;  /* 0x00590000f51c783b */ /* 0x000f2c0000004200 */
[----:B------:R-:W-:-:S02]  /*58f0*/  F2FP.BF16.PACK_AB R4, R140, R133 ;  /* 0x000000858c04723e */ /* 0x000fc400000010ff */
[C---:B---3--:R-:W-:Y:S01]  /*5900*/  F2FP.BF16.PACK_AB R5, R146.reuse, R141 ;  /* 0x0000008d9205723e */ /* 0x048fe200000010ff */
[----:B------:R-:W-:Y:S01]  /*5910*/  FADD.FTZ R141, R141, R2 ;  /* 0x000000028d8d7221 */ /* 0x000fe20000010000 */
[----:B------:R-:W-:Y:S02]  /*5920*/  F2FP.BF16.PACK_AB R6, R135, R142 ;  /* 0x0000008e8706723e */ /* 0x000fe400000010ff */
[----:B-----5:R-:W-:Y:S01]  /*5930*/  F2FP.BF16.PACK_AB R7, R143, R150 ;  /* 0x000000968f07723e */ /* 0x020fe200000010ff */
[----:B------:R-:W-:-:S04]  /*5940*/  FADD.FTZ R141, R146, R141 ;  /* 0x0000008d928d7221 */ /* 0x000fc80000010000 */
[----:B------:R-:W-:Y:S02]  /*5950*/  FADD.FTZ R150, R150, R141 ;  /* 0x0000008d96967221 */ /* 0x000fe40000010000 */
[----:B-1----:R-:W-:Y:S02]  /*5960*/  HMMA.16816.F32.BF16 R104, R4, R8, R104 ;  /* 0x000000080468723c */ /* 0x002fe40000041868 */
[----:B------:R-:W-:-:S06]  /*5970*/  FADD.FTZ R150, R143, R150 ;  /* 0x000000968f967221 */ /* 0x000fcc0000010000 */
[C---:B------:R-:W-:Y:S01]  /*5980*/  HMMA.16816.F32.BF16 R100, R4.reuse, R10, R100 ;  /* 0x0000000a0464723c */ /* 0x040fe20000041864 */
[----:B------:R-:W1:Y:S07]  /*5990*/  LDSM.16.MT88.4 R8, [R244+0x5900] ;  /* 0x00590000f408783b */ /* 0x000e6e0000004200 */
[C---:B--2---:R-:W-:Y:S08]  /*59a0*/  HMMA.16816.F32.BF16 R96, R4.reuse, R12, R96 ;  /* 0x0000000c0460723c */ /* 0x044ff00000041860 */
[C---:B------:R-:W-:Y:S01]  /*59b0*/  HMMA.16816.F32.BF16 R92, R4.reuse, R14, R92 ;  /* 0x0000000e045c723c */ /* 0x040fe2000004185c */
[----:B------:R-:W2:Y:S07]  /*59c0*/  LDSM.16.MT88.4 R12, [R244+0x2100] ;  /* 0x00210000f40c783b */ /* 0x000eae0000004200 */
[C---:B------:R-:W-:Y:S08]  /*59d0*/  HMMA.16816.F32.BF16 R128, R4.reuse, R24, R128 ;  /* 0x000000180480723c */ /* 0x040ff00000041880 */
        /* <DEDUP_REMOVED lines=8> */
[C---:B------:R-:W-:Y:S08]  /*5a60*/  HMMA.16816.F32.BF16 R88, R4.reuse, R32, R88 ;  /* 0x000000200458723c */ /* 0x040ff00000041858 */
[C---:B------:R-:W-:Y:S01]  /*5a70*/  HMMA.16816.F32.BF16 R84, R4.reuse, R34, R84 ;  /* 0x000000220454723c */ /* 0x040fe20000041854 */
[----:B------:R-:W-:Y:S07]  /*5a80*/  LDSM.16.MT88.4 R32, [R246+0x6100] ;  /* 0x00610000f620783b */ /* 0x000fee0000004200 */
[C---:B----4-:R-:W-:Y:S08]  /*5a90*/  HMMA.16816.F32.BF16 R80, R4.reuse, R28, R80 ;  /* 0x0000001c0450723c */ /* 0x050ff00000041850 */
[C---:B------:R-:W-:Y:S01]  /*5aa0*/  HMMA.16816.F32.BF16 R76, R4.reuse, R30, R76 ;  /* 0x0000001e044c723c */ /* 0x040fe2000004184c */
[----:B------:R-:W-:Y:S07]  /*5ab0*/  LDSM.16.MT88.4 R28, [R245+0x6100] ;  /* 0x00610000f51c783b */ /* 0x000fee0000004200 */
[C---:B-1----:R-:W-:Y:S08]  /*5ac0*/  HMMA.16816.F32.BF16 R72, R4.reuse, R8, R72 ;  /* 0x000000080448723c */ /* 0x042ff00000041848 */
[----:B------:R-:W-:Y:S01]  /*5ad0*/  HMMA.16816.F32.BF16 R68, R4, R10, R68 ;  /* 0x0000000a0444723c */ /* 0x000fe20000041844 */
[----:B------:R-:W1:Y:S06]  /*5ae0*/  LDSM.16.MT88.4 R8, [R248+0x6100] ;  /* 0x00610000f808783b */ /* 0x000e6c0000004200 */
[----:B------:R-:W-:-:S02]  /*5af0*/  F2FP.BF16.PACK_AB R4, R156, R153 ;  /* 0x000000999c04723e */ /* 0x000fc400000010ff */
[----:B------:R-:W-:Y:S01]  /*5b00*/  F2FP.BF16.PACK_AB R5, R160, R157 ;  /* 0x0000009da005723e */ /* 0x000fe200000010ff */
[----:B------:R-:W-:Y:S01]  /*5b10*/  FADD.FTZ R157, R157, R150 ;  /* 0x000000969d9d7221 */ /* 0x000fe20000010000 */
[----:B------:R-:W-:Y:S02]  /*5b20*/  F2FP.BF16.PACK_AB R6, R155, R158 ;  /* 0x0000009e9b06723e */ /* 0x000fe400000010ff */
[----:B------:R-:W-:Y:S01]  /*5b30*/  F2FP.BF16.PACK_AB R7, R164, R159 ;  /* 0x0000009fa407723e */ /* 0x000fe200000010ff */
[----:B------:R-:W-:-:S04]  /*5b40*/  FADD.FTZ R160, R160, R157 ;  /* 0x0000009da0a07221 */ /* 0x000fc80000010000 */
[----:B------:R-:W-:Y:S02]  /*5b50*/  FADD.FTZ R159, R159, R160 ;  /* 0x000000a09f9f7221 */ /* 0x000fe40000010000 */
[----:B--2---:R-:W-:Y:S02]  /*5b60*/  HMMA.16816.F32.BF16 R104, R4, R12, R104 ;  /* 0x0000000c0468723c */ /* 0x004fe40000041868 */
[----:B------:R-:W-:-:S06]  /*5b70*/  FADD.FTZ R164, R164, R159 ;  /* 0x0000009fa4a47221 */ /* 0x000fcc0000010000 */
[C---:B------:R-:W-:Y:S01]  /*5b80*/  HMMA.16816.F32.BF16 R100, R4.reuse, R14, R100 ;  /* 0x0000000e0464723c */ /* 0x040fe20000041864 */
[----:B------:R-:W2:Y:S07]  /*5b90*/  LDSM.16.MT88.4 R12, [R244+0x6100] ;  /* 0x00610000f40c783b */ /* 0x000eae0000004200 */
[C---:B---3--:R-:W-:Y:S08]  /*5ba0*/  HMMA.16816.F32.BF16 R128, R4.reuse, R24, R128 ;  /* 0x000000180480723c */ /* 0x048ff00000041880 */
[C---:B-1----:R-:W-:Y:S08]  /*5bb0*/  HMMA.16816.F32.BF16 R96, R4.reuse, R8, R96 ;  /* 0x000000080460723c */ /* 0x042ff00000041860 */
[C---:B------:R-:W-:Y:S01]  /*5bc0*/  HMMA.16816.F32.BF16 R92, R4.reuse, R10, R92 ;  /* 0x0000000a045c723c */ /* 0x040fe2000004185c */
[----:B------:R-:W1:Y:S07]  /*5bd0*/  LDSM.16.MT88.4 R8, [R244+0x2900] ;  /* 0x00290000f408783b */ /* 0x000e6e0000004200 */
[C---:B------:R-:W-:Y:S01]  /*5be0*/  HMMA.16816.F32.BF16 R124, R4.reuse, R26, R124 ;  /* 0x0000001a047c723c */ /* 0x040fe2000004187c */
[----:B------:R-:W3:Y:S07]  /*5bf0*/  LDSM.16.MT88.4 R24, [R248+0x2900] ;  /* 0x00290000f818783b */ /* 0x000eee0000004200 */
[C---:B------:R-:W-:Y:S08]  /*5c00*/  HMMA.16816.F32.BF16 R120, R4.reuse, R20, R120 ;  /* 0x000000140478723c */ /* 0x040ff00000041878 */
[C---:B--2---:R-:W-:Y:S08]  /*5c10*/  HMMA.16816.F32.BF16 R72, R4.reuse, R12, R72 ;  /* 0x0000000c0448723c */ /* 0x044ff00000041848 */
[C---:B------:R-:W-:Y:S01]  /*5c20*/  HMMA.16816.F32.BF16 R68, R4.reuse, R14, R68 ;  /* 0x0000000e0444723c */ /* 0x040fe20000041844 */
[----:B------:R-:W2:Y:S07]  /*5c30*/  LDSM.16.MT88.4 R12, [R248+0x6900] ;  /* 0x00690000f80c783b */ /* 0x000eae0000004200 */
[C---:B------:R-:W-:Y:S01]  /*5c40*/  HMMA.16816.F32.BF16 R116, R4.reuse, R22, R116 ;  /* 0x000000160474723c */ /* 0x040fe20000041874 */
[----:B------:R-:W4:Y:S07]  /*5c50*/  LDSM.16.MT88.4 R20, [R246+0x2900] ;  /* 0x00290000f614783b */ /* 0x000f2e0000004200 */
[C---:B------:R-:W-:Y:S08]  /*5c60*/  HMMA.16816.F32.BF16 R88, R4.reuse, R32, R88 ;  /* 0x000000200458723c */ /* 0x040ff00000041858 */
[C---:B------:R-:W-:Y:S01]  /*5c70*/  HMMA.16816.F32.BF16 R84, R4.reuse, R34, R84 ;  /* 0x000000220454723c */ /* 0x040fe20000041854 */
[----:B------:R-:W5:Y:S07]  /*5c80*/  LDSM.16.MT88.4 R32, [R246+0x6900] ;  /* 0x00690000f620783b */ /* 0x000f6e0000004200 */
[C---:B------:R-:W-:Y:S08]  /*5c90*/  HMMA.16816.F32.BF16 R80, R4.reuse, R28, R80 ;  /* 0x0000001c0450723c */ /* 0x040ff00000041850 */
[C---:B------:R-:W-:Y:S01]  /*5ca0*/  HMMA.16816.F32.BF16 R76, R4.reuse, R30, R76 ;  /* 0x0000001e044c723c */ /* 0x040fe2000004184c */
[----:B------:R-:W2:Y:S07]  /*5cb0*/  LDSM.16.MT88.4 R28, [R245+0x6900] ;  /* 0x00690000f51c783b */ /* 0x000eae0000004200 */
[C---:B------:R-:W-:Y:S08]  /*5cc0*/  HMMA.16816.F32.BF16 R112, R4.reuse, R16, R112 ;  /* 0x000000100470723c */ /* 0x040ff00000041870 */
[----:B------:R-:W-:Y:S01]  /*5cd0*/  HMMA.16816.F32.BF16 R108, R4, R18, R108 ;  /* 0x00000012046c723c */ /* 0x000fe2000004186c */
[----:B------:R-:W2:Y:S06]  /*5ce0*/  LDSM.16.MT88.4 R16, [R245+0x2900] ;  /* 0x00290000f510783b */ /* 0x000eac0000004200 */
[----:B------:R-:W-:-:S02]  /*5cf0*/  F2FP.BF16.PACK_AB R4, R176, R167 ;  /* 0x000000a7b004723e */ /* 0x000fc400000010ff */
[----:B------:R-:W-:Y:S01]  /*5d00*/  F2FP.BF16.PACK_AB R5, R172, R163 ;  /* 0x000000a3ac05723e */ /* 0x000fe200000010ff */
[----:B------:R-:W-:Y:S01]  /*5d10*/  FADD.FTZ R163, R163, R164 ;  /* 0x000000a4a3a37221 */ /* 0x000fe20000010000 */
[----:B------:R-:W-:Y:S02]  /*5d20*/  F2FP.BF16.PACK_AB R6, R161, R178 ;  /* 0x000000b2a106723e */ /* 0x000fe400000010ff */
[----:B------:R-:W-:Y:S01]  /*5d30*/  F2FP.BF16.PACK_AB R7, R162, R165 ;  /* 0x000000a5a207723e */ /* 0x000fe200000010ff */
[----:B------:R-:W-:-:S04]  /*5d40*/  FADD.FTZ R172, R172, R163 ;  /* 0x000000a3acac7221 */ /* 0x000fc80000010000 */
[----:B------:R-:W-:Y:S02]  /*5d50*/  FADD.FTZ R165, R165, R172 ;  /* 0x000000aca5a57221 */ /* 0x000fe40000010000 */
[----:B-1----:R-:W-:Y:S02]  /*5d60*/  HMMA.16816.F32.BF16 R104, R4, R8, R104 ;  /* 0x000000080468723c */ /* 0x002fe40000041868 */
[----:B------:R-:W-:-:S06]  /*5d70*/  FADD.FTZ R162, R162, R165 ;  /* 0x000000a5a2a27221 */ /* 0x000fcc0000010000 */
[C---:B------:R-:W-:Y:S01]  /*5d80*/  HMMA.16816.F32.BF16 R100, R4.reuse, R10, R100 ;  /* 0x0000000a0464723c */ /* 0x040fe20000041864 */
[----:B------:R-:W1:Y:S07]  /*5d90*/  LDSM.16.MT88.4 R8, [R244+0x6900] ;  /* 0x00690000f408783b */ /* 0x000e6e0000004200 */
[C---:B---3--:R-:W-:Y:S08]  /*5da0*/  HMMA.16816.F32.BF16 R128, R4.reuse, R24, R128 ;  /* 0x000000180480723c */ /* 0x048ff00000041880 */
[C---:B------:R-:W-:Y:S01]  /*5db0*/  HMMA.16816.F32.BF16 R124, R4.reuse, R26, R124 ;  /* 0x0000001a047c723c */ /* 0x040fe2000004187c */
[----:B------:R-:W3:Y:S07]  /*5dc0*/  LDSM.16.MT88.4 R24, [R248+0x3100] ;  /* 0x00310000f818783b */ /* 0x000eee0000004200 */
[C---:B--2---:R-:W-:Y:S08]  /*5dd0*/  HMMA.16816.F32.BF16 R96, R4.reuse, R12, R96 ;  /* 0x0000000c0460723c */ /* 0x044ff00000041860 */
[C---:B------:R-:W-:Y:S01]  /*5de0*/  HMMA.16816.F32.BF16 R92, R4.reuse, R14, R92 ;  /* 0x0000000e045c723c */ /* 0x040fe2000004185c */
[----:B------:R-:W2:Y:S07]  /*5df0*/  LDSM.16.MT88.4 R12, [R244+0x3100] ;  /* 0x00310000f40c783b */ /* 0x000eae0000004200 */
[C---:B----4-:R-:W-:Y:S08]  /*5e00*/  HMMA.16816.F32.BF16 R120, R4.reuse, R20, R120 ;  /* 0x000000140478723c */ /* 0x050ff00000041878 */
[C---:B------:R-:W-:Y:S01]  /*5e10*/  HMMA.16816.F32.BF16 R116, R4.reuse, R22, R116 ;  /* 0x000000160474723c */ /* 0x040fe20000041874 */
[----:B------:R-:W4:Y:S07]  /*5e20*/  LDSM.16.MT88.4 R20, [R246+0x3100] ;  /* 0x00310000f614783b */ /* 0x000f2e0000004200 */
[C---:B-----5:R-:W-:Y:S01]  /*5e30*/  HMMA.16816.F32.BF16 R88, R4.reuse, R32, R88 ;  /* 0x000000200458723c */ /* 0x060fe20000041858 */
[----:B------:R-:W-:Y:S06]  /*5e40*/  MUFU.EX2 R32, R148 ;  /* 0x0000009400207308 */ /* 0x000fec0000000800 */
[----:B------:R-:W-:Y:S01]  /*5e50*/  FFMA.FTZ R33, R144, c[0x0][0x2d0], -R59 ;  /* 0x0000b40090217a23 */ /* 0x000fe2000001083b */
[C---:B------:R-:W-:Y:S05]  /*5e60*/  HMMA.16816.F32.BF16 R80, R4.reuse, R28, R80 ;  /* 0x0000001c0450723c */ /* 0x040fea0000041850 */
[----:B------:R-:W5:Y:S03]  /*5e70*/  MUFU.EX2 R33, R33 ;  /* 0x0000002100217308 */ /* 0x000f660000000800 */
[C---:B------:R-:W-:Y:S01]  /*5e80*/  HMMA.16816.F32.BF16 R76, R4.reuse, R30, R76 ;  /* 0x0000001e044c723c */ /* 0x040fe2000004184c */
[----:B------:R-:W2:Y:S07]  /*5e90*/  LDSM.16.MT88.4 R28, [R246+0x7100] ;  /* 0x00710000f61c783b */ /* 0x000eae0000004200 */
[C---:B------:R-:W-:Y:S08]  /*5ea0*/  HMMA.16816.F32.BF16 R112, R4.reuse, R16, R112 ;  /* 0x000000100470723c */ /* 0x040ff00000041870 */
[C---:B------:R-:W-:Y:S01]  /*5eb0*/  HMMA.16816.F32.BF16 R108, R4.reuse, R18, R108 ;  /* 0x00000012046c723c */ /* 0x040fe2000004186c */
[----:B------:R-:W2:Y:S07]  /*5ec0*/  LDSM.16.MT88.4 R16, [R245+0x3100] ;  /* 0x00310000f510783b */ /* 0x000eae0000004200 */
[C---:B------:R-:W-:Y:S07]  /*5ed0*/  HMMA.16816.F32.BF16 R84, R4.reuse, R34, R84 ;  /* 0x000000220454723c */ /* 0x040fee0000041854 */
[--C-:B------:R-:W-:Y:S01]  /*5ee0*/  FFMA.FTZ R34, R67, c[0x0][0x2d0], -R134.reuse ;  /* 0x0000b40043227a23 */ /* 0x100fe20000010886 */
[----:B-1----:R-:W-:Y:S01]  /*5ef0*/  HMMA.16816.F32.BF16 R72, R4, R8, R72 ;  /* 0x000000080448723c */ /* 0x002fe20000041848 */
[----:B------:R-:W-:-:S02]  /*5f00*/  FFMA.FTZ R35, R65, c[0x0][0x2d0], -R134 ;  /* 0x0000b40041237a23 */ /* 0x000fc40000010886 */
[----:B------:R-:W-:Y:S02]  /*5f10*/  FFMA.FTZ R134, R61, c[0x0][0x2d0], -R134 ;  /* 0x0000b4003d867a23 */ /* 0x000fe40000010886 */
[----:B------:R-:W-:Y:S01]  /*5f20*/  FFMA.FTZ R61, R66, c[0x0][0x2d0], -R59 ;  /* 0x0000b400423d7a23 */ /* 0x000fe2000001083b */
[----:B------:R-:W-:Y:S02]  /*5f30*/  MUFU.EX2 R34, R34 ;  /* 0x0000002200227308 */ /* 0x000fe40000000800 */
[----:B------:R-:W-:Y:S01]  /*5f40*/  HMMA.16816.F32.BF16 R68, R4, R10, R68 ;  /* 0x0000000a0444723c */ /* 0x000fe20000041844 */
[----:B------:R-:W1:Y:S05]  /*5f50*/  LDSM.16.MT88.4 R8, [R248+0x7100] ;  /* 0x00710000f808783b */ /* 0x000e6a0000004200 */
[----:B------:R-:W1:Y:S01]  /*5f60*/  MUFU.EX2 R35, R35 ;  /* 0x0000002300237308 */ /* 0x000e620000000800 */
[----:B------:R-:W-:-:S02]  /*5f70*/  F2FP.BF16.PACK_AB R4, R166, R151 ;  /* 0x00000097a604723e */ /* 0x000fc400000010ff */
[C---:B------:R-:W-:Y:S01]  /*5f80*/  F2FP.BF16.PACK_AB R5, R152.reuse, R147 ;  /* 0x000000939805723e */ /* 0x040fe200000010ff */
[----:B------:R-:W-:Y:S01]  /*5f90*/  FADD.FTZ R147, R147, R162 ;  /* 0x000000a293937221 */ /* 0x000fe20000010000 */
[----:B------:R-:W-:Y:S02]  /*5fa0*/  F2FP.BF16.PACK_AB R6, R145, R174 ;  /* 0x000000ae9106723e */ /* 0x000fe400000010ff */
[----:B-----5:R-:W-:Y:S01]  /*5fb0*/  F2FP.BF16.PACK_AB R7, R33, R32 ;  /* 0x000000202107723e */ /* 0x020fe200000010ff */
[----:B------:R-:W-:Y:S01]  /*5fc0*/  MUFU.EX2 R134, R134 ;  /* 0x0000008600867308 */ /* 0x000fe20000000800 */
[----:B------:R-:W-:-:S04]  /*5fd0*/  FADD.FTZ R147, R152, R147 ;  /* 0x0000009398937221 */ /* 0x000fc80000010000 */
[----:B------:R-:W-:Y:S01]  /*5fe0*/  FADD.FTZ R32, R32, R147 ;  /* 0x0000009320207221 */ /* 0x000fe20000010000 */
[----:B---3--:R-:W-:Y:S02]  /*5ff0*/  HMMA.16816.F32.BF16 R128, R4, R24, R128 ;  /* 0x000000180480723c */ /* 0x008fe40000041880 */
[----:B------:R-:W3:Y:S01]  /*6000*/  MUFU.EX2 R61, R61 ;  /* 0x0000003d003d7308 */ /* 0x000ee20000000800 */
[----:B------:R-:W-:-:S05]  /*6010*/  FADD.FTZ R32, R33, R32 ;  /* 0x0000002021207221 */ /* 0x000fca0000010000 */
[C---:B------:R-:W-:Y:S01]  /*6020*/  HMMA.16816.F32.BF16 R124, R4.reuse, R26, R124 ;  /* 0x0000001a047c723c */ /* 0x040fe2000004187c */
[----:B------:R-:W5:Y:S07]  /*6030*/  LDSM.16.MT88.4 R24, [R245+0x7100] ;  /* 0x00710000f518783b */ /* 0x000f6e0000004200 */
[C---:B--2---:R-:W-:Y:S08]  /*6040*/  HMMA.16816.F32.BF16 R104, R4.reuse, R12, R104 ;  /* 0x0000000c0468723c */ /* 0x044ff00000041868 */
[C---:B------:R-:W-:Y:S01]  /*6050*/  HMMA.16816.F32.BF16 R100, R4.reuse, R14, R100 ;  /* 0x0000000e0464723c */ /* 0x040fe20000041864 */
[----:B------:R-:W2:Y:S07]  /*6060*/  LDSM.16.MT88.4 R12, [R244+0x7100] ;  /* 0x00710000f40c783b */ /* 0x000eae0000004200 */
[C---:B----4-:R-:W-:Y:S08]  /*6070*/  HMMA.16816.F32.BF16 R120, R4.reuse, R20, R120 ;  /* 0x000000140478723c */ /* 0x050ff00000041878 */
[C---:B------:R-:W-:Y:S01]  /*6080*/  HMMA.16816.F32.BF16 R116, R4.reuse, R22, R116 ;  /* 0x000000160474723c */ /* 0x040fe20000041874 */
[----:B------:R-:W4:Y:S07]  /*6090*/  LDSM.16.MT88.4 R20, [R248+0x3900] ;  /* 0x00390000f814783b */ /* 0x000f2e0000004200 */
[C---:B------:R-:W-:Y:S01]  /*60a0*/  HMMA.16816.F32.BF16 R88, R4.reuse, R28, R88 ;  /* 0x0000001c0458723c */ /* 0x040fe20000041858 */
[----:B------:R-:W-:Y:S06]  /*60b0*/  MUFU.EX2 R28, R62 ;  /* 0x0000003e001c7308 */ /* 0x000fec0000000800 */
[----:B------:R-:W-:Y:S01]  /*60c0*/  FFMA.FTZ R29, R60, c[0x0][0x2d0], -R59 ;  /* 0x0000b4003c1d7a23 */ /* 0x000fe2000001083b */
[C---:B------:R-:W-:Y:S05]  /*60d0*/  HMMA.16816.F32.BF16 R112, R4.reuse, R16, R112 ;  /* 0x000000100470723c */ /* 0x040fea0000041870 */
[----:B------:R-:W2:Y:S03]  /*60e0*/  MUFU.EX2 R29, R29 ;  /* 0x0000001d001d7308 */ /* 0x000ea60000000800 */
[C---:B------:R-:W-:Y:S01]  /*60f0*/  HMMA.16816.F32.BF16 R108, R4.reuse, R18, R108 ;  /* 0x00000012046c723c */ /* 0x040fe2000004186c */
[----:B------:R-:W-:Y:S07]  /*6100*/  LDSM.16.MT88.4 R16, [R245+0x3900] ;  /* 0x00390000f510783b */ /* 0x000fee0000004200 */
[C---:B-1----:R-:W-:Y:S08]  /*6110*/  HMMA.16816.F32.BF16 R96, R4.reuse, R8, R96 ;  /* 0x000000080460723c */ /* 0x042ff00000041860 */
[C---:B------:R-:W-:Y:S01]  /*6120*/  HMMA.16816.F32.BF16 R92, R4.reuse, R10, R92 ;  /* 0x0000000a045c723c */ /* 0x040fe2000004185c */
[----:B------:R-:W1:Y:S07]  /*6130*/  LDSM.16.MT88.4 R8, [R246+0x3900] ;  /* 0x00390000f608783b */ /* 0x000e6e0000004200 */
[C---:B------:R-:W-:Y:S08]  /*6140*/  HMMA.16816.F32.BF16 R84, R4.reuse, R30, R84 ;  /* 0x0000001e0454723c */ /* 0x040ff00000041854 */
[C---:B-----5:R-:W-:Y:S08]  /*6150*/  HMMA.16816.F32.BF16 R80, R4.reuse, R24, R80 ;  /* 0x000000180450723c */ /* 0x060ff00000041850 */
[C---:B------:R-:W-:Y:S08]  /*6160*/  HMMA.16816.F32.BF16 R76, R4.reuse, R26, R76 ;  /* 0x0000001a044c723c */ /* 0x040ff0000004184c */
[C---:B--2---:R-:W-:Y:S08]  /*6170*/  HMMA.16816.F32.BF16 R72, R4.reuse, R12, R72 ;  /* 0x0000000c0448723c */ /* 0x044ff00000041848 */
[----:B------:R-:W-:Y:S01]  /*6180*/  HMMA.16816.F32.BF16 R68, R4, R14, R68 ;  /* 0x0000000e0444723c */ /* 0x000fe20000041844 */
[----:B------:R-:W2:Y:S06]  /*6190*/  LDSM.16.MT88.4 R12, [R244+0x3900] ;  /* 0x00390000f40c783b */ /* 0x000eac0000004200 */
[----:B------:R-:W-:-:S02]  /*61a0*/  F2FP.BF16.PACK_AB R4, R35, R34 ;  /* 0x000000222304723e */ /* 0x000fc400000010ff */
[----:B---3--:R-:W-:Y:S01]  /*61b0*/  F2FP.BF16.PACK_AB R5, R64, R61 ;  /* 0x0000003d4005723e */ /* 0x008fe200000010ff */
[----:B------:R-:W-:Y:S01]  /*61c0*/  FADD.FTZ R61, R61, R32 ;  /* 0x000000203d3d7221 */ /* 0x000fe20000010000 */
[----:B------:R-:W-:Y:S02]  /*61d0*/  F2FP.BF16.PACK_AB R6, R134, R63 ;  /* 0x0000003f8606723e */ /* 0x000fe400000010ff */
[----:B------:R-:W-:Y:S01]  /*61e0*/  F2FP.BF16.PACK_AB R7, R29, R28 ;  /* 0x0000001c1d07723e */ /* 0x000fe200000010ff */
[----:B------:R-:W-:-:S04]  /*61f0*/  FADD.FTZ R61, R64, R61 ;  /* 0x0000003d403d7221 */ /* 0x000fc80000010000 */
[----:B------:R-:W-:Y:S02]  /*6200*/  FADD.FTZ R28, R28, R61 ;  /* 0x0000003d1c1c7221 */ /* 0x000fe40000010000 */
[C---:B----4-:R-:W-:Y:S07]  /*6210*/  HMMA.16816.F32.BF16 R128, R4.reuse, R20, R128 ;  /* 0x000000140480723c */ /* 0x050fee0000041880 */
        /* <DEDUP_REMOVED lines=25> */
[----:B-1----:R-:W-:Y:S03]  /*63b0*/  HMMA.16816.F32.BF16 R96, R4, R8, R96 ;  /* 0x000000080460723c */ /* 0x002fe60000041860 */
[----:B------:R-:W-:-:S04]  /*63c0*/  FADD.FTZ R2, R155, R2 ;  /* 0x000000029b027221 */ /* 0x000fc80000010000 */
[----:B------:R-:W-:Y:S01]  /*63d0*/  FADD.FTZ R167, R167, R2 ;  /* 0x00000002a7a77221 */ /* 0x000fe20000010000 */
[----:B------:R-:W-:Y:S01]  /*63e0*/  HMMA.16816.F32.BF16 R92, R4, R10, R92 ;  /* 0x0000000a045c723c */ /* 0x000fe2000004185c */
[----:B------:R-:W1:Y:S01]  /*63f0*/  LDSM.16.MT88.4 R8, [R244+0x7900] ;  /* 0x00790000f408783b */ /* 0x000e620000004200 */
[----:B------:R-:W-:Y:S02]  /*6400*/  FADD.FTZ R2, R29, R28 ;  /* 0x0000001c1d027221 */ /* 0x000fe40000010000 */
[----:B------:R-:W-:-:S03]  /*6410*/  FADD.FTZ R167, R176, R167 ;  /* 0x000000a7b0a77221 */ /* 0x000fc60000010000 */
[----:B------:R4:W-:Y:S01]  /*6420*/  STL [R1+0x24], R2 ;  /* 0x0000240201007387 */ /* 0x0009e20000100800 */
[----:B------:R-:W-:Y:S01]  /*6430*/  FADD.FTZ R178, R178, R167 ;  /* 0x000000a7b2b27221 */ /* 0x000fe20000010000 */
[----:B---3--:R-:W-:Y:S03]  /*6440*/  HMMA.16816.F32.BF16 R88, R4, R16, R88 ;  /* 0x000000100458723c */ /* 0x008fe60000041858 */
[----:B------:R-:W-:-:S04]  /*6450*/  FADD.FTZ R178, R161, R178 ;  /* 0x000000b2a1b27221 */ /* 0x000fc80000010000 */
[----:B------:R-:W-:Y:S01]  /*6460*/  FADD.FTZ R151, R151, R178 ;  /* 0x000000b297977221 */ /* 0x000fe20000010000 */
[----:B------:R-:W-:Y:S03]  /*6470*/  HMMA.16816.F32.BF16 R84, R4, R18, R84 ;  /* 0x000000120454723c */ /* 0x000fe60000041854 */
[----:B------:R-:W-:-:S04]  /*6480*/  FADD.FTZ R151, R166, R151 ;  /* 0x00000097a6977221 */ /* 0x000fc80000010000 */
[----:B------:R-:W-:Y:S01]  /*6490*/  FADD.FTZ R174, R174, R151 ;  /* 0x00000097aeae7221 */ /* 0x000fe20000010000 */
[----:B--2---:R-:W-:Y:S03]  /*64a0*/  HMMA.16816.F32.BF16 R80, R4, R12, R80 ;  /* 0x0000000c0450723c */ /* 0x004fe60000041850 */
[----:B------:R-:W-:-:S04]  /*64b0*/  FADD.FTZ R145, R145, R174 ;  /* 0x000000ae91917221 */ /* 0x000fc80000010000 */
[----:B------:R-:W-:Y:S01]  /*64c0*/  FADD.FTZ R34, R34, R145 ;  /* 0x0000009122227221 */ /* 0x000fe20000010000 */
[----:B------:R-:W-:Y:S03]  /*64d0*/  HMMA.16816.F32.BF16 R76, R4, R14, R76 ;  /* 0x0000000e044c723c */ /* 0x000fe6000004184c */
[----:B------:R-:W-:-:S04]  /*64e0*/  FADD.FTZ R34, R35, R34 ;  /* 0x0000002223227221 */ /* 0x000fc80000010000 */
[----:B------:R-:W-:Y:S01]  /*64f0*/  FADD.FTZ R63, R63, R34 ;  /* 0x000000223f3f7221 */ /* 0x000fe20000010000 */
[----:B-1----:R-:W-:Y:S03]  /*6500*/  HMMA.16816.F32.BF16 R72, R4, R8, R72 ;  /* 0x000000080448723c */ /* 0x002fe60000041848 */
[----:B------:R-:W-:-:S05]  /*6510*/  FADD.FTZ R3, R134, R63 ;  /* 0x0000003f86037221 */ /* 0x000fca0000010000 */
[----:B------:R4:W-:Y:S01]  /*6520*/  STL [R1+0x20], R3 ;  /* 0x0000200301007387 */ /* 0x0009e20000100800 */
[----:B------:R-:W-:Y:S01]  /*6530*/  HMMA.16816.F32.BF16 R68, R4, R10, R68 ;  /* 0x0000000a0444723c */ /* 0x000fe20000041844 */
[----:B------:R-:W-:Y:S07]  /*6540*/  @!P0 BRA `(.L_x_557) ;  /* 0x00004ab000008947 */ /* 0x000fee0003800000 */
[----:B------:R-:W-:Y:S01]  /*6550*/  PLOP3.LUT P1, PT, PT, PT, UP1, 0x80, 0x0 ;  /* 0x000000000000781c */ /* 0x000fe20003f2f018 */
[----:B----4-:R-:W-:Y:S01]  /*6560*/  IMAD.MOV.U32 R3, RZ, RZ, R0 ;  /* 0x000000ffff037224 */ /* 0x010fe200078e0000 */
[----:B------:R-:W-:Y:S01]  /*6570*/  PLOP3.LUT P0, PT, PT, PT, UP1, 0x80, 0x0 ;  /* 0x000000000000781c */ /* 0x000fe20003f0f018 */
[C---:B------:R-:W-:Y:S01]  /*6580*/  IMAD.SHL.U32 R6, R177.reuse, 0x2, RZ ;  /* 0x00000002b1067824 */ /* 0x040fe200078e00ff */
[----:B------:R-:W-:Y:S01]  /*6590*/  SHF.L.U64.HI R4, R177, 0x1, R36 ;  /* 0x00000001b1047819 */ /* 0x000fe20000010224 */
[----:B------:R-:W-:Y:S01]  /*65a0*/  IMAD.MOV.U32 R2, RZ, RZ, R132 ;  /* 0x000000ffff027224 */ /* 0x000fe200078e0084 */
[----:B------:R-:W-:Y:S01]  /*65b0*/  SHF.L.U64.HI R5, R173, 0x1, R175 ;  /* 0x00000001ad057819 */ /* 0x000fe200000102af */
[----:B------:R-:W-:Y:S02]  /*65c0*/  UMOV UR4, 0xffffff80 ;  /* 0xffffff8000047882 */ /* 0x000fe40000000000 */
[----:B------:R1:W-:Y:S04]  /*65d0*/  STL [R1+0x50], R4 ;  /* 0x0000500401007387 */ /* 0x0003e80000100800 */
[----:B------:R-:W-:Y:S01]  /*65e0*/  @P1 IMAD.HI.U32 R0, R179, c[0x0][0x2c8], RZ ;  /* 0x0000b200b3001a27 */ /* 0x000fe200078e00ff */
[----:B------:R2:W-:Y:S04]  /*65f0*/  STL [R1+0x4c], R6 ;  /* 0x00004c0601007387 */ /* 0x0005e80000100800 */
[----:B------:R-:W-:Y:S01]  /*6600*/  @P0 SHF.R.U32.HI R0, RZ, c[0x0][0x2cc], R0 ;  /* 0x0000b300ff000a19 */ /* 0x000fe20000011600 */
[----:B------:R2:W-:Y:S01]  /*6610*/  STL [R1+0x48], R5 ;  /* 0x0000480501007387 */ /* 0x0005e20000100800 */
[----:B-1----:R-:W-:-:S05]  /*6620*/  IMAD.SHL.U32 R4, R173, 0x2, RZ ;  /* 0x00000002ad047824 */ /* 0x002fca00078e00ff */
[----:B------:R2:W-:Y:S04]  /*6630*/  STL [R1+0x44], R4 ;  /* 0x0000440401007387 */ /* 0x0005e80000100800 */
[----:B------:R2:W-:Y:S02]  /*6640*/  @P0 STL [R1+0x40], R0 ;  /* 0x0000400001000387 */ /* 0x0005e40000100800 */
.L_x_560:
[----:B------:R-:W-:Y:S04]  /*6650*/  DEPBAR.LE SB0, 0x0 ;  /* 0x000080000000791a */ /* 0x000fe80000000000 */
[----:B------:R-:W-:Y:S01]  /*6660*/  BAR.SYNC.DEFER_BLOCKING 0x0 ;  /* 0x0000000000007b1d */ /* 0x000fe20000010000 */
[----:B------:R-:W-:Y:S05]  /*6670*/  ISETP.LE.AND P0, PT, RZ, UR10, PT ;  /* 0x0000000aff007c0c */ /* 0x000fea000bf03270 */
[----:B------:R1:W3:Y:S04]  /*6680*/  LDSM.16.M88.4 R132, [R250+0x8100] ;  /* 0x00810000fa84783b */ /* 0x0002e80000000200 */
[----:B------:R1:W4:Y:S04]  /*6690*/  LDSM.16.M88.4 R140, [R250+0x8900] ;  /* 0x00890000fa8c783b */ /* 0x0003280000000200 */
[----:B------:R1:W2:Y:S04]  /*66a0*/  LDSM.16.M88.4 R144, [R250+0x9100] ;  /* 0x00910000fa90783b */ /* 0x0002a80000000200 */
[----:B------:R1:W1:Y:S04]  /*66b0*/  LDSM.16.M88.4 R148, [R250+0x9900] ;  /* 0x00990000fa94783b */ /* 0x0002680000000200 */
        /* <DEDUP_REMOVED lines=9> */
[----:B------:R1:W1:Y:S04]  /*6750*/  LDSM.16.M88.4 R192, [R239] ;  /* 0x00000000efc0783b */ /* 0x0002680000000200 */
[----:B------:R1:W1:Y:S04]  /*6760*/  LDSM.16.M88.4 R196, [R238] ;  /* 0x00000000eec4783b */ /* 0x0002680000000200 */
[----:B------:R1:W1:Y:S01]  /*6770*/  LDSM.16.M88.4 R200, [R237] ;  /* 0x00000000edc8783b */ /* 0x0002620000000200 */
[----:B------:R-:W-:-:S05]  /*6780*/  @!P0 BRA `(.L_x_558) ;  /* 0x000003b000008947 */ /* 0x000fca0003800000 */
[----:B--234-:R-:W2:Y:S01]  /*6790*/  LDL R20, [R1+0x4c] ;  /* 0x00004c0001147983 */ /* 0x01cea20000100800 */
[----:B------:R-:W-:Y:S01]  /*67a0*/  SEL R28, RZ, 0x10, P4 ;  /* 0x00000010ff1c7807 */ /* 0x000fe20002000000 */
[----:B------:R-:W-:Y:S01]  /*67b0*/  IMAD.WIDE.U32 R6, R252, c[0x0][0x208], RZ ;  /* 0x00008200fc067a25 */ /* 0x000fe200078e00ff */
[----:B------:R-:W-:Y:S01]  /*67c0*/  SHF.R.S32.HI R5, RZ, 0x1f, R252 ;  /* 0x0000001fff057819 */ /* 0x000fe200000114fc */
[----:B------:R-:W3:Y:S01]  /*67d0*/  LDL R21, [R1+0x44] ;  /* 0x0000440001157983 */ /* 0x000ee20000100800 */
[----:B------:R-:W-:Y:S03]  /*67e0*/  SHF.R.S32.HI R4, RZ, 0x1f, R251 ;  /* 0x0000001fff047819 */ /* 0x000fe600000114fb */
[----:B------:R-:W4:Y:S01]  /*67f0*/  LDL R29, [R1+0x50] ;  /* 0x00005000011d7983 */ /* 0x000f220000100800 */
[----:B------:R-:W-:Y:S02]  /*6800*/  IMAD R5, R5, c[0x0][0x208], RZ ;  /* 0x0000820005057a24 */ /* 0x000fe400078e02ff */
[----:B------:R-:W-:Y:S01]  /*6810*/  IMAD R4, R4, c[0x0][0x218], RZ ;  /* 0x0000860004047a24 */ /* 0x000fe200078e02ff */
[----:B------:R-:W5:Y:S01]  /*6820*/  LDL R25, [R1+0x48] ;  /* 0x0000480001197983 */ /* 0x000f620000100800 */
[----:B------:R-:W-:Y:S02]  /*6830*/  IMAD R5, R252, c[0x0][0x20c], R5 ;  /* 0x00008300fc057a24 */ /* 0x000fe400078e0205 */
[----:B------:R-:W-:Y:S01]  /*6840*/  IMAD R4, R251, c[0x0][0x21c], R4 ;  /* 0x00008700fb047a24 */ /* 0x000fe200078e0204 */
[----:B------:R-:W5:Y:S01]  /*6850*/  LDL R22, [R1+0x1c] ;  /* 0x00001c0001167983 */ /* 0x000f620000100800 */
[----:B------:R-:W-:Y:S03]  /*6860*/  IMAD.IADD R7, R7, 0x1, R5 ;  /* 0x0000000107077824 */ /* 0x000fe600078e0205 */
[----:B------:R-:W5:Y:S01]  /*6870*/  LDL R30, [R1+0x18] ;  /* 0x00001800011e7983 */ /* 0x000f620000100800 */
[----:B------:R-:W-:Y:S03]  /*6880*/  IMAD.WIDE.U32 R6, R251, c[0x0][0x218], R6 ;  /* 0x00008600fb067a25 */ /* 0x000fe600078e0006 */
[----:B------:R-:W5:Y:S02]  /*6890*/  LDL R27, [R1+0x14] ;  /* 0x00001400011b7983 */ /* 0x000f640000100800 */
[----:B------:R-:W-:Y:S02]  /*68a0*/  IADD3 R0, P0, R6, UR24, RZ ;  /* 0x0000001806007c10 */ /* 0x000fe4000ff1e0ff */
[----:B------:R-:W5:Y:S02]  /*68b0*/  LDL R26, [R1+0x10] ;  /* 0x00001000011a7983 */ /* 0x000f640000100800 */
[----:B------:R-:W-:Y:S02]  /*68c0*/  IADD3.X R7, R7, UR16, R4, P0, !PT ;  /* 0x0000001007077c10 */ /* 0x000fe400087fe404 */
[----:B------:R-:W5:Y:S01]  /*68d0*/  LDL R24, [R1+0xc] ;  /* 0x00000c0001187983 */ /* 0x000f620000100800 */
[C---:B------:R-:W-:Y:S03]  /*68e0*/  LEA R19, P0, R0.reuse, c[0x0][0x1f8], 0x1 ;  /* 0x00007e0000137a11 */ /* 0x040fe600078008ff */
[----:B------:R-:W5:Y:S01]  /*68f0*/  LDL R23, [R1+0x8] ;  /* 0x0000080001177983 */ /* 0x000f620000100800 */
[----:B------:R-:W-:Y:S02]  /*6900*/  LEA.HI.X R18, R0, c[0x0][0x1fc], R7, 0x1, P0 ;  /* 0x00007f0000127a11 */ /* 0x000fe400000f0c07 */
[----:B------:R-:W-:Y:S01]  /*6910*/  IADD3 R0, -R28, 0x10, RZ ;  /* 0x000000101c007810 */ /* 0x000fe20007ffe1ff */
[----:B------:R-:W2:Y:S03]  /*6920*/  SHFL.IDX PT, R14, R19, RZ, 0x181f ;  /* 0x00181fff130e7589 */ /* 0x000ea600000e0000 */
[----:B------:R-:W-:Y:S01]  /*6930*/  LOP3.LUT R0, R0, 0xf, RZ, 0xc0, !PT ;  /* 0x0000000f00007812 */ /* 0x000fe200078ec0ff */
[----:B------:R-:W-:Y:S04]  /*6940*/  SHFL.IDX PT, R10, R18, RZ, 0x181f ;  /* 0x00181fff120a7589 */ /* 0x000fe800000e0000 */
[----:B------:R-:W1:Y:S04]  /*6950*/  SHFL.IDX PT, R8, R19, 0x1, 0x181f ;  /* 0x00381f0013087f89 */ /* 0x000e6800000e0000 */
[----:B------:R-:W1:Y:S04]  /*6960*/  SHFL.IDX PT, R9, R18, 0x1, 0x181f ;  /* 0x00381f0012097f89 */ /* 0x000e6800000e0000 */
[----:B------:R-:W1:Y:S04]  /*6970*/  SHFL.IDX PT, R6, R19, 0x2, 0x181f ;  /* 0x00581f0013067f89 */ /* 0x000e6800000e0000 */
[----:B------:R-:W1:Y:S04]  /*6980*/  SHFL.IDX PT, R7, R18, 0x2, 0x181f ;  /* 0x00581f0012077f89 */ /* 0x000e6800000e0000 */
[----:B------:R-:W1:Y:S04]  /*6990*/  SHFL.IDX PT, R5, R19, 0x3, 0x181f ;  /* 0x00781f0013057f89 */ /* 0x000e6800000e0000 */
[----:B------:R1:W1:Y:S01]  /*69a0*/  SHFL.IDX PT, R4, R18, 0x3, 0x181f ;  /* 0x00781f0012047f89 */ /* 0x00026200000e0000 */
[-C--:B--2---:R-:W-:Y:S02]  /*69b0*/  IADD3 R16, P1, R14, R20.reuse, RZ ;  /* 0x000000140e107210 */ /* 0x084fe40007f3e0ff */
[-C--:B-1----:R-:W-:Y:S02]  /*69c0*/  IADD3 R12, P6, R8, R20.reuse, RZ ;  /* 0x00000014080c7210 */ /* 0x082fe40007fde0ff */
[-C--:B---3--:R-:W-:Y:S01]  /*69d0*/  IADD3 R14, P0, R14, R21.reuse, RZ ;  /* 0x000000150e0e7210 */ /* 0x088fe20007f1e0ff */
[--C-:B----4-:R-:W-:Y:S01]  /*69e0*/  IMAD.X R17, R10, 0x1, R29.reuse, P1 ;  /* 0x000000010a117824 */ /* 0x110fe200008e061d */
[-C--:B------:R-:W-:Y:S01]  /*69f0*/  IADD3 R8, P1, R8, R21.reuse, RZ ;  /* 0x0000001508087210 */ /* 0x080fe20007f3e0ff */
[C---:B------:R-:W-:Y:S02]  /*6a00*/  IMAD.X R13, R9.reuse, 0x1, R29, P6 ;  /* 0x00000001090d7824 */ /* 0x040fe400030e061d */
[--C-:B-----5:R-:W-:Y:S01]  /*6a10*/  IMAD.X R15, R10, 0x1, R25.reuse, P0 ;  /* 0x000000010a0f7824 */ /* 0x120fe200000e0619 */
[CC--:B------:R-:W-:Y:S01]  /*6a20*/  IADD3 R10, P0, R6.reuse, R20.reuse, RZ ;  /* 0x00000014060a7210 */ /* 0x0c0fe20007f1e0ff */
[----:B------:R-:W-:Y:S01]  /*6a30*/  IMAD.X R9, R9, 0x1, R25, P1 ;  /* 0x0000000109097824 */ /* 0x000fe200008e0619 */
[----:B------:R-:W-:Y:S01]  /*6a40*/  IADD3 R6, P6, R6, R21, RZ ;  /* 0x0000001506067210 */ /* 0x000fe20007fde0ff */
[----:B------:R1:W-:Y:S02]  /*6a50*/  LDGSTS.E.BYPASS.LTC128B.128 [R22], [R16.64], !P5 ;  /* 0x0000000010167fae */ /* 0x0003e4000e901d4e */
[C---:B------:R-:W-:Y:S01]  /*6a60*/  IMAD.X R11, R7.reuse, 0x1, R29, P0 ;  /* 0x00000001070b7824 */ /* 0x040fe200000e061d */
[----:B------:R-:W-:Y:S01]  /*6a70*/  IADD3 R18, P1, P0, R0, R5, R21 ;  /* 0x0000000500127210 */ /* 0x000fe2000783e015 */
[----:B------:R1:W-:Y:S01]  /*6a80*/  LDGSTS.E.BYPASS.LTC128B.128 [R30], [R14.64], !P4 ;  /* 0x000000000e1e7fae */ /* 0x0003e2000e101d4e */
[--C-:B------:R-:W-:Y:S01]  /*6a90*/  IMAD.X R7, R7, 0x1, R25.reuse, P6 ;  /* 0x0000000107077824 */ /* 0x100fe200030e0619 */
[----:B------:R-:W-:Y:S02]  /*6aa0*/  IADD3 R20, P6, R5, R20, RZ ;  /* 0x0000001405147210 */ /* 0x000fe40007fde0ff */
[----:B------:R1:W-:Y:S01]  /*6ab0*/  LDGSTS.E.BYPASS.LTC128B.128 [R27], [R12.64], !P5 ;  /* 0x000000000c1b7fae */ /* 0x0003e2000e901d4e */
[----:B------:R-:W-:Y:S02]  /*6ac0*/  IADD3.X R19, RZ, R4, R25, P1, P0 ;  /* 0x00000004ff137210 */ /* 0x000fe40000fe0419 */
[----:B------:R-:W-:Y:S01]  /*6ad0*/  IMAD.X R21, R4, 0x1, R29, P6 ;  /* 0x0000000104157824 */ /* 0x000fe200030e061d */
[----:B------:R1:W-:Y:S01]  /*6ae0*/  LDGSTS.E.BYPASS.LTC128B.128 [R26], [R8.64], !P4 ;  /* 0x00000000081a7fae */ /* 0x0003e2000e101d4e */
[----:B------:R-:W-:Y:S03]  /*6af0*/  ISETP.NE.U32.AND P6, PT, R28, RZ, PT ;  /* 0x000000ff1c00720c */ /* 0x000fe60003fc5070 */
[----:B------:R1:W-:Y:S04]  /*6b00*/  LDGSTS.E.BYPASS.LTC128B.128 [R24], [R10.64], !P5 ;  /* 0x000000000a187fae */ /* 0x0003e8000e901d4e */
[----:B------:R1:W-:Y:S04]  /*6b10*/  LDGSTS.E.BYPASS.LTC128B.128 [R23], [R6.64], !P4 ;  /* 0x0000000006177fae */ /* 0x0003e8000e101d4e */
[----:B------:R1:W-:Y:S04]  /*6b20*/  LDGSTS.E.BYPASS.LTC128B.128 [R22+0x3000], [R20.64], !P5 ;  /* 0x0300000014167fae */ /* 0x0003e8000e901d4e */
[----:B------:R1:W-:Y:S02]  /*6b30*/  LDGSTS.E.BYPASS.LTC128B.128.ZFILL [R22+0x7000], [R18.64], P6 ;  /* 0x0700000012167fae */ /* 0x0003e4000b141d4e */
.L_x_558:
[C---:B-1234-:R-:W-:Y:S01]  /*6b40*/  HMMA.16816.F32.BF16 R4, R136.reuse, R132, RZ ;  /* 0x000000848804723c */ /* 0x05efe200000418ff */
[----:B------:R-:W0:Y:S01]  /*6b50*/  LDGDEPBAR ;  /* 0x00000000000079af */ /* 0x000e220000000000 */
[----:B------:R-:W-:Y:S06]  /*6b60*/  UISETP.GE.AND UP0, UPT, UR10, 0x1, UPT ;  /* 0x000000010a00788c */ /* 0x000fec000bf06270 */
[C---:B------:R-:W-:Y:S01]  /*6b70*/  HMMA.16816.F32.BF16 R8, R136.reuse, R134, RZ ;  /* 0x000000868808723c */ /* 0x040fe200000418ff */
[----:B------:R-:W1:Y:S01]  /*6b80*/  LDSM.16.M88.4 R132, [R247+0x8100] ;  /* 0x00810000f784783b */ /* 0x000e620000000200 */
[----:B------:R-:W-:Y:S06]  /*6b90*/  PLOP3.LUT P0, PT, PT, PT, UP0, 0x80, 0x0 ;  /* 0x000000000000781c */ /* 0x000fec0003f0f008 */
[C---:B------:R-:W-:Y:S08]  /*6ba0*/  HMMA.16816.F32.BF16 R12, R136.reuse, R140, RZ ;  /* 0x0000008c880c723c */ /* 0x040ff000000418ff */
[C---:B------:R-:W-:Y:S01]  /*6bb0*/  HMMA.16816.F32.BF16 R16, R136.reuse, R142, RZ ;  /* 0x0000008e8810723c */ /* 0x040fe200000418ff */
[----:B------:R-:W2:Y:S07]  /*6bc0*/  LDSM.16.M88.4 R140, [R247+0x8900] ;  /* 0x00890000f78c783b */ /* 0x000eae0000000200 */
[C---:B------:R-:W-:Y:S08]  /*6bd0*/  HMMA.16816.F32.BF16 R20, R136.reuse, R144, RZ ;  /* 0x000000908814723c */ /* 0x040ff000000418ff */
[C---:B------:R-:W-:Y:S01]  /*6be0*/  HMMA.16816.F32.BF16 R24, R136.reuse, R146, RZ ;  /* 0x000000928818723c */ /* 0x040fe200000418ff */
[----:B------:R-:W3:Y:S07]  /*6bf0*/  LDSM.16.M88.4 R144, [R247+0x9100] ;  /* 0x00910000f790783b */ /* 0x000eee0000000200 */
[C---:B------:R-:W-:Y:S08]  /*6c00*/  HMMA.16816.F32.BF16 R28, R136.reuse, R148, RZ ;  /* 0x00000094881c723c */ /* 0x040ff000000418ff */
[C---:B------:R-:W-:Y:S01]  /*6c10*/  HMMA.16816.F32.BF16 R32, R136.reuse, R150, RZ ;  /* 0x000000968820723c */ /* 0x040fe200000418ff */
[----:B------:R-:W4:Y:S07]  /*6c20*/  LDSM.16.M88.4 R148, [R247+0x9900] ;  /* 0x00990000f794783b */ /* 0x000f2e0000000200 */
[C---:B------:R-:W-:Y:S08]  /*6c30*/  HMMA.16816.F32.BF16 R36, R136.reuse, R152, RZ ;  /* 0x000000988824723c */ /* 0x040ff000000418ff */
[C---:B------:R-:W-:Y:S01]  /*6c40*/  HMMA.16816.F32.BF16 R40, R136.reuse, R154, RZ ;  /* 0x0000009a8828723c */ /* 0x040fe200000418ff */
[----:B------:R-:W5:Y:S07]  /*6c50*/  LDSM.16.M88.4 R152, [R247+0xa100] ;  /* 0x00a10000f798783b */ /* 0x000f6e0000000200 */
[C---:B------:R-:W-:Y:S08]  /*6c60*/  HMMA.16816.F32.BF16 R44, R136.reuse, R156, RZ ;  /* 0x0000009c882c723c */ /* 0x040ff000000418ff */
[C---:B------:R-:W-:Y:S01]  /*6c70*/  HMMA.16816.F32.BF16 R48, R136.reuse, R158, RZ ;  /* 0x0000009e8830723c */ /* 0x040fe200000418ff */
[----:B------:R-:W1:Y:S07]  /*6c80*/  LDSM.16.M88.4 R156, [R247+0xa900] ;  /* 0x00a90000f79c783b */ /* 0x000e6e0000000200 */
[C---:B------:R-:W-:Y:S08]  /*6c90*/  HMMA.16816.F32.BF16 R52, R136.reuse, R160, RZ ;  /* 0x000000a08834723c */ /* 0x040ff000000418ff */
[C---:B------:R-:W-:Y:S01]  /*6ca0*/  HMMA.16816.F32.BF16 R56, R136.reuse, R162, RZ ;  /* 0x000000a28838723c */ /* 0x040fe200000418ff */
[----:B------:R-:W1:Y:S07]  /*6cb0*/  LDSM.16.M88.4 R160, [R247+0xb100] ;  /* 0x00b10000f7a0783b */ /* 0x000e6e0000000200 */
        /* <DEDUP_REMOVED lines=22> */
[C---:B------:R-:W-:Y:S01]  /*6e20*/  HMMA.16816.F32.BF16 R8, R204.reuse, R134, R8 ;  /* 0x00000086cc08723c */ /* 0x040fe20000041808 */
[----:B------:R-:W1:Y:S07]  /*6e30*/  LDSM.16.M88.4 R132, [R236] ;  /* 0x00000000ec84783b */ /* 0x000e6e0000000200 */
        /* <DEDUP_REMOVED lines=41> */
[----:B------:R-:W1:Y:S07]  /*70d0*/  LDSM.16.M88.4 R160, [R235] ;  /* 0x00000000eba0783b */ /* 0x000e6e0000000200 */
[C---:B------:R-:W-:Y:S08]  /*70e0*/  HMMA.16816.F32.BF16 R60, R208.reuse, R164, R60 ;  /* 0x000000a4d03c723c */ /* 0x040ff0000004183c */
[----:B------:R-:W-:Y:S01]  /*70f0*/  HMMA.16816.F32.BF16 R64, R208, R166, R64 ;  /* 0x000000a6d040723c */ /* 0x000fe20000041840 */
[----:B------:R-:W2:Y:S07]  /*7100*/  LDSM.16.M88.4 R164, [R234] ;  /* 0x00000000eaa4783b */ /* 0x000eae0000000200 */
        /* <DEDUP_REMOVED lines=8> */
[----:B------:R-:W1:Y:S07]  /*7190*/  LDSM.16.M88.4 R132, [R231] ;  /* 0x00000000e784783b */ /* 0x000e6e0000000200 */
[C---:B--2---:R-:W-:Y:S08]  /*71a0*/  HMMA.16816.F32.BF16 R28, R212.reuse, R140, R28 ;  /* 0x0000008cd41c723c */ /* 0x044ff0000004181c */
[C---:B------:R-:W-:Y:S01]  /*71b0*/  HMMA.16816.F32.BF16 R32, R212.reuse, R142, R32 ;  /* 0x0000008ed420723c */ /* 0x040fe20000041820 */
[----:B------:R-:W2:Y:S07]  /*71c0*/  LDSM.16.M88.4 R140, [R230] ;  /* 0x00000000e68c783b */ /* 0x000eae0000000200 */
[C---:B---3--:R-:W-:Y:S08]  /*71d0*/  HMMA.16816.F32.BF16 R36, R212.reuse, R144, R36 ;  /* 0x00000090d424723c */ /* 0x048ff00000041824 */
[C---:B------:R-:W-:Y:S01]  /*71e0*/  HMMA.16816.F32.BF16 R40, R212.reuse, R146, R40 ;  /* 0x00000092d428723c */ /* 0x040fe20000041828 */
[----:B------:R-:W3:Y:S07]  /*71f0*/  LDSM.16.M88.4 R144, [R229] ;  /* 0x00000000e590783b */ /* 0x000eee0000000200 */
[C---:B----4-:R-:W-:Y:S08]  /*7200*/  HMMA.16816.F32.BF16 R44, R212.reuse, R148, R44 ;  /* 0x00000094d42c723c */ /* 0x050ff0000004182c */
[C---:B------:R-:W-:Y:S01]  /*7210*/  HMMA.16816.F32.BF16 R48, R212.reuse, R150, R48 ;  /* 0x00000096d430723c */ /* 0x040fe20000041830 */
[----:B------:R-:W4:Y:S07]  /*7220*/  LDSM.16.M88.4 R148, [R228] ;  /* 0x00000000e494783b */ /* 0x000f2e0000000200 */
[C---:B-----5:R-:W-:Y:S08]  /*7230*/  HMMA.16816.F32.BF16 R52, R212.reuse, R152, R52 ;  /* 0x00000098d434723c */ /* 0x060ff00000041834 */
[C---:B------:R-:W-:Y:S01]  /*7240*/  HMMA.16816.F32.BF16 R56, R212.reuse, R154, R56 ;  /* 0x0000009ad438723c */ /* 0x040fe20000041838 */
[----:B------:R-:W-:Y:S07]  /*7250*/  LDSM.16.M88.4 R152, [R247+0xd100] ;  /* 0x00d10000f798783b */ /* 0x000fee0000000200 */
        /* <DEDUP_REMOVED lines=25> */
[----:B------:R-:W-:Y:S08]  /*73f0*/  HMMA.16816.F32.BF16 R64, R216, R150, R64 ;  /* 0x00000096d840723c */ /* 0x000ff00000041840 */
[C---:B-1----:R-:W-:Y:S08]  /*7400*/  HMMA.16816.F32.BF16 R4, R220.reuse, R132, R4 ;  /* 0x00000084dc04723c */ /* 0x042ff00000041804 */
[C---:B------:R-:W-:Y:S01]  /*7410*/  HMMA.16816.F32.BF16 R8, R220.reuse, R134, R8 ;  /* 0x00000086dc08723c */ /* 0x040fe20000041808 */
[----:B------:R-:W1:Y:S07]  /*7420*/  LDSM.16.M88.4 R132, [R236+0x4800] ;  /* 0x00480000ec84783b */ /* 0x000e6e0000000200 */
[C---:B--2---:R-:W-:Y:S08]  /*7430*/  HMMA.16816.F32.BF16 R12, R220.reuse, R140, R12 ;  /* 0x0000008cdc0c723c */ /* 0x044ff0000004180c */
[C---:B------:R-:W-:Y:S01]  /*7440*/  HMMA.16816.F32.BF16 R16, R220.reuse, R142, R16 ;  /* 0x0000008edc10723c */ /* 0x040fe20000041810 */
[----:B------:R-:W2:Y:S07]  /*7450*/  LDSM.16.M88.4 R140, [R236+0x5000] ;  /* 0x00500000ec8c783b */ /* 0x000eae0000000200 */
        /* <DEDUP_REMOVED lines=12> */
[C---:B---3--:R-:W-:Y:S08]  /*7520*/  HMMA.16816.F32.BF16 R4, R224.reuse, R144, R4 ;  /* 0x00000090e004723c */ /* 0x048ff00000041804 */
[C---:B------:R-:W-:Y:S08]  /*7530*/  HMMA.16816.F32.BF16 R8, R224.reuse, R146, R8 ;  /* 0x00000092e008723c */ /* 0x040ff00000041808 */
[C---:B-1----:R-:W-:Y:S08]  /*7540*/  HMMA.16816.F32.BF16 R12, R224.reuse, R132, R12 ;  /* 0x00000084e00c723c */ /* 0x042ff0000004180c */
[C---:B------:R-:W-:Y:S01]  /*7550*/  HMMA.16816.F32.BF16 R16, R224.reuse, R134, R16 ;  /* 0x00000086e010723c */ /* 0x040fe20000041810 */
[----:B------:R-:W1:Y:S03]  /*7560*/  LDSM.16.M88.4 R132, [R236+0x5800] ;  /* 0x00580000ec84783b */ /* 0x000e660000000200 */
[----:B------:R-:W-:Y:S02]  /*7570*/  FMUL.FTZ R175, R7, c[0x0][0x320] ;  /* 0x0000c80007af7a20 */ /* 0x000fe40000410000 */
[----:B------:R-:W-:Y:S02]  /*7580*/  FMUL.FTZ R172, R4, c[0x0][0x320] ;  /* 0x0000c80004ac7a20 */ /* 0x000fe40000410000 */
[C---:B--2---:R-:W-:Y:S02]  /*7590*/  HMMA.16816.F32.BF16 R20, R224.reuse, R140, R20 ;  /* 0x0000008ce014723c */ /* 0x044fe40000041814 */
        /* <DEDUP_REMOVED lines=23> */
[----:B------:R-:W5:Y:S02]  /*7710*/  LDSM.16.M88.4 R132, [R236+0x6800] ;  /* 0x00680000ec84783b */ /* 0x000f640000000200 */
[----:B------:R-:W-:Y:S02]  /*7720*/  FMUL.FTZ R189, R20, c[0x0][0x320] ;  /* 0x0000c80014bd7a20 */ /* 0x000fe40000410000 */
[----:B------:R-:W-:Y:S02]  /*7730*/  FMUL.FTZ R186, R21, c[0x0][0x320] ;  /* 0x0000c80015ba7a20 */ /* 0x000fe40000410000 */
[C---:B---3--:R-:W-:Y:S03]  /*7740*/  HMMA.16816.F32.BF16 R36, R224.reuse, R140, R36 ;  /* 0x0000008ce024723c */ /* 0x048fe60000041824 */
[----:B------:R-:W3:Y:S01]  /*7750*/  MUFU.TANH R176, R176 ;  /* 0x000000b000b07308 */ /* 0x000ee20000002400 */
[----:B------:R-:W-:Y:S02]  /*7760*/  FMUL.FTZ R202, R22, c[0x0][0x320] ;  /* 0x0000c80016ca7a20 */ /* 0x000fe40000410000 */
[----:B------:R-:W-:Y:S02]  /*7770*/  FMUL.FTZ R191, R23, c[0x0][0x320] ;  /* 0x0000c80017bf7a20 */ /* 0x000fe40000410000 */
[C---:B------:R-:W-:Y:S01]  /*7780*/  HMMA.16816.F32.BF16 R40, R224.reuse, R142, R40 ;  /* 0x0000008ee028723c */ /* 0x040fe20000041828 */
[----:B------:R-:W1:Y:S03]  /*7790*/  LDSM.16.M88.4 R140, [R236+0x7000] ;  /* 0x00700000ec8c783b */ /* 0x000e660000000200 */
        /* <DEDUP_REMOVED lines=12> */
[----:B------:R-:W2:Y:S01]  /*7860*/  MUFU.TANH R179, R179 ;  /* 0x000000b300b37308 */ /* 0x000ea20000002400 */
[C---:B-----5:R-:W-:Y:S03]  /*7870*/  HMMA.16816.F32.BF16 R44, R224.reuse, R132, R44 ;  /* 0x00000084e02c723c */ /* 0x060fe6000004182c */
[----:B------:R-:W-:Y:S02]  /*7880*/  FMUL.FTZ R196, R33, c[0x0][0x320] ;  /* 0x0000c80021c47a20 */ /* 0x000fe40000410000 */
[----:B------:R-:W-:Y:S02]  /*7890*/  FMUL.FTZ R203, R35, c[0x0][0x320] ;  /* 0x0000c80023cb7a20 */ /* 0x000fe40000410000 */
[----:B------:R-:W-:Y:S01]  /*78a0*/  FMUL.FTZ R5, R36, c[0x0][0x320] ;  /* 0x0000c80024057a20 */ /* 0x000fe20000410000 */
[C---:B------:R-:W-:Y:S01]  /*78b0*/  HMMA.16816.F32.BF16 R48, R224.reuse, R134, R48 ;  /* 0x00000086e030723c */ /* 0x040fe20000041830 */
[----:B------:R-:W2:Y:S01]  /*78c0*/  MUFU.TANH R181, R181 ;  /* 0x000000b500b57308 */ /* 0x000ea20000002400 */
[----:B------:R-:W5:Y:S01]  /*78d0*/  LDSM.16.M88.4 R132, [R236+0x7800] ;  /* 0x00780000ec84783b */ /* 0x000f620000000200 */
[----:B------:R-:W-:Y:S04]  /*78e0*/  DEPBAR.LE SB0, 0x0 ;  /* 0x000080000000791a */ /* 0x000fe80000000000 */
[----:B------:R-:W-:Y:S01]  /*78f0*/  FMUL.FTZ R198, R37, c[0x0][0x320] ;  /* 0x0000c80025c67a20 */ /* 0x000fe20000410000 */
[C---:B-1----:R-:W-:Y:S03]  /*7900*/  HMMA.16816.F32.BF16 R52, R224.reuse, R140, R52 ;  /* 0x0000008ce034723c */ /* 0x042fe60000041834 */
[----:B------:R-:W1:Y:S01]  /*7910*/  MUFU.TANH R178, R178 ;  /* 0x000000b200b27308 */ /* 0x000e620000002400 */
        /* <DEDUP_REMOVED lines=17> */
[C---:B-----5:R-:W-:Y:S03]  /*7a30*/  HMMA.16816.F32.BF16 R60, R224.reuse, R132, R60 ;  /* 0x00000084e03c723c */ /* 0x060fe6000004183c */
[----:B------:R-:W-:Y:S02]  /*7a40*/  FMUL.FTZ R27, R50, c[0x0][0x320] ;  /* 0x0000c800321b7a20 */ /* 0x000fe40000410000 */
[----:B------:R-:W-:Y:S02]  /*7a50*/  FMUL.FTZ R26, R51, c[0x0][0x320] ;  /* 0x0000c800331a7a20 */ /* 0x000fe40000410000 */
[----:B------:R-:W-:Y:S01]  /*7a60*/  FMUL.FTZ R17, R52, c[0x0][0x320] ;  /* 0x0000c80034117a20 */ /* 0x000fe20000410000 */
[----:B------:R-:W-:Y:S01]  /*7a70*/  HMMA.16816.F32.BF16 R64, R224, R134, R64 ;  /* 0x00000086e040723c */ /* 0x000fe20000041840 */
[----:B------:R-:W1:Y:S03]  /*7a80*/  MUFU.TANH R182, R182 ;  /* 0x000000b600b67308 */ /* 0x000e660000002400 */
[----:B------:R-:W-:Y:S02]  /*7a90*/  FMUL.FTZ R34, R54, c[0x0][0x320] ;  /* 0x0000c80036227a20 */ /* 0x000fe40000410000 */
        /* <DEDUP_REMOVED lines=16> */
[----:B------:R-:W-:Y:S07]  /*7ba0*/  FMUL.FTZ R67, R67, c[0x0][0x320] ;  /* 0x0000c80043437a20 */ /* 0x000fee0000410000 */
        /* <DEDUP_REMOVED lines=43> */
[----:B------:R-:W1:Y:S10]  /*7e60*/  MUFU.TANH R30, R30 ;  /* 0x0000001e001e7308 */ /* 0x000e740000002400 */
[----:B------:R1:W1:Y:S10]  /*7e70*/  MUFU.TANH R151, R66 ;  /* 0x0000004200977308 */ /* 0x0002740000002400 */
[----:B------:R1:W1:Y:S01]  /*7e80*/  MUFU.TANH R133, R67 ;  /* 0x0000004300857308 */ /* 0x0002620000002400 */
[----:B------:R-:W-:-:S05]  /*7e90*/  @!P0 BRA `(.L_x_559) ;  /* 0x0000046000008947 */ /* 0x000fca0003800000 */
[----:B--234-:R-:W2:Y:S01]  /*7ea0*/  LDL R152, [R1+0x4] ;  /* 0x0000040001987983 */ /* 0x01cea20000100800 */
[----:B------:R-:W-:Y:S01]  /*7eb0*/  ULEA UR7, UR10, UR11, 0x7 ;  /* 0x0000000b0a077291 */ /* 0x000fe2000f8e383f */
[----:B------:R-:W-:Y:S02]  /*7ec0*/  IMAD.MOV.U32 R251, RZ, RZ, RZ ;  /* 0x000000fffffb7224 */ /* 0x000fe400078e00ff */
[----:B------:R-:W3:Y:S03]  /*7ed0*/  LDL R148, [R1+0x44] ;  /* 0x0000440001947983 */ /* 0x000ee60000100800 */
[----:B------:R-:W-:Y:S01]  /*7ee0*/  IMAD.U32 R252, RZ, RZ, UR7 ;  /* 0x00000007fffc7e24 */ /* 0x000fe2000f8e00ff */
[----:B------:R-:W4:Y:S04]  /*7ef0*/  LDL R153, [R1+0x4c] ;  /* 0x00004c0001997983 */ /* 0x000f280000100800 */
[----:B------:R-:W5:Y:S04]  /*7f00*/  LDL R150, [R1+0x50] ;  /* 0x0000500001967983 */ /* 0x000f680000100800 */
[----:B------:R-:W4:Y:S04]  /*7f10*/  LDL R149, [R1+0x48] ;  /* 0x0000480001957983 */ /* 0x000f280000100800 */
[----:B------:R-:W4:Y:S01]  /*7f20*/  LDL R48, [R1] ;  /* 0x0000000001307983 */ /* 0x000f220000100800 */
[----:B--2---:R-:W-:Y:S01]  /*7f30*/  IADD3 R252, R252, -0x80, R152 ;  /* 0xffffff80fcfc7810 */ /* 0x004fe20007ffe098 */
[----:B---3--:R-:W-:Y:S01]  /*7f40*/  IMAD.MOV.U32 R152, RZ, RZ, R148 ;  /* 0x000000ffff987224 */ /* 0x008fe200078e0094 */
[----:B------:R-:W-:Y:S03]  /*7f50*/  SEL R148, RZ, 0x10, P4 ;  /* 0x00000010ff947807 */ /* 0x000fe60002000000 */
        /* <DEDUP_REMOVED lines=23> */
[----:B------:R-:W4:Y:S01]  /*80d0*/  SHFL.IDX PT, R36, R35, RZ, 0x181f ;  /* 0x00181fff23247589 */ /* 0x000f2200000e0000 */
[----:B------:R-:W-:Y:S03]  /*80e0*/  IADD3 R4, -R148, 0x10, RZ ;  /* 0x0000001094047810 */ /* 0x000fe60007ffe1ff */
[----:B------:R-:W5:Y:S01]  /*80f0*/  SHFL.IDX PT, R28, R31, RZ, 0x181f ;  /* 0x00181fff1f1c7589 */ /* 0x000f6200000e0000 */
[----:B------:R-:W-:Y:S03]  /*8100*/  LOP3.LUT R4, R4, 0xf, RZ, 0xc0, !PT ;  /* 0x0000000f04047812 */ /* 0x000fe600078ec0ff */
[----:B------:R-:W2:Y:S04]  /*8110*/  SHFL.IDX PT, R20, R35, 0x1, 0x181f ;  /* 0x00381f0023147f89 */ /* 0x000ea800000e0000 */
[----:B------:R-:W3:Y:S04]  /*8120*/  SHFL.IDX PT, R24, R31, 0x1, 0x181f ;  /* 0x00381f001f187f89 */ /* 0x000ee800000e0000 */
[----:B------:R-:W1:Y:S04]  /*8130*/  SHFL.IDX PT, R12, R35, 0x2, 0x181f ;  /* 0x00581f00230c7f89 */ /* 0x000e6800000e0000 */
[----:B------:R-:W1:Y:S04]  /*8140*/  SHFL.IDX PT, R16, R31, 0x2, 0x181f ;  /* 0x00581f001f107f89 */ /* 0x000e6800000e0000 */
[----:B------:R-:W1:Y:S01]  /*8150*/  SHFL.IDX PT, R29, R35, 0x3, 0x181f ;  /* 0x00781f00231d7f89 */ /* 0x000e6200000e0000 */
[CC--:B----4-:R-:W-:Y:S02]  /*8160*/  IADD3 R38, P1, R36.reuse, R153.reuse, RZ ;  /* 0x0000009924267210 */ /* 0x0d0fe40007f3e0ff */
[-C--:B------:R-:W-:Y:S01]  /*8170*/  IADD3 R36, P0, R36, R152.reuse, RZ ;  /* 0x0000009824247210 */ /* 0x080fe20007f1e0ff */
[----:B------:R-:W4:Y:S02]  /*8180*/  SHFL.IDX PT, R8, R31, 0x3, 0x181f ;  /* 0x00781f001f087f89 */ /* 0x000f2400000e0000 */
[--C-:B-----5:R-:W-:Y:S01]  /*8190*/  IMAD.X R39, R28, 0x1, R150.reuse, P1 ;  /* 0x000000011c277824 */ /* 0x120fe200008e0696 */
[-C--:B--2---:R-:W-:Y:S01]  /*81a0*/  IADD3 R32, P6, R20, R153.reuse, RZ ;  /* 0x0000009914207210 */ /* 0x084fe20007fde0ff */
[--C-:B------:R-:W-:Y:S01]  /*81b0*/  IMAD.X R37, R28, 0x1, R149.reuse, P0 ;  /* 0x000000011c257824 */ /* 0x100fe200000e0695 */
[-C--:B------:R-:W-:Y:S02]  /*81c0*/  IADD3 R40, P1, R20, R152.reuse, RZ ;  /* 0x0000009814287210 */ /* 0x080fe40007f3e0ff */
[----:B------:R2:W-:Y:S01]  /*81d0*/  LDGSTS.E.BYPASS.LTC128B.128 [R48+0x8100], [R38.64], !P5 ;  /* 0x0810000026307fae */ /* 0x0005e2000e901d4e */
[--C-:B---3--:R-:W-:Y:S03]  /*81e0*/  IMAD.X R33, R24, 0x1, R150.reuse, P6 ;  /* 0x0000000118217824 */ /* 0x108fe600030e0696 */
[----:B------:R2:W-:Y:S01]  /*81f0*/  LDGSTS.E.BYPASS.LTC128B.128 [R48+0xc100], [R36.64], !P4 ;  /* 0x0c10000024307fae */ /* 0x0005e2000e101d4e */
[----:B-1----:R-:W-:Y:S01]  /*8200*/  IADD3 R44, P6, R12, R152, RZ ;  /* 0x000000980c2c7210 */ /* 0x002fe20007fde0ff */
[--C-:B------:R-:W-:Y:S01]  /*8210*/  IMAD.X R41, R24, 0x1, R149.reuse, P1 ;  /* 0x0000000118297824 */ /* 0x100fe200008e0695 */
[-C--:B------:R-:W-:Y:S01]  /*8220*/  IADD3 R42, P0, R12, R153.reuse, RZ ;  /* 0x000000990c2a7210 */ /* 0x080fe20007f1e0ff */
[----:B------:R2:W-:Y:S02]  /*8230*/  LDGSTS.E.BYPASS.LTC128B.128 [R48+0x9100], [R32.64], !P5 ;  /* 0x0910000020307fae */ /* 0x0005e4000e901d4e */
[C-C-:B------:R-:W-:Y:S02]  /*8240*/  IMAD.X R45, R16.reuse, 0x1, R149.reuse, P6 ;  /* 0x00000001102d7824 */ /* 0x140fe400030e0695 */
[----:B------:R2:W-:Y:S01]  /*8250*/  LDGSTS.E.BYPASS.LTC128B.128 [R48+0xd100], [R40.64], !P4 ;  /* 0x0d10000028307fae */ /* 0x0005e2000e101d4e */
[----:B------:R-:W-:Y:S01]  /*8260*/  IADD3 R46, P6, R29, R153, RZ ;  /* 0x000000991d2e7210 */ /* 0x000fe20007fde0ff */
[----:B------:R-:W-:Y:S01]  /*8270*/  IMAD.X R43, R16, 0x1, R150, P0 ;  /* 0x00000001102b7824 */ /* 0x000fe200000e0696 */
[----:B------:R-:W-:Y:S03]  /*8280*/  IADD3 R28, P1, P0, R4, R29, R152 ;  /* 0x0000001d041c7210 */ /* 0x000fe6000783e098 */
[----:B----4-:R-:W-:Y:S01]  /*8290*/  IMAD.X R47, R8, 0x1, R150, P6 ;  /* 0x00000001082f7824 */ /* 0x010fe200030e0696 */
[----:B------:R2:W-:Y:S01]  /*82a0*/  LDGSTS.E.BYPASS.LTC128B.128 [R48+0xa100], [R42.64], !P5 ;  /* 0x0a1000002a307fae */ /* 0x0005e2000e901d4e */
[----:B------:R-:W-:Y:S02]  /*82b0*/  ISETP.NE.U32.AND P6, PT, R148, RZ, PT ;  /* 0x000000ff9400720c */ /* 0x000fe40003fc5070 */
[----:B------:R-:W-:Y:S01]  /*82c0*/  IADD3.X R29, RZ, R8, R149, P1, P0 ;  /* 0x00000008ff1d7210 */ /* 0x000fe20000fe0495 */
[----:B------:R2:W-:Y:S04]  /*82d0*/  LDGSTS.E.BYPASS.LTC128B.128 [R48+0xe100], [R44.64], !P4 ;  /* 0x0e1000002c307fae */ /* 0x0005e8000e101d4e */
[----:B------:R2:W-:Y:S06]  /*82e0*/  LDGSTS.E.BYPASS.LTC128B.128 [R48+0xb100], [R46.64], !P5 ;  /* 0x0b1000002e307fae */ /* 0x0005ec000e901d4e */
[----:B------:R2:W-:Y:S02]  /*82f0*/  LDGSTS.E.BYPASS.LTC128B.128.ZFILL [R48+0xf100], [R28.64], P6 ;  /* 0x0f1000001c307fae */ /* 0x0005e4000b141d4e */
.L_x_559:
[----:B--234-:R-:W2:Y:S01]  /*8300*/  LDL R4, [R1+0x40] ;  /* 0x0000400001047983 */ /* 0x01cea20000100800 */
[----:B------:R-:W-:Y:S01]  /*8310*/  PLOP3.LUT P0, PT, PT, PT, UP1, 0x80, 0x0 ;  /* 0x000000000000781c */ /* 0x000fe20003f0f018 */
[----:B------:R-:W-:Y:S02]  /*8320*/  UIMAD UR7, UR10, UR4, 0x1 ;  /* 0x000000010a0774a4 */ /* 0x000fe4000f8e0204 */
[----:B------:R3:W2:Y:S01]  /*8330*/  LDL R8, [R1+0x34] ;  /* 0x0000340001087983 */ /* 0x0006a20000100800 */
[----:B------:R-:W-:Y:S02]  /*8340*/  UISETP.GT.AND UP0, UPT, UR10, UR5, UPT ;  /* 0x000000050a00728c */ /* 0x000fe4000bf04270 */
[----:B------:R-:W-:Y:S01]  /*8350*/  UIADD3 UR10, UR10, -0x1, URZ ;  /* 0xffffffff0a0a7890 */ /* 0x000fe2000fffe03f */
[----:B------:R-:W4:Y:S04]  /*8360*/  LDL R12, [R1+0x38] ;  /* 0x00003800010c7983 */ /* 0x000f280000100800 */
[----:B------:R-:W-:Y:S08]  /*8370*/  LDSM.16.MT88.4 R44, [R248+0x4100] ;  /* 0x00410000f82c783b */ /* 0x000ff00000004200 */
[----:B-1----:R-:W-:Y:S08]  /*8380*/  LDSM.16.MT88.4 R52, [R246+0x4100] ;  /* 0x00410000f634783b */ /* 0x002ff00000004200 */
[----:B------:R-:W-:Y:S08]  /*8390*/  LDSM.16.MT88.4 R60, [R245+0x4100] ;  /* 0x00410000f53c783b */ /* 0x000ff00000004200 */
[----:B------:R-:W0:Y:S01]  /*83a0*/  LDGDEPBAR ;  /* 0x00000000000079af */ /* 0x000e220000000000 */
[----:B--2---:R-:W-:Y:S02]  /*83b0*/  @P0 IMAD.MOV.U32 R8, RZ, RZ, R4 ;  /* 0x000000ffff080224 */ /* 0x004fe400078e0004 */
[----:B------:R-:W-:Y:S05]  /*83c0*/  IMAD.U32 R4, RZ, RZ, UR8 ;  /* 0x00000008ff047e24 */ /* 0x000fea000f8e00ff */
[----:B------:R-:W1:Y:S01]  /*83d0*/  SHFL.IDX PT, R31, R8, 0x1, 0x1c1f ;  /* 0x003c1f00081f7f89 */ /* 0x000e6200000e0000 */
[----:B----4-:R-:W-:Y:S04]  /*83e0*/  IADD3 R4, R4, UR7, -R12 ;  /* 0x0000000704047c10 */ /* 0x010fe8000fffe80c */
[----:B------:R-:W-:Y:S03]  /*83f0*/  IADD3 R20, R4, -UR12, RZ ;  /* 0x8000000c04147c10 */ /* 0x000fe6000fffe0ff */
[----:B------:R-:W2:Y:S02]  /*8400*/  SHFL.IDX PT, R29, R8, RZ, 0x1c1f ;  /* 0x001c1fff081d7589 */ /* 0x000ea400000e0000 */
[----:B-1----:R-:W-:Y:S05]  /*8410*/  IMAD.IADD R24, R20, 0x1, R31 ;  /* 0x0000000114187824 */ /* 0x002fea00078e021f */
[C---:B------:R-:W-:Y:S02]  /*8420*/  ISETP.GT.AND P0, PT, R24.reuse, 0x8, PT ;  /* 0x000000081800780c */ /* 0x040fe40003f04270 */
[----:B------:R-:W-:Y:S01]  /*8430*/  ISETP.GT.AND P1, PT, R24, 0x1, PT ;  /* 0x000000011800780c */ /* 0x000fe20003f24270 */
[----:B--2---:R-:W-:Y:S01]  /*8440*/  IMAD.IADD R20, R20, 0x1, R29 ;  /* 0x0000000114147824 */ /* 0x004fe200078e021d */
[----:B------:R-:W-:Y:S02]  /*8450*/  FSEL R31, R177, -INF , P0 ;  /* 0xff800000b11f7808 */ /* 0x000fe40000000000 */
[C---:B------:R-:W-:Y:S02]  /*8460*/  ISETP.GT.AND P0, PT, R24.reuse, 0x11, PT ;  /* 0x000000111800780c */ /* 0x040fe40003f04270 */
[----:B------:R-:W-:Y:S02]  /*8470*/  FSEL R33, R175, -INF , P1 ;  /* 0xff800000af217808 */ /* 0x000fe40000800000 */
[----:B------:R-:W-:Y:S02]  /*8480*/  ISETP.GT.AND P1, PT, R24, 0x10, PT ;  /* 0x000000101800780c */ /* 0x000fe40003f24270 */
[----:B------:R-:W-:Y:S02]  /*8490*/  FSEL R49, R183, -INF , P0 ;  /* 0xff800000b7317808 */ /* 0x000fe40000000000 */
[----:B------:R-:W-:Y:S02]  /*84a0*/  ISETP.GT.AND P0, PT, R20, 0x1, PT ;  /* 0x000000011400780c */ /* 0x000fe40003f04270 */
[----:B------:R-:W-:Y:S02]  /*84b0*/  ISETP.GT.AND P6, PT, R24, RZ, PT ;  /* 0x000000ff1800720c */ /* 0x000fe40003fc4270 */
        /* <DEDUP_REMOVED lines=11> */
[----:B------:R-:W-:Y:S02]  /*8570*/  ISETP.GT.AND P6, PT, R20, RZ, PT ;  /* 0x000000ff1400720c */ /* 0x000fe40003fc4270 */
        /* <DEDUP_REMOVED lines=11> */
[----:B------:R-:W-:Y:S02]  /*8630*/  FSEL R65, R185, -INF , P6 ;  /* 0xff800000b9417808 */ /* 0x000fe40003000000 */
[----:B------:R-:W-:Y:S02]  /*8640*/  ISETP.GT.AND P6, PT, R20, 0x9, PT ;  /* 0x000000091400780c */ /* 0x000fe40003fc4270 */
        /* <DEDUP_REMOVED lines=8> */
[----:B------:R-:W-:Y:S02]  /*86d0*/  FMNMX.FTZ R0, R35, R2, !PT ;  /* 0x0000000223007209 */ /* 0x000fe40007810000 */
[----:B------:R-:W-:Y:S02]  /*86e0*/  FMNMX.FTZ R7, R4, R3, !PT ;  /* 0x0000000304077209 */ /* 0x000fe40007810000 */
[----:B------:R-:W-:Y:S02]  /*86f0*/  FSEL R28, R189, -INF , P1 ;  /* 0xff800000bd1c7808 */ /* 0x000fe40000800000 */
[C---:B------:R-:W-:Y:S02]  /*8700*/  ISETP.GT.AND P0, PT, R20.reuse, 0x28, PT ;  /* 0x000000281400780c */ /* 0x040fe40003f04270 */
[----:B------:R-:W-:Y:S02]  /*8710*/  FSEL R181, R197, -INF , P6 ;  /* 0xff800000c5b57808 */ /* 0x000fe40003000000 */
[----:B------:R-:W-:Y:S02]  /*8720*/  ISETP.GT.AND P6, PT, R20, 0x18, PT ;  /* 0x000000181400780c */ /* 0x000fe40003fc4270 */
[----:B------:R-:W-:Y:S02]  /*8730*/  ISETP.GT.AND P1, PT, R24, 0x39, PT ;  /* 0x000000391800780c */ /* 0x000fe40003f24270 */
[----:B------:R-:W-:Y:S02]  /*8740*/  FMNMX.FTZ R0, R33, R0, !PT ;  /* 0x0000000021007209 */ /* 0x000fe40007810000 */
[----:B------:R-:W-:Y:S02]  /*8750*/  FMNMX.FTZ R7, R8, R7, !PT ;  /* 0x0000000708077209 */ /* 0x000fe40007810000 */
[----:B------:R-:W-:Y:S02]  /*8760*/  FMNMX.FTZ R0, R31, R0, !PT ;  /* 0x000000001f007209 */ /* 0x000fe40007810000 */
[----:B------:R-:W-:Y:S02]  /*8770*/  FSEL R48, R180, -INF , P6 ;  /* 0xff800000b4307808 */ /* 0x000fe40003000000 */
[----:B------:R-:W-:Y:S02]  /*8780*/  ISETP.GT.AND P6, PT, R24, 0x31, PT ;  /* 0x000000311800780c */ /* 0x000fe40003fc4270 */
[----:B------:R-:W-:Y:S02]  /*8790*/  FSEL R191, R203, -INF , P1 ;  /* 0xff800000cbbf7808 */ /* 0x000fe40000800000 */
[----:B------:R-:W-:Y:S02]  /*87a0*/  ISETP.GT.AND P1, PT, R20, 0x29, PT ;  /* 0x000000291400780c */ /* 0x000fe40003f24270 */
[----:B------:R-:W-:Y:S02]  /*87b0*/  FMNMX.FTZ R7, R16, R7, !PT ;  /* 0x0000000710077209 */ /* 0x000fe40007810000 */
[----:B------:R-:W-:Y:S02]  /*87c0*/  FSEL R174, R188, -INF , P0 ;  /* 0xff800000bcae7808 */ /* 0x000fe40000000000 */
[----:B------:R-:W-:Y:S02]  /*87d0*/  ISETP.GT.AND P0, PT, R24, 0x41, PT ;  /* 0x000000411800780c */ /* 0x000fe40003f04270 */
[----:B------:R-:W-:Y:S02]  /*87e0*/  FMNMX.FTZ R0, R29, R0, !PT ;  /* 0x000000001d007209 */ /* 0x000fe40007810000 */
[----:B------:R-:W-:Y:S02]  /*87f0*/  FMNMX.FTZ R7, R12, R7, !PT ;  /* 0x000000070c077209 */ /* 0x000fe40007810000 */
        /* <DEDUP_REMOVED lines=12> */
[----:B------:R-:W-:Y:S02]  /*88c0*/  FSEL R180, R192, -INF , P0 ;  /* 0xff800000c0b47808 */ /* 0x000fe40000000000 */
[----:B------:R-:W-:Y:S02]  /*88d0*/  ISETP.GT.AND P0, PT, R24, 0x50, PT ;  /* 0x000000501800780c */ /* 0x000fe40003f04270 */
[----:B------:R-:W-:Y:S02]  /*88e0*/  FSEL R197, R14, -INF , P6 ;  /* 0xff8000000ec57808 */ /* 0x000fe40003000000 */
[----:B------:R-:W-:Y:S02]  /*88f0*/  ISETP.GT.AND P6, PT, R20, 0x30, PT ;  /* 0x000000301400780c */ /* 0x000fe40003fc4270 */
[----:B------:R-:W-:Y:S02]  /*8900*/  FMNMX.FTZ R0, R49, R0, !PT ;  /* 0x0000000031007209 */ /* 0x000fe40007810000 */
[----:B------:R-:W-:Y:S02]  /*8910*/  FSEL R182, R193, -INF , P1 ;  /* 0xff800000c1b67808 */ /* 0x000fe40000800000 */
[----:B------:R-:W-:Y:S02]  /*8920*/  FSEL R193, R22, -INF , P0 ;  /* 0xff80000016c17808 */ /* 0x000fe40000000000 */
[----:B------:R-:W-:Y:S02]  /*8930*/  ISETP.GT.AND P0, PT, R20, 0x40, PT ;  /* 0x000000401400780c */ /* 0x000fe40003f04270 */
[----:B------:R-:W-:Y:S02]  /*8940*/  FMNMX.FTZ R7, R40, R7, !PT ;  /* 0x0000000728077209 */ /* 0x000fe40007810000 */
[----:B------:R-:W-:Y:S02]  /*8950*/  FMNMX.FTZ R0, R57, R0, !PT ;  /* 0x0000000039007209 */ /* 0x000fe40007810000 */
[----:B------:R-:W-:Y:S02]  /*8960*/  FSEL R178, R194, -INF , P6 ;  /* 0xff800000c2b27808 */ /* 0x000fe40003000000 */
[----:B------:R-:W-:Y:S02]  /*8970*/  FSEL R194, R5, -INF , P0 ;  /* 0xff80000005c27808 */ /* 0x000fe40000000000 */
        /* <DEDUP_REMOVED lines=11> */
[----:B------:R-:W-:Y:S02]  /*8a30*/  ISETP.GT.AND P6, PT, R24, 0x49, PT ;  /* 0x000000491800780c */ /* 0x000fe40003fc4270 */
[----:B------:R-:W-:Y:S02]  /*8a40*/  FMNMX.FTZ R0, R185, R0, !PT ;  /* 0x00000000b9007209 */ /* 0x000fe40007810000 */
[----:B------:R-:W-:Y:S02]  /*8a50*/  FMNMX.FTZ R5, R178, R5, !PT ;  /* 0x00000005b2057209 */ /* 0x000fe40007810000 */
[----:B------:R-:W-:Y:S02]  /*8a60*/  FSEL R199, R18, -INF , P6 ;  /* 0xff80000012c77808 */ /* 0x000fe40003000000 */
[----:B------:R-:W-:Y:S02]  /*8a70*/  ISETP.GT.AND P6, PT, R20, 0x39, PT ;  /* 0x000000391400780c */ /* 0x000fe40003fc4270 */
[----:B------:R-:W-:Y:S02]  /*8a80*/  FMNMX.FTZ R0, R187, R0, !PT ;  /* 0x00000000bb007209 */ /* 0x000fe40007810000 */
[----:B------:R-:W-:Y:S02]  /*8a90*/  FMNMX.FTZ R5, R180, R5, !PT ;  /* 0x00000005b4057209 */ /* 0x000fe40007810000 */
[----:B------:R-:W-:Y:S02]  /*8aa0*/  ISETP.GT.AND P1, PT, R24, 0x51, PT ;  /* 0x000000511800780c */ /* 0x000fe40003f24270 */
[----:B------:R-:W-:Y:S02]  /*8ab0*/  FSEL R188, R196, -INF , P6 ;  /* 0xff800000c4bc7808 */ /* 0x000fe40003000000 */
[----:B------:R-:W-:Y:S02]  /*8ac0*/  FMNMX.FTZ R0, R195, R0, !PT ;  /* 0x00000000c3007209 */ /* 0x000fe40007810000 */
[----:B------:R-:W-:Y:S02]  /*8ad0*/  FMNMX.FTZ R5, R182, R5, !PT ;  /* 0x00000005b6057209 */ /* 0x000fe40007810000 */
[----:B------:R-:W-:Y:S02]  /*8ae0*/  FSEL R189, R21, -INF , P1 ;  /* 0xff80000015bd7808 */ /* 0x000fe40000800000 */
[----:B------:R-:W-:Y:S02]  /*8af0*/  ISETP.GT.AND P1, PT, R20, 0x41, PT ;  /* 0x000000411400780c */ /* 0x000fe40003f24270 */
[----:B------:R-:W-:Y:S02]  /*8b00*/  ISETP.GT.AND P6, PT, R24, 0x58, PT ;  /* 0x000000581800780c */ /* 0x000fe40003fc4270 */
[----:B------:R-:W-:Y:S02]  /*8b10*/  FMNMX.FTZ R0, R191, R0, !PT ;  /* 0x00000000bf007209 */ /* 0x000fe40007810000 */
[----:B------:R-:W-:Y:S02]  /*8b20*/  FMNMX.FTZ R5, R188, R5, !PT ;  /* 0x00000005bc057209 */ /* 0x000fe40007810000 */
[----:B------:R-:W-:Y:S02]  /*8b30*/  ISETP.GT.AND P0, PT, R24, 0x59, PT ;  /* 0x000000591800780c */ /* 0x000fe40003f04270 */
[----:B------:R-:W-:Y:S02]  /*8b40*/  FSEL R183, R27, -INF , P6 ;  /* 0xff8000001bb77808 */ /* 0x000fe40003000000 */
[----:B------:R-:W-:Y:S02]  /*8b50*/  ISETP.GT.AND P6, PT, R20, 0x48, PT ;  /* 0x000000481400780c */ /* 0x000fe40003fc4270 */
[----:B------:R-:W-:Y:S02]  /*8b60*/  FSEL R196, R198, -INF , P1 ;  /* 0xff800000c6c47808 */ /* 0x000fe40000800000 */
        /* <DEDUP_REMOVED lines=32> */
[----:B------:R-:W-:Y:S02]  /*8d70*/  FSEL R184, R15, -INF , P1 ;  /* 0xff8000000fb87808 */ /* 0x000fe40000800000 */
[----:B------:R-:W-:Y:S02]  /*8d80*/  FSEL R157, R157, -INF , P6 ;  /* 0xff8000009d9d7808 */ /* 0x000fe40003000000 */
[----:B------:R-:W-:Y:S02]  /*8d90*/  ISETP.GT.AND P6, PT, R20, 0x60, PT ;  /* 0x000000601400780c */ /* 0x000fe40003fc4270 */
[----:B------:R-:W-:Y:S02]  /*8da0*/  FMNMX.FTZ R0, R183, R0, !PT ;  /* 0x00000000b7007209 */ /* 0x000fe40007810000 */
[----:B------:R-:W-:Y:S02]  /*8db0*/  FMNMX.FTZ R7, R186, R5, !PT ;  /* 0x00000005ba077209 */ /* 0x000fe40007810000 */
[C---:B------:R-:W-:Y:S02]  /*8dc0*/  ISETP.GT.AND P0, PT, R24.reuse, 0x71, PT ;  /* 0x000000711800780c */ /* 0x040fe40003f04270 */
[----:B------:R-:W-:Y:S02]  /*8dd0*/  ISETP.GT.AND P1, PT, R24, 0x78, PT ;  /* 0x000000781800780c */ /* 0x000fe40003f24270 */
[----:B------:R-:W-:Y:S02]  /*8de0*/  FSEL R172, R17, -INF , P6 ;  /* 0xff80000011ac7808 */ /* 0x000fe40003000000 */
[----:B------:R-:W-:Y:S02]  /*8df0*/  ISETP.GT.AND P6, PT, R20, 0x61, PT ;  /* 0x000000611400780c */ /* 0x000fe40003fc4270 */
        /* <DEDUP_REMOVED lines=8> */
[----:B------:R-:W-:Y:S02]  /*8e80*/  FMNMX.FTZ R7, R172, R7, !PT ;  /* 0x00000007ac077209 */ /* 0x000fe40007810000 */
[----:B------:R-:W-:Y:S02]  /*8e90*/  FSEL R133, R133, -INF , P0 ;  /* 0xff80000085857808 */ /* 0x000fe40000000000 */
        /* <DEDUP_REMOVED lines=17> */
[----:B------:R-:W-:Y:S01]  /*8fb0*/  FSEL R154, R154, -INF , P1 ;  /* 0xff8000009a9a7808 */ /* 0x000fe20000800000 */
[----:B------:R-:W-:Y:S01]  /*8fc0*/  LDSM.16.MT88.4 R20, [R246+0x100] ;  /* 0x00010000f614783b */ /* 0x000fe20000004200 */
[----:B------:R-:W-:Y:S02]  /*8fd0*/  FMNMX.FTZ R7, R158, R7, !PT ;  /* 0x000000079e077209 */ /* 0x000fe40007810000 */
[----:B------:R-:W-:Y:S02]  /*8fe0*/  FMNMX.FTZ R0, R155, R0, !PT ;  /* 0x000000009b007209 */ /* 0x000fe40007810000 */
[----:B------:R-:W-:Y:S02]  /*8ff0*/  FSEL R152, R30, -INF , P0 ;  /* 0xff8000001e987808 */ /* 0x000fe40000000000 */
[----:B------:R-:W-:Y:S02]  /*9000*/  FMNMX.FTZ R7, R154, R7, !PT ;  /* 0x000000079a077209 */ /* 0x000fe40007810000 */
[----:B------:R-:W-:Y:S02]  /*9010*/  FMNMX.FTZ R0, R151, R0, !PT ;  /* 0x0000000097007209 */ /* 0x000fe40007810000 */
[----:B------:R-:W-:Y:S02]  /*9020*/  FMNMX.FTZ R9, R152, R7, !PT ;  /* 0x0000000798097209 */ /* 0x000fe40007810000 */
[----:B------:R-:W-:Y:S03]  /*9030*/  FMNMX.FTZ R5, R133, R0, !PT ;  /* 0x0000000085057209 */ /* 0x000fe60007810000 */
[----:B------:R-:W1:Y:S08]  /*9040*/  SHFL.BFLY PT, R10, R9, 0x2, 0x1f ;  /* 0x0c401f00090a7f89 */ /* 0x000e7000000e0000 */
[----:B------:R-:W2:Y:S01]  /*9050*/  SHFL.BFLY PT, R0, R5, 0x2, 0x1f ;  /* 0x0c401f0005007f89 */ /* 0x000ea200000e0000 */
[----:B-1----:R-:W-:Y:S07]  /*9060*/  FMNMX.FTZ R6, R10, R9, !PT ;  /* 0x000000090a067209 */ /* 0x002fee0007810000 */
[----:B------:R-:W-:Y:S01]  /*9070*/  SHFL.BFLY PT, R7, R6, 0x1, 0x1f ;  /* 0x0c201f0006077f89 */ /* 0x000fe200000e0000 */
[----:B--2---:R-:W-:Y:S07]  /*9080*/  FMNMX.FTZ R5, R5, R0, !PT ;  /* 0x0000000005057209 */ /* 0x004fee0007810000 */
[----:B------:R-:W1:Y:S02]  /*9090*/  SHFL.BFLY PT, R0, R5, 0x1, 0x1f ;  /* 0x0c201f0005007f89 */ /* 0x000e6400000e0000 */
[----:B-1----:R-:W-:Y:S02]  /*90a0*/  FMNMX.FTZ R132, R0, R5, !PT ;  /* 0x0000000500847209 */ /* 0x002fe40007810000 */
[----:B------:R-:W-:Y:S02]  /*90b0*/  FMNMX.FTZ R0, R6, R7, !PT ;  /* 0x0000000706007209 */ /* 0x000fe40007810000 */
[C---:B------:R-:W-:Y:S01]  /*90c0*/  FSETP.NEU.FTZ.AND P1, PT, R132.reuse, -INF , PT ;  /* 0xff8000008400780b */ /* 0x040fe20003f3d000 */
[----:B------:R-:W-:Y:S01]  /*90d0*/  FMUL.FTZ R150, R132, c[0x0][0x2d0] ;  /* 0x0000b40084967a20 */ /* 0x000fe20000410000 */
[C---:B------:R-:W-:Y:S01]  /*90e0*/  FSETP.NEU.FTZ.AND P0, PT, R0.reuse, -INF , PT ;  /* 0xff8000000000780b */ /* 0x040fe20003f1d000 */
[----:B------:R-:W-:Y:S01]  /*90f0*/  FMUL.FTZ R153, R0, c[0x0][0x2d0] ;  /* 0x0000b40000997a20 */ /* 0x000fe20000410000 */
[----:B------:R-:W-:Y:S02]  /*9100*/  FSEL R5, R132, RZ, P1 ;  /* 0x000000ff84057208 */ /* 0x000fe40000800000 */
[----:B------:R-:W-:Y:S02]  /*9110*/  FSEL R150, R150, RZ, P1 ;  /* 0x000000ff96967208 */ /* 0x000fe40000800000 */
[----:B------:R-:W-:Y:S01]  /*9120*/  FSEL R153, R153, RZ, P0 ;  /* 0x000000ff99997208 */ /* 0x000fe20000000000 */
[----:B------:R-:W-:Y:S02]  /*9130*/  FADD.FTZ R5, -R5, R2 ;  /* 0x0000000205057221 */ /* 0x000fe40000010100 */
[--C-:B------:R-:W-:Y:S02]  /*9140*/  FFMA.FTZ R135, R31, c[0x0][0x2d0], -R150.reuse ;  /* 0x0000b4001f877a23 */ /* 0x100fe40000010896 */
[--C-:B------:R-:W-:Y:S01]  /*9150*/  FFMA.FTZ R148, R4, c[0x0][0x2d0], -R153.reuse ;  /* 0x0000b40004947a23 */ /* 0x100fe20000010899 */
[----:B------:R-:W-:Y:S01]  /*9160*/  FSEL R4, R0, RZ, P0 ;  /* 0x000000ff00047208 */ /* 0x000fe20000000000 */
[----:B------:R-:W-:Y:S01]  /*9170*/  FFMA.FTZ R145, R12, c[0x0][0x2d0], -R153 ;  /* 0x0000b4000c917a23 */ /* 0x000fe20000010899 */
[----:B------:R-:W-:Y:S01]  /*9180*/  PLOP3.LUT P0, PT, PT, PT, UP0, 0x80, 0x0 ;  /* 0x000000000000781c */ /* 0x000fe20003f0f008 */
[----:B------:R-:W1:Y:S01]  /*9190*/  LDSM.16.MT88.4 R12, [R248+0x100] ;  /* 0x00010000f80c783b */ /* 0x000e620000004200 */
[--C-:B------:R-:W-:Y:S01]  /*91a0*/  FFMA.FTZ R134, R29, c[0x0][0x2d0], -R150.reuse ;  /* 0x0000b4001d867a23 */ /* 0x100fe20000010896 */
[----:B------:R-:W-:Y:S01]  /*91b0*/  MUFU.EX2 R135, R135 ;  /* 0x0000008700877308 */ /* 0x000fe20000000800 */
[----:B------:R-:W-:Y:S02]  /*91c0*/  FADD.FTZ R4, -R4, R3 ;  /* 0x0000000304047221 */ /* 0x000fe40000010100 */
[--C-:B------:R-:W-:Y:S02]  /*91d0*/  FFMA.FTZ R149, R35, c[0x0][0x2d0], -R150.reuse ;  /* 0x0000b40023957a23 */ /* 0x100fe40000010896 */
[--C-:B------:R-:W-:Y:S02]  /*91e0*/  FFMA.FTZ R144, R33, c[0x0][0x2d0], -R150.reuse ;  /* 0x0000b40021907a23 */ /* 0x100fe40000010896 */
[--C-:B------:R-:W-:Y:S02]  /*91f0*/  FFMA.FTZ R147, R8, c[0x0][0x2d0], -R153.reuse ;  /* 0x0000b40008937a23 */ /* 0x100fe40000010899 */
[--C-:B------:R-:W-:Y:S01]  /*9200*/  FFMA.FTZ R146, R16, c[0x0][0x2d0], -R153.reuse ;  /* 0x0000b40010927a23 */ /* 0x100fe20000010899 */
[----:B------:R-:W-:Y:S01]  /*9210*/  MUFU.EX2 R149, R149 ;  /* 0x0000009500957308 */ /* 0x000fe20000000800 */
[----:B------:R-:W-:Y:S02]  /*9220*/  FMUL.FTZ R3, R4, c[0x0][0x2d0] ;  /* 0x0000b40004037a20 */ /* 0x000fe40000410000 */
[----:B------:R-:W-:Y:S02]  /*9230*/  FMUL.FTZ R2, R5, c[0x0][0x2d0] ;  /* 0x0000b40005027a20 */ /* 0x000fe40000410000 */
        /* <DEDUP_REMOVED lines=9> */
[----:B------:R-:W4:Y:S01]  /*92d0*/  MUFU.EX2 R2, R2 ;  /* 0x0000000200027308 */ /* 0x000f220000000800 */
[--C-:B------:R-:W-:Y:S02]  /*92e0*/  FFMA.FTZ R191, R191, c[0x0][0x2d0], -R150.reuse ;  /* 0x0000b400bfbf7a23 */ /* 0x100fe40000010896 */
[--C-:B------:R-:W-:Y:S02]  /*92f0*/  FFMA.FTZ R194, R194, c[0x0][0x2d0], -R153.reuse ;  /* 0x0000b400c2c27a23 */ /* 0x100fe40000010899 */
[--C-:B------:R-:W-:Y:S02]  /*9300*/  FFMA.FTZ R197, R197, c[0x0][0x2d0], -R150.reuse ;  /* 0x0000b400c5c57a23 */ /* 0x100fe40000010896 */
[--C-:B------:R-:W-:Y:S02]  /*9310*/  FFMA.FTZ R198, R198, c[0x0][0x2d0], -R153.reuse ;  /* 0x0000b400c6c67a23 */ /* 0x100fe40000010899 */
[--C-:B------:R-:W-:Y:S01]  /*9320*/  FFMA.FTZ R199, R199, c[0x0][0x2d0], -R150.reuse ;  /* 0x0000b400c7c77a23 */ /* 0x100fe20000010896 */
[----:B------:R-:W5:Y:S01]  /*9330*/  MUFU.EX2 R144, R144 ;  /* 0x0000009000907308 */ /* 0x000f620000000800 */
[--C-:B------:R-:W-:Y:S02]  /*9340*/  FFMA.FTZ R192, R192, c[0x0][0x2d0], -R153.reuse ;  /* 0x0000b400c0c07a23 */ /* 0x100fe40000010899 */
[----:B------:R-:W-:Y:S02]  /*9350*/  FFMA.FTZ R189, R189, c[0x0][0x2d0], -R150 ;  /* 0x0000b400bdbd7a23 */ /* 0x000fe40000010896 */
[C---:B--2---:R-:W-:Y:S02]  /*9360*/  FMUL.FTZ R4, R3.reuse, R128 ;  /* 0x0000008003047220 */ /* 0x044fe40000410000 */
[C---:B------:R-:W-:Y:S02]  /*9370*/  FMUL.FTZ R5, R3.reuse, R129 ;  /* 0x0000008103057220 */ /* 0x040fe40000410000 */
[C---:B------:R-:W-:Y:S01]  /*9380*/  FMUL.FTZ R8, R3.reuse, R124 ;  /* 0x0000007c03087220 */ /* 0x040fe20000410000 */
[----:B------:R-:W2:Y:S01]  /*9390*/  MUFU.EX2 R134, R134 ;  /* 0x0000008600867308 */ /* 0x000ea20000000800 */
[C---:B------:R-:W-:Y:S02]  /*93a0*/  FMUL.FTZ R9, R3.reuse, R125 ;  /* 0x0000007d03097220 */ /* 0x040fe40000410000 */
[----:B------:R-:W-:Y:S02]  /*93b0*/  IMAD.MOV.U32 R129, RZ, RZ, R28 ;  /* 0x000000ffff817224 */ /* 0x000fe400078e001c */
[C---:B----4-:R-:W-:Y:S01]  /*93c0*/  FMUL.FTZ R6, R2.reuse, R130 ;  /* 0x0000008202067220 */ /* 0x050fe20000410000 */
[----:B------:R-:W4:Y:S01]  /*93d0*/  LDSM.16.MT88.4 R28, [R245+0x100] ;  /* 0x00010000f51c783b */ /* 0x000f220000004200 */
[C---:B------:R-:W-:Y:S02]  /*93e0*/  FMUL.FTZ R7, R2.reuse, R131 ;  /* 0x0000008302077220 */ /* 0x040fe40000410000 */
[C---:B------:R-:W-:Y:S01]  /*93f0*/  FMUL.FTZ R10, R2.reuse, R126 ;  /* 0x0000007e020a7220 */ /* 0x040fe20000410000 */
[----:B------:R-:W-:Y:S01]  /*9400*/  MUFU.EX2 R148, R148 ;  /* 0x0000009400947308 */ /* 0x000fe20000000800 */
[----:B------:R-:W-:Y:S02]  /*9410*/  FMUL.FTZ R11, R2, R127 ;  /* 0x0000007f020b7220 */ /* 0x000fe40000410000 */
[C---:B------:R-:W-:Y:S01]  /*9420*/  FMUL.FTZ R16, R3.reuse, R116 ;  /* 0x0000007403107220 */ /* 0x040fe20000410000 */
[----:B-----5:R-:W-:Y:S01]  /*9430*/  F2FP.BF16.PACK_AB R141, R144, R149 ;  /* 0x00000095908d723e */ /* 0x020fe200000010ff */
[C---:B------:R-:W-:Y:S01]  /*9440*/  FMUL.FTZ R17, R3.reuse, R117 ;  /* 0x0000007503117220 */ /* 0x040fe20000410000 */
[----:B------:R-:W-:Y:S01]  /*9450*/  LDSM.16.MT88.4 R124, [R248+0x3900] ;  /* 0x00390000f87c783b */ /* 0x000fe20000004200 */
[C---:B------:R-:W-:Y:S02]  /*9460*/  FMUL.FTZ R18, R2.reuse, R118 ;  /* 0x0000007602127220 */ /* 0x040fe40000410000 */
[----:B------:R-:W-:Y:S01]  /*9470*/  FMUL.FTZ R19, R2, R119 ;  /* 0x0000007702137220 */ /* 0x000fe20000410000 */
[----:B------:R-:W5:Y:S01]  /*9480*/  MUFU.EX2 R147, R147 ;  /* 0x0000009300937308 */ /* 0x000f620000000800 */
[----:B------:R-:W-:Y:S02]  /*9490*/  IMAD.MOV.U32 R128, RZ, RZ, R36 ;  /* 0x000000ffff807224 */ /* 0x000fe400078e0024 */
[C---:B------:R-:W-:Y:S01]  /*94a0*/  FMUL.FTZ R24, R3.reuse, R108 ;  /* 0x0000006c03187220 */ /* 0x040fe20000410000 */
[----:B--2---:R-:W-:Y:S01]  /*94b0*/  F2FP.BF16.PACK_AB R143, R134, R135 ;  /* 0x00000087868f723e */ /* 0x004fe200000010ff */
[----:B------:R-:W2:Y:S01]  /*94c0*/  LDSM.16.MT88.4 R36, [R244+0x100] ;  /* 0x00010000f424783b */ /* 0x000ea20000004200 */
[C---:B------:R-:W-:Y:S02]  /*94d0*/  FMUL.FTZ R25, R3.reuse, R109 ;  /* 0x0000006d03197220 */ /* 0x040fe40000410000 */
[C---:B------:R-:W-:Y:S02]  /*94e0*/  FMUL.FTZ R26, R2.reuse, R110 ;  /* 0x0000006e021a7220 */ /* 0x040fe40000410000 */
[----:B------:R-:W-:Y:S01]  /*94f0*/  MUFU.EX2 R146, R146 ;  /* 0x0000009200927308 */ /* 0x000fe20000000800 */
[C---:B------:R-:W-:Y:S02]  /*9500*/  FMUL.FTZ R27, R2.reuse, R111 ;  /* 0x0000006f021b7220 */ /* 0x040fe40000410000 */
[C---:B------:R-:W-:Y:S01]  /*9510*/  FMUL.FTZ R33, R3.reuse, R101 ;  /* 0x0000006503217220 */ /* 0x040fe20000410000 */
[----:B------:R-:W-:Y:S01]  /*9520*/  LDSM.16.MT88.4 R116, [R246+0x3900] ;  /* 0x00390000f674783b */ /* 0x000fe20000004200 */
[C---:B------:R-:W-:Y:S02]  /*9530*/  FMUL.FTZ R34, R2.reuse, R102 ;  /* 0x0000006602227220 */ /* 0x040fe40000410000 */
[C---:B------:R-:W-:Y:S02]  /*9540*/  FMUL.FTZ R35, R2.reuse, R103 ;  /* 0x0000006702237220 */ /* 0x040fe40000410000 */
[C---:B------:R-:W-:Y:S01]  /*9550*/  FMUL.FTZ R42, R2.reuse, R94 ;  /* 0x0000005e022a7220 */ /* 0x040fe20000410000 */
[----:B------:R-:W1:Y:S01]  /*9560*/  MUFU.EX2 R145, R145 ;  /* 0x0000009100917308 */ /* 0x000e620000000800 */
[C---:B------:R-:W-:Y:S01]  /*9570*/  FMUL.FTZ R43, R2.reuse, R95 ;  /* 0x0000005f022b7220 */ /* 0x040fe20000410000 */
[----:B------:R-:W-:Y:S01]  /*9580*/  LDSM.16.MT88.4 R108, [R245+0x3900] ;  /* 0x00390000f56c783b */ /* 0x000fe20000004200 */
[----:B------:R-:W-:Y:S01]  /*9590*/  FMUL.FTZ R48, R3, R84 ;  /* 0x0000005403307220 */ /* 0x000fe20000410000 */
[----:B-----5:R-:W-:Y:S01]  /*95a0*/  F2FP.BF16.PACK_AB R140, R147, R148 ;  /* 0x00000094938c723e */ /* 0x020fe200000010ff */
[C---:B------:R-:W-:Y:S02]  /*95b0*/  FMUL.FTZ R50, R2.reuse, R86 ;  /* 0x0000005602327220 */ /* 0x040fe40000410000 */
[C---:B------:R-:W-:Y:S02]  /*95c0*/  FMUL.FTZ R51, R2.reuse, R87 ;  /* 0x0000005702337220 */ /* 0x040fe40000410000 */
[C---:B------:R-:W-:Y:S01]  /*95d0*/  FMUL.FTZ R56, R3.reuse, R76 ;  /* 0x0000004c03387220 */ /* 0x040fe20000410000 */
[----:B------:R-:W-:Y:S01]  /*95e0*/  MUFU.EX2 R156, R156 ;  /* 0x0000009c009c7308 */ /* 0x000fe20000000800 */
[C---:B------:R-:W-:Y:S02]  /*95f0*/  FMUL.FTZ R58, R2.reuse, R78 ;  /* 0x0000004e023a7220 */ /* 0x040fe40000410000 */
[C---:B------:R-:W-:Y:S02]  /*9600*/  FMUL.FTZ R59, R2.reuse, R79 ;  /* 0x0000004f023b7220 */ /* 0x040fe40000410000 */
[C---:B------:R-:W-:Y:S02]  /*9610*/  FMUL.FTZ R64, R3.reuse, R68 ;  /* 0x0000004403407220 */ /* 0x040fe40000410000 */
[----:B------:R-:W-:Y:S02]  /*9620*/  FMUL.FTZ R65, R3, R69 ;  /* 0x0000004503417220 */ /* 0x000fe40000410000 */
[C---:B------:R-:W-:Y:S01]  /*9630*/  FMUL.FTZ R66, R2.reuse, R70 ;  /* 0x0000004602427220 */ /* 0x040fe20000410000 */
[----:B------:R-:W5:Y:S01]  /*9640*/  MUFU.EX2 R159, R159 ;  /* 0x0000009f009f7308 */ /* 0x000f620000000800 */
[----:B------:R-:W-:Y:S02]  /*9650*/  FMUL.FTZ R67, R2, R71 ;  /* 0x0000004702437220 */ /* 0x000fe40000410000 */
        /* <DEDUP_REMOVED lines=10> */
[----:B------:R-:W-:Y:S03]  /*9700*/  MUFU.EX2 R174, R174 ;  /* 0x000000ae00ae7308 */ /* 0x000fe60000000800 */
[----:B------:R-:W-:Y:S01]  /*9710*/  FMUL.FTZ R13, R3, R121 ;  /* 0x00000079030d7220 */ /* 0x000fe20000410000 */
[----:B-----5:R-:W-:Y:S01]  /*9720*/  F2FP.BF16.PACK_AB R70, R159, R156 ;  /* 0x0000009c9f46723e */ /* 0x020fe200000010ff */
[--C-:B------:R-:W-:Y:S02]  /*9730*/  FFMA.FTZ R163, R163, c[0x0][0x2d0], -R150.reuse ;  /* 0x0000b400a3a37a23 */ /* 0x100fe40000010896 */
[C---:B------:R-:W-:Y:S03]  /*9740*/  FMUL.FTZ R14, R2.reuse, R122 ;  /* 0x0000007a020e7220 */ /* 0x040fe60000410000 */
[----:B------:R-:W-:Y:S01]  /*9750*/  MUFU.EX2 R177, R177 ;  /* 0x000000b100b17308 */ /* 0x000fe20000000800 */
[----:B------:R-:W-:Y:S02]  /*9760*/  FMUL.FTZ R15, R2, R123 ;  /* 0x0000007b020f7220 */ /* 0x000fe40000410000 */
[--C-:B------:R-:W-:Y:S02]  /*9770*/  FFMA.FTZ R160, R160, c[0x0][0x2d0], -R153.reuse ;  /* 0x0000b400a0a07a23 */ /* 0x100fe40000010899 */
[--C-:B------:R-:W-:Y:S02]  /*9780*/  FFMA.FTZ R157, R157, c[0x0][0x2d0], -R150.reuse ;  /* 0x0000b4009d9d7a23 */ /* 0x100fe40000010896 */
[--C-:B------:R-:W-:Y:S01]  /*9790*/  FFMA.FTZ R154, R154, c[0x0][0x2d0], -R153.reuse ;  /* 0x0000b4009a9a7a23 */ /* 0x100fe20000010899 */
[C---:B------:R-:W-:Y:S02]  /*97a0*/  HMMA.16816.F32.BF16 R12, R140.reuse, R20, R12 ;  /* 0x000000148c0c723c */ /* 0x040fe4000004180c */
[----:B------:R-:W-:Y:S01]  /*97b0*/  MUFU.EX2 R178, R178 ;  /* 0x000000b200b27308 */ /* 0x000fe20000000800 */
[--C-:B------:R-:W-:Y:S04]  /*97c0*/  FFMA.FTZ R151, R151, c[0x0][0x2d0], -R150.reuse ;  /* 0x0000b40097977a23 */ /* 0x100fe80000010896 */
[C---:B------:R-:W-:Y:S01]  /*97d0*/  FMUL.FTZ R21, R3.reuse, R113 ;  /* 0x0000007103157220 */ /* 0x040fe20000410000 */
[C---:B------:R-:W-:Y:S04]  /*97e0*/  HMMA.16816.F32.BF16 R16, R140.reuse, R22, R16 ;  /* 0x000000168c10723c */ /* 0x040fe80000041810 */
[----:B------:R-:W-:Y:S01]  /*97f0*/  FMUL.FTZ R20, R3, R112 ;  /* 0x0000007003147220 */ /* 0x000fe20000410000 */
[----:B------:R-:W-:Y:S01]  /*9800*/  MUFU.EX2 R185, R185 ;  /* 0x000000b900b97308 */ /* 0x000fe20000000800 */
[--C-:B------:R-:W-:Y:S02]  /*9810*/  FFMA.FTZ R112, R57, c[0x0][0x2d0], -R150.reuse ;  /* 0x0000b40039707a23 */ /* 0x100fe40000010896 */
[C---:B------:R-:W-:Y:S04]  /*9820*/  FMUL.FTZ R22, R2.reuse, R114 ;  /* 0x0000007202167220 */ /* 0x040fe80000410000 */
[----:B------:R-:W-:Y:S02]  /*9830*/  FMUL.FTZ R23, R2, R115 ;  /* 0x0000007302177220 */ /* 0x000fe40000410000 */
[C---:B------:R-:W-:Y:S01]  /*9840*/  FMUL.FTZ R57, R3.reuse, R77 ;  /* 0x0000004d03397220 */ /* 0x040fe20000410000 */
[----:B------:R-:W1:Y:S01]  /*9850*/  MUFU.EX2 R112, R112 ;  /* 0x0000007000707308 */ /* 0x000e620000000800 */
[----:B------:R-:W-:Y:S03]  /*9860*/  LDSM.16.MT88.4 R76, [R248+0x900] ;  /* 0x00090000f84c783b */ /* 0x000fe60000004200 */
[C---:B----4-:R-:W-:Y:S06]  /*9870*/  HMMA.16816.F32.BF16 R20, R140.reuse, R28, R20 ;  /* 0x0000001c8c14723c */ /* 0x050fec0000041814 */
[----:B------:R-:W-:Y:S01]  /*9880*/  MUFU.EX2 R182, R182 ;  /* 0x000000b600b67308 */ /* 0x000fe20000000800 */
[C---:B------:R-:W-:Y:S01]  /*9890*/  FMUL.FTZ R28, R3.reuse, R104 ;  /* 0x00000068031c7220 */ /* 0x040fe20000410000 */
[C---:B------:R-:W-:Y:S04]  /*98a0*/  HMMA.16816.F32.BF16 R24, R140.reuse, R30, R24 ;  /* 0x0000001e8c18723c */ /* 0x040fe80000041818 */
[----:B------:R-:W-:Y:S02]  /*98b0*/  FMUL.FTZ R29, R3, R105 ;  /* 0x00000069031d7220 */ /* 0x000fe40000410000 */
[--C-:B------:R-:W-:Y:S02]  /*98c0*/  FFMA.FTZ R104, R32, c[0x0][0x2d0], -R153.reuse ;  /* 0x0000b40020687a23 */ /* 0x100fe40000010899 */
[C---:B------:R-:W-:Y:S01]  /*98d0*/  FMUL.FTZ R30, R2.reuse, R106 ;  /* 0x0000006a021e7220 */ /* 0x040fe20000410000 */
[----:B------:R-:W-:Y:S03]  /*98e0*/  MUFU.EX2 R191, R191 ;  /* 0x000000bf00bf7308 */ /* 0x000fe60000000800 */
[----:B------:R-:W-:Y:S01]  /*98f0*/  FMUL.FTZ R31, R2, R107 ;  /* 0x0000006b021f7220 */ /* 0x000fe20000410000 */
[----:B-1----:R-:W-:Y:S01]  /*9900*/  F2FP.BF16.PACK_AB R71, R161, R112 ;  /* 0x00000070a147723e */ /* 0x002fe200000010ff */
[C---:B------:R-:W-:Y:S02]  /*9910*/  FMUL.FTZ R32, R3.reuse, R100 ;  /* 0x0000006403207220 */ /* 0x040fe40000410000 */
[----:B------:R-:W4:Y:S01]  /*9920*/  LDL.LU R100, [R1+0x24] ;  /* 0x0000240001647983 */ /* 0x000f220000300800 */
[--C-:B------:R-:W-:Y:S02]  /*9930*/  FFMA.FTZ R105, R40, c[0x0][0x2d0], -R153.reuse ;  /* 0x0000b40028697a23 */ /* 0x100fe40000010899 */
[C---:B--2---:R-:W-:Y:S01]  /*9940*/  HMMA.16816.F32.BF16 R28, R140.reuse, R36, R28 ;  /* 0x000000248c1c723c */ /* 0x044fe2000004181c */
[----:B------:R-:W2:Y:S01]  /*9950*/  LDL.LU R113, [R1+0x20] ;  /* 0x0000200001717983 */ /* 0x000ea20000300800 */
[----:B------:R-:W-:Y:S01]  /*9960*/  MUFU.EX2 R104, R104 ;  /* 0x0000006800687308 */ /* 0x000fe20000000800 */
[----:B------:R-:W-:Y:S02]  /*9970*/  FMUL.FTZ R40, R3, R92 ;  /* 0x0000005c03287220 */ /* 0x000fe40000410000 */
[--C-:B------:R-:W-:Y:S02]  /*9980*/  FFMA.FTZ R106, R41, c[0x0][0x2d0], -R150.reuse ;  /* 0x0000b400296a7a23 */ /* 0x100fe40000010896 */
[C---:B------:R-:W-:Y:S01]  /*9990*/  FMUL.FTZ R36, R3.reuse, R96 ;  /* 0x0000006003247220 */ /* 0x040fe20000410000 */
[C---:B------:R-:W-:Y:S04]  /*99a0*/  HMMA.16816.F32.BF16 R32, R140.reuse, R38, R32 ;  /* 0x000000268c20723c */ /* 0x040fe80000041820 */
[C---:B------:R-:W-:Y:S01]  /*99b0*/  FMUL.FTZ R37, R3.reuse, R97 ;  /* 0x0000006103257220 */ /* 0x040fe20000410000 */
[----:B------:R-:W1:Y:S01]  /*99c0*/  MUFU.EX2 R105, R105 ;  /* 0x0000006900697308 */ /* 0x000e620000000800 */
[----:B------:R-:W-:Y:S02]  /*99d0*/  FMUL.FTZ R41, R3, R93 ;  /* 0x0000005d03297220 */ /* 0x000fe40000410000 */
[C---:B------:R-:W-:Y:S01]  /*99e0*/  FMUL.FTZ R38, R2.reuse, R98 ;  /* 0x0000006202267220 */ /* 0x040fe20000410000 */
[----:B------:R-:W-:Y:S03]  /*99f0*/  LDSM.16.MT88.4 R92, [R244+0x5100] ;  /* 0x00510000f45c783b */ /* 0x000fe60000004200 */
[C---:B------:R-:W-:Y:S02]  /*9a00*/  FMUL.FTZ R39, R2.reuse, R99 ;  /* 0x0000006302277220 */ /* 0x040fe40000410000 */
[--C-:B------:R-:W-:Y:S01]  /*9a10*/  FFMA.FTZ R107, R49, c[0x0][0x2d0], -R150.reuse ;  /* 0x0000b400316b7a23 */ /* 0x100fe20000010896 */
[----:B------:R-:W-:Y:S01]  /*9a20*/  MUFU.EX2 R106, R106 ;  /* 0x0000006a006a7308 */ /* 0x000fe20000000800 */
[C---:B------:R-:W-:Y:S01]  /*9a30*/  FMUL.FTZ R49, R3.reuse, R85 ;  /* 0x0000005503317220 */ /* 0x040fe20000410000 */
[----:B------:R-:W-:Y:S02]  /*9a40*/  LDSM.16.MT88.4 R96, [R244+0x7100] ;  /* 0x00710000f460783b */ /* 0x000fe40000004200 */
[C---:B------:R-:W-:Y:S06]  /*9a50*/  HMMA.16816.F32.BF16 R36, R140.reuse, R44, R36 ;  /* 0x0000002c8c24723c */ /* 0x040fec0000041824 */
[----:B------:R-:W5:Y:S01]  /*9a60*/  LDSM.16.MT88.4 R84, [R244+0x4100] ;  /* 0x00410000f454783b */ /* 0x000f620000004200 */
[C---:B------:R-:W-:Y:S01]  /*9a70*/  FMUL.FTZ R44, R3.reuse, R88 ;  /* 0x00000058032c7220 */ /* 0x040fe20000410000 */
[C---:B------:R-:W-:Y:S01]  /*9a80*/  HMMA.16816.F32.BF16 R40, R140.reuse, R46, R40 ;  /* 0x0000002e8c28723c */ /* 0x040fe20000041828 */
[----:B------:R-:W3:Y:S03]  /*9a90*/  MUFU.EX2 R107, R107 ;  /* 0x0000006b006b7308 */ /* 0x000ee60000000800 */
[----:B------:R-:W-:Y:S01]  /*9aa0*/  FMUL.FTZ R45, R3, R89 ;  /* 0x00000059032d7220 */ /* 0x000fe20000410000 */
[----:B-1----:R-:W-:Y:S02]  /*9ab0*/  F2FP.BF16.PACK_AB R68, R105, R104 ;  /* 0x000000686944723e */ /* 0x002fe400000010ff */
[C---:B------:R-:W-:Y:S02]  /*9ac0*/  FMUL.FTZ R46, R2.reuse, R90 ;  /* 0x0000005a022e7220 */ /* 0x040fe40000410000 */
[C---:B------:R-:W-:Y:S02]  /*9ad0*/  FMUL.FTZ R47, R2.reuse, R91 ;  /* 0x0000005b022f7220 */ /* 0x040fe40000410000 */
[----:B------:R-:W-:Y:S01]  /*9ae0*/  LDSM.16.MT88.4 R88, [R244+0x4900] ;  /* 0x00490000f458783b */ /* 0x000fe20000004200 */
[----:B------:R-:W-:Y:S04]  /*9af0*/  MUFU.EX2 R194, R194 ;  /* 0x000000c200c27308 */ /* 0x000fe80000000800 */
[C---:B------:R-:W-:Y:S06]  /*9b00*/  HMMA.16816.F32.BF16 R44, R140.reuse, R52, R44 ;  /* 0x000000348c2c723c */ /* 0x040fec000004182c */
[----:B------:R-:W-:Y:S01]  /*9b10*/  MUFU.EX2 R197, R197 ;  /* 0x000000c500c57308 */ /* 0x000fe20000000800 */
[C---:B------:R-:W-:Y:S01]  /*9b20*/  FMUL.FTZ R52, R3.reuse, R80 ;  /* 0x0000005003347220 */ /* 0x040fe20000410000 */
[C---:B------:R-:W-:Y:S04]  /*9b30*/  HMMA.16816.F32.BF16 R48, R140.reuse, R54, R48 ;  /* 0x000000368c30723c */ /* 0x040fe80000041830 */
[----:B------:R-:W-:Y:S01]  /*9b40*/  FMUL.FTZ R53, R3, R81 ;  /* 0x0000005103357220 */ /* 0x000fe20000410000 */
[----:B---3--:R-:W-:Y:S02]  /*9b50*/  F2FP.BF16.PACK_AB R69, R107, R106 ;  /* 0x0000006a6b45723e */ /* 0x008fe400000010ff */
[C---:B------:R-:W-:Y:S01]  /*9b60*/  FMUL.FTZ R54, R2.reuse, R82 ;  /* 0x0000005202367220 */ /* 0x040fe20000410000 */
[----:B------:R-:W-:Y:S01]  /*9b70*/  MUFU.EX2 R198, R198 ;  /* 0x000000c600c67308 */ /* 0x000fe20000000800 */
[C---:B------:R-:W-:Y:S02]  /*9b80*/  FMUL.FTZ R55, R2.reuse, R83 ;  /* 0x0000005302377220 */ /* 0x040fe40000410000 */
[----:B------:R-:W-:Y:S05]  /*9b90*/  LDSM.16.MT88.4 R80, [R245+0x900] ;  /* 0x00090000f550783b */ /* 0x000fea0000004200 */
[C---:B------:R-:W-:Y:S02]  /*9ba0*/  HMMA.16816.F32.BF16 R52, R140.reuse, R60, R52 ;  /* 0x0000003c8c34723c */ /* 0x040fe40000041834 */
[----:B------:R-:W-:Y:S05]  /*9bb0*/  MUFU.EX2 R199, R199 ;  /* 0x000000c700c77308 */ /* 0x000fea0000000800 */
[C---:B------:R-:W-:Y:S01]  /*9bc0*/  FMUL.FTZ R60, R3.reuse, R72 ;  /* 0x00000048033c7220 */ /* 0x040fe20000410000 */
[C---:B------:R-:W-:Y:S04]  /*9bd0*/  HMMA.16816.F32.BF16 R56, R140.reuse, R62, R56 ;  /* 0x0000003e8c38723c */ /* 0x040fe80000041838 */
[----:B------:R-:W-:Y:S01]  /*9be0*/  FMUL.FTZ R61, R3, R73 ;  /* 0x00000049033d7220 */ /* 0x000fe20000410000 */
[----:B------:R-:W-:Y:S02]  /*9bf0*/  MUFU.EX2 R192, R192 ;  /* 0x000000c000c07308 */ /* 0x000fe40000000800 */
[C---:B------:R-:W-:Y:S02]  /*9c00*/  FMUL.FTZ R62, R2.reuse, R74 ;  /* 0x0000004a023e7220 */ /* 0x040fe40000410000 */
[----:B------:R-:W-:Y:S02]  /*9c10*/  FMUL.FTZ R63, R2, R75 ;  /* 0x0000004b023f7220 */ /* 0x000fe40000410000 */
[----:B------:R-:W1:Y:S04]  /*9c20*/  LDSM.16.MT88.4 R72, [R246+0x900] ;  /* 0x00090000f648783b */ /* 0x000e680000004200 */
[----:B------:R-:W-:Y:S01]  /*9c30*/  MUFU.EX2 R189, R189 ;  /* 0x000000bd00bd7308 */ /* 0x000fe20000000800 */
[C---:B-----5:R-:W-:Y:S08]  /*9c40*/  HMMA.16816.F32.BF16 R60, R140.reuse, R84, R60 ;  /* 0x000000548c3c723c */ /* 0x060ff0000004183c */
[----:B------:R-:W-:Y:S01]  /*9c50*/  HMMA.16816.F32.BF16 R64, R140, R86, R64 ;  /* 0x000000568c40723c */ /* 0x000fe20000041840 */
[----:B------:R-:W3:Y:S01]  /*9c60*/  LDSM.16.MT88.4 R84, [R244+0x900] ;  /* 0x00090000f454783b */ /* 0x000ee20000004200 */
[----:B------:R-:W-:Y:S05]  /*9c70*/  MUFU.EX2 R186, R186 ;  /* 0x000000ba00ba7308 */ /* 0x000fea0000000800 */
[--C-:B------:R-:W-:Y:S01]  /*9c80*/  FFMA.FTZ R140, R129, c[0x0][0x2d0], -R153.reuse ;  /* 0x0000b400818c7a23 */ /* 0x100fe20000010899 */
[C---:B------:R-:W-:Y:S04]  /*9c90*/  HMMA.16816.F32.BF16 R4, R68.reuse, R76, R4 ;  /* 0x0000004c4404723c */ /* 0x040fe80000041804 */
[----:B------:R-:W-:Y:S01]  /*9ca0*/  MUFU.EX2 R183, R183 ;  /* 0x000000b700b77308 */ /* 0x000fe20000000800 */
[--C-:B------:R-:W-:Y:S02]  /*9cb0*/  FFMA.FTZ R141, R128, c[0x0][0x2d0], -R153.reuse ;  /* 0x0000b400808d7a23 */ /* 0x100fe40000010899 */
[--C-:B------:R-:W-:Y:S01]  /*9cc0*/  FFMA.FTZ R142, R202, c[0x0][0x2d0], -R150.reuse ;  /* 0x0000b400ca8e7a23 */ /* 0x100fe20000010896 */
[C---:B------:R-:W-:Y:S01]  /*9cd0*/  HMMA.16816.F32.BF16 R8, R68.reuse, R78, R8 ;  /* 0x0000004e4408723c */ /* 0x040fe20000041808 */
[----:B------:R-:W5:Y:S03]  /*9ce0*/  LDSM.16.MT88.4 R76, [R248+0x4900] ;  /* 0x00490000f84c783b */ /* 0x000f660000004200 */
[--C-:B------:R-:W-:Y:S02]  /*9cf0*/  FFMA.FTZ R143, R175, c[0x0][0x2d0], -R150.reuse ;  /* 0x0000b400af8f7a23 */ /* 0x100fe40000010896 */
[----:B------:R-:W-:Y:S01]  /*9d00*/  MUFU.EX2 R140, R140 ;  /* 0x0000008c008c7308 */ /* 0x000fe20000000800 */
[--C-:B------:R-:W-:Y:S02]  /*9d10*/  FFMA.FTZ R175, R176, c[0x0][0x2d0], -R153.reuse ;  /* 0x0000b400b0af7a23 */ /* 0x100fe40000010899 */
[--C-:B------:R-:W-:Y:S01]  /*9d20*/  FFMA.FTZ R176, R181, c[0x0][0x2d0], -R150.reuse ;  /* 0x0000b400b5b07a23 */ /* 0x100fe20000010896 */
[C---:B-1----:R-:W-:Y:S03]  /*9d30*/  HMMA.16816.F32.BF16 R12, R68.reuse, R72, R12 ;  /* 0x00000048440c723c */ /* 0x042fe6000004180c */
[--C-:B------:R-:W-:Y:S03]  /*9d40*/  FFMA.FTZ R181, R180, c[0x0][0x2d0], -R153.reuse ;  /* 0x0000b400b4b57a23 */ /* 0x100fe60000010899 */
[----:B------:R-:W1:Y:S01]  /*9d50*/  MUFU.EX2 R141, R141 ;  /* 0x0000008d008d7308 */ /* 0x000e620000000800 */
[--C-:B------:R-:W-:Y:S01]  /*9d60*/  FFMA.FTZ R180, R187, c[0x0][0x2d0], -R150.reuse ;  /* 0x0000b400bbb47a23 */ /* 0x100fe20000010896 */
[C---:B------:R-:W-:Y:S01]  /*9d70*/  HMMA.16816.F32.BF16 R16, R68.reuse, R74, R16 ;  /* 0x0000004a4410723c */ /* 0x040fe20000041810 */
[----:B------:R-:W1:Y:S03]  /*9d80*/  LDSM.16.MT88.4 R72, [R246+0x4900] ;  /* 0x00490000f648783b */ /* 0x000e660000004200 */
[--C-:B------:R-:W-:Y:S02]  /*9d90*/  FFMA.FTZ R187, R188, c[0x0][0x2d0], -R153.reuse ;  /* 0x0000b400bcbb7a23 */ /* 0x100fe40000010899 */
[--C-:B------:R-:W-:Y:S02]  /*9da0*/  FFMA.FTZ R188, R195, c[0x0][0x2d0], -R150.reuse ;  /* 0x0000b400c3bc7a23 */ /* 0x100fe40000010896 */
[----:B------:R-:W-:Y:S01]  /*9db0*/  MUFU.EX2 R142, R142 ;  /* 0x0000008e008e7308 */ /* 0x000fe20000000800 */
[C---:B------:R-:W-:Y:S03]  /*9dc0*/  HMMA.16816.F32.BF16 R20, R68.reuse, R80, R20 ;  /* 0x000000504414723c */ /* 0x040fe60000041814 */
[--C-:B------:R-:W-:Y:S02]  /*9dd0*/  FFMA.FTZ R195, R196, c[0x0][0x2d0], -R153.reuse ;  /* 0x0000b400c4c37a23 */ /* 0x100fe40000010899 */
[--C-:B------:R-:W-:Y:S03]  /*9de0*/  FFMA.FTZ R196, R201, c[0x0][0x2d0], -R150.reuse ;  /* 0x0000b400c9c47a23 */ /* 0x100fe60000010896 */
[C---:B------:R-:W-:Y:S01]  /*9df0*/  HMMA.16816.F32.BF16 R24, R68.reuse, R82, R24 ;  /* 0x000000524418723c */ /* 0x040fe20000041818 */
[----:B------:R-:W1:Y:S01]  /*9e00*/  LDSM.16.MT88.4 R80, [R245+0x4900] ;  /* 0x00490000f550783b */ /* 0x000e620000004200 */
[----:B------:R-:W1:Y:S02]  /*9e10*/  MUFU.EX2 R143, R143 ;  /* 0x0000008f008f7308 */ /* 0x000e640000000800 */
[--C-:B------:R-:W-:Y:S02]  /*9e20*/  FFMA.FTZ R201, R200, c[0x0][0x2d0], -R153.reuse ;  /* 0x0000b400c8c97a23 */ /* 0x100fe40000010899 */
[--C-:B------:R-:W-:Y:S02]  /*9e30*/  FFMA.FTZ R200, R203, c[0x0][0x2d0], -R150.reuse ;  /* 0x0000b400cbc87a23 */ /* 0x100fe40000010896 */
[C---:B---3--:R-:W-:Y:S04]  /*9e40*/  HMMA.16816.F32.BF16 R28, R68.reuse, R84, R28 ;  /* 0x00000054441c723c */ /* 0x048fe8000004181c */
[----:B------:R-:W3:Y:S01]  /*9e50*/  MUFU.EX2 R175, R175 ;  /* 0x000000af00af7308 */ /* 0x000ee20000000800 */
[--C-:B------:R-:W-:Y:S02]  /*9e60*/  FFMA.FTZ R203, R190, c[0x0][0x2d0], -R153.reuse ;  /* 0x0000b400becb7a23 */ /* 0x100fe40000010899 */
[--C-:B------:R-:W-:Y:S01]  /*9e70*/  FFMA.FTZ R190, R193, c[0x0][0x2d0], -R150.reuse ;  /* 0x0000b400c1be7a23 */ /* 0x100fe20000010896 */
[C---:B------:R-:W-:Y:S01]  /*9e80*/  HMMA.16816.F32.BF16 R32, R68.reuse, R86, R32 ;  /* 0x000000564420723c */ /* 0x040fe20000041820 */
[----:B------:R-:W3:Y:S03]  /*9e90*/  LDSM.16.MT88.4 R84, [R248+0x1100] ;  /* 0x00110000f854783b */ /* 0x000ee60000004200 */
[--C-:B------:R-:W-:Y:S02]  /*9ea0*/  FFMA.FTZ R193, R184, c[0x0][0x2d0], -R153.reuse ;  /* 0x0000b400b8c17a23 */ /* 0x100fe40000010899 */
[----:B------:R-:W3:Y:S01]  /*9eb0*/  MUFU.EX2 R176, R176 ;  /* 0x000000b000b07308 */ /* 0x000ee20000000800 */
[--C-:B------:R-:W-:Y:S01]  /*9ec0*/  FFMA.FTZ R184, R179, c[0x0][0x2d0], -R150.reuse ;  /* 0x0000b400b3b87a23 */ /* 0x100fe20000010896 */
[C---:B-----5:R-:W-:Y:S04]  /*9ed0*/  HMMA.16816.F32.BF16 R36, R68.reuse, R76, R36 ;  /* 0x0000004c4424723c */ /* 0x060fe80000041824 */
[--C-:B------:R-:W-:Y:S02]  /*9ee0*/  FFMA.FTZ R179, R166, c[0x0][0x2d0], -R153.reuse ;  /* 0x0000b400a6b37a23 */ /* 0x100fe40000010899 */
[--C-:B------:R-:W-:Y:S02]  /*9ef0*/  FFMA.FTZ R166, R173, c[0x0][0x2d0], -R150.reuse ;  /* 0x0000b400ada67a23 */ /* 0x100fe40000010896 */
[C---:B------:R-:W-:Y:S01]  /*9f00*/  HMMA.16816.F32.BF16 R40, R68.reuse, R78, R40 ;  /* 0x0000004e4428723c */ /* 0x040fe20000041828 */
[----:B------:R-:W5:Y:S01]  /*9f10*/  LDSM.16.MT88.4 R76, [R246+0x1100] ;  /* 0x00110000f64c783b */ /* 0x000f620000004200 */
[----:B------:R-:W2:Y:S02]  /*9f20*/  MUFU.EX2 R181, R181 ;  /* 0x000000b500b57308 */ /* 0x000ea40000000800 */
[--C-:B------:R-:W-:Y:S02]  /*9f30*/  FFMA.FTZ R173, R162, c[0x0][0x2d0], -R153.reuse ;  /* 0x0000b400a2ad7a23 */ /* 0x100fe40000010899 */
[--C-:B------:R-:W-:Y:S02]  /*9f40*/  FFMA.FTZ R162, R165, c[0x0][0x2d0], -R150.reuse ;  /* 0x0000b400a5a27a23 */ /* 0x100fe40000010896 */
[C---:B-1----:R-:W-:Y:S04]  /*9f50*/  HMMA.16816.F32.BF16 R44, R68.reuse, R72, R44 ;  /* 0x00000048442c723c */ /* 0x042fe8000004182c */
[----:B------:R-:W1:Y:S01]  /*9f60*/  MUFU.EX2 R180, R180 ;  /* 0x000000b400b47308 */ /* 0x000e620000000800 */
[--C-:B------:R-:W-:Y:S02]  /*9f70*/  FFMA.FTZ R165, R158, c[0x0][0x2d0], -R153.reuse ;  /* 0x0000b4009ea57a23 */ /* 0x100fe40000010899 */
[----:B------:R-:W-:Y:S01]  /*9f80*/  FFMA.FTZ R153, R152, c[0x0][0x2d0], -R153 ;  /* 0x0000b40098997a23 */ /* 0x000fe20000010899 */
[C---:B------:R-:W-:Y:S01]  /*9f90*/  HMMA.16816.F32.BF16 R48, R68.reuse, R74, R48 ;  /* 0x0000004a4430723c */ /* 0x040fe20000041830 */
[----:B------:R-:W1:Y:S03]  /*9fa0*/  LDSM.16.MT88.4 R72, [R245+0x1100] ;  /* 0x00110000f548783b */ /* 0x000e660000004200 */
[--C-:B------:R-:W-:Y:S02]  /*9fb0*/  FFMA.FTZ R158, R155, c[0x0][0x2d0], -R150.reuse ;  /* 0x0000b4009b9e7a23 */ /* 0x100fe40000010896 */
[----:B------:R-:W-:Y:S01]  /*9fc0*/  MUFU.EX2 R153, R153 ;  /* 0x0000009900997308 */ /* 0x000fe20000000800 */
[----:B------:R-:W-:Y:S01]  /*9fd0*/  FFMA.FTZ R150, R133, c[0x0][0x2d0], -R150 ;  /* 0x0000b40085967a23 */ /* 0x000fe20000010896 */
[C---:B------:R-:W-:Y:S08]  /*9fe0*/  HMMA.16816.F32.BF16 R52, R68.reuse, R80, R52 ;  /* 0x000000504434723c */ /* 0x040ff00000041834 */
[C---:B------:R-:W-:Y:S01]  /*9ff0*/  HMMA.16816.F32.BF16 R56, R68.reuse, R82, R56 ;  /* 0x000000524438723c */ /* 0x040fe20000041838 */
[----:B------:R-:W1:Y:S01]  /*a000*/  LDSM.16.MT88.4 R80, [R244+0x1100] ;  /* 0x00110000f450783b */ /* 0x000e620000004200 */
[----:B------:R-:W-:Y:S06]  /*a010*/  MUFU.EX2 R150, R150 ;  /* 0x0000009600967308 */ /* 0x000fec0000000800 */
[C---:B------:R-:W-:Y:S04]  /*a020*/  HMMA.16816.F32.BF16 R60, R68.reuse, R88, R60 ;  /* 0x00000058443c723c */ /* 0x040fe8000004183c */
[----:B------:R-:W1:Y:S04]  /*a030*/  MUFU.EX2 R187, R187 ;  /* 0x000000bb00bb7308 */ /* 0x000e680000000800 */
[----:B------:R-:W-:Y:S01]  /*a040*/  HMMA.16816.F32.BF16 R64, R68, R90, R64 ;  /* 0x0000005a4440723c */ /* 0x000fe20000041840 */
[----:B------:R-:W-:Y:S05]  /*a050*/  LDSM.16.MT88.4 R88, [R245+0x5100] ;  /* 0x00510000f558783b */ /* 0x000fea0000004200 */
[----:B------:R-:W1:Y:S01]  /*a060*/  MUFU.EX2 R188, R188 ;  /* 0x000000bc00bc7308 */ /* 0x000e620000000800 */
[----:B------:R-:W-:Y:S02]  /*a070*/  F2FP.BF16.PACK_AB R68, R141, R140 ;  /* 0x0000008c8d44723e */ /* 0x000fe400000010ff */
[----:B------:R-:W-:Y:S03]  /*a080*/  F2FP.BF16.PACK_AB R69, R143, R142 ;  /* 0x0000008e8f45723e */ /* 0x000fe600000010ff */
[----:B---3--:R-:W-:Y:S02]  /*a090*/  F2FP.BF16.PACK_AB R70, R175, R174 ;  /* 0x000000aeaf46723e */ /* 0x008fe400000010ff */
[----:B------:R-:W-:Y:S02]  /*a0a0*/  F2FP.BF16.PACK_AB R71, R177, R176 ;  /* 0x000000b0b147723e */ /* 0x000fe400000010ff */
[----:B------:R-:W3:Y:S05]  /*a0b0*/  MUFU.EX2 R195, R195 ;  /* 0x000000c300c37308 */ /* 0x000eea0000000800 */
[C---:B------:R-:W-:Y:S05]  /*a0c0*/  HMMA.16816.F32.BF16 R4, R68.reuse, R84, R4 ;  /* 0x000000544404723c */ /* 0x040fea0000041804 */
[----:B------:R-:W1:Y:S03]  /*a0d0*/  MUFU.EX2 R196, R196 ;  /* 0x000000c400c47308 */ /* 0x000e660000000800 */
[C---:B------:R-:W-:Y:S01]  /*a0e0*/  HMMA.16816.F32.BF16 R8, R68.reuse, R86, R8 ;  /* 0x000000564408723c */ /* 0x040fe20000041808 */
[----:B------:R-:W3:Y:S06]  /*a0f0*/  LDSM.16.MT88.4 R84, [R248+0x5100] ;  /* 0x00510000f854783b */ /* 0x000eec0000004200 */
[----:B------:R-:W2:Y:S01]  /*a100*/  MUFU.EX2 R201, R201 ;  /* 0x000000c900c97308 */ /* 0x000ea20000000800 */
[C---:B-----5:R-:W-:Y:S08]  /*a110*/  HMMA.16816.F32.BF16 R12, R68.reuse, R76, R12 ;  /* 0x0000004c440c723c */ /* 0x060ff0000004180c */
[C---:B------:R-:W-:Y:S01]  /*a120*/  HMMA.16816.F32.BF16 R16, R68.reuse, R78, R16 ;  /* 0x0000004e4410723c */ /* 0x040fe20000041810 */
[----:B------:R-:W5:Y:S01]  /*a130*/  LDSM.16.MT88.4 R76, [R246+0x5100] ;  /* 0x00510000f64c783b */ /* 0x000f620000004200 */
[----:B------:R-:W3:Y:S06]  /*a140*/  MUFU.EX2 R200, R200 ;  /* 0x000000c800c87308 */ /* 0x000eec0000000800 */
[C---:B-1----:R-:W-:Y:S04]  /*a150*/  HMMA.16816.F32.BF16 R20, R68.reuse, R72, R20 ;  /* 0x000000484414723c */ /* 0x042fe80000041814 */
[----:B------:R-:W1:Y:S01]  /*a160*/  MUFU.EX2 R203, R203 ;  /* 0x000000cb00cb7308 */ /* 0x000e620000000800 */
[----:B----4-:R-:W-:Y:S03]  /*a170*/  FFMA.FTZ R149, R2, R100, R149 ;  /* 0x0000006402957223 */ /* 0x010fe60000010095 */
[C---:B------:R-:W-:Y:S01]  /*a180*/  HMMA.16816.F32.BF16 R24, R68.reuse, R74, R24 ;  /* 0x0000004a4418723c */ /* 0x040fe20000041818 */
[----:B------:R-:W4:Y:S03]  /*a190*/  LDSM.16.MT88.4 R72, [R248+0x1900] ;  /* 0x00190000f848783b */ /* 0x000f260000004200 */
[----:B--2---:R-:W-:Y:S02]  /*a1a0*/  FFMA.FTZ R148, R3, R113, R148 ;  /* 0x0000007103947223 */ /* 0x004fe40000010094 */
[----:B------:R-:W2:Y:S01]  /*a1b0*/  MUFU.EX2 R190, R190 ;  /* 0x000000be00be7308 */ /* 0x000ea20000000800 */
[----:B------:R-:W-:Y:S01]  /*a1c0*/  FADD.FTZ R144, R144, R149 ;  /* 0x0000009590907221 */ /* 0x000fe20000010000 */
[C---:B------:R-:W-:Y:S01]  /*a1d0*/  HMMA.16816.F32.BF16 R28, R68.reuse, R80, R28 ;  /* 0x00000050441c723c */ /* 0x040fe2000004181c */
[----:B------:R-:W-:Y:S03]  /*a1e0*/  LDSM.16.MT88.4 R100, [R244+0x3900] ;  /* 0x00390000f464783b */ /* 0x000fe60000004200 */
[----:B------:R-:W-:Y:S02]  /*a1f0*/  FADD.FTZ R135, R135, R144 ;  /* 0x0000009087877221 */ /* 0x000fe40000010000 */
[----:B------:R-:W-:Y:S02]  /*a200*/  FADD.FTZ R147, R147, R148 ;  /* 0x0000009493937221 */ /* 0x000fe40000010000 */
[C---:B------:R-:W-:Y:S01]  /*a210*/  HMMA.16816.F32.BF16 R32, R68.reuse, R82, R32 ;  /* 0x000000524420723c */ /* 0x040fe20000041820 */
[----:B------:R-:W1:Y:S01]  /*a220*/  LDSM.16.MT88.4 R80, [R246+0x1900] ;  /* 0x00190000f650783b */ /* 0x000e620000004200 */
[----:B------:R-:W1:Y:S02]  /*a230*/  MUFU.EX2 R193, R193 ;  /* 0x000000c100c17308 */ /* 0x000e640000000800 */
[----:B------:R-:W-:Y:S02]  /*a240*/  FADD.FTZ R135, R134, R135 ;  /* 0x0000008786877221 */ /* 0x000fe40000010000 */
[----:B------:R-:W-:Y:S02]  /*a250*/  FADD.FTZ R146, R146, R147 ;  /* 0x0000009392927221 */ /* 0x000fe40000010000 */
[C---:B---3--:R-:W-:Y:S04]  /*a260*/  HMMA.16816.F32.BF16 R36, R68.reuse, R84, R36 ;  /* 0x000000544424723c */ /* 0x048fe80000041824 */
[----:B------:R-:W3:Y:S01]  /*a270*/  MUFU.EX2 R184, R184 ;  /* 0x000000b800b87308 */ /* 0x000ee20000000800 */
[----:B------:R-:W-:Y:S02]  /*a280*/  FADD.FTZ R106, R106, R135 ;  /* 0x000000876a6a7221 */ /* 0x000fe40000010000 */
[----:B------:R-:W-:Y:S01]  /*a290*/  FADD.FTZ R145, R145, R146 ;  /* 0x0000009291917221 */ /* 0x000fe20000010000 */
[C---:B------:R-:W-:Y:S01]  /*a2a0*/  HMMA.16816.F32.BF16 R40, R68.reuse, R86, R40 ;  /* 0x000000564428723c */ /* 0x040fe20000041828 */
[----:B------:R-:W-:Y:S03]  /*a2b0*/  LDSM.16.MT88.4 R84, [R244+0x1900] ;  /* 0x00190000f454783b */ /* 0x000fe60000004200 */
[----:B------:R-:W-:Y:S02]  /*a2c0*/  FADD.FTZ R107, R107, R106 ;  /* 0x0000006a6b6b7221 */ /* 0x000fe40000010000 */
[----:B------:R-:W-:Y:S01]  /*a2d0*/  MUFU.EX2 R172, R172 ;  /* 0x000000ac00ac7308 */ /* 0x000fe20000000800 */
[----:B------:R-:W-:Y:S01]  /*a2e0*/  FADD.FTZ R104, R104, R145 ;  /* 0x0000009168687221 */ /* 0x000fe20000010000 */
[C---:B-----5:R-:W-:Y:S04]  /*a2f0*/  HMMA.16816.F32.BF16 R44, R68.reuse, R76, R44 ;  /* 0x0000004c442c723c */ /* 0x060fe8000004182c */
[----:B------:R-:W-:Y:S02]  /*a300*/  FADD.FTZ R2, R112, R107 ;  /* 0x0000006b70027221 */ /* 0x000fe40000010000 */
[----:B------:R-:W-:Y:S02]  /*a310*/  FADD.FTZ R105, R105, R104 ;  /* 0x0000006869697221 */ /* 0x000fe40000010000 */
[C---:B------:R-:W-:Y:S01]  /*a320*/  HMMA.16816.F32.BF16 R48, R68.reuse, R78, R48 ;  /* 0x0000004e4430723c */ /* 0x040fe20000041830 */
[----:B------:R-:W5:Y:S01]  /*a330*/  LDSM.16.MT88.4 R76, [R245+0x1900] ;  /* 0x00190000f54c783b */ /* 0x000f620000004200 */
[----:B------:R-:W1:Y:S02]  /*a340*/  MUFU.EX2 R179, R179 ;  /* 0x000000b300b37308 */ /* 0x000e640000000800 */
        /* <DEDUP_REMOVED lines=9> */
[----:B------:R-:W1:Y:S01]  /*a3e0*/  MUFU.EX2 R167, R167 ;  /* 0x000000a700a77308 */ /* 0x000e620000000800 */
[----:B------:R-:W-:Y:S01]  /*a3f0*/  FADD.FTZ R140, R140, R159 ;  /* 0x0000009f8c8c7221 */ /* 0x000fe20000010000 */
[C---:B------:R-:W-:Y:S04]  /*a400*/  HMMA.16816.F32.BF16 R60, R68.reuse, R92, R60 ;  /* 0x0000005c443c723c */ /* 0x040fe8000004183c */
[----:B------:R-:W-:Y:S02]  /*a410*/  FADD.FTZ R176, R176, R143 ;  /* 0x0000008fb0b07221 */ /* 0x000fe40000010000 */
[----:B------:R-:W-:Y:S02]  /*a420*/  FADD.FTZ R141, R141, R140 ;  /* 0x0000008c8d8d7221 */ /* 0x000fe40000010000 */
[----:B------:R-:W-:Y:S01]  /*a430*/  HMMA.16816.F32.BF16 R64, R68, R94, R64 ;  /* 0x0000005e4440723c */ /* 0x000fe20000041840 */
[----:B------:R-:W-:Y:S01]  /*a440*/  LDSM.16.MT88.4 R92, [R244+0x6100] ;  /* 0x00610000f45c783b */ /* 0x000fe20000004200 */
[----:B------:R-:W-:Y:S02]  /*a450*/  MUFU.EX2 R164, R164 ;  /* 0x000000a400a47308 */ /* 0x000fe40000000800 */
[----:B------:R-:W-:Y:S02]  /*a460*/  FADD.FTZ R176, R177, R176 ;  /* 0x000000b0b1b07221 */ /* 0x000fe40000010000 */
[----:B------:R-:W-:Y:S01]  /*a470*/  FADD.FTZ R174, R174, R141 ;  /* 0x0000008daeae7221 */ /* 0x000fe20000010000 */
[----:B------:R-:W-:Y:S02]  /*a480*/  F2FP.BF16.PACK_AB R68, R181, R178 ;  /* 0x000000b2b544723e */ /* 0x000fe400000010ff */
[C---:B------:R-:W-:Y:S03]  /*a490*/  F2FP.BF16.PACK_AB R69, R180.reuse, R185 ;  /* 0x000000b9b445723e */ /* 0x040fe600000010ff */
[----:B------:R-:W-:Y:S01]  /*a4a0*/  F2FP.BF16.PACK_AB R70, R187, R182 ;  /* 0x000000b6bb46723e */ /* 0x000fe200000010ff */
[----:B------:R-:W1:Y:S01]  /*a4b0*/  MUFU.EX2 R173, R173 ;  /* 0x000000ad00ad7308 */ /* 0x000e620000000800 */
[----:B------:R-:W-:Y:S01]  /*a4c0*/  F2FP.BF16.PACK_AB R71, R191, R188 ;  /* 0x000000bcbf47723e */ /* 0x000fe200000010ff */
[----:B------:R-:W-:Y:S02]  /*a4d0*/  FADD.FTZ R185, R185, R176 ;  /* 0x000000b0b9b97221 */ /* 0x000fe40000010000 */
[----:B------:R-:W-:Y:S02]  /*a4e0*/  FADD.FTZ R175, R175, R174 ;  /* 0x000000aeafaf7221 */ /* 0x000fe40000010000 */
[----:B------:R-:W-:Y:S02]  /*a4f0*/  FADD.FTZ R185, R180, R185 ;  /* 0x000000b9b4b97221 */ /* 0x000fe40000010000 */
[C---:B----4-:R-:W-:Y:S02]  /*a500*/  HMMA.16816.F32.BF16 R4, R68.reuse, R72, R4 ;  /* 0x000000484404723c */ /* 0x050fe40000041804 */
[----:B------:R-:W-:Y:S01]  /*a510*/  MUFU.EX2 R162, R162 ;  /* 0x000000a200a27308 */ /* 0x000fe20000000800 */
[----:B------:R-:W-:Y:S02]  /*a520*/  FADD.FTZ R188, R188, R185 ;  /* 0x000000b9bcbc7221 */ /* 0x000fe40000010000 */
[----:B------:R-:W-:Y:S02]  /*a530*/  FADD.FTZ R178, R178, R175 ;  /* 0x000000afb2b27221 */ /* 0x000fe40000010000 */
[----:B------:R-:W-:Y:S01]  /*a540*/  FADD.FTZ R188, R191, R188 ;  /* 0x000000bcbfbc7221 */ /* 0x000fe20000010000 */
[C---:B------:R-:W-:Y:S01]  /*a550*/  HMMA.16816.F32.BF16 R8, R68.reuse, R74, R8 ;  /* 0x0000004a4408723c */ /* 0x040fe20000041808 */
[----:B------:R-:W4:Y:S03]  /*a560*/  LDSM.16.MT88.4 R72, [R248+0x5900] ;  /* 0x00590000f848783b */ /* 0x000f260000004200 */
[----:B------:R-:W2:Y:S01]  /*a570*/  MUFU.EX2 R163, R163 ;  /* 0x000000a300a37308 */ /* 0x000ea20000000800 */
[----:B------:R-:W-:Y:S03]  /*a580*/  FADD.FTZ R181, R181, R178 ;  /* 0x000000b2b5b57221 */ /* 0x000fe60000010000 */
[C---:B-1----:R-:W-:Y:S04]  /*a590*/  HMMA.16816.F32.BF16 R12, R68.reuse, R80, R12 ;  /* 0x00000050440c723c */ /* 0x042fe8000004180c */
[----:B------:R-:W-:Y:S02]  /*a5a0*/  FADD.FTZ R182, R182, R181 ;  /* 0x000000b5b6b67221 */ /* 0x000fe40000010000 */
[----:B------:R-:W-:Y:S02]  /*a5b0*/  MUFU.EX2 R160, R160 ;  /* 0x000000a000a07308 */ /* 0x000fe40000000800 */
[C---:B------:R-:W-:Y:S01]  /*a5c0*/  HMMA.16816.F32.BF16 R16, R68.reuse, R82, R16 ;  /* 0x000000524410723c */ /* 0x040fe20000041810 */
[----:B------:R-:W1:Y:S03]  /*a5d0*/  LDSM.16.MT88.4 R80, [R246+0x5900] ;  /* 0x00590000f650783b */ /* 0x000e660000004200 */
[----:B------:R-:W-:Y:S04]  /*a5e0*/  FADD.FTZ R187, R187, R182 ;  /* 0x000000b6bbbb7221 */ /* 0x000fe80000010000 */
[C---:B-----5:R-:W-:Y:S01]  /*a5f0*/  HMMA.16816.F32.BF16 R20, R68.reuse, R76, R20 ;  /* 0x0000004c4414723c */ /* 0x060fe20000041814 */
[----:B------:R-:W5:Y:S07]  /*a600*/  MUFU.EX2 R165, R165 ;  /* 0x000000a500a57308 */ /* 0x000f6e0000000800 */
[C---:B------:R-:W-:Y:S01]  /*a610*/  HMMA.16816.F32.BF16 R24, R68.reuse, R78, R24 ;  /* 0x0000004e4418723c */ /* 0x040fe20000041818 */
[----:B------:R-:W2:Y:S02]  /*a620*/  LDSM.16.MT88.4 R76, [R244+0x5900] ;  /* 0x00590000f44c783b */ /* 0x000ea40000004200 */
[----:B------:R-:W-:Y:S05]  /*a630*/  MUFU.EX2 R157, R157 ;  /* 0x0000009d009d7308 */ /* 0x000fea0000000800 */
[C---:B------:R-:W-:Y:S05]  /*a640*/  HMMA.16816.F32.BF16 R28, R68.reuse, R84, R28 ;  /* 0x00000054441c723c */ /* 0x040fea000004181c */
[----:B------:R-:W1:Y:S03]  /*a650*/  MUFU.EX2 R158, R158 ;  /* 0x0000009e009e7308 */ /* 0x000e660000000800 */
[C---:B------:R-:W-:Y:S01]  /*a660*/  HMMA.16816.F32.BF16 R32, R68.reuse, R86, R32 ;  /* 0x000000564420723c */ /* 0x040fe20000041820 */
[----:B------:R-:W2:Y:S06]  /*a670*/  LDSM.16.MT88.4 R84, [R248+0x2100] ;  /* 0x00210000f854783b */ /* 0x000eac0000004200 */
[----:B------:R-:W2:Y:S01]  /*a680*/  MUFU.EX2 R154, R154 ;  /* 0x0000009a009a7308 */ /* 0x000ea20000000800 */
[C---:B----4-:R-:W-:Y:S08]  /*a690*/  HMMA.16816.F32.BF16 R36, R68.reuse, R72, R36 ;  /* 0x000000484424723c */ /* 0x050ff00000041824 */
[C---:B------:R-:W-:Y:S01]  /*a6a0*/  HMMA.16816.F32.BF16 R40, R68.reuse, R74, R40 ;  /* 0x0000004a4428723c */ /* 0x040fe20000041828 */
[----:B------:R-:W4:Y:S01]  /*a6b0*/  LDSM.16.MT88.4 R72, [R246+0x2100] ;  /* 0x00210000f648783b */ /* 0x000f220000004200 */
[----:B------:R-:W2:Y:S06]  /*a6c0*/  MUFU.EX2 R151, R151 ;  /* 0x0000009700977308 */ /* 0x000eac0000000800 */
[C---:B-1----:R-:W-:Y:S08]  /*a6d0*/  HMMA.16816.F32.BF16 R44, R68.reuse, R80, R44 ;  /* 0x00000050442c723c */ /* 0x042ff0000004182c */
[C---:B------:R-:W-:Y:S01]  /*a6e0*/  HMMA.16816.F32.BF16 R48, R68.reuse, R82, R48 ;  /* 0x000000524430723c */ /* 0x040fe20000041830 */
[----:B------:R-:W-:Y:S07]  /*a6f0*/  LDSM.16.MT88.4 R80, [R244+0x2100] ;  /* 0x00210000f450783b */ /* 0x000fee0000004200 */
[C---:B------:R-:W-:Y:S08]  /*a700*/  HMMA.16816.F32.BF16 R52, R68.reuse, R88, R52 ;  /* 0x000000584434723c */ /* 0x040ff00000041834 */
[C---:B------:R-:W-:Y:S01]  /*a710*/  HMMA.16816.F32.BF16 R56, R68.reuse, R90, R56 ;  /* 0x0000005a4438723c */ /* 0x040fe20000041838 */
[----:B------:R-:W-:Y:S07]  /*a720*/  LDSM.16.MT88.4 R88, [R245+0x6100] ;  /* 0x00610000f558783b */ /* 0x000fee0000004200 */
[C---:B--2---:R-:W-:Y:S08]  /*a730*/  HMMA.16816.F32.BF16 R60, R68.reuse, R76, R60 ;  /* 0x0000004c443c723c */ /* 0x044ff0000004183c */
[----:B------:R-:W-:Y:S01]  /*a740*/  HMMA.16816.F32.BF16 R64, R68, R78, R64 ;  /* 0x0000004e4440723c */ /* 0x000fe20000041840 */
[----:B------:R-:W1:Y:S06]  /*a750*/  LDSM.16.MT88.4 R76, [R245+0x2100] ;  /* 0x00210000f54c783b */ /* 0x000e6c0000004200 */
        /* <DEDUP_REMOVED lines=9> */
[C---:B------:R-:W-:Y:S03]  /*a7f0*/  HMMA.16816.F32.BF16 R4, R68.reuse, R84, R4 ;  /* 0x000000544404723c */ /* 0x040fe60000041804 */
[----:B------:R-:W-:Y:S02]  /*a800*/  FADD.FTZ R201, R201, R198 ;  /* 0x000000c6c9c97221 */ /* 0x000fe40000010000 */
[----:B------:R-:W-:Y:S03]  /*a810*/  FADD.FTZ R200, R200, R197 ;  /* 0x000000c5c8c87221 */ /* 0x000fe60000010000 */
[C---:B------:R-:W-:Y:S01]  /*a820*/  HMMA.16816.F32.BF16 R8, R68.reuse, R86, R8 ;  /* 0x000000564408723c */ /* 0x040fe20000041808 */
[----:B------:R-:W2:Y:S03]  /*a830*/  LDSM.16.MT88.4 R84, [R248+0x6100] ;  /* 0x00610000f854783b */ /* 0x000ea60000004200 */
[----:B------:R-:W-:Y:S04]  /*a840*/  FADD.FTZ R199, R199, R200 ;  /* 0x000000c8c7c77221 */ /* 0x000fe80000010000 */
        /* <DEDUP_REMOVED lines=8> */
[----:B------:R-:W1:Y:S07]  /*a8d0*/  LDSM.16.MT88.4 R80, [R246+0x2900] ;  /* 0x00290000f650783b */ /* 0x000e6e0000004200 */
[C---:B--2---:R-:W-:Y:S08]  /*a8e0*/  HMMA.16816.F32.BF16 R36, R68.reuse, R84, R36 ;  /* 0x000000544424723c */ /* 0x044ff00000041824 */
[C---:B------:R-:W-:Y:S01]  /*a8f0*/  HMMA.16816.F32.BF16 R40, R68.reuse, R86, R40 ;  /* 0x000000564428723c */ /* 0x040fe20000041828 */
[----:B------:R-:W2:Y:S07]  /*a900*/  LDSM.16.MT88.4 R84, [R245+0x2900] ;  /* 0x00290000f554783b */ /* 0x000eae0000004200 */
[C---:B----4-:R-:W-:Y:S08]  /*a910*/  HMMA.16816.F32.BF16 R44, R68.reuse, R72, R44 ;  /* 0x00000048442c723c */ /* 0x050ff0000004182c */
[C---:B------:R-:W-:Y:S01]  /*a920*/  HMMA.16816.F32.BF16 R48, R68.reuse, R74, R48 ;  /* 0x0000004a4430723c */ /* 0x040fe20000041830 */
[----:B------:R-:W4:Y:S07]  /*a930*/  LDSM.16.MT88.4 R72, [R244+0x2900] ;  /* 0x00290000f448783b */ /* 0x000f2e0000004200 */
        /* <DEDUP_REMOVED lines=11> */
[----:B---3--:R-:W-:Y:S01]  /*a9f0*/  F2FP.BF16.PACK_AB R71, R184, R183 ;  /* 0x000000b7b847723e */ /* 0x008fe200000010ff */
[----:B------:R-:W-:Y:S02]  /*aa00*/  FADD.FTZ R190, R190, R199 ;  /* 0x000000c7bebe7221 */ /* 0x000fe40000010000 */
[----:B------:R-:W-:Y:S02]  /*aa10*/  FADD.FTZ R186, R186, R203 ;  /* 0x000000cbbaba7221 */ /* 0x000fe40000010000 */
[----:B------:R-:W-:Y:S02]  /*aa20*/  FADD.FTZ R190, R189, R190 ;  /* 0x000000bebdbe7221 */ /* 0x000fe40000010000 */
[C---:B-1----:R-:W-:Y:S03]  /*aa30*/  HMMA.16816.F32.BF16 R4, R68.reuse, R76, R4 ;  /* 0x0000004c4404723c */ /* 0x042fe60000041804 */
[----:B------:R-:W-:Y:S02]  /*aa40*/  FADD.FTZ R193, R193, R186 ;  /* 0x000000bac1c17221 */ /* 0x000fe40000010000 */
[----:B------:R-:W-:Y:S03]  /*aa50*/  FADD.FTZ R183, R183, R190 ;  /* 0x000000beb7b77221 */ /* 0x000fe60000010000 */
[C---:B------:R-:W-:Y:S01]  /*aa60*/  HMMA.16816.F32.BF16 R8, R68.reuse, R78, R8 ;  /* 0x0000004e4408723c */ /* 0x040fe20000041808 */
[----:B------:R-:W1:Y:S03]  /*aa70*/  LDSM.16.MT88.4 R76, [R246+0x6900] ;  /* 0x00690000f64c783b */ /* 0x000e660000004200 */
[----:B------:R-:W-:Y:S04]  /*aa80*/  FADD.FTZ R183, R184, R183 ;  /* 0x000000b7b8b77221 */ /* 0x000fe80000010000 */
[C---:B------:R-:W-:Y:S08]  /*aa90*/  HMMA.16816.F32.BF16 R12, R68.reuse, R80, R12 ;  /* 0x00000050440c723c */ /* 0x040ff0000004180c */
[C---:B------:R-:W-:Y:S01]  /*aaa0*/  HMMA.16816.F32.BF16 R16, R68.reuse, R82, R16 ;  /* 0x000000524410723c */ /* 0x040fe20000041810 */
[----:B------:R-:W3:Y:S07]  /*aab0*/  LDSM.16.MT88.4 R80, [R245+0x6900] ;  /* 0x00690000f550783b */ /* 0x000eee0000004200 */
[C---:B--2---:R-:W-:Y:S08]  /*aac0*/  HMMA.16816.F32.BF16 R20, R68.reuse, R84, R20 ;  /* 0x000000544414723c */ /* 0x044ff00000041814 */
[C---:B------:R-:W-:Y:S01]  /*aad0*/  HMMA.16816.F32.BF16 R24, R68.reuse, R86, R24 ;  /* 0x000000564418723c */ /* 0x040fe20000041818 */
[----:B------:R-:W-:Y:S07]  /*aae0*/  LDSM.16.MT88.4 R84, [R244+0x3100] ;  /* 0x00310000f454783b */ /* 0x000fee0000004200 */
[C---:B----4-:R-:W-:Y:S08]  /*aaf0*/  HMMA.16816.F32.BF16 R28, R68.reuse, R72, R28 ;  /* 0x00000048441c723c */ /* 0x050ff0000004181c */
        /* <DEDUP_REMOVED lines=8> */
[C---:B---3--:R-:W-:Y:S08]  /*ab80*/  HMMA.16816.F32.BF16 R52, R68.reuse, R80, R52 ;  /* 0x000000504434723c */ /* 0x048ff00000041834 */
[C---:B------:R-:W-:Y:S01]  /*ab90*/  HMMA.16816.F32.BF16 R56, R68.reuse, R82, R56 ;  /* 0x000000524438723c */ /* 0x040fe20000041838 */
[----:B------:R-:W3:Y:S07]  /*aba0*/  LDSM.16.MT88.4 R80, [R246+0x3100] ;  /* 0x00310000f650783b */ /* 0x000eee0000004200 */
[C---:B--2---:R-:W-:Y:S08]  /*abb0*/  HMMA.16816.F32.BF16 R60, R68.reuse, R72, R60 ;  /* 0x00000048443c723c */ /* 0x044ff0000004183c */
[----:B------:R-:W-:Y:S01]  /*abc0*/  HMMA.16816.F32.BF16 R64, R68, R74, R64 ;  /* 0x0000004a4440723c */ /* 0x000fe20000041840 */
[----:B------:R-:W2:Y:S06]  /*abd0*/  LDSM.16.MT88.4 R72, [R245+0x3100] ;  /* 0x00310000f548783b */ /* 0x000eac0000004200 */
        /* <DEDUP_REMOVED lines=15> */
[C---:B---3--:R-:W-:Y:S08]  /*acd0*/  HMMA.16816.F32.BF16 R12, R68.reuse, R80, R12 ;  /* 0x00000050440c723c */ /* 0x048ff0000004180c */
[C---:B------:R-:W-:Y:S08]  /*ace0*/  HMMA.16816.F32.BF16 R16, R68.reuse, R82, R16 ;  /* 0x000000524410723c */ /* 0x040ff00000041810 */
[C---:B--2---:R-:W-:Y:S08]  /*acf0*/  HMMA.16816.F32.BF16 R20, R68.reuse, R72, R20 ;  /* 0x000000484414723c */ /* 0x044ff00000041814 */
[C---:B------:R-:W-:Y:S08]  /*ad00*/  HMMA.16816.F32.BF16 R24, R68.reuse, R74, R24 ;  /* 0x0000004a4418723c */ /* 0x040ff00000041818 */
[C---:B------:R-:W-:Y:S08]  /*ad10*/  HMMA.16816.F32.BF16 R28, R68.reuse, R84, R28 ;  /* 0x00000054441c723c */ /* 0x040ff0000004181c */
[C---:B------:R-:W-:Y:S01]  /*ad20*/  HMMA.16816.F32.BF16 R32, R68.reuse, R86, R32 ;  /* 0x000000564420723c */ /* 0x040fe20000041820 */
[----:B------:R-:W-:Y:S07]  /*ad30*/  LDSM.16.MT88.4 R84, [R246+0x7900] ;  /* 0x00790000f654783b */ /* 0x000fee0000004200 */
[C---:B-1----:R-:W-:Y:S08]  /*ad40*/  HMMA.16816.F32.BF16 R36, R68.reuse, R76, R36 ;  /* 0x0000004c4424723c */ /* 0x042ff00000041824 */
[C---:B------:R-:W-:Y:S01]  /*ad50*/  HMMA.16816.F32.BF16 R40, R68.reuse, R78, R40 ;  /* 0x0000004e4428723c */ /* 0x040fe20000041828 */
[----:B------:R-:W-:Y:S07]  /*ad60*/  LDSM.16.MT88.4 R76, [R245+0x7900] ;  /* 0x00790000f54c783b */ /* 0x000fee0000004200 */
[C---:B------:R-:W-:Y:S08]  /*ad70*/  HMMA.16816.F32.BF16 R44, R68.reuse, R88, R44 ;  /* 0x00000058442c723c */ /* 0x040ff0000004182c */
[C---:B------:R-:W-:Y:S08]  /*ad80*/  HMMA.16816.F32.BF16 R48, R68.reuse, R90, R48 ;  /* 0x0000005a4430723c */ /* 0x040ff00000041830 */
[C---:B------:R-:W-:Y:S08]  /*ad90*/  HMMA.16816.F32.BF16 R52, R68.reuse, R92, R52 ;  /* 0x0000005c4434723c */ /* 0x040ff00000041834 */
[C---:B------:R-:W-:Y:S01]  /*ada0*/  HMMA.16816.F32.BF16 R56, R68.reuse, R94, R56 ;  /* 0x0000005e4438723c */ /* 0x040fe20000041838 */
[----:B------:R-:W1:Y:S07]  /*adb0*/  LDSM.16.MT88.4 R92, [R248+0x7900] ;  /* 0x00790000f85c783b */ /* 0x000e6e0000004200 */
[C---:B------:R-:W-:Y:S08]  /*adc0*/  HMMA.16816.F32.BF16 R60, R68.reuse, R96, R60 ;  /* 0x00000060443c723c */ /* 0x040ff0000004183c */
[----:B------:R-:W-:Y:S07]  /*add0*/  HMMA.16816.F32.BF16 R64, R68, R98, R64 ;  /* 0x000000624440723c */ /* 0x000fee0000041840 */
[----:B-----5:R-:W-:Y:S01]  /*ade0*/  F2FP.BF16.PACK_AB R68, R165, R160 ;  /* 0x000000a0a544723e */ /* 0x020fe200000010ff */
        /* <DEDUP_REMOVED lines=8> */
[C---:B------:R-:W-:Y:S01]  /*ae70*/  HMMA.16816.F32.BF16 R128, R68.reuse, R124, R4 ;  /* 0x0000007c4480723c */ /* 0x040fe20000041804 */
[----:B------:R-:W2:Y:S02]  /*ae80*/  LDSM.16.MT88.4 R4, [R244+0x7900] ;  /* 0x00790000f404783b */ /* 0x000ea40000004200 */
[----:B------:R-:W-:Y:S02]  /*ae90*/  FADD.FTZ R3, R153, R154 ;  /* 0x0000009a99037221 */ /* 0x000fe40000010000 */
[----:B------:R-:W-:Y:S03]  /*aea0*/  FADD.FTZ R151, R151, R158 ;  /* 0x0000009e97977221 */ /* 0x000fe60000010000 */
[C---:B------:R-:W-:Y:S04]  /*aeb0*/  HMMA.16816.F32.BF16 R124, R68.reuse, R126, R8 ;  /* 0x0000007e447c723c */ /* 0x040fe80000041808 */
[----:B------:R-:W-:Y:S04]  /*aec0*/  FADD.FTZ R2, R150, R151 ;  /* 0x0000009796027221 */ /* 0x000fe80000010000 */
[C---:B------:R-:W-:Y:S01]  /*aed0*/  HMMA.16816.F32.BF16 R120, R68.reuse, R116, R12 ;  /* 0x000000744478723c */ /* 0x040fe2000004180c */
[----:B------:R3:W-:Y:S04]  /*aee0*/  STL [R1+0x24], R2 ;  /* 0x0000240201007387 */ /* 0x0007e80000100800 */
[----:B------:R4:W-:Y:S03]  /*aef0*/  STL [R1+0x20], R3 ;  /* 0x0000200301007387 */ /* 0x0009e60000100800 */
[C---:B------:R-:W-:Y:S08]  /*af00*/  HMMA.16816.F32.BF16 R116, R68.reuse, R118, R16 ;  /* 0x000000764474723c */ /* 0x040ff00000041810 */
[C---:B------:R-:W-:Y:S08]  /*af10*/  HMMA.16816.F32.BF16 R112, R68.reuse, R108, R20 ;  /* 0x0000006c4470723c */ /* 0x040ff00000041814 */
[C---:B------:R-:W-:Y:S04]  /*af20*/  HMMA.16816.F32.BF16 R108, R68.reuse, R110, R24 ;  /* 0x0000006e446c723c */ /* 0x040fe80000041818 */
[----:B---3--:R-:W-:Y:S02]  /*af30*/  IMAD.MOV.U32 R2, RZ, RZ, R132 ;  /* 0x000000ffff027224 */ /* 0x008fe400078e0084 */
[----:B----4-:R-:W-:Y:S02]  /*af40*/  IMAD.MOV.U32 R3, RZ, RZ, R0 ;  /* 0x000000ffff037224 */ /* 0x010fe400078e0000 */
[C---:B------:R-:W-:Y:S08]  /*af50*/  HMMA.16816.F32.BF16 R104, R68.reuse, R100, R28 ;  /* 0x000000644468723c */ /* 0x040ff0000004181c */
[C---:B------:R-:W-:Y:S08]  /*af60*/  HMMA.16816.F32.BF16 R100, R68.reuse, R102, R32 ;  /* 0x000000664464723c */ /* 0x040ff00000041820 */
[C---:B-1----:R-:W-:Y:S08]  /*af70*/  HMMA.16816.F32.BF16 R96, R68.reuse, R92, R36 ;  /* 0x0000005c4460723c */ /* 0x042ff00000041824 */
        /* <DEDUP_REMOVED lines=8> */
.L_x_557:
[----:B------:R-:W-:-:S13]  /*b000*/  ISETP.LE.AND P0, PT, RZ, UR10, PT ;  /* 0x0000000aff007c0c */ /* 0x000fda000bf03270 */
[----:B------:R-:W-:Y:S05]  /*b010*/  @!P0 BRA `(.L_x_561) ;  /* 0x0000414000008947 */ /* 0x000fea0003800000 */
[----:B------:R-:W2:Y:S01]  /*b020*/  LDL.LU R4, [R1+0x2c] ;  /* 0x00002c0001047983 */ /* 0x000ea20000300800 */
[----:B------:R-:W-:Y:S02]  /*b030*/  IMAD.MOV.U32 R135, RZ, RZ, R132 ;  /* 0x000000ffff877224 */ /* 0x000fe400078e0084 */
[----:B----4-:R-:W-:Y:S01]  /*b040*/  IMAD.MOV.U32 R3, RZ, RZ, R0 ;  /* 0x000000ffff037224 */ /* 0x010fe200078e0000 */
[----:B------:R-:W3:Y:S01]  /*b050*/  LDL.LU R5, [R1+0x30] ;  /* 0x0000300001057983 */ /* 0x000ee20000300800 */
[----:B--2---:R-:W-:Y:S02]  /*b060*/  SHF.R.S32.HI R192, RZ, 0x1f, R4 ;  /* 0x0000001fffc07819 */ /* 0x004fe40000011404 */
[C---:B------:R-:W-:Y:S02]  /*b070*/  SHF.L.U32 R193, R4.reuse, 0x1, RZ ;  /* 0x0000000104c17819 */ /* 0x040fe400000006ff */
[----:B------:R-:W-:Y:S02]  /*b080*/  SHF.L.U64.HI R192, R4, 0x1, R192 ;  /* 0x0000000104c07819 */ /* 0x000fe400000102c0 */
[----:B------:R-:W3:Y:S02]  /*b090*/  LDL.LU R4, [R1+0x28] ;  /* 0x0000280001047983 */ /* 0x000ee40000300800 */
[C---:B---3--:R-:W-:Y:S01]  /*b0a0*/  SHF.L.U64.HI R194, R4.reuse, 0x1, R5 ;  /* 0x0000000104c27819 */ /* 0x048fe20000010205 */
[----:B------:R-:W-:Y:S01]  /*b0b0*/  IMAD.SHL.U32 R195, R4, 0x2, RZ ;  /* 0x0000000204c37824 */ /* 0x000fe200078e00ff */
[----:B------:R-:W-:Y:S05]  /*b0c0*/  BRA `(.L_x_562) ;  /* 0x000003e000007947 */ /* 0x000fea0003800000 */
.L_x_564:
[----:B------:R-:W2:Y:S01]  /*b0d0*/  LDL R2, [R1+0x4] ;  /* 0x0000040001027983 */ /* 0x000ea20000100800 */
[----:B------:R-:W-:Y:S01]  /*b0e0*/  ULEA UR4, UR10, UR11, 0x7 ;  /* 0x0000000b0a047291 */ /* 0x000fe2000f8e383f */
[----:B------:R-:W-:Y:S02]  /*b0f0*/  IMAD.MOV.U32 R251, RZ, RZ, RZ ;  /* 0x000000fffffb7224 */ /* 0x000fe400078e00ff */
[----:B------:R-:W3:Y:S03]  /*b100*/  LDL R20, [R1] ;  /* 0x0000000001147983 */ /* 0x000ee60000100800 */
[----:B------:R-:W-:Y:S05]  /*b110*/  IMAD.U32 R252, RZ, RZ, UR4 ;  /* 0x00000004fffc7e24 */ /* 0x000fea000f8e00ff */
[----:B--2---:R-:W-:Y:S05]  /*b120*/  IADD3 R252, R252, -0x80, R2 ;  /* 0xffffff80fcfc7810 */ /* 0x004fea0007ffe002 */
        /* <DEDUP_REMOVED lines=25> */
[----:B------:R-:W4:Y:S04]  /*b2c0*/  SHFL.IDX PT, R6, R12, 0x1, 0x181f ;  /* 0x00381f000c067f89 */ /* 0x000f2800000e0000 */
[----:B------:R-:W5:Y:S04]  /*b2d0*/  SHFL.IDX PT, R7, R0, 0x1, 0x181f ;  /* 0x00381f0000077f89 */ /* 0x000f6800000e0000 */
[----:B------:R-:W5:Y:S04]  /*b2e0*/  SHFL.IDX PT, R4, R12, 0x2, 0x181f ;  /* 0x00581f000c047f89 */ /* 0x000f6800000e0000 */
[----:B------:R-:W5:Y:S04]  /*b2f0*/  SHFL.IDX PT, R5, R0, 0x2, 0x181f ;  /* 0x00581f0000057f89 */ /* 0x000f6800000e0000 */
[----:B------:R-:W5:Y:S01]  /*b300*/  SHFL.IDX PT, R2, R12, 0x3, 0x181f ;  /* 0x00781f000c027f89 */ /* 0x000f6200000e0000 */
[C---:B-1----:R-:W-:Y:S02]  /*b310*/  IADD3 R10, P6, R8.reuse, R193, RZ ;  /* 0x000000c1080a7210 */ /* 0x042fe40007fde0ff */
[----:B------:R-:W-:Y:S01]  /*b320*/  IADD3 R14, P1, R8, R195, RZ ;  /* 0x000000c3080e7210 */ /* 0x000fe20007f3e0ff */
[----:B------:R-:W1:Y:S02]  /*b330*/  SHFL.IDX PT, R13, R0, 0x3, 0x181f ;  /* 0x00781f00000d7f89 */ /* 0x000e6400000e0000 */
[C-C-:B--2---:R-:W-:Y:S01]  /*b340*/  IMAD.X R11, R9.reuse, 0x1, R192.reuse, P6 ;  /* 0x00000001090b7824 */ /* 0x144fe200030e06c0 */
[-C--:B------:R-:W-:Y:S02]  /*b350*/  IADD3.X R15, R9, R194.reuse, RZ, P1, !PT ;  /* 0x000000c2090f7210 */ /* 0x080fe40000ffe4ff */
[C---:B----4-:R-:W-:Y:S02]  /*b360*/  IADD3 R8, P0, R6.reuse, R193, RZ ;  /* 0x000000c106087210 */ /* 0x050fe40007f1e0ff */
[----:B---3--:R2:W-:Y:S01]  /*b370*/  LDGSTS.E.BYPASS.LTC128B.128 [R20+0x8100], [R10.64], !P5 ;  /* 0x081000000a147fae */ /* 0x0085e2000e901d4e */
[----:B------:R-:W-:Y:S02]  /*b380*/  IADD3 R6, P1, R6, R195, RZ ;  /* 0x000000c306067210 */ /* 0x000fe40007f3e0ff */
[C---:B-----5:R-:W-:Y:S01]  /*b390*/  IMAD.X R9, R7.reuse, 0x1, R192, P0 ;  /* 0x0000000107097824 */ /* 0x060fe200000e06c0 */
[----:B------:R2:W-:Y:S01]  /*b3a0*/  LDGSTS.E.BYPASS.LTC128B.128 [R20+0xc100], [R14.64], !P4 ;  /* 0x0c1000000e147fae */ /* 0x0005e2000e101d4e */
[C---:B------:R-:W-:Y:S01]  /*b3b0*/  IADD3 R16, P0, R4.reuse, R193, RZ ;  /* 0x000000c104107210 */ /* 0x040fe20007f1e0ff */
[----:B------:R-:W-:Y:S01]  /*b3c0*/  IMAD.X R7, R7, 0x1, R194, P1 ;  /* 0x0000000107077824 */ /* 0x000fe200008e06c2 */
[----:B------:R-:W-:Y:S01]  /*b3d0*/  IADD3 R18, P6, R4, R195, RZ ;  /* 0x000000c304127210 */ /* 0x000fe20007fde0ff */
[----:B------:R2:W-:Y:S02]  /*b3e0*/  LDGSTS.E.BYPASS.LTC128B.128 [R20+0x9100], [R8.64], !P5 ;  /* 0x0910000008147fae */ /* 0x0005e4000e901d4e */
[C-C-:B------:R-:W-:Y:S01]  /*b3f0*/  IMAD.X R17, R5.reuse, 0x1, R192.reuse, P0 ;  /* 0x0000000105117824 */ /* 0x140fe200000e06c0 */
[----:B------:R-:W-:Y:S01]  /*b400*/  IADD3.X R19, R5, R194, RZ, P6, !PT ;  /* 0x000000c205137210 */ /* 0x000fe200037fe4ff */
[----:B------:R2:W-:Y:S01]  /*b410*/  LDGSTS.E.BYPASS.LTC128B.128 [R20+0xd100], [R6.64], !P4 ;  /* 0x0d10000006147fae */ /* 0x0005e2000e101d4e */
[C---:B------:R-:W-:Y:S02]  /*b420*/  IADD3 R4, P1, R2.reuse, R193, RZ ;  /* 0x000000c102047210 */ /* 0x040fe40007f3e0ff */
[----:B------:R-:W-:Y:S01]  /*b430*/  IADD3 R12, P0, R2, R195, RZ ;  /* 0x000000c3020c7210 */ /* 0x000fe20007f1e0ff */
[----:B------:R2:W-:Y:S02]  /*b440*/  LDGSTS.E.BYPASS.LTC128B.128 [R20+0xa100], [R16.64], !P5 ;  /* 0x0a10000010147fae */ /* 0x0005e4000e901d4e */
[C---:B-1----:R-:W-:Y:S02]  /*b450*/  IMAD.X R5, R13.reuse, 0x1, R192, P1 ;  /* 0x000000010d057824 */ /* 0x042fe400008e06c0 */
[----:B------:R2:W-:Y:S01]  /*b460*/  LDGSTS.E.BYPASS.LTC128B.128 [R20+0xe100], [R18.64], !P4 ;  /* 0x0e10000012147fae */ /* 0x0005e2000e101d4e */
[----:B------:R-:W-:Y:S03]  /*b470*/  IMAD.X R13, R13, 0x1, R194, P0 ;  /* 0x000000010d0d7824 */ /* 0x000fe600000e06c2 */
[----:B------:R2:W-:Y:S04]  /*b480*/  LDGSTS.E.BYPASS.LTC128B.128 [R20+0xb100], [R4.64], !P5 ;  /* 0x0b10000004147fae */ /* 0x0005e8000e901d4e */
[----:B------:R2:W-:Y:S01]  /*b490*/  LDGSTS.E.BYPASS.LTC128B.128 [R20+0xf100], [R12.64], !P4 ;  /* 0x0f1000000c147fae */ /* 0x0005e2000e101d4e */
[----:B------:R-:W-:-:S05]  /*b4a0*/  BRA `(.L_x_563) ;  /* 0x0000180000007947 */ /* 0x000fca0003800000 */
.L_x_562:
[----:B------:R-:W2:Y:S01]  /*b4b0*/  LDL R134, [R1+0x1c] ;  /* 0x00001c0001867983 */ /* 0x000ea20000100800 */
[----:B------:R-:W-:Y:S04]  /*b4c0*/  DEPBAR.LE SB0, 0x0 ;  /* 0x000080000000791a */ /* 0x000fe80000000000 */
[----:B------:R-:W3:Y:S01]  /*b4d0*/  LDL R187, [R1+0x18] ;  /* 0x0000180001bb7983 */ /* 0x000ee20000100800 */
[----:B------:R-:W-:Y:S01]  /*b4e0*/  SHF.R.S32.HI R29, RZ, 0x1f, R252 ;  /* 0x0000001fff1d7819 */ /* 0x000fe200000114fc */
[C---:B------:R-:W-:Y:S01]  /*b4f0*/  IMAD.WIDE.U32 R38, R252.reuse, c[0x0][0x208], RZ ;  /* 0x00008200fc267a25 */ /* 0x040fe200078e00ff */
[----:B------:R-:W-:Y:S01]  /*b500*/  SHF.R.S32.HI R37, RZ, 0x1f, R251 ;  /* 0x0000001fff257819 */ /* 0x000fe200000114fb */
[----:B------:R-:W4:Y:S01]  /*b510*/  LDL R186, [R1+0x14] ;  /* 0x0000140001ba7983 */ /* 0x000f220000100800 */
[----:B------:R-:W-:Y:S01]  /*b520*/  UISETP.GE.AND UP0, UPT, UR10, 0x1, UPT ;  /* 0x000000010a00788c */ /* 0x000fe2000bf06270 */
[----:B------:R-:W-:Y:S02]  /*b530*/  IMAD R29, R29, c[0x0][0x208], RZ ;  /* 0x000082001d1d7a24 */ /* 0x000fe400078e02ff */
[----:B------:R-:W5:Y:S01]  /*b540*/  LDL R185, [R1+0x10] ;  /* 0x0000100001b97983 */ /* 0x000f620000100800 */
[----:B------:R-:W-:Y:S02]  /*b550*/  IMAD R37, R37, c[0x0][0x218], RZ ;  /* 0x0000860025257a24 */ /* 0x000fe400078e02ff */
[----:B------:R-:W-:Y:S01]  /*b560*/  IMAD R29, R252, c[0x0][0x20c], R29 ;  /* 0x00008300fc1d7a24 */ /* 0x000fe200078e021d */
[----:B------:R-:W5:Y:S01]  /*b570*/  LDL R184, [R1+0xc] ;  /* 0x00000c0001b87983 */ /* 0x000f620000100800 */
[----:B------:R-:W-:Y:S03]  /*b580*/  IMAD R37, R251, c[0x0][0x21c], R37 ;  /* 0x00008700fb257a24 */ /* 0x000fe600078e0225 */
[----:B------:R-:W5:Y:S01]  /*b590*/  LDL R176, [R1+0x8] ;  /* 0x0000080001b07983 */ /* 0x000f620000100800 */
[----:B------:R-:W-:Y:S03]  /*b5a0*/  IADD3 R39, R39, R29, RZ ;  /* 0x0000001d27277210 */ /* 0x000fe60007ffe0ff */
[----:B------:R-:W-:Y:S02]  /*b5b0*/  BAR.SYNC.DEFER_BLOCKING 0x0 ;  /* 0x0000000000007b1d */ /* 0x000fe40000010000 */
[----:B------:R-:W-:Y:S05]  /*b5c0*/  IMAD.WIDE.U32 R38, R251, c[0x0][0x218], R38 ;  /* 0x00008600fb267a25 */ /* 0x000fea00078e0026 */
[----:B------:R-:W-:Y:S04]  /*b5d0*/  IADD3 R0, P0, R38, UR24, RZ ;  /* 0x0000001826007c10 */ /* 0x000fe8000ff1e0ff */
[----:B------:R-:W-:Y:S02]  /*b5e0*/  IADD3.X R37, R39, UR16, R37, P0, !PT ;  /* 0x0000001027257c10 */ /* 0x000fe400087fe425 */
[C---:B------:R-:W-:Y:S04]  /*b5f0*/  LEA R60, P0, R0.reuse, c[0x0][0x1f8], 0x1 ;  /* 0x00007e00003c7a11 */ /* 0x040fe800078008ff */
[----:B------:R-:W-:Y:S01]  /*b600*/  LEA.HI.X R2, R0, c[0x0][0x1fc], R37, 0x1, P0 ;  /* 0x00007f0000027a11 */ /* 0x000fe200000f0c25 */
[----:B------:R-:W1:Y:S08]  /*b610*/  LDSM.16.M88.4 R8, [R250+0x8100] ;  /* 0x00810000fa08783b */ /* 0x000e700000000200 */
[----:B------:R-:W1:Y:S08]  /*b620*/  LDSM.16.M88.4 R16, [R250+0x8900] ;  /* 0x00890000fa10783b */ /* 0x000e700000000200 */
[----:B------:R-:W1:Y:S08]  /*b630*/  LDSM.16.M88.4 R24, [R250+0x9100] ;  /* 0x00910000fa18783b */ /* 0x000e700000000200 */
[----:B------:R-:W1:Y:S08]  /*b640*/  LDSM.16.M88.4 R32, [R250+0x9900] ;  /* 0x00990000fa20783b */ /* 0x000e700000000200 */
[----:B------:R-:W1:Y:S02]  /*b650*/  LDSM.16.M88.4 R40, [R250+0xa100] ;  /* 0x00a10000fa28783b */ /* 0x000e640000000200 */
[C---:B-1----:R-:W-:Y:S06]  /*b660*/  HMMA.16816.F32.BF16 R4, R136.reuse, R8, RZ ;  /* 0x000000088804723c */ /* 0x042fec00000418ff */
[----:B------:R-:W-:Y:S02]  /*b670*/  LDSM.16.M88.4 R48, [R250+0xa900] ;  /* 0x00a90000fa30783b */ /* 0x000fe40000000200 */
[C---:B------:R-:W-:Y:S06]  /*b680*/  HMMA.16816.F32.BF16 R8, R136.reuse, R10, RZ ;  /* 0x0000000a8808723c */ /* 0x040fec00000418ff */
[----:B------:R-:W-:Y:S02]  /*b690*/  LDSM.16.M88.4 R56, [R250+0xb100] ;  /* 0x00b10000fa38783b */ /* 0x000fe40000000200 */
[C---:B------:R-:W-:Y:S06]  /*b6a0*/  HMMA.16816.F32.BF16 R12, R136.reuse, R16, RZ ;  /* 0x00000010880c723c */ /* 0x040fec00000418ff */
[----:B------:R-:W-:Y:S02]  /*b6b0*/  LDSM.16.M88.4 R64, [R250+0xb900] ;  /* 0x00b90000fa40783b */ /* 0x000fe40000000200 */
[C---:B------:R-:W-:Y:S06]  /*b6c0*/  HMMA.16816.F32.BF16 R16, R136.reuse, R18, RZ ;  /* 0x000000128810723c */ /* 0x040fec00000418ff */
[----:B------:R-:W-:Y:S02]  /*b6d0*/  LDSM.16.M88.4 R140, [R249] ;  /* 0x00000000f98c783b */ /* 0x000fe40000000200 */
[C---:B------:R-:W-:Y:S06]  /*b6e0*/  HMMA.16816.F32.BF16 R20, R136.reuse, R24, RZ ;  /* 0x000000188814723c */ /* 0x040fec00000418ff */
[----:B------:R-:W-:Y:S02]  /*b6f0*/  LDSM.16.M88.4 R144, [R243] ;  /* 0x00000000f390783b */ /* 0x000fe40000000200 */
[C---:B------:R-:W-:Y:S06]  /*b700*/  HMMA.16816.F32.BF16 R24, R136.reuse, R26, RZ ;  /* 0x0000001a8818723c */ /* 0x040fec00000418ff */
[----:B------:R-:W-:Y:S02]  /*b710*/  LDSM.16.M88.4 R148, [R242] ;  /* 0x00000000f294783b */ /* 0x000fe40000000200 */
[C---:B------:R-:W-:Y:S06]  /*b720*/  HMMA.16816.F32.BF16 R28, R136.reuse, R32, RZ ;  /* 0x00000020881c723c */ /* 0x040fec00000418ff */
[----:B------:R-:W1:Y:S02]  /*b730*/  SHFL.IDX PT, R52, R60, RZ, 0x181f ;  /* 0x00181fff3c347589 */ /* 0x000e6400000e0000 */
[C---:B------:R-:W-:Y:S06]  /*b740*/  HMMA.16816.F32.BF16 R32, R136.reuse, R34, RZ ;  /* 0x000000228820723c */ /* 0x040fec00000418ff */
[----:B------:R-:W1:Y:S02]  /*b750*/  SHFL.IDX PT, R53, R2, RZ, 0x181f ;  /* 0x00181fff02357589 */ /* 0x000e6400000e0000 */
[C---:B------:R-:W-:Y:S06]  /*b760*/  HMMA.16816.F32.BF16 R36, R136.reuse, R40, RZ ;  /* 0x000000288824723c */ /* 0x040fec00000418ff */
[----:B------:R-:W1:Y:S02]  /*b770*/  SHFL.IDX PT, R54, R60, 0x1, 0x181f ;  /* 0x00381f003c367f89 */ /* 0x000e6400000e0000 */
[C---:B------:R-:W-:Y:S01]  /*b780*/  HMMA.16816.F32.BF16 R40, R136.reuse, R42, RZ ;  /* 0x0000002a8828723c */ /* 0x040fe200000418ff */
[C---:B-1----:R-:W-:Y:S05]  /*b790*/  IADD3 R62, P0, R52.reuse, R193, RZ ;  /* 0x000000c1343e7210 */ /* 0x042fea0007f1e0ff */
[----:B------:R-:W-:Y:S01]  /*b7a0*/  LDSM.16.M88.4 R152, [R241] ;  /* 0x00000000f198783b */ /* 0x000fe20000000200 */
[----:B------:R-:W-:Y:S01]  /*b7b0*/  IADD3 R180, P6, R52, R195, RZ ;  /* 0x000000c334b47210 */ /* 0x000fe20007fde0ff */
[C---:B------:R-:W-:Y:S01]  /*b7c0*/  HMMA.16816.F32.BF16 R44, R136.reuse, R48, RZ ;  /* 0x00000030882c723c */ /* 0x040fe200000418ff */
[C---:B------:R-:W-:Y:S05]  /*b7d0*/  IADD3.X R63, R53.reuse, R192, RZ, P0, !PT ;  /* 0x000000c0353f7210 */ /* 0x040fea00007fe4ff */
[----:B------:R-:W-:Y:S01]  /*b7e0*/  LDSM.16.M88.4 R156, [R240] ;  /* 0x00000000f09c783b */ /* 0x000fe20000000200 */
[----:B------:R-:W-:Y:S01]  /*b7f0*/  IADD3.X R181, R53, R194, RZ, P6, !PT ;  /* 0x000000c235b57210 */ /* 0x000fe200037fe4ff */
[C---:B------:R-:W-:Y:S01]  /*b800*/  HMMA.16816.F32.BF16 R48, R136.reuse, R50, RZ ;  /* 0x000000328830723c */ /* 0x040fe200000418ff */
[C---:B------:R-:W-:Y:S05]  /*b810*/  IADD3 R182, P1, R54.reuse, R193, RZ ;  /* 0x000000c136b67210 */ /* 0x040fea0007f3e0ff */
[----:B------:R-:W-:Y:S01]  /*b820*/  LDSM.16.M88.4 R160, [R239] ;  /* 0x00000000efa0783b */ /* 0x000fe20000000200 */
[----:B------:R-:W-:Y:S02]  /*b830*/  IADD3 R178, P0, R54, R195, RZ ;  /* 0x000000c336b27210 */ /* 0x000fe40007f1e0ff */
[C---:B------:R-:W-:Y:S05]  /*b840*/  HMMA.16816.F32.BF16 R52, R136.reuse, R56, RZ ;  /* 0x000000388834723c */ /* 0x040fea00000418ff */
[----:B------:R-:W-:Y:S03]  /*b850*/  LDSM.16.M88.4 R164, [R238] ;  /* 0x00000000eea4783b */ /* 0x000fe60000000200 */
[C---:B------:R-:W-:Y:S05]  /*b860*/  HMMA.16816.F32.BF16 R56, R136.reuse, R58, RZ ;  /* 0x0000003a8838723c */ /* 0x040fea00000418ff */
[----:B------:R-:W-:Y:S08]  /*b870*/  LDSM.16.M88.4 R172, [R237] ;  /* 0x00000000edac783b */ /* 0x000ff00000000200 */
[----:B------:R-:W1:Y:S08]  /*b880*/  SHFL.IDX PT, R61, R2, 0x1, 0x181f ;  /* 0x00381f00023d7f89 */ /* 0x000e7000000e0000 */
[----:B------:R-:W1:Y:S08]  /*b890*/  SHFL.IDX PT, R0, R60, 0x2, 0x181f ;  /* 0x00581f003c007f89 */ /* 0x000e7000000e0000 */
[----:B------:R-:W1:Y:S02]  /*b8a0*/  SHFL.IDX PT, R132, R60, 0x3, 0x181f ;  /* 0x00781f003c847f89 */ /* 0x000e6400000e0000 */
[C---:B-1----:R-:W-:Y:S06]  /*b8b0*/  IADD3.X R183, R61.reuse, R192, RZ, P1, !PT ;  /* 0x000000c03db77210 */ /* 0x042fec0000ffe4ff */
[----:B------:R-:W1:Y:S01]  /*b8c0*/  SHFL.IDX PT, R133, R2, 0x2, 0x181f ;  /* 0x00581f0002857f89 */ /* 0x000e6200000e0000 */
[----:B------:R-:W-:Y:S02]  /*b8d0*/  IADD3.X R179, R61, R194, RZ, P0, !PT ;  /* 0x000000c23db37210 */ /* 0x000fe400007fe4ff */
[C---:B------:R-:W-:Y:S05]  /*b8e0*/  IADD3 R190, P0, R0.reuse, R193, RZ ;  /* 0x000000c100be7210 */ /* 0x040fea0007f1e0ff */
[----:B------:R-:W1:Y:S01]  /*b8f0*/  SHFL.IDX PT, R177, R2, 0x3, 0x181f ;  /* 0x00781f0002b17f89 */ /* 0x000e6200000e0000 */
[----:B------:R-:W-:Y:S02]  /*b900*/  IADD3 R196, P6, R0, R195, RZ ;  /* 0x000000c300c47210 */ /* 0x000fe40007fde0ff */
[C---:B------:R-:W-:Y:S02]  /*b910*/  IADD3 R188, P1, R132.reuse, R193, RZ ;  /* 0x000000c184bc7210 */ /* 0x040fe40007f3e0ff */
[C---:B-1----:R-:W-:Y:S02]  /*b920*/  IADD3.X R191, R133.reuse, R192, RZ, P0, !PT ;  /* 0x000000c085bf7210 */ /* 0x042fe400007fe4ff */
[----:B------:R-:W-:Y:S02]  /*b930*/  IADD3.X R197, R133, R194, RZ, P6, !PT ;  /* 0x000000c285c57210 */ /* 0x000fe400037fe4ff */
[----:B------:R-:W-:Y:S02]  /*b940*/  IADD3 R132, P0, R132, R195, RZ ;  /* 0x000000c384847210 */ /* 0x000fe40007f1e0ff */
[C---:B------:R-:W-:Y:S02]  /*b950*/  IADD3.X R189, R177.reuse, R192, RZ, P1, !PT ;  /* 0x000000c0b1bd7210 */ /* 0x040fe40000ffe4ff */
[----:B------:R-:W-:Y:S02]  /*b960*/  IADD3.X R133, R177, R194, RZ, P0, !PT ;  /* 0x000000c2b1857210 */ /* 0x000fe400007fe4ff */
[----:B------:R-:W-:Y:S01]  /*b970*/  PLOP3.LUT P0, PT, PT, PT, UP0, 0x80, 0x0 ;  /* 0x000000000000781c */ /* 0x000fe20003f0f008 */
[----:B--2---:R1:W-:Y:S08]  /*b980*/  LDGSTS.E.BYPASS.LTC128B.128 [R134], [R62.64], !P5 ;  /* 0x000000003e867fae */ /* 0x0043f0000e901d4e */
[----:B---3--:R2:W-:Y:S08]  /*b990*/  LDGSTS.E.BYPASS.LTC128B.128 [R187], [R180.64], !P4 ;  /* 0x00000000b4bb7fae */ /* 0x0085f0000e101d4e */
[----:B----4-:R2:W-:Y:S08]  /*b9a0*/  LDGSTS.E.BYPASS.LTC128B.128 [R186], [R182.64], !P5 ;  /* 0x00000000b6ba7fae */ /* 0x0105f0000e901d4e */
[----:B-----5:R3:W-:Y:S01]  /*b9b0*/  LDGSTS.E.BYPASS.LTC128B.128 [R185], [R178.64], !P4 ;  /* 0x00000000b2b97fae */ /* 0x0207e2000e101d4e */
[C---:B-1----:R-:W-:Y:S07]  /*b9c0*/  HMMA.16816.F32.BF16 R60, R136.reuse, R64, RZ ;  /* 0x00000040883c723c */ /* 0x042fee00000418ff */
[----:B------:R1:W-:Y:S01]  /*b9d0*/  LDGSTS.E.BYPASS.LTC128B.128 [R184], [R190.64], !P5 ;  /* 0x00000000beb87fae */ /* 0x0003e2000e901d4e */
[----:B------:R-:W-:Y:S07]  /*b9e0*/  HMMA.16816.F32.BF16 R64, R136, R66, RZ ;  /* 0x000000428840723c */ /* 0x000fee00000418ff */
[----:B------:R3:W-:Y:S01]  /*b9f0*/  LDGSTS.E.BYPASS.LTC128B.128 [R176], [R196.64], !P4 ;  /* 0x00000000c4b07fae */ /* 0x0007e2000e101d4e */
[C---:B------:R-:W-:Y:S07]  /*ba00*/  HMMA.16816.F32.BF16 R4, R168.reuse, R140, R4 ;  /* 0x0000008ca804723c */ /* 0x040fee0000041804 */
[----:B------:R4:W-:Y:S01]  /*ba10*/  LDGSTS.E.BYPASS.LTC128B.128 [R134+0x3000], [R188.64], !P5 ;  /* 0x03000000bc867fae */ /* 0x0009e2000e901d4e */
[C---:B------:R-:W-:Y:S07]  /*ba20*/  HMMA.16816.F32.BF16 R8, R168.reuse, R142, R8 ;  /* 0x0000008ea808723c */ /* 0x040fee0000041808 */
[----:B------:R5:W-:Y:S01]  /*ba30*/  LDGSTS.E.BYPASS.LTC128B.128 [R134+0x7000], [R132.64], !P4 ;  /* 0x0700000084867fae */ /* 0x000be2000e101d4e */
[C---:B------:R-:W-:Y:S07]  /*ba40*/  HMMA.16816.F32.BF16 R12, R168.reuse, R144, R12 ;  /* 0x00000090a80c723c */ /* 0x040fee000004180c */
[----:B--2---:R-:W-:Y:S01]  /*ba50*/  LDSM.16.M88.4 R180, [R247+0x8900] ;  /* 0x00890000f7b4783b */ /* 0x004fe20000000200 */
[C---:B------:R-:W-:Y:S07]  /*ba60*/  HMMA.16816.F32.BF16 R16, R168.reuse, R146, R16 ;  /* 0x00000092a810723c */ /* 0x040fee0000041810 */
[----:B------:R-:W0:Y:S01]  /*ba70*/  LDGDEPBAR ;  /* 0x00000000000079af */ /* 0x000e220000000000 */
[C---:B------:R-:W-:Y:S07]  /*ba80*/  HMMA.16816.F32.BF16 R20, R168.reuse, R148, R20 ;  /* 0x00000094a814723c */ /* 0x040fee0000041814 */
[----:B---3--:R-:W2:Y:S01]  /*ba90*/  LDSM.16.M88.4 R176, [R247+0x8100] ;  /* 0x00810000f7b0783b */ /* 0x008ea20000000200 */
[C---:B------:R-:W-:Y:S07]  /*baa0*/  HMMA.16816.F32.BF16 R24, R168.reuse, R150, R24 ;  /* 0x00000096a818723c */ /* 0x040fee0000041818 */
[----:B-1----:R-:W1:Y:S01]  /*bab0*/  LDSM.16.M88.4 R184, [R247+0x9100] ;  /* 0x00910000f7b8783b */ /* 0x002e620000000200 */
[C---:B------:R-:W-:Y:S07]  /*bac0*/  HMMA.16816.F32.BF16 R28, R168.reuse, R152, R28 ;  /* 0x00000098a81c723c */ /* 0x040fee000004181c */
[----:B------:R-:W3:Y:S01]  /*bad0*/  LDSM.16.M88.4 R140, [R247+0x9900] ;  /* 0x00990000f78c783b */ /* 0x000ee20000000200 */
[C---:B------:R-:W-:Y:S07]  /*bae0*/  HMMA.16816.F32.BF16 R32, R168.reuse, R154, R32 ;  /* 0x0000009aa820723c */ /* 0x040fee0000041820 */
[----:B------:R-:W1:Y:S01]  /*baf0*/  LDSM.16.M88.4 R144, [R247+0xa100] ;  /* 0x00a10000f790783b */ /* 0x000e620000000200 */
[C---:B------:R-:W-:Y:S07]  /*bb00*/  HMMA.16816.F32.BF16 R36, R168.reuse, R156, R36 ;  /* 0x0000009ca824723c */ /* 0x040fee0000041824 */
[----:B------:R-:W1:Y:S01]  /*bb10*/  LDSM.16.M88.4 R148, [R247+0xa900] ;  /* 0x00a90000f794783b */ /* 0x000e620000000200 */
[C---:B------:R-:W-:Y:S07]  /*bb20*/  HMMA.16816.F32.BF16 R40, R168.reuse, R158, R40 ;  /* 0x0000009ea828723c */ /* 0x040fee0000041828 */
[----:B------:R-:W1:Y:S01]  /*bb30*/  LDSM.16.M88.4 R152, [R247+0xb100] ;  /* 0x00b10000f798783b */ /* 0x000e620000000200 */
[C---:B------:R-:W-:Y:S07]  /*bb40*/  HMMA.16816.F32.BF16 R44, R168.reuse, R160, R44 ;  /* 0x000000a0a82c723c */ /* 0x040fee000004182c */
[----:B------:R-:W1:Y:S01]  /*bb50*/  LDSM.16.M88.4 R156, [R247+0xb900] ;  /* 0x00b90000f79c783b */ /* 0x000e620000000200 */
[C---:B------:R-:W-:Y:S07]  /*bb60*/  HMMA.16816.F32.BF16 R48, R168.reuse, R162, R48 ;  /* 0x000000a2a830723c */ /* 0x040fee0000041830 */
[----:B------:R-:W1:Y:S01]  /*bb70*/  LDSM.16.M88.4 R160, [R236] ;  /* 0x00000000eca0783b */ /* 0x000e620000000200 */
[C---:B------:R-:W-:Y:S07]  /*bb80*/  HMMA.16816.F32.BF16 R52, R168.reuse, R164, R52 ;  /* 0x000000a4a834723c */ /* 0x040fee0000041834 */
[----:B----4-:R-:W-:Y:S01]  /*bb90*/  LDSM.16.M88.4 R188, [R247+0xf900] ;  /* 0x00f90000f7bc783b */ /* 0x010fe20000000200 */
[C---:B------:R-:W-:Y:S07]  /*bba0*/  HMMA.16816.F32.BF16 R56, R168.reuse, R166, R56 ;  /* 0x000000a6a838723c */ /* 0x040fee0000041838 */
[----:B------:R-:W4:Y:S01]  /*bbb0*/  LDSM.16.M88.4 R164, [R236+0x800] ;  /* 0x00080000eca4783b */ /* 0x000f220000000200 */
        /* <DEDUP_REMOVED lines=8> */
[----:B------:R-:W-:Y:S07]  /*bc40*/  LDSM.16.M88.4 R180, [R236+0x3800] ;  /* 0x00380000ecb4783b */ /* 0x000fee0000000200 */
[C---:B-1----:R-:W-:Y:S08]  /*bc50*/  HMMA.16816.F32.BF16 R20, R204.reuse, R184, R20 ;  /* 0x000000b8cc14723c */ /* 0x042ff00000041814 */
[C---:B------:R-:W-:Y:S01]  /*bc60*/  HMMA.16816.F32.BF16 R24, R204.reuse, R186, R24 ;  /* 0x000000bacc18723c */ /* 0x040fe20000041818 */
[----:B------:R-:W-:Y:S07]  /*bc70*/  LDSM.16.M88.4 R184, [R247+0xf100] ;  /* 0x00f10000f7b8783b */ /* 0x000fee0000000200 */
[C---:B---3--:R-:W-:Y:S08]  /*bc80*/  HMMA.16816.F32.BF16 R28, R204.reuse, R140, R28 ;  /* 0x0000008ccc1c723c */ /* 0x048ff0000004181c */
[C---:B------:R-:W-:Y:S01]  /*bc90*/  HMMA.16816.F32.BF16 R32, R204.reuse, R142, R32 ;  /* 0x0000008ecc20723c */ /* 0x040fe20000041820 */
[----:B------:R-:W1:Y:S07]  /*bca0*/  LDSM.16.M88.4 R140, [R236+0x2000] ;  /* 0x00200000ec8c783b */ /* 0x000e6e0000000200 */
[C---:B------:R-:W-:Y:S08]  /*bcb0*/  HMMA.16816.F32.BF16 R36, R204.reuse, R144, R36 ;  /* 0x00000090cc24723c */ /* 0x040ff00000041824 */
[C---:B------:R-:W-:Y:S01]  /*bcc0*/  HMMA.16816.F32.BF16 R40, R204.reuse, R146, R40 ;  /* 0x00000092cc28723c */ /* 0x040fe20000041828 */
[----:B------:R-:W3:Y:S07]  /*bcd0*/  LDSM.16.M88.4 R144, [R236+0x2800] ;  /* 0x00280000ec90783b */ /* 0x000eee0000000200 */
        /* <DEDUP_REMOVED lines=12> */
[C---:B----4-:R-:W-:Y:S08]  /*bda0*/  HMMA.16816.F32.BF16 R12, R208.reuse, R164, R12 ;  /* 0x000000a4d00c723c */ /* 0x050ff0000004180c */
[C---:B------:R-:W-:Y:S01]  /*bdb0*/  HMMA.16816.F32.BF16 R16, R208.reuse, R166, R16 ;  /* 0x000000a6d010723c */ /* 0x040fe20000041810 */
[----:B------:R-:W4:Y:S07]  /*bdc0*/  LDSM.16.M88.4 R164, [R250+0xd900] ;  /* 0x00d90000faa4783b */ /* 0x000f2e0000000200 */
[C---:B------:R-:W-:Y:S08]  /*bdd0*/  HMMA.16816.F32.BF16 R20, R208.reuse, R172, R20 ;  /* 0x000000acd014723c */ /* 0x040ff00000041814 */
[C---:B------:R-:W-:Y:S01]  /*bde0*/  HMMA.16816.F32.BF16 R24, R208.reuse, R174, R24 ;  /* 0x000000aed018723c */ /* 0x040fe20000041818 */
[----:B------:R-:W4:Y:S07]  /*bdf0*/  LDSM.16.M88.4 R172, [R250+0xe100] ;  /* 0x00e10000faac783b */ /* 0x000f2e0000000200 */
[C---:B--2---:R-:W-:Y:S08]  /*be00*/  HMMA.16816.F32.BF16 R28, R208.reuse, R176, R28 ;  /* 0x000000b0d01c723c */ /* 0x044ff0000004181c */
[C---:B------:R-:W-:Y:S01]  /*be10*/  HMMA.16816.F32.BF16 R32, R208.reuse, R178, R32 ;  /* 0x000000b2d020723c */ /* 0x040fe20000041820 */
[----:B------:R-:W-:Y:S07]  /*be20*/  LDSM.16.M88.4 R176, [R235] ;  /* 0x00000000ebb0783b */ /* 0x000fee0000000200 */
[C---:B-1----:R-:W-:Y:S08]  /*be30*/  HMMA.16816.F32.BF16 R36, R208.reuse, R140, R36 ;  /* 0x0000008cd024723c */ /* 0x042ff00000041824 */
[C---:B------:R-:W-:Y:S01]  /*be40*/  HMMA.16816.F32.BF16 R40, R208.reuse, R142, R40 ;  /* 0x0000008ed028723c */ /* 0x040fe20000041828 */
[----:B------:R-:W1:Y:S07]  /*be50*/  LDSM.16.M88.4 R140, [R250+0xe900] ;  /* 0x00e90000fa8c783b */ /* 0x000e6e0000000200 */
[C---:B---3--:R-:W-:Y:S08]  /*be60*/  HMMA.16816.F32.BF16 R44, R208.reuse, R144, R44 ;  /* 0x00000090d02c723c */ /* 0x048ff0000004182c */
[C---:B------:R-:W-:Y:S01]  /*be70*/  HMMA.16816.F32.BF16 R48, R208.reuse, R146, R48 ;  /* 0x00000092d030723c */ /* 0x040fe20000041830 */
[----:B------:R-:W2:Y:S07]  /*be80*/  LDSM.16.M88.4 R144, [R250+0xf100] ;  /* 0x00f10000fa90783b */ /* 0x000eae0000000200 */
[C---:B------:R-:W-:Y:S08]  /*be90*/  HMMA.16816.F32.BF16 R52, R208.reuse, R148, R52 ;  /* 0x00000094d034723c */ /* 0x040ff00000041834 */
[C---:B------:R-:W-:Y:S01]  /*bea0*/  HMMA.16816.F32.BF16 R56, R208.reuse, R150, R56 ;  /* 0x00000096d038723c */ /* 0x040fe20000041838 */
[----:B------:R-:W3:Y:S07]  /*beb0*/  LDSM.16.M88.4 R148, [R250+0xf900] ;  /* 0x00f90000fa94783b */ /* 0x000eee0000000200 */
[C---:B------:R-:W-:Y:S08]  /*bec0*/  HMMA.16816.F32.BF16 R60, R208.reuse, R180, R60 ;  /* 0x000000b4d03c723c */ /* 0x040ff0000004183c */
[----:B------:R-:W-:Y:S01]  /*bed0*/  HMMA.16816.F32.BF16 R64, R208, R182, R64 ;  /* 0x000000b6d040723c */ /* 0x000fe20000041840 */
[----:B------:R-:W1:Y:S07]  /*bee0*/  LDSM.16.M88.4 R180, [R234] ;  /* 0x00000000eab4783b */ /* 0x000e6e0000000200 */
        /* <DEDUP_REMOVED lines=11> */
[----:B------:R-:W-:Y:S07]  /*bfa0*/  LDSM.16.M88.4 R164, [R247+0xd100] ;  /* 0x00d10000f7a4783b */ /* 0x000fee0000000200 */
[C---:B------:R-:W-:Y:S08]  /*bfb0*/  HMMA.16816.F32.BF16 R36, R212.reuse, R172, R36 ;  /* 0x000000acd424723c */ /* 0x040ff00000041824 */
[C---:B------:R-:W-:Y:S01]  /*bfc0*/  HMMA.16816.F32.BF16 R40, R212.reuse, R174, R40 ;  /* 0x000000aed428723c */ /* 0x040fe20000041828 */
[----:B------:R-:W-:Y:S07]  /*bfd0*/  LDSM.16.M88.4 R172, [R247+0xd900] ;  /* 0x00d90000f7ac783b */ /* 0x000fee0000000200 */
[C---:B-1----:R-:W-:Y:S08]  /*bfe0*/  HMMA.16816.F32.BF16 R44, R212.reuse, R140, R44 ;  /* 0x0000008cd42c723c */ /* 0x042ff0000004182c */
[C---:B------:R-:W-:Y:S01]  /*bff0*/  HMMA.16816.F32.BF16 R48, R212.reuse, R142, R48 ;  /* 0x0000008ed430723c */ /* 0x040fe20000041830 */
[----:B------:R-:W1:Y:S07]  /*c000*/  LDSM.16.M88.4 R140, [R230] ;  /* 0x00000000e68c783b */ /* 0x000e6e0000000200 */
[C---:B--2---:R-:W-:Y:S08]  /*c010*/  HMMA.16816.F32.BF16 R52, R212.reuse, R144, R52 ;  /* 0x00000090d434723c */ /* 0x044ff00000041834 */
[C---:B------:R-:W-:Y:S01]  /*c020*/  HMMA.16816.F32.BF16 R56, R212.reuse, R146, R56 ;  /* 0x00000092d438723c */ /* 0x040fe20000041838 */
[----:B------:R-:W2:Y:S07]  /*c030*/  LDSM.16.M88.4 R144, [R229] ;  /* 0x00000000e590783b */ /* 0x000eae0000000200 */
[C---:B---3--:R-:W-:Y:S08]  /*c040*/  HMMA.16816.F32.BF16 R60, R212.reuse, R148, R60 ;  /* 0x00000094d43c723c */ /* 0x048ff0000004183c */
[----:B------:R-:W-:Y:S01]  /*c050*/  HMMA.16816.F32.BF16 R64, R212, R150, R64 ;  /* 0x00000096d440723c */ /* 0x000fe20000041840 */
[----:B------:R-:W3:Y:S07]  /*c060*/  LDSM.16.M88.4 R148, [R228] ;  /* 0x00000000e494783b */ /* 0x000eee0000000200 */
        /* <DEDUP_REMOVED lines=8> */
[----:B------:R-:W4:Y:S07]  /*c0f0*/  LDSM.16.M88.4 R152, [R247+0xc100] ;  /* 0x00c10000f798783b */ /* 0x000f2e0000000200 */
[C---:B------:R-:W-:Y:S08]  /*c100*/  HMMA.16816.F32.BF16 R28, R216.reuse, R156, R28 ;  /* 0x0000009cd81c723c */ /* 0x040ff0000004181c */
[C---:B------:R-:W-:Y:S01]  /*c110*/  HMMA.16816.F32.BF16 R32, R216.reuse, R158, R32 ;  /* 0x0000009ed820723c */ /* 0x040fe20000041820 */
[----:B------:R-:W3:Y:S07]  /*c120*/  LDSM.16.M88.4 R156, [R247+0xc900] ;  /* 0x00c90000f79c783b */ /* 0x000eee0000000200 */
[C---:B------:R-:W-:Y:S08]  /*c130*/  HMMA.16816.F32.BF16 R36, R216.reuse, R160, R36 ;  /* 0x000000a0d824723c */ /* 0x040ff00000041824 */
[C---:B------:R-:W-:Y:S01]  /*c140*/  HMMA.16816.F32.BF16 R40, R216.reuse, R162, R40 ;  /* 0x000000a2d828723c */ /* 0x040fe20000041828 */
[----:B------:R-:W4:Y:S07]  /*c150*/  LDSM.16.M88.4 R160, [R236+0x4000] ;  /* 0x00400000eca0783b */ /* 0x000f2e0000000200 */
[C---:B-1----:R-:W-:Y:S08]  /*c160*/  HMMA.16816.F32.BF16 R44, R216.reuse, R140, R44 ;  /* 0x0000008cd82c723c */ /* 0x042ff0000004182c */
[C---:B------:R-:W-:Y:S01]  /*c170*/  HMMA.16816.F32.BF16 R48, R216.reuse, R142, R48 ;  /* 0x0000008ed830723c */ /* 0x040fe20000041830 */
[----:B------:R-:W1:Y:S07]  /*c180*/  LDSM.16.M88.4 R140, [R236+0x4800] ;  /* 0x00480000ec8c783b */ /* 0x000e6e0000000200 */
[C---:B--2---:R-:W-:Y:S08]  /*c190*/  HMMA.16816.F32.BF16 R52, R216.reuse, R144, R52 ;  /* 0x00000090d834723c */ /* 0x044ff00000041834 */
[C---:B------:R-:W-:Y:S08]  /*c1a0*/  HMMA.16816.F32.BF16 R56, R216.reuse, R146, R56 ;  /* 0x00000092d838723c */ /* 0x040ff00000041838 */
[C---:B---3--:R-:W-:Y:S08]  /*c1b0*/  HMMA.16816.F32.BF16 R60, R216.reuse, R148, R60 ;  /* 0x00000094d83c723c */ /* 0x048ff0000004183c */
[----:B------:R-:W-:Y:S08]  /*c1c0*/  HMMA.16816.F32.BF16 R64, R216, R150, R64 ;  /* 0x00000096d840723c */ /* 0x000ff00000041840 */
[C---:B----4-:R-:W-:Y:S08]  /*c1d0*/  HMMA.16816.F32.BF16 R4, R220.reuse, R152, R4 ;  /* 0x00000098dc04723c */ /* 0x050ff00000041804 */
        /* <DEDUP_REMOVED lines=26> */
[----:B------:R-:W-:Y:S01]  /*c380*/  MUFU.TANH R141, R9 ;  /* 0x00000009008d7308 */ /* 0x000fe20000002400 */
[----:B------:R-:W-:Y:S02]  /*c390*/  FMUL.FTZ R0, R7, c[0x0][0x320] ;  /* 0x0000c80007007a20 */ /* 0x000fe40000410000 */
[----:B------:R-:W2:Y:S01]  /*c3a0*/  LDSM.16.M88.4 R4, [R236+0x5000] ;  /* 0x00500000ec04783b */ /* 0x000ea20000000200 */
[----:B------:R-:W-:Y:S02]  /*c3b0*/  FMUL.FTZ R148, R8, c[0x0][0x320] ;  /* 0x0000c80008947a20 */ /* 0x000fe40000410000 */
[----:B------:R-:W-:Y:S02]  /*c3c0*/  FMUL.FTZ R13, R13, c[0x0][0x320] ;  /* 0x0000c8000d0d7a20 */ /* 0x000fe40000410000 */
[----:B------:R-:W-:Y:S02]  /*c3d0*/  FMUL.FTZ R14, R14, c[0x0][0x320] ;  /* 0x0000c8000e0e7a20 */ /* 0x000fe40000410000 */
[----:B------:R-:W-:Y:S01]  /*c3e0*/  MUFU.TANH R140, R10 ;  /* 0x0000000a008c7308 */ /* 0x000fe20000002400 */
[----:B------:R-:W-:Y:S02]  /*c3f0*/  FMUL.FTZ R152, R16, c[0x0][0x320] ;  /* 0x0000c80010987a20 */ /* 0x000fe40000410000 */
[----:B------:R-:W-:Y:S01]  /*c400*/  FMUL.FTZ R15, R15, c[0x0][0x320] ;  /* 0x0000c8000f0f7a20 */ /* 0x000fe20000410000 */
[----:B-1----:R1:W-:Y:S01]  /*c410*/  STL [R1+0x48], R2 ;  /* 0x0000480201007387 */ /* 0x0023e20000100800 */
[----:B------:R-:W-:Y:S02]  /*c420*/  FMUL.FTZ R17, R17, c[0x0][0x320] ;  /* 0x0000c80011117a20 */ /* 0x000fe40000410000 */
[----:B------:R-:W-:Y:S02]  /*c430*/  FMUL.FTZ R18, R18, c[0x0][0x320] ;  /* 0x0000c80012127a20 */ /* 0x000fe40000410000 */
[----:B------:R-:W-:Y:S01]  /*c440*/  FMUL.FTZ R19, R19, c[0x0][0x320] ;  /* 0x0000c80013137a20 */ /* 0x000fe20000410000 */
[----:B------:R-:W3:Y:S10]  /*c450*/  MUFU.TANH R0, R0 ;  /* 0x0000000000007308 */ /* 0x000ef40000002400 */
[----:B------:R-:W-:Y:S10]  /*c460*/  MUFU.TANH R144, R144 ;  /* 0x0000009000907308 */ /* 0x000ff40000002400 */
[----:B-1----:R1:W4:Y:S01]  /*c470*/  MUFU.TANH R2, R11 ;  /* 0x0000000b00027308 */ /* 0x0023220000002400 */
[C---:B--2---:R-:W-:Y:S01]  /*c480*/  HMMA.16816.F32.BF16 R20, R224.reuse, R4, R20 ;  /* 0x00000004e014723c */ /* 0x044fe20000041814 */
[----:B---3--:R2:W-:Y:S08]  /*c490*/  STL [R1+0x44], R0 ;  /* 0x0000440001007387 */ /* 0x0085f00000100800 */
[----:B------:R-:W-:Y:S01]  /*c4a0*/  MUFU.TANH R145, R145 ;  /* 0x0000009100917308 */ /* 0x000fe20000002400 */
[C---:B------:R-:W-:Y:S01]  /*c4b0*/  HMMA.16816.F32.BF16 R24, R224.reuse, R6, R24 ;  /* 0x00000006e018723c */ /* 0x040fe20000041818 */
[----:B------:R-:W-:Y:S08]  /*c4c0*/  LDSM.16.M88.4 R4, [R236+0x6000] ;  /* 0x00600000ec04783b */ /* 0x000ff00000000200 */
[----:B------:R-:W-:Y:S01]  /*c4d0*/  MUFU.TANH R148, R148 ;  /* 0x0000009400947308 */ /* 0x000fe20000002400 */
[----:B-1----:R-:W1:Y:S04]  /*c4e0*/  LDSM.16.M88.4 R8, [R236+0x5800] ;  /* 0x00580000ec08783b */ /* 0x002e680000000200 */
[----:B------:R-:W-:Y:S02]  /*c4f0*/  FMUL.FTZ R156, R20, c[0x0][0x320] ;  /* 0x0000c800149c7a20 */ /* 0x000fe40000410000 */
[----:B--2---:R-:W-:Y:S03]  /*c500*/  FMUL.FTZ R0, R12, c[0x0][0x320] ;  /* 0x0000c8000c007a20 */ /* 0x004fe60000410000 */
[----:B------:R-:W-:Y:S01]  /*c510*/  MUFU.TANH R142, R14 ;  /* 0x0000000e008e7308 */ /* 0x000fe20000002400 */
[----:B------:R-:W-:Y:S01]  /*c520*/  FMUL.FTZ R21, R21, c[0x0][0x320] ;  /* 0x0000c80015157a20 */ /* 0x000fe20000410000 */
[----:B----4-:R2:W-:Y:S01]  /*c530*/  STL [R1+0x4c], R2 ;  /* 0x00004c0201007387 */ /* 0x0105e20000100800 */
[----:B------:R-:W-:Y:S02]  /*c540*/  FMUL.FTZ R22, R22, c[0x0][0x320] ;  /* 0x0000c80016167a20 */ /* 0x000fe40000410000 */
[----:B------:R-:W-:Y:S02]  /*c550*/  FMUL.FTZ R187, R24, c[0x0][0x320] ;  /* 0x0000c80018bb7a20 */ /* 0x000fe40000410000 */
[----:B------:R-:W-:Y:S02]  /*c560*/  FMUL.FTZ R23, R23, c[0x0][0x320] ;  /* 0x0000c80017177a20 */ /* 0x000fe40000410000 */
[----:B------:R-:W-:Y:S01]  /*c570*/  FMUL.FTZ R25, R25, c[0x0][0x320] ;  /* 0x0000c80019197a20 */ /* 0x000fe20000410000 */
[----:B------:R-:W-:Y:S01]  /*c580*/  MUFU.TANH R160, R15 ;  /* 0x0000000f00a07308 */ /* 0x000fe20000002400 */
[----:B------:R-:W-:Y:S02]  /*c590*/  FMUL.FTZ R26, R26, c[0x0][0x320] ;  /* 0x0000c8001a1a7a20 */ /* 0x000fe40000410000 */
[----:B------:R-:W-:Y:S07]  /*c5a0*/  FMUL.FTZ R27, R27, c[0x0][0x320] ;  /* 0x0000c8001b1b7a20 */ /* 0x000fee0000410000 */
[----:B------:R-:W-:Y:S10]  /*c5b0*/  MUFU.TANH R152, R152 ;  /* 0x0000009800987308 */ /* 0x000ff40000002400 */
[----:B--2---:R-:W2:Y:S01]  /*c5c0*/  MUFU.TANH R2, R0 ;  /* 0x0000000000027308 */ /* 0x004ea20000002400 */
[C---:B-1----:R-:W-:Y:S09]  /*c5d0*/  HMMA.16816.F32.BF16 R28, R224.reuse, R8, R28 ;  /* 0x00000008e01c723c */ /* 0x042ff2000004181c */
[----:B------:R-:W1:Y:S01]  /*c5e0*/  MUFU.TANH R0, R13 ;  /* 0x0000000d00007308 */ /* 0x000e620000002400 */
[C---:B------:R-:W-:Y:S01]  /*c5f0*/  HMMA.16816.F32.BF16 R32, R224.reuse, R10, R32 ;  /* 0x0000000ae020723c */ /* 0x040fe20000041820 */
[----:B------:R-:W3:Y:S08]  /*c600*/  LDSM.16.M88.4 R8, [R236+0x6800] ;  /* 0x00680000ec08783b */ /* 0x000ef00000000200 */
[----:B------:R-:W4:Y:S01]  /*c610*/  MUFU.TANH R157, R17 ;  /* 0x00000011009d7308 */ /* 0x000f220000002400 */
[C---:B------:R-:W-:Y:S01]  /*c620*/  HMMA.16816.F32.BF16 R36, R224.reuse, R4, R36 ;  /* 0x00000004e024723c */ /* 0x040fe20000041824 */
[----:B--2---:R-:W-:Y:S03]  /*c630*/  STL [R1+0x40], R2 ;  /* 0x0000400201007387 */ /* 0x004fe60000100800 */
[----:B------:R-:W-:Y:S04]  /*c640*/  FMUL.FTZ R164, R28, c[0x0][0x320] ;  /* 0x0000c8001ca47a20 */ /* 0x000fe80000410000 */
[C---:B------:R-:W-:Y:S01]  /*c650*/  HMMA.16816.F32.BF16 R40, R224.reuse, R6, R40 ;  /* 0x00000006e028723c */ /* 0x040fe20000041828 */
[----:B------:R-:W2:Y:S01]  /*c660*/  MUFU.TANH R154, R18 ;  /* 0x00000012009a7308 */ /* 0x000ea20000002400 */
[----:B------:R-:W2:Y:S02]  /*c670*/  LDSM.16.M88.4 R4, [R236+0x7000] ;  /* 0x00700000ec04783b */ /* 0x000ea40000000200 */
[----:B------:R-:W-:Y:S02]  /*c680*/  FMUL.FTZ R29, R29, c[0x0][0x320] ;  /* 0x0000c8001d1d7a20 */ /* 0x000fe40000410000 */
[----:B------:R-:W-:Y:S02]  /*c690*/  FMUL.FTZ R30, R30, c[0x0][0x320] ;  /* 0x0000c8001e1e7a20 */ /* 0x000fe40000410000 */
[----:B------:R-:W-:Y:S02]  /*c6a0*/  FMUL.FTZ R172, R32, c[0x0][0x320] ;  /* 0x0000c80020ac7a20 */ /* 0x000fe40000410000 */
[----:B-1----:R1:W-:Y:S01]  /*c6b0*/  STL [R1+0x3c], R0 ;  /* 0x00003c0001007387 */ /* 0x0023e20000100800 */
[----:B------:R-:W1:Y:S01]  /*c6c0*/  MUFU.TANH R167, R19 ;  /* 0x0000001300a77308 */ /* 0x000e620000002400 */
[----:B------:R-:W-:Y:S02]  /*c6d0*/  FMUL.FTZ R31, R31, c[0x0][0x320] ;  /* 0x0000c8001f1f7a20 */ /* 0x000fe40000410000 */
[----:B------:R-:W-:Y:S02]  /*c6e0*/  FMUL.FTZ R33, R33, c[0x0][0x320] ;  /* 0x0000c80021217a20 */ /* 0x000fe40000410000 */
[----:B------:R-:W-:Y:S02]  /*c6f0*/  FMUL.FTZ R34, R34, c[0x0][0x320] ;  /* 0x0000c80022227a20 */ /* 0x000fe40000410000 */
[----:B------:R-:W-:Y:S02]  /*c700*/  FMUL.FTZ R35, R35, c[0x0][0x320] ;  /* 0x0000c80023237a20 */ /* 0x000fe40000410000 */
[----:B------:R-:W-:Y:S01]  /*c710*/  FMUL.FTZ R37, R37, c[0x0][0x320] ;  /* 0x0000c80025257a20 */ /* 0x000fe20000410000 */
[----:B------:R-:W4:Y:S01]  /*c720*/  MUFU.TANH R156, R156 ;  /* 0x0000009c009c7308 */ /* 0x000f220000002400 */
[----:B------:R-:W-:Y:S01]  /*c730*/  FMUL.FTZ R38, R38, c[0x0][0x320] ;  /* 0x0000c80026267a20 */ /* 0x000fe20000410000 */
[C---:B---3--:R-:W-:Y:S03]  /*c740*/  HMMA.16816.F32.BF16 R44, R224.reuse, R8, R44 ;  /* 0x00000008e02c723c */ /* 0x048fe6000004182c */
[----:B------:R-:W-:Y:S02]  /*c750*/  FMUL.FTZ R198, R40, c[0x0][0x320] ;  /* 0x0000c80028c67a20 */ /* 0x000fe40000410000 */
[----:B------:R-:W-:Y:S03]  /*c760*/  FMUL.FTZ R39, R39, c[0x0][0x320] ;  /* 0x0000c80027277a20 */ /* 0x000fe60000410000 */
[----:B------:R-:W3:Y:S01]  /*c770*/  MUFU.TANH R183, R21 ;  /* 0x0000001500b77308 */ /* 0x000ee20000002400 */
[C---:B------:R-:W-:Y:S01]  /*c780*/  HMMA.16816.F32.BF16 R48, R224.reuse, R10, R48 ;  /* 0x0000000ae030723c */ /* 0x040fe20000041830 */
[----:B------:R-:W3:Y:S01]  /*c790*/  LDSM.16.M88.4 R8, [R236+0x7800] ;  /* 0x00780000ec08783b */ /* 0x000ee20000000200 */
[----:B------:R-:W-:Y:S04]  /*c7a0*/  DEPBAR.LE SB0, 0x0 ;  /* 0x000080000000791a */ /* 0x000fe80000000000 */
[----:B-1----:R-:W-:Y:S02]  /*c7b0*/  FMUL.FTZ R0, R36, c[0x0][0x320] ;  /* 0x0000c80024007a20 */ /* 0x002fe40000410000 */
[----:B------:R-:W-:Y:S01]  /*c7c0*/  FMUL.FTZ R41, R41, c[0x0][0x320] ;  /* 0x0000c80029297a20 */ /* 0x000fe20000410000 */
[----:B------:R-:W1:Y:S01]  /*c7d0*/  MUFU.TANH R158, R22 ;  /* 0x00000016009e7308 */ /* 0x000e620000002400 */
[----:B------:R-:W-:Y:S01]  /*c7e0*/  BAR.SYNC.DEFER_BLOCKING 0x0 ;  /* 0x0000000000007b1d */ /* 0x000fe20000010000 */
[C---:B--2---:R-:W-:Y:S05]  /*c7f0*/  HMMA.16816.F32.BF16 R52, R224.reuse, R4, R52 ;  /* 0x00000004e034723c */ /* 0x044fea0000041834 */
[----:B------:R-:W-:Y:S02]  /*c800*/  FMUL.FTZ R188, R44, c[0x0][0x320] ;  /* 0x0000c8002cbc7a20 */ /* 0x000fe40000410000 */
[----:B------:R-:W-:Y:S01]  /*c810*/  FMUL.FTZ R42, R42, c[0x0][0x320] ;  /* 0x0000c8002a2a7a20 */ /* 0x000fe20000410000 */
[----:B-----5:R2:W1:Y:S01]  /*c820*/  MUFU.TANH R132, R0 ;  /* 0x0000000000847308 */ /* 0x0204620000002400 */
        /* <DEDUP_REMOVED lines=10> */
[----:B------:R-:W-:Y:S01]  /*c8d0*/  FMUL.FTZ R50, R50, c[0x0][0x320] ;  /* 0x0000c80032327a20 */ /* 0x000fe20000410000 */
[C---:B---3--:R-:W-:Y:S03]  /*c8e0*/  HMMA.16816.F32.BF16 R60, R224.reuse, R8, R60 ;  /* 0x00000008e03c723c */ /* 0x048fe6000004183c */
        /* <DEDUP_REMOVED lines=20> */
[----:B--2---:R-:W-:Y:S09]  /*ca30*/  FMUL.FTZ R0, R67, c[0x0][0x320] ;  /* 0x0000c80043007a20 */ /* 0x004ff20000410000 */
[----:B------:R3:W2:Y:S10]  /*ca40*/  MUFU.TANH R201, R29 ;  /* 0x0000001d00c97308 */ /* 0x0006b40000002400 */
[----:B------:R3:W1:Y:S10]  /*ca50*/  MUFU.TANH R166, R30 ;  /* 0x0000001e00a67308 */ /* 0x0006740000002400 */
[----:B------:R3:W1:Y:S10]  /*ca60*/  MUFU.TANH R203, R31 ;  /* 0x0000001f00cb7308 */ /* 0x0006740000002400 */
[----:B------:R-:W1:Y:S10]  /*ca70*/  MUFU.TANH R172, R172 ;  /* 0x000000ac00ac7308 */ /* 0x000e740000002400 */
[----:B------:R3:W1:Y:S10]  /*ca80*/  MUFU.TANH R176, R33 ;  /* 0x0000002100b07308 */ /* 0x0006740000002400 */
[----:B------:R3:W1:Y:S10]  /*ca90*/  MUFU.TANH R182, R34 ;  /* 0x0000002200b67308 */ /* 0x0006740000002400 */
[----:B------:R3:W1:Y:S10]  /*caa0*/  MUFU.TANH R186, R35 ;  /* 0x0000002300ba7308 */ /* 0x0006740000002400 */
        /* <DEDUP_REMOVED lines=30> */
[----:B------:R3:W1:Y:S02]  /*cc90*/  MUFU.TANH R133, R0 ;  /* 0x0000000000857308 */ /* 0x0006640000002400 */
[----:B-1234-:R-:W-:-:S05]  /*cca0*/  @P0 BRA `(.L_x_564) ;  /* 0xffffe42000000947 */ /* 0x01efca000383ffff */
.L_x_563:
[----:B--2---:R-:W2:Y:S01]  /*ccb0*/  LDL.LU R13, [R1+0x48] ;  /* 0x00004800010d7983 */ /* 0x004ea20000300800 */
[----:B------:R-:W-:Y:S02]  /*ccc0*/  FMNMX.FTZ R0, R144, R3, !PT ;  /* 0x0000000390007209 */ /* 0x000fe40007810000 */
[----:B------:R-:W-:Y:S01]  /*ccd0*/  MOV R48, R142 ;  /* 0x0000008e00307202 */ /* 0x000fe20000000f00 */
[----:B------:R-:W3:Y:S01]  /*cce0*/  LDL.LU R12, [R1+0x44] ;  /* 0x00004400010c7983 */ /* 0x000ee20000300800 */
[----:B------:R-:W-:Y:S02]  /*ccf0*/  FMNMX.FTZ R5, R145, R0, !PT ;  /* 0x0000000091057209 */ /* 0x000fe40007810000 */
[----:B------:R-:W-:Y:S01]  /*cd00*/  MOV R40, R143 ;  /* 0x0000008f00287202 */ /* 0x000fe20000000f00 */
[----:B------:R-:W4:Y:S01]  /*cd10*/  LDL.LU R10, [R1+0x4c] ;  /* 0x00004c00010a7983 */ /* 0x000f220000300800 */
[----:B------:R-:W-:Y:S02]  /*cd20*/  FMNMX.FTZ R0, R148, R5, !PT ;  /* 0x0000000594007209 */ /* 0x000fe40007810000 */
[----:B------:R-:W-:Y:S01]  /*cd30*/  MOV R43, R132 ;  /* 0x00000084002b7202 */ /* 0x000fe20000000f00 */
[----:B------:R-:W5:Y:S01]  /*cd40*/  LDL.LU R32, [R1+0x40] ;  /* 0x0000400001207983 */ /* 0x000f620000300800 */
[----:B------:R-:W-:Y:S02]  /*cd50*/  FMNMX.FTZ R5, R141, R0, !PT ;  /* 0x000000008d057209 */ /* 0x000fe40007810000 */
[----:B------:R-:W-:Y:S01]  /*cd60*/  MOV R41, R150 ;  /* 0x0000009600297202 */ /* 0x000fe20000000f00 */
[----:B------:R-:W4:Y:S01]  /*cd70*/  LDL.LU R49, [R1+0x3c] ;  /* 0x00003c0001317983 */ /* 0x000f220000300800 */
        /* <DEDUP_REMOVED lines=11> */
[----:B---3--:R-:W-:Y:S04]  /*ce30*/  FMNMX.FTZ R7, R12, R7, !PT ;  /* 0x000000070c077209 */ /* 0x008fe80007810000 */
[----:B------:R-:W-:Y:S02]  /*ce40*/  FMNMX.FTZ R7, R140, R7, !PT ;  /* 0x000000078c077209 */ /* 0x000fe40007810000 */
[----:B-----5:R-:W-:Y:S02]  /*ce50*/  FMNMX.FTZ R5, R32, R5, !PT ;  /* 0x0000000520057209 */ /* 0x020fe40007810000 */
[----:B----4-:R-:W-:Y:S02]  /*ce60*/  FMNMX.FTZ R7, R10, R7, !PT ;  /* 0x000000070a077209 */ /* 0x010fe40007810000 */
        /* <DEDUP_REMOVED lines=67> */
[----:B------:R-:W-:Y:S02]  /*d2a0*/  FMUL.FTZ R148, R132, c[0x0][0x2d0] ;  /* 0x0000b40084947a20 */ /* 0x000fe40000410000 */
[----:B------:R-:W-:Y:S01]  /*d2b0*/  FFMA.FTZ R143, R141, c[0x0][0x2d0], -R150 ;  /* 0x0000b4008d8f7a23 */ /* 0x000fe20000010896 */
[----:B------:R-:W-:Y:S01]  /*d2c0*/  MUFU.EX2 R146, R146 ;  /* 0x0000009200927308 */ /* 0x000fe20000000800 */
[--C-:B------:R-:W-:Y:S02]  /*d2d0*/  FFMA.FTZ R142, R13, c[0x0][0x2d0], -R148.reuse ;  /* 0x0000b4000d8e7a23 */ /* 0x100fe40000010894 */
[--C-:B------:R-:W-:Y:S02]  /*d2e0*/  FFMA.FTZ R141, R12, c[0x0][0x2d0], -R148.reuse ;  /* 0x0000b4000c8d7a23 */ /* 0x100fe40000010894 */
[----:B------:R-:W1:Y:S01]  /*d2f0*/  LDSM.16.MT88.4 R12, [R248+0x100] ;  /* 0x00010000f80c783b */ /* 0x000e620000004200 */
[----:B------:R-:W-:Y:S02]  /*d300*/  FMUL.FTZ R3, R2, c[0x0][0x2d0] ;  /* 0x0000b40002037a20 */ /* 0x000fe40000410000 */
[----:B------:R-:W-:Y:S02]  /*d310*/  FADD.FTZ R2, -R132, R135 ;  /* 0x0000008784027221 */ /* 0x000fe40000010100 */
[----:B------:R-:W-:Y:S01]  /*d320*/  FFMA.FTZ R135, R10, c[0x0][0x2d0], -R148 ;  /* 0x0000b4000a877a23 */ /* 0x000fe20000010894 */
[----:B------:R-:W-:Y:S01]  /*d330*/  MUFU.EX2 R144, R144 ;  /* 0x0000009000907308 */ /* 0x000fe20000000800 */
[----:B------:R-:W-:Y:S02]  /*d340*/  FFMA.FTZ R145, R145, c[0x0][0x2d0], -R150 ;  /* 0x0000b40091917a23 */ /* 0x000fe40000010896 */
[----:B------:R-:W-:Y:S02]  /*d350*/  FFMA.FTZ R140, R140, c[0x0][0x2d0], -R148 ;  /* 0x0000b4008c8c7a23 */ /* 0x000fe40000010894 */
[----:B------:R-:W-:Y:S02]  /*d360*/  FMUL.FTZ R6, R2, c[0x0][0x2d0] ;  /* 0x0000b40002067a20 */ /* 0x000fe40000410000 */
[--C-:B------:R-:W-:Y:S02]  /*d370*/  FFMA.FTZ R152, R152, c[0x0][0x2d0], -R150.reuse ;  /* 0x0000b40098987a23 */ /* 0x100fe40000010896 */
[----:B------:R-:W-:Y:S01]  /*d380*/  FFMA.FTZ R157, R157, c[0x0][0x2d0], -R150 ;  /* 0x0000b4009d9d7a23 */ /* 0x000fe20000010896 */
[----:B------:R-:W2:Y:S01]  /*d390*/  MUFU.EX2 R3, R3 ;  /* 0x0000000300037308 */ /* 0x000ea20000000800 */
[--C-:B------:R-:W-:Y:S02]  /*d3a0*/  FFMA.FTZ R154, R154, c[0x0][0x2d0], -R148.reuse ;  /* 0x0000b4009a9a7a23 */ /* 0x100fe40000010894 */
[----:B------:R-:W-:Y:S02]  /*d3b0*/  FFMA.FTZ R167, R167, c[0x0][0x2d0], -R148 ;  /* 0x0000b400a7a77a23 */ /* 0x000fe40000010894 */
[--C-:B------:R-:W-:Y:S02]  /*d3c0*/  FFMA.FTZ R156, R156, c[0x0][0x2d0], -R150.reuse ;  /* 0x0000b4009c9c7a23 */ /* 0x100fe40000010896 */
[----:B------:R-:W-:Y:S02]  /*d3d0*/  FFMA.FTZ R183, R183, c[0x0][0x2d0], -R150 ;  /* 0x0000b400b7b77a23 */ /* 0x000fe40000010896 */
[--C-:B------:R-:W-:Y:S01]  /*d3e0*/  FFMA.FTZ R158, R158, c[0x0][0x2d0], -R148.reuse ;  /* 0x0000b4009e9e7a23 */ /* 0x100fe20000010894 */
[----:B------:R-:W3:Y:S01]  /*d3f0*/  MUFU.EX2 R2, R6 ;  /* 0x0000000600027308 */ /* 0x000ee20000000800 */
[--C-:B------:R-:W-:Y:S02]  /*d400*/  FFMA.FTZ R185, R185, c[0x0][0x2d0], -R148.reuse ;  /* 0x0000b400b9b97a23 */ /* 0x100fe40000010894 */
[--C-:B------:R-:W-:Y:S02]  /*d410*/  FFMA.FTZ R162, R162, c[0x0][0x2d0], -R148.reuse ;  /* 0x0000b400a2a27a23 */ /* 0x100fe40000010894 */
[----:B------:R-:W-:Y:S02]  /*d420*/  FFMA.FTZ R191, R191, c[0x0][0x2d0], -R148 ;  /* 0x0000b400bfbf7a23 */ /* 0x000fe40000010894 */
[--C-:B------:R-:W-:Y:S02]  /*d430*/  FFMA.FTZ R164, R164, c[0x0][0x2d0], -R150.reuse ;  /* 0x0000b400a4a47a23 */ /* 0x100fe40000010896 */
[----:B------:R-:W-:Y:S01]  /*d440*/  FFMA.FTZ R201, R201, c[0x0][0x2d0], -R150 ;  /* 0x0000b400c9c97a23 */ /* 0x000fe20000010896 */
[----:B------:R-:W4:Y:S01]  /*d450*/  MUFU.EX2 R145, R145 ;  /* 0x0000009100917308 */ /* 0x000f220000000800 */
[--C-:B------:R-:W-:Y:S02]  /*d460*/  FFMA.FTZ R166, R166, c[0x0][0x2d0], -R148.reuse ;  /* 0x0000b400a6a67a23 */ /* 0x100fe40000010894 */
[----:B------:R-:W-:Y:S02]  /*d470*/  FFMA.FTZ R203, R203, c[0x0][0x2d0], -R148 ;  /* 0x0000b400cbcb7a23 */ /* 0x000fe40000010894 */
[C---:B--2---:R-:W-:Y:S02]  /*d480*/  FMUL.FTZ R4, R3.reuse, R128 ;  /* 0x0000008003047220 */ /* 0x044fe40000410000 */
[C---:B------:R-:W-:Y:S02]  /*d490*/  FMUL.FTZ R5, R3.reuse, R129 ;  /* 0x0000008103057220 */ /* 0x040fe40000410000 */
[C---:B------:R-:W-:Y:S01]  /*d4a0*/  FMUL.FTZ R8, R3.reuse, R124 ;  /* 0x0000007c03087220 */ /* 0x040fe20000410000 */
[----:B------:R-:W2:Y:S01]  /*d4b0*/  MUFU.EX2 R143, R143 ;  /* 0x0000008f008f7308 */ /* 0x000ea20000000800 */
[C---:B------:R-:W-:Y:S01]  /*d4c0*/  FMUL.FTZ R9, R3.reuse, R125 ;  /* 0x0000007d03097220 */ /* 0x040fe20000410000 */
[----:B------:R-:W-:Y:S01]  /*d4d0*/  MOV R125, R42 ;  /* 0x0000002a007d7202 */ /* 0x000fe20000000f00 */
[C---:B------:R-:W-:Y:S01]  /*d4e0*/  FMUL.FTZ R16, R3.reuse, R116 ;  /* 0x0000007403107220 */ /* 0x040fe20000410000 */
[----:B------:R-:W-:Y:S01]  /*d4f0*/  MOV R124, R41 ;  /* 0x00000029007c7202 */ /* 0x000fe20000000f00 */
[C---:B---3--:R-:W-:Y:S02]  /*d500*/  FMUL.FTZ R6, R2.reuse, R130 ;  /* 0x0000008202067220 */ /* 0x048fe40000410000 */
[C---:B------:R-:W-:Y:S02]  /*d510*/  FMUL.FTZ R7, R2.reuse, R131 ;  /* 0x0000008302077220 */ /* 0x040fe40000410000 */
[C---:B------:R-:W-:Y:S01]  /*d520*/  FMUL.FTZ R10, R2.reuse, R126 ;  /* 0x0000007e020a7220 */ /* 0x040fe20000410000 */
[----:B------:R-:W-:Y:S01]  /*d530*/  MUFU.EX2 R142, R142 ;  /* 0x0000008e008e7308 */ /* 0x000fe20000000800 */
[C---:B------:R-:W-:Y:S01]  /*d540*/  FMUL.FTZ R11, R2.reuse, R127 ;  /* 0x0000007f020b7220 */ /* 0x040fe20000410000 */
[----:B------:R-:W-:Y:S01]  /*d550*/  MOV R126, R43 ;  /* 0x0000002b007e7202 */ /* 0x000fe20000000f00 */
[----:B------:R-:W-:Y:S01]  /*d560*/  FMUL.FTZ R17, R3, R117 ;  /* 0x0000007503117220 */ /* 0x000fe20000410000 */
[----:B----4-:R-:W-:Y:S01]  /*d570*/  F2FP.BF16.PACK_AB R128, R145, R146 ;  /* 0x000000929180723e */ /* 0x010fe200000010ff */
[C---:B------:R-:W-:Y:S01]  /*d580*/  FMUL.FTZ R18, R2.reuse, R118 ;  /* 0x0000007602127220 */ /* 0x040fe20000410000 */
[----:B------:R-:W-:Y:S01]  /*d590*/  MOV R127, R40 ;  /* 0x00000028007f7202 */ /* 0x000fe20000000f00 */
[C---:B------:R-:W-:Y:S02]  /*d5a0*/  FMUL.FTZ R19, R2.reuse, R119 ;  /* 0x0000007702137220 */ /* 0x040fe40000410000 */
[C---:B------:R-:W-:Y:S01]  /*d5b0*/  FMUL.FTZ R24, R3.reuse, R108 ;  /* 0x0000006c03187220 */ /* 0x040fe20000410000 */
[----:B------:R-:W3:Y:S01]  /*d5c0*/  MUFU.EX2 R141, R141 ;  /* 0x0000008d008d7308 */ /* 0x000ee20000000800 */
[----:B------:R-:W-:Y:S01]  /*d5d0*/  FMUL.FTZ R25, R3, R109 ;  /* 0x0000006d03197220 */ /* 0x000fe20000410000 */
[----:B------:R-:W-:Y:S01]  /*d5e0*/  LDSM.16.MT88.4 R116, [R246+0x3900] ;  /* 0x00390000f674783b */ /* 0x000fe20000004200 */
[C---:B------:R-:W-:Y:S01]  /*d5f0*/  FMUL.FTZ R26, R2.reuse, R110 ;  /* 0x0000006e021a7220 */ /* 0x040fe20000410000 */
[----:B--2---:R-:W-:Y:S01]  /*d600*/  F2FP.BF16.PACK_AB R130, R143, R144 ;  /* 0x000000908f82723e */ /* 0x004fe200000010ff */
[C---:B------:R-:W-:Y:S02]  /*d610*/  FMUL.FTZ R27, R2.reuse, R111 ;  /* 0x0000006f021b7220 */ /* 0x040fe40000410000 */
[C---:B------:R-:W-:Y:S02]  /*d620*/  FMUL.FTZ R33, R3.reuse, R101 ;  /* 0x0000006503217220 */ /* 0x040fe40000410000 */
[C---:B------:R-:W-:Y:S01]  /*d630*/  FMUL.FTZ R34, R2.reuse, R102 ;  /* 0x0000006602227220 */ /* 0x040fe20000410000 */
[----:B------:R-:W-:Y:S01]  /*d640*/  MUFU.EX2 R140, R140 ;  /* 0x0000008c008c7308 */ /* 0x000fe20000000800 */
[C---:B------:R-:W-:Y:S01]  /*d650*/  FMUL.FTZ R35, R2.reuse, R103 ;  /* 0x0000006702237220 */ /* 0x040fe20000410000 */
[----:B------:R-:W-:Y:S01]  /*d660*/  LDSM.16.MT88.4 R108, [R245+0x3900] ;  /* 0x00390000f56c783b */ /* 0x000fe20000004200 */
[C---:B------:R-:W-:Y:S02]  /*d670*/  FMUL.FTZ R40, R3.reuse, R92 ;  /* 0x0000005c03287220 */ /* 0x040fe40000410000 */
[----:B------:R-:W-:Y:S02]  /*d680*/  FMUL.FTZ R41, R3, R93 ;  /* 0x0000005d03297220 */ /* 0x000fe40000410000 */
[C---:B------:R-:W-:Y:S02]  /*d690*/  FMUL.FTZ R42, R2.reuse, R94 ;  /* 0x0000005e022a7220 */ /* 0x040fe40000410000 */
[C---:B------:R-:W-:Y:S01]  /*d6a0*/  FMUL.FTZ R43, R2.reuse, R95 ;  /* 0x0000005f022b7220 */ /* 0x040fe20000410000 */
[----:B------:R-:W2:Y:S01]  /*d6b0*/  MUFU.EX2 R135, R135 ;  /* 0x0000008700877308 */ /* 0x000ea20000000800 */
[C---:B------:R-:W-:Y:S01]  /*d6c0*/  FMUL.FTZ R50, R2.reuse, R86 ;  /* 0x0000005602327220 */ /* 0x040fe20000410000 */
[----:B------:R-:W-:Y:S01]  /*d6d0*/  LDSM.16.MT88.4 R92, [R245+0x5100] ;  /* 0x00510000f55c783b */ /* 0x000fe20000004200 */
[C---:B------:R-:W-:Y:S01]  /*d6e0*/  FMUL.FTZ R51, R2.reuse, R87 ;  /* 0x0000005702337220 */ /* 0x040fe20000410000 */
[----:B---3--:R-:W-:Y:S01]  /*d6f0*/  F2FP.BF16.PACK_AB R129, R141, R142 ;  /* 0x0000008e8d81723e */ /* 0x008fe200000010ff */
[C---:B------:R-:W-:Y:S02]  /*d700*/  FMUL.FTZ R56, R3.reuse, R76 ;  /* 0x0000004c03387220 */ /* 0x040fe40000410000 */
[C---:B------:R-:W-:Y:S02]  /*d710*/  FMUL.FTZ R57, R3.reuse, R77 ;  /* 0x0000004d03397220 */ /* 0x040fe40000410000 */
[C---:B------:R-:W-:Y:S01]  /*d720*/  FMUL.FTZ R58, R2.reuse, R78 ;  /* 0x0000004e023a7220 */ /* 0x040fe20000410000 */
[----:B------:R-:W-:Y:S01]  /*d730*/  MUFU.EX2 R152, R152 ;  /* 0x0000009800987308 */ /* 0x000fe20000000800 */
[C---:B------:R-:W-:Y:S02]  /*d740*/  FMUL.FTZ R59, R2.reuse, R79 ;  /* 0x0000004f023b7220 */ /* 0x040fe40000410000 */
[----:B------:R-:W-:Y:S01]  /*d750*/  LDSM.16.MT88.4 R76, [R248+0x900] ;  /* 0x00090000f84c783b */ /* 0x000fe20000004200 */
[C---:B------:R-:W-:Y:S02]  /*d760*/  FMUL.FTZ R64, R3.reuse, R68 ;  /* 0x0000004403407220 */ /* 0x040fe40000410000 */
[----:B------:R-:W-:Y:S02]  /*d770*/  FMUL.FTZ R65, R3, R69 ;  /* 0x0000004503417220 */ /* 0x000fe40000410000 */
[C---:B------:R-:W-:Y:S02]  /*d780*/  FMUL.FTZ R66, R2.reuse, R70 ;  /* 0x0000004602427220 */ /* 0x040fe40000410000 */
[----:B------:R-:W-:Y:S01]  /*d790*/  FMUL.FTZ R67, R2, R71 ;  /* 0x0000004702437220 */ /* 0x000fe20000410000 */
[----:B------:R-:W3:Y:S01]  /*d7a0*/  MUFU.EX2 R157, R157 ;  /* 0x0000009d009d7308 */ /* 0x000ee20000000800 */
[--C-:B------:R-:W-:Y:S01]  /*d7b0*/  FFMA.FTZ R172, R172, c[0x0][0x2d0], -R150.reuse ;  /* 0x0000b400acac7a23 */ /* 0x100fe20000010896 */
[----:B--2---:R-:W-:Y:S01]  /*d7c0*/  F2FP.BF16.PACK_AB R131, R135, R140 ;  /* 0x0000008c8783723e */ /* 0x004fe200000010ff */
[----:B------:R-:W-:Y:S02]  /*d7d0*/  FFMA.FTZ R176, R176, c[0x0][0x2d0], -R150 ;  /* 0x0000b400b0b07a23 */ /* 0x000fe40000010896 */
[--C-:B------:R-:W-:Y:S02]  /*d7e0*/  FFMA.FTZ R182, R182, c[0x0][0x2d0], -R148.reuse ;  /* 0x0000b400b6b67a23 */ /* 0x100fe40000010894 */
[--C-:B------:R-:W-:Y:S02]  /*d7f0*/  FFMA.FTZ R186, R186, c[0x0][0x2d0], -R148.reuse ;  /* 0x0000b400baba7a23 */ /* 0x100fe40000010894 */
[C---:B-1----:R-:W-:Y:S01]  /*d800*/  HMMA.16816.F32.BF16 R4, R128.reuse, R12, R4 ;  /* 0x0000000c8004723c */ /* 0x042fe20000041804 */
[----:B------:R-:W-:Y:S04]  /*d810*/  MUFU.EX2 R154, R154 ;  /* 0x0000009a009a7308 */ /* 0x000fe80000000800 */
[----:B------:R-:W-:Y:S02]  /*d820*/  FFMA.FTZ R202, R202, c[0x0][0x2d0], -R148 ;  /* 0x0000b400caca7a23 */ /* 0x000fe40000010894 */
[C---:B------:R-:W-:Y:S01]  /*d830*/  FMUL.FTZ R12, R3.reuse, R120 ;  /* 0x00000078030c7220 */ /* 0x040fe20000410000 */
[C---:B------:R-:W-:Y:S01]  /*d840*/  HMMA.16816.F32.BF16 R8, R128.reuse, R14, R8 ;  /* 0x0000000e8008723c */ /* 0x040fe20000041808 */
[----:B------:R-:W2:Y:S02]  /*d850*/  LDL.LU R120, [R1+0x20] ;  /* 0x0000200001787983 */ /* 0x000ea40000300800 */
[----:B------:R-:W1:Y:S01]  /*d860*/  MUFU.EX2 R167, R167 ;  /* 0x000000a700a77308 */ /* 0x000e620000000800 */
[----:B------:R-:W-:Y:S01]  /*d870*/  FMUL.FTZ R13, R3, R121 ;  /* 0x00000079030d7220 */ /* 0x000fe20000410000 */
[----:B---3--:R-:W-:Y:S02]  /*d880*/  F2FP.BF16.PACK_AB R70, R157, R152 ;  /* 0x000000989d46723e */ /* 0x008fe400000010ff */
[C---:B------:R-:W-:Y:S02]  /*d890*/  FMUL.FTZ R14, R2.reuse, R122 ;  /* 0x0000007a020e7220 */ /* 0x040fe40000410000 */
[----:B------:R-:W-:Y:S03]  /*d8a0*/  FMUL.FTZ R15, R2, R123 ;  /* 0x0000007b020f7220 */ /* 0x000fe60000410000 */
[--C-:B------:R-:W-:Y:S01]  /*d8b0*/  FFMA.FTZ R198, R198, c[0x0][0x2d0], -R150.reuse ;  /* 0x0000b400c6c67a23 */ /* 0x100fe20000010896 */
[----:B------:R-:W-:Y:S01]  /*d8c0*/  MUFU.EX2 R156, R156 ;  /* 0x0000009c009c7308 */ /* 0x000fe20000000800 */
[----:B------:R-:W-:Y:S02]  /*d8d0*/  FFMA.FTZ R200, R200, c[0x0][0x2d0], -R150 ;  /* 0x0000b400c8c87a23 */ /* 0x000fe40000010896 */
[C---:B------:R-:W-:Y:S03]  /*d8e0*/  HMMA.16816.F32.BF16 R12, R128.reuse, R20, R12 ;  /* 0x00000014800c723c */ /* 0x040fe6000004180c */
[--C-:B------:R-:W-:Y:S02]  /*d8f0*/  FFMA.FTZ R196, R196, c[0x0][0x2d0], -R148.reuse ;  /* 0x0000b400c4c47a23 */ /* 0x100fe40000010894 */
[----:B------:R-:W-:Y:S02]  /*d900*/  FFMA.FTZ R190, R190, c[0x0][0x2d0], -R148 ;  /* 0x0000b400bebe7a23 */ /* 0x000fe40000010894 */
[C---:B------:R-:W-:Y:S01]  /*d910*/  FMUL.FTZ R20, R3.reuse, R112 ;  /* 0x0000007003147220 */ /* 0x040fe20000410000 */
[C---:B------:R-:W-:Y:S01]  /*d920*/  HMMA.16816.F32.BF16 R16, R128.reuse, R22, R16 ;  /* 0x000000168010723c */ /* 0x040fe20000041810 */
[----:B------:R-:W-:Y:S03]  /*d930*/  MUFU.EX2 R183, R183 ;  /* 0x000000b700b77308 */ /* 0x000fe60000000800 */
[----:B------:R-:W-:Y:S01]  /*d940*/  FMUL.FTZ R21, R3, R113 ;  /* 0x0000007103157220 */ /* 0x000fe20000410000 */
[----:B-1----:R-:W-:Y:S01]  /*d950*/  F2FP.BF16.PACK_AB R71, R167, R154 ;  /* 0x0000009aa747723e */ /* 0x002fe200000010ff */
[--C-:B------:R-:W-:Y:S02]  /*d960*/  FFMA.FTZ R188, R188, c[0x0][0x2d0], -R150.reuse ;  /* 0x0000b400bcbc7a23 */ /* 0x100fe40000010896 */
[C---:B------:R-:W-:Y:S02]  /*d970*/  FMUL.FTZ R23, R2.reuse, R115 ;  /* 0x0000007302177220 */ /* 0x040fe40000410000 */
[----:B------:R-:W3:Y:S01]  /*d980*/  LDL.LU R115, [R1+0x24] ;  /* 0x0000240001737983 */ /* 0x000ee20000300800 */
[----:B------:R-:W-:Y:S01]  /*d990*/  MUFU.EX2 R158, R158 ;  /* 0x0000009e009e7308 */ /* 0x000fe20000000800 */
[----:B------:R-:W-:Y:S02]  /*d9a0*/  FMUL.FTZ R22, R2, R114 ;  /* 0x0000007202167220 */ /* 0x000fe40000410000 */
[----:B------:R-:W-:Y:S02]  /*d9b0*/  FFMA.FTZ R184, R184, c[0x0][0x2d0], -R150 ;  /* 0x0000b400b8b87a23 */ /* 0x000fe40000010896 */
[--C-:B------:R-:W-:Y:S02]  /*d9c0*/  FFMA.FTZ R180, R180, c[0x0][0x2d0], -R148.reuse ;  /* 0x0000b400b4b47a23 */ /* 0x100fe40000010894 */
[----:B------:R-:W-:Y:S01]  /*d9d0*/  FFMA.FTZ R178, R178, c[0x0][0x2d0], -R148 ;  /* 0x0000b400b2b27a23 */ /* 0x000fe20000010894 */
[C---:B------:R-:W-:Y:S02]  /*d9e0*/  HMMA.16816.F32.BF16 R20, R128.reuse, R28, R20 ;  /* 0x0000001c8014723c */ /* 0x040fe40000041814 */
[----:B------:R-:W-:Y:S01]  /*d9f0*/  MUFU.EX2 R185, R185 ;  /* 0x000000b900b97308 */ /* 0x000fe20000000800 */
[--C-:B------:R-:W-:Y:S02]  /*da00*/  FFMA.FTZ R174, R174, c[0x0][0x2d0], -R150.reuse ;  /* 0x0000b400aeae7a23 */ /* 0x100fe40000010896 */
[--C-:B------:R-:W-:Y:S02]  /*da10*/  FFMA.FTZ R199, R199, c[0x0][0x2d0], -R150.reuse ;  /* 0x0000b400c7c77a23 */ /* 0x100fe40000010896 */
[C---:B------:R-:W-:Y:S01]  /*da20*/  FMUL.FTZ R28, R3.reuse, R104 ;  /* 0x00000068031c7220 */ /* 0x040fe20000410000 */
[C---:B------:R-:W-:Y:S04]  /*da30*/  HMMA.16816.F32.BF16 R24, R128.reuse, R30, R24 ;  /* 0x0000001e8018723c */ /* 0x040fe80000041818 */
[C---:B------:R-:W-:Y:S01]  /*da40*/  FMUL.FTZ R29, R3.reuse, R105 ;  /* 0x00000069031d7220 */ /* 0x040fe20000410000 */
[----:B------:R-:W-:Y:S01]  /*da50*/  MUFU.EX2 R162, R162 ;  /* 0x000000a200a27308 */ /* 0x000fe20000000800 */
[--C-:B------:R-:W-:Y:S02]  /*da60*/  FFMA.FTZ R104, R32, c[0x0][0x2d0], -R150.reuse ;  /* 0x0000b40020687a23 */ /* 0x100fe40000010896 */
[C---:B------:R-:W-:Y:S04]  /*da70*/  FMUL.FTZ R30, R2.reuse, R106 ;  /* 0x0000006a021e7220 */ /* 0x040fe80000410000 */
[----:B------:R-:W-:Y:S02]  /*da80*/  FMUL.FTZ R31, R2, R107 ;  /* 0x0000006b021f7220 */ /* 0x000fe40000410000 */
[----:B------:R-:W-:Y:S01]  /*da90*/  FMUL.FTZ R32, R3, R100 ;  /* 0x0000006403207220 */ /* 0x000fe20000410000 */
[----:B------:R-:W-:Y:S01]  /*daa0*/  MUFU.EX2 R104, R104 ;  /* 0x0000006800687308 */ /* 0x000fe20000000800 */
[----:B------:R-:W-:Y:S01]  /*dab0*/  LDSM.16.MT88.4 R100, [R246+0x1900] ;  /* 0x00190000f664783b */ /* 0x000fe20000004200 */
[----:B------:R-:W-:Y:S02]  /*dac0*/  FFMA.FTZ R105, R49, c[0x0][0x2d0], -R150 ;  /* 0x0000b40031697a23 */ /* 0x000fe40000010896 */
[C---:B------:R-:W-:Y:S03]  /*dad0*/  HMMA.16816.F32.BF16 R28, R128.reuse, R36, R28 ;  /* 0x00000024801c723c */ /* 0x040fe6000004181c */
[C---:B------:R-:W-:Y:S02]  /*dae0*/  FMUL.FTZ R49, R3.reuse, R85 ;  /* 0x0000005503317220 */ /* 0x040fe40000410000 */
[--C-:B------:R-:W-:Y:S01]  /*daf0*/  FFMA.FTZ R106, R48, c[0x0][0x2d0], -R148.reuse ;  /* 0x0000b400306a7a23 */ /* 0x100fe20000010894 */
[----:B------:R-:W1:Y:S01]  /*db00*/  MUFU.EX2 R105, R105 ;  /* 0x0000006900697308 */ /* 0x000e620000000800 */
[C---:B------:R-:W-:Y:S01]  /*db10*/  FMUL.FTZ R36, R3.reuse, R96 ;  /* 0x0000006003247220 */ /* 0x040fe20000410000 */
[C---:B------:R-:W-:Y:S04]  /*db20*/  HMMA.16816.F32.BF16 R32, R128.reuse, R38, R32 ;  /* 0x000000268020723c */ /* 0x040fe80000041820 */
[C---:B------:R-:W-:Y:S02]  /*db30*/  FMUL.FTZ R37, R3.reuse, R97 ;  /* 0x0000006103257220 */ /* 0x040fe40000410000 */
[----:B------:R-:W-:Y:S02]  /*db40*/  FMUL.FTZ R48, R3, R84 ;  /* 0x0000005403307220 */ /* 0x000fe40000410000 */
[C---:B------:R-:W-:Y:S01]  /*db50*/  FMUL.FTZ R38, R2.reuse, R98 ;  /* 0x0000006202267220 */ /* 0x040fe20000410000 */
[----:B------:R-:W4:Y:S01]  /*db60*/  LDSM.16.MT88.4 R84, [R244+0x4100] ;  /* 0x00410000f454783b */ /* 0x000f220000004200 */
[----:B------:R-:W-:Y:S02]  /*db70*/  MUFU.EX2 R106, R106 ;  /* 0x0000006a006a7308 */ /* 0x000fe40000000800 */
[----:B------:R-:W-:Y:S02]  /*db80*/  FMUL.FTZ R39, R2, R99 ;  /* 0x0000006302277220 */ /* 0x000fe40000410000 */
[----:B------:R-:W-:Y:S02]  /*db90*/  FFMA.FTZ R107, R160, c[0x0][0x2d0], -R148 ;  /* 0x0000b400a06b7a23 */ /* 0x000fe40000010894 */
[--C-:B------:R-:W-:Y:S01]  /*dba0*/  FFMA.FTZ R160, R187, c[0x0][0x2d0], -R150.reuse ;  /* 0x0000b400bba07a23 */ /* 0x100fe20000010896 */
[----:B------:R-:W-:Y:S01]  /*dbb0*/  LDSM.16.MT88.4 R96, [R244+0x5100] ;  /* 0x00510000f460783b */ /* 0x000fe20000004200 */
[----:B------:R-:W-:Y:S01]  /*dbc0*/  FFMA.FTZ R187, R127, c[0x0][0x2d0], -R150 ;  /* 0x0000b4007fbb7a23 */ /* 0x000fe20000010896 */
[C---:B------:R-:W-:Y:S01]  /*dbd0*/  HMMA.16816.F32.BF16 R36, R128.reuse, R44, R36 ;  /* 0x0000002c8024723c */ /* 0x040fe20000041824 */
[----:B------:R-:W5:Y:S02]  /*dbe0*/  MUFU.EX2 R107, R107 ;  /* 0x0000006b006b7308 */ /* 0x000f640000000800 */
[----:B-1----:R-:W-:Y:S01]  /*dbf0*/  F2FP.BF16.PACK_AB R68, R105, R104 ;  /* 0x000000686944723e */ /* 0x002fe200000010ff */
[--C-:B------:R-:W-:Y:S02]  /*dc00*/  FFMA.FTZ R197, R197, c[0x0][0x2d0], -R148.reuse ;  /* 0x0000b400c5c57a23 */ /* 0x100fe40000010894 */
[----:B------:R-:W-:Y:S02]  /*dc10*/  FFMA.FTZ R189, R189, c[0x0][0x2d0], -R148 ;  /* 0x0000b400bdbd7a23 */ /* 0x000fe40000010894 */
[C---:B------:R-:W-:Y:S03]  /*dc20*/  HMMA.16816.F32.BF16 R40, R128.reuse, R46, R40 ;  /* 0x0000002e8028723c */ /* 0x040fe60000041828 */
[----:B------:R-:W-:Y:S01]  /*dc30*/  MUFU.EX2 R160, R160 ;  /* 0x000000a000a07308 */ /* 0x000fe20000000800 */
[C---:B------:R-:W-:Y:S02]  /*dc40*/  FMUL.FTZ R44, R3.reuse, R88 ;  /* 0x00000058032c7220 */ /* 0x040fe40000410000 */
[----:B------:R-:W-:Y:S02]  /*dc50*/  FMUL.FTZ R45, R3, R89 ;  /* 0x00000059032d7220 */ /* 0x000fe40000410000 */
[C---:B------:R-:W-:Y:S04]  /*dc60*/  FMUL.FTZ R46, R2.reuse, R90 ;  /* 0x0000005a022e7220 */ /* 0x040fe80000410000 */
[C---:B------:R-:W-:Y:S01]  /*dc70*/  FMUL.FTZ R47, R2.reuse, R91 ;  /* 0x0000005b022f7220 */ /* 0x040fe20000410000 */
[----:B------:R-:W1:Y:S01]  /*dc80*/  MUFU.EX2 R187, R187 ;  /* 0x000000bb00bb7308 */ /* 0x000e620000000800 */
[----:B------:R-:W-:Y:S01]  /*dc90*/  LDSM.16.MT88.4 R88, [R244+0x900] ;  /* 0x00090000f458783b */ /* 0x000fe20000004200 */
[--C-:B------:R-:W-:Y:S01]  /*dca0*/  FFMA.FTZ R181, R181, c[0x0][0x2d0], -R150.reuse ;  /* 0x0000b400b5b57a23 */ /* 0x100fe20000010896 */
[----:B-----5:R-:W-:Y:S01]  /*dcb0*/  F2FP.BF16.PACK_AB R69, R107, R106 ;  /* 0x0000006a6b45723e */ /* 0x020fe200000010ff */
[----:B------:R-:W-:Y:S02]  /*dcc0*/  FFMA.FTZ R179, R179, c[0x0][0x2d0], -R150 ;  /* 0x0000b400b3b37a23 */ /* 0x000fe40000010896 */
[C---:B------:R-:W-:Y:S03]  /*dcd0*/  HMMA.16816.F32.BF16 R44, R128.reuse, R52, R44 ;  /* 0x00000034802c723c */ /* 0x040fe6000004182c */
[--C-:B------:R-:W-:Y:S01]  /*dce0*/  FFMA.FTZ R177, R177, c[0x0][0x2d0], -R148.reuse ;  /* 0x0000b400b1b17a23 */ /* 0x100fe20000010894 */
[----:B------:R-:W5:Y:S01]  /*dcf0*/  MUFU.EX2 R191, R191 ;  /* 0x000000bf00bf7308 */ /* 0x000f620000000800 */
[----:B------:R-:W-:Y:S02]  /*dd00*/  FFMA.FTZ R175, R175, c[0x0][0x2d0], -R148 ;  /* 0x0000b400afaf7a23 */ /* 0x000fe40000010894 */
[C---:B------:R-:W-:Y:S01]  /*dd10*/  FMUL.FTZ R52, R3.reuse, R80 ;  /* 0x0000005003347220 */ /* 0x040fe20000410000 */
[C---:B------:R-:W-:Y:S04]  /*dd20*/  HMMA.16816.F32.BF16 R48, R128.reuse, R54, R48 ;  /* 0x000000368030723c */ /* 0x040fe80000041830 */
[----:B------:R-:W-:Y:S02]  /*dd30*/  FMUL.FTZ R53, R3, R81 ;  /* 0x0000005103357220 */ /* 0x000fe40000410000 */
[----:B------:R-:W-:Y:S01]  /*dd40*/  MUFU.EX2 R164, R164 ;  /* 0x000000a400a47308 */ /* 0x000fe20000000800 */
[C---:B------:R-:W-:Y:S02]  /*dd50*/  FMUL.FTZ R54, R2.reuse, R82 ;  /* 0x0000005202367220 */ /* 0x040fe40000410000 */
[C---:B------:R-:W-:Y:S02]  /*dd60*/  FMUL.FTZ R55, R2.reuse, R83 ;  /* 0x0000005302377220 */ /* 0x040fe40000410000 */
[----:B------:R-:W1:Y:S01]  /*dd70*/  LDSM.16.MT88.4 R80, [R246+0x900] ;  /* 0x00090000f650783b */ /* 0x000e620000004200 */
[--C-:B------:R-:W-:Y:S02]  /*dd80*/  FFMA.FTZ R173, R173, c[0x0][0x2d0], -R150.reuse ;  /* 0x0000b400adad7a23 */ /* 0x100fe40000010896 */
[----:B------:R-:W-:Y:S02]  /*dd90*/  FFMA.FTZ R165, R165, c[0x0][0x2d0], -R150 ;  /* 0x0000b400a5a57a23 */ /* 0x000fe40000010896 */
[C---:B------:R-:W-:Y:S01]  /*dda0*/  HMMA.16816.F32.BF16 R52, R128.reuse, R60, R52 ;  /* 0x0000003c8034723c */ /* 0x040fe20000041834 */
[----:B------:R-:W-:Y:S02]  /*ddb0*/  MUFU.EX2 R201, R201 ;  /* 0x000000c900c97308 */ /* 0x000fe40000000800 */
[--C-:B------:R-:W-:Y:S02]  /*ddc0*/  FFMA.FTZ R163, R163, c[0x0][0x2d0], -R148.reuse ;  /* 0x0000b400a3a37a23 */ /* 0x100fe40000010894 */
[----:B------:R-:W-:Y:S02]  /*ddd0*/  FFMA.FTZ R161, R161, c[0x0][0x2d0], -R148 ;  /* 0x0000b400a1a17a23 */ /* 0x000fe40000010894 */
        /* <DEDUP_REMOVED lines=8> */
[----:B------:R-:W5:Y:S01]  /*de60*/  LDSM.16.MT88.4 R72, [R245+0x900] ;  /* 0x00090000f548783b */ /* 0x000f620000004200 */
[----:B------:R-:W-:Y:S02]  /*de70*/  FFMA.FTZ R159, R159, c[0x0][0x2d0], -R150 ;  /* 0x0000b4009f9f7a23 */ /* 0x000fe40000010896 */
[--C-:B------:R-:W-:Y:S02]  /*de80*/  FFMA.FTZ R153, R153, c[0x0][0x2d0], -R148.reuse ;  /* 0x0000b40099997a23 */ /* 0x100fe40000010894 */
[C---:B----4-:R-:W-:Y:S03]  /*de90*/  HMMA.16816.F32.BF16 R60, R128.reuse, R84, R60 ;  /* 0x00000054803c723c */ /* 0x050fe6000004183c */
[----:B------:R-:W-:Y:S01]  /*dea0*/  FFMA.FTZ R151, R151, c[0x0][0x2d0], -R148 ;  /* 0x0000b40097977a23 */ /* 0x000fe20000010894 */
[----:B------:R-:W-:Y:S01]  /*deb0*/  MUFU.EX2 R172, R172 ;  /* 0x000000ac00ac7308 */ /* 0x000fe20000000800 */
[----:B------:R-:W-:Y:S02]  /*dec0*/  FFMA.FTZ R149, R149, c[0x0][0x2d0], -R150 ;  /* 0x0000b40095957a23 */ /* 0x000fe40000010896 */
[----:B------:R-:W-:Y:S01]  /*ded0*/  FFMA.FTZ R134, R134, c[0x0][0x2d0], -R148 ;  /* 0x0000b40086867a23 */ /* 0x000fe20000010894 */
[----:B------:R-:W-:Y:S01]  /*dee0*/  HMMA.16816.F32.BF16 R64, R128, R86, R64 ;  /* 0x000000568040723c */ /* 0x000fe20000041840 */
[----:B------:R-:W4:Y:S05]  /*def0*/  LDSM.16.MT88.4 R84, [R248+0x4900] ;  /* 0x00490000f854783b */ /* 0x000f2a0000004200 */
[----:B------:R-:W-:Y:S02]  /*df00*/  MUFU.EX2 R176, R176 ;  /* 0x000000b000b07308 */ /* 0x000fe40000000800 */
[C---:B------:R-:W-:Y:S08]  /*df10*/  HMMA.16816.F32.BF16 R4, R68.reuse, R76, R4 ;  /* 0x0000004c4404723c */ /* 0x040ff00000041804 */
[C---:B------:R-:W-:Y:S01]  /*df20*/  HMMA.16816.F32.BF16 R8, R68.reuse, R78, R8 ;  /* 0x0000004e4408723c */ /* 0x040fe20000041808 */
[----:B------:R-:W4:Y:S01]  /*df30*/  LDSM.16.MT88.4 R76, [R246+0x4900] ;  /* 0x00490000f64c783b */ /* 0x000f220000004200 */
[----:B------:R-:W-:Y:S06]  /*df40*/  MUFU.EX2 R182, R182 ;  /* 0x000000b600b67308 */ /* 0x000fec0000000800 */
[C---:B-1----:R-:W-:Y:S04]  /*df50*/  HMMA.16816.F32.BF16 R12, R68.reuse, R80, R12 ;  /* 0x00000050440c723c */ /* 0x042fe8000004180c */
[----:B------:R-:W-:Y:S04]  /*df60*/  MUFU.EX2 R186, R186 ;  /* 0x000000ba00ba7308 */ /* 0x000fe80000000800 */
[C---:B------:R-:W-:Y:S01]  /*df70*/  HMMA.16816.F32.BF16 R16, R68.reuse, R82, R16 ;  /* 0x000000524410723c */ /* 0x040fe20000041810 */
[----:B------:R-:W-:Y:S05]  /*df80*/  LDSM.16.MT88.4 R80, [R244+0x4900] ;  /* 0x00490000f450783b */ /* 0x000fea0000004200 */
[----:B------:R-:W-:Y:S02]  /*df90*/  MUFU.EX2 R202, R202 ;  /* 0x000000ca00ca7308 */ /* 0x000fe40000000800 */
[C---:B-----5:R-:W-:Y:S08]  /*dfa0*/  HMMA.16816.F32.BF16 R20, R68.reuse, R72, R20 ;  /* 0x000000484414723c */ /* 0x060ff00000041814 */
[C---:B------:R-:W-:Y:S01]  /*dfb0*/  HMMA.16816.F32.BF16 R24, R68.reuse, R74, R24 ;  /* 0x0000004a4418723c */ /* 0x040fe20000041818 */
[----:B------:R-:W1:Y:S01]  /*dfc0*/  LDSM.16.MT88.4 R72, [R245+0x4900] ;  /* 0x00490000f548783b */ /* 0x000e620000004200 */
[----:B------:R-:W-:Y:S06]  /*dfd0*/  MUFU.EX2 R198, R198 ;  /* 0x000000c600c67308 */ /* 0x000fec0000000800 */
[C---:B------:R-:W-:Y:S04]  /*dfe0*/  HMMA.16816.F32.BF16 R28, R68.reuse, R88, R28 ;  /* 0x00000058441c723c */ /* 0x040fe8000004181c */
[----:B------:R-:W-:Y:S04]  /*dff0*/  MUFU.EX2 R200, R200 ;  /* 0x000000c800c87308 */ /* 0x000fe80000000800 */
[C---:B------:R-:W-:Y:S01]  /*e000*/  HMMA.16816.F32.BF16 R32, R68.reuse, R90, R32 ;  /* 0x0000005a4420723c */ /* 0x040fe20000041820 */
[----:B------:R-:W-:Y:S05]  /*e010*/  LDSM.16.MT88.4 R88, [R246+0x5100] ;  /* 0x00510000f658783b */ /* 0x000fea0000004200 */
[----:B------:R-:W-:Y:S02]  /*e020*/  MUFU.EX2 R196, R196 ;  /* 0x000000c400c47308 */ /* 0x000fe40000000800 */
[C---:B----4-:R-:W-:Y:S08]  /*e030*/  HMMA.16816.F32.BF16 R36, R68.reuse, R84, R36 ;  /* 0x000000544424723c */ /* 0x050ff00000041824 */
[C---:B------:R-:W-:Y:S01]  /*e040*/  HMMA.16816.F32.BF16 R40, R68.reuse, R86, R40 ;  /* 0x000000564428723c */ /* 0x040fe20000041828 */
[----:B------:R-:W-:Y:S01]  /*e050*/  LDSM.16.MT88.4 R84, [R244+0x1100] ;  /* 0x00110000f454783b */ /* 0x000fe20000004200 */
[----:B------:R-:W-:Y:S06]  /*e060*/  MUFU.EX2 R190, R190 ;  /* 0x000000be00be7308 */ /* 0x000fec0000000800 */
[C---:B------:R-:W-:Y:S04]  /*e070*/  HMMA.16816.F32.BF16 R44, R68.reuse, R76, R44 ;  /* 0x0000004c442c723c */ /* 0x040fe8000004182c */
[----:B------:R-:W-:Y:S04]  /*e080*/  MUFU.EX2 R188, R188 ;  /* 0x000000bc00bc7308 */ /* 0x000fe80000000800 */
[C---:B------:R-:W-:Y:S01]  /*e090*/  HMMA.16816.F32.BF16 R48, R68.reuse, R78, R48 ;  /* 0x0000004e4430723c */ /* 0x040fe20000041830 */
[----:B------:R-:W4:Y:S05]  /*e0a0*/  LDSM.16.MT88.4 R76, [R248+0x1100] ;  /* 0x00110000f84c783b */ /* 0x000f2a0000004200 */
[----:B------:R-:W-:Y:S02]  /*e0b0*/  MUFU.EX2 R184, R184 ;  /* 0x000000b800b87308 */ /* 0x000fe40000000800 */
[C---:B-1----:R-:W-:Y:S08]  /*e0c0*/  HMMA.16816.F32.BF16 R52, R68.reuse, R72, R52 ;  /* 0x000000484434723c */ /* 0x042ff00000041834 */
[C---:B------:R-:W-:Y:S01]  /*e0d0*/  HMMA.16816.F32.BF16 R56, R68.reuse, R74, R56 ;  /* 0x0000004a4438723c */ /* 0x040fe20000041838 */
[----:B------:R-:W1:Y:S01]  /*e0e0*/  LDSM.16.MT88.4 R72, [R246+0x1100] ;  /* 0x00110000f648783b */ /* 0x000e620000004200 */
[----:B------:R-:W-:Y:S02]  /*e0f0*/  MUFU.EX2 R180, R180 ;  /* 0x000000b400b47308 */ /* 0x000fe40000000800 */
[----:B--2---:R-:W-:Y:S04]  /*e100*/  FFMA.FTZ R146, R3, R120, R146 ;  /* 0x0000007803927223 */ /* 0x004fe80000010092 */
[C---:B------:R-:W-:Y:S04]  /*e110*/  HMMA.16816.F32.BF16 R60, R68.reuse, R80, R60 ;  /* 0x00000050443c723c */ /* 0x040fe8000004183c */
[----:B------:R-:W-:Y:S01]  /*e120*/  MUFU.EX2 R178, R178 ;  /* 0x000000b200b27308 */ /* 0x000fe20000000800 */
[----:B------:R-:W-:Y:S03]  /*e130*/  FADD.FTZ R145, R145, R146 ;  /* 0x0000009291917221 */ /* 0x000fe60000010000 */
[----:B------:R-:W-:Y:S01]  /*e140*/  HMMA.16816.F32.BF16 R64, R68, R82, R64 ;  /* 0x000000524440723c */ /* 0x000fe20000041840 */
[----:B------:R-:W2:Y:S03]  /*e150*/  LDSM.16.MT88.4 R80, [R245+0x1100] ;  /* 0x00110000f550783b */ /* 0x000ea60000004200 */
[----:B------:R-:W-:Y:S02]  /*e160*/  FADD.FTZ R144, R144, R145 ;  /* 0x0000009190907221 */ /* 0x000fe40000010000 */
[----:B------:R-:W-:Y:S01]  /*e170*/  MUFU.EX2 R174, R174 ;  /* 0x000000ae00ae7308 */ /* 0x000fe20000000800 */
[----:B------:R-:W-:Y:S01]  /*e180*/  F2FP.BF16.PACK_AB R68, R183, R156 ;  /* 0x0000009cb744723e */ /* 0x000fe200000010ff */
[----:B------:R-:W-:Y:S01]  /*e190*/  FADD.FTZ R143, R143, R144 ;  /* 0x000000908f8f7221 */ /* 0x000fe20000010000 */
[----:B------:R-:W-:Y:S03]  /*e1a0*/  F2FP.BF16.PACK_AB R69, R185, R158 ;  /* 0x0000009eb945723e */ /* 0x000fe600000010ff */
[----:B------:R-:W-:Y:S01]  /*e1b0*/  F2FP.BF16.PACK_AB R70, R187, R160 ;  /* 0x000000a0bb46723e */ /* 0x000fe200000010ff */
[----:B------:R-:W-:Y:S01]  /*e1c0*/  FADD.FTZ R104, R104, R143 ;  /* 0x0000008f68687221 */ /* 0x000fe20000010000 */
[----:B------:R-:W-:Y:S02]  /*e1d0*/  F2FP.BF16.PACK_AB R71, R191, R162 ;  /* 0x000000a2bf47723e */ /* 0x000fe400000010ff */
[----:B------:R-:W-:Y:S01]  /*e1e0*/  MUFU.EX2 R199, R199 ;  /* 0x000000c700c77308 */ /* 0x000fe20000000800 */
[----:B------:R-:W-:Y:S04]  /*e1f0*/  FADD.FTZ R105, R105, R104 ;  /* 0x0000006869697221 */ /* 0x000fe80000010000 */
[C---:B----4-:R-:W-:Y:S03]  /*e200*/  HMMA.16816.F32.BF16 R4, R68.reuse, R76, R4 ;  /* 0x0000004c4404723c */ /* 0x050fe60000041804 */
[----:B---3--:R-:W-:Y:S02]  /*e210*/  FFMA.FTZ R142, R2, R115, R142 ;  /* 0x00000073028e7223 */ /* 0x008fe4000001008e */
[----:B------:R-:W-:Y:S01]  /*e220*/  MUFU.EX2 R197, R197 ;  /* 0x000000c500c57308 */ /* 0x000fe20000000800 */
[----:B------:R-:W-:Y:S02]  /*e230*/  FADD.FTZ R152, R152, R105 ;  /* 0x0000006998987221 */ /* 0x000fe40000010000 */
[C---:B------:R-:W-:Y:S01]  /*e240*/  HMMA.16816.F32.BF16 R8, R68.reuse, R78, R8 ;  /* 0x0000004e4408723c */ /* 0x040fe20000041808 */
[----:B------:R-:W3:Y:S03]  /*e250*/  LDSM.16.MT88.4 R76, [R248+0x5100] ;  /* 0x00510000f84c783b */ /* 0x000ee60000004200 */
[----:B------:R-:W-:Y:S02]  /*e260*/  FADD.FTZ R157, R157, R152 ;  /* 0x000000989d9d7221 */ /* 0x000fe40000010000 */
[----:B------:R-:W-:Y:S01]  /*e270*/  FADD.FTZ R141, R141, R142 ;  /* 0x0000008e8d8d7221 */ /* 0x000fe20000010000 */
[----:B------:R-:W-:Y:S01]  /*e280*/  MUFU.EX2 R189, R189 ;  /* 0x000000bd00bd7308 */ /* 0x000fe20000000800 */
[C---:B-1----:R-:W-:Y:S04]  /*e290*/  HMMA.16816.F32.BF16 R12, R68.reuse, R72, R12 ;  /* 0x00000048440c723c */ /* 0x042fe8000004180c */
[----:B------:R-:W-:Y:S02]  /*e2a0*/  FADD.FTZ R156, R156, R157 ;  /* 0x0000009d9c9c7221 */ /* 0x000fe40000010000 */
[----:B------:R-:W-:Y:S02]  /*e2b0*/  FADD.FTZ R140, R140, R141 ;  /* 0x0000008d8c8c7221 */ /* 0x000fe40000010000 */
[C---:B------:R-:W-:Y:S01]  /*e2c0*/  HMMA.16816.F32.BF16 R16, R68.reuse, R74, R16 ;  /* 0x0000004a4410723c */ /* 0x040fe20000041810 */
[----:B------:R-:W1:Y:S01]  /*e2d0*/  LDSM.16.MT88.4 R72, [R248+0x1900] ;  /* 0x00190000f848783b */ /* 0x000e620000004200 */
[----:B------:R-:W-:Y:S02]  /*e2e0*/  MUFU.EX2 R181, R181 ;  /* 0x000000b500b57308 */ /* 0x000fe40000000800 */
[----:B------:R-:W-:Y:S02]  /*e2f0*/  FADD.FTZ R183, R183, R156 ;  /* 0x0000009cb7b77221 */ /* 0x000fe40000010000 */
[----:B------:R-:W-:Y:S02]  /*e300*/  FADD.FTZ R135, R135, R140 ;  /* 0x0000008c87877221 */ /* 0x000fe40000010000 */
[C---:B--2---:R-:W-:Y:S04]  /*e310*/  HMMA.16816.F32.BF16 R20, R68.reuse, R80, R20 ;  /* 0x000000504414723c */ /* 0x044fe80000041814 */
[----:B------:R-:W-:Y:S01]  /*e320*/  MUFU.EX2 R179, R179 ;  /* 0x000000b300b37308 */ /* 0x000fe20000000800 */
[----:B------:R-:W-:Y:S02]  /*e330*/  FADD.FTZ R160, R160, R183 ;  /* 0x000000b7a0a07221 */ /* 0x000fe40000010000 */
[----:B------:R-:W-:Y:S01]  /*e340*/  FADD.FTZ R106, R106, R135 ;  /* 0x000000876a6a7221 */ /* 0x000fe20000010000 */
[C---:B------:R-:W-:Y:S01]  /*e350*/  HMMA.16816.F32.BF16 R24, R68.reuse, R82, R24 ;  /* 0x000000524418723c */ /* 0x040fe20000041818 */
[----:B------:R-:W2:Y:S03]  /*e360*/  LDSM.16.MT88.4 R80, [R245+0x1900] ;  /* 0x00190000f550783b */ /* 0x000ea60000004200 */
[----:B------:R-:W-:Y:S01]  /*e370*/  FADD.FTZ R187, R187, R160 ;  /* 0x000000a0bbbb7221 */ /* 0x000fe20000010000 */
[----:B------:R-:W-:Y:S01]  /*e380*/  MOV R135, R132 ;  /* 0x0000008400877202 */ /* 0x000fe20000000f00 */
[----:B------:R-:W-:Y:S01]  /*e390*/  MUFU.EX2 R177, R177 ;  /* 0x000000b100b17308 */ /* 0x000fe20000000800 */
[----:B------:R-:W-:Y:S01]  /*e3a0*/  FADD.FTZ R107, R107, R106 ;  /* 0x0000006a6b6b7221 */ /* 0x000fe20000010000 */
[C---:B------:R-:W-:Y:S04]  /*e3b0*/  HMMA.16816.F32.BF16 R28, R68.reuse, R84, R28 ;  /* 0x00000054441c723c */ /* 0x040fe8000004181c */
[----:B------:R-:W-:Y:S04]  /*e3c0*/  FADD.FTZ R154, R154, R107 ;  /* 0x0000006b9a9a7221 */ /* 0x000fe80000010000 */
[C---:B------:R-:W-:Y:S01]  /*e3d0*/  HMMA.16816.F32.BF16 R32, R68.reuse, R86, R32 ;  /* 0x000000564420723c */ /* 0x040fe20000041820 */
[----:B------:R-:W-:Y:S01]  /*e3e0*/  LDSM.16.MT88.4 R84, [R246+0x5900] ;  /* 0x00590000f654783b */ /* 0x000fe20000004200 */
[----:B------:R-:W-:Y:S02]  /*e3f0*/  MUFU.EX2 R175, R175 ;  /* 0x000000af00af7308 */ /* 0x000fe40000000800 */
[----:B------:R-:W-:Y:S04]  /*e400*/  FADD.FTZ R167, R167, R154 ;  /* 0x0000009aa7a77221 */ /* 0x000fe80000010000 */
[C---:B---3--:R-:W-:Y:S04]  /*e410*/  HMMA.16816.F32.BF16 R36, R68.reuse, R76, R36 ;  /* 0x0000004c4424723c */ /* 0x048fe80000041824 */
[----:B------:R-:W-:Y:S01]  /*e420*/  MUFU.EX2 R173, R173 ;  /* 0x000000ad00ad7308 */ /* 0x000fe20000000800 */
[----:B------:R-:W-:Y:S03]  /*e430*/  FADD.FTZ R158, R158, R167 ;  /* 0x000000a79e9e7221 */ /* 0x000fe60000010000 */
[C---:B------:R-:W-:Y:S01]  /*e440*/  HMMA.16816.F32.BF16 R40, R68.reuse, R78, R40 ;  /* 0x0000004e4428723c */ /* 0x040fe20000041828 */
[----:B------:R-:W3:Y:S03]  /*e450*/  LDSM.16.MT88.4 R76, [R244+0x1900] ;  /* 0x00190000f44c783b */ /* 0x000ee60000004200 */
[----:B------:R-:W-:Y:S02]  /*e460*/  FADD.FTZ R185, R185, R158 ;  /* 0x0000009eb9b97221 */ /* 0x000fe40000010000 */
[----:B------:R-:W-:Y:S02]  /*e470*/  MUFU.EX2 R165, R165 ;  /* 0x000000a500a57308 */ /* 0x000fe40000000800 */
[C---:B------:R-:W-:Y:S04]  /*e480*/  HMMA.16816.F32.BF16 R44, R68.reuse, R88, R44 ;  /* 0x00000058442c723c */ /* 0x040fe8000004182c */
[----:B------:R-:W-:Y:S03]  /*e490*/  FADD.FTZ R162, R162, R185 ;  /* 0x000000b9a2a27221 */ /* 0x000fe60000010000 */
[----:B------:R-:W-:Y:S01]  /*e4a0*/  FFMA.FTZ R88, R125, c[0x0][0x2d0], -R150 ;  /* 0x0000b4007d587a23 */ /* 0x000fe20000010896 */
[C---:B------:R-:W-:Y:S01]  /*e4b0*/  HMMA.16816.F32.BF16 R48, R68.reuse, R90, R48 ;  /* 0x0000005a4430723c */ /* 0x040fe20000041830 */
[----:B------:R-:W-:Y:S03]  /*e4c0*/  MUFU.EX2 R163, R163 ;  /* 0x000000a300a37308 */ /* 0x000fe60000000800 */
[--C-:B------:R-:W-:Y:S02]  /*e4d0*/  FFMA.FTZ R89, R124, c[0x0][0x2d0], -R148.reuse ;  /* 0x0000b4007c597a23 */ /* 0x100fe40000010894 */
[----:B------:R-:W-:Y:S02]  /*e4e0*/  FFMA.FTZ R148, R133, c[0x0][0x2d0], -R148 ;  /* 0x0000b40085947a23 */ /* 0x000fe40000010894 */
[C---:B------:R-:W-:Y:S03]  /*e4f0*/  HMMA.16816.F32.BF16 R52, R68.reuse, R92, R52 ;  /* 0x0000005c4434723c */ /* 0x040fe60000041834 */
[----:B------:R-:W4:Y:S01]  /*e500*/  MUFU.EX2 R114, R88 ;  /* 0x0000005800727308 */ /* 0x000f220000000800 */
[--C-:B------:R-:W-:Y:S02]  /*e510*/  FFMA.FTZ R90, R126, c[0x0][0x2d0], -R150.reuse ;  /* 0x0000b4007e5a7a23 */ /* 0x100fe40000010896 */
[----:B------:R-:W-:Y:S01]  /*e520*/  LDSM.16.MT88.4 R124, [R248+0x3900] ;  /* 0x00390000f87c783b */ /* 0x000fe20000004200 */
[----:B------:R-:W-:Y:S01]  /*e530*/  FFMA.FTZ R150, R147, c[0x0][0x2d0], -R150 ;  /* 0x0000b40093967a23 */ /* 0x000fe20000010896 */
[C---:B------:R-:W-:Y:S04]  /*e540*/  HMMA.16816.F32.BF16 R56, R68.reuse, R94, R56 ;  /* 0x0000005e4438723c */ /* 0x040fe80000041838 */
[----:B------:R-:W-:Y:S01]  /*e550*/  FADD.FTZ R191, R191, R162 ;  /* 0x000000a2bfbf7221 */ /* 0x000fe20000010000 */
[----:B------:R-:W5:Y:S01]  /*e560*/  MUFU.EX2 R112, R90 ;  /* 0x0000005a00707308 */ /* 0x000f620000000800 */
[----:B------:R-:W-:Y:S02]  /*e570*/  LDSM.16.MT88.4 R92, [R245+0x6100] ;  /* 0x00610000f55c783b */ /* 0x000fe40000004200 */
[C---:B------:R-:W-:Y:S07]  /*e580*/  HMMA.16816.F32.BF16 R60, R68.reuse, R96, R60 ;  /* 0x00000060443c723c */ /* 0x040fee000004183c */
[----:B------:R2:W2:Y:S01]  /*e590*/  MUFU.EX2 R113, R89 ;  /* 0x0000005900717308 */ /* 0x0004a20000000800 */
[----:B------:R-:W-:Y:S01]  /*e5a0*/  HMMA.16816.F32.BF16 R64, R68, R98, R64 ;  /* 0x000000624440723c */ /* 0x000fe20000041840 */
[----:B------:R-:W-:Y:S03]  /*e5b0*/  LDSM.16.MT88.4 R96, [R246+0x2900] ;  /* 0x00290000f660783b */ /* 0x000fe60000004200 */
[----:B----4-:R-:W-:Y:S03]  /*e5c0*/  MOV R147, R114 ;  /* 0x0000007200937202 */ /* 0x010fe60000000f00 */
[----:B------:R-:W-:Y:S01]  /*e5d0*/  F2FP.BF16.PACK_AB R68, R201, R164 ;  /* 0x000000a4c944723e */ /* 0x000fe200000010ff */
[----:B------:R-:W-:Y:S01]  /*e5e0*/  FADD.FTZ R164, R164, R187 ;  /* 0x000000bba4a47221 */ /* 0x000fe20000010000 */
[----:B------:R-:W-:Y:S01]  /*e5f0*/  F2FP.BF16.PACK_AB R69, R203, R166 ;  /* 0x000000a6cb45723e */ /* 0x000fe200000010ff */
[----:B------:R-:W-:Y:S02]  /*e600*/  MUFU.EX2 R150, R150 ;  /* 0x0000009600967308 */ /* 0x000fe40000000800 */
[----:B------:R-:W-:Y:S01]  /*e610*/  F2FP.BF16.PACK_AB R70, R176, R172 ;  /* 0x000000acb046723e */ /* 0x000fe200000010ff */
[----:B------:R-:W-:Y:S01]  /*e620*/  FADD.FTZ R201, R201, R164 ;  /* 0x000000a4c9c97221 */ /* 0x000fe20000010000 */
[----:B------:R-:W-:Y:S01]  /*e630*/  F2FP.BF16.PACK_AB R71, R186, R182 ;  /* 0x000000b6ba47723e */ /* 0x000fe200000010ff */
[----:B------:R-:W-:Y:S02]  /*e640*/  FADD.FTZ R166, R166, R191 ;  /* 0x000000bfa6a67221 */ /* 0x000fe40000010000 */
[----:B------:R-:W-:Y:S02]  /*e650*/  FADD.FTZ R201, R172, R201 ;  /* 0x000000c9acc97221 */ /* 0x000fe40000010000 */
[----:B------:R-:W-:Y:S01]  /*e660*/  FADD.FTZ R203, R203, R166 ;  /* 0x000000a6cbcb7221 */ /* 0x000fe20000010000 */
[----:B------:R-:W-:Y:S01]  /*e670*/  MUFU.EX2 R133, R148 ;  /* 0x0000009400857308 */ /* 0x000fe20000000800 */
[C---:B-1----:R-:W-:Y:S01]  /*e680*/  HMMA.16816.F32.BF16 R4, R68.reuse, R72, R4 ;  /* 0x000000484404723c */ /* 0x042fe20000041804 */
[----:B--2---:R-:W-:Y:S02]  /*e690*/  LDSM.16.MT88.4 R88, [R246+0x6100] ;  /* 0x00610000f658783b */ /* 0x004fe40000004200 */
[----:B------:R-:W-:Y:S02]  /*e6a0*/  FADD.FTZ R176, R176, R201 ;  /* 0x000000c9b0b07221 */ /* 0x000fe40000010000 */
[----:B------:R-:W-:Y:S03]  /*e6b0*/  FADD.FTZ R203, R182, R203 ;  /* 0x000000cbb6cb7221 */ /* 0x000fe60000010000 */
[C---:B------:R-:W-:Y:S01]  /*e6c0*/  HMMA.16816.F32.BF16 R8, R68.reuse, R74, R8 ;  /* 0x0000004a4408723c */ /* 0x040fe20000041808 */
[----:B------:R-:W1:Y:S01]  /*e6d0*/  MUFU.EX2 R161, R161 ;  /* 0x000000a100a17308 */ /* 0x000e620000000800 */
[----:B------:R-:W2:Y:S02]  /*e6e0*/  LDSM.16.MT88.4 R72, [R248+0x5900] ;  /* 0x00590000f848783b */ /* 0x000ea40000004200 */
[----:B------:R-:W-:Y:S04]  /*e6f0*/  FADD.FTZ R186, R186, R203 ;  /* 0x000000cbbaba7221 */ /* 0x000fe80000010000 */
[C---:B------:R-:W-:Y:S03]  /*e700*/  HMMA.16816.F32.BF16 R12, R68.reuse, R100, R12 ;  /* 0x00000064440c723c */ /* 0x040fe6000004180c */
[----:B------:R-:W-:Y:S05]  /*e710*/  MUFU.EX2 R155, R155 ;  /* 0x0000009b009b7308 */ /* 0x000fea0000000800 */
[C---:B------:R-:W-:Y:S01]  /*e720*/  HMMA.16816.F32.BF16 R16, R68.reuse, R102, R16 ;  /* 0x000000664410723c */ /* 0x040fe20000041810 */
[----:B------:R-:W-:Y:S04]  /*e730*/  LDSM.16.MT88.4 R100, [R244+0x3900] ;  /* 0x00390000f464783b */ /* 0x000fe80000004200 */
[----:B------:R-:W4:Y:S03]  /*e740*/  MUFU.EX2 R159, R159 ;  /* 0x0000009f009f7308 */ /* 0x000f260000000800 */
[C---:B------:R-:W-:Y:S07]  /*e750*/  HMMA.16816.F32.BF16 R20, R68.reuse, R80, R20 ;  /* 0x000000504414723c */ /* 0x040fee0000041814 */
[----:B------:R-:W-:Y:S01]  /*e760*/  MUFU.EX2 R153, R153 ;  /* 0x0000009900997308 */ /* 0x000fe20000000800 */
[C---:B------:R-:W-:Y:S01]  /*e770*/  HMMA.16816.F32.BF16 R24, R68.reuse, R82, R24 ;  /* 0x000000524418723c */ /* 0x040fe20000041818 */
[----:B------:R-:W1:Y:S07]  /*e780*/  LDSM.16.MT88.4 R80, [R245+0x5900] ;  /* 0x00590000f550783b */ /* 0x000e6e0000004200 */
[C---:B---3--:R-:W-:Y:S01]  /*e790*/  HMMA.16816.F32.BF16 R28, R68.reuse, R76, R28 ;  /* 0x0000004c441c723c */ /* 0x048fe2000004181c */
[----:B------:R-:W3:Y:S07]  /*e7a0*/  MUFU.EX2 R151, R151 ;  /* 0x0000009700977308 */ /* 0x000eee0000000800 */
[C---:B------:R-:W-:Y:S01]  /*e7b0*/  HMMA.16816.F32.BF16 R32, R68.reuse, R78, R32 ;  /* 0x0000004e4420723c */ /* 0x040fe20000041820 */
[----:B------:R-:W3:Y:S02]  /*e7c0*/  LDSM.16.MT88.4 R76, [R244+0x5900] ;  /* 0x00590000f44c783b */ /* 0x000ee40000004200 */
[----:B------:R-:W1:Y:S05]  /*e7d0*/  MUFU.EX2 R149, R149 ;  /* 0x0000009500957308 */ /* 0x000e6a0000000800 */
[C---:B--2---:R-:W-:Y:S05]  /*e7e0*/  HMMA.16816.F32.BF16 R36, R68.reuse, R72, R36 ;  /* 0x000000484424723c */ /* 0x044fea0000041824 */
[----:B------:R-:W2:Y:S03]  /*e7f0*/  MUFU.EX2 R134, R134 ;  /* 0x0000008600867308 */ /* 0x000ea60000000800 */
[C---:B------:R-:W-:Y:S01]  /*e800*/  HMMA.16816.F32.BF16 R40, R68.reuse, R74, R40 ;  /* 0x0000004a4428723c */ /* 0x040fe20000041828 */
[----:B------:R-:W2:Y:S07]  /*e810*/  LDSM.16.MT88.4 R72, [R248+0x2100] ;  /* 0x00210000f848783b */ /* 0x000eae0000004200 */
[C---:B------:R-:W-:Y:S08]  /*e820*/  HMMA.16816.F32.BF16 R44, R68.reuse, R84, R44 ;  /* 0x00000054442c723c */ /* 0x040ff0000004182c */
[C---:B------:R-:W-:Y:S01]  /*e830*/  HMMA.16816.F32.BF16 R48, R68.reuse, R86, R48 ;  /* 0x000000564430723c */ /* 0x040fe20000041830 */
[----:B------:R-:W2:Y:S07]  /*e840*/  LDSM.16.MT88.4 R84, [R246+0x2100] ;  /* 0x00210000f654783b */ /* 0x000eae0000004200 */
[C---:B-1----:R-:W-:Y:S08]  /*e850*/  HMMA.16816.F32.BF16 R52, R68.reuse, R80, R52 ;  /* 0x000000504434723c */ /* 0x042ff00000041834 */
[C---:B------:R-:W-:Y:S01]  /*e860*/  HMMA.16816.F32.BF16 R56, R68.reuse, R82, R56 ;  /* 0x000000524438723c */ /* 0x040fe20000041838 */
[----:B------:R-:W1:Y:S07]  /*e870*/  LDSM.16.MT88.4 R80, [R245+0x2100] ;  /* 0x00210000f550783b */ /* 0x000e6e0000004200 */
[C---:B---3--:R-:W-:Y:S08]  /*e880*/  HMMA.16816.F32.BF16 R60, R68.reuse, R76, R60 ;  /* 0x0000004c443c723c */ /* 0x048ff0000004183c */
[----:B------:R-:W-:Y:S01]  /*e890*/  HMMA.16816.F32.BF16 R64, R68, R78, R64 ;  /* 0x0000004e4440723c */ /* 0x000fe20000041840 */
[----:B------:R-:W3:Y:S06]  /*e8a0*/  LDSM.16.MT88.4 R76, [R244+0x2100] ;  /* 0x00210000f44c783b */ /* 0x000eec0000004200 */
[----:B-----5:R-:W-:Y:S02]  /*e8b0*/  F2FP.BF16.PACK_AB R68, R114, R112 ;  /* 0x000000707244723e */ /* 0x020fe400000010ff */
[----:B------:R-:W-:Y:S03]  /*e8c0*/  F2FP.BF16.PACK_AB R69, R202, R113 ;  /* 0x00000071ca45723e */ /* 0x000fe600000010ff */
[----:B------:R-:W-:Y:S02]  /*e8d0*/  F2FP.BF16.PACK_AB R70, R200, R198 ;  /* 0x000000c6c846723e */ /* 0x000fe400000010ff */
[----:B------:R-:W-:Y:S07]  /*e8e0*/  F2FP.BF16.PACK_AB R71, R190, R196 ;  /* 0x000000c4be47723e */ /* 0x000fee00000010ff */
[C---:B--2---:R-:W-:Y:S08]  /*e8f0*/  HMMA.16816.F32.BF16 R4, R68.reuse, R72, R4 ;  /* 0x000000484404723c */ /* 0x044ff00000041804 */
[C---:B------:R-:W-:Y:S01]  /*e900*/  HMMA.16816.F32.BF16 R8, R68.reuse, R74, R8 ;  /* 0x0000004a4408723c */ /* 0x040fe20000041808 */
[----:B------:R-:W2:Y:S07]  /*e910*/  LDSM.16.MT88.4 R72, [R248+0x6100] ;  /* 0x00610000f848783b */ /* 0x000eae0000004200 */
[C---:B------:R-:W-:Y:S08]  /*e920*/  HMMA.16816.F32.BF16 R12, R68.reuse, R84, R12 ;  /* 0x00000054440c723c */ /* 0x040ff0000004180c */
[C---:B------:R-:W-:Y:S01]  /*e930*/  HMMA.16816.F32.BF16 R16, R68.reuse, R86, R16 ;  /* 0x000000564410723c */ /* 0x040fe20000041810 */
[----:B------:R-:W5:Y:S07]  /*e940*/  LDSM.16.MT88.4 R84, [R244+0x6100] ;  /* 0x00610000f454783b */ /* 0x000f6e0000004200 */
[C---:B-1----:R-:W-:Y:S08]  /*e950*/  HMMA.16816.F32.BF16 R20, R68.reuse, R80, R20 ;  /* 0x000000504414723c */ /* 0x042ff00000041814 */
        /* <DEDUP_REMOVED lines=21> */
[C---:B-1----:R-:W-:Y:S08]  /*eab0*/  HMMA.16816.F32.BF16 R4, R68.reuse, R80, R4 ;  /* 0x000000504404723c */ /* 0x042ff00000041804 */
[C---:B------:R-:W-:Y:S01]  /*eac0*/  HMMA.16816.F32.BF16 R8, R68.reuse, R82, R8 ;  /* 0x000000524408723c */ /* 0x040fe20000041808 */
[----:B------:R-:W1:Y:S07]  /*ead0*/  LDSM.16.MT88.4 R80, [R248+0x6900] ;  /* 0x00690000f850783b */ /* 0x000e6e0000004200 */
[C---:B------:R-:W-:Y:S08]  /*eae0*/  HMMA.16816.F32.BF16 R12, R68.reuse, R96, R12 ;  /* 0x00000060440c723c */ /* 0x040ff0000004180c */
[C---:B------:R-:W-:Y:S01]  /*eaf0*/  HMMA.16816.F32.BF16 R16, R68.reuse, R98, R16 ;  /* 0x000000624410723c */ /* 0x040fe20000041810 */
[----:B------:R-:W-:Y:S07]  /*eb00*/  LDSM.16.MT88.4 R96, [R244+0x7100] ;  /* 0x00710000f460783b */ /* 0x000fee0000004200 */
[C---:B---3--:R-:W-:Y:S08]  /*eb10*/  HMMA.16816.F32.BF16 R20, R68.reuse, R76, R20 ;  /* 0x0000004c4414723c */ /* 0x048ff00000041814 */
[C---:B------:R-:W-:Y:S01]  /*eb20*/  HMMA.16816.F32.BF16 R24, R68.reuse, R78, R24 ;  /* 0x0000004e4418723c */ /* 0x040fe20000041818 */
[----:B------:R-:W3:Y:S07]  /*eb30*/  LDSM.16.MT88.4 R76, [R245+0x6900] ;  /* 0x00690000f54c783b */ /* 0x000eee0000004200 */
        /* <DEDUP_REMOVED lines=13> */
[----:B------:R-:W-:Y:S01]  /*ec10*/  HMMA.16816.F32.BF16 R64, R68, R74, R64 ;  /* 0x0000004a4440723c */ /* 0x000fe20000041840 */
[----:B------:R-:W2:Y:S06]  /*ec20*/  LDSM.16.MT88.4 R72, [R245+0x3100] ;  /* 0x00310000f548783b */ /* 0x000eac0000004200 */
[----:B------:R-:W-:Y:S02]  /*ec30*/  F2FP.BF16.PACK_AB R68, R179, R181 ;  /* 0x000000b5b344723e */ /* 0x000fe400000010ff */
[----:B------:R-:W-:Y:S03]  /*ec40*/  F2FP.BF16.PACK_AB R69, R175, R177 ;  /* 0x000000b1af45723e */ /* 0x000fe600000010ff */
[----:B------:R-:W-:Y:S02]  /*ec50*/  F2FP.BF16.PACK_AB R70, R165, R173 ;  /* 0x000000ada546723e */ /* 0x000fe400000010ff */
[----:B------:R-:W-:Y:S07]  /*ec60*/  F2FP.BF16.PACK_AB R71, R161, R163 ;  /* 0x000000a3a147723e */ /* 0x000fee00000010ff */
[C---:B-1----:R-:W-:Y:S08]  /*ec70*/  HMMA.16816.F32.BF16 R4, R68.reuse, R80, R4 ;  /* 0x000000504404723c */ /* 0x042ff00000041804 */
[C---:B------:R-:W-:Y:S01]  /*ec80*/  HMMA.16816.F32.BF16 R8, R68.reuse, R82, R8 ;  /* 0x000000524408723c */ /* 0x040fe20000041808 */
[----:B------:R-:W1:Y:S07]  /*ec90*/  LDSM.16.MT88.4 R80, [R248+0x7100] ;  /* 0x00710000f850783b */ /* 0x000e6e0000004200 */
[C---:B---3--:R-:W-:Y:S08]  /*eca0*/  HMMA.16816.F32.BF16 R12, R68.reuse, R76, R12 ;  /* 0x0000004c440c723c */ /* 0x048ff0000004180c */
[C---:B------:R-:W-:Y:S01]  /*ecb0*/  HMMA.16816.F32.BF16 R16, R68.reuse, R78, R16 ;  /* 0x0000004e4410723c */ /* 0x040fe20000041810 */
[----:B------:R-:W-:Y:S07]  /*ecc0*/  LDSM.16.MT88.4 R76, [R245+0x7900] ;  /* 0x00790000f54c783b */ /* 0x000fee0000004200 */
[C---:B--2---:R-:W-:Y:S07]  /*ecd0*/  HMMA.16816.F32.BF16 R20, R68.reuse, R72, R20 ;  /* 0x000000484414723c */ /* 0x044fee0000041814 */
[----:B------:R-:W-:Y:S01]  /*ece0*/  MOV R73, R113 ;  /* 0x0000007100497202 */ /* 0x000fe20000000f00 */
[C---:B------:R-:W-:Y:S04]  /*ecf0*/  HMMA.16816.F32.BF16 R24, R68.reuse, R74, R24 ;  /* 0x0000004a4418723c */ /* 0x040fe80000041818 */
[----:B------:R-:W-:Y:S04]  /*ed00*/  MOV R72, R112 ;  /* 0x0000007000487202 */ /* 0x000fe80000000f00 */
[C---:B------:R-:W-:Y:S08]  /*ed10*/  HMMA.16816.F32.BF16 R28, R68.reuse, R84, R28 ;  /* 0x00000054441c723c */ /* 0x040ff0000004181c */
[C---:B------:R-:W-:Y:S01]  /*ed20*/  HMMA.16816.F32.BF16 R32, R68.reuse, R86, R32 ;  /* 0x000000564420723c */ /* 0x040fe20000041820 */
[----:B------:R-:W-:Y:S07]  /*ed30*/  LDSM.16.MT88.4 R84, [R246+0x7900] ;  /* 0x00790000f654783b */ /* 0x000fee0000004200 */
[C---:B-1----:R-:W-:Y:S08]  /*ed40*/  HMMA.16816.F32.BF16 R36, R68.reuse, R80, R36 ;  /* 0x000000504424723c */ /* 0x042ff00000041824 */
[C---:B------:R-:W-:Y:S08]  /*ed50*/  HMMA.16816.F32.BF16 R40, R68.reuse, R82, R40 ;  /* 0x000000524428723c */ /* 0x040ff00000041828 */
[C---:B------:R-:W-:Y:S08]  /*ed60*/  HMMA.16816.F32.BF16 R44, R68.reuse, R88, R44 ;  /* 0x00000058442c723c */ /* 0x040ff0000004182c */
[C---:B------:R-:W-:Y:S08]  /*ed70*/  HMMA.16816.F32.BF16 R48, R68.reuse, R90, R48 ;  /* 0x0000005a4430723c */ /* 0x040ff00000041830 */
[C---:B------:R-:W-:Y:S08]  /*ed80*/  HMMA.16816.F32.BF16 R52, R68.reuse, R92, R52 ;  /* 0x0000005c4434723c */ /* 0x040ff00000041834 */
[C---:B------:R-:W-:Y:S01]  /*ed90*/  HMMA.16816.F32.BF16 R56, R68.reuse, R94, R56 ;  /* 0x0000005e4438723c */ /* 0x040fe20000041838 */
[----:B------:R-:W1:Y:S07]  /*eda0*/  LDSM.16.MT88.4 R92, [R248+0x7900] ;  /* 0x00790000f85c783b */ /* 0x000e6e0000004200 */
[C---:B------:R-:W-:Y:S08]  /*edb0*/  HMMA.16816.F32.BF16 R60, R68.reuse, R96, R60 ;  /* 0x00000060443c723c */ /* 0x040ff0000004183c */
[----:B------:R-:W-:Y:S07]  /*edc0*/  HMMA.16816.F32.BF16 R64, R68, R98, R64 ;  /* 0x000000624440723c */ /* 0x000fee0000041840 */
[----:B----4-:R-:W-:Y:S02]  /*edd0*/  F2FP.BF16.PACK_AB R68, R159, R155 ;  /* 0x0000009b9f44723e */ /* 0x010fe400000010ff */
[----:B------:R-:W-:Y:S03]  /*ede0*/  F2FP.BF16.PACK_AB R69, R151, R153 ;  /* 0x000000999745723e */ /* 0x000fe600000010ff */
[----:B------:R-:W-:Y:S02]  /*edf0*/  F2FP.BF16.PACK_AB R70, R150, R149 ;  /* 0x000000959646723e */ /* 0x000fe400000010ff */
[----:B------:R-:W-:Y:S07]  /*ee00*/  F2FP.BF16.PACK_AB R71, R133, R134 ;  /* 0x000000868547723e */ /* 0x000fee00000010ff */
[C---:B------:R-:W-:Y:S01]  /*ee10*/  HMMA.16816.F32.BF16 R128, R68.reuse, R124, R4 ;  /* 0x0000007c4480723c */ /* 0x040fe20000041804 */
[----:B------:R-:W2:Y:S07]  /*ee20*/  LDSM.16.MT88.4 R4, [R244+0x7900] ;  /* 0x00790000f404783b */ /* 0x000eae0000004200 */
        /* <DEDUP_REMOVED lines=36> */
[----:B------:R-:W-:Y:S01]  /*f070*/  FADD.FTZ R2, R159, R2 ;  /* 0x000000029f027221 */ /* 0x000fe20000010000 */
[C---:B--2---:R-:W-:Y:S03]  /*f080*/  HMMA.16816.F32.BF16 R72, R68.reuse, R4, R60 ;  /* 0x000000044448723c */ /* 0x044fe6000004183c */
[----:B------:R-:W-:Y:S04]  /*f090*/  FADD.FTZ R149, R149, R2 ;  /* 0x0000000295957221 */ /* 0x000fe80000010000 */
[----:B------:R-:W-:Y:S01]  /*f0a0*/  FADD.FTZ R4, R163, R8 ;  /* 0x00000008a3047221 */ /* 0x000fe20000010000 */
[----:B------:R-:W-:Y:S04]  /*f0b0*/  HMMA.16816.F32.BF16 R68, R68, R6, R64 ;  /* 0x000000064444723c */ /* 0x000fe80000041840 */
[----:B------:R-:W-:Y:S02]  /*f0c0*/  FADD.FTZ R4, R161, R4 ;  /* 0x00000004a1047221 */ /* 0x000fe40000010000 */
[----:B------:R-:W-:Y:S02]  /*f0d0*/  FADD.FTZ R3, R150, R149 ;  /* 0x0000009596037221 */ /* 0x000fe40000010000 */
[----:B------:R-:W-:Y:S03]  /*f0e0*/  FADD.FTZ R4, R153, R4 ;  /* 0x0000000499047221 */ /* 0x000fe60000010000 */
[----:B------:R1:W-:Y:S01]  /*f0f0*/  STL [R1+0x20], R3 ;  /* 0x0000200301007387 */ /* 0x0003e20000100800 */
[----:B------:R-:W-:Y:S04]  /*f100*/  FADD.FTZ R151, R151, R4 ;  /* 0x0000000497977221 */ /* 0x000fe80000010000 */
[----:B------:R-:W-:Y:S04]  /*f110*/  FADD.FTZ R134, R134, R151 ;  /* 0x0000009786867221 */ /* 0x000fe80000010000 */
[----:B------:R-:W-:Y:S05]  /*f120*/  FADD.FTZ R2, R133, R134 ;  /* 0x0000008685027221 */ /* 0x000fea0000010000 */
[----:B------:R2:W-:Y:S01]  /*f130*/  STL [R1+0x24], R2 ;  /* 0x0000240201007387 */ /* 0x0005e20000100800 */
[----:B-1----:R-:W-:Y:S01]  /*f140*/  MOV R3, R0 ;  /* 0x0000000000037202 */ /* 0x002fe20000000f00 */
[----:B--2---:R-:W-:-:S05]  /*f150*/  @P0 BRA `(.L_x_562) ;  /* 0xffffc35000000947 */ /* 0x004fca000383ffff */
.L_x_561:
[----:B------:R-:W2:Y:S04]  /*f160*/  LDL.LU R4, [R1+0x20] ;  /* 0x0000200001047983 */ /* 0x000ea80000300800 */
[----:B----4-:R-:W3:Y:S01]  /*f170*/  LDL.LU R2, [R1+0x24] ;  /* 0x0000240001027983 */ /* 0x010ee20000300800 */
[----:B------:R-:W-:-:S02]  /*f180*/  MOV R3, RZ ;  /* 0x000000ff00037202 */ /* 0x000fc40000000f00 */
[----:B------:R-:W-:Y:S01]  /*f190*/  PLOP3.LUT P2, PT, PT, PT, PT, 0x8, 0x0 ;  /* 0x000000000000781c */ /* 0x000fe20003f4e170 */
[----:B--2---:R-:W1:Y:S04]  /*f1a0*/  SHFL.BFLY PT, R6, R4, 0x2, 0x1f ;  /* 0x0c401f0004067f89 */ /* 0x004e6800000e0000 */
[----:B---3--:R-:W2:Y:S01]  /*f1b0*/  SHFL.BFLY PT, R7, R2, 0x2, 0x1f ;  /* 0x0c401f0002077f89 */ /* 0x008ea200000e0000 */
[----:B-1----:R-:W-:Y:S01]  /*f1c0*/  FADD.FTZ R6, R6, R4 ;  /* 0x0000000406067221 */ /* 0x002fe20000010000 */
[----:B------:R-:W-:Y:S01]  /*f1d0*/  MOV R4, RZ ;  /* 0x000000ff00047202 */ /* 0x000fe20000000f00 */
        /* <DEDUP_REMOVED lines=49> */
[----:B------:R-:W-:Y:S01]  /*f4f0*/  FMUL.FTZ R69, R4, R69 ;  /* 0x0000004504457220 */ /* 0x000fe20000410000 */
[----:B------:R-:W-:Y:S01]  /*f500*/  MOV R4, 0xff800000 ;  /* 0xff80000000047802 */ /* 0x000fe20000000f00 */
        /* <DEDUP_REMOVED lines=34> */
.L_x_555:
[----:B------:R-:W-:Y:S01]  /*f730*/  USHF.R.S32.HI UR8, URZ, 0x1f, UR9 ;  /* 0x0000001f3f087899 */ /* 0x000fe20008011409 */
        /* <DEDUP_REMOVED lines=48> */
[----:B------:R-:W-:Y:S01]  /*fa40*/  F2FP.BF16.PACK_AB R88, R89, R88 ;  /* 0x000000585958723e */ /* 0x000fe200000010ff */
[----:B------:R-:W-:Y:S01]  /*fa50*/  IMAD.SHL.U32 R13, R12, 0x2, RZ ;  /* 0x000000020c0d7824 */ /* 0x000fe200078e00ff */
[----:B------:R-:W-:Y:S01]  /*fa60*/  BAR.SYNC.DEFER_BLOCKING 0x1, 0x100 ;  /* 0x0044000000007b1d */ /* 0x000fe20000010000 */
[----:B------:R-:W-:-:S02]  /*fa70*/  F2FP.BF16.PACK_AB R90, R91, R90 ;  /* 0x0000005a5b5a723e */ /* 0x000fc400000010ff */
[----:B------:R-:W-:Y:S02]  /*fa80*/  F2FP.BF16.PACK_AB R84, R85, R84 ;  /* 0x000000545554723e */ /* 0x000fe400000010ff */
[C---:B------:R-:W-:Y:S02]  /*fa90*/  IADD3 R10, R13.reuse, 0x80, RZ ;  /* 0x000000800d0a7810 */ /* 0x040fe40007ffe0ff */
[----:B------:R-:W-:Y:S02]  /*faa0*/  IADD3 R15, R13, 0x70, RZ ;  /* 0x000000700d0f7810 */ /* 0x000fe40007ffe0ff */
[----:B------:R-:W-:Y:S02]  /*fab0*/  @P0 IADD3 R15, R10, 0x10, RZ ;  /* 0x000000100a0f0810 */ /* 0x000fe40007ffe0ff */
[----:B------:R-:W-:Y:S01]  /*fac0*/  SEL R10, R9, 0xffffffe0, !P1 ;  /* 0xffffffe0090a7807 */ /* 0x000fe20004800000 */
[----:B------:R-:W-:Y:S01]  /*fad0*/  IMAD.MOV.U32 R9, RZ, RZ, 0x40 ;  /* 0x00000040ff097424 */ /* 0x000fe200078e00ff */
[----:B------:R-:W-:-:S02]  /*fae0*/  F2FP.BF16.PACK_AB R86, R87, R86 ;  /* 0x000000565756723e */ /* 0x000fc400000010ff */
[----:B------:R-:W-:Y:S01]  /*faf0*/  F2FP.BF16.PACK_AB R80, R81, R80 ;  /* 0x000000505150723e */ /* 0x000fe200000010ff */
[----:B------:R-:W-:Y:S01]  /*fb00*/  IMAD.IADD R17, R13, 0x1, R10 ;  /* 0x000000010d117824 */ /* 0x000fe200078e020a */
[----:B------:R-:W-:Y:S01]  /*fb10*/  SEL R12, R9, 0xffffffc0, !P2 ;  /* 0xffffffc0090c7807 */ /* 0x000fe20005000000 */
[--C-:B------:R-:W-:Y:S01]  /*fb20*/  IMAD.IADD R9, R10, 0x1, R15.reuse ;  /* 0x000000010a097824 */ /* 0x100fe200078e020f */
[----:B------:R-:W-:Y:S02]  /*fb30*/  F2FP.BF16.PACK_AB R82, R83, R82 ;  /* 0x000000525352723e */ /* 0x000fe400000010ff */
[----:B------:R-:W-:Y:S01]  /*fb40*/  F2FP.BF16.PACK_AB R76, R77, R76 ;  /* 0x0000004c4d4c723e */ /* 0x000fe200000010ff */
[--C-:B------:R-:W-:Y:S01]  /*fb50*/  IMAD.IADD R19, R13, 0x1, R12.reuse ;  /* 0x000000010d137824 */ /* 0x100fe200078e020c */
[----:B------:R-:W-:Y:S01]  /*fb60*/  F2FP.BF16.PACK_AB R78, R79, R78 ;  /* 0x0000004e4f4e723e */ /* 0x000fe200000010ff */
[----:B------:R-:W-:Y:S01]  /*fb70*/  STS [R13+0x80], R128 ;  /* 0x000080800d007388 */ /* 0x000fe20000000800 */
[C---:B------:R-:W-:Y:S01]  /*fb80*/  IMAD.IADD R21, R12.reuse, 0x1, R15 ;  /* 0x000000010c157824 */ /* 0x040fe200078e020f */
[----:B------:R-:W-:Y:S01]  /*fb90*/  F2FP.BF16.PACK_AB R72, R73, R72 ;  /* 0x000000484948723e */ /* 0x000fe200000010ff */
[----:B------:R-:W-:Y:S01]  /*fba0*/  IMAD.IADD R23, R12, 0x1, R17 ;  /* 0x000000010c177824 */ /* 0x000fe200078e0211 */
[----:B------:R-:W-:Y:S01]  /*fbb0*/  STS [R13+0x480], R130 ;  /* 0x000480820d007388 */ /* 0x000fe20000000800 */
[----:B------:R-:W-:Y:S01]  /*fbc0*/  IMAD.IADD R25, R9, 0x1, R12 ;  /* 0x0000000109197824 */ /* 0x000fe200078e020c */
[----:B------:R-:W-:Y:S01]  /*fbd0*/  F2FP.BF16.PACK_AB R74, R75, R74 ;  /* 0x0000004a4b4a723e */ /* 0x000fe200000010ff */
[----:B------:R-:W-:Y:S01]  /*fbe0*/  IMAD.U32 R12, RZ, RZ, UR4 ;  /* 0x00000004ff0c7e24 */ /* 0x000fe2000f8e00ff */
[----:B------:R-:W-:Y:S01]  /*fbf0*/  STS [R15], R124 ;  /* 0x0000007c0f007388 */ /* 0x000fe20000000800 */
[----:B------:R-:W-:-:S02]  /*fc00*/  F2FP.BF16.PACK_AB R68, R69, R68 ;  /* 0x000000444544723e */ /* 0x000fc400000010ff */
        /* <DEDUP_REMOVED lines=23> */
[----:B-1----:R-:W-:Y:S01]  /*fd80*/  IMAD.U32 R13, RZ, RZ, UR5 ;  /* 0x00000005ff0d7e24 */ /* 0x002fe2000f8e00ff */
[----:B------:R-:W-:-:S02]  /*fd90*/  ULDC.64 UR4, c[0x0][0x508] ;  /* 0x0001420000047ab9 */ /* 0x000fc40000000a00 */
        /* <DEDUP_REMOVED lines=8> */
[----:B------:R-:W-:Y:S01]  /*fe20*/  BAR.SYNC.DEFER_BLOCKING 0x1, 0x100 ;  /* 0x0044000000007b1d */ /* 0x000fe20000010000 */
[----:B------:R-:W-:-:S04]  /*fe30*/  UISETP.NE.U32.AND UP0, UPT, URZ, UR4, UPT ;  /* 0x000000043f00728c */ /* 0x000fc8000bf05070 */
[----:B------:R-:W-:Y:S01]  /*fe40*/  UISETP.NE.AND.EX UP0, UPT, URZ, UR5, UPT, UP0 ;  /* 0x000000053f00728c */ /* 0x000fe2000bf05300 */
[----:B------:R-:W3:Y:S02]  /*fe50*/  @P1 LDG.E R6, [R12.64] ;  /* 0x0000000e0c061981 */ /* 0x000ee4000c1e1900 */
[----:B------:R-:W-:-:S03]  /*fe60*/  ULDC.64 UR4, c[0x0][0x508] ;  /* 0x0001420000047ab9 */ /* 0x000fc60000000a00 */
[----:B------:R-:W-:-:S05]  /*fe70*/  PLOP3.LUT P0, PT, PT, PT, UP0, 0x80, 0x0 ;  /* 0x000000000000781c */ /* 0x000fca0003f0f008 */
[----:B------:R-:W-:Y:S01]  /*fe80*/  @UP0 UIMAD.WIDE UR4, UR13, UR6, UR4 ;  /* 0x000000060d0402a5 */ /* 0x000fe2000f8e0204 */
[----:B--2---:R-:W-:-:S05]  /*fe90*/  IMAD.MOV.U32 R9, RZ, RZ, c[0x0][0x388] ;  /* 0x0000e200ff097624 */ /* 0x004fca00078e00ff */
[----:B------:R-:W-:Y:S02]  /*fea0*/  IMAD.U32 R14, RZ, RZ, UR4 ;  /* 0x00000004ff0e7e24 */ /* 0x000fe4000f8e00ff */
[----:B------:R-:W-:-:S05]  /*feb0*/  IMAD.U32 R15, RZ, RZ, UR5 ;  /* 0x00000005ff0f7e24 */ /* 0x000fca000f8e00ff */
[----:B------:R1:W5:Y:S01]  /*fec0*/  @P0 LDG.E R9, [R14.64] ;  /* 0x0000000e0e090981 */ /* 0x000362000c1e1900 */
[----:B------:R-:W-:Y:S02]  /*fed0*/  UMOV UR16, URZ ;  /* 0x0000003f00107c82 */ /* 0x000fe40008000000 */
[----:B------:R-:W-:Y:S01]  /*fee0*/  UMOV UR17, URZ ;  /* 0x0000003f00117c82 */ /* 0x000fe20008000000 */
[----:B---3--:R-:W2:Y:S02]  /*fef0*/  @P1 R2UR UR5, R6 ;  /* 0x00000000060513c2 */ /* 0x008ea400000e0000 */
[----:B--2---:R-:W-:Y:S02]  /*ff00*/  @UP1 USHF.R.S32.HI UR4, URZ, 0x1f, UR5 ;  /* 0x0000001f3f041899 */ /* 0x004fe40008011405 */
[----:B------:R-:W-:-:S05]  /*ff10*/  @UP1 UMOV UR16, UR5 ;  /* 0x0000000500101c82 */ /* 0x000fca0008000000 */
[----:B------:R-:W-:Y:S01]  /*ff20*/  @UP1 UMOV UR17, UR4 ;  /* 0x0000000400111c82 */ /* 0x000fe20008000000 */
[----:B------:R-:W-:Y:S05]  /*ff30*/  @P0 BRA `(.L_x_566) ;  /* 0x0000004000000947 */ /* 0x000fea0003800000 */
[----:B-1----:R-:W-:Y:S05]  /*ff40*/  @!P1 BRA `(.L_x_566) ;  /* 0x0000003000009947 */ /* 0x002fea0003800000 */
[----:B-----5:R-:W2:Y:S04]  /*ff50*/  LDG.E R9, [R12.64] ;  /* 0x0000000e0c097981 */ /* 0x020ea8000c1e1900 */
[----:B------:R-:W2:Y:S02]  /*ff60*/  LDG.E R6, [R12.64+0x4] ;  /* 0x0000040e0c067981 */ /* 0x000ea4000c1e1900 */
[----:B--2---:R-:W-:Y:S02]  /*ff70*/  IADD3 R9, -R9, R6, RZ ;  /* 0x0000000609097210 */ /* 0x004fe40007ffe1ff */
.L_x_566:
[----:B-1----:R-:W-:Y:S01]  /*ff80*/  LOP3.LUT R3, R8, 0xffffffe0, RZ, 0xc0, !PT ;  /* 0xffffffe008037812 */ /* 0x002fe200078ec0ff */
[----:B------:R-:W1:Y:S01]  /*ff90*/  S2R R39, SR_CTAID.X ;  /* 0x0000000000277919 */ /* 0x000e620000002500 */
[----:B------:R-:W-:Y:S01]  /*ffa0*/  SHF.R.S32.HI R13, RZ, 0x1f, R2 ;  /* 0x0000001fff0d7819 */ /* 0x000fe20000011402 */
[----:B------:R-:W-:Y:S01]  /*ffb0*/  IMAD.MOV.U32 R10, RZ, RZ, c[0x0][0x4e8] ;  /* 0x00013a00ff0a7624 */ /* 0x000fe200078e00ff */
[----:B------:R-:W-:Y:S01]  /*ffc0*/  LEA.HI R6, R11, R11, RZ, 0x1 ;  /* 0x0000000b0b067211 */ /* 0x000fe200078f08ff */
[----:B------:R-:W-:Y:S01]  /*ffd0*/  IMAD.IADD R3, R0, 0x1, -R3 ;  /* 0x0000000100037824 */ /* 0x000fe200078e0a03 */
[----:B------:R-:W-:Y:S01]  /*ffe0*/  LEA.HI R13, R13, R2, RZ, 0x3 ;  /* 0x000000020d0d7211 */ /* 0x000fe200078f18ff */
[----:B------:R-:W-:Y:S01]  /*fff0*/  ULDC.64 UR4, c[0x0][0x490] ;  /* 0x0001240000047ab9 */ /* 0x000fe20000000a00 */
[----:B------:R-:W-:Y:S01]  /*10000*/  LOP3.LUT R6, R6, 0x1ffffffe, RZ, 0xc0, !PT ;  /* 0x1ffffffe06067812 */ /* 0x000fe200078ec0ff */
[----:B------:R-:W-:Y:S01]  /*10010*/  UIMAD UR11, UR8, UR4, URZ ;  /* 0x00000004080b72a4 */ /* 0x000fe2000f8e023f */
[----:B------:R-:W-:Y:S01]  /*10020*/  SHF.R.S32.HI R8, RZ, 0x1f, R3 ;  /* 0x0000001fff087819 */ /* 0x000fe20000011403 */
[----:B------:R-:W-:Y:S01]  /*10030*/  USHF.R.S32.HI UR10, URZ, 0x1f, UR13 ;  /* 0x0000001f3f0a7899 */ /* 0x000fe2000801140d */
[----:B------:R-:W-:Y:S01]  /*10040*/  LOP3.LUT R13, R13, 0xffffff8, RZ, 0xc0, !PT ;  /* 0x0ffffff80d0d7812 */ /* 0x000fe200078ec0ff */
[----:B------:R-:W-:Y:S01]  /*10050*/  IMAD.IADD R11, R11, 0x1, -R6 ;  /* 0x000000010b0b7824 */ /* 0x000fe200078e0a06 */
[----:B------:R-:W-:Y:S01]  /*10060*/  LEA.HI R8, R8, R3, RZ, 0x2 ;  /* 0x0000000308087211 */ /* 0x000fe200078f10ff */
[----:B------:R-:W-:Y:S01]  /*10070*/  UMOV UR20, UR16 ;  /* 0x0000001000147c82 */ /* 0x000fe20008000000 */
[----:B------:R-:W-:Y:S01]  /*10080*/  ISETP.NE.AND P1, PT, R10, 0x1, PT ;  /* 0x000000010a00780c */ /* 0x000fe20003f25270 */
[----:B------:R-:W-:Y:S01]  /*10090*/  IMAD.IADD R2, R2, 0x1, -R13 ;  /* 0x0000000102027824 */ /* 0x000fe200078e0a0d */
[----:B------:R-:W-:Y:S01]  /*100a0*/  SHF.R.S32.HI R13, RZ, 0x2, R8 ;  /* 0x00000002ff0d7819 */ /* 0x000fe20000011408 */
[----:B------:R-:W-:Y:S01]  /*100b0*/  UMOV UR21, UR17 ;  /* 0x0000001100157c82 */ /* 0x000fe20008000000 */
[----:B------:R-:W-:Y:S01]  /*100c0*/  LOP3.LUT P2, RZ, R3, 0x3, RZ, 0xc0, !PT ;  /* 0x0000000303ff7812 */ /* 0x000fe2000784c0ff */
[----:B------:R-:W-:Y:S01]  /*100d0*/  UIMAD.WIDE.U32 UR20, UR9, UR4, UR20 ;  /* 0x00000004091472a5 */ /* 0x000fe2000f8e0014 */
[----:B------:R-:W-:Y:S01]  /*100e0*/  BSSY B0, `(.L_x_567) ;  /* 0x0000073000007945 */ /* 0x000fe20003800000 */
[----:B------:R-:W-:Y:S01]  /*100f0*/  IMAD R2, R2, 0x10, R13 ;  /* 0x0000001002027824 */ /* 0x000fe200078e020d */
[----:B------:R-:W-:-:S02]  /*10100*/  UIMAD UR11, UR9, UR5, UR11 ;  /* 0x00000005090b72a4 */ /* 0x000fc4000f8e020b */
[----:B------:R-:W-:Y:S01]  /*10110*/  USEL UR10, UR10, URZ, !UP1 ;  /* 0x0000003f0a0a7287 */ /* 0x000fe2000c800000 */
[----:B------:R-:W-:Y:S01]  /*10120*/  IMAD R6, R11, 0x8, R2 ;  /* 0x000000080b067824 */ /* 0x000fe200078e0202 */
[----:B------:R-:W-:Y:S02]  /*10130*/  ULDC.64 UR6, c[0x0][0x498] ;  /* 0x0001260000067ab9 */ /* 0x000fe40000000a00 */
[----:B------:R-:W-:Y:S01]  /*10140*/  UIADD3 UR21, UR21, UR11, URZ ;  /* 0x0000000b15157290 */ /* 0x000fe2000fffe03f */
[----:B-1----:R-:W-:Y:S01]  /*10150*/  IMAD R6, R39, 0x80, R6 ;  /* 0x0000008027067824 */ /* 0x002fe200078e0206 */
[----:B------:R-:W-:Y:S02]  /*10160*/  USEL UR13, UR13, URZ, !UP1 ;  /* 0x0000003f0d0d7287 */ /* 0x000fe4000c800000 */
[----:B------:R-:W-:Y:S01]  /*10170*/  UIMAD UR11, UR10, UR6, URZ ;  /* 0x000000060a0b72a4 */ /* 0x000fe2000f8e023f */
[----:B------:R-:W-:Y:S01]  /*10180*/  @P1 IMAD.HI.U32 R8, R6, c[0x0][0x4ec], RZ ;  /* 0x00013b0006081a27 */ /* 0x000fe200078e00ff */
[----:B------:R-:W-:-:S02]  /*10190*/  UIMAD.WIDE.U32 UR20, UR13, UR6, UR20 ;  /* 0x000000060d1472a5 */ /* 0x000fc4000f8e0014 */
[----:B------:R-:W-:Y:S01]  /*101a0*/  UIMAD UR7, UR13, UR7, UR11 ;  /* 0x000000070d0772a4 */ /* 0x000fe2000f8e020b */
[----:B------:R-:W-:Y:S01]  /*101b0*/  IMAD.MOV.U32 R14, RZ, RZ, R6 ;  /* 0x000000ffff0e7224 */ /* 0x000fe200078e0006 */
[----:B------:R-:W-:Y:S01]  /*101c0*/  @P1 SHF.R.U32.HI R14, RZ, c[0x0][0x4f0], R8 ;  /* 0x00013c00ff0e1a19 */ /* 0x000fe20000011608 */
[----:B------:R-:W-:Y:S02]  /*101d0*/  ULDC.64 UR4, c[0x0][0x3a0] ;  /* 0x0000e80000047ab9 */ /* 0x000fe40000000a00 */
[----:B------:R-:W-:Y:S01]  /*101e0*/  UIMAD.WIDE.U32 UR18, UR16, UR4, URZ ;  /* 0x00000004101272a5 */ /* 0x000fe2000f8e003f */
[--C-:B------:R-:W-:Y:S01]  /*101f0*/  SHF.R.S32.HI R8, RZ, 0x1f, R14.reuse ;  /* 0x0000001fff087819 */ /* 0x100fe2000001140e */
[----:B------:R-:W-:Y:S01]  /*10200*/  IMAD.MOV R11, RZ, RZ, -R14 ;  /* 0x000000ffff0b7224 */ /* 0x000fe200078e0a0e */
[----:B------:R-:W-:Y:S01]  /*10210*/  MOV R3, UR7 ;  /* 0x0000000700037c02 */ /* 0x000fe20008000f00 */
[----:B------:R-:W-:Y:S01]  /*10220*/  UIMAD UR4, UR17, UR4, URZ ;  /* 0x00000004110472a4 */ /* 0x000fe2000f8e023f */
[----:B------:R-:W-:Y:S01]  /*10230*/  IADD3 R14, P0, R14, UR20, RZ ;  /* 0x000000140e0e7c10 */ /* 0x000fe2000ff1e0ff */
[----:B------:R-:W-:Y:S01]  /*10240*/  IMAD R11, R11, c[0x0][0x4e8], R6 ;  /* 0x00013a000b0b7a24 */ /* 0x000fe200078e0206 */
[CC--:B------:R-:W-:Y:S01]  /*10250*/  LEA.HI R6, R5.reuse, R0.reuse, RZ, 0x3 ;  /* 0x0000000005067211 */ /* 0x0c0fe200078f18ff */
[----:B------:R-:W-:Y:S01]  /*10260*/  UIMAD UR16, UR16, UR5, UR4 ;  /* 0x00000005101072a4 */ /* 0x000fe2000f8e0204 */
[----:B------:R-:W-:-:S02]  /*10270*/  LEA.HI R5, R5, R0, RZ, 0x6 ;  /* 0x0000000005057211 */ /* 0x000fc400078f30ff */
[----:B------:R-:W-:Y:S01]  /*10280*/  LOP3.LUT R13, R6, 0xfffffff8, RZ, 0xc0, !PT ;  /* 0xfffffff8060d7812 */ /* 0x000fe200078ec0ff */
[----:B------:R-:W-:Y:S01]  /*10290*/  ULDC.64 UR4, c[0x0][0x3e8] ;  /* 0x0000fa0000047ab9 */ /* 0x000fe20000000a00 */
[----:B------:R-:W-:Y:S01]  /*102a0*/  SHF.R.S32.HI R6, RZ, 0x3, R6 ;  /* 0x00000003ff067819 */ /* 0x000fe20000011406 */
[----:B------:R-:W-:Y:S01]  /*102b0*/  UIADD3 UR17, UR19, UR16, URZ ;  /* 0x0000001013117290 */ /* 0x000fe2000fffe03f */
[----:B------:R-:W-:Y:S01]  /*102c0*/  IADD3.X R15, R8, UR21, R3, P0, !PT ;  /* 0x00000015080f7c10 */ /* 0x000fe200087fe403 */
[----:B------:R-:W-:Y:S01]  /*102d0*/  IMAD.IADD R13, R0, 0x1, -R13 ;  /* 0x00000001000d7824 */ /* 0x000fe200078e0a0d */
[----:B------:R-:W-:Y:S01]  /*102e0*/  SHF.R.S32.HI R0, RZ, 0x1f, R11 ;  /* 0x0000001fff007819 */ /* 0x000fe2000001140b */
[----:B------:R-:W-:Y:S01]  /*102f0*/  UIMAD UR8, UR8, UR4, URZ ;  /* 0x00000004080872a4 */ /* 0x000fe2000f8e023f */
[----:B------:R-:W-:Y:S01]  /*10300*/  IMAD.SHL.U32 R3, R6, 0x40, RZ ;  /* 0x0000004006037824 */ /* 0x000fe200078e00ff */
[----:B------:R-:W-:Y:S01]  /*10310*/  UMOV UR16, UR18 ;  /* 0x0000001200107c82 */ /* 0x000fe20008000000 */
[----:B------:R-:W-:Y:S01]  /*10320*/  IMAD R8, R13, 0x20, R6 ;  /* 0x000000200d087824 */ /* 0x000fe200078e0206 */
[----:B------:R-:W-:Y:S01]  /*10330*/  UIMAD UR8, UR9, UR5, UR8 ;  /* 0x00000005090872a4 */ /* 0x000fe2000f8e0208 */
[----:B------:R-:W-:Y:S01]  /*10340*/  IMAD R0, R0, c[0x0][0x488], RZ ;  /* 0x0001220000007a24 */ /* 0x000fe200078e02ff */
[----:B------:R-:W-:Y:S01]  /*10350*/  UIMAD.WIDE.U32 UR16, UR9, UR4, UR16 ;  /* 0x00000004091072a5 */ /* 0x000fe2000f8e0010 */
[----:B------:R-:W-:Y:S01]  /*10360*/  IMAD.WIDE.U32 R14, R11, c[0x0][0x488], R14 ;  /* 0x000122000b0e7a25 */ /* 0x000fe200078e000e */
[----:B------:R-:W-:Y:S01]  /*10370*/  LOP3.LUT R3, R3, 0x1c0, RZ, 0xc0, !PT ;  /* 0x000001c003037812 */ /* 0x000fe200078ec0ff */
[----:B------:R-:W-:-:S02]  /*10380*/  ULDC.64 UR4, c[0x0][0x3f0] ;  /* 0x0000fc0000047ab9 */ /* 0x000fc40000000a00 */
[----:B------:R-:W-:Y:S01]  /*10390*/  IMAD R11, R11, c[0x0][0x48c], R0 ;  /* 0x000123000b0b7a24 */ /* 0x000fe200078e0200 */
[C---:B------:R-:W-:Y:S01]  /*103a0*/  LEA R12, P0, R14.reuse, c[0x0][0x450], 0x2 ;  /* 0x000114000e0c7a11 */ /* 0x040fe200078010ff */
[----:B------:R-:W-:Y:S01]  /*103b0*/  IMAD.SHL.U32 R0, R13, 0x8, RZ ;  /* 0x000000080d007824 */ /* 0x000fe200078e00ff */
[----:B------:R-:W-:Y:S01]  /*103c0*/  UIADD3 UR9, UR17, UR8, URZ ;  /* 0x0000000811097290 */ /* 0x000fe2000fffe03f */
[----:B------:R-:W-:Y:S01]  /*103d0*/  IMAD R13, R39, 0x80, R8 ;  /* 0x00000080270d7824 */ /* 0x000fe200078e0208 */
[----:B------:R-:W-:Y:S01]  /*103e0*/  IADD3 R11, R15, R11, RZ ;  /* 0x0000000b0f0b7210 */ /* 0x000fe20007ffe0ff */
[----:B------:R-:W-:Y:S01]  /*103f0*/  UIMAD UR10, UR10, UR4, URZ ;  /* 0x000000040a0a72a4 */ /* 0x000fe2000f8e023f */
[----:B------:R-:W-:Y:S01]  /*10400*/  LOP3.LUT R10, R3, 0x38, R0, 0xf8, !PT ;  /* 0x00000038030a7812 */ /* 0x000fe200078ef800 */
[----:B------:R-:W-:Y:S01]  /*10410*/  @P1 IMAD.HI.U32 R16, R13, c[0x0][0x4ec], RZ ;  /* 0x00013b000d101a27 */ /* 0x000fe200078e00ff */
[----:B------:R-:W-:Y:S01]  /*10420*/  LEA.HI.X R11, R14, c[0x0][0x454], R11, 0x2, P0 ;  /* 0x000115000e0b7a11 */ /* 0x000fe200000f140b */
[----:B------:R-:W-:Y:S01]  /*10430*/  UMOV UR8, UR16 ;  /* 0x0000001000087c82 */ /* 0x000fe20008000000 */
[----:B------:R-:W-:Y:S01]  /*10440*/  SHF.R.U32.HI R3, RZ, 0x3, R3 ;  /* 0x00000003ff037819 */ /* 0x000fe20000011603 */
[--C-:B------:R-:W-:Y:S01]  /*10450*/  IMAD.MOV.U32 R8, RZ, RZ, R13.reuse ;  /* 0x000000ffff087224 */ /* 0x100fe200078e000d */
[----:B------:R-:W-:Y:S01]  /*10460*/  @P1 SHF.R.U32.HI R8, RZ, c[0x0][0x4f0], R16 ;  /* 0x00013c00ff081a19 */ /* 0x000fe20000011610 */
[----:B------:R-:W-:Y:S01]  /*10470*/  UIMAD UR5, UR13, UR5, UR10 ;  /* 0x000000050d0572a4 */ /* 0x000fe2000f8e020a */
[----:B------:R-:W-:Y:S01]  /*10480*/  SHFL.IDX PT, R42, R12, RZ, 0x1c1f ;  /* 0x001c1fff0c2a7589 */ /* 0x000fe200000e0000 */
[----:B------:R-:W-:Y:S01]  /*10490*/  UIMAD.WIDE.U32 UR8, UR13, UR4, UR8 ;  /* 0x000000040d0872a5 */ /* 0x000fe2000f8e0008 */
[----:B------:R-:W-:Y:S01]  /*104a0*/  LOP3.LUT R3, R10, R3, RZ, 0x3c, !PT ;  /* 0x000000030a037212 */ /* 0x000fe200078e3cff */
[--C-:B------:R-:W-:Y:S01]  /*104b0*/  IMAD.MOV R32, RZ, RZ, -R8.reuse ;  /* 0x000000ffff207224 */ /* 0x100fe200078e0a08 */
[----:B------:R-:W1:Y:S01]  /*104c0*/  SHFL.IDX PT, R43, R11, RZ, 0x1c1f ;  /* 0x001c1fff0b2b7589 */ /* 0x000e6200000e0000 */
[----:B------:R-:W-:Y:S01]  /*104d0*/  UIADD3 UR5, UR9, UR5, URZ ;  /* 0x0000000509057290 */ /* 0x000fe2000fffe03f */
[----:B------:R-:W-:Y:S01]  /*104e0*/  SHF.R.S32.HI R10, RZ, 0x1f, R8 ;  /* 0x0000001fff0a7819 */ /* 0x000fe20000011408 */
[----:B------:R-:W-:Y:S01]  /*104f0*/  IMAD R32, R32, c[0x0][0x4e8], R13 ;  /* 0x00013a0020207a24 */ /* 0x000fe200078e020d */
[----:B------:R-:W-:Y:S01]  /*10500*/  SHFL.IDX PT, R34, R12, 0x1, 0x1c1f ;  /* 0x003c1f000c227f89 */ /* 0x000fe200000e0000 */
[----:B------:R-:W-:Y:S01]  /*10510*/  IMAD R13, R39, 0x80, R2 ;  /* 0x00000080270d7824 */ /* 0x000fe200078e0202 */
[----:B------:R-:W-:Y:S01]  /*10520*/  IADD3 R36, R0, 0x40, RZ ;  /* 0x0000004000247810 */ /* 0x000fe20007ffe0ff */
[----:B-----5:R-:W-:Y:S01]  /*10530*/  IMAD R2, R9, c[0x0][0x4e8], RZ ;  /* 0x00013a0009027a24 */ /* 0x020fe200078e02ff */
[----:B------:R-:W2:Y:S01]  /*10540*/  SHFL.IDX PT, R35, R11, 0x1, 0x1c1f ;  /* 0x003c1f000b237f89 */ /* 0x000ea200000e0000 */
[----:B------:R-:W-:Y:S01]  /*10550*/  IMAD.U32 R15, RZ, RZ, UR9 ;  /* 0x00000009ff0f7e24 */ /* 0x000fe2000f8e00ff */
[C---:B------:R-:W-:Y:S01]  /*10560*/  IADD3 R9, R13.reuse, 0x8, RZ ;  /* 0x000000080d097810 */ /* 0x040fe20007ffe0ff */
[----:B------:R-:W-:Y:S01]  /*10570*/  IMAD.U32 R14, RZ, RZ, UR8 ;  /* 0x00000008ff0e7e24 */ /* 0x000fe2000f8e00ff */
[-C--:B------:R-:W-:Y:S01]  /*10580*/  ISETP.GE.OR P0, PT, R13, R2.reuse, P2 ;  /* 0x000000020d00720c */ /* 0x080fe20001706670 */
[----:B------:R-:W-:Y:S01]  /*10590*/  IMAD.U32 R15, RZ, RZ, UR5 ;  /* 0x00000005ff0f7e24 */ /* 0x000fe2000f8e00ff */
[----:B------:R-:W-:Y:S01]  /*105a0*/  ISETP.GE.OR P2, PT, R9, R2, P2 ;  /* 0x000000020900720c */ /* 0x000fe20001746670 */
[----:B------:R-:W-:Y:S01]  /*105b0*/  IMAD R17, R10, c[0x0][0x3e0], RZ ;  /* 0x0000f8000a117a24 */ /* 0x000fe200078e02ff */
[----:B------:R-:W-:Y:S01]  /*105c0*/  SHF.L.U32 R10, R5, 0x3, RZ ;  /* 0x00000003050a7819 */ /* 0x000fe200000006ff */
[----:B------:R-:W-:-:S03]  /*105d0*/  IMAD.WIDE.U32 R14, R8, c[0x0][0x3e0], R14 ;  /* 0x0000f800080e7a25 */ /* 0x000fc600078e000e */
[----:B------:R-:W-:Y:S01]  /*105e0*/  LOP3.LUT R10, R3, 0x7ffffe00, R10, 0xf8, !PT ;  /* 0x7ffffe00030a7812 */ /* 0x000fe200078ef80a */
[----:B------:R-:W-:Y:S01]  /*105f0*/  IMAD R17, R8, c[0x0][0x3e4], R17 ;  /* 0x0000f90008117a24 */ /* 0x000fe200078e0211 */
[----:B------:R-:W-:Y:S01]  /*10600*/  SHF.R.S32.HI R8, RZ, 0x1f, R32 ;  /* 0x0000001fff087819 */ /* 0x000fe20000011420 */
[----:B------:R-:W-:Y:S02]  /*10610*/  IMAD R39, R39, 0x80, R6 ;  /* 0x0000008027277824 */ /* 0x000fe400078e0206 */
[----:B------:R-:W-:Y:S01]  /*10620*/  IMAD.IADD R15, R15, 0x1, R17 ;  /* 0x000000010f0f7824 */ /* 0x000fe200078e0211 */
[----:B-1----:R1:W-:Y:S01]  /*10630*/  @!P0 ST.E [R42.64], R4 ;  /* 0x000000042a008985 */ /* 0x0023e2000c10190e */
[----:B------:R-:W-:Y:S02]  /*10640*/  IMAD R5, R8, c[0x0][0x3d8], RZ ;  /* 0x0000f60008057a24 */ /* 0x000fe400078e02ff */
[----:B------:R-:W-:Y:S02]  /*10650*/  IMAD.SHL.U32 R40, R10, 0x2, RZ ;  /* 0x000000020a287824 */ /* 0x000fe400078e00ff */
[C---:B------:R-:W-:Y:S01]  /*10660*/  IMAD R3, R32.reuse, c[0x0][0x3dc], R5 ;  /* 0x0000f70020037a24 */ /* 0x040fe200078e0205 */
[----:B--2---:R1:W-:Y:S01]  /*10670*/  @!P2 ST.E [R34.64], R7 ;  /* 0x000000072200a985 */ /* 0x0043e2000c10190e */
[----:B------:R-:W-:-:S03]  /*10680*/  IMAD.WIDE.U32 R32, R32, c[0x0][0x3d8], R14 ;  /* 0x0000f60020207a25 */ /* 0x000fc600078e000e */
[----:B------:R1:W2:Y:S01]  /*10690*/  LDS.128 R28, [R40+0x1080] ;  /* 0x00108000281c7984 */ /* 0x0002a20000000c00 */
[----:B------:R-:W-:Y:S01]  /*106a0*/  IMAD.IADD R3, R33, 0x1, R3 ;  /* 0x0000000121037824 */ /* 0x000fe200078e0203 */
[C---:B------:R-:W-:Y:S02]  /*106b0*/  LEA R38, P0, R32.reuse, c[0x0][0x380], 0x1 ;  /* 0x0000e00020267a11 */ /* 0x040fe400078008ff */
[----:B------:R1:W3:Y:S02]  /*106c0*/  LDS.128 R24, [R40+0x2080] ;  /* 0x0020800028187984 */ /* 0x0002e40000000c00 */
[----:B------:R-:W-:Y:S02]  /*106d0*/  LEA.HI.X R37, R32, c[0x0][0x384], R3, 0x1, P0 ;  /* 0x0000e10020257a11 */ /* 0x000fe400000f0c03 */
[----:B------:R1:W4:Y:S01]  /*106e0*/  LDS.128 R20, [R40+0x3080] ;  /* 0x0030800028147984 */ /* 0x0003220000000c00 */
[----:B------:R-:W-:-:S03]  /*106f0*/  ISETP.GE.AND P0, PT, R39, R2, PT ;  /* 0x000000022700720c */ /* 0x000fc60003f06270 */
[----:B------:R1:W1:Y:S04]  /*10700*/  LDS.128 R16, [R40+0x5080] ;  /* 0x0050800028107984 */ /* 0x0002680000000c00 */
[----:B------:R1:W1:Y:S04]  /*10710*/  LDS.128 R12, [R40+0x6080] ;  /* 0x00608000280c7984 */ /* 0x0002680000000c00 */
[----:B------:R1:W1:Y:S04]  /*10720*/  LDS.128 R8, [R40+0x7080] ;  /* 0x0070800028087984 */ /* 0x0002680000000c00 */
[----:B------:R1:W1:Y:S04]  /*10730*/  SHFL.IDX PT, R42, R38, RZ, 0x181f ;  /* 0x00181fff262a7589 */ /* 0x00026800000e0000 */
[----:B------:R1:W1:Y:S01]  /*10740*/  SHFL.IDX PT, R43, R37, RZ, 0x181f ;  /* 0x00181fff252b7589 */ /* 0x00026200000e0000 */
[----:B------:R-:W-:Y:S05]  /*10750*/  @P0 BRA `(.L_x_568) ;  /* 0x000000b000000947 */ /* 0x000fea0003800000 */
[----:B-1----:R-:W1:Y:S01]  /*10760*/  LDS.128 R32, [R40+0x80] ;  /* 0x0000800028207984 */ /* 0x002e620000000c00 */
[----:B------:R-:W-:-:S02]  /*10770*/  ISETP.GE.AND P0, PT, R36, c[0x0][0x3c8], PT ;  /* 0x0000f20024007a0c */ /* 0x000fc40003f06270 */
[----:B------:R-:W-:Y:S01]  /*10780*/  ISETP.GE.AND P1, PT, R0, c[0x0][0x3c8], PT ;  /* 0x0000f20000007a0c */ /* 0x000fe20003f26270 */
[----:B------:R-:W5:Y:S10]  /*10790*/  LDS.128 R4, [R40+0x4080] ;  /* 0x0040800028047984 */ /* 0x000f740000000c00 */
[----:B------:R-:W-:-:S02]  /*107a0*/  @!P0 SHF.R.S32.HI R3, RZ, 0x1f, R36 ;  /* 0x0000001fff038819 */ /* 0x000fc40000011424 */
[----:B------:R-:W-:Y:S02]  /*107b0*/  @!P1 IMAD.WIDE R44, R0, 0x2, R42 ;  /* 0x00000002002c9825 */ /* 0x000fe400078e022a */
[----:B------:R-:W-:-:S04]  /*107c0*/  @!P0 LEA.HI R3, R3, R36, RZ, 0x3 ;  /* 0x0000002403038211 */ /* 0x000fc800078f18ff */
[----:B------:R-:W-:-:S05]  /*107d0*/  @!P0 LOP3.LUT R3, R3, 0xfffffff8, RZ, 0xc0, !PT ;  /* 0xfffffff803038812 */ /* 0x000fca00078ec0ff */
[----:B------:R-:W-:Y:S01]  /*107e0*/  @!P0 IMAD.WIDE R42, R3, 0x2, R42 ;  /* 0x00000002032a8825 */ /* 0x000fe200078e022a */
[----:B-1----:R1:W-:Y:S04]  /*107f0*/  @!P1 ST.E.128 [R44.64], R32 ;  /* 0x000000202c009985 */ /* 0x0023e8000c101d0e */
[----:B-----5:R1:W-:Y:S02]  /*10800*/  @!P0 ST.E.128 [R42.64], R4 ;  /* 0x000000042a008985 */ /* 0x0203e4000c101d0e */
.L_x_568:
[----:B------:R-:W-:Y:S05]  /*10810*/  BSYNC B0 ;  /* 0x0000000000007941 */ /* 0x000fea0003800000 */
.L_x_567:
        /* <DEDUP_REMOVED lines=15> */
.L_x_570:
[----:B------:R-:W-:Y:S05]  /*10910*/  BSYNC B0 ;  /* 0x0000000000007941 */ /* 0x000fea0003800000 */
.L_x_569:
        /* <DEDUP_REMOVED lines=15> */
.L_x_572:
[----:B------:R-:W-:Y:S05]  /*10a10*/  BSYNC B0 ;  /* 0x0000000000007941 */ /* 0x000fea0003800000 */
.L_x_571:
        /* <DEDUP_REMOVED lines=16> */
.L_x_565:
        /* <DEDUP_REMOVED lines=31> */
.L_x_573:
[----:B-1----:R-:W1:Y:S01]  /*10d10*/  S2R R0, SR_TID.X ;  /* 0x0000000000007919 */ /* 0x002e620000002100 */
[----:B------:R-:W-:Y:S01]  /*10d20*/  USHF.R.S32.HI UR6, URZ, 0x1f, UR13 ;  /* 0x0000001f3f067899 */ /* 0x000fe2000801140d */
[----:B------:R-:W-:Y:S01]  /*10d30*/  BSSY B0, `(.L_x_574) ;  /* 0x0000029000007945 */ /* 0x000fe20003800000 */
[----:B------:R-:W-:-:S02]  /*10d40*/  USEL UR13, UR13, URZ, !UP1 ;  /* 0x0000003f0d0d7287 */ /* 0x000fc4000c800000 */
[----:B------:R-:W-:Y:S01]  /*10d50*/  USEL UR6, UR6, URZ, !UP1 ;  /* 0x0000003f06067287 */ /* 0x000fe2000c800000 */
[----:B-1----:R-:W-:-:S13]  /*10d60*/  ISETP.GT.AND P0, PT, R0, 0x7f, PT ;  /* 0x0000007f0000780c */ /* 0x002fda0003f04270 */
        /* <DEDUP_REMOVED lines=31> */
[----:B------:R-:W-:Y:S02]  /*10f60*/  IMAD R2, R5, c[0x0][0x48c], R2 ;  /* 0x0001230005027a24 */ /* 0x000fe400078e0202 */
[----:B------:R-:W-:-:S03]  /*10f70*/  IMAD.MOV.U32 R5, RZ, RZ, -0x800000 ;  /* 0xff800000ff057424 */ /* 0x000fc600078e00ff */
[----:B------:R-:W-:Y:S02]  /*10f80*/  IADD3 R3, R7, R2, RZ ;  /* 0x0000000207037210 */ /* 0x000fe40007ffe0ff */
[----:B------:R-:W-:-:S04]  /*10f90*/  LEA R2, P0, R6, c[0x0][0x450], 0x2 ;  /* 0x0001140006027a11 */ /* 0x000fc800078010ff */
[----:B------:R-:W-:-:S05]  /*10fa0*/  LEA.HI.X R3, R6, c[0x0][0x454], R3, 0x2, P0 ;  /* 0x0001150006037a11 */ /* 0x000fca00000f1403 */
[----:B------:R1:W-:Y:S04]  /*10fb0*/  STG.E [R2.64], R5 ;  /* 0x0000000502007986 */ /* 0x0003e8000c10190e */
.L_x_575:
[----:B------:R-:W-:Y:S05]  /*10fc0*/  BSYNC B0 ;  /* 0x0000000000007941 */ /* 0x000fea0003800000 */
.L_x_574:
[----:B-1----:R-:W1:Y:S01]  /*10fd0*/  S2R R2, SR_CTAID.X ;  /* 0x0000000000027919 */ /* 0x002e620000002500 */
[----:B------:R-:W-:Y:S01]  /*10fe0*/  SHF.R.S32.HI R3, RZ, 0x1f, R0 ;  /* 0x0000001fff037819 */ /* 0x000fe20000011400 */
        /* <DEDUP_REMOVED lines=16> */
[----:B------:R-:W-:Y:S01]  /*110f0*/  UIMAD.WIDE.U32 UR16, UR9, UR4, UR16 ;  /* 0x00000004091072a5 */ /* 0x000fe2000f8e0010 */
[----:B------:R-:W-:Y:S01]  /*11100*/  SHF.L.U32 R9, R0, 0x3, RZ ;  /* 0x0000000300097819 */ /* 0x000fe200000006ff */
[----:B------:R-:W-:Y:S02]  /*11110*/  UIMAD UR7, UR9, UR5, UR7 ;  /* 0x00000005090772a4 */ /* 0x000fe4000f8e0207 */
[C---:B-1----:R-:W-:Y:S01]  /*11120*/  IMAD R5, R2.reuse, 0x80, R5 ;  /* 0x0000008002057824 */ /* 0x042fe200078e0205 */
[----:B------:R-:W-:Y:S01]  /*11130*/  ULDC.64 UR4, c[0x0][0x3f0] ;  /* 0x0000fc0000047ab9 */ /* 0x000fe20000000a00 */
[----:B------:R-:W-:Y:S01]  /*11140*/  IMAD R3, R2, 0x80, R3 ;  /* 0x0000008002037824 */ /* 0x000fe200078e0203 */
[----:B------:R-:W-:Y:S01]  /*11150*/  UIMAD UR6, UR6, UR4, URZ ;  /* 0x00000004060672a4 */ /* 0x000fe2000f8e023f */
[----:B------:R-:W-:Y:S01]  /*11160*/  @P0 IMAD.HI.U32 R4, R5, c[0x0][0x4ec], RZ ;  /* 0x00013b0005040a27 */ /* 0x000fe200078e00ff */
[----:B------:R-:W-:Y:S01]  /*11170*/  UIADD3 UR17, UR7, UR17, URZ ;  /* 0x0000001107117290 */ /* 0x000fe2000fffe03f */
[----:B------:R-:W-:Y:S01]  /*11180*/  MOV R7, R5 ;  /* 0x0000000500077202 */ /* 0x000fe20000000f00 */
[----:B------:R-:W-:Y:S01]  /*11190*/  UIMAD UR5, UR13, UR5, UR6 ;  /* 0x000000050d0572a4 */ /* 0x000fe2000f8e0206 */
[----:B------:R-:W-:Y:S01]  /*111a0*/  IADD3 R0, R9, 0x40, RZ ;  /* 0x0000004009007810 */ /* 0x000fe20007ffe0ff */
[----:B------:R-:W-:Y:S01]  /*111b0*/  UIMAD.WIDE.U32 UR16, UR13, UR4, UR16 ;  /* 0x000000040d1072a5 */ /* 0x000fe2000f8e0010 */
[----:B------:R-:W-:-:S03]  /*111c0*/  @P0 SHF.R.U32.HI R7, RZ, c[0x0][0x4f0], R4 ;  /* 0x00013c00ff070a19 */ /* 0x000fc60000011604 */
        /* <DEDUP_REMOVED lines=31> */
.L_x_577:
[----:B------:R-:W-:Y:S05]  /*113c0*/  BSYNC B0 ;  /* 0x0000000000007941 */ /* 0x000fea0003800000 */
.L_x_576:
[----:B------:R-:W-:Y:S01]  /*113d0*/  IADD3 R11, R3, 0x20, RZ ;  /* 0x00000020030b7810 */ /* 0x000fe20007ffe0ff */
[----:B--23--:R2:W3:Y:S01]  /*113e0*/  SHFL.IDX PT, R7, R4, 0x1, 0x181f ;  /* 0x00381f0004077f89 */ /* 0x00c4e200000e0000 */
[----:B------:R-:W-:Y:S02]  /*113f0*/  BSSY B0, `(.L_x_578) ;  /* 0x000000d000007945 */ /* 0x000fe40003800000 */
[----:B------:R-:W-:Y:S01]  /*11400*/  ISETP.GE.AND P0, PT, R11, R8, PT ;  /* 0x000000080b00720c */ /* 0x000fe20003f06270 */
[----:B------:R2:W4:-:S12]  /*11410*/  SHFL.IDX PT, R6, R5, 0x1, 0x181f ;  /* 0x00381f0005067f89 */ /* 0x00051800000e0000 */
[----:B------:R-:W-:Y:S05]  /*11420*/  @P0 BRA `(.L_x_579) ;  /* 0x0000009000000947 */ /* 0x000fea0003800000 */
[----:B------:R-:W-:Y:S02]  /*11430*/  ISETP.GE.AND P0, PT, R0, c[0x0][0x3c8], PT ;  /* 0x0000f20000007a0c */ /* 0x000fe40003f06270 */
[----:B------:R-:W-:-:S11]  /*11440*/  ISETP.GE.AND P1, PT, R9, c[0x0][0x3c8], PT ;  /* 0x0000f20009007a0c */ /* 0x000fd60003f26270 */
[----:B------:R-:W-:-:S04]  /*11450*/  @!P0 SHF.R.S32.HI R11, RZ, 0x1f, R0 ;  /* 0x0000001fff0b8819 */ /* 0x000fc80000011400 */
[----:B------:R-:W-:Y:S01]  /*11460*/  @!P0 LEA.HI R2, R11, R0, RZ, 0x3 ;  /* 0x000000000b028211 */ /* 0x000fe200078f18ff */
[----:B---34-:R-:W-:-:S03]  /*11470*/  @!P1 IMAD.WIDE R10, R9, 0x2, R6 ;  /* 0x00000002090a9825 */ /* 0x018fc600078e0206 */
[----:B------:R-:W-:Y:S02]  /*11480*/  @!P0 LOP3.LUT R2, R2, 0xfffffff8, RZ, 0xc0, !PT ;  /* 0xfffffff802028812 */ /* 0x000fe400078ec0ff */
[----:B------:R3:W-:Y:S03]  /*11490*/  @!P1 ST.E.128 [R10.64], RZ ;  /* 0x000000ff0a009985 */ /* 0x0007e6000c101d0e */
[----:B------:R-:W-:-:S05]  /*114a0*/  @!P0 IMAD.WIDE R6, R2, 0x2, R6 ;  /* 0x0000000202068825 */ /* 0x000fca00078e0206 */
[----:B------:R3:W-:Y:S02]  /*114b0*/  @!P0 ST.E.128 [R6.64], RZ ;  /* 0x000000ff06008985 */ /* 0x0007e4000c101d0e */
.L_x_579:
[----:B------:R-:W-:Y:S05]  /*114c0*/  BSYNC B0 ;  /* 0x0000000000007941 */ /* 0x000fea0003800000 */
.L_x_578:
        /* <DEDUP_REMOVED lines=9> */
[----:B------:R-:W-:Y:S01]  /*11560*/  @!P0 LEA.HI R2, R11, R0, RZ, 0x3 ;  /* 0x000000000b028211 */ /* 0x000fe200078f18ff */
[----:B-1--4-:R-:W-:-:S03]  /*11570*/  @!P1 IMAD.WIDE R10, R9, 0x2, R6 ;  /* 0x00000002090a9825 */ /* 0x012fc600078e0206 */
[----:B------:R-:W-:Y:S02]  /*11580*/  @!P0 LOP3.LUT R2, R2, 0xfffffff8, RZ, 0xc0, !PT ;  /* 0xfffffff802028812 */ /* 0x000fe400078ec0ff */
[----:B------:R1:W-:Y:S03]  /*11590*/  @!P1 ST.E.128 [R10.64], RZ ;  /* 0x000000ff0a009985 */ /* 0x0003e6000c101d0e */
[----:B------:R-:W-:-:S05]  /*115a0*/  @!P0 IMAD.WIDE R6, R2, 0x2, R6 ;  /* 0x0000000202068825 */ /* 0x000fca00078e0206 */
[----:B------:R1:W-:Y:S02]  /*115b0*/  @!P0 ST.E.128 [R6.64], RZ ;  /* 0x000000ff06008985 */ /* 0x0003e4000c101d0e */
.L_x_581:
[----:B------:R-:W-:Y:S05]  /*115c0*/  BSYNC B0 ;  /* 0x0000000000007941 */ /* 0x000fea0003800000 */
.L_x_580:
[----:B------:R-:W-:Y:S01]  /*115d0*/  IADD3 R3, R3, 0x60, RZ ;  /* 0x0000006003037810 */ /* 0x000fe20007ffe0ff */
[----:B-1----:R1:W2:Y:S03]  /*115e0*/  SHFL.IDX PT, R7, R4, 0x3, 0x181f ;  /* 0x00781f0004077f89 */ /* 0x0022a600000e0000 */
        /* <DEDUP_REMOVED lines=8> */
[----:B--2---:R-:W-:-:S04]  /*11670*/  SHF.R.S32.HI R3, RZ, 0x1f, R0 ;  /* 0x0000001fff037819 */ /* 0x004fc80000011400 */
[----:B------:R-:W-:-:S04]  /*11680*/  LEA.HI R3, R3, R0, RZ, 0x3 ;  /* 0x0000000003037211 */ /* 0x000fc800078f18ff */
[----:B------:R-:W-:-:S05]  /*11690*/  LOP3.LUT R3, R3, 0xfffffff8, RZ, 0xc0, !PT ;  /* 0xfffffff803037812 */ /* 0x000fca00078ec0ff */
[----:B------:R-:W-:-:S05]  /*116a0*/  IMAD.WIDE R6, R3, 0x2, R6 ;  /* 0x0000000203067825 */ /* 0x000fca00078e0206 */
[----:B------:R-:W-:Y:S01]  /*116b0*/  ST.E.128 [R6.64], RZ ;  /* 0x000000ff06007985 */ /* 0x000fe2000c101d0e */
[----:B------:R-:W-:Y:S05]  /*116c0*/  EXIT ;  /* 0x000000000000794d */ /* 0x000fea0003800000 */
.L_x_582:
        /* <DEDUP_REMOVED lines=11> */
.L_x_2174:


//--------------------- .text._ZN7cutlass13device_kernelIN5flash19enable_sm80_to_sm89INS1_16FlashAttnFwdSm80INS1_25CollectiveMainloopFwdSm80ILi8ELi1ELb1EN4cute5tupleIJNS5_1CILi128EEES8_S8_EEELi128ENS_10bfloat16_tEfNS_4arch4Sm80ELb1ELb0ELb1ELb1ELb1ELb1ELb1ELb0EEENS1_21CollectiveEpilogueFwdIS9_NS6_IJNS7_ILi1EEESF_SF_EEESA_SC_Li256ELb1ELb1ELb0ELb0EEENS1_19SingleTileSchedulerILb1ELb0ELb1ELi128EEEEEEEEEvNT_6ParamsE --------------------------
	.section	.text._ZN7cutlass13device_kernelIN5flash19enable_sm80_to_sm89INS1_16FlashAttnFwdSm80INS1_25CollectiveMainloopFwdSm80ILi8ELi1ELb1EN4cute5tupleIJNS5_1CILi128EEES8_S8_EEELi128ENS_10bfloat16_tEfNS_4arch4Sm80ELb1ELb0ELb1ELb1ELb1ELb1ELb1ELb0EEENS1_21CollectiveEpilogueFwdIS9_NS6_IJNS7_ILi1EEESF_SF_EEESA_SC_Li256ELb1ELb1ELb0ELb0EEENS1_19SingleTileSchedulerILb1ELb0ELb1ELi128EEEEEEEEEvNT_6ParamsE,"ax",@progbits
	.sectioninfo	@"SHI_REGISTERS=255"
	.align	128
.text._ZN7cutlass13device_kernelIN5flash19enable_sm80_to_sm89INS1_16FlashAttnFwdSm80INS1_25CollectiveMainloopFwdSm80ILi8ELi1ELb1EN4cute5tupleIJNS5_1CILi128EEES8_S8_EEELi128ENS_10bfloat16_tEfNS_4arch4Sm80ELb1ELb0ELb1ELb1ELb1ELb1ELb1ELb0EEENS1_21CollectiveEpilogueFwdIS9_NS6_IJNS7_ILi1EEESF_SF_EEESA_SC_Li256ELb1ELb1ELb0ELb0EEENS1_19SingleTileSchedulerILb1ELb0ELb1ELi128EEEEEEEEEvNT_6ParamsE:
        .type           _ZN7cutlass13device_kernelIN5flash19enable_sm80_to_sm89INS1_16FlashAttnFwdSm80INS1_25CollectiveMainloopFwdSm80ILi8ELi1ELb1EN4cute5tupleIJNS5_1CILi128EEES8_S8_EEELi128ENS_10bfloat16_tEfNS_4arch4Sm80ELb1ELb0ELb1ELb1ELb1ELb1ELb1ELb0EEENS1_21CollectiveEpilogueFwdIS9_NS6_IJNS7_ILi1EEESF_SF_EEESA_SC_Li256ELb1ELb1ELb0ELb0EEENS1_19SingleTileSchedulerILb1ELb0ELb1ELi128EEEEEEEEEvNT_6ParamsE,@function
        .size           _ZN7cutlass13device_kernelIN5flash19enable_sm80_to_sm89INS1_16FlashAttnFwdSm80INS1_25CollectiveMainloopFwdSm80ILi8ELi1ELb1EN4cute5tupleIJNS5_1CILi128EEES8_S8_EEELi128ENS_10bfloat16_tEfNS_4arch4Sm80ELb1ELb0ELb1ELb1ELb1ELb1ELb1ELb0EEENS1_21CollectiveEpilogueFwdIS9_NS6_IJNS7_ILi1EEESF_SF_EEESA_SC_Li256ELb1ELb1ELb0ELb0EEENS1_19SingleTileSchedulerILb1ELb0ELb1ELi128EEEEEEEEEvNT_6ParamsE,(.L_x_2175 - _ZN7cutlass13device_kernelIN5flash19enable_sm80_to_sm89INS1_16FlashAttnFwdSm80INS1_25CollectiveMainloopFwdSm80ILi8ELi1ELb1EN4cute5tupleIJNS5_1CILi128EEES8_S8_EEELi128ENS_10bfloat16_tEfNS_4arch4Sm80ELb1ELb0ELb1ELb1ELb1ELb1ELb1ELb0EEENS1_21CollectiveEpilogueFwdIS9_NS6_IJNS7_ILi1EEESF_SF_EEESA_SC_Li256ELb1ELb1ELb0ELb0EEENS1_19SingleTileSchedulerILb1ELb0ELb1ELi128EEEEEEEEEvNT_6ParamsE)
        .other          _ZN7cutlass13device_kernelIN5flash19enable_sm80_to_sm89INS1_16FlashAttnFwdSm80INS1_25CollectiveMainloopFwdSm80ILi8ELi1ELb1EN4cute5tupleIJNS5_1CILi128EEES8_S8_EEELi128ENS_10bfloat16_tEfNS_4arch4Sm80ELb1ELb0ELb1ELb1ELb1ELb1ELb1ELb0EEENS1_21CollectiveEpilogueFwdIS9_NS6_IJNS7_ILi1EEESF_SF_EEESA_SC_Li256ELb1ELb1ELb0ELb0EEENS1_19SingleTileSchedulerILb1ELb0ELb1ELi128EEEEEEEEEvNT_6ParamsE,@"STO_CUDA_ENTRY STV_DEFAULT"
_ZN7cutlass13device_kernelIN5flash19enable_sm80_to_sm89INS1_16FlashAttnFwdSm80INS1_25CollectiveMainloopFwdSm80ILi8ELi1ELb1EN4cute5tupleIJNS5_1CILi128EEES8_S8_EEELi128ENS_10bfloat16_tEfNS_4arch4Sm80ELb1ELb0ELb1ELb1ELb1ELb1ELb1ELb0EEENS1_21CollectiveEpilogueFwdIS9_NS6_IJNS7_ILi1EEESF_SF_EEESA_SC_Li256ELb1ELb1ELb0ELb0EEENS1_19SingleTileSchedulerILb1ELb0ELb1ELi128EEEEEEEEEvNT_6ParamsE:
        /* <DEDUP_REMOVED lines=21> */
.L_x_584:
[----:B------:R-:W-:-:S04]  /*0150*/  ISETP.NE.U32.AND P0, PT, RZ, c[0x0][0x560], PT ;  /* 0x00015800ff007a0c */ /* 0x000fc80003f05070 */
[----:B------:R-:W-:-:S13]  /*0160*/  ISETP.NE.AND.EX P0, PT, RZ, c[0x0][0x564], PT, P0 ;  /* 0x00015900ff007a0c */ /* 0x000fda0003f05300 */
[----:B------:R-:W-:Y:S05]  /*0170*/  @!P0 BRA `(.L_x_586) ;  /* 0x000000a000008947 */ /* 0x000fea0003800000 */
[----:B------:R-:W-:Y:S02]  /*0180*/  ULDC.64 UR4, c[0x0][0x560] ;  /* 0x0001580000047ab9 */ /* 0x000fe40000000a00 */
[----:B------:R-:W-:-:S06]  /*0190*/  UIMAD.WIDE UR4, UR21, UR7, UR4 ;  /* 0x00000007150472a5 */ /* 0x000fcc000f8e0204 */
[----:B------:R-:W-:Y:S02]  /*01a0*/  MOV R2, UR4 ;  /* 0x0000000400027c02 */ /* 0x000fe40008000f00 */
[----:B------:R-:W-:-:S05]  /*01b0*/  MOV R3, UR5 ;  /* 0x0000000500037c02 */ /* 0x000fca0008000f00 */
[----:B------:R1:W2:Y:S04]  /*01c0*/  LDG.E R0, [R2.64] ;  /* 0x0000001602007981 */ /* 0x0002a8000c1e1900 */
[----:B-1----:R-:W3:Y:S01]  /*01d0*/  LDG.E R2, [R2.64+0x4] ;  /* 0x0000041602027981 */ /* 0x002ee2000c1e1900 */
[----:B--2---:R-:W1:Y:S08]  /*01e0*/  R2UR UR4, R0 ;  /* 0x00000000000473c2 */ /* 0x004e7000000e0000 */
[----:B---3--:R-:W1:Y:S02]  /*01f0*/  R2UR UR5, R2 ;  /* 0x00000000020573c2 */ /* 0x008e6400000e0000 */
[----:B-1----:R-:W-:Y:S01]  /*0200*/  UIADD3 UR5, -UR4, UR5, URZ ;  /* 0x0000000504057290 */ /* 0x002fe2000fffe13f */
[----:B------:R-:W-:Y:S05]  /*0210*/  BRA `(.L_x_585) ;  /* 0x0000001000007947 */ /* 0x000fea0003800000 */
.L_x_586:
[----:B------:R-:W-:Y:S02]  /*0220*/  ULDC UR5, c[0x0][0x54c] ;  /* 0x0001530000057ab9 */ /* 0x000fe40000000800 */
.L_x_585:
[----:B------:R-:W-:Y:S02]  /*0230*/  ULDC UR4, c[0x0][0x548] ;  /* 0x0001520000047ab9 */ /* 0x000fe40000000800 */
[----:B------:R-:W-:-:S02]  /*0240*/  USHF.L.U32 UR14, UR14, 0x7, URZ ;  /* 0x000000070e0e7899 */ /* 0x000fc4000800063f */
[----:B------:R-:W-:-:S04]  /*0250*/  UIMAD UR4, UR5, UR4, URZ ;  /* 0x00000004050472a4 */ /* 0x000fc8000f8e023f */
[----:B------:R-:W-:-:S04]  /*0260*/  UISETP.GE.AND UP0, UPT, UR14, UR4, UPT ;  /* 0x000000040e00728c */ /* 0x000fc8000bf06270 */
[----:B------:R-:W-:Y:S01]  /*0270*/  USEL UR21, UR21, 0xffffffff, !UP0 ;  /* 0xffffffff15157887 */ /* 0x000fe2000c000000 */
[----:B------:R-:W-:Y:S05]  /*0280*/  BRA `(.L_x_587) ;  /* 0x000001b000007947 */ /* 0x000fea0003800000 */
.L_x_583:
        /* <DEDUP_REMOVED lines=8> */
.L_x_588:
        /* <DEDUP_REMOVED lines=13> */
.L_x_590:
[----:B------:R-:W-:Y:S02]  /*03e0*/  ULDC UR5, c[0x0][0x54c] ;  /* 0x0001530000057ab9 */ /* 0x000fe40000000800 */
.L_x_589:
[----:B------:R-:W-:Y:S02]  /*03f0*/  ULDC UR4, c[0x0][0x548] ;  /* 0x0001520000047ab9 */ /* 0x000fe40000000800 */
[----:B------:R-:W-:-:S02]  /*0400*/  USHF.L.U32 UR14, UR14, 0x7, URZ ;  /* 0x000000070e0e7899 */ /* 0x000fc4000800063f */
[----:B------:R-:W-:-:S04]  /*0410*/  UIMAD UR4, UR5, UR4, URZ ;  /* 0x00000004050472a4 */ /* 0x000fc8000f8e023f */
[----:B------:R-:W-:-:S04]  /*0420*/  UISETP.GE.AND UP0, UPT, UR14, UR4, UPT ;  /* 0x000000040e00728c */ /* 0x000fc8000bf06270 */
[----:B------:R-:W-:-:S06]  /*0430*/  USEL UR21, UR21, 0xffffffff, !UP0 ;  /* 0xffffffff15157887 */ /* 0x000fcc000c000000 */
.L_x_587:
        /* <DEDUP_REMOVED lines=34> */
[----:B------:R3:W4:Y:S01]  /*0660*/  @P2 LDG.E R7, [R4.64] ;  /* 0x0000001604072981 */ /* 0x000722000c1e1900 */
[----:B------:R-:W-:Y:S01]  /*0670*/  UIMAD.WIDE UR4, UR21, UR7, UR4 ;  /* 0x00000007150472a5 */ /* 0x000fe2000f8e0204 */
[----:B------:R-:W-:Y:S01]  /*0680*/  MOV R24, RZ ;  /* 0x000000ff00187202 */ /* 0x000fe20000000f00 */
[----:B------:R-:W-:Y:S01]  /*0690*/  IMAD.MOV.U32 R8, RZ, RZ, RZ ;  /* 0x000000ffff087224 */ /* 0x000fe200078e00ff */
[----:B------:R-:W4:Y:S03]  /*06a0*/  @P3 LDG.E R6, [R10.64] ;  /* 0x000000160a063981 */ /* 0x000f26000c1e1900 */
[----:B-1----:R-:W-:Y:S01]  /*06b0*/  IMAD.U32 R2, RZ, RZ, UR4 ;  /* 0x00000004ff027e24 */ /* 0x002fe2000f8e00ff */
[----:B------:R-:W-:Y:S01]  /*06c0*/  MOV R3, UR5 ;  /* 0x0000000500037c02 */ /* 0x000fe20008000f00 */
[----:B---3--:R-:W-:Y:S01]  /*06d0*/  IMAD.U32 R4, RZ, RZ, UR8 ;  /* 0x00000008ff047e24 */ /* 0x008fe2000f8e00ff */
[----:B------:R-:W-:-:S03]  /*06e0*/  MOV R5, UR9 ;  /* 0x0000000900057c02 */ /* 0x000fc60008000f00 */
[----:B------:R1:W5:Y:S04]  /*06f0*/  @P1 LDG.E R8, [R2.64] ;  /* 0x0000001602081981 */ /* 0x000368000c1e1900 */
[----:B------:R1:W5:Y:S01]  /*0700*/  @P4 LDG.E R24, [R4.64] ;  /* 0x0000001604184981 */ /* 0x000362000c1e1900 */
[----:B------:R-:W3:Y:S01]  /*0710*/  S2UR UR13, SR_CTAID.Y ;  /* 0x00000000000d79c3 */ /* 0x000ee20000002600 */
[----:B------:R-:W-:Y:S02]  /*0720*/  UMOV UR16, URZ ;  /* 0x0000003f00107c82 */ /* 0x000fe40008000000 */
[----:B------:R-:W-:Y:S02]  /*0730*/  ULDC UR20, c[0x0][0x168] ;  /* 0x00005a0000147ab9 */ /* 0x000fe40000000800 */
[----:B------:R-:W-:-:S02]  /*0740*/  UMOV UR17, URZ ;  /* 0x0000003f00117c82 */ /* 0x000fc40008000000 */
[----:B------:R-:W-:Y:S02]  /*0750*/  ULDC UR4, c[0x0][0x2ac] ;  /* 0x0000ab0000047ab9 */ /* 0x000fe40000000800 */
[----:B------:R-:W-:Y:S02]  /*0760*/  ULDC UR19, c[0x0][0x1d0] ;  /* 0x0000740000137ab9 */ /* 0x000fe40000000800 */
[----:B------:R-:W-:Y:S02]  /*0770*/  UIMAD UR19, UR4, UR19, URZ ;  /* 0x00000013041372a4 */ /* 0x000fe4000f8e023f */
[----:B------:R-:W-:Y:S02]  /*0780*/  ULDC UR18, c[0x0][0x228] ;  /* 0x00008a0000127ab9 */ /* 0x000fe40000000800 */
[----:B---3--:R-:W-:Y:S01]  /*0790*/  USHF.R.S32.HI UR12, URZ, 0x1f, UR13 ;  /* 0x0000001f3f0c7899 */ /* 0x008fe2000801140d */
[----:B--2---:R1:W2:Y:S08]  /*07a0*/  @P0 R2UR UR20, R0 ;  /* 0x00000000001403c2 */ /* 0x0042b000000e0000 */
[----:B----4-:R1:W3:Y:S08]  /*07b0*/  @P2 R2UR UR16, R7 ;  /* 0x00000000071023c2 */ /* 0x0102f000000e0000 */
[----:B------:R1:W4:Y:S01]  /*07c0*/  @P3 R2UR UR17, R6 ;  /* 0x00000000061133c2 */ /* 0x00032200000e0000 */
[----:B------:R-:W-:Y:S05]  /*07d0*/  @P0 BRA `(.L_x_591) ;  /* 0x0000006000000947 */ /* 0x000fea0003800000 */
[----:B------:R-:W-:Y:S05]  /*07e0*/  @!P3 BRA `(.L_x_591) ;  /* 0x000000500000b947 */ /* 0x000fea0003800000 */
[----:B-1--4-:R-:W4:Y:S04]  /*07f0*/  LDG.E R6, [R10.64] ;  /* 0x000000160a067981 */ /* 0x012f28000c1e1900 */
[----:B---3--:R-:W3:Y:S01]  /*0800*/  LDG.E R0, [R10.64+0x4] ;  /* 0x000004160a007981 */ /* 0x008ee2000c1e1900 */
[----:B--2-4-:R-:W1:Y:S08]  /*0810*/  R2UR UR20, R6 ;  /* 0x00000000061473c2 */ /* 0x014e7000000e0000 */
[----:B---3--:R-:W1:Y:S02]  /*0820*/  R2UR UR4, R0 ;  /* 0x00000000000473c2 */ /* 0x008e6400000e0000 */
[----:B-1----:R-:W-:-:S06]  /*0830*/  UIADD3 UR20, -UR20, UR4, URZ ;  /* 0x0000000414147290 */ /* 0x002fcc000fffe13f */
.L_x_591:
[----:B------:R-:W-:-:S04]  /*0840*/  ISETP.NE.U32.AND P0, PT, RZ, c[0x0][0x368], PT ;  /* 0x0000da00ff007a0c */ /* 0x000fc80003f05070 */
[----:B------:R-:W-:-:S13]  /*0850*/  ISETP.NE.AND.EX P0, PT, RZ, c[0x0][0x36c], PT, P0 ;  /* 0x0000db00ff007a0c */ /* 0x000fda0003f05300 */
[----:B------:R-:W-:Y:S05]  /*0860*/  @!P0 BRA `(.L_x_592) ;  /* 0x0000007000008947 */ /* 0x000fea0003800000 */
[----:B------:R-:W-:Y:S02]  /*0870*/  ULDC.64 UR4, c[0x0][0x368] ;  /* 0x0000da0000047ab9 */ /* 0x000fe40000000a00 */
[----:B------:R-:W-:-:S06]  /*0880*/  UIMAD.WIDE UR4, UR21, UR7, UR4 ;  /* 0x00000007150472a5 */ /* 0x000fcc000f8e0204 */
[----:B-1----:R-:W-:Y:S02]  /*0890*/  MOV R4, UR4 ;  /* 0x0000000400047c02 */ /* 0x002fe40008000f00 */
[----:B------:R-:W-:-:S05]  /*08a0*/  MOV R5, UR5 ;  /* 0x0000000500057c02 */ /* 0x000fca0008000f00 */
[----:B----4-:R-:W4:Y:S02]  /*08b0*/  LDG.E R0, [R4.64] ;  /* 0x0000001604007981 */ /* 0x010f24000c1e1900 */
[----:B----4-:R1:W4:Y:S02]  /*08c0*/  R2UR UR19, R0 ;  /* 0x00000000001373c2 */ /* 0x01032400000e0000 */
[----:B-1--4-:R-:W-:Y:S05]  /*08d0*/  BRA `(.L_x_593) ;  /* 0x0000006000007947 */ /* 0x012fea0003800000 */
.L_x_592:
[----:B------:R-:W-:Y:S05]  /*08e0*/  @!P4 BRA `(.L_x_593) ;  /* 0x000000500000c947 */ /* 0x000fea0003800000 */
[----:B-1--4-:R1:W4:Y:S04]  /*08f0*/  LDG.E R0, [R4.64] ;  /* 0x0000001604007981 */ /* 0x012328000c1e1900 */
[----:B-1-3--:R-:W3:Y:S01]  /*0900*/  LDG.E R4, [R4.64+0x4] ;  /* 0x0000041604047981 */ /* 0x00aee2000c1e1900 */
[----:B----4-:R-:W1:Y:S08]  /*0910*/  R2UR UR19, R0 ;  /* 0x00000000001373c2 */ /* 0x010e7000000e0000 */
[----:B---3--:R-:W1:Y:S02]  /*0920*/  R2UR UR4, R4 ;  /* 0x00000000040473c2 */ /* 0x008e6400000e0000 */
[----:B-1----:R-:W-:-:S06]  /*0930*/  UIADD3 UR19, -UR19, UR4, URZ ;  /* 0x0000000413137290 */ /* 0x002fcc000fffe13f */
.L_x_593:
[----:B-1--4-:R1:W4:Y:S01]  /*0940*/  @P1 LDG.E R5, [R2.64] ;  /* 0x0000001602051981 */ /* 0x012322000c1e1900 */
[----:B------:R-:W-:-:S03]  /*0950*/  ULDC.64 UR4, c[0x0][0x378] ;  /* 0x0000de0000047ab9 */ /* 0x000fc60000000a00 */
[----:B---3--:R1:W3:Y:S01]  /*0960*/  @P1 LDG.E R4, [R2.64+0x4] ;  /* 0x0000041602041981 */ /* 0x0082e2000c1e1900 */
[----:B------:R-:W-:-:S04]  /*0970*/  UISETP.NE.U32.AND UP0, UPT, URZ, UR4, UPT ;  /* 0x000000043f00728c */ /* 0x000fc8000bf05070 */
[----:B------:R-:W-:-:S03]  /*0980*/  UISETP.NE.AND.EX UP0, UPT, URZ, UR5, UPT, UP0 ;  /* 0x000000053f00728c */ /* 0x000fc6000bf05300 */
[----:B------:R-:W-:-:S03]  /*0990*/  ULDC.64 UR4, c[0x0][0x378] ;  /* 0x0000de0000047ab9 */ /* 0x000fc60000000a00 */
[----:B------:R-:W-:-:S05]  /*09a0*/  PLOP3.LUT P0, PT, PT, PT, UP0, 0x80, 0x0 ;  /* 0x000000000000781c */ /* 0x000fca0003f0f008 */
[----:B------:R-:W-:-:S06]  /*09b0*/  @UP0 UIMAD.WIDE UR4, UR21, UR7, UR4 ;  /* 0x00000007150402a5 */ /* 0x000fcc000f8e0204 */
[----:B-1----:R-:W-:Y:S02]  /*09c0*/  IMAD.U32 R2, RZ, RZ, UR4 ;  /* 0x00000004ff027e24 */ /* 0x002fe4000f8e00ff */
[----:B------:R-:W-:-:S05]  /*09d0*/  IMAD.U32 R3, RZ, RZ, UR5 ;  /* 0x00000005ff037e24 */ /* 0x000fca000f8e00ff */
[----:B--2---:R-:W2:Y:S01]  /*09e0*/  @P0 LDG.E R0, [R2.64] ;  /* 0x0000001602000981 */ /* 0x004ea2000c1e1900 */
[----:B------:R-:W-:Y:S02]  /*09f0*/  ULDC UR6, c[0x0][0x2c4] ;  /* 0x0000b10000067ab9 */ /* 0x000fe40000000800 */
[----:B------:R-:W-:Y:S02]  /*0a00*/  UISETP.NE.AND UP2, UPT, UR6, 0x1, UPT ;  /* 0x000000010600788c */ /* 0x000fe4000bf45270 */
[----:B------:R-:W-:Y:S02]  /*0a10*/  UIADD3 UR6, -UR16, UR19, URZ ;  /* 0x0000001310067290 */ /* 0x000fe4000fffe13f */
[----:B------:R-:W-:-:S07]  /*0a20*/  UMOV UR15, UR19 ;  /* 0x00000013000f7c82 */ /* 0x000fce0008000000 */
[----:B------:R-:W-:Y:S01]  /*0a30*/  @UP2 UIADD3 UR24, UR14, 0x7f, URZ ;  /* 0x0000007f0e182890 */ /* 0x000fe2000fffe03f */
[----:B----4-:R-:W1:Y:S08]  /*0a40*/  @P1 R2UR UR4, R5 ;  /* 0x00000000050413c2 */ /* 0x010e7000000e0000 */
[----:B---3--:R-:W1:Y:S02]  /*0a50*/  @P1 R2UR UR5, R4 ;  /* 0x00000000040513c2 */ /* 0x008e6400000e0000 */
[----:B-1----:R-:W-:-:S03]  /*0a60*/  @UP3 UIADD3 UR18, -UR4, UR5, URZ ;  /* 0x0000000504123290 */ /* 0x002fc6000fffe13f */
[----:B------:R-:W-:-:S03]  /*0a70*/  ULDC.64 UR4, c[0x0][0x2c8] ;  /* 0x0000b20000047ab9 */ /* 0x000fc60000000a00 */
[----:B--2---:R1:W2:Y:S01]  /*0a80*/  @P0 R2UR UR15, R0 ;  /* 0x00000000000f03c2 */ /* 0x0042a200000e0000 */
[----:B------:R-:W-:Y:S02]  /*0a90*/  UIMAD.WIDE.U32 UR24, UR24, UR4, URZ ;  /* 0x00000004181872a5 */ /* 0x000fe4000f8e003f */
[----:B------:R-:W-:Y:S02]  /*0aa0*/  UIADD3 UR11, UR6, UR18, URZ ;  /* 0x00000012060b7290 */ /* 0x000fe4000fffe03f */
[----:B------:R-:W-:Y:S02]  /*0ab0*/  UIADD3 UR4, UR14, 0x7f, URZ ;  /* 0x0000007f0e047890 */ /* 0x000fe4000fffe03f */
[----:B------:R-:W-:Y:S02]  /*0ac0*/  UIADD3 UR9, UR11, 0x80, -UR20 ;  /* 0x000000800b097890 */ /* 0x000fe4000fffe814 */
[----:B------:R-:W-:Y:S02]  /*0ad0*/  @UP2 USHF.R.U32.HI UR4, URZ, UR5, UR25 ;  /* 0x000000053f042299 */ /* 0x000fe40008011619 */
[----:B------:R-:W-:-:S02]  /*0ae0*/  UIADD3 UR10, UR11, 0x7f, URZ ;  /* 0x0000007f0b0a7890 */ /* 0x000fc4000fffe03f */
[----:B------:R-:W-:Y:S02]  /*0af0*/  UIADD3 UR5, UR9, UR4, URZ ;  /* 0x0000000409057290 */ /* 0x000fe4000fffe03f */
[----:B------:R-:W-:Y:S02]  /*0b00*/  USHF.R.S32.HI UR8, URZ, 0x1f, UR10 ;  /* 0x0000001f3f087899 */ /* 0x000fe4000801140a */
[----:B------:R-:W-:Y:S02]  /*0b10*/  USHF.R.S32.HI UR4, URZ, 0x1f, UR5 ;  /* 0x0000001f3f047899 */ /* 0x000fe40008011405 */
[----:B------:R-:W-:Y:S02]  /*0b20*/  ULEA.HI UR10, UR8, UR10, URZ, 0x7 ;  /* 0x0000000a080a7291 */ /* 0x000fe4000f8f383f */
[----:B------:R-:W-:Y:S02]  /*0b30*/  ULEA.HI UR4, UR4, UR5, URZ, 0x7 ;  /* 0x0000000504047291 */ /* 0x000fe4000f8f383f */
[----:B------:R-:W-:-:S02]  /*0b40*/  USHF.R.S32.HI UR10, URZ, 0x7, UR10 ;  /* 0x000000073f0a7899 */ /* 0x000fc4000801140a */
[----:B------:R-:W-:-:S04]  /*0b50*/  USHF.R.S32.HI UR4, URZ, 0x7, UR4 ;  /* 0x000000073f047899 */ /* 0x000fc80008011404 */
[----:B------:R-:W-:-:S04]  /*0b60*/  UISETP.LT.AND UP0, UPT, UR10, UR4, UPT ;  /* 0x000000040a00728c */ /* 0x000fc8000bf01270 */
[----:B------:R-:W-:Y:S02]  /*0b70*/  USEL UR5, UR10, UR4, UP0 ;  /* 0x000000040a057287 */ /* 0x000fe40008000000 */
[----:B------:R-:W-:Y:S02]  /*0b80*/  UIADD3 UR4, -UR6, URZ, URZ ;  /* 0x0000003f06047290 */ /* 0x000fe4000fffe13f */
[----:B------:R-:W-:Y:S02]  /*0b90*/  ULEA UR6, UR5, -UR6, 0x7 ;  /* 0x8000000605067291 */ /* 0x000fe4000f8e383f */
[----:B------:R-:W-:Y:S02]  /*0ba0*/  UISETP.LT.AND UP1, UPT, URZ, UR4, UPT ;  /* 0x000000043f00728c */ /* 0x000fe4000bf21270 */
[----:B------:R-:W-:Y:S02]  /*0bb0*/  UISETP.LT.AND UP0, UPT, UR6, UR18, UPT ;  /* 0x000000120600728c */ /* 0x000fe4000bf01270 */
[----:B------:R-:W-:-:S02]  /*0bc0*/  USEL UR4, URZ, UR4, !UP1 ;  /* 0x000000043f047287 */ /* 0x000fc4000c800000 */
[----:B------:R-:W-:Y:S02]  /*0bd0*/  USEL UR5, UR6, UR18, UP0 ;  /* 0x0000001206057287 */ /* 0x000fe40008000000 */
[----:B------:R-:W-:Y:S02]  /*0be0*/  USHF.R.U32.HI UR8, URZ, 0x7, UR4 ;  /* 0x000000073f087899 */ /* 0x000fe40008011604 */
[----:B------:R-:W-:-:S05]  /*0bf0*/  UISETP.GT.AND UP0, UPT, UR5, UR4, UPT ;  /* 0x000000040500728c */ /* 0x000fca000bf04270 */
[----:B------:R-:W-:-:S06]  /*0c00*/  UMOV UR6, UR8 ;  /* 0x0000000800067c82 */ /* 0x000fcc0008000000 */
        /* <DEDUP_REMOVED lines=16> */
[----:B------:R-:W-:-:S03]  /*0d10*/  ULDC.64 UR4, c[0x0][0x240] ;  /* 0x0000900000047ab9 */ /* 0x000fc60000000a00 */
[----:B------:R-:W-:Y:S01]  /*0d20*/  LEA.HI R0, R4, R183, RZ, 0x3 ;  /* 0x000000b704007211 */ /* 0x000fe200078f18ff */
[----:B------:R1:W2:Y:S01]  /*0d30*/  @P4 LDG.E R23, [R2.64] ;  /* 0x0000001602174981 */ /* 0x0002a2000c1e1900 */
[----:B------:R-:W-:Y:S01]  /*0d40*/  UIMAD UR4, UR12, UR4, URZ ;  /* 0x000000040c0472a4 */ /* 0x000fe2000f8e023f */
[----:B------:R-:W-:Y:S01]  /*0d50*/  IMAD.MOV.U32 R147, RZ, RZ, c[0x0][0x238] ;  /* 0x00008e00ff937624 */ /* 0x000fe200078e00ff */
[----:B------:R-:W-:Y:S01]  /*0d60*/  SHF.R.S32.HI R96, RZ, 0x3, R0 ;  /* 0x00000003ff607819 */ /* 0x000fe20000011400 */
[----:B------:R-:W-:Y:S01]  /*0d70*/  USHF.R.S32.HI UR24, URZ, 0x1f, UR21 ;  /* 0x0000001f3f187899 */ /* 0x000fe20008011415 */
[----:B------:R-:W-:Y:S01]  /*0d80*/  LOP3.LUT R0, R0, 0xfffffff8, RZ, 0xc0, !PT ;  /* 0xfffffff800007812 */ /* 0x000fe200078ec0ff */
[----:B------:R-:W-:Y:S01]  /*0d90*/  UIADD3 UR25, UR6, -0x1, URZ ;  /* 0xffffffff06197890 */ /* 0x000fe2000fffe03f */
[----:B------:R-:W-:Y:S01]  /*0da0*/  SHF.R.S32.HI R7, RZ, 0x1f, R96 ;  /* 0x0000001fff077819 */ /* 0x000fe20000011460 */
[----:B------:R-:W-:Y:S01]  /*0db0*/  UIMAD UR7, UR13, UR5, UR4 ;  /* 0x000000050d0772a4 */ /* 0x000fe2000f8e0204 */
[C---:B-----5:R-:W-:Y:S01]  /*0dc0*/  IADD3 R118, P0, R96.reuse, R8, RZ ;  /* 0x0000000860767210 */ /* 0x060fe20007f1e0ff */
[----:B------:R-:W-:Y:S01]  /*0dd0*/  IMAD.IADD R22, R183, 0x1, -R0 ;  /* 0x00000001b7167824 */ /* 0x000fe200078e0a00 */
[----:B------:R-:W-:Y:S01]  /*0de0*/  USEL UR27, UR21, URZ, !UP3 ;  /* 0x0000003f151b7287 */ /* 0x000fe2000d800000 */
[----:B------:R-:W-:Y:S01]  /*0df0*/  IADD3 R143, -R96, UR18, RZ ;  /* 0x00000012608f7c10 */ /* 0x000fe2000fffe1ff */
[----:B------:R-:W-:Y:S01]  /*0e00*/  USEL UR26, UR24, URZ, !UP3 ;  /* 0x0000003f181a7287 */ /* 0x000fe2000d800000 */
[----:B------:R-:W-:Y:S01]  /*0e10*/  IMAD.SHL.U32 R20, R22, 0x8, RZ ;  /* 0x0000000816147824 */ /* 0x000fe200078e00ff */
[----:B------:R-:W-:Y:S01]  /*0e20*/  LEA.HI.X.SX32 R119, R8, R7, 0x1, P0 ;  /* 0x0000000708777211 */ /* 0x000fe200000f0eff */
[----:B------:R-:W-:Y:S01]  /*0e30*/  ULDC.64 UR4, c[0x0][0x248] ;  /* 0x0000920000047ab9 */ /* 0x000fe20000000a00 */
[----:B------:R-:W-:Y:S01]  /*0e40*/  IMAD.MOV.U32 R158, RZ, RZ, 0x7 ;  /* 0x00000007ff9e7424 */ /* 0x000fe200078e00ff */
[----:B------:R-:W-:Y:S01]  /*0e50*/  UIMAD UR4, UR26, UR4, URZ ;  /* 0x000000041a0472a4 */ /* 0x000fe2000f8e023f */
[----:B------:R-:W-:Y:S01]  /*0e60*/  SHF.R.S32.HI R21, RZ, 0x1f, R20 ;  /* 0x0000001fff157819 */ /* 0x000fe20000011414 */
[----:B------:R-:W-:Y:S01]  /*0e70*/  IMAD R0, R119, c[0x0][0x238], RZ ;  /* 0x00008e0077007a24 */ /* 0x000fe200078e02ff */
[----:B------:R-:W-:Y:S01]  /*0e80*/  LEA.HI R4, R4, R183, RZ, 0x6 ;  /* 0x000000b704047211 */ /* 0x000fe200078f30ff */
[----:B------:R-:W-:Y:S01]  /*0e90*/  IMAD.U32 R100, RZ, RZ, UR27 ;  /* 0x0000001bff647e24 */ /* 0x000fe2000f8e00ff */
[----:B------:R-:W-:Y:S01]  /*0ea0*/  UIMAD UR4, UR27, UR5, UR4 ;  /* 0x000000051b0472a4 */ /* 0x000fe2000f8e0204 */
[C---:B------:R-:W-:Y:S01]  /*0eb0*/  IMAD R0, R118.reuse, c[0x0][0x23c], R0 ;  /* 0x00008f0076007a24 */ /* 0x040fe200078e0200 */
[----:B------:R-:W-:Y:S01]  /*0ec0*/  SHF.L.U64.HI R166, R147, R158, c[0x0][0x23c] ;  /* 0x00008f0093a67619 */ /* 0x000fe2000001029e */
[----:B-1----:R-:W-:Y:S01]  /*0ed0*/  IMAD.WIDE.U32 R2, R118, c[0x0][0x238], R20 ;  /* 0x00008e0076027a25 */ /* 0x002fe200078e0014 */
[----:B------:R-:W-:Y:S01]  /*0ee0*/  USHF.R.S32.HI UR5, URZ, 0x1f, UR25 ;  /* 0x0000001f3f057899 */ /* 0x000fe20008011419 */
[C---:B------:R-:W-:Y:S01]  /*0ef0*/  IADD3 R92, R20.reuse, 0x40, RZ ;  /* 0x00000040145c7810 */ /* 0x040fe20007ffe0ff */
[----:B------:R-:W-:Y:S01]  /*0f00*/  USHF.R.S32.HI UR28, URZ, 0x1f, UR15 ;  /* 0x0000001f3f1c7899 */ /* 0x000fe2000801140f */
[----:B------:R-:W-:Y:S01]  /*0f10*/  IMAD.IADD R3, R3, 0x1, R0 ;  /* 0x0000000103037824 */ /* 0x000fe200078e0200 */
[----:B------:R-:W-:Y:S01]  /*0f20*/  ISETP.GE.AND P6, PT, R20, c[0x0][0x1d4], PT ;  /* 0x0000750014007a0c */ /* 0x000fe20003fc6270 */
[----:B------:R-:W-:Y:S01]  /*0f30*/  IMAD.U32 R0, RZ, RZ, UR13 ;  /* 0x0000000dff007e24 */ /* 0x000fe2000f8e00ff */
[----:B------:R-:W-:Y:S01]  /*0f40*/  ISETP.GE.AND P5, PT, R92, c[0x0][0x1d4], PT ;  /* 0x000075005c007a0c */ /* 0x000fe20003fa6270 */
[----:B------:R-:W-:Y:S01]  /*0f50*/  IMAD.SHL.U32 R174, R147, 0x80, RZ ;  /* 0x0000008093ae7824 */ /* 0x000fe200078e00ff */
[----:B------:R-:W-:Y:S01]  /*0f60*/  IADD3 R156, R96, 0x20, RZ ;  /* 0x00000020609c7810 */ /* 0x000fe20007ffe0ff */
[----:B------:R-:W-:Y:S01]  /*0f70*/  IMAD.WIDE.U32 R2, R0, c[0x0][0x240], R2 ;  /* 0x0000900000027a25 */ /* 0x000fe200078e0002 */
[----:B------:R-:W-:-:S02]  /*0f80*/  IADD3 R154, R96, 0x60, RZ ;  /* 0x00000060609a7810 */ /* 0x000fc40007ffe0ff */
[----:B------:R-:W-:Y:S01]  /*0f90*/  IADD3 R155, R96, 0x40, RZ ;  /* 0x00000040609b7810 */ /* 0x000fe20007ffe0ff */
[----:B------:R-:W-:Y:S01]  /*0fa0*/  IMAD.U32 R0, RZ, RZ, UR25 ;  /* 0x00000019ff007e24 */ /* 0x000fe2000f8e00ff */
[----:B------:R-:W-:Y:S01]  /*0fb0*/  IADD3 R3, R3, UR7, RZ ;  /* 0x0000000703037c10 */ /* 0x000fe2000fffe0ff */
[----:B------:R-:W-:Y:S01]  /*0fc0*/  IMAD.MOV.U32 R25, RZ, RZ, c[0x0][0x23c] ;  /* 0x00008f00ff197624 */ /* 0x000fe200078e00ff */
[----:B------:R-:W-:Y:S01]  /*0fd0*/  ULDC.64 UR6, c[0x0][0x280] ;  /* 0x0000a00000067ab9 */ /* 0x000fe20000000a00 */
[----:B------:R-:W-:Y:S01]  /*0fe0*/  IMAD R6, R0, -0x80, R143 ;  /* 0xffffff8000067824 */ /* 0x000fe200078e028f */
[----:B------:R-:W-:Y:S01]  /*0ff0*/  UIMAD UR6, UR28, UR6, URZ ;  /* 0x000000061c0672a4 */ /* 0x000fe2000f8e023f */
[----:B------:R-:W-:Y:S01]  /*1000*/  IMAD.WIDE.U32 R132, R100, c[0x0][0x248], R2 ;  /* 0x0000920064847a25 */ /* 0x000fe200078e0002 */
[----:B------:R-:W-:Y:S01]  /*1010*/  IADD3 R142, R24, UR19, RZ ;  /* 0x00000013188e7c10 */ /* 0x000fe2000fffe0ff */
[----:B------:R-:W-:Y:S01]  /*1020*/  ULDC UR19, c[0x0][0x294] ;  /* 0x0000a50000137ab9 */ /* 0x000fe20000000800 */
[----:B------:R-:W-:Y:S01]  /*1030*/  ISETP.GE.AND P0, PT, R6, 0x1, PT ;  /* 0x000000010600780c */ /* 0x000fe20003f06270 */
[----:B------:R-:W-:Y:S01]  /*1040*/  IMAD.SHL.U32 R3, R96, 0x40, RZ ;  /* 0x0000004060037824 */ /* 0x000fe200078e00ff */
[----:B------:R-:W-:Y:S01]  /*1050*/  IADD3 R129, R133, UR4, RZ ;  /* 0x0000000485817c10 */ /* 0x000fe2000fffe0ff */
[----:B------:R-:W-:Y:S01]  /*1060*/  IMAD.SHL.U32 R0, R4, 0x8, RZ ;  /* 0x0000000804007824 */ /* 0x000fe200078e00ff */
[----:B------:R-:W-:Y:S01]  /*1070*/  ISETP.GE.AND P2, PT, R6, 0x21, PT ;  /* 0x000000210600780c */ /* 0x000fe20003f46270 */
[----:B------:R-:W-:Y:S01]  /*1080*/  IMAD R2, R166, UR25, RZ ;  /* 0x00000019a6027c24 */ /* 0x000fe2000f8e02ff */
[----:B------:R-:W-:Y:S01]  /*1090*/  LOP3.LUT R130, R3, 0x1c0, RZ, 0xc0, !PT ;  /* 0x000001c003827812 */ /* 0x000fe200078ec0ff */
[----:B------:R-:W-:Y:S01]  /*10a0*/  IMAD.MOV.U32 R128, RZ, RZ, R132 ;  /* 0x000000ffff807224 */ /* 0x000fe200078e0084 */
[----:B------:R-:W-:Y:S01]  /*10b0*/  LOP3.LUT R134, R0, 0xfffffe00, RZ, 0xc0, !PT ;  /* 0xfffffe0000867812 */ /* 0x000fe200078ec0ff */
[----:B------:R-:W-:Y:S01]  /*10c0*/  IMAD R2, R174, UR5, R2 ;  /* 0x00000005ae027c24 */ /* 0x000fe2000f8e0202 */
[----:B------:R-:W-:Y:S01]  /*10d0*/  LOP3.LUT R74, R130, 0x38, R20, 0xf8, !PT ;  /* 0x00000038824a7812 */ /* 0x000fe200078ef814 */
[----:B------:R-:W-:Y:S01]  /*10e0*/  IMAD.WIDE.U32 R14, R174, UR25, R128 ;  /* 0x00000019ae0e7c25 */ /* 0x000fe2000f8e0080 */
[----:B------:R-:W-:Y:S01]  /*10f0*/  SHF.R.U32.HI R167, RZ, 0x3, R130 ;  /* 0x00000003ffa77819 */ /* 0x000fe20000011682 */
[----:B------:R-:W-:Y:S01]  /*1100*/  ULDC.64 UR4, c[0x0][0x260] ;  /* 0x0000980000047ab9 */ /* 0x000fe20000000a00 */
[----:B------:R-:W-:Y:S01]  /*1110*/  P2R R145, PR, RZ, 0x20 ;  /* 0x00000020ff917803 */ /* 0x000fe20000000000 */
[----:B------:R-:W-:Y:S01]  /*1120*/  IMAD.IADD R3, R15, 0x1, R2 ;  /* 0x000000010f037824 */ /* 0x000fe200078e0202 */
[----:B------:R-:W-:Y:S01]  /*1130*/  LOP3.LUT R74, R134, R74, R167, 0xf6, !PT ;  /* 0x0000004a864a7212 */ /* 0x000fe200078ef6a7 */
[----:B------:R-:W-:Y:S01]  /*1140*/  IMAD.U32 R0, RZ, RZ, UR13 ;  /* 0x0000000dff007e24 */ /* 0x000fe2000f8e00ff */
[----:B------:R-:W-:Y:S01]  /*1150*/  @P0 LEA R4, P1, R14, c[0x0][0x220], 0x1 ;  /* 0x000088000e040a11 */ /* 0x000fe200078208ff */
[----:B------:R-:W-:Y:S01]  /*1160*/  UIMAD UR4, UR12, UR4, URZ ;  /* 0x000000040c0472a4 */ /* 0x000fe2000f8e023f */
[----:B------:R-:W-:Y:S01]  /*1170*/  IMAD.SHL.U32 R32, R22, 0x4, RZ ;  /* 0x0000000416207824 */ /* 0x000fe200078e00ff */
[----:B------:R-:W-:Y:S01]  /*1180*/  P2R R146, PR, RZ, 0x40 ;  /* 0x00000040ff927803 */ /* 0x000fe20000000000 */
[----:B------:R-:W-:Y:S01]  /*1190*/  IMAD.SHL.U32 R74, R74, 0x2, RZ ;  /* 0x000000024a4a7824 */ /* 0x000fe200078e00ff */
[----:B------:R-:W-:Y:S01]  /*11a0*/  @P0 LEA.HI.X R5, R14, c[0x0][0x224], R3, 0x1, P1 ;  /* 0x000089000e050a11 */ /* 0x000fe200008f0c03 */
[----:B------:R-:W-:Y:S01]  /*11b0*/  UIMAD UR4, UR13, UR5, UR4 ;  /* 0x000000050d0472a4 */ /* 0x000fe2000f8e0204 */
[----:B------:R-:W-:Y:S01]  /*11c0*/  SHF.R.S32.HI R33, RZ, 0x1f, R32 ;  /* 0x0000001fff217819 */ /* 0x000fe20000011420 */
[----:B------:R-:W-:Y:S01]  /*11d0*/  IMAD.WIDE.U32 R18, R96, c[0x0][0x290], R20 ;  /* 0x0000a40060127a25 */ /* 0x000fe200078e0014 */
[----:B------:R-:W-:Y:S01]  /*11e0*/  ISETP.GE.AND P1, PT, R6, 0x41, PT ;  /* 0x000000410600780c */ /* 0x000fe20003f26270 */
[----:B------:R-:W-:Y:S01]  /*11f0*/  @!PT LDS RZ, [RZ] ;  /* 0x00000000fffff984 */ /* 0x000fe20000000800 */
[----:B------:R-:W-:Y:S01]  /*1200*/  @!PT LDS RZ, [RZ] ;  /* 0x00000000fffff984 */ /* 0x000fe20000000800 */
[----:B------:R-:W-:Y:S01]  /*1210*/  @!PT LDS RZ, [RZ] ;  /* 0x00000000fffff984 */ /* 0x000fe20000000800 */
[----:B------:R1:W-:Y:S01]  /*1220*/  @P0 LDGSTS.E.BYPASS.LTC128B.128 [R74+0x8100], [R4.64], !P6 ;  /* 0x08100000044a0fae */ /* 0x0003e2000f101d56 */
[----:B------:R-:W-:Y:S01]  /*1230*/  IADD3 R34, R32, 0x20, RZ ;  /* 0x0000002020227810 */ /* 0x000fe20007ffe0ff */
[----:B------:R-:W-:-:S02]  /*1240*/  IMAD.WIDE.U32 R8, R96, c[0x0][0x290], R32 ;  /* 0x0000a40060087a25 */ /* 0x000fc400078e0020 */
[----:B------:R1:W-:Y:S01]  /*1250*/  @P0 LDGSTS.E.BYPASS.LTC128B.128 [R74+0xc100], [R4.64+0x80], !P5 ;  /* 0x0c100080044a0fae */ /* 0x0003e2000e901d56 */
[----:B------:R-:W-:Y:S01]  /*1260*/  ISETP.GT.AND P0, PT, R6, 0x60, PT ;  /* 0x000000600600780c */ /* 0x000fe20003f04270 */
[----:B------:R-:W-:Y:S02]  /*1270*/  IMAD.MOV.U32 R151, RZ, RZ, 0x6 ;  /* 0x00000006ff977424 */ /* 0x000fe400078e00ff */
[----:B------:R-:W-:Y:S02]  /*1280*/  IMAD.MOV.U32 R153, RZ, RZ, 0x5 ;  /* 0x00000005ff997424 */ /* 0x000fe400078e00ff */
[----:B------:R-:W-:Y:S02]  /*1290*/  IMAD.SHL.U32 R149, R147, 0x40, RZ ;  /* 0x0000004093957824 */ /* 0x000fe400078e00ff */
[----:B------:R-:W-:Y:S02]  /*12a0*/  IMAD.MOV.U32 R176, RZ, RZ, c[0x0][0x2b8] ;  /* 0x0000ae00ffb07624 */ /* 0x000fe400078e00ff */
[----:B------:R-:W-:-:S02]  /*12b0*/  IMAD.MOV.U32 R175, RZ, RZ, c[0x0][0x27c] ;  /* 0x00009f00ffaf7624 */ /* 0x000fc400078e00ff */
[----:B------:R-:W-:Y:S02]  /*12c0*/  IMAD.MOV.U32 R148, RZ, RZ, c[0x0][0x27c] ;  /* 0x00009f00ff947624 */ /* 0x000fe400078e00ff */
[----:B------:R-:W-:Y:S02]  /*12d0*/  IMAD.U32 R91, RZ, RZ, UR25 ;  /* 0x00000019ff5b7e24 */ /* 0x000fe4000f8e00ff */
[----:B------:R-:W-:Y:S02]  /*12e0*/  IMAD.SHL.U32 R148, R148, 0x2, RZ ;  /* 0x0000000294947824 */ /* 0x000fe400078e00ff */
[----:B------:R-:W-:Y:S02]  /*12f0*/  IMAD R120, R22, 0x20, R96 ;  /* 0x0000002016787824 */ /* 0x000fe400078e0260 */
[----:B-1----:R-:W-:Y:S01]  /*1300*/  IMAD.WIDE.U32 R4, R0, c[0x0][0x260], R20 ;  /* 0x0000980000047a25 */ /* 0x002fe200078e0014 */
[----:B------:R-:W-:-:S03]  /*1310*/  @P2 LEA R0, P3, R147, R14, 0x5 ;  /* 0x0000000e93002211 */ /* 0x000fc600078628ff */
[----:B------:R-:W-:Y:S01]  /*1320*/  IMAD.MOV.U32 R12, RZ, RZ, R4 ;  /* 0x000000ffff0c7224 */ /* 0x000fe200078e0004 */
[----:B------:R-:W-:Y:S02]  /*1330*/  @P2 LEA.HI.X R2, R147, R3, R25, 0x5, P3 ;  /* 0x0000000393022211 */ /* 0x000fe400018f2c19 */
[----:B------:R-:W-:Y:S01]  /*1340*/  IADD3 R13, R5, UR4, RZ ;  /* 0x00000004050d7c10 */ /* 0x000fe2000fffe0ff */
[C---:B------:R-:W-:Y:S01]  /*1350*/  IMAD R5, R7.reuse, c[0x0][0x280], RZ ;  /* 0x0000a00007057a24 */ /* 0x040fe200078e02ff */
[----:B------:R-:W-:Y:S01]  /*1360*/  @P2 LEA R16, P3, R0, c[0x0][0x220], 0x1 ;  /* 0x0000880000102a11 */ /* 0x000fe200078608ff */
[----:B------:R-:W-:Y:S02]  /*1370*/  ULDC.64 UR4, c[0x0][0x290] ;  /* 0x0000a40000047ab9 */ /* 0x000fe40000000a00 */
[----:B------:R-:W-:Y:S01]  /*1380*/  IMAD.WIDE.U32 R100, R100, c[0x0][0x268], R12 ;  /* 0x00009a0064647a25 */ /* 0x000fe200078e000c */
[----:B------:R-:W-:Y:S01]  /*1390*/  @P2 LEA.HI.X R17, R0, c[0x0][0x224], R2, 0x1, P3 ;  /* 0x0000890000112a11 */ /* 0x000fe200018f0c02 */
[----:B------:R-:W-:Y:S01]  /*13a0*/  UIMAD UR4, UR28, UR4, URZ ;  /* 0x000000041c0472a4 */ /* 0x000fe2000f8e023f */
[----:B------:R-:W-:Y:S01]  /*13b0*/  ISETP.GE.AND P3, PT, R20, c[0x0][0x27c], PT ;  /* 0x00009f0014007a0c */ /* 0x000fe20003f66270 */
[C---:B------:R-:W-:Y:S01]  /*13c0*/  IMAD R2, R96.reuse, c[0x0][0x284], R5 ;  /* 0x0000a10060027a24 */ /* 0x040fe200078e0205 */
[----:B------:R-:W-:Y:S01]  /*13d0*/  UIMAD UR28, UR15, UR7, UR6 ;  /* 0x000000070f1c72a4 */ /* 0x000fe2000f8e0206 */
[C---:B------:R-:W-:Y:S01]  /*13e0*/  IMAD.WIDE.U32 R4, R96.reuse, c[0x0][0x280], R32 ;  /* 0x0000a00060047a25 */ /* 0x040fe200078e0020 */
[----:B------:R1:W-:Y:S01]  /*13f0*/  @P2 LDGSTS.E.BYPASS.LTC128B.128 [R74+0x9100], [R16.64], !P6 ;  /* 0x09100000104a2fae */ /* 0x0003e2000f101d56 */
[----:B------:R-:W-:Y:S01]  /*1400*/  P2R R144, PR, RZ, 0x8 ;  /* 0x00000008ff907803 */ /* 0x000fe20000000000 */
[----:B------:R-:W-:Y:S01]  /*1410*/  UIMAD UR29, UR15, UR5, UR4 ;  /* 0x000000050f1d72a4 */ /* 0x000fe2000f8e0204 */
[----:B------:R-:W-:Y:S01]  /*1420*/  IMAD R0, R7, c[0x0][0x290], RZ ;  /* 0x0000a40007007a24 */ /* 0x000fe200078e02ff */
[----:B------:R1:W-:Y:S01]  /*1430*/  @P2 LDGSTS.E.BYPASS.LTC128B.128 [R74+0xd100], [R16.64+0x80], !P5 ;  /* 0x0d100080104a2fae */ /* 0x0003e2000e901d56 */
[----:B------:R-:W-:Y:S01]  /*1440*/  IMAD.IADD R11, R5, 0x1, R2 ;  /* 0x00000001050b7824 */ /* 0x000fe200078e0202 */
[----:B------:R-:W-:Y:S01]  /*1450*/  SEL R5, RZ, c[0x0][0x27c], !P3 ;  /* 0x00009f00ff057a07 */ /* 0x000fe20005800000 */
[----:B------:R-:W-:Y:S01]  /*1460*/  IMAD.WIDE.U32 R6, R96, c[0x0][0x280], R20 ;  /* 0x0000a00060067a25 */ /* 0x000fe200078e0014 */
[----:B------:R-:W-:-:S02]  /*1470*/  ULDC.64 UR4, c[0x0][0x1e8] ;  /* 0x00007a0000047ab9 */ /* 0x000fc40000000a00 */
[----:B------:R-:W-:Y:S01]  /*1480*/  UIMAD UR31, UR12, UR4, URZ ;  /* 0x000000040c1f72a4 */ /* 0x000fe2000f8e023f */
[----:B------:R-:W-:Y:S01]  /*1490*/  IMAD.IADD R7, R2, 0x1, R7 ;  /* 0x0000000102077824 */ /* 0x000fe200078e0207 */
[----:B------:R-:W-:Y:S01]  /*14a0*/  UIMAD.WIDE.U32 UR32, UR13, UR4, URZ ;  /* 0x000000040d2072a5 */ /* 0x000fe2000f8e003f */
[----:B------:R-:W-:Y:S01]  /*14b0*/  IMAD R0, R96, c[0x0][0x294], R0 ;  /* 0x0000a50060007a24 */ /* 0x000fe200078e0200 */
[----:B------:R-:W-:Y:S01]  /*14c0*/  UIMAD UR31, UR13, UR5, UR31 ;  /* 0x000000050d1f72a4 */ /* 0x000fe2000f8e021f */
[----:B------:R-:W-:Y:S01]  /*14d0*/  IMAD.IADD R2, R20, 0x1, R5 ;  /* 0x0000000114027824 */ /* 0x000fe200078e0205 */
[----:B------:R-:W-:Y:S01]  /*14e0*/  ULDC.64 UR6, c[0x0][0x268] ;  /* 0x00009a0000067ab9 */ /* 0x000fe20000000a00 */
[----:B------:R-:W-:Y:S01]  /*14f0*/  IMAD.IADD R9, R9, 0x1, R0 ;  /* 0x0000000109097824 */ /* 0x000fe200078e0200 */
[----:B------:R-:W-:Y:S01]  /*1500*/  ULDC.64 UR4, c[0x0][0x210] ;  /* 0x0000840000047ab9 */ /* 0x000fe20000000a00 */
[----:B------:R-:W-:Y:S01]  /*1510*/  IMAD.IADD R5, R0, 0x1, R19 ;  /* 0x0000000100057824 */ /* 0x000fe200078e0213 */
[----:B------:R-:W-:Y:S01]  /*1520*/  SHF.R.S32.HI R0, RZ, 0x1f, R2 ;  /* 0x0000001fff007819 */ /* 0x000fe20000011402 */
[----:B------:R-:W-:Y:S01]  /*1530*/  IMAD.MOV.U32 R10, RZ, RZ, R4 ;  /* 0x000000ffff0a7224 */ /* 0x000fe200078e0004 */
[----:B------:R-:W-:Y:S01]  /*1540*/  UIMAD UR34, UR12, UR4, URZ ;  /* 0x000000040c2272a4 */ /* 0x000fe2000f8e023f */
[----:B------:R-:W-:Y:S01]  /*1550*/  IMAD.MOV.U32 R4, RZ, RZ, R18 ;  /* 0x000000ffff047224 */ /* 0x000fe200078e0012 */
[CC--:B------:R-:W-:Y:S01]  /*1560*/  LEA.HI R15, R0.reuse, R2.reuse, RZ, 0x3 ;  /* 0x00000002000f7211 */ /* 0x0c0fe200078f18ff */
[----:B------:R-:W-:Y:S01]  /*1570*/  IMAD.U32 R12, RZ, RZ, UR15 ;  /* 0x0000000fff0c7e24 */ /* 0x000fe2000f8e00ff */
[----:B------:R-:W-:Y:S01]  /*1580*/  LEA.HI R18, R0, R2, RZ, 0x6 ;  /* 0x0000000200127211 */ /* 0x000fe200078f30ff */
[----:B------:R-:W-:Y:S01]  /*1590*/  IMAD.U32 R0, RZ, RZ, UR15 ;  /* 0x0000000fff007e24 */ /* 0x000fe2000f8e00ff */
[----:B------:R-:W-:Y:S01]  /*15a0*/  UIMAD UR6, UR26, UR6, URZ ;  /* 0x000000061a0672a4 */ /* 0x000fe2000f8e023f */
[----:B------:R-:W-:Y:S01]  /*15b0*/  IMAD.WIDE.U32 R108, R12, c[0x0][0x280], R10 ;  /* 0x0000a0000c6c7a25 */ /* 0x000fe200078e000a */
[----:B------:R-:W-:Y:S01]  /*15c0*/  UIMAD.WIDE.U32 UR36, UR13, UR4, URZ ;  /* 0x000000040d2472a5 */ /* 0x000fe2000f8e003f */
[----:B------:R-:W-:Y:S01]  /*15d0*/  LOP3.LUT R94, R15, 0xfffffff8, RZ, 0xc0, !PT ;  /* 0xfffffff80f5e7812 */ /* 0x000fe200078ec0ff */
[----:B------:R-:W-:Y:S01]  /*15e0*/  UIMAD UR34, UR13, UR5, UR34 ;  /* 0x000000050d2272a4 */ /* 0x000fe2000f8e0222 */
[----:B------:R-:W-:Y:S01]  /*15f0*/  IMAD.WIDE.U32 R104, R0, c[0x0][0x280], R6 ;  /* 0x0000a00000687a25 */ /* 0x000fe200078e0006 */
[----:B------:R-:W-:Y:S01]  /*1600*/  UIMAD UR6, UR27, UR7, UR6 ;  /* 0x000000071b0672a4 */ /* 0x000fe2000f8e0206 */
[----:B------:R-:W-:Y:S01]  /*1610*/  SHF.R.S32.HI R115, RZ, 0x3, R15 ;  /* 0x00000003ff737819 */ /* 0x000fe2000001140f */
[----:B------:R-:W-:Y:S01]  /*1620*/  ULDC.64 UR4, c[0x0][0x2b0] ;  /* 0x0000ac0000047ab9 */ /* 0x000fe20000000a00 */
[----:B------:R-:W-:Y:S01]  /*1630*/  IMAD.WIDE.U32 R6, R147, 0x40, RZ ;  /* 0x0000004093067825 */ /* 0x000fe200078e00ff */
[----:B------:R-:W-:Y:S01]  /*1640*/  IADD3 R113, R109, UR28, RZ ;  /* 0x0000001c6d717c10 */ /* 0x000fe2000fffe0ff */
[----:B------:R-:W-:Y:S01]  /*1650*/  UIADD3 UR31, UR33, UR31, URZ ;  /* 0x0000001f211f7290 */ /* 0x000fe2000fffe03f */
[----:B------:R-:W-:Y:S01]  /*1660*/  IADD3 R99, R101, UR6, RZ ;  /* 0x0000000665637c10 */ /* 0x000fe2000fffe0ff */
[----:B------:R-:W-:Y:S01]  /*1670*/  IMAD.SHL.U32 R11, R25, 0x40, RZ ;  /* 0x00000040190b7824 */ /* 0x000fe200078e00ff */
[----:B------:R-:W-:Y:S01]  /*1680*/  @P1 IADD3 R0, P2, R14, R6, RZ ;  /* 0x000000060e001210 */ /* 0x000fe20007f5e0ff */
[----:B------:R-:W-:Y:S01]  /*1690*/  IMAD.U32 R2, RZ, RZ, UR15 ;  /* 0x0000000fff027e24 */ /* 0x000fe2000f8e00ff */
[----:B------:R-:W-:Y:S01]  /*16a0*/  IADD3 R124, P3, R6, 0x80, RZ ;  /* 0x00000080067c7810 */ /* 0x000fe20007f7e0ff */
[----:B------:R-:W-:Y:S01]  /*16b0*/  IMAD.IADD R11, R7, 0x1, R11 ;  /* 0x00000001070b7824 */ /* 0x000fe200078e020b */
[----:B------:R-:W-:Y:S01]  /*16c0*/  IADD3 R111, R105, UR28, RZ ;  /* 0x0000001c696f7c10 */ /* 0x000fe2000fffe0ff */
[----:B------:R-:W-:Y:S01]  /*16d0*/  IMAD.WIDE.U32 R102, R2, c[0x0][0x290], R4 ;  /* 0x0000a40002667a25 */ /* 0x000fe200078e0004 */
[----:B------:R-:W-:Y:S01]  /*16e0*/  SHF.R.S32.HI R114, RZ, 0x1f, R94 ;  /* 0x0000001fff727819 */ /* 0x000fe2000001145e */
[----:B------:R-:W-:-:S02]  /*16f0*/  UIADD3 UR34, UR37, UR34, URZ ;  /* 0x0000002225227290 */ /* 0x000fc4000fffe03f */
[----:B------:R-:W-:Y:S01]  /*1700*/  @P1 IMAD.X R4, R11, 0x1, R3, P2 ;  /* 0x000000010b041824 */ /* 0x000fe200010e0603 */
[----:B------:R-:W-:Y:S01]  /*1710*/  @P1 LEA R6, P2, R0, c[0x0][0x220], 0x1 ;  /* 0x0000880000061a11 */ /* 0x000fe200078408ff */
[----:B------:R-:W-:Y:S01]  /*1720*/  IMAD.WIDE.U32 R106, R2, c[0x0][0x290], R8 ;  /* 0x0000a400026a7a25 */ /* 0x000fe200078e0008 */
[----:B------:R-:W-:Y:S02]  /*1730*/  SHF.R.S32.HI R9, RZ, 0x1f, R154 ;  /* 0x0000001fff097819 */ /* 0x000fe4000001149a */
[----:B------:R-:W-:Y:S01]  /*1740*/  @P1 LEA.HI.X R7, R0, c[0x0][0x224], R4, 0x1, P2 ;  /* 0x0000890000071a11 */ /* 0x000fe200010f0c04 */
[----:B------:R-:W-:Y:S01]  /*1750*/  IMAD.SHL.U32 R0, R156, 0x40, RZ ;  /* 0x000000409c007824 */ /* 0x000fe200078e00ff */
[----:B------:R-:W-:Y:S01]  /*1760*/  SHF.R.S32.HI R4, RZ, 0x1f, R155 ;  /* 0x0000001fff047819 */ /* 0x000fe2000001149b */
[----:B------:R-:W-:Y:S01]  /*1770*/  IMAD.SHL.U32 R5, R155, 0x40, RZ ;  /* 0x000000409b057824 */ /* 0x000fe200078e00ff */
[----:B------:R-:W-:Y:S01]  /*1780*/  SHF.R.S32.HI R8, RZ, 0x1f, R156 ;  /* 0x0000001fff087819 */ /* 0x000fe2000001149c */
[----:B------:R-:W-:Y:S01]  /*1790*/  IMAD.SHL.U32 R10, R154, 0x40, RZ ;  /* 0x000000409a0a7824 */ /* 0x000fe200078e00ff */
[----:B------:R-:W-:Y:S01]  /*17a0*/  LOP3.LUT R127, R0, 0x1c0, RZ, 0xc0, !PT ;  /* 0x000001c0007f7812 */ /* 0x000fe200078ec0ff */
[----:B------:R-:W-:Y:S01]  /*17b0*/  @P0 IMAD.MOV.U32 R2, RZ, RZ, R14 ;  /* 0x000000ffff020224 */ /* 0x000fe200078e000e */
[----:B------:R-:W-:Y:S01]  /*17c0*/  LEA.HI R0, R9, R154, RZ, 0x3 ;  /* 0x0000009a09007211 */ /* 0x000fe200078f18ff */
[----:B------:R-:W-:Y:S01]  /*17d0*/  @P0 IMAD R12, R25, 0x60, RZ ;  /* 0x00000060190c0824 */ /* 0x000fe200078e02ff */
[----:B------:R-:W-:Y:S01]  /*17e0*/  LEA.HI R4, R4, R155, RZ, 0x3 ;  /* 0x0000009b04047211 */ /* 0x000fe200078f18ff */
[----:B------:R-:W-:Y:S01]  /*17f0*/  @P0 IMAD.WIDE.U32 R2, R147, 0x60, R2 ;  /* 0x0000006093020825 */ /* 0x000fe200078e0002 */
[----:B------:R-:W-:Y:S01]  /*1800*/  LEA.HI R8, R8, R156, RZ, 0x3 ;  /* 0x0000009c08087211 */ /* 0x000fe200078f18ff */
[----:B------:R1:W-:Y:S01]  /*1810*/  @P1 LDGSTS.E.BYPASS.LTC128B.128 [R74+0xa100], [R6.64], !P6 ;  /* 0x0a100000064a1fae */ /* 0x0003e2000f101d56 */
[----:B------:R-:W-:Y:S01]  /*1820*/  LOP3.LUT R126, R5, 0x1c0, RZ, 0xc0, !PT ;  /* 0x000001c0057e7812 */ /* 0x000fe200078ec0ff */
[----:B------:R-:W-:Y:S01]  /*1830*/  IMAD.SHL.U32 R0, R0, 0x40, RZ ;  /* 0x0000004000007824 */ /* 0x000fe200078e00ff */
[----:B------:R-:W-:Y:S01]  /*1840*/  LOP3.LUT R125, R10, 0x1c0, RZ, 0xc0, !PT ;  /* 0x000001c00a7d7812 */ /* 0x000fe200078ec0ff */
[----:B------:R-:W-:Y:S01]  /*1850*/  IMAD.SHL.U32 R4, R4, 0x40, RZ ;  /* 0x0000004004047824 */ /* 0x000fe200078e00ff */
[----:B------:R-:W-:Y:S01]  /*1860*/  SHF.R.U32.HI R165, RZ, 0x3, R127 ;  /* 0x00000003ffa57819 */ /* 0x000fe2000001167f */
[----:B------:R-:W-:Y:S01]  /*1870*/  IMAD.SHL.U32 R5, R8, 0x40, RZ ;  /* 0x0000004008057824 */ /* 0x000fe200078e00ff */
[----:B------:R-:W-:Y:S01]  /*1880*/  LOP3.LUT R135, R0, 0xfffffe00, RZ, 0xc0, !PT ;  /* 0xfffffe0000877812 */ /* 0x000fe200078ec0ff */
[----:B------:R-:W-:Y:S01]  /*1890*/  IMAD.SHL.U32 R0, R18, 0x80, RZ ;  /* 0x0000008012007824 */ /* 0x000fe200078e00ff */
[----:B------:R-:W-:Y:S01]  /*18a0*/  LOP3.LUT R136, R4, 0xfffffe00, RZ, 0xc0, !PT ;  /* 0xfffffe0004887812 */ /* 0x000fe200078ec0ff */
[----:B------:R-:W-:Y:S01]  /*18b0*/  @P0 IMAD.IADD R3, R3, 0x1, R12 ;  /* 0x0000000103030824 */ /* 0x000fe200078e020c */
[----:B------:R-:W-:Y:S01]  /*18c0*/  LOP3.LUT R4, R127, 0x38, R15, 0xf8, !PT ;  /* 0x000000387f047812 */ /* 0x000fe200078ef80f */
[----:B------:R1:W-:Y:S01]  /*18d0*/  @P1 LDGSTS.E.BYPASS.LTC128B.128 [R74+0xe100], [R6.64+0x80], !P5 ;  /* 0x0e100080064a1fae */ /* 0x0003e2000e901d56 */
[----:B------:R-:W-:Y:S01]  /*18e0*/  LOP3.LUT R137, R5, 0xfffffe00, RZ, 0xc0, !PT ;  /* 0xfffffe0005897812 */ /* 0x000fe200078ec0ff */
[----:B------:R-:W-:Y:S01]  /*18f0*/  IMAD.X R121, RZ, RZ, R11, P3 ;  /* 0x000000ffff797224 */ /* 0x000fe200018e060b */
[----:B------:R-:W-:-:S02]  /*1900*/  LOP3.LUT R5, R130, 0x38, R15, 0xf8, !PT ;  /* 0x0000003882057812 */ /* 0x000fc400078ef80f */
[----:B------:R-:W-:Y:S02]  /*1910*/  SHF.R.U32.HI R164, RZ, 0x3, R126 ;  /* 0x00000003ffa47819 */ /* 0x000fe4000001167e */
[----:B------:R-:W-:Y:S02]  /*1920*/  SHF.R.U32.HI R159, RZ, 0x3, R125 ;  /* 0x00000003ff9f7819 */ /* 0x000fe4000001167d */
[--C-:B------:R-:W-:Y:S02]  /*1930*/  LOP3.LUT R8, R126, 0x38, R15.reuse, 0xf8, !PT ;  /* 0x000000387e087812 */ /* 0x100fe400078ef80f */
[----:B------:R-:W-:Y:S02]  /*1940*/  LOP3.LUT R10, R125, 0x38, R15, 0xf8, !PT ;  /* 0x000000387d0a7812 */ /* 0x000fe400078ef80f */
[----:B------:R-:W-:Y:S02]  /*1950*/  LOP3.LUT R0, R0, 0xffffe000, RZ, 0xc0, !PT ;  /* 0xffffe00000007812 */ /* 0x000fe400078ec0ff */
[----:B------:R-:W-:-:S02]  /*1960*/  LOP3.LUT R4, R4, R165, RZ, 0x3c, !PT ;  /* 0x000000a504047212 */ /* 0x000fc400078e3cff */
[----:B------:R-:W-:Y:S02]  /*1970*/  LOP3.LUT R9, R5, R167, RZ, 0x3c, !PT ;  /* 0x000000a705097212 */ /* 0x000fe400078e3cff */
[----:B------:R-:W-:Y:S02]  /*1980*/  LOP3.LUT R8, R8, R164, RZ, 0x3c, !PT ;  /* 0x000000a408087212 */ /* 0x000fe400078e3cff */
[----:B------:R-:W-:Y:S02]  /*1990*/  LOP3.LUT R5, R10, R159, RZ, 0x3c, !PT ;  /* 0x0000009f0a057212 */ /* 0x000fe400078e3cff */
[-C--:B------:R-:W-:Y:S02]  /*19a0*/  IADD3 R10, R4, R0.reuse, R137 ;  /* 0x00000000040a7210 */ /* 0x080fe40007ffe089 */
[----:B------:R-:W-:Y:S02]  /*19b0*/  @P0 LEA R4, P2, R2, c[0x0][0x220], 0x1 ;  /* 0x0000880002040a11 */ /* 0x000fe400078408ff */
[-C--:B------:R-:W-:Y:S01]  /*19c0*/  IADD3 R13, R9, R0.reuse, R134 ;  /* 0x00000000090d7210 */ /* 0x080fe20007ffe086 */
[----:B------:R-:W-:Y:S01]  /*19d0*/  IMAD.SHL.U32 R140, R10, 0x2, RZ ;  /* 0x000000020a8c7824 */ /* 0x000fe200078e00ff */
[----:B------:R-:W-:-:S02]  /*19e0*/  IADD3 R9, R8, R0, R136 ;  /* 0x0000000008097210 */ /* 0x000fc40007ffe088 */
[----:B------:R-:W-:Y:S01]  /*19f0*/  IADD3 R8, R5, R0, R135 ;  /* 0x0000000005087210 */ /* 0x000fe20007ffe087 */
[----:B------:R-:W-:Y:S01]  /*1a00*/  IMAD.MOV.U32 R0, RZ, RZ, c[0x0][0x290] ;  /* 0x0000a400ff007624 */ /* 0x000fe200078e00ff */
[----:B------:R-:W-:Y:S01]  /*1a10*/  @P0 LEA.HI.X R5, R2, c[0x0][0x224], R3, 0x1, P2 ;  /* 0x0000890002050a11 */ /* 0x000fe200010f0c03 */
[----:B------:R-:W-:Y:S01]  /*1a20*/  IMAD.MOV.U32 R2, RZ, RZ, c[0x0][0x280] ;  /* 0x0000a000ff027624 */ /* 0x000fe200078e00ff */
[-C--:B------:R-:W-:Y:S01]  /*1a30*/  SHF.L.U64.HI R147, R147, R151.reuse, c[0x0][0x23c] ;  /* 0x00008f0093937619 */ /* 0x080fe20000010297 */
[----:B------:R-:W-:Y:S01]  /*1a40*/  IMAD.SHL.U32 R168, R0, 0x40, RZ ;  /* 0x0000004000a87824 */ /* 0x000fe200078e00ff */
[----:B------:R-:W-:Y:S01]  /*1a50*/  IADD3 R112, R107, UR29, RZ ;  /* 0x0000001d6b707c10 */ /* 0x000fe2000fffe0ff */
[----:B------:R1:W-:Y:S01]  /*1a60*/  @P0 LDGSTS.E.BYPASS.LTC128B.128 [R74+0xb100], [R4.64], !P6 ;  /* 0x0b100000044a0fae */ /* 0x0003e2000f101d56 */
[----:B------:R-:W-:Y:S01]  /*1a70*/  SHF.L.U64.HI R150, R2, R151, c[0x0][0x284] ;  /* 0x0000a10002967619 */ /* 0x000fe20000010297 */
[----:B------:R-:W-:Y:S01]  /*1a80*/  IMAD.SHL.U32 R169, R0, 0x80, RZ ;  /* 0x0000008000a97824 */ /* 0x000fe200078e00ff */
[CC--:B------:R-:W-:Y:S01]  /*1a90*/  SHF.L.U64.HI R157, R2.reuse, R158.reuse, c[0x0][0x284] ;  /* 0x0000a100029d7619 */ /* 0x0c0fe2000001029e */
[----:B------:R1:W-:Y:S01]  /*1aa0*/  @P0 LDGSTS.E.BYPASS.LTC128B.128 [R74+0xf100], [R4.64+0x80], !P5 ;  /* 0x0f100080044a0fae */ /* 0x0003e2000e901d56 */
[----:B------:R-:W-:Y:S01]  /*1ab0*/  SHF.L.U64.HI R152, R2, R153, c[0x0][0x284] ;  /* 0x0000a10002987619 */ /* 0x000fe20000010299 */
[C---:B------:R-:W-:Y:S01]  /*1ac0*/  IMAD.SHL.U32 R170, R0.reuse, 0x20, RZ ;  /* 0x0000002000aa7824 */ /* 0x040fe200078e00ff */
[C---:B------:R-:W-:Y:S01]  /*1ad0*/  SHF.L.U64.HI R151, R0.reuse, R151, c[0x0][0x294] ;  /* 0x0000a50000977619 */ /* 0x040fe20000010297 */
[----:B------:R-:W0:Y:S01]  /*1ae0*/  LDGDEPBAR ;  /* 0x00000000000079af */ /* 0x000e220000000000 */
[C---:B------:R-:W-:Y:S01]  /*1af0*/  SHF.L.U64.HI R158, R0.reuse, R158, c[0x0][0x294] ;  /* 0x0000a500009e7619 */ /* 0x040fe2000001029e */
[C---:B------:R-:W-:Y:S01]  /*1b00*/  IMAD.WIDE.U32 R160, R0.reuse, 0x60, RZ ;  /* 0x0000006000a07825 */ /* 0x040fe200078e00ff */
[----:B------:R-:W-:-:S02]  /*1b10*/  SHF.L.U64.HI R153, R0, R153, c[0x0][0x294] ;  /* 0x0000a50000997619 */ /* 0x000fc40000010299 */
[----:B------:R-:W-:Y:S01]  /*1b20*/  SHF.R.S32.HI R0, RZ, 0x1f, R92 ;  /* 0x0000001fff007819 */ /* 0x000fe2000001145c */
[----:B------:R-:W-:Y:S01]  /*1b30*/  IMAD.WIDE.U32 R162, R2, 0x60, RZ ;  /* 0x0000006002a27825 */ /* 0x000fe200078e00ff */
[----:B------:R-:W-:Y:S02]  /*1b40*/  ISETP.GE.AND P5, PT, R20, c[0x0][0x1d4], PT ;  /* 0x0000750014007a0c */ /* 0x000fe40003fa6270 */
[----:B------:R-:W-:Y:S01]  /*1b50*/  LEA.HI R0, R0, R92, RZ, 0x3 ;  /* 0x0000005c00007211 */ /* 0x000fe200078f18ff */
[C---:B------:R-:W-:Y:S01]  /*1b60*/  IMAD.SHL.U32 R171, R2.reuse, 0x40, RZ ;  /* 0x0000004002ab7824 */ /* 0x040fe200078e00ff */
[----:B------:R-:W-:Y:S01]  /*1b70*/  IADD3 R110, R103, UR29, RZ ;  /* 0x0000001d676e7c10 */ /* 0x000fe2000fffe0ff */
[----:B------:R-:W-:Y:S01]  /*1b80*/  IMAD.SHL.U32 R172, R2, 0x80, RZ ;  /* 0x0000008002ac7824 */ /* 0x000fe200078e00ff */
[----:B------:R-:W-:Y:S01]  /*1b90*/  LOP3.LUT R82, R0, 0xfffffff8, RZ, 0xc0, !PT ;  /* 0xfffffff800527812 */ /* 0x000fe200078ec0ff */
[----:B------:R-:W-:Y:S01]  /*1ba0*/  IMAD.SHL.U32 R173, R2, 0x20, RZ ;  /* 0x0000002002ad7824 */ /* 0x000fe200078e00ff */
[----:B------:R-:W-:Y:S01]  /*1bb0*/  BAR.SYNC.DEFER_BLOCKING 0x0 ;  /* 0x0000000000007b1d */ /* 0x000fe20000010000 */
[----:B------:R-:W-:Y:S01]  /*1bc0*/  IMAD.SHL.U32 R141, R13, 0x2, RZ ;  /* 0x000000020d8d7824 */ /* 0x000fe200078e00ff */
[----:B------:R-:W-:Y:S01]  /*1bd0*/  SHF.R.S32.HI R93, RZ, 0x1f, R82 ;  /* 0x0000001fff5d7819 */ /* 0x000fe20000011452 */
[----:B------:R-:W-:Y:S01]  /*1be0*/  IMAD.SHL.U32 R139, R9, 0x2, RZ ;  /* 0x00000002098b7824 */ /* 0x000fe200078e00ff */
[----:B------:R-:W-:Y:S01]  /*1bf0*/  ISETP.NE.AND P1, PT, R176, 0x1, PT ;  /* 0x00000001b000780c */ /* 0x000fe20003f25270 */
[----:B------:R-:W-:Y:S01]  /*1c00*/  IMAD.SHL.U32 R138, R8, 0x2, RZ ;  /* 0x00000002088a7824 */ /* 0x000fe200078e00ff */
[----:B------:R-:W-:Y:S01]  /*1c10*/  ISETP.GE.AND P0, PT, R175, 0x1, PT ;  /* 0x00000001af00780c */ /* 0x000fe20003f06270 */
[----:B--2---:R-:W2:Y:S02]  /*1c20*/  @P4 R2UR UR30, R23 ;  /* 0x00000000171e43c2 */ /* 0x004ea400000e0000 */
[----:B--2---:R-:W-:-:S02]  /*1c30*/  @UP0 USHF.R.S32.HI UR39, URZ, 0x1f, UR30 ;  /* 0x0000001f3f270899 */ /* 0x004fc4000801141e */
[----:B------:R-:W-:Y:S02]  /*1c40*/  @UP0 UMOV UR38, UR30 ;  /* 0x0000001e00260c82 */ /* 0x000fe40008000000 */
[----:B------:R-:W-:Y:S02]  /*1c50*/  @!UP0 UMOV UR38, UR21 ;  /* 0x0000001500268c82 */ /* 0x000fe40008000000 */
[----:B------:R-:W-:Y:S02]  /*1c60*/  UIMAD.WIDE.U32 UR26, UR38, UR4, URZ ;  /* 0x00000004261a72a5 */ /* 0x000fe4000f8e003f */
[----:B------:R-:W-:Y:S02]  /*1c70*/  @!UP0 UMOV UR39, UR24 ;  /* 0x0000001800278c82 */ /* 0x000fe40008000000 */
[----:B------:R-:W-:-:S03]  /*1c80*/  UIMAD UR7, UR39, UR4, URZ ;  /* 0x00000004270772a4 */ /* 0x000fc6000f8e023f */
[----:B------:R-:W-:Y:S02]  /*1c90*/  ULDC UR4, c[0x0][0x284] ;  /* 0x0000a10000047ab9 */ /* 0x000fe40000000800 */
[----:B------:R-:W-:-:S03]  /*1ca0*/  UIMAD UR7, UR38, UR5, UR7 ;  /* 0x00000005260772a4 */ /* 0x000fc6000f8e0207 */
[----:B------:R-:W-:Y:S02]  /*1cb0*/  UMOV UR5, 0x60 ;  /* 0x0000006000057882 */ /* 0x000fe40000000000 */
[----:B------:R-:W-:Y:S02]  /*1cc0*/  UIMAD UR19, UR5, UR19, URZ ;  /* 0x00000013051372a4 */ /* 0x000fe4000f8e023f */
[----:B------:R-:W-:Y:S02]  /*1cd0*/  UIMAD UR4, UR5, UR4, URZ ;  /* 0x00000004050472a4 */ /* 0x000fe4000f8e023f */
[----:B------:R-:W-:Y:S02]  /*1ce0*/  UIADD3 UR7, UR27, UR7, URZ ;  /* 0x000000071b077290 */ /* 0x000fe4000fffe03f */
[----:B------:R-:W-:Y:S02]  /*1cf0*/  IADD3 R123, R161, UR19, RZ ;  /* 0x00000013a17b7c10 */ /* 0x000fe4000fffe0ff */
[----:B------:R-:W-:Y:S01]  /*1d00*/  IADD3 R122, R163, UR4, RZ ;  /* 0x00000004a37a7c10 */ /* 0x000fe2000fffe0ff */
[----:B-1----:R-:W-:-:S02]  /*1d10*/  ULDC.U8 UR4, c[0x0][0x298] ;  /* 0x0000a60000047ab9 */ /* 0x002fc40000000000 */
.L_x_641:
        /* <DEDUP_REMOVED lines=10> */
[----:B-1----:R-:W-:Y:S04]  /*1dc0*/  IMAD.MOV.U32 R4, RZ, RZ, R0 ;  /* 0x000000ffff047224 */ /* 0x002fe800078e0000 */
[----:B------:R-:W-:Y:S05]  /*1dd0*/  @P1 IMAD.HI.U32 R2, R0, c[0x0][0x2bc], RZ ;  /* 0x0000af0000021a27 */ /* 0x000fea00078e00ff */
[----:B------:R-:W-:Y:S04]  /*1de0*/  @P1 SHF.R.U32.HI R4, RZ, c[0x0][0x2c0], R2 ;  /* 0x0000b000ff041a19 */ /* 0x000fe80000011602 */
[C---:B------:R-:W-:Y:S04]  /*1df0*/  @!P0 IADD3 R3, P1, R4.reuse, UR26, RZ ;  /* 0x0000001a04038c10 */ /* 0x040fe8000ff3e0ff */
[----:B------:R-:W-:Y:S02]  /*1e00*/  @!P0 LEA.HI.X.SX32 R5, R4, UR7, 0x1, P1 ;  /* 0x0000000704058c11 */ /* 0x000fe400088f0eff */
[C---:B------:R-:W-:Y:S04]  /*1e10*/  @!P0 LEA R2, P1, R3.reuse, c[0x0][0x2a0], 0x2 ;  /* 0x0000a80003028a11 */ /* 0x040fe800078210ff */
[----:B------:R-:W-:Y:S05]  /*1e20*/  @!P0 LEA.HI.X R3, R3, c[0x0][0x2a4], R5, 0x2, P1 ;  /* 0x0000a90003038a11 */ /* 0x000fea00008f1405 */
[----:B------:R1:W2:Y:S04]  /*1e30*/  @!P0 LDG.E R95, [R2.64] ;  /* 0x00000016025f8981 */ /* 0x0002a8000c1e1900 */
[----:B------:R-:W-:Y:S01]  /*1e40*/  BAR.SYNC.DEFER_BLOCKING 0x0 ;  /* 0x0000000000007b1d */ /* 0x000fe20000010000 */
[----:B-1----:R-:W-:Y:S04]  /*1e50*/  IMAD.MOV R2, RZ, RZ, -R4 ;  /* 0x000000ffff027224 */ /* 0x002fe800078e0a04 */
[----:B------:R-:W-:Y:S04]  /*1e60*/  IMAD R97, R2, c[0x0][0x2b8], R0 ;  /* 0x0000ae0002617a24 */ /* 0x000fe800078e0200 */
[C---:B------:R-:W-:Y:S01]  /*1e70*/  IMAD.WIDE.U32 R2, R97.reuse, c[0x0][0x1e0], RZ ;  /* 0x0000780061027a25 */ /* 0x040fe200078e00ff */
[----:B------:R-:W-:Y:S05]  /*1e80*/  SHF.R.S32.HI R116, RZ, 0x1f, R97 ;  /* 0x0000001fff747819 */ /* 0x000fea0000011461 */
        /* <DEDUP_REMOVED lines=16> */
[----:B------:R-:W-:Y:S04]  /*1f90*/  IMAD.WIDE.U32 R36, R172, R91, RZ ;  /* 0x0000005bac247225 */ /* 0x000fe800078e00ff */
[C---:B------:R-:W-:Y:S02]  /*1fa0*/  IMAD R3, R0.reuse, R172, R3 ;  /* 0x000000ac00037224 */ /* 0x040fe400078e0203 */
[----:B------:R-:W-:Y:S01]  /*1fb0*/  IMAD R0, R0, R169, R2 ;  /* 0x000000a900007224 */ /* 0x000fe200078e0202 */
[----:B------:R-:W-:Y:S01]  /*1fc0*/  IADD3 R2, -R98, UR18, RZ ;  /* 0x0000001262027c10 */ /* 0x000fe2000fffe1ff */
[----:B------:R-:W-:Y:S01]  /*1fd0*/  IMAD.WIDE.U32 R68, R169, R91, RZ ;  /* 0x0000005ba9447225 */ /* 0x000fe200078e00ff */
[----:B------:R-:W-:Y:S02]  /*1fe0*/  IADD3 R41, R37, R3, RZ ;  /* 0x0000000325297210 */ /* 0x000fe40007ffe0ff */
[----:B------:R-:W-:Y:S02]  /*1ff0*/  IMNMX R90, R2, 0x80, PT ;  /* 0x00000080025a7817 */ /* 0x000fe40003800200 */
        /* <DEDUP_REMOVED lines=30> */
.L_x_599:
[----:B------:R-:W-:Y:S05]  /*21e0*/  BSYNC B0 ;  /* 0x0000000000007941 */ /* 0x000fea0003800000 */
.L_x_598:
        /* <DEDUP_REMOVED lines=38> */
.L_x_601:
[----:B------:R-:W-:Y:S05]  /*2450*/  BSYNC B0 ;  /* 0x0000000000007941 */ /* 0x000fea0003800000 */
.L_x_600:
[----:B------:R-:W-:Y:S01]  /*2460*/  ISETP.GE.AND P4, PT, R155, R90, PT ;  /* 0x0000005a9b00720c */ /* 0x000fe20003f86270 */
[----:B-----5:R-:W-:Y:S01]  /*2470*/  IMAD.MOV.U32 R6, RZ, RZ, R16 ;  /* 0x000000ffff067224 */ /* 0x020fe200078e0010 */
[----:B-1----:R-:W-:Y:S01]  /*2480*/  MOV R4, R14 ;  /* 0x0000000e00047202 */ /* 0x002fe20000000f00 */
        /* <DEDUP_REMOVED lines=37> */
.L_x_603:
[----:B------:R-:W-:Y:S05]  /*26e0*/  BSYNC B0 ;  /* 0x0000000000007941 */ /* 0x000fea0003800000 */
.L_x_602:
        /* <DEDUP_REMOVED lines=38> */
.L_x_605:
[----:B------:R-:W-:Y:S05]  /*2950*/  BSYNC B0 ;  /* 0x0000000000007941 */ /* 0x000fea0003800000 */
.L_x_604:
[----:B-1---5:R-:W-:Y:S01]  /*2960*/  MOV R4, R24 ;  /* 0x0000001800047202 */ /* 0x022fe20000000f00 */
[----:B------:R1:W2:Y:S01]  /*2970*/  SHFL.IDX PT, R68, R88, RZ, 0x181f ;  /* 0x00181fff58447589 */ /* 0x0002a200000e0000 */
[----:B------:R-:W-:Y:S01]  /*2980*/  IMAD.MOV.U32 R6, RZ, RZ, R26 ;  /* 0x000000ffff067224 */ /* 0x000fe200078e001a */
[----:B------:R-:W-:Y:S01]  /*2990*/  BSSY B1, `(.L_x_606) ;  /* 0x000007f000017945 */ /* 0x000fe20003800000 */
[----:B------:R-:W-:Y:S02]  /*29a0*/  IMAD.MOV.U32 R5, RZ, RZ, R27 ;  /* 0x000000ffff057224 */ /* 0x000fe400078e001b */
[----:B------:R-:W-:Y:S01]  /*29b0*/  IMAD.MOV.U32 R0, RZ, RZ, R25 ;  /* 0x000000ffff007224 */ /* 0x000fe200078e0019 */
[----:B------:R1:W3:Y:S02]  /*29c0*/  SHFL.IDX PT, R66, R89, RZ, 0x181f ;  /* 0x00181fff59427589 */ /* 0x0002e400000e0000 */
        /* <DEDUP_REMOVED lines=11> */
[C---:B---3--:R-:W-:Y:S01]  /*2a80*/  LEA R64, P0, R20.reuse, R66, 0x1 ;  /* 0x0000004214407211 */ /* 0x048fe200078008ff */
[----:B------:R-:W3:Y:S03]  /*2a90*/  LDS.128 R8, [R74+0x8100] ;  /* 0x008100004a087984 */ /* 0x000ee60000000c00 */
[----:B--2---:R-:W-:Y:S02]  /*2aa0*/  LEA.HI.X R65, R20, R68, R21, 0x1, P0 ;  /* 0x0000004414417211 */ /* 0x004fe400000f0c15 */
[----:B------:R-:W-:Y:S11]  /*2ab0*/  ISETP.GE.AND P0, PT, R32, c[0x0][0x27c], PT ;  /* 0x00009f0020007a0c */ /* 0x000ff60003f06270 */
[----:B------:R-:W-:Y:S02]  /*2ac0*/  @!UPT UIADD3 URZ, URZ, URZ, URZ ;  /* 0x0000003f3f3ff290 */ /* 0x000fe4000fffe03f */
[----:B------:R-:W-:Y:S02]  /*2ad0*/  @!P0 SHF.R.U64 R4, R38, 0x10, R39 ;  /* 0x0000001026048819 */ /* 0x000fe40000001227 */
[--C-:B------:R-:W-:Y:S02]  /*2ae0*/  @!P0 SHF.R.U64 R0, R2, 0x10, R3.reuse ;  /* 0x0000001002008819 */ /* 0x100fe40000001203 */
[----:B------:R-:W-:Y:S02]  /*2af0*/  @!P0 SHF.R.U32.HI R2, RZ, 0x10, R3 ;  /* 0x00000010ff028819 */ /* 0x000fe40000011603 */
[----:B------:R-:W-:Y:S02]  /*2b00*/  @!P0 SHF.R.U32.HI R41, RZ, 0x10, R39 ;  /* 0x00000010ff298819 */ /* 0x000fe40000011627 */
[----:B------:R-:W-:Y:S02]  /*2b10*/  @!P0 PRMT R39, R40, 0x5410, R4 ;  /* 0x0000541028278816 */ /* 0x000fe40000000004 */
[C---:B------:R-:W-:Y:S02]  /*2b20*/  @!P0 PRMT R0, R7.reuse, 0x5432, R0 ;  /* 0x0000543207008816 */ /* 0x040fe40000000000 */
[----:B------:R-:W-:Y:S01]  /*2b30*/  @!P0 PRMT R5, R7, 0x5410, R2 ;  /* 0x0000541007058816 */ /* 0x000fe20000000002 */
[C---:B------:R-:W-:Y:S01]  /*2b40*/  @!P0 IMAD.U32 R7, R39.reuse, 0x10000, RZ ;  /* 0x0001000027078824 */ /* 0x040fe200078e00ff */
[C---:B------:R-:W-:Y:S01]  /*2b50*/  @!P0 LOP3.LUT R4, R0.reuse, 0xffff0000, RZ, 0xc0, !PT ;  /* 0xffff000000048812 */ /* 0x040fe200078ec0ff */
[----:B------:R-:W-:Y:S01]  /*2b60*/  @!P0 IMAD.U32 R6, R0, 0x10000, RZ ;  /* 0x0001000000068824 */ /* 0x000fe200078e00ff */
[----:B------:R-:W-:Y:S02]  /*2b70*/  @!P0 LOP3.LUT R39, R39, 0xffff0000, RZ, 0xc0, !PT ;  /* 0xffff000027278812 */ /* 0x000fe400078ec0ff */
[----:B------:R-:W-:Y:S01]  /*2b80*/  @!P0 PRMT R41, R40, 0x5432, R41 ;  /* 0x0000543228298816 */ /* 0x000fe20000000029 */
[C---:B---3--:R-:W-:Y:S01]  /*2b90*/  @!P0 IMAD.U32 R38, R8.reuse, 0x10000, RZ ;  /* 0x0001000008268824 */ /* 0x048fe200078e00ff */
        /* <DEDUP_REMOVED lines=8> */
[----:B------:R-:W-:Y:S01]  /*2c20*/  @!P0 FMUL.FTZ R2, R3, R4 ;  /* 0x0000000403028220 */ /* 0x000fe20000410000 */
        /* <DEDUP_REMOVED lines=27> */
.L_x_609:
[----:B------:R-:W-:Y:S05]  /*2de0*/  BSYNC B0 ;  /* 0x0000000000007941 */ /* 0x000fea0003800000 */
.L_x_608:
[----:B------:R-:W-:Y:S11]  /*2df0*/  ISETP.GE.AND P0, PT, R92, c[0x0][0x1d4], PT ;  /* 0x000075005c007a0c */ /* 0x000ff60003f06270 */
[----:B------:R-:W-:Y:S02]  /*2e00*/  @!UPT UIADD3 URZ, URZ, URZ, URZ ;  /* 0x0000003f3f3ff290 */ /* 0x000fe4000fffe03f */
[----:B------:R-:W-:-:S05]  /*2e10*/  @P0 BRA `(.L_x_607) ;  /* 0x0000036000000947 */ /* 0x000fca0003800000 */
[C---:B---3--:R-:W-:Y:S01]  /*2e20*/  LEA R40, P0, R82.reuse, R66, 0x1 ;  /* 0x0000004252287211 */ /* 0x048fe200078008ff */
[----:B--2---:R-:W2:Y:S03]  /*2e30*/  LDS.128 R8, [R74+0xc100] ;  /* 0x00c100004a087984 */ /* 0x004ea60000000c00 */
[----:B------:R-:W-:Y:S02]  /*2e40*/  LEA.HI.X R41, R82, R68, R93, 0x1, P0 ;  /* 0x0000004452297211 */ /* 0x000fe400000f0c5d */
        /* <DEDUP_REMOVED lines=9> */
[----:B------:R-:W-:Y:S01]  /*2ee0*/  @!P0 SHF.R.U32.HI R38, RZ, 0x10, R45 ;  /* 0x00000010ff268819 */ /* 0x000fe2000001162d */
[C---:B------:R-:W-:Y:S01]  /*2ef0*/  @!P0 IMAD.U32 R6, R0.reuse, 0x10000, RZ ;  /* 0x0001000000068824 */ /* 0x040fe200078e00ff */
[----:B------:R-:W-:Y:S02]  /*2f00*/  @!P0 LOP3.LUT R13, R13, 0xffff0000, RZ, 0xc0, !PT ;  /* 0xffff00000d0d8812 */ /* 0x000fe400078ec0ff */
[----:B------:R-:W-:Y:S02]  /*2f10*/  @!P0 LOP3.LUT R4, R0, 0xffff0000, RZ, 0xc0, !PT ;  /* 0xffff000000048812 */ /* 0x000fe400078ec0ff */
        /* <DEDUP_REMOVED lines=38> */
.L_x_607:
[----:B------:R-:W-:Y:S05]  /*3180*/  BSYNC B1 ;  /* 0x0000000000017941 */ /* 0x000fea0003800000 */
.L_x_606:
[----:B--2---:R2:W4:Y:S01]  /*3190*/  SHFL.IDX PT, R41, R88, 0x1, 0x181f ;  /* 0x00381f0058297f89 */ /* 0x00452200000e0000 */
[----:B------:R-:W-:Y:S03]  /*31a0*/  BSSY B1, `(.L_x_610) ;  /* 0x0000075000017945 */ /* 0x000fe60003800000 */
[----:B------:R2:W1:Y:S01]  /*31b0*/  SHFL.IDX PT, R40, R89, 0x1, 0x181f ;  /* 0x00381f0059287f89 */ /* 0x00046200000e0000 */
[----:B------:R-:W-:-:S05]  /*31c0*/  @P6 BRA `(.L_x_611) ;  /* 0x0000072000006947 */ /* 0x000fca0003800000 */
[----:B------:R-:W-:Y:S01]  /*31d0*/  BSSY B0, `(.L_x_612) ;  /* 0x0000038000007945 */ /* 0x000fe20003800000 */
[----:B------:R-:W-:-:S05]  /*31e0*/  @P5 BRA `(.L_x_613) ;  /* 0x0000036000005947 */ /* 0x000fca0003800000 */
[C---:B-1----:R-:W-:Y:S01]  /*31f0*/  LEA R38, P0, R20.reuse, R40, 0x1 ;  /* 0x0000002814267211 */ /* 0x042fe200078008ff */
[----:B------:R-:W1:Y:S03]  /*3200*/  LDS.128 R8, [R74+0x9100] ;  /* 0x009100004a087984 */ /* 0x000e660000000c00 */
[----:B----4-:R-:W-:Y:S02]  /*3210*/  LEA.HI.X R39, R20, R41, R21, 0x1, P0 ;  /* 0x0000002914277211 */ /* 0x010fe400000f0c15 */
        /* <DEDUP_REMOVED lines=51> */
.L_x_613:
[----:B------:R-:W-:Y:S05]  /*3550*/  BSYNC B0 ;  /* 0x0000000000007941 */ /* 0x000fea0003800000 */
.L_x_612:
[----:B------:R-:W-:Y:S11]  /*3560*/  ISETP.GE.AND P0, PT, R92, c[0x0][0x1d4], PT ;  /* 0x000075005c007a0c */ /* 0x000ff60003f06270 */
[----:B------:R-:W-:Y:S02]  /*3570*/  @!UPT UIADD3 URZ, URZ, URZ, URZ ;  /* 0x0000003f3f3ff290 */ /* 0x000fe4000fffe03f */
        /* <DEDUP_REMOVED lines=55> */
.L_x_611:
[----:B------:R-:W-:Y:S05]  /*38f0*/  BSYNC B1 ;  /* 0x0000000000017941 */ /* 0x000fea0003800000 */
.L_x_610:
[----:B-1----:R1:W2:Y:S01]  /*3900*/  SHFL.IDX PT, R38, R88, 0x2, 0x181f ;  /* 0x00581f0058267f89 */ /* 0x0022a200000e0000 */
[----:B------:R-:W-:Y:S03]  /*3910*/  BSSY B1, `(.L_x_614) ;  /* 0x0000075000017945 */ /* 0x000fe60003800000 */
[----:B------:R1:W4:Y:S01]  /*3920*/  SHFL.IDX PT, R30, R89, 0x2, 0x181f ;  /* 0x00581f00591e7f89 */ /* 0x00032200000e0000 */
[----:B------:R-:W-:-:S05]  /*3930*/  @P4 BRA `(.L_x_615) ;  /* 0x0000072000004947 */ /* 0x000fca0003800000 */
[----:B------:R-:W-:Y:S01]  /*3940*/  BSSY B0, `(.L_x_616) ;  /* 0x0000038000007945 */ /* 0x000fe20003800000 */
        /* <DEDUP_REMOVED lines=18> */
[C---:B----4-:R-:W-:Y:S01]  /*3a70*/  @!P0 IMAD.U32 R12, R8.reuse, 0x10000, RZ ;  /* 0x00010000080c8824 */ /* 0x050fe200078e00ff */
        /* <DEDUP_REMOVED lines=36> */
.L_x_617:
[----:B------:R-:W-:Y:S05]  /*3cc0*/  BSYNC B0 ;  /* 0x0000000000007941 */ /* 0x000fea0003800000 */
.L_x_616:
[----:B------:R-:W-:Y:S11]  /*3cd0*/  ISETP.GE.AND P0, PT, R92, c[0x0][0x1d4], PT ;  /* 0x000075005c007a0c */ /* 0x000ff60003f06270 */
[----:B------:R-:W-:Y:S02]  /*3ce0*/  @!UPT UIADD3 URZ, URZ, URZ, URZ ;  /* 0x0000003f3f3ff290 */ /* 0x000fe4000fffe03f */
[----:B------:R-:W-:-:S05]  /*3cf0*/  @P0 BRA `(.L_x_615) ;  /* 0x0000036000000947 */ /* 0x000fca0003800000 */
[C---:B----4-:R-:W-:Y:S01]  /*3d00*/  LEA R18, P0, R82.reuse, R30, 0x1 ;  /* 0x0000001e52127211 */ /* 0x050fe200078008ff */
        /* <DEDUP_REMOVED lines=53> */
.L_x_615:
[----:B------:R-:W-:Y:S05]  /*4060*/  BSYNC B1 ;  /* 0x0000000000017941 */ /* 0x000fea0003800000 */
.L_x_614:
[----:B--2---:R2:W1:Y:S04]  /*4070*/  SHFL.IDX PT, R29, R88, 0x3, 0x181f ;  /* 0x00781f00581d7f89 */ /* 0x00446800000e0000 */
[----:B------:R2:W4:Y:S01]  /*4080*/  SHFL.IDX PT, R28, R89, 0x3, 0x181f ;  /* 0x00781f00591c7f89 */ /* 0x00052200000e0000 */
[----:B------:R-:W-:-:S05]  /*4090*/  @P2 BRA `(.L_x_618) ;  /* 0x0000313000002947 */ /* 0x000fca0003800000 */
[----:B------:R-:W-:Y:S01]  /*40a0*/  BSSY B0, `(.L_x_619) ;  /* 0x0000038000007945 */ /* 0x000fe20003800000 */
[----:B------:R-:W-:-:S05]  /*40b0*/  @P5 BRA `(.L_x_620) ;  /* 0x0000036000005947 */ /* 0x000fca0003800000 */
[C---:B----4-:R-:W-:Y:S01]  /*40c0*/  LEA R22, P0, R20.reuse, R28, 0x1 ;  /* 0x0000001c14167211 */ /* 0x050fe200078008ff */
[----:B------:R-:W4:Y:S03]  /*40d0*/  LDS.128 R8, [R74+0xb100] ;  /* 0x00b100004a087984 */ /* 0x000f260000000c00 */
[----:B-1----:R-:W-:Y:S02]  /*40e0*/  LEA.HI.X R23, R20, R29, R21, 0x1, P0 ;  /* 0x0000001d14177211 */ /* 0x002fe400000f0c15 */
        /* <DEDUP_REMOVED lines=51> */
.L_x_620:
[----:B------:R-:W-:Y:S05]  /*4420*/  BSYNC B0 ;  /* 0x0000000000007941 */ /* 0x000fea0003800000 */
.L_x_619:
[----:B------:R-:W-:Y:S11]  /*4430*/  ISETP.GE.AND P0, PT, R92, c[0x0][0x1d4], PT ;  /* 0x000075005c007a0c */ /* 0x000ff60003f06270 */
[----:B------:R-:W-:Y:S02]  /*4440*/  @!UPT UIADD3 URZ, URZ, URZ, URZ ;  /* 0x0000003f3f3ff290 */ /* 0x000fe4000fffe03f */
[----:B------:R-:W-:-:S05]  /*4450*/  @P0 BRA `(.L_x_618) ;  /* 0x00002d7000000947 */ /* 0x000fca0003800000 */
[C---:B-1--4-:R-:W-:Y:S01]  /*4460*/  LEA R22, P0, R82.reuse, R28, 0x1 ;  /* 0x0000001c52167211 */ /* 0x052fe200078008ff */
[----:B------:R-:W1:Y:S03]  /*4470*/  LDS.128 R8, [R74+0xf100] ;  /* 0x00f100004a087984 */ /* 0x000e660000000c00 */
[----:B------:R-:W-:Y:S02]  /*4480*/  LEA.HI.X R23, R82, R29, R93, 0x1, P0 ;  /* 0x0000001d52177211 */ /* 0x000fe400000f0c5d */
[----:B------:R-:W-:Y:S11]  /*4490*/  ISETP.GE.AND P0, PT, R34, c[0x0][0x27c], PT ;  /* 0x00009f0022007a0c */ /* 0x000ff60003f06270 */
[----:B------:R-:W-:Y:S02]  /*44a0*/  @!UPT UIADD3 URZ, URZ, URZ, URZ ;  /* 0x0000003f3f3ff290 */ /* 0x000fe4000fffe03f */
[----:B------:R-:W-:Y:S02]  /*44b0*/  @!P0 SHF.R.U64 R13, R56, 0x10, R57 ;  /* 0x00000010380d8819 */ /* 0x000fe40000001239 */
[--C-:B------:R-:W-:Y:S02]  /*44c0*/  @!P0 SHF.R.U64 R0, R26, 0x10, R27.reuse ;  /* 0x000000101a008819 */ /* 0x100fe4000000121b */
[----:B------:R-:W-:Y:S02]  /*44d0*/  @!P0 SHF.R.U32.HI R2, RZ, 0x10, R27 ;  /* 0x00000010ff028819 */ /* 0x000fe4000001161b */
[----:B------:R-:W-:Y:S02]  /*44e0*/  @!P0 PRMT R13, R63, 0x5410, R13 ;  /* 0x000054103f0d8816 */ /* 0x000fe4000000000d */
[----:B------:R-:W-:Y:S02]  /*44f0*/  @!P0 PRMT R0, R37, 0x5432, R0 ;  /* 0x0000543225008816 */ /* 0x000fe40000000000 */
[----:B------:R-:W-:Y:S01]  /*4500*/  @!P0 SHF.R.U32.HI R3, RZ, 0x10, R57 ;  /* 0x00000010ff038819 */ /* 0x000fe20000011639 */
[----:B------:R-:W-:Y:S01]  /*4510*/  @!P0 IMAD.U32 R7, R13, 0x10000, RZ ;  /* 0x000100000d078824 */ /* 0x000fe200078e00ff */
[----:B------:R-:W-:Y:S01]  /*4520*/  @!P0 PRMT R5, R37, 0x5410, R2 ;  /* 0x0000541025058816 */ /* 0x000fe20000000002 */
[C---:B------:R-:W-:Y:S01]  /*4530*/  @!P0 IMAD.U32 R6, R0.reuse, 0x10000, RZ ;  /* 0x0001000000068824 */ /* 0x040fe200078e00ff */
[----:B------:R-:W-:Y:S02]  /*4540*/  @!P0 PRMT R15, R63, 0x5432, R3 ;  /* 0x000054323f0f8816 */ /* 0x000fe40000000003 */
[----:B------:R-:W-:Y:S02]  /*4550*/  @!P0 LOP3.LUT R13, R13, 0xffff0000, RZ, 0xc0, !PT ;  /* 0xffff00000d0d8812 */ /* 0x000fe400078ec0ff */
        /* <DEDUP_REMOVED lines=39> */
.L_x_597:
[----:B------:R-:W-:Y:S01]  /*47d0*/  ISETP.GE.AND P0, PT, R156, R90, PT ;  /* 0x0000005a9c00720c */ /* 0x000fe20003f06270 */
[----:B------:R-:W-:Y:S01]  /*47e0*/  CS2R R26, SRZ ;  /* 0x00000000001a7805 */ /* 0x000fe2000001ff00 */
[----:B------:R-:W-:Y:S01]  /*47f0*/  ISETP.NE.AND P6, PT, R144, RZ, PT ;  /* 0x000000ff9000720c */ /* 0x000fe20003fc5270 */
[----:B------:R-:W-:Y:S01]  /*4800*/  CS2R R24, SRZ ;  /* 0x0000000000187805 */ /* 0x000fe2000001ff00 */
[----:B------:R-:W-:Y:S01]  /*4810*/  ISETP.GE.OR P4, PT, R20, c[0x0][0x27c], P0 ;  /* 0x00009f0014007a0c */ /* 0x000fe20000786670 */
[----:B------:R-:W-:Y:S01]  /*4820*/  CS2R R18, SRZ ;  /* 0x0000000000127805 */ /* 0x000fe2000001ff00 */
[----:B------:R-:W-:Y:S01]  /*4830*/  IADD3 R131, -R148, c[0x0][0x1d4], RZ ;  /* 0x0000750094837a10 */ /* 0x000fe20007ffe1ff */
        /* <DEDUP_REMOVED lines=10> */
[----:B------:R-:W-:Y:S01]  /*48e0*/  @!P4 IADD3 R0, P1, P0, R104, R36, R173 ;  /* 0x000000246800c210 */ /* 0x000fe2000783e0ad */
[----:B------:R-:W-:Y:S03]  /*48f0*/  BSSY B0, `(.L_x_621) ;  /* 0x00000d9000007945 */ /* 0x000fe60003800000 */
[----:B------:R-:W-:Y:S02]  /*4900*/  @!P4 IADD3.X R2, R111, R41, R152, P1, P0 ;  /* 0x000000296f02c210 */ /* 0x000fe40000fe0498 */
[----:B------:R-:W-:Y:S01]  /*4910*/  @!P4 IADD3 R3, P1, P0, R102, R68, R170 ;  /* 0x000000446603c210 */ /* 0x000fe2000783e0aa */
[----:B------:R1:W3:Y:S03]  /*4920*/  SHFL.IDX PT, R48, R89, RZ, 0x181f ;  /* 0x00181fff59307589 */ /* 0x0002e600000e0000 */
[----:B------:R-:W-:Y:S02]  /*4930*/  @!P4 IADD3.X R8, R110, R42, R153, P1, P0 ;  /* 0x0000002a6e08c210 */ /* 0x000fe40000fe0499 */
[----:B------:R-:W-:Y:S04]  /*4940*/  ISETP.GE.AND P0, PT, R155, R90, PT ;  /* 0x0000005a9b00720c */ /* 0x000fe80003f06270 */
[----:B------:R-:W-:Y:S11]  /*4950*/  ISETP.GE.OR P2, PT, R20, c[0x0][0x27c], P0 ;  /* 0x00009f0014007a0c */ /* 0x000ff60000746670 */
[----:B------:R-:W-:Y:S02]  /*4960*/  @!UPT UIADD3 URZ, URZ, URZ, URZ ;  /* 0x0000003f3f3ff290 */ /* 0x000fe4000fffe03f */
[----:B------:R-:W-:Y:S04]  /*4970*/  @!P2 IADD3 R6, P1, P0, R104, R171, R36 ;  /* 0x000000ab6806a210 */ /* 0x000fe8000783e024 */
[C-C-:B------:R-:W-:Y:S02]  /*4980*/  @!P2 IADD3.X R9, R111.reuse, R150, R41.reuse, P1, P0 ;  /* 0x000000966f09a210 */ /* 0x140fe40000fe0429 */
        /* <DEDUP_REMOVED lines=19> */
[C---:B------:R-:W-:Y:S01]  /*4ac0*/  @!P1 LEA R12, P0, R10.reuse, c[0x0][0x270], 0x1 ;  /* 0x00009c000a0c9a11 */ /* 0x040fe200078008ff */
[----:B------:R1:W3:Y:S03]  /*4ad0*/  @!P2 LDG.E.128 R24, [R8.64] ;  /* 0x000000160818a981 */ /* 0x0002e6000c1e1d00 */
[----:B------:R-:W-:Y:S02]  /*4ae0*/  @!P1 LEA.HI.X R13, R10, c[0x0][0x274], R13, 0x1, P0 ;  /* 0x00009d000a0d9a11 */ /* 0x000fe400000f0c0d */
[C---:B------:R-:W-:Y:S03]  /*4af0*/  @!P1 LEA R10, P0, R11.reuse, c[0x0][0x288], 0x1 ;  /* 0x0000a2000b0a9a11 */ /* 0x040fe600078008ff */
[----:B------:R1:W3:Y:S01]  /*4b00*/  @!P2 LDG.E.128 R60, [R6.64] ;  /* 0x00000016063ca981 */ /* 0x0002e2000c1e1d00 */
[----:B------:R-:W-:Y:S01]  /*4b10*/  @!P1 LEA.HI.X R11, R11, c[0x0][0x28c], R14, 0x1, P0 ;  /* 0x0000a3000b0b9a11 */ /* 0x000fe200000f0c0e */
[----:B----4-:R-:W-:Y:S01]  /*4b20*/  CS2R R4, SRZ ;  /* 0x0000000000047805 */ /* 0x010fe2000001ff00 */
[----:B------:R-:W-:Y:S04]  /*4b30*/  ISETP.GE.AND P0, PT, R96, R90, PT ;  /* 0x0000005a6000720c */ /* 0x000fe80003f06270 */
[----:B------:R-:W-:Y:S01]  /*4b40*/  ISETP.GE.OR P0, PT, R20, c[0x0][0x27c], P0 ;  /* 0x00009f0014007a0c */ /* 0x000fe20000706670 */
[----:B------:R-:W4:Y:S08]  /*4b50*/  @!P1 LDG.E.128 R28, [R12.64] ;  /* 0x000000160c1c9981 */ /* 0x000f30000c1e1d00 */
[----:B------:R2:W4:Y:S04]  /*4b60*/  @!P1 LDG.E.128 R64, [R10.64] ;  /* 0x000000160a409981 */ /* 0x000528000c1e1d00 */
[----:B------:R-:W-:Y:S05]  /*4b70*/  @!P0 IADD3 R36, P1, R104, R36, RZ ;  /* 0x0000002468248210 */ /* 0x000fea0007f3e0ff */
[----:B------:R-:W-:Y:S01]  /*4b80*/  @!P0 IMAD.X R0, R111, 0x1, R41, P1 ;  /* 0x000000016f008824 */ /* 0x000fe200008e0629 */
[C---:B-1----:R-:W-:Y:S01]  /*4b90*/  @!P0 LEA R8, P1, R36.reuse, c[0x0][0x270], 0x1 ;  /* 0x00009c0024088a11 */ /* 0x042fe200078208ff */
[----:B------:R-:W-:Y:S01]  /*4ba0*/  CS2R R6, SRZ ;  /* 0x0000000000067805 */ /* 0x000fe2000001ff00 */
[----:B------:R-:W-:Y:S02]  /*4bb0*/  CS2R R40, SRZ ;  /* 0x0000000000287805 */ /* 0x000fe4000001ff00 */
[----:B------:R-:W-:Y:S02]  /*4bc0*/  @!P0 LEA.HI.X R9, R36, c[0x0][0x274], R0, 0x1, P1 ;  /* 0x00009d0024098a11 */ /* 0x000fe400008f0c00 */
[----:B------:R-:W-:Y:S03]  /*4bd0*/  @!P0 IADD3 R68, P1, R102, R68, RZ ;  /* 0x0000004466448210 */ /* 0x000fe60007f3e0ff */
[----:B------:R2:W5:Y:S02]  /*4be0*/  @!P0 LDG.E.128 R4, [R8.64] ;  /* 0x0000001608048981 */ /* 0x000564000c1e1d00 */
[----:B------:R-:W-:Y:S01]  /*4bf0*/  @!P0 IMAD.X R0, R110, 0x1, R42, P1 ;  /* 0x000000016e008824 */ /* 0x000fe200008e062a */
[C---:B------:R-:W-:Y:S01]  /*4c00*/  @!P0 LEA R2, P1, R68.reuse, c[0x0][0x288], 0x1 ;  /* 0x0000a20044028a11 */ /* 0x040fe200078208ff */
[----:B------:R-:W-:Y:S03]  /*4c10*/  CS2R R42, SRZ ;  /* 0x00000000002a7805 */ /* 0x000fe6000001ff00 */
[----:B------:R-:W-:Y:S02]  /*4c20*/  @!P0 LEA.HI.X R3, R68, c[0x0][0x28c], R0, 0x1, P1 ;  /* 0x0000a30044038a11 */ /* 0x000fe400008f0c00 */
[----:B------:R-:W-:Y:S03]  /*4c30*/  ISETP.GE.AND P1, PT, R20, c[0x0][0x27c], PT ;  /* 0x00009f0014007a0c */ /* 0x000fe60003f26270 */
[----:B------:R1:W5:Y:S01]  /*4c40*/  @!P0 LDG.E.128 R40, [R2.64] ;  /* 0x0000001602288981 */ /* 0x000362000c1e1d00 */
[----:B------:R-:W-:Y:S01]  /*4c50*/  ISETP.GE.OR P0, PT, R96, R90, P5 ;  /* 0x0000005a6000720c */ /* 0x000fe20002f06670 */
[----:B--2---:R-:W-:Y:S02]  /*4c60*/  IMAD.MOV.U32 R8, RZ, RZ, R18 ;  /* 0x000000ffff087224 */ /* 0x004fe400078e0012 */
[----:B-1----:R-:W-:Y:S02]  /*4c70*/  IMAD.MOV.U32 R3, RZ, RZ, R19 ;  /* 0x000000ffff037224 */ /* 0x002fe400078e0013 */
        /* <DEDUP_REMOVED lines=21> */
[----:B----4-:R-:W-:Y:S02]  /*4dd0*/  IMAD.MOV.U32 R8, RZ, RZ, R30 ;  /* 0x000000ffff087224 */ /* 0x010fe400078e001e */
        /* <DEDUP_REMOVED lines=13> */
[----:B------:R-:W-:Y:S01]  /*4eb0*/  SEL R0, R148, R131, !P6 ;  /* 0x0000008394007207 */ /* 0x000fe20007000000 */
        /* <DEDUP_REMOVED lines=9> */
[----:B------:R-:W-:Y:S02]  /*4f50*/  @!P1 SHF.R.U64 R8, R4, 0x10, R5 ;  /* 0x0000001004089819 */ /* 0x000fe40000001205 */
[----:B------:R-:W-:Y:S02]  /*4f60*/  LEA.HI.SX32 R0, R0, R115, 0x1c ;  /* 0x0000007300007211 */ /* 0x000fe400078fe2ff */
[----:B------:R-:W-:Y:S02]  /*4f70*/  LEA R78, P0, R94, R48, 0x1 ;  /* 0x000000305e4e7211 */ /* 0x000fe400078008ff */
[----:B------:R-:W-:Y:S01]  /*4f80*/  SHF.R.S32.HI R2, RZ, 0x1f, R0 ;  /* 0x0000001fff027819 */ /* 0x000fe20000011400 */
[----:B------:R-:W-:Y:S01]  /*4f90*/  IMAD.SHL.U32 R47, R0, 0x8, RZ ;  /* 0x00000008002f7824 */ /* 0x000fe200078e00ff */
[----:B------:R-:W-:Y:S02]  /*4fa0*/  LEA.HI.X R79, R94, R49, R114, 0x1, P0 ;  /* 0x000000315e4f7211 */ /* 0x000fe400000f0c72 */
[----:B------:R-:W-:Y:S02]  /*4fb0*/  LEA.HI R0, R2, R0, RZ, 0x3 ;  /* 0x0000000002007211 */ /* 0x000fe400078f18ff */
[C---:B------:R-:W-:Y:S02]  /*4fc0*/  ISETP.GE.AND P0, PT, R47.reuse, c[0x0][0x1d4], PT ;  /* 0x000075002f007a0c */ /* 0x040fe40003f06270 */
[----:B------:R-:W-:Y:S01]  /*4fd0*/  LOP3.LUT R2, R130, 0x38, R47, 0xf8, !PT ;  /* 0x0000003882027812 */ /* 0x000fe200078ef82f */
[----:B------:R-:W-:Y:S01]  /*4fe0*/  IMAD.SHL.U32 R0, R0, 0x400, RZ ;  /* 0x0000040000007824 */ /* 0x000fe200078e00ff */
[----:B------:R-:W-:Y:S02]  /*4ff0*/  @!P1 SHF.R.U32.HI R41, RZ, 0x10, R41 ;  /* 0x00000010ff299819 */ /* 0x000fe40000011629 */
[----:B------:R-:W-:Y:S02]  /*5000*/  LOP3.LUT R2, R2, R167, RZ, 0x3c, !PT ;  /* 0x000000a702027212 */ /* 0x000fe400078e3cff */
[----:B------:R-:W-:Y:S02]  /*5010*/  LOP3.LUT R0, R0, 0x7fffe000, RZ, 0xc0, !PT ;  /* 0x7fffe00000007812 */ /* 0x000fe400078ec0ff */
[----:B------:R-:W-:Y:S02]  /*5020*/  MOV R39, R42 ;  /* 0x0000002a00277202 */ /* 0x000fe40000000f00 */
[----:B------:R-:W-:Y:S01]  /*5030*/  IADD3 R0, R2, R0, R134 ;  /* 0x0000000002007210 */ /* 0x000fe20007ffe086 */
[----:B------:R-:W-:Y:S01]  /*5040*/  IMAD.MOV.U32 R2, RZ, RZ, R4 ;  /* 0x000000ffff027224 */ /* 0x000fe200078e0004 */
[----:B------:R-:W-:Y:S01]  /*5050*/  @!P1 PRMT R38, R38, 0x5410, R40 ;  /* 0x0000541026269816 */ /* 0x000fe20000000028 */
[----:B------:R-:W-:Y:S01]  /*5060*/  IMAD.MOV.U32 R4, RZ, RZ, R6 ;  /* 0x000000ffff047224 */ /* 0x000fe200078e0006 */
[----:B------:R-:W-:Y:S01]  /*5070*/  @!P1 SHF.R.U32.HI R3, RZ, 0x10, R5 ;  /* 0x00000010ff039819 */ /* 0x000fe20000011605 */
[----:B------:R-:W-:Y:S01]  /*5080*/  IMAD.SHL.U32 R0, R0, 0x2, RZ ;  /* 0x0000000200007824 */ /* 0x000fe200078e00ff */
[----:B------:R-:W-:Y:S01]  /*5090*/  @!P1 SHF.R.U64 R5, R6, 0x10, R7 ;  /* 0x0000001006059819 */ /* 0x000fe20000001207 */
[----:B------:R-:W-:Y:S01]  /*50a0*/  @!P0 IMAD.WIDE R86, R47, 0x2, R48 ;  /* 0x000000022f568825 */ /* 0x000fe200078e0230 */
[----:B-1----:R-:W-:Y:S02]  /*50b0*/  @!P1 LOP3.LUT R47, R54, 0xffff0000, RZ, 0xc0, !PT ;  /* 0xffff0000362f9812 */ /* 0x002fe400078ec0ff */
[----:B------:R1:W2:Y:S01]  /*50c0*/  LDS.128 R12, [R0+0x8100] ;  /* 0x00810000000c7984 */ /* 0x0002a20000000c00 */
[C---:B------:R-:W-:Y:S02]  /*50d0*/  @!P1 SHF.L.U32 R49, R55.reuse, 0x10, RZ ;  /* 0x0000001037319819 */ /* 0x040fe400000006ff */
[----:B------:R-:W-:Y:S02]  /*50e0*/  @!P1 LOP3.LUT R51, R55, 0xffff0000, RZ, 0xc0, !PT ;  /* 0xffff000037339812 */ /* 0x000fe400078ec0ff */
[----:B------:R-:W-:Y:S02]  /*50f0*/  @!P1 PRMT R6, R9, 0x5410, R3 ;  /* 0x0000541009069816 */ /* 0x000fe40000000003 */
[----:B------:R-:W-:Y:S02]  /*5100*/  @!P1 SHF.L.U32 R9, R52, 0x10, RZ ;  /* 0x0000001034099819 */ /* 0x000fe400000006ff */
[----:B------:R-:W-:Y:S02]  /*5110*/  @!P1 SHF.R.U64 R46, R42, 0x10, R43 ;  /* 0x000000102a2e9819 */ /* 0x000fe4000000122b */
[----:B------:R-:W-:Y:S02]  /*5120*/  @!P1 PRMT R42, R44, 0x5410, R41 ;  /* 0x000054102c2a9816 */ /* 0x000fe40000000029 */
[----:B------:R-:W-:Y:S02]  /*5130*/  @!P1 SHF.L.U32 R41, R53, 0x10, RZ ;  /* 0x0000001035299819 */ /* 0x000fe400000006ff */
[----:B------:R-:W-:Y:S02]  /*5140*/  @!P1 PRMT R46, R39, 0x5410, R46 ;  /* 0x00005410272e9816 */ /* 0x000fe4000000002e */
[----:B------:R-:W-:Y:S02]  /*5150*/  @!P1 LOP3.LUT R39, R52, 0xffff0000, RZ, 0xc0, !PT ;  /* 0xffff000034279812 */ /* 0x000fe400078ec0ff */
[----:B------:R-:W-:Y:S01]  /*5160*/  @!P1 SHF.R.U32.HI R43, RZ, 0x10, R43 ;  /* 0x00000010ff2b9819 */ /* 0x000fe2000001162b */
[----:B------:R-:W-:Y:S01]  /*5170*/  @!P1 IMAD.U32 R44, R46, 0x10000, RZ ;  /* 0x000100002e2c9824 */ /* 0x000fe200078e00ff */
[----:B------:R-:W-:Y:S02]  /*5180*/  @!P1 PRMT R2, R2, 0x5410, R8 ;  /* 0x0000541002029816 */ /* 0x000fe40000000008 */
[----:B-1----:R-:W-:Y:S01]  /*5190*/  @!P1 SHF.R.U32.HI R0, RZ, 0x10, R7 ;  /* 0x00000010ff009819 */ /* 0x002fe20000011607 */
[----:B------:R-:W-:Y:S01]  /*51a0*/  @!P1 IMAD.U32 R7, R38, 0x10000, RZ ;  /* 0x0001000026079824 */ /* 0x000fe200078e00ff */
[----:B------:R-:W-:Y:S01]  /*51b0*/  @!P1 PRMT R8, R4, 0x5410, R5 ;  /* 0x0000541004089816 */ /* 0x000fe20000000005 */
[----:B------:R-:W-:Y:S01]  /*51c0*/  @!P1 IMAD.U32 R4, R2, 0x10000, RZ ;  /* 0x0001000002049824 */ /* 0x000fe200078e00ff */
[----:B------:R-:W-:Y:S02]  /*51d0*/  @!P1 LOP3.LUT R38, R38, 0xffff0000, RZ, 0xc0, !PT ;  /* 0xffff000026269812 */ /* 0x000fe400078ec0ff */
[----:B------:R-:W-:Y:S02]  /*51e0*/  @!P1 PRMT R10, R10, 0x5410, R0 ;  /* 0x000054100a0a9816 */ /* 0x000fe40000000000 */
[----:B------:R-:W-:Y:S02]  /*51f0*/  @!P1 LOP3.LUT R3, R2, 0xffff0000, RZ, 0xc0, !PT ;  /* 0xffff000002039812 */ /* 0x000fe400078ec0ff */
[----:B------:R-:W-:Y:S02]  /*5200*/  @!P1 PRMT R50, R45, 0x5410, R43 ;  /* 0x000054102d329816 */ /* 0x000fe4000000002b */
[----:B------:R-:W-:Y:S02]  /*5210*/  @!P1 LOP3.LUT R43, R53, 0xffff0000, RZ, 0xc0, !PT ;  /* 0xffff0000352b9812 */ /* 0x000fe400078ec0ff */
[----:B------:R-:W-:Y:S02]  /*5220*/  @!P1 SHF.L.U32 R45, R54, 0x10, RZ ;  /* 0x00000010362d9819 */ /* 0x000fe400000006ff */
[----:B------:R-:W-:Y:S01]  /*5230*/  @!P1 LOP3.LUT R46, R46, 0xffff0000, RZ, 0xc0, !PT ;  /* 0xffff00002e2e9812 */ /* 0x000fe200078ec0ff */
[C---:B--2---:R-:W-:Y:S01]  /*5240*/  @!P1 IMAD.U32 R0, R12.reuse, 0x10000, RZ ;  /* 0x000100000c009824 */ /* 0x044fe200078e00ff */
[----:B------:R-:W-:Y:S03]  /*5250*/  @!P1 LOP3.LUT R5, R12, 0xffff0000, RZ, 0xc0, !PT ;  /* 0xffff00000c059812 */ /* 0x000fe600078ec0ff */
[C---:B------:R-:W-:Y:S02]  /*5260*/  @!P1 FMUL.FTZ R2, R0.reuse, R7 ;  /* 0x0000000700029220 */ /* 0x040fe40000410000 */
[----:B------:R-:W-:Y:S02]  /*5270*/  @!P1 FMUL.FTZ R40, R5, R38 ;  /* 0x0000002605289220 */ /* 0x000fe40000410000 */
[-C--:B------:R-:W-:Y:S02]  /*5280*/  @!P1 FMUL.FTZ R0, R0, R4.reuse ;  /* 0x0000000400009220 */ /* 0x080fe40000410000 */
[----:B------:R-:W-:Y:S02]  /*5290*/  @!P1 FFMA.FTZ R85, R9, R4, -R2 ;  /* 0x0000000409559223 */ /* 0x000fe40000010802 */
[-C--:B------:R-:W-:Y:S01]  /*52a0*/  @!P1 FMUL.FTZ R2, R5, R3.reuse ;  /* 0x0000000305029220 */ /* 0x080fe20000410000 */
[----:B------:R-:W-:Y:S01]  /*52b0*/  @!P1 LOP3.LUT R5, R13, 0xffff0000, RZ, 0xc0, !PT ;  /* 0xffff00000d059812 */ /* 0x000fe200078ec0ff */
[----:B------:R-:W-:Y:S02]  /*52c0*/  @!P1 FFMA.FTZ R84, R39, R3, -R40 ;  /* 0x0000000327549223 */ /* 0x000fe40000010828 */
[C---:B------:R-:W-:Y:S01]  /*52d0*/  @!P1 IMAD.U32 R40, R42.reuse, 0x10000, RZ ;  /* 0x000100002a289824 */ /* 0x040fe200078e00ff */
[----:B------:R-:W-:Y:S01]  /*52e0*/  @!P1 LOP3.LUT R42, R42, 0xffff0000, RZ, 0xc0, !PT ;  /* 0xffff00002a2a9812 */ /* 0x000fe200078ec0ff */
[----:B------:R-:W-:Y:S02]  /*52f0*/  @!P1 IMAD.U32 R3, R13, 0x10000, RZ ;  /* 0x000100000d039824 */ /* 0x000fe400078e00ff */
[----:B------:R-:W-:Y:S02]  /*5300*/  @!P1 FFMA.FTZ R0, R7, R9, R0 ;  /* 0x0000000907009223 */ /* 0x000fe40000010000 */
[C---:B------:R-:W-:Y:S01]  /*5310*/  @!P1 IMAD.U32 R4, R6.reuse, 0x10000, RZ ;  /* 0x0001000006049824 */ /* 0x040fe200078e00ff */
[----:B------:R-:W-:Y:S01]  /*5320*/  @!P1 LOP3.LUT R6, R6, 0xffff0000, RZ, 0xc0, !PT ;  /* 0xffff000006069812 */ /* 0x000fe200078ec0ff */
[----:B------:R-:W-:Y:S02]  /*5330*/  @!P1 FMUL.FTZ R7, R3, R40 ;  /* 0x0000002803079220 */ /* 0x000fe40000410000 */
[----:B------:R-:W-:Y:S02]  /*5340*/  @!P1 FMUL.FTZ R9, R5, R42 ;  /* 0x0000002a05099220 */ /* 0x000fe40000410000 */
[-C--:B------:R-:W-:Y:S01]  /*5350*/  @!P1 FFMA.FTZ R83, R41, R4.reuse, -R7 ;  /* 0x0000000429539223 */ /* 0x080fe20000010807 */
[C---:B------:R-:W-:Y:S01]  /*5360*/  @!P1 LOP3.LUT R7, R14.reuse, 0xffff0000, RZ, 0xc0, !PT ;  /* 0xffff00000e079812 */ /* 0x040fe200078ec0ff */
[----:B------:R-:W-:Y:S02]  /*5370*/  @!P1 FMUL.FTZ R3, R3, R4 ;  /* 0x0000000403039220 */ /* 0x000fe40000410000 */
[-C--:B------:R-:W-:Y:S02]  /*5380*/  @!P1 FMUL.FTZ R4, R5, R6.reuse ;  /* 0x0000000605049220 */ /* 0x080fe40000410000 */
[----:B------:R-:W-:Y:S02]  /*5390*/  @!P1 IMAD.U32 R5, R14, 0x10000, RZ ;  /* 0x000100000e059824 */ /* 0x000fe400078e00ff */
[----:B------:R-:W-:Y:S02]  /*53a0*/  @!P1 FFMA.FTZ R81, R43, R6, -R9 ;  /* 0x000000062b519223 */ /* 0x000fe40000010809 */
[C---:B------:R-:W-:Y:S01]  /*53b0*/  @!P1 IMAD.U32 R6, R8.reuse, 0x10000, RZ ;  /* 0x0001000008069824 */ /* 0x040fe200078e00ff */
[----:B------:R-:W-:Y:S01]  /*53c0*/  @!P1 LOP3.LUT R8, R8, 0xffff0000, RZ, 0xc0, !PT ;  /* 0xffff000008089812 */ /* 0x000fe200078ec0ff */
[----:B------:R-:W-:Y:S02]  /*53d0*/  @!P1 FMUL.FTZ R9, R5, R44 ;  /* 0x0000002c05099220 */ /* 0x000fe40000410000 */
[----:B------:R-:W-:Y:S02]  /*53e0*/  @!P1 FMUL.FTZ R48, R7, R46 ;  /* 0x0000002e07309220 */ /* 0x000fe40000410000 */
[----:B------:R-:W-:Y:S01]  /*53f0*/  @!P1 FFMA.FTZ R80, R45, R6, -R9 ;  /* 0x000000062d509223 */ /* 0x000fe20000010809 */
[----:B------:R-:W-:Y:S01]  /*5400*/  @!P1 LOP3.LUT R9, R15, 0xffff0000, RZ, 0xc0, !PT ;  /* 0xffff00000f099812 */ /* 0x000fe200078ec0ff */
[----:B------:R-:W-:Y:S02]  /*5410*/  @!P1 FFMA.FTZ R77, R47, R8, -R48 ;  /* 0x000000082f4d9223 */ /* 0x000fe40000010830 */
[C---:B------:R-:W-:Y:S01]  /*5420*/  @!P1 IMAD.U32 R48, R50.reuse, 0x10000, RZ ;  /* 0x0001000032309824 */ /* 0x040fe200078e00ff */
[----:B------:R-:W-:Y:S01]  /*5430*/  @!P1 LOP3.LUT R50, R50, 0xffff0000, RZ, 0xc0, !PT ;  /* 0xffff000032329812 */ /* 0x000fe200078ec0ff */
[----:B------:R-:W-:Y:S02]  /*5440*/  @!P1 FMUL.FTZ R5, R5, R6 ;  /* 0x0000000605059220 */ /* 0x000fe40000410000 */
        /* <DEDUP_REMOVED lines=35> */
.L_x_622:
[----:B------:R-:W-:Y:S05]  /*5680*/  BSYNC B0 ;  /* 0x0000000000007941 */ /* 0x000fea0003800000 */
.L_x_621:
[----:B-----5:R2:W3:Y:S01]  /*5690*/  SHFL.IDX PT, R43, R88, 0x1, 0x181f ;  /* 0x00381f00582b7f89 */ /* 0x0204e200000e0000 */
[----:B------:R-:W-:Y:S01]  /*56a0*/  ISETP.GE.OR P0, PT, R156, R90, P5 ;  /* 0x0000005a9c00720c */ /* 0x000fe20002f06670 */
[----:B------:R-:W-:Y:S02]  /*56b0*/  BSSY B0, `(.L_x_623) ;  /* 0x0000078000007945 */ /* 0x000fe40003800000 */
[----:B------:R2:W4:Y:S10]  /*56c0*/  SHFL.IDX PT, R42, R89, 0x1, 0x181f ;  /* 0x00381f00592a7f89 */ /* 0x00053400000e0000 */
[----:B------:R-:W-:-:S05]  /*56d0*/  @P0 BRA `(.L_x_624) ;  /* 0x0000075000000947 */ /* 0x000fca0003800000 */
[----:B------:R-:W-:Y:S01]  /*56e0*/  SEL R0, R148, R131, !P6 ;  /* 0x0000008394007207 */ /* 0x000fe20007000000 */
[----:B------:R-:W5:Y:S01]  /*56f0*/  LDS.128 R48, [R140+0x8100] ;  /* 0x008100008c307984 */ /* 0x000f620000000c00 */
[----:B------:R-:W-:Y:S02]  /*5700*/  @!P1 SHF.R.U64 R5, R56, 0x10, R57 ;  /* 0x0000001038059819 */ /* 0x000fe40000001239 */
[----:B------:R-:W-:Y:S02]  /*5710*/  SHF.R.S32.HI R2, RZ, 0x1f, R0 ;  /* 0x0000001fff027819 */ /* 0x000fe40000011400 */
[----:B----4-:R-:W-:Y:S02]  /*5720*/  LEA R76, P0, R94, R42, 0x1 ;  /* 0x0000002a5e4c7211 */ /* 0x010fe400078008ff */
[----:B------:R-:W-:Y:S02]  /*5730*/  LEA.HI R0, R2, R0, RZ, 0x4 ;  /* 0x0000000002007211 */ /* 0x000fe400078f20ff */
[----:B---3--:R-:W-:Y:S02]  /*5740*/  LEA.HI.X R77, R94, R43, R114, 0x1, P0 ;  /* 0x0000002b5e4d7211 */ /* 0x008fe400000f0c72 */
[----:B------:R-:W-:Y:S02]  /*5750*/  LEA.HI.SX32 R0, R0, R115, 0x1c ;  /* 0x0000007300007211 */ /* 0x000fe400078fe2ff */
[--C-:B------:R-:W-:Y:S02]  /*5760*/  @!P1 SHF.R.U64 R8, R58, 0x10, R59.reuse ;  /* 0x000000103a089819 */ /* 0x100fe4000000123b */
[----:B------:R-:W-:Y:S01]  /*5770*/  SHF.R.S32.HI R2, RZ, 0x1f, R0 ;  /* 0x0000001fff027819 */ /* 0x000fe20000011400 */
[----:B------:R-:W-:Y:S01]  /*5780*/  IMAD.SHL.U32 R39, R0, 0x8, RZ ;  /* 0x0000000800277824 */ /* 0x000fe200078e00ff */
[----:B------:R-:W-:Y:S02]  /*5790*/  @!P1 SHF.R.U32.HI R9, RZ, 0x10, R59 ;  /* 0x00000010ff099819 */ /* 0x000fe4000001163b */
[----:B------:R-:W-:Y:S02]  /*57a0*/  LEA.HI R0, R2, R0, RZ, 0x3 ;  /* 0x0000000002007211 */ /* 0x000fe400078f18ff */
[----:B------:R-:W-:Y:S02]  /*57b0*/  ISETP.GE.AND P0, PT, R39, c[0x0][0x1d4], PT ;  /* 0x0000750027007a0c */ /* 0x000fe40003f06270 */
[----:B------:R-:W-:Y:S01]  /*57c0*/  @!P1 SHF.R.U64 R3, R18, 0x10, R19 ;  /* 0x0000001012039819 */ /* 0x000fe20000001213 */
[----:B------:R-:W-:Y:S01]  /*57d0*/  IMAD.SHL.U32 R0, R0, 0x400, RZ ;  /* 0x0000040000007824 */ /* 0x000fe200078e00ff */
[----:B------:R-:W-:Y:S02]  /*57e0*/  LOP3.LUT R2, R127, 0x38, R39, 0xf8, !PT ;  /* 0x000000387f027812 */ /* 0x000fe400078ef827 */
[----:B------:R-:W-:Y:S02]  /*57f0*/  @!P1 PRMT R40, R69, 0x5432, R8 ;  /* 0x0000543245289816 */ /* 0x000fe40000000008 */
[----:B------:R-:W-:Y:S02]  /*5800*/  LOP3.LUT R2, R2, R165, RZ, 0x3c, !PT ;  /* 0x000000a502027212 */ /* 0x000fe400078e3cff */
[----:B------:R-:W-:Y:S02]  /*5810*/  LOP3.LUT R0, R0, 0x7fffe000, RZ, 0xc0, !PT ;  /* 0x7fffe00000007812 */ /* 0x000fe400078ec0ff */
[----:B------:R-:W-:Y:S01]  /*5820*/  @!P1 PRMT R10, R22, 0x5432, R3 ;  /* 0x00005432160a9816 */ /* 0x000fe20000000003 */
[----:B------:R-:W-:Y:S01]  /*5830*/  @!P0 IMAD.WIDE R58, R39, 0x2, R42 ;  /* 0x00000002273a8825 */ /* 0x000fe200078e022a */
[----:B------:R-:W-:Y:S02]  /*5840*/  IADD3 R0, R2, R0, R137 ;  /* 0x0000000002007210 */ /* 0x000fe40007ffe089 */
[----:B------:R-:W-:Y:S02]  /*5850*/  @!P1 SHF.R.U32.HI R6, RZ, 0x10, R57 ;  /* 0x00000010ff069819 */ /* 0x000fe40000011639 */
[----:B------:R-:W-:Y:S01]  /*5860*/  @!P1 SHF.R.U32.HI R2, RZ, 0x10, R17 ;  /* 0x00000010ff029819 */ /* 0x000fe20000011611 */
[----:B------:R-:W-:Y:S01]  /*5870*/  IMAD.SHL.U32 R0, R0, 0x2, RZ ;  /* 0x0000000200007824 */ /* 0x000fe200078e00ff */
[----:B-----5:R-:W-:Y:S01]  /*5880*/  @!P1 SHF.L.U32 R18, R49, 0x10, RZ ;  /* 0x0000001031129819 */ /* 0x020fe200000006ff */
[----:B------:R-:W-:Y:S01]  /*5890*/  @!P1 IMAD.U32 R8, R48, 0x10000, RZ ;  /* 0x0001000030089824 */ /* 0x000fe200078e00ff */
[C---:B------:R-:W-:Y:S01]  /*58a0*/  @!P1 LOP3.LUT R45, R51.reuse, 0xffff0000, RZ, 0xc0, !PT ;  /* 0xffff0000332d9812 */ /* 0x040fe200078ec0ff */
[----:B------:R-:W-:Y:S01]  /*58b0*/  @!P1 IMAD.U32 R43, R51, 0x10000, RZ ;  /* 0x00010000332b9824 */ /* 0x000fe200078e00ff */
[----:B-1----:R1:W3:Y:S01]  /*58c0*/  LDS.128 R12, [R0+0x8100] ;  /* 0x00810000000c7984 */ /* 0x0022e20000000c00 */
[----:B------:R-:W-:Y:S02]  /*58d0*/  @!P1 LOP3.LUT R41, R50, 0xffff0000, RZ, 0xc0, !PT ;  /* 0xffff000032299812 */ /* 0x000fe400078ec0ff */
[----:B------:R-:W-:Y:S02]  /*58e0*/  @!P1 SHF.R.U32.HI R4, RZ, 0x10, R19 ;  /* 0x00000010ff049819 */ /* 0x000fe40000011613 */
[----:B------:R-:W-:Y:S02]  /*58f0*/  @!P1 PRMT R19, R68, 0x5432, R6 ;  /* 0x0000543244139816 */ /* 0x000fe40000000006 */
[----:B------:R-:W-:Y:S02]  /*5900*/  @!P1 PRMT R38, R69, 0x5410, R9 ;  /* 0x0000541045269816 */ /* 0x000fe40000000009 */
[----:B------:R-:W-:Y:S02]  /*5910*/  @!P1 PRMT R9, R22, 0x5410, R4 ;  /* 0x0000541016099816 */ /* 0x000fe40000000004 */
[C---:B------:R-:W-:Y:S01]  /*5920*/  @!P1 LOP3.LUT R44, R38.reuse, 0xffff0000, RZ, 0xc0, !PT ;  /* 0xffff0000262c9812 */ /* 0x040fe200078ec0ff */
[----:B------:R-:W-:Y:S01]  /*5930*/  @!P1 IMAD.U32 R42, R38, 0x10000, RZ ;  /* 0x00010000262a9824 */ /* 0x000fe200078e00ff */
[----:B-1----:R-:W-:Y:S01]  /*5940*/  @!P1 SHF.R.U64 R0, R16, 0x10, R17 ;  /* 0x0000001010009819 */ /* 0x002fe20000001211 */
[----:B------:R-:W-:Y:S01]  /*5950*/  @!P1 IMAD.U32 R17, R19, 0x10000, RZ ;  /* 0x0001000013119824 */ /* 0x000fe200078e00ff */
[----:B------:R-:W-:Y:S02]  /*5960*/  @!P1 PRMT R16, R68, 0x5410, R5 ;  /* 0x0000541044109816 */ /* 0x000fe40000000005 */
[C---:B------:R-:W-:Y:S02]  /*5970*/  @!P1 PRMT R7, R11.reuse, 0x5432, R0 ;  /* 0x000054320b079816 */ /* 0x040fe40000000000 */
[----:B------:R-:W-:Y:S01]  /*5980*/  @!P1 PRMT R5, R11, 0x5410, R2 ;  /* 0x000054100b059816 */ /* 0x000fe20000000002 */
[----:B------:R-:W-:Y:S01]  /*5990*/  @!P1 IMAD.U32 R6, R16, 0x10000, RZ ;  /* 0x0001000010069824 */ /* 0x000fe200078e00ff */
[----:B------:R-:W-:Y:S01]  /*59a0*/  @!P1 LOP3.LUT R19, R19, 0xffff0000, RZ, 0xc0, !PT ;  /* 0xffff000013139812 */ /* 0x000fe200078ec0ff */
[C---:B------:R-:W-:Y:S01]  /*59b0*/  @!P1 IMAD.U32 R2, R7.reuse, 0x10000, RZ ;  /* 0x0001000007029824 */ /* 0x040fe200078e00ff */
[----:B------:R-:W-:Y:S01]  /*59c0*/  @!P1 LOP3.LUT R7, R7, 0xffff0000, RZ, 0xc0, !PT ;  /* 0xffff000007079812 */ /* 0x000fe200078ec0ff */
[C---:B------:R-:W-:Y:S01]  /*59d0*/  @!P1 IMAD.U32 R4, R5.reuse, 0x10000, RZ ;  /* 0x0001000005049824 */ /* 0x040fe200078e00ff */
[----:B------:R-:W-:Y:S01]  /*59e0*/  @!P1 LOP3.LUT R5, R5, 0xffff0000, RZ, 0xc0, !PT ;  /* 0xffff000005059812 */ /* 0x000fe200078ec0ff */
[----:B---3--:R-:W-:Y:S01]  /*59f0*/  @!P1 IMAD.U32 R3, R13, 0x10000, RZ ;  /* 0x000100000d039824 */ /* 0x008fe200078e00ff */
[----:B------:R-:W-:Y:S03]  /*5a00*/  @!P1 SHF.L.U32 R0, R12, 0x10, RZ ;  /* 0x000000100c009819 */ /* 0x000fe600000006ff */
[----:B------:R-:W-:Y:S02]  /*5a10*/  @!P1 FMUL.FTZ R22, R3, R17 ;  /* 0x0000001103169220 */ /* 0x000fe40000410000 */
[C---:B------:R-:W-:Y:S02]  /*5a20*/  @!P1 FMUL.FTZ R11, R0.reuse, R6 ;  /* 0x00000006000b9220 */ /* 0x040fe40000410000 */
[-C--:B------:R-:W-:Y:S02]  /*5a30*/  @!P1 FMUL.FTZ R0, R0, R2.reuse ;  /* 0x0000000200009220 */ /* 0x080fe40000410000 */
[----:B------:R-:W-:Y:S01]  /*5a40*/  @!P1 FFMA.FTZ R57, R8, R2, -R11 ;  /* 0x0000000208399223 */ /* 0x000fe2000001080b */
[----:B------:R-:W-:Y:S01]  /*5a50*/  @!P1 LOP3.LUT R2, R13, 0xffff0000, RZ, 0xc0, !PT ;  /* 0xffff00000d029812 */ /* 0x000fe200078ec0ff */
[----:B------:R-:W-:Y:S01]  /*5a60*/  @!P1 FFMA.FTZ R0, R6, R8, R0 ;  /* 0x0000000806009223 */ /* 0x000fe20000010000 */
[----:B------:R-:W-:Y:S01]  /*5a70*/  @!P1 LOP3.LUT R6, R12, 0xffff0000, RZ, 0xc0, !PT ;  /* 0xffff00000c069812 */ /* 0x000fe200078ec0ff */
[-C--:B------:R-:W-:Y:S01]  /*5a80*/  @!P1 FFMA.FTZ R56, R18, R4.reuse, -R22 ;  /* 0x0000000412389223 */ /* 0x080fe20000010816 */
[----:B------:R-:W-:Y:S01]  /*5a90*/  @!P1 LOP3.LUT R22, R49, 0xffff0000, RZ, 0xc0, !PT ;  /* 0xffff000031169812 */ /* 0x000fe200078ec0ff */
[----:B------:R-:W-:Y:S01]  /*5aa0*/  @!P1 FMUL.FTZ R3, R3, R4 ;  /* 0x0000000403039220 */ /* 0x000fe20000410000 */
[----:B------:R-:W-:Y:S01]  /*5ab0*/  @!P1 LOP3.LUT R11, R16, 0xffff0000, RZ, 0xc0, !PT ;  /* 0xffff0000100b9812 */ /* 0x000fe200078ec0ff */
[----:B------:R-:W-:Y:S01]  /*5ac0*/  @!P1 FMUL.FTZ R8, R2, R19 ;  /* 0x0000001302089220 */ /* 0x000fe20000410000 */
[----:B------:R-:W-:Y:S01]  /*5ad0*/  @!P1 LOP3.LUT R16, R48, 0xffff0000, RZ, 0xc0, !PT ;  /* 0xffff000030109812 */ /* 0x000fe200078ec0ff */
[----:B------:R-:W-:Y:S02]  /*5ae0*/  @!P1 FMUL.FTZ R4, R2, R5 ;  /* 0x0000000502049220 */ /* 0x000fe40000410000 */
[C---:B------:R-:W-:Y:S02]  /*5af0*/  @!P1 FMUL.FTZ R39, R6.reuse, R11 ;  /* 0x0000000b06279220 */ /* 0x040fe40000410000 */
[-C--:B------:R-:W-:Y:S01]  /*5b00*/  @!P1 FMUL.FTZ R2, R6, R7.reuse ;  /* 0x0000000706029220 */ /* 0x080fe20000410000 */
[C---:B------:R-:W-:Y:S01]  /*5b10*/  @!P1 LOP3.LUT R6, R15.reuse, 0xffff0000, RZ, 0xc0, !PT ;  /* 0xffff00000f069812 */ /* 0x040fe200078ec0ff */
[----:B------:R-:W-:Y:S01]  /*5b20*/  @!P1 FFMA.FTZ R54, R16, R7, -R39 ;  /* 0x0000000710369223 */ /* 0x000fe20000010827 */
[----:B------:R-:W-:Y:S01]  /*5b30*/  @!P1 SHF.L.U32 R39, R50, 0x10, RZ ;  /* 0x0000001032279819 */ /* 0x000fe200000006ff */
[----:B------:R-:W-:Y:S02]  /*5b40*/  @!P1 IMAD.U32 R7, R15, 0x10000, RZ ;  /* 0x000100000f079824 */ /* 0x000fe400078e00ff */
[----:B------:R-:W-:Y:S02]  /*5b50*/  @!P1 FFMA.FTZ R55, R22, R5, -R8 ;  /* 0x0000000516379223 */ /* 0x000fe40000010808 */
[C---:B------:R-:W-:Y:S01]  /*5b60*/  @!P1 IMAD.U32 R5, R9.reuse, 0x10000, RZ ;  /* 0x0001000009059824 */ /* 0x040fe200078e00ff */
[----:B------:R-:W-:Y:S01]  /*5b70*/  @!P1 LOP3.LUT R9, R9, 0xffff0000, RZ, 0xc0, !PT ;  /* 0xffff000009099812 */ /* 0x000fe200078ec0ff */
[----:B------:R-:W-:Y:S02]  /*5b80*/  @!P1 FMUL.FTZ R8, R7, R42 ;  /* 0x0000002a07089220 */ /* 0x000fe40000410000 */
[C---:B------:R-:W-:Y:S02]  /*5b90*/  @!P1 FMUL.FTZ R38, R6.reuse, R44 ;  /* 0x0000002c06269220 */ /* 0x040fe40000410000 */
[----:B------:R-:W-:Y:S02]  /*5ba0*/  @!P1 FFMA.FTZ R53, R43, R5, -R8 ;  /* 0x000000052b359223 */ /* 0x000fe40000010808 */
[-C--:B------:R-:W-:Y:S02]  /*5bb0*/  @!P1 FMUL.FTZ R8, R6, R9.reuse ;  /* 0x0000000906089220 */ /* 0x080fe40000410000 */
[----:B------:R-:W-:Y:S01]  /*5bc0*/  @!P1 FFMA.FTZ R52, R45, R9, -R38 ;  /* 0x000000092d349223 */ /* 0x000fe20000010826 */
[----:B------:R-:W-:Y:S01]  /*5bd0*/  @!P1 LOP3.LUT R9, R14, 0xffff0000, RZ, 0xc0, !PT ;  /* 0xffff00000e099812 */ /* 0x000fe200078ec0ff */
[C---:B------:R-:W-:Y:S01]  /*5be0*/  @!P1 IMAD.U32 R38, R40.reuse, 0x10000, RZ ;  /* 0x0001000028269824 */ /* 0x040fe200078e00ff */
[----:B------:R-:W-:Y:S01]  /*5bf0*/  @!P1 LOP3.LUT R40, R40, 0xffff0000, RZ, 0xc0, !PT ;  /* 0xffff000028289812 */ /* 0x000fe200078ec0ff */
[----:B------:R-:W-:Y:S02]  /*5c00*/  @!P1 FMUL.FTZ R7, R7, R5 ;  /* 0x0000000507079220 */ /* 0x000fe40000410000 */
[----:B------:R-:W-:Y:S02]  /*5c10*/  @!P1 IMAD.U32 R5, R14, 0x10000, RZ ;  /* 0x000100000e059824 */ /* 0x000fe400078e00ff */
        /* <DEDUP_REMOVED lines=10> */
[-C--:B------:R-:W-:Y:S01]  /*5cc0*/  @!P1 FMUL.FTZ R6, R9, R10.reuse ;  /* 0x0000000a09069220 */ /* 0x080fe20000410000 */
        /* <DEDUP_REMOVED lines=22> */
.L_x_624:
[----:B------:R-:W-:Y:S05]  /*5e30*/  BSYNC B0 ;  /* 0x0000000000007941 */ /* 0x000fea0003800000 */
.L_x_623:
[----:B------:R1:W2:Y:S01]  /*5e40*/  SHFL.IDX PT, R19, R88, 0x2, 0x181f ;  /* 0x00581f0058137f89 */ /* 0x0002a200000e0000 */
[----:B------:R-:W-:Y:S01]  /*5e50*/  ISETP.GE.OR P0, PT, R155, R90, P5 ;  /* 0x0000005a9b00720c */ /* 0x000fe20002f06670 */
[----:B------:R-:W-:Y:S02]  /*5e60*/  BSSY B0, `(.L_x_625) ;  /* 0x0000078000007945 */ /* 0x000fe40003800000 */
[----:B------:R1:W4:Y:S10]  /*5e70*/  SHFL.IDX PT, R18, R89, 0x2, 0x181f ;  /* 0x00581f0059127f89 */ /* 0x00033400000e0000 */
[----:B------:R-:W-:-:S05]  /*5e80*/  @P0 BRA `(.L_x_626) ;  /* 0x0000075000000947 */ /* 0x000fca0003800000 */
[----:B------:R-:W-:Y:S01]  /*5e90*/  SEL R0, R148, R131, !P6 ;  /* 0x0000008394007207 */ /* 0x000fe20007000000 */
[----:B---34-:R-:W3:Y:S01]  /*5ea0*/  LDS.128 R40, [R139+0x8100] ;  /* 0x008100008b287984 */ /* 0x018ee20000000c00 */
[C---:B-1----:R-:W-:Y:S02]  /*5eb0*/  LEA R52, P0, R94.reuse, R18, 0x1 ;  /* 0x000000125e347211 */ /* 0x042fe400078008ff */
[----:B------:R-:W-:Y:S02]  /*5ec0*/  SHF.R.S32.HI R2, RZ, 0x1f, R0 ;  /* 0x0000001fff027819 */ /* 0x000fe40000011400 */
[----:B--2---:R-:W-:Y:S02]  /*5ed0*/  LEA.HI.X R53, R94, R19, R114, 0x1, P0 ;  /* 0x000000135e357211 */ /* 0x004fe400000f0c72 */
[----:B------:R-:W-:Y:S02]  /*5ee0*/  LEA.HI R0, R2, R0, RZ, 0x4 ;  /* 0x0000000002007211 */ /* 0x000fe400078f20ff */
[----:B------:R-:W-:Y:S02]  /*5ef0*/  @!P1 SHF.R.U32.HI R8, RZ, 0x10, R63 ;  /* 0x00000010ff089819 */ /* 0x000fe4000001163f */
[----:B------:R-:W-:Y:S02]  /*5f00*/  LEA.HI.SX32 R0, R0, R115, 0x1c ;  /* 0x0000007300007211 */ /* 0x000fe400078fe2ff */
[----:B------:R-:W-:Y:S02]  /*5f10*/  @!P1 SHF.R.U64 R3, R26, 0x10, R27 ;  /* 0x000000101a039819 */ /* 0x000fe4000000121b */
[----:B------:R-:W-:Y:S01]  /*5f20*/  SHF.R.S32.HI R2, RZ, 0x1f, R0 ;  /* 0x0000001fff027819 */ /* 0x000fe20000011400 */
[----:B------:R-:W-:Y:S01]  /*5f30*/  IMAD.SHL.U32 R17, R0, 0x8, RZ ;  /* 0x0000000800117824 */ /* 0x000fe200078e00ff */
[----:B------:R-:W-:Y:S02]  /*5f40*/  @!P1 SHF.R.U64 R5, R60, 0x10, R61 ;  /* 0x000000103c059819 */ /* 0x000fe4000000123d */
[----:B------:R-:W-:Y:S02]  /*5f50*/  LEA.HI R0, R2, R0, RZ, 0x3 ;  /* 0x0000000002007211 */ /* 0x000fe400078f18ff */
[C---:B------:R-:W-:Y:S02]  /*5f60*/  ISETP.GE.AND P0, PT, R17.reuse, c[0x0][0x1d4], PT ;  /* 0x0000750011007a0c */ /* 0x040fe40003f06270 */
[----:B------:R-:W-:Y:S01]  /*5f70*/  @!P1 PRMT R16, R70, 0x5410, R5 ;  /* 0x0000541046109816 */ /* 0x000fe20000000005 */
[----:B------:R-:W-:Y:S01]  /*5f80*/  IMAD.SHL.U32 R0, R0, 0x400, RZ ;  /* 0x0000040000007824 */ /* 0x000fe200078e00ff */
[----:B------:R-:W-:Y:S02]  /*5f90*/  LOP3.LUT R2, R126, 0x38, R17, 0xf8, !PT ;  /* 0x000000387e027812 */ /* 0x000fe400078ef811 */
[----:B------:R-:W-:Y:S02]  /*5fa0*/  @!P1 SHF.R.U32.HI R6, RZ, 0x10, R61 ;  /* 0x00000010ff069819 */ /* 0x000fe4000001163d */
[----:B------:R-:W-:Y:S02]  /*5fb0*/  LOP3.LUT R2, R2, R164, RZ, 0x3c, !PT ;  /* 0x000000a402027212 */ /* 0x000fe400078e3cff */
[----:B------:R-:W-:Y:S02]  /*5fc0*/  LOP3.LUT R0, R0, 0x7fffe000, RZ, 0xc0, !PT ;  /* 0x7fffe00000007812 */ /* 0x000fe400078ec0ff */
[----:B------:R-:W-:Y:S01]  /*5fd0*/  @!P1 PRMT R11, R70, 0x5432, R6 ;  /* 0x00005432460b9816 */ /* 0x000fe20000000006 */
[----:B------:R-:W-:Y:S01]  /*5fe0*/  @!P1 IMAD.U32 R6, R16, 0x10000, RZ ;  /* 0x0001000010069824 */ /* 0x000fe200078e00ff */
[----:B------:R-:W-:Y:S01]  /*5ff0*/  IADD3 R0, R2, R0, R136 ;  /* 0x0000000002007210 */ /* 0x000fe20007ffe088 */
[----:B------:R-:W-:Y:S01]  /*6000*/  @!P0 IMAD.WIDE R54, R17, 0x2, R18 ;  /* 0x0000000211368825 */ /* 0x000fe200078e0212 */
[----:B------:R-:W-:Y:S02]  /*6010*/  @!P1 SHF.R.U32.HI R2, RZ, 0x10, R25 ;  /* 0x00000010ff029819 */ /* 0x000fe40000011619 */
[----:B------:R-:W-:Y:S01]  /*6020*/  @!P1 SHF.R.U64 R10, R62, 0x10, R63 ;  /* 0x000000103e0a9819 */ /* 0x000fe2000000123f */
[----:B------:R-:W-:Y:S01]  /*6030*/  IMAD.SHL.U32 R0, R0, 0x2, RZ ;  /* 0x0000000200007824 */ /* 0x000fe200078e00ff */
[----:B---3--:R-:W-:Y:S01]  /*6040*/  @!P1 SHF.L.U32 R18, R41, 0x10, RZ ;  /* 0x0000001029129819 */ /* 0x008fe200000006ff */
[----:B------:R-:W-:Y:S01]  /*6050*/  @!P1 IMAD.U32 R17, R11, 0x10000, RZ ;  /* 0x000100000b119824 */ /* 0x000fe200078e00ff */
[----:B------:R-:W-:Y:S02]  /*6060*/  @!P1 LOP3.LUT R39, R43, 0xffff0000, RZ, 0xc0, !PT ;  /* 0xffff00002b279812 */ /* 0x000fe400078ec0ff */
[----:B------:R1:W2:Y:S01]  /*6070*/  LDS.128 R12, [R0+0x8100] ;  /* 0x00810000000c7984 */ /* 0x0002a20000000c00 */
[----:B------:R-:W-:Y:S02]  /*6080*/  @!P1 LOP3.LUT R26, R42, 0xffff0000, RZ, 0xc0, !PT ;  /* 0xffff00002a1a9812 */ /* 0x000fe400078ec0ff */
[----:B------:R-:W-:Y:S02]  /*6090*/  @!P1 PRMT R5, R23, 0x5410, R2 ;  /* 0x0000541017059816 */ /* 0x000fe40000000002 */
[----:B------:R-:W-:Y:S04]  /*60a0*/  @!P1 SHF.R.U32.HI R4, RZ, 0x10, R27 ;  /* 0x00000010ff049819 */ /* 0x000fe8000001161b */
[----:B------:R-:W-:Y:S01]  /*60b0*/  @!P1 PRMT R9, R35, 0x5410, R4 ;  /* 0x0000541023099816 */ /* 0x000fe20000000004 */
[C---:B------:R-:W-:Y:S01]  /*60c0*/  @!P1 IMAD.U32 R4, R5.reuse, 0x10000, RZ ;  /* 0x0001000005049824 */ /* 0x040fe200078e00ff */
[----:B------:R-:W-:Y:S02]  /*60d0*/  @!P1 LOP3.LUT R5, R5, 0xffff0000, RZ, 0xc0, !PT ;  /* 0xffff000005059812 */ /* 0x000fe400078ec0ff */
[----:B-1----:R-:W-:Y:S02]  /*60e0*/  @!P1 SHF.R.U64 R0, R24, 0x10, R25 ;  /* 0x0000001018009819 */ /* 0x002fe40000001219 */
[----:B------:R-:W-:Y:S02]  /*60f0*/  @!P1 PRMT R25, R71, 0x5432, R10 ;  /* 0x0000543247199816 */ /* 0x000fe4000000000a */
[----:B------:R-:W-:Y:S02]  /*6100*/  @!P1 PRMT R7, R23, 0x5432, R0 ;  /* 0x0000543217079816 */ /* 0x000fe40000000000 */
[----:B------:R-:W-:Y:S01]  /*6110*/  @!P1 PRMT R23, R71, 0x5410, R8 ;  /* 0x0000541047179816 */ /* 0x000fe20000000008 */
[----:B------:R-:W-:Y:S01]  /*6120*/  @!P1 IMAD.U32 R8, R40, 0x10000, RZ ;  /* 0x0001000028089824 */ /* 0x000fe200078e00ff */
[----:B------:R-:W-:Y:S01]  /*6130*/  @!P1 PRMT R10, R35, 0x5432, R3 ;  /* 0x00005432230a9816 */ /* 0x000fe20000000003 */
[C---:B------:R-:W-:Y:S01]  /*6140*/  @!P1 IMAD.U32 R2, R7.reuse, 0x10000, RZ ;  /* 0x0001000007029824 */ /* 0x040fe200078e00ff */
[----:B------:R-:W-:Y:S01]  /*6150*/  @!P1 LOP3.LUT R7, R7, 0xffff0000, RZ, 0xc0, !PT ;  /* 0xffff000007079812 */ /* 0x000fe200078ec0ff */
[C---:B------:R-:W-:Y:S01]  /*6160*/  @!P1 IMAD.U32 R27, R23.reuse, 0x10000, RZ ;  /* 0x00010000171b9824 */ /* 0x040fe200078e00ff */
[----:B------:R-:W-:Y:S01]  /*6170*/  @!P1 LOP3.LUT R38, R23, 0xffff0000, RZ, 0xc0, !PT ;  /* 0xffff000017269812 */ /* 0x000fe200078ec0ff */
[----:B------:R-:W-:Y:S02]  /*6180*/  @!P1 IMAD.U32 R35, R43, 0x10000, RZ ;  /* 0x000100002b239824 */ /* 0x000fe400078e00ff */
[----:B--2---:R-:W-:Y:S01]  /*6190*/  @!P1 IMAD.U32 R3, R13, 0x10000, RZ ;  /* 0x000100000d039824 */ /* 0x004fe200078e00ff */
        /* <DEDUP_REMOVED lines=13> */
[----:B------:R-:W-:Y:S02]  /*6270*/  @!P1 LOP3.LUT R11, R16, 0xffff0000, RZ, 0xc0, !PT ;  /* 0xffff0000100b9812 */ /* 0x000fe400078ec0ff */
        /* <DEDUP_REMOVED lines=16> */
[C---:B------:R-:W-:Y:S01]  /*6380*/  @!P1 LOP3.LUT R9, R14.reuse, 0xffff0000, RZ, 0xc0, !PT ;  /* 0xffff00000e099812 */ /* 0x040fe200078ec0ff */
        /* <DEDUP_REMOVED lines=37> */
.L_x_626:
[----:B------:R-:W-:Y:S05]  /*65e0*/  BSYNC B0 ;  /* 0x0000000000007941 */ /* 0x000fea0003800000 */
.L_x_625:
[----:B------:R1:W4:Y:S01]  /*65f0*/  SHFL.IDX PT, R45, R88, 0x3, 0x181f ;  /* 0x00781f00582d7f89 */ /* 0x00032200000e0000 */
[----:B------:R-:W-:Y:S03]  /*6600*/  ISETP.GE.OR P0, PT, R154, R90, P5 ;  /* 0x0000005a9a00720c */ /* 0x000fe60002f06670 */
[----:B------:R1:W3:Y:S10]  /*6610*/  SHFL.IDX PT, R44, R89, 0x3, 0x181f ;  /* 0x00781f00592c7f89 */ /* 0x0002f400000e0000 */
[----:B------:R-:W-:-:S05]  /*6620*/  @P0 BRA `(.L_x_618) ;  /* 0x00000ba000000947 */ /* 0x000fca0003800000 */
[----:B------:R-:W-:Y:S01]  /*6630*/  SEL R0, R148, R131, !P6 ;  /* 0x0000008394007207 */ /* 0x000fe20007000000 */
[----:B-1-34-:R-:W1:Y:S01]  /*6640*/  LDS.128 R40, [R138+0x8100] ;  /* 0x008100008a287984 */ /* 0x01ae620000000c00 */
[----:B------:R-:W-:Y:S02]  /*6650*/  @!P1 SHF.R.U64 R3, R28, 0x10, R29 ;  /* 0x000000101c039819 */ /* 0x000fe4000000121d */
[----:B------:R-:W-:Y:S02]  /*6660*/  SHF.R.S32.HI R2, RZ, 0x1f, R0 ;  /* 0x0000001fff027819 */ /* 0x000fe40000011400 */
[----:B------:R-:W-:Y:S02]  /*6670*/  LEA R52, P0, R94, R44, 0x1 ;  /* 0x0000002c5e347211 */ /* 0x000fe400078008ff */
[----:B------:R-:W-:Y:S02]  /*6680*/  LEA.HI R0, R2, R0, RZ, 0x4 ;  /* 0x0000000002007211 */ /* 0x000fe400078f20ff */
[----:B------:R-:W-:Y:S02]  /*6690*/  LEA.HI.X R53, R94, R45, R114, 0x1, P0 ;  /* 0x0000002d5e357211 */ /* 0x000fe400000f0c72 */
[----:B------:R-:W-:Y:S02]  /*66a0*/  LEA.HI.SX32 R0, R0, R115, 0x1c ;  /* 0x0000007300007211 */ /* 0x000fe400078fe2ff */
[----:B------:R-:W-:Y:S02]  /*66b0*/  @!P1 SHF.R.U64 R4, R30, 0x10, R31 ;  /* 0x000000101e049819 */ /* 0x000fe4000000121f */
[----:B------:R-:W-:Y:S01]  /*66c0*/  SHF.R.S32.HI R2, RZ, 0x1f, R0 ;  /* 0x0000001fff027819 */ /* 0x000fe20000011400 */
[----:B------:R-:W-:Y:S01]  /*66d0*/  IMAD.SHL.U32 R46, R0, 0x8, RZ ;  /* 0x00000008002e7824 */ /* 0x000fe200078e00ff */
[----:B------:R-:W-:Y:S02]  /*66e0*/  @!P1 PRMT R7, R36, 0x5432, R3 ;  /* 0x0000543224079816 */ /* 0x000fe40000000003 */
[----:B------:R-:W-:Y:S02]  /*66f0*/  LEA.HI R0, R2, R0, RZ, 0x3 ;  /* 0x0000000002007211 */ /* 0x000fe400078f18ff */
[----:B------:R-:W-:Y:S02]  /*6700*/  @!P1 SHF.R.U32.HI R5, RZ, 0x10, R31 ;  /* 0x00000010ff059819 */ /* 0x000fe4000001161f */
[----:B------:R-:W-:Y:S01]  /*6710*/  LOP3.LUT R2, R125, 0x38, R46, 0xf8, !PT ;  /* 0x000000387d027812 */ /* 0x000fe200078ef82e */
[----:B------:R-:W-:Y:S01]  /*6720*/  IMAD.SHL.U32 R0, R0, 0x400, RZ ;  /* 0x0000040000007824 */ /* 0x000fe200078e00ff */
[C---:B------:R-:W-:Y:S02]  /*6730*/  @!P1 PRMT R8, R37.reuse, 0x5410, R4 ;  /* 0x0000541025089816 */ /* 0x040fe40000000004 */
[----:B------:R-:W-:Y:S02]  /*6740*/  LOP3.LUT R2, R2, R159, RZ, 0x3c, !PT ;  /* 0x0000009f02027212 */ /* 0x000fe400078e3cff */
[----:B------:R-:W-:Y:S02]  /*6750*/  LOP3.LUT R0, R0, 0x7fffe000, RZ, 0xc0, !PT ;  /* 0x7fffe00000007812 */ /* 0x000fe400078ec0ff */
[----:B------:R-:W-:Y:S01]  /*6760*/  @!P1 PRMT R10, R37, 0x5432, R5 ;  /* 0x00005432250a9816 */ /* 0x000fe20000000005 */
[----:B------:R-:W-:Y:S01]  /*6770*/  @!P1 IMAD.U32 R5, R7, 0x10000, RZ ;  /* 0x0001000007059824 */ /* 0x000fe200078e00ff */
[----:B------:R-:W-:Y:S02]  /*6780*/  IADD3 R0, R2, R0, R135 ;  /* 0x0000000002007210 */ /* 0x000fe40007ffe087 */
[----:B------:R-:W-:Y:S02]  /*6790*/  @!P1 SHF.R.U32.HI R2, RZ, 0x10, R65 ;  /* 0x00000010ff029819 */ /* 0x000fe40000011641 */
[----:B------:R-:W-:Y:S01]  /*67a0*/  @!P1 SHF.R.U64 R6, R66, 0x10, R67 ;  /* 0x0000001042069819 */ /* 0x000fe20000001243 */
[----:B------:R-:W-:Y:S01]  /*67b0*/  IMAD.SHL.U32 R12, R0, 0x2, RZ ;  /* 0x00000002000c7824 */ /* 0x000fe200078e00ff */
[----:B------:R-:W-:Y:S01]  /*67c0*/  @!P1 SHF.R.U32.HI R0, RZ, 0x10, R29 ;  /* 0x00000010ff009819 */ /* 0x000fe2000001161d */
[----:B-1----:R-:W-:Y:S01]  /*67d0*/  @!P1 IMAD.U32 R17, R40, 0x10000, RZ ;  /* 0x0001000028119824 */ /* 0x002fe200078e00ff */
[C---:B------:R-:W-:Y:S01]  /*67e0*/  @!P1 SHF.L.U32 R23, R41.reuse, 0x10, RZ ;  /* 0x0000001029179819 */ /* 0x040fe200000006ff */
[----:B------:R-:W-:Y:S01]  /*67f0*/  @!P1 IMAD.U32 R27, R42, 0x10000, RZ ;  /* 0x000100002a1b9824 */ /* 0x000fe200078e00ff */
[----:B------:R-:W-:Y:S01]  /*6800*/  @!P1 LOP3.LUT R25, R41, 0xffff0000, RZ, 0xc0, !PT ;  /* 0xffff000029199812 */ /* 0x000fe200078ec0ff */
[C---:B------:R-:W-:Y:S01]  /*6810*/  @!P1 IMAD.U32 R31, R43.reuse, 0x10000, RZ ;  /* 0x000100002b1f9824 */ /* 0x040fe200078e00ff */
[----:B------:R-:W1:Y:S01]  /*6820*/  LDS.128 R12, [R12+0x8100] ;  /* 0x008100000c0c7984 */ /* 0x000e620000000c00 */
[----:B--2---:R-:W-:Y:S02]  /*6830*/  @!P1 LOP3.LUT R19, R40, 0xffff0000, RZ, 0xc0, !PT ;  /* 0xffff000028139812 */ /* 0x004fe400078ec0ff */
[----:B------:R-:W-:Y:S02]  /*6840*/  @!P1 LOP3.LUT R29, R42, 0xffff0000, RZ, 0xc0, !PT ;  /* 0xffff00002a1d9812 */ /* 0x000fe400078ec0ff */
[----:B------:R-:W-:Y:S02]  /*6850*/  @!P1 PRMT R24, R72, 0x5410, R2 ;  /* 0x0000541048189816 */ /* 0x000fe40000000002 */
[----:B------:R-:W-:Y:S02]  /*6860*/  @!P1 PRMT R2, R36, 0x5410, R0 ;  /* 0x0000541024029816 */ /* 0x000fe40000000000 */
[----:B------:R-:W-:Y:S01]  /*6870*/  @!P1 LOP3.LUT R36, R43, 0xffff0000, RZ, 0xc0, !PT ;  /* 0xffff00002b249812 */ /* 0x000fe200078ec0ff */
[C---:B------:R-:W-:Y:S01]  /*6880*/  @!P1 IMAD.U32 R22, R24.reuse, 0x10000, RZ ;  /* 0x0001000018169824 */ /* 0x040fe200078e00ff */
[----:B------:R-:W-:Y:S01]  /*6890*/  @!P1 LOP3.LUT R24, R24, 0xffff0000, RZ, 0xc0, !PT ;  /* 0xffff000018189812 */ /* 0x000fe200078ec0ff */
[C---:B------:R-:W-:Y:S01]  /*68a0*/  @!P1 IMAD.U32 R0, R2.reuse, 0x10000, RZ ;  /* 0x0001000002009824 */ /* 0x040fe200078e00ff */
[----:B------:R-:W-:Y:S02]  /*68b0*/  @!P1 LOP3.LUT R2, R2, 0xffff0000, RZ, 0xc0, !PT ;  /* 0xffff000002029812 */ /* 0x000fe400078ec0ff */
[C---:B------:R-:W-:Y:S02]  /*68c0*/  @!P1 PRMT R28, R73.reuse, 0x5410, R6 ;  /* 0x00005410491c9816 */ /* 0x040fe40000000006 */
[----:B------:R-:W-:Y:S02]  /*68d0*/  @!P1 SHF.R.U32.HI R35, RZ, 0x10, R67 ;  /* 0x00000010ff239819 */ /* 0x000fe40000011643 */
[----:B------:R-:W-:Y:S01]  /*68e0*/  @!P1 SHF.R.U64 R18, R64, 0x10, R65 ;  /* 0x0000001040129819 */ /* 0x000fe20000001241 */
[C---:B------:R-:W-:Y:S01]  /*68f0*/  @!P1 IMAD.U32 R26, R28.reuse, 0x10000, RZ ;  /* 0x000100001c1a9824 */ /* 0x040fe200078e00ff */
[----:B------:R-:W-:Y:S02]  /*6900*/  @!P1 LOP3.LUT R28, R28, 0xffff0000, RZ, 0xc0, !PT ;  /* 0xffff00001c1c9812 */ /* 0x000fe400078ec0ff */
[----:B------:R-:W-:Y:S02]  /*6910*/  @!P1 PRMT R35, R73, 0x5432, R35 ;  /* 0x0000543249239816 */ /* 0x000fe40000000023 */
[----:B------:R-:W-:Y:S02]  /*6920*/  @!P1 PRMT R18, R72, 0x5432, R18 ;  /* 0x0000543248129816 */ /* 0x000fe40000000012 */
[----:B------:R-:W-:Y:S01]  /*6930*/  ISETP.GE.AND P0, PT, R46, c[0x0][0x1d4], PT ;  /* 0x000075002e007a0c */ /* 0x000fe20003f06270 */
[C---:B------:R-:W-:Y:S01]  /*6940*/  @!P1 IMAD.U32 R30, R35.reuse, 0x10000, RZ ;  /* 0x00010000231e9824 */ /* 0x040fe200078e00ff */
[----:B------:R-:W-:Y:S01]  /*6950*/  @!P1 LOP3.LUT R35, R35, 0xffff0000, RZ, 0xc0, !PT ;  /* 0xffff000023239812 */ /* 0x000fe200078ec0ff */
[C---:B------:R-:W-:Y:S01]  /*6960*/  @!P1 IMAD.U32 R16, R18.reuse, 0x10000, RZ ;  /* 0x0001000012109824 */ /* 0x040fe200078e00ff */
[----:B------:R-:W-:Y:S01]  /*6970*/  @!P1 LOP3.LUT R18, R18, 0xffff0000, RZ, 0xc0, !PT ;  /* 0xffff000012129812 */ /* 0x000fe200078ec0ff */
[----:B-1----:R-:W-:Y:S02]  /*6980*/  @!P1 IMAD.U32 R3, R13, 0x10000, RZ ;  /* 0x000100000d039824 */ /* 0x002fe400078e00ff */
[----:B------:R-:W-:Y:S02]  /*6990*/  @!P1 IMAD.U32 R6, R12, 0x10000, RZ ;  /* 0x000100000c069824 */ /* 0x000fe400078e00ff */
[C---:B------:R-:W-:Y:S02]  /*69a0*/  @!P1 FMUL.FTZ R4, R3.reuse, R22 ;  /* 0x0000001603049220 */ /* 0x040fe40000410000 */
[-C--:B------:R-:W-:Y:S02]  /*69b0*/  @!P1 FMUL.FTZ R3, R3, R0.reuse ;  /* 0x0000000003039220 */ /* 0x080fe40000410000 */
[----:B------:R-:W-:Y:S01]  /*69c0*/  @!P1 FFMA.FTZ R54, R23, R0, -R4 ;  /* 0x0000000017369223 */ /* 0x000fe20000010804 */
[----:B------:R-:W-:Y:S01]  /*69d0*/  @!P1 LOP3.LUT R0, R13, 0xffff0000, RZ, 0xc0, !PT ;  /* 0xffff00000d009812 */ /* 0x000fe200078ec0ff */
[----:B------:R-:W-:Y:S04]  /*69e0*/  @!P1 FMUL.FTZ R11, R6, R16 ;  /* 0x00000010060b9220 */ /* 0x000fe80000410000 */
[C---:B------:R-:W-:Y:S02]  /*69f0*/  @!P1 FMUL.FTZ R9, R0.reuse, R24 ;  /* 0x0000001800099220 */ /* 0x040fe40000410000 */
[-C--:B------:R-:W-:Y:S02]  /*6a00*/  @!P1 FMUL.FTZ R4, R0, R2.reuse ;  /* 0x0000000200049220 */ /* 0x080fe40000410000 */
[----:B------:R-:W-:Y:S01]  /*6a10*/  @!P1 FFMA.FTZ R51, R25, R2, -R9 ;  /* 0x0000000219339223 */ /* 0x000fe20000010809 */
[----:B------:R-:W-:Y:S01]  /*6a20*/  @!P1 LOP3.LUT R2, R12, 0xffff0000, RZ, 0xc0, !PT ;  /* 0xffff00000c029812 */ /* 0x000fe200078ec0ff */
[-C--:B------:R-:W-:Y:S01]  /*6a30*/  @!P1 FMUL.FTZ R0, R6, R5.reuse ;  /* 0x0000000506009220 */ /* 0x080fe20000410000 */
[----:B------:R-:W-:Y:S01]  /*6a40*/  @!P1 SHF.L.U32 R6, R14, 0x10, RZ ;  /* 0x000000100e069819 */ /* 0x000fe200000006ff */
[----:B------:R-:W-:Y:S01]  /*6a50*/  @!P1 FFMA.FTZ R50, R17, R5, -R11 ;  /* 0x0000000511329223 */ /* 0x000fe2000001080b */
[----:B------:R-:W-:Y:S01]  /*6a60*/  @!P1 LOP3.LUT R5, R7, 0xffff0000, RZ, 0xc0, !PT ;  /* 0xffff000007059812 */ /* 0x000fe200078ec0ff */
[C---:B------:R-:W-:Y:S01]  /*6a70*/  @!P1 IMAD.U32 R7, R8.reuse, 0x10000, RZ ;  /* 0x0001000008079824 */ /* 0x040fe200078e00ff */
[----:B------:R-:W-:Y:S01]  /*6a80*/  @!P1 LOP3.LUT R8, R8, 0xffff0000, RZ, 0xc0, !PT ;  /* 0xffff000008089812 */ /* 0x000fe200078ec0ff */
[----:B------:R-:W-:Y:S02]  /*6a90*/  @!P1 FMUL.FTZ R9, R2, R18 ;  /* 0x0000001202099220 */ /* 0x000fe40000410000 */
[----:B------:R-:W-:Y:S02]  /*6aa0*/  @!P1 FMUL.FTZ R11, R6, R26 ;  /* 0x0000001a060b9220 */ /* 0x000fe40000410000 */
[-C--:B------:R-:W-:Y:S02]  /*6ab0*/  @!P1 FMUL.FTZ R2, R2, R5.reuse ;  /* 0x0000000502029220 */ /* 0x080fe40000410000 */
[----:B------:R-:W-:Y:S02]  /*6ac0*/  @!P1 FFMA.FTZ R49, R19, R5, -R9 ;  /* 0x0000000513319223 */ /* 0x000fe40000010809 */
[-C--:B------:R-:W-:Y:S01]  /*6ad0*/  @!P1 FMUL.FTZ R5, R6, R7.reuse ;  /* 0x0000000706059220 */ /* 0x080fe20000410000 */
[----:B------:R-:W-:Y:S01]  /*6ae0*/  @!P1 LOP3.LUT R6, R14, 0xffff0000, RZ, 0xc0, !PT ;  /* 0xffff00000e069812 */ /* 0x000fe200078ec0ff */
[----:B------:R-:W-:Y:S01]  /*6af0*/  @!P1 FFMA.FTZ R48, R27, R7, -R11 ;  /* 0x000000071b309223 */ /* 0x000fe2000001080b */
[C---:B------:R-:W-:Y:S01]  /*6b00*/  @!P1 SHF.L.U32 R7, R10.reuse, 0x10, RZ ;  /* 0x000000100a079819 */ /* 0x040fe200000006ff */
[C---:B------:R-:W-:Y:S01]  /*6b10*/  @!P1 IMAD.U32 R9, R15.reuse, 0x10000, RZ ;  /* 0x000100000f099824 */ /* 0x040fe200078e00ff */
[----:B------:R-:W-:Y:S01]  /*6b20*/  @!P1 LOP3.LUT R10, R10, 0xffff0000, RZ, 0xc0, !PT ;  /* 0xffff00000a0a9812 */ /* 0x000fe200078ec0ff */
[C---:B------:R-:W-:Y:S01]  /*6b30*/  @!P1 FMUL.FTZ R39, R6.reuse, R28 ;  /* 0x0000001c06279220 */ /* 0x040fe20000410000 */
[----:B------:R-:W-:Y:S01]  /*6b40*/  @!P1 LOP3.LUT R11, R15, 0xffff0000, RZ, 0xc0, !PT ;  /* 0xffff00000f0b9812 */ /* 0x000fe200078ec0ff */
[----:B------:R-:W-:Y:S02]  /*6b50*/  @!P1 FMUL.FTZ R38, R9, R30 ;  /* 0x0000001e09269220 */ /* 0x000fe40000410000 */
[----:B------:R-:W-:Y:S02]  /*6b60*/  @!P1 FMUL.FTZ R6, R6, R8 ;  /* 0x0000000806069220 */ /* 0x000fe40000410000 */
[----:B------:R-:W-:Y:S02]  /*6b70*/  @!P1 FMUL.FTZ R37, R11, R35 ;  /* 0x000000230b259220 */ /* 0x000fe40000410000 */
[-C--:B------:R-:W-:Y:S01]  /*6b80*/  @!P1 FFMA.FTZ R47, R31, R7.reuse, -R38 ;  /* 0x000000071f2f9223 */ /* 0x080fe20000010826 */
[----:B------:R-:W-:Y:S01]  /*6b90*/  @!P1 F2FP.BF16.PACK_AB R38, R49, R50 ;  /* 0x000000323126923e */ /* 0x000fe200000010ff */
[----:B------:R-:W-:Y:S02]  /*6ba0*/  @!P1 FFMA.FTZ R37, R36, R10, -R37 ;  /* 0x0000000a24259223 */ /* 0x000fe40000010825 */
[----:B------:R-:W-:Y:S01]  /*6bb0*/  @!P1 FFMA.FTZ R8, R29, R8, -R39 ;  /* 0x000000081d089223 */ /* 0x000fe20000010827 */
[----:B------:R-:W-:Y:S01]  /*6bc0*/  @!P1 F2FP.BF16.PACK_AB R39, R51, R54 ;  /* 0x000000363327923e */ /* 0x000fe200000010ff */
[----:B------:R-:W-:Y:S01]  /*6bd0*/  @!P1 FMUL.FTZ R7, R9, R7 ;  /* 0x0000000709079220 */ /* 0x000fe20000410000 */
[----:B------:R-:W-:Y:S01]  /*6be0*/  @!P1 F2FP.BF16.PACK_AB R37, R37, R47 ;  /* 0x0000002f2525923e */ /* 0x000fe200000010ff */
[----:B------:R-:W-:Y:S01]  /*6bf0*/  @!P1 IMAD.MOV.U32 R40, RZ, RZ, R38 ;  /* 0x000000ffff289224 */ /* 0x000fe200078e0026 */
[----:B------:R-:W-:Y:S01]  /*6c00*/  @!P1 F2FP.BF16.PACK_AB R9, R8, R48 ;  /* 0x000000300809923e */ /* 0x000fe200000010ff */
[----:B------:R-:W-:Y:S02]  /*6c10*/  @!P1 IMAD.MOV.U32 R41, RZ, RZ, R39 ;  /* 0x000000ffff299224 */ /* 0x000fe400078e0027 */
[----:B------:R-:W-:Y:S02]  /*6c20*/  @!P1 IMAD.MOV.U32 R43, RZ, RZ, R37 ;  /* 0x000000ffff2b9224 */ /* 0x000fe400078e0025 */
[----:B------:R-:W-:Y:S02]  /*6c30*/  @!P1 IMAD.MOV.U32 R42, RZ, RZ, R9 ;  /* 0x000000ffff2a9224 */ /* 0x000fe400078e0009 */
[----:B------:R-:W-:Y:S02]  /*6c40*/  @!P1 FFMA.FTZ R0, R16, R17, R0 ;  /* 0x0000001110009223 */ /* 0x000fe40000010000 */
[----:B------:R-:W-:Y:S01]  /*6c50*/  @!P1 FFMA.FTZ R2, R18, R19, R2 ;  /* 0x0000001312029223 */ /* 0x000fe20000010002 */
[----:B------:R1:W-:Y:S01]  /*6c60*/  ST.E.128 [R52.64], R40 ;  /* 0x0000002834007985 */ /* 0x0003e2000c101d16 */
[----:B------:R-:W-:Y:S02]  /*6c70*/  @!P1 FFMA.FTZ R3, R22, R23, R3 ;  /* 0x0000001716039223 */ /* 0x000fe40000010003 */
[----:B------:R-:W-:Y:S01]  /*6c80*/  @!P1 FFMA.FTZ R4, R24, R25, R4 ;  /* 0x0000001918049223 */ /* 0x000fe20000010004 */
[----:B------:R-:W-:Y:S01]  /*6c90*/  @!P1 F2FP.BF16.PACK_AB R0, R2, R0 ;  /* 0x000000000200923e */ /* 0x000fe200000010ff */
[----:B------:R-:W-:Y:S02]  /*6ca0*/  @!P1 FFMA.FTZ R5, R26, R27, R5 ;  /* 0x0000001b1a059223 */ /* 0x000fe40000010005 */
[----:B------:R-:W-:Y:S01]  /*6cb0*/  @!P1 FMUL.FTZ R8, R11, R10 ;  /* 0x0000000a0b089220 */ /* 0x000fe20000410000 */
[----:B------:R-:W-:Y:S01]  /*6cc0*/  @!P1 F2FP.BF16.PACK_AB R3, R4, R3 ;  /* 0x000000030403923e */ /* 0x000fe200000010ff */
        /* <DEDUP_REMOVED lines=14> */
.L_x_596:
        /* <DEDUP_REMOVED lines=19> */
.L_x_628:
[----:B-123--:R-:W-:Y:S05]  /*6ee0*/  BSYNC B0 ;  /* 0x0000000000007941 */ /* 0x00efea0003800000 */
.L_x_627:
[----:B------:R1:W2:Y:S01]  /*6ef0*/  SHFL.IDX PT, R0, R88, 0x1, 0x181f ;  /* 0x00381f0058007f89 */ /* 0x0002a200000e0000 */
[----:B------:R-:W-:Y:S01]  /*6f00*/  ISETP.GE.AND P0, PT, R6, 0x21, PT ;  /* 0x000000210600780c */ /* 0x000fe20003f06270 */
[----:B------:R-:W-:Y:S02]  /*6f10*/  BSSY B0, `(.L_x_629) ;  /* 0x000000d000007945 */ /* 0x000fe40003800000 */
[----:B------:R1:W3:Y:S10]  /*6f20*/  SHFL.IDX PT, R4, R89, 0x1, 0x181f ;  /* 0x00381f0059047f89 */ /* 0x0002f400000e0000 */
[----:B------:R-:W-:-:S05]  /*6f30*/  @!P0 BRA `(.L_x_630) ;  /* 0x000000a000008947 */ /* 0x000fca0003800000 */
[----:B------:R-:W4:Y:S01]  /*6f40*/  @!P5 LDS.128 R8, [R74+0x9100] ;  /* 0x009100004a08d984 */ /* 0x000f220000000c00 */
[C---:B---3--:R-:W-:Y:S04]  /*6f50*/  @!P5 LEA R2, P0, R20.reuse, R4, 0x1 ;  /* 0x000000041402d211 */ /* 0x048fe800078008ff */
[----:B--2---:R-:W-:Y:S02]  /*6f60*/  @!P5 LEA.HI.X R3, R20, R0, R21, 0x1, P0 ;  /* 0x000000001403d211 */ /* 0x004fe400000f0c15 */
[----:B------:R-:W-:Y:S11]  /*6f70*/  ISETP.GE.AND P0, PT, R92, c[0x0][0x1d4], PT ;  /* 0x000075005c007a0c */ /* 0x000ff60003f06270 */
[----:B------:R-:W-:Y:S02]  /*6f80*/  @!UPT UIADD3 URZ, URZ, URZ, URZ ;  /* 0x0000003f3f3ff290 */ /* 0x000fe4000fffe03f */
[C---:B------:R-:W-:Y:S04]  /*6f90*/  @!P0 LEA R4, P1, R82.reuse, R4, 0x1 ;  /* 0x0000000452048211 */ /* 0x040fe800078208ff */
[----:B------:R-:W-:Y:S01]  /*6fa0*/  @!P0 LEA.HI.X R5, R82, R0, R93, 0x1, P1 ;  /* 0x0000000052058211 */ /* 0x000fe200008f0c5d */
[----:B----4-:R-:W-:Y:S04]  /*6fb0*/  @!P5 ST.E.128 [R2.64], R8 ;  /* 0x000000080200d985 */ /* 0x010fe8000c101d16 */
[----:B------:R-:W2:Y:S04]  /*6fc0*/  @!P0 LDS.128 R8, [R74+0xd100] ;  /* 0x00d100004a088984 */ /* 0x000ea80000000c00 */
[----:B--2---:R2:W-:Y:S02]  /*6fd0*/  @!P0 ST.E.128 [R4.64], R8 ;  /* 0x0000000804008985 */ /* 0x0045e4000c101d16 */
.L_x_630:
[----:B------:R-:W-:Y:S05]  /*6fe0*/  BSYNC B0 ;  /* 0x0000000000007941 */ /* 0x000fea0003800000 */
.L_x_629:
[----:B--2---:R2:W4:Y:S01]  /*6ff0*/  SHFL.IDX PT, R0, R88, 0x2, 0x181f ;  /* 0x00581f0058007f89 */ /* 0x00452200000e0000 */
[----:B------:R-:W-:Y:S01]  /*7000*/  ISETP.GE.AND P0, PT, R6, 0x41, PT ;  /* 0x000000410600780c */ /* 0x000fe20003f06270 */
[----:B------:R-:W-:Y:S02]  /*7010*/  BSSY B0, `(.L_x_631) ;  /* 0x000000d000007945 */ /* 0x000fe40003800000 */
[----:B---3--:R2:W3:Y:S10]  /*7020*/  SHFL.IDX PT, R4, R89, 0x2, 0x181f ;  /* 0x00581f0059047f89 */ /* 0x0084f400000e0000 */
[----:B------:R-:W-:-:S05]  /*7030*/  @!P0 BRA `(.L_x_632) ;  /* 0x000000a000008947 */ /* 0x000fca0003800000 */
[----:B------:R-:W5:Y:S01]  /*7040*/  @!P5 LDS.128 R8, [R74+0xa100] ;  /* 0x00a100004a08d984 */ /* 0x000f620000000c00 */
[C---:B---3--:R-:W-:Y:S04]  /*7050*/  @!P5 LEA R2, P0, R20.reuse, R4, 0x1 ;  /* 0x000000041402d211 */ /* 0x048fe800078008ff */
[----:B----4-:R-:W-:Y:S02]  /*7060*/  @!P5 LEA.HI.X R3, R20, R0, R21, 0x1, P0 ;  /* 0x000000001403d211 */ /* 0x010fe400000f0c15 */
[----:B------:R-:W-:Y:S11]  /*7070*/  ISETP.GE.AND P0, PT, R92, c[0x0][0x1d4], PT ;  /* 0x000075005c007a0c */ /* 0x000ff60003f06270 */
[----:B------:R-:W-:Y:S02]  /*7080*/  @!UPT UIADD3 URZ, URZ, URZ, URZ ;  /* 0x0000003f3f3ff290 */ /* 0x000fe4000fffe03f */
[C---:B------:R-:W-:Y:S04]  /*7090*/  @!P0 LEA R4, P1, R82.reuse, R4, 0x1 ;  /* 0x0000000452048211 */ /* 0x040fe800078208ff */
[----:B------:R-:W-:Y:S01]  /*70a0*/  @!P0 LEA.HI.X R5, R82, R0, R93, 0x1, P1 ;  /* 0x0000000052058211 */ /* 0x000fe200008f0c5d */
[----:B-----5:R-:W-:Y:S04]  /*70b0*/  @!P5 ST.E.128 [R2.64], R8 ;  /* 0x000000080200d985 */ /* 0x020fe8000c101d16 */
[----:B------:R-:W3:Y:S04]  /*70c0*/  @!P0 LDS.128 R8, [R74+0xe100] ;  /* 0x00e100004a088984 */ /* 0x000ee80000000c00 */
[----:B---3--:R3:W-:Y:S02]  /*70d0*/  @!P0 ST.E.128 [R4.64], R8 ;  /* 0x0000000804008985 */ /* 0x0087e4000c101d16 */
.L_x_632:
[----:B------:R-:W-:Y:S05]  /*70e0*/  BSYNC B0 ;  /* 0x0000000000007941 */ /* 0x000fea0003800000 */
.L_x_631:
[----:B----4-:R4:W1:Y:S01]  /*70f0*/  SHFL.IDX PT, R0, R88, 0x3, 0x181f ;  /* 0x00781f0058007f89 */ /* 0x01086200000e0000 */
[----:B------:R-:W-:Y:S03]  /*7100*/  ISETP.GE.AND P0, PT, R6, 0x61, PT ;  /* 0x000000610600780c */ /* 0x000fe60003f06270 */
[----:B---3--:R4:W3:Y:S10]  /*7110*/  SHFL.IDX PT, R4, R89, 0x3, 0x181f ;  /* 0x00781f0059047f89 */ /* 0x0088f400000e0000 */
[----:B------:R-:W-:-:S05]  /*7120*/  @!P0 BRA `(.L_x_618) ;  /* 0x000000a000008947 */ /* 0x000fca0003800000 */
[----:B------:R-:W5:Y:S01]  /*7130*/  @!P5 LDS.128 R8, [R74+0xb100] ;  /* 0x00b100004a08d984 */ /* 0x000f620000000c00 */
[C---:B---3--:R-:W-:Y:S04]  /*7140*/  @!P5 LEA R2, P0, R20.reuse, R4, 0x1 ;  /* 0x000000041402d211 */ /* 0x048fe800078008ff */
[----:B-1----:R-:W-:Y:S02]  /*7150*/  @!P5 LEA.HI.X R3, R20, R0, R21, 0x1, P0 ;  /* 0x000000001403d211 */ /* 0x002fe400000f0c15 */
[----:B------:R-:W-:Y:S11]  /*7160*/  ISETP.GE.AND P0, PT, R92, c[0x0][0x1d4], PT ;  /* 0x000075005c007a0c */ /* 0x000ff60003f06270 */
[----:B------:R-:W-:Y:S02]  /*7170*/  @!UPT UIADD3 URZ, URZ, URZ, URZ ;  /* 0x0000003f3f3ff290 */ /* 0x000fe4000fffe03f */
[C---:B------:R-:W-:Y:S04]  /*7180*/  @!P0 LEA R4, P1, R82.reuse, R4, 0x1 ;  /* 0x0000000452048211 */ /* 0x040fe800078208ff */
[----:B------:R-:W-:Y:S01]  /*7190*/  @!P0 LEA.HI.X R5, R82, R0, R93, 0x1, P1 ;  /* 0x0000000052058211 */ /* 0x000fe200008f0c5d */
[----:B-----5:R-:W-:Y:S04]  /*71a0*/  @!P5 ST.E.128 [R2.64], R8 ;  /* 0x000000080200d985 */ /* 0x020fe8000c101d16 */
[----:B------:R-:W1:Y:S04]  /*71b0*/  @!P0 LDS.128 R8, [R74+0xf100] ;  /* 0x00f100004a088984 */ /* 0x000e680000000c00 */
[----:B-1----:R1:W-:Y:S02]  /*71c0*/  @!P0 ST.E.128 [R4.64], R8 ;  /* 0x0000000804008985 */ /* 0x0023e4000c101d16 */
.L_x_618:
[----:B------:R-:W-:Y:S05]  /*71d0*/  BSYNC B2 ;  /* 0x0000000000027941 */ /* 0x000fea0003800000 */
.L_x_595:
[----:B-1----:R-:W-:Y:S01]  /*71e0*/  IMAD.IADD R0, R143, 0x1, -R98 ;  /* 0x000000018f007824 */ /* 0x002fe200078e0a62 */
[----:B--2---:R-:W-:Y:S01]  /*71f0*/  LEA R2, P0, R91, R118, 0x7 ;  /* 0x000000765b027211 */ /* 0x004fe200078038ff */
[----:B------:R-:W-:Y:S01]  /*7200*/  BSSY B0, `(.L_x_633) ;  /* 0x0000058000007945 */ /* 0x000fe20003800000 */
[----:B------:R-:W-:Y:S02]  /*7210*/  ISETP.NE.AND P6, PT, R145, RZ, PT ;  /* 0x000000ff9100720c */ /* 0x000fe40003fc5270 */
[C---:B------:R-:W-:Y:S02]  /*7220*/  ISETP.GE.AND P2, PT, R0.reuse, 0x21, PT ;  /* 0x000000210000780c */ /* 0x040fe40003f46270 */
[----:B------:R-:W-:Y:S02]  /*7230*/  ISETP.GE.AND P1, PT, R0, 0x41, PT ;  /* 0x000000410000780c */ /* 0x000fe40003f26270 */
[----:B------:R-:W-:Y:S09]  /*7240*/  LEA.HI.X.SX32 R3, R91, R119, 0x7, P0 ;  /* 0x000000775b037211 */ /* 0x000ff200000f3eff */
[C---:B------:R-:W-:Y:S05]  /*7250*/  @P2 IADD3 R6, P0, R2.reuse, 0x20, RZ ;  /* 0x0000002002062810 */ /* 0x040fea0007f1e0ff */
[--C-:B------:R-:W-:Y:S01]  /*7260*/  @P2 IMAD.X R7, RZ, RZ, R3.reuse, P0 ;  /* 0x000000ffff072224 */ /* 0x100fe200000e0603 */
[----:B------:R-:W-:Y:S04]  /*7270*/  @P1 IADD3 R12, P0, R2, 0x40, RZ ;  /* 0x00000040020c1810 */ /* 0x000fe80007f1e0ff */
[----:B------:R-:W-:Y:S02]  /*7280*/  @P1 IADD3.X R14, RZ, R3, RZ, P0, !PT ;  /* 0x00000003ff0e1210 */ /* 0x000fe400007fe4ff */
[----:B------:R-:W-:Y:S11]  /*7290*/  ISETP.GE.AND P0, PT, R0, 0x61, PT ;  /* 0x000000610000780c */ /* 0x000ff60003f06270 */
[----:B------:R-:W-:Y:S02]  /*72a0*/  @!UPT UIADD3 URZ, URZ, URZ, URZ ;  /* 0x0000003f3f3ff290 */ /* 0x000fe4000fffe03f */
[----:B------:R-:W-:Y:S05]  /*72b0*/  @P0 IADD3 R13, P3, R2, 0x60, RZ ;  /* 0x00000060020d0810 */ /* 0x000fea0007f7e0ff */
[----:B------:R-:W-:Y:S01]  /*72c0*/  @P0 IMAD.X R15, RZ, RZ, R3, P3 ;  /* 0x000000ffff0f0224 */ /* 0x000fe200018e0603 */
[----:B------:R-:W-:Y:S11]  /*72d0*/  ISETP.GE.AND P3, PT, R0, 0x1, PT ;  /* 0x000000010000780c */ /* 0x000ff60003f66270 */
[----:B------:R-:W-:Y:S02]  /*72e0*/  @!UPT UIADD3 URZ, URZ, URZ, URZ ;  /* 0x0000003f3f3ff290 */ /* 0x000fe4000fffe03f */
[----:B------:R-:W-:Y:S01]  /*72f0*/  @P3 IMAD R0, R3, c[0x0][0x258], RZ ;  /* 0x0000960003003a24 */ /* 0x000fe200078e02ff */
[-C--:B------:R-:W-:Y:S01]  /*7300*/  @P3 MOV R5, R99.reuse ;  /* 0x0000006300053202 */ /* 0x080fe20000000f00 */
[----:B---3--:R-:W-:Y:S01]  /*7310*/  @P3 IMAD.MOV.U32 R4, RZ, RZ, R100 ;  /* 0x000000ffff043224 */ /* 0x008fe200078e0064 */
[-C--:B------:R-:W-:Y:S03]  /*7320*/  @P2 MOV R3, R99.reuse ;  /* 0x0000006300032202 */ /* 0x080fe60000000f00 */
[C---:B------:R-:W-:Y:S04]  /*7330*/  @P3 IMAD.WIDE.U32 R4, R2.reuse, c[0x0][0x258], R4 ;  /* 0x0000960002043a25 */ /* 0x040fe800078e0004 */
[----:B------:R-:W-:Y:S01]  /*7340*/  @P3 IMAD R2, R2, c[0x0][0x25c], R0 ;  /* 0x0000970002023a24 */ /* 0x000fe200078e0200 */
[----:B------:R-:W-:Y:S01]  /*7350*/  @P3 LEA R10, P4, R4, c[0x0][0x250], 0x1 ;  /* 0x00009400040a3a11 */ /* 0x000fe200078808ff */
[----:B------:R-:W-:Y:S02]  /*7360*/  @P2 IMAD R0, R7, c[0x0][0x258], RZ ;  /* 0x0000960007002a24 */ /* 0x000fe400078e02ff */
[----:B------:R-:W-:Y:S02]  /*7370*/  @P3 IMAD.IADD R2, R5, 0x1, R2 ;  /* 0x0000000105023824 */ /* 0x000fe400078e0202 */
[----:B------:R-:W-:Y:S03]  /*7380*/  @P2 IMAD R0, R6, c[0x0][0x25c], R0 ;  /* 0x0000970006002a24 */ /* 0x000fe600078e0200 */
[----:B------:R-:W-:Y:S01]  /*7390*/  @P3 LEA.HI.X R11, R4, c[0x0][0x254], R2, 0x1, P4 ;  /* 0x00009500040b3a11 */ /* 0x000fe200020f0c02 */
[----:B------:R-:W-:Y:S04]  /*73a0*/  @P2 IMAD.MOV.U32 R2, RZ, RZ, R100 ;  /* 0x000000ffff022224 */ /* 0x000fe800078e0064 */
[----:B------:R-:W-:Y:S04]  /*73b0*/  @P2 IMAD.WIDE.U32 R2, R6, c[0x0][0x258], R2 ;  /* 0x0000960006022a25 */ /* 0x000fe800078e0002 */
[----:B------:R-:W-:Y:S01]  /*73c0*/  @P2 IMAD.IADD R0, R3, 0x1, R0 ;  /* 0x0000000103002824 */ /* 0x000fe200078e0200 */
[C---:B------:R-:W-:Y:S02]  /*73d0*/  @P2 LEA R8, P4, R2.reuse, c[0x0][0x250], 0x1 ;  /* 0x0000940002082a11 */ /* 0x040fe400078808ff */
[----:B------:R-:W-:Y:S02]  /*73e0*/  @P1 MOV R3, R99 ;  /* 0x0000006300031202 */ /* 0x000fe40000000f00 */
[----:B------:R-:W-:Y:S01]  /*73f0*/  @P2 LEA.HI.X R9, R2, c[0x0][0x254], R0, 0x1, P4 ;  /* 0x0000950002092a11 */ /* 0x000fe200020f0c00 */
[----:B------:R-:W-:Y:S02]  /*7400*/  @P1 IMAD.MOV.U32 R2, RZ, RZ, R100 ;  /* 0x000000ffff021224 */ /* 0x000fe400078e0064 */
[----:B------:R-:W-:Y:S02]  /*7410*/  @P1 IMAD R0, R14, c[0x0][0x258], RZ ;  /* 0x000096000e001a24 */ /* 0x000fe400078e02ff */
[C---:B------:R-:W-:Y:S04]  /*7420*/  @P1 IMAD.WIDE.U32 R2, R12.reuse, c[0x0][0x258], R2 ;  /* 0x000096000c021a25 */ /* 0x040fe800078e0002 */
[----:B------:R-:W-:Y:S01]  /*7430*/  @P1 IMAD R0, R12, c[0x0][0x25c], R0 ;  /* 0x000097000c001a24 */ /* 0x000fe200078e0200 */
[C---:B------:R-:W-:Y:S03]  /*7440*/  @P1 LEA R4, P4, R2.reuse, c[0x0][0x250], 0x1 ;  /* 0x0000940002041a11 */ /* 0x040fe600078808ff */
[----:B------:R-:W-:Y:S02]  /*7450*/  @P1 IMAD.IADD R0, R3, 0x1, R0 ;  /* 0x0000000103001824 */ /* 0x000fe400078e0200 */
[----:B------:R-:W-:Y:S03]  /*7460*/  @P0 IMAD.MOV.U32 R3, RZ, RZ, R99 ;  /* 0x000000ffff030224 */ /* 0x000fe600078e0063 */
[----:B------:R-:W-:Y:S01]  /*7470*/  @P1 LEA.HI.X R5, R2, c[0x0][0x254], R0, 0x1, P4 ;  /* 0x0000950002051a11 */ /* 0x000fe200020f0c00 */
[----:B------:R-:W-:Y:S01]  /*7480*/  @P0 IMAD R0, R15, c[0x0][0x258], RZ ;  /* 0x000096000f000a24 */ /* 0x000fe200078e02ff */
[----:B------:R-:W-:Y:S03]  /*7490*/  @P0 MOV R2, R100 ;  /* 0x0000006400020202 */ /* 0x000fe60000000f00 */
[C---:B------:R-:W-:Y:S02]  /*74a0*/  @P0 IMAD R0, R13.reuse, c[0x0][0x25c], R0 ;  /* 0x000097000d000a24 */ /* 0x040fe400078e0200 */
[----:B------:R-:W-:Y:S05]  /*74b0*/  @P0 IMAD.WIDE.U32 R2, R13, c[0x0][0x258], R2 ;  /* 0x000096000d020a25 */ /* 0x000fea00078e0002 */
[C---:B------:R-:W-:Y:S02]  /*74c0*/  @P0 LEA R6, P4, R2.reuse, c[0x0][0x250], 0x1 ;  /* 0x0000940002060a11 */ /* 0x040fe400078808ff */
[----:B------:R-:W-:Y:S04]  /*74d0*/  @P0 IADD3 R0, R3, R0, RZ ;  /* 0x0000000003000210 */ /* 0x000fe80007ffe0ff */
[----:B------:R-:W-:Y:S01]  /*74e0*/  @P0 LEA.HI.X R7, R2, c[0x0][0x254], R0, 0x1, P4 ;  /* 0x0000950002070a11 */ /* 0x000fe200020f0c00 */
[----:B------:R-:W-:Y:S01]  /*74f0*/  IMAD R0, R116, c[0x0][0x208], RZ ;  /* 0x0000820074007a24 */ /* 0x000fe200078e02ff */
[----:B------:R-:W-:Y:S01]  /*7500*/  ISETP.NE.AND P4, PT, R146, RZ, PT ;  /* 0x000000ff9200720c */ /* 0x000fe20003f85270 */
[C---:B------:R-:W-:Y:S04]  /*7510*/  IMAD.WIDE.U32 R2, R97.reuse, c[0x0][0x208], RZ ;  /* 0x0000820061027a25 */ /* 0x040fe800078e00ff */
[----:B------:R-:W-:Y:S04]  /*7520*/  IMAD R0, R97, c[0x0][0x20c], R0 ;  /* 0x0000830061007a24 */ /* 0x000fe800078e0200 */
[----:B------:R-:W-:Y:S04]  /*7530*/  IMAD.IADD R3, R3, 0x1, R0 ;  /* 0x0000000103037824 */ /* 0x000fe800078e0200 */
[----:B------:R-:W-:Y:S01]  /*7540*/  @!PT LDS RZ, [RZ] ;  /* 0x00000000fffff984 */ /* 0x000fe20000000800 */
[----:B------:R-:W-:Y:S01]  /*7550*/  @!PT LDS RZ, [RZ] ;  /* 0x00000000fffff984 */ /* 0x000fe20000000800 */
[----:B------:R-:W-:Y:S01]  /*7560*/  @!PT LDS RZ, [RZ] ;  /* 0x00000000fffff984 */ /* 0x000fe20000000800 */
[----:B------:R1:W-:Y:S01]  /*7570*/  @P3 LDGSTS.E.BYPASS.LTC128B.128 [R74+0x100], [R10.64], !P4 ;  /* 0x001000000a4a3fae */ /* 0x0003e2000e101d56 */
[----:B------:R-:W-:Y:S03]  /*7580*/  IMAD.WIDE.U32 R2, R95, c[0x0][0x218], R2 ;  /* 0x000086005f027a25 */ /* 0x000fe600078e0002 */
[----:B------:R1:W-:Y:S04]  /*7590*/  @P3 LDGSTS.E.BYPASS.LTC128B.128 [R74+0x4100], [R10.64+0x80], !P6 ;  /* 0x041000800a4a3fae */ /* 0x0003e8000f101d56 */
[----:B------:R1:W-:Y:S04]  /*75a0*/  @P2 LDGSTS.E.BYPASS.LTC128B.128 [R74+0x1100], [R8.64], !P4 ;  /* 0x01100000084a2fae */ /* 0x0003e8000e101d56 */
[----:B------:R1:W-:Y:S04]  /*75b0*/  @P2 LDGSTS.E.BYPASS.LTC128B.128 [R74+0x5100], [R8.64+0x80], !P6 ;  /* 0x05100080084a2fae */ /* 0x0003e8000f101d56 */
[----:B------:R2:W-:Y:S04]  /*75c0*/  @P1 LDGSTS.E.BYPASS.LTC128B.128 [R74+0x2100], [R4.64], !P4 ;  /* 0x02100000044a1fae */ /* 0x0005e8000e101d56 */
[----:B------:R2:W-:Y:S04]  /*75d0*/  @P1 LDGSTS.E.BYPASS.LTC128B.128 [R74+0x6100], [R4.64+0x80], !P6 ;  /* 0x06100080044a1fae */ /* 0x0005e8000f101d56 */
[----:B------:R3:W-:Y:S04]  /*75e0*/  @P0 LDGSTS.E.BYPASS.LTC128B.128 [R74+0x3100], [R6.64], !P4 ;  /* 0x03100000064a0fae */ /* 0x0007e8000e101d56 */
[----:B------:R3:W-:Y:S01]  /*75f0*/  @P0 LDGSTS.E.BYPASS.LTC128B.128 [R74+0x7100], [R6.64+0x80], !P6 ;  /* 0x07100080064a0fae */ /* 0x0007e2000f101d56 */
[----:B------:R-:W-:Y:S03]  /*7600*/  IADD3 R0, P0, R2, UR36, RZ ;  /* 0x0000002402007c10 */ /* 0x000fe6000ff1e0ff */
[----:B------:R-:W0:Y:S01]  /*7610*/  LDGDEPBAR ;  /* 0x00000000000079af */ /* 0x000e220000000000 */
[----:B--2---:R-:W-:Y:S04]  /*7620*/  IMAD R4, R117, c[0x0][0x218], RZ ;  /* 0x0000860075047a24 */ /* 0x004fe800078e02ff */
[----:B------:R-:W-:Y:S01]  /*7630*/  IMAD R4, R95, c[0x0][0x21c], R4 ;  /* 0x000087005f047a24 */ /* 0x000fe200078e0204 */
[----:B---3--:R-:W-:Y:S01]  /*7640*/  IADD3 R7, -R96, R90, RZ ;  /* 0x0000005a60077210 */ /* 0x008fe20007ffe1ff */
[----:B------:R-:W-:Y:S04]  /*7650*/  DEPBAR.LE SB0, 0x0 ;  /* 0x000080000000791a */ /* 0x000fe80000000000 */
[----:B------:R-:W-:Y:S01]  /*7660*/  BAR.SYNC.DEFER_BLOCKING 0x0 ;  /* 0x0000000000007b1d */ /* 0x000fe20000010000 */
[----:B------:R-:W-:Y:S02]  /*7670*/  IADD3.X R2, R3, UR34, R4, P0, !PT ;  /* 0x0000002203027c10 */ /* 0x000fe400087fe404 */
[C---:B------:R-:W-:Y:S04]  /*7680*/  LEA R12, P0, R0.reuse, c[0x0][0x1f8], 0x1 ;  /* 0x00007e00000c7a11 */ /* 0x040fe800078008ff */
[----:B------:R-:W-:Y:S01]  /*7690*/  LEA.HI.X R6, R0, c[0x0][0x1fc], R2, 0x1, P0 ;  /* 0x00007f0000067a11 */ /* 0x000fe200000f0c02 */
[----:B------:R1:W2:Y:S01]  /*76a0*/  SHFL.IDX PT, R4, R12, RZ, 0x181f ;  /* 0x00181fff0c047589 */ /* 0x0002a200000e0000 */
[----:B------:R-:W-:Y:S03]  /*76b0*/  ISETP.GE.AND P0, PT, R7, 0x1, PT ;  /* 0x000000010700780c */ /* 0x000fe60003f06270 */
[----:B------:R1:W3:Y:S10]  /*76c0*/  SHFL.IDX PT, R0, R6, RZ, 0x181f ;  /* 0x00181fff06007589 */ /* 0x0002f400000e0000 */
[----:B------:R-:W-:-:S05]  /*76d0*/  @!P0 BRA `(.L_x_634) ;  /* 0x000000a000008947 */ /* 0x000fca0003800000 */
[----:B-1----:R-:W1:Y:S01]  /*76e0*/  @!P5 LDS.128 R8, [R74+0x100] ;  /* 0x000100004a08d984 */ /* 0x002e620000000c00 */
[C---:B--2---:R-:W-:Y:S04]  /*76f0*/  @!P5 LEA R2, P0, R20.reuse, R4, 0x1 ;  /* 0x000000041402d211 */ /* 0x044fe800078008ff */
[----:B---3--:R-:W-:Y:S02]  /*7700*/  @!P5 LEA.HI.X R3, R20, R0, R21, 0x1, P0 ;  /* 0x000000001403d211 */ /* 0x008fe400000f0c15 */
[----:B------:R-:W-:Y:S11]  /*7710*/  ISETP.GE.AND P0, PT, R92, c[0x0][0x1d4], PT ;  /* 0x000075005c007a0c */ /* 0x000ff60003f06270 */
[----:B------:R-:W-:Y:S02]  /*7720*/  @!UPT UIADD3 URZ, URZ, URZ, URZ ;  /* 0x0000003f3f3ff290 */ /* 0x000fe4000fffe03f */
[C---:B------:R-:W-:Y:S04]  /*7730*/  @!P0 LEA R4, P1, R82.reuse, R4, 0x1 ;  /* 0x0000000452048211 */ /* 0x040fe800078208ff */
[----:B------:R-:W-:Y:S01]  /*7740*/  @!P0 LEA.HI.X R5, R82, R0, R93, 0x1, P1 ;  /* 0x0000000052058211 */ /* 0x000fe200008f0c5d */
[----:B-1----:R-:W-:Y:S04]  /*7750*/  @!P5 ST.E.128 [R2.64], R8 ;  /* 0x000000080200d985 */ /* 0x002fe8000c101d16 */
[----:B------:R-:W1:Y:S04]  /*7760*/  @!P0 LDS.128 R8, [R74+0x4100] ;  /* 0x004100004a088984 */ /* 0x000e680000000c00 */
[----:B-1----:R1:W-:Y:S02]  /*7770*/  @!P0 ST.E.128 [R4.64], R8 ;  /* 0x0000000804008985 */ /* 0x0023e4000c101d16 */
.L_x_634:
[----:B------:R-:W-:Y:S05]  /*7780*/  BSYNC B0 ;  /* 0x0000000000007941 */ /* 0x000fea0003800000 */
.L_x_633:
[----:B---3--:R3:W1:Y:S01]  /*7790*/  SHFL.IDX PT, R0, R6, 0x1, 0x181f ;  /* 0x00381f0006007f89 */ /* 0x00866200000e0000 */
[----:B------:R-:W-:Y:S01]  /*77a0*/  ISETP.GE.AND P0, PT, R7, 0x21, PT ;  /* 0x000000210700780c */ /* 0x000fe20003f06270 */
[----:B------:R-:W-:Y:S02]  /*77b0*/  BSSY B0, `(.L_x_635) ;  /* 0x000000d000007945 */ /* 0x000fe40003800000 */
[----:B-12---:R3:W1:Y:S10]  /*77c0*/  SHFL.IDX PT, R4, R12, 0x1, 0x181f ;  /* 0x00381f000c047f89 */ /* 0x00667400000e0000 */
[----:B------:R-:W-:-:S05]  /*77d0*/  @!P0 BRA `(.L_x_636) ;  /* 0x000000a000008947 */ /* 0x000fca0003800000 */
[----:B------:R-:W2:Y:S01]  /*77e0*/  @!P5 LDS.128 R8, [R74+0x1100] ;  /* 0x001100004a08d984 */ /* 0x000ea20000000c00 */
[C---:B-1----:R-:W-:Y:S04]  /*77f0*/  @!P5 LEA R2, P0, R20.reuse, R4, 0x1 ;  /* 0x000000041402d211 */ /* 0x042fe800078008ff */
[----:B------:R-:W-:Y:S02]  /*7800*/  @!P5 LEA.HI.X R3, R20, R0, R21, 0x1, P0 ;  /* 0x000000001403d211 */ /* 0x000fe400000f0c15 */
[----:B------:R-:W-:Y:S11]  /*7810*/  ISETP.GE.AND P0, PT, R92, c[0x0][0x1d4], PT ;  /* 0x000075005c007a0c */ /* 0x000ff60003f06270 */
[----:B------:R-:W-:Y:S02]  /*7820*/  @!UPT UIADD3 URZ, URZ, URZ, URZ ;  /* 0x0000003f3f3ff290 */ /* 0x000fe4000fffe03f */
[C---:B------:R-:W-:Y:S04]  /*7830*/  @!P0 LEA R4, P1, R82.reuse, R4, 0x1 ;  /* 0x0000000452048211 */ /* 0x040fe800078208ff */
[----:B------:R-:W-:Y:S01]  /*7840*/  @!P0 LEA.HI.X R5, R82, R0, R93, 0x1, P1 ;  /* 0x0000000052058211 */ /* 0x000fe200008f0c5d */
[----:B--2---:R-:W-:Y:S04]  /*7850*/  @!P5 ST.E.128 [R2.64], R8 ;  /* 0x000000080200d985 */ /* 0x004fe8000c101d16 */
[----:B------:R-:W1:Y:S04]  /*7860*/  @!P0 LDS.128 R8, [R74+0x5100] ;  /* 0x005100004a088984 */ /* 0x000e680000000c00 */
[----:B-1----:R1:W-:Y:S02]  /*7870*/  @!P0 ST.E.128 [R4.64], R8 ;  /* 0x0000000804008985 */ /* 0x0023e4000c101d16 */
.L_x_636:
[----:B------:R-:W-:Y:S05]  /*7880*/  BSYNC B0 ;  /* 0x0000000000007941 */ /* 0x000fea0003800000 */
.L_x_635:
[----:B------:R2:W3:Y:S01]  /*7890*/  SHFL.IDX PT, R0, R6, 0x2, 0x181f ;  /* 0x00581f0006007f89 */ /* 0x0004e200000e0000 */
[----:B------:R-:W-:Y:S01]  /*78a0*/  ISETP.GE.AND P0, PT, R7, 0x41, PT ;  /* 0x000000410700780c */ /* 0x000fe20003f06270 */
[----:B------:R-:W-:Y:S02]  /*78b0*/  BSSY B0, `(.L_x_637) ;  /* 0x000000d000007945 */ /* 0x000fe40003800000 */
[----:B-1----:R2:W1:Y:S10]  /*78c0*/  SHFL.IDX PT, R4, R12, 0x2, 0x181f ;  /* 0x00581f000c047f89 */ /* 0x00247400000e0000 */
[----:B------:R-:W-:-:S05]  /*78d0*/  @!P0 BRA `(.L_x_638) ;  /* 0x000000a000008947 */ /* 0x000fca0003800000 */
[----:B------:R-:W5:Y:S01]  /*78e0*/  @!P5 LDS.128 R8, [R74+0x2100] ;  /* 0x002100004a08d984 */ /* 0x000f620000000c00 */
[C---:B-1----:R-:W-:Y:S04]  /*78f0*/  @!P5 LEA R2, P0, R20.reuse, R4, 0x1 ;  /* 0x000000041402d211 */ /* 0x042fe800078008ff */
[----:B---3--:R-:W-:Y:S02]  /*7900*/  @!P5 LEA.HI.X R3, R20, R0, R21, 0x1, P0 ;  /* 0x000000001403d211 */ /* 0x008fe400000f0c15 */
[----:B------:R-:W-:Y:S11]  /*7910*/  ISETP.GE.AND P0, PT, R92, c[0x0][0x1d4], PT ;  /* 0x000075005c007a0c */ /* 0x000ff60003f06270 */
[----:B------:R-:W-:Y:S02]  /*7920*/  @!UPT UIADD3 URZ, URZ, URZ, URZ ;  /* 0x0000003f3f3ff290 */ /* 0x000fe4000fffe03f */
[C---:B------:R-:W-:Y:S04]  /*7930*/  @!P0 LEA R4, P1, R82.reuse, R4, 0x1 ;  /* 0x0000000452048211 */ /* 0x040fe800078208ff */
[----:B------:R-:W-:Y:S01]  /*7940*/  @!P0 LEA.HI.X R5, R82, R0, R93, 0x1, P1 ;  /* 0x0000000052058211 */ /* 0x000fe200008f0c5d */
[----:B-----5:R-:W-:Y:S04]  /*7950*/  @!P5 ST.E.128 [R2.64], R8 ;  /* 0x000000080200d985 */ /* 0x020fe8000c101d16 */
[----:B------:R-:W1:Y:S04]  /*7960*/  @!P0 LDS.128 R8, [R74+0x6100] ;  /* 0x006100004a088984 */ /* 0x000e680000000c00 */
[----:B-1----:R1:W-:Y:S02]  /*7970*/  @!P0 ST.E.128 [R4.64], R8 ;  /* 0x0000000804008985 */ /* 0x0023e4000c101d16 */
.L_x_638:
[----:B------:R-:W-:Y:S05]  /*7980*/  BSYNC B0 ;  /* 0x0000000000007941 */ /* 0x000fea0003800000 */
.L_x_637:
[----:B---3--:R3:W2:Y:S01]  /*7990*/  SHFL.IDX PT, R0, R6, 0x3, 0x181f ;  /* 0x00781f0006007f89 */ /* 0x0086a200000e0000 */
[----:B------:R-:W-:Y:S01]  /*79a0*/  ISETP.GE.AND P0, PT, R7, 0x61, PT ;  /* 0x000000610700780c */ /* 0x000fe20003f06270 */
[----:B------:R-:W-:Y:S02]  /*79b0*/  BSSY B0, `(.L_x_639) ;  /* 0x000000d000007945 */ /* 0x000fe40003800000 */
[----:B------:R3:W4:Y:S10]  /*79c0*/  SHFL.IDX PT, R2, R12, 0x3, 0x181f ;  /* 0x00781f000c027f89 */ /* 0x00073400000e0000 */
[----:B------:R-:W-:-:S05]  /*79d0*/  @!P0 BRA `(.L_x_640) ;  /* 0x000000a000008947 */ /* 0x000fca0003800000 */
[----:B-1----:R-:W1:Y:S01]  /*79e0*/  @!P5 LDS.128 R8, [R74+0x3100] ;  /* 0x003100004a08d984 */ /* 0x002e620000000c00 */
[C---:B----4-:R-:W-:Y:S04]  /*79f0*/  @!P5 LEA R4, P0, R20.reuse, R2, 0x1 ;  /* 0x000000021404d211 */ /* 0x050fe800078008ff */
[----:B--2---:R-:W-:Y:S02]  /*7a00*/  @!P5 LEA.HI.X R5, R20, R0, R21, 0x1, P0 ;  /* 0x000000001405d211 */ /* 0x004fe400000f0c15 */
[----:B------:R-:W-:Y:S11]  /*7a10*/  ISETP.GE.AND P0, PT, R92, c[0x0][0x1d4], PT ;  /* 0x000075005c007a0c */ /* 0x000ff60003f06270 */
[----:B------:R-:W-:Y:S02]  /*7a20*/  @!UPT UIADD3 URZ, URZ, URZ, URZ ;  /* 0x0000003f3f3ff290 */ /* 0x000fe4000fffe03f */
[C---:B------:R-:W-:Y:S04]  /*7a30*/  @!P0 LEA R2, P1, R82.reuse, R2, 0x1 ;  /* 0x0000000252028211 */ /* 0x040fe800078208ff */
[----:B------:R-:W-:Y:S01]  /*7a40*/  @!P0 LEA.HI.X R3, R82, R0, R93, 0x1, P1 ;  /* 0x0000000052038211 */ /* 0x000fe200008f0c5d */
[----:B-1----:R-:W-:Y:S04]  /*7a50*/  @!P5 ST.E.128 [R4.64], R8 ;  /* 0x000000080400d985 */ /* 0x002fe8000c101d16 */
[----:B---3--:R-:W1:Y:S04]  /*7a60*/  @!P0 LDS.128 R4, [R74+0x7100] ;  /* 0x007100004a048984 */ /* 0x008e680000000c00 */
[----:B-1----:R1:W-:Y:S02]  /*7a70*/  @!P0 ST.E.128 [R2.64], R4 ;  /* 0x0000000402008985 */ /* 0x0023e4000c101d16 */
.L_x_640:
[----:B------:R-:W-:Y:S05]  /*7a80*/  BSYNC B0 ;  /* 0x0000000000007941 */ /* 0x000fea0003800000 */
.L_x_639:
[C---:B------:R-:W-:Y:S02]  /*7a90*/  ISETP.GT.AND P0, PT, R91.reuse, UR8, PT ;  /* 0x000000085b007c0c */ /* 0x040fe4000bf04270 */
[----:B------:R-:W-:Y:S11]  /*7aa0*/  IADD3 R91, R91, -0x1, RZ ;  /* 0xffffffff5b5b7810 */ /* 0x000ff60007ffe0ff */
[----:B-1--4-:R-:W-:Y:S01]  /*7ab0*/  @P0 SHF.R.S32.HI R2, RZ, 0x1f, R91 ;  /* 0x0000001fff020819 */ /* 0x012fe2000001145b */
[----:B--2---:R-:W-:Y:S02]  /*7ac0*/  @P0 IMAD R0, R166, R91, RZ ;  /* 0x0000005ba6000224 */ /* 0x004fe400078e02ff */
        /* <DEDUP_REMOVED lines=13> */
[-C--:B---3--:R-:W-:Y:S01]  /*7ba0*/  @P0 IADD3 R6, P1, R2, R149.reuse, RZ ;  /* 0x0000009502060210 */ /* 0x088fe20007f3e0ff */
[----:B------:R1:W-:Y:S04]  /*7bb0*/  @P0 LDGSTS.E.BYPASS.LTC128B.128 [R74+0xc100], [R2.64+0x80], !P6 ;  /* 0x0c100080024a0fae */ /* 0x0003e8000f101d56 */
[--C-:B------:R-:W-:Y:S01]  /*7bc0*/  @P0 IMAD.X R7, R3, 0x1, R147.reuse, P1 ;  /* 0x0000000103070824 */ /* 0x100fe200008e0693 */
[CC--:B------:R-:W-:Y:S04]  /*7bd0*/  @P0 IADD3 R4, P1, R6.reuse, R149.reuse, RZ ;  /* 0x0000009506040210 */ /* 0x0c0fe80007f3e0ff */
[----:B------:R1:W-:Y:S01]  /*7be0*/  @P0 LDGSTS.E.BYPASS.LTC128B.128 [R74+0x9100], [R6.64], !P4 ;  /* 0x09100000064a0fae */ /* 0x0003e2000e101d56 */
[C---:B------:R-:W-:Y:S01]  /*7bf0*/  @P0 IMAD.X R5, R7.reuse, 0x1, R147, P1 ;  /* 0x0000000107050824 */ /* 0x040fe200008e0693 */
[-C--:B------:R-:W-:Y:S02]  /*7c00*/  @P0 IADD3 R12, P1, R6, R124.reuse, RZ ;  /* 0x0000007c060c0210 */ /* 0x080fe40007f3e0ff */
        /* <DEDUP_REMOVED lines=13> */
.L_x_594:
[----:B-12---:R-:W-:Y:S01]  /*7ce0*/  UIADD3 UR6, UR14, 0x7f, URZ ;  /* 0x0000007f0e067890 */ /* 0x006fe2000fffe03f */
[----:B------:R-:W-:Y:S01]  /*7cf0*/  PLOP3.LUT P2, PT, PT, PT, PT, 0x80, 0x0 ;  /* 0x000000000000781c */ /* 0x000fe20003f4f070 */
[----:B------:R-:W-:Y:S01]  /*7d00*/  ULDC.64 UR4, c[0x0][0x2c8] ;  /* 0x0000b20000047ab9 */ /* 0x000fe20000000a00 */
[----:B------:R-:W-:Y:S01]  /*7d10*/  CS2R R10, SRZ ;  /* 0x00000000000a7805 */ /* 0x000fe2000001ff00 */
[----:B------:R-:W-:Y:S01]  /*7d20*/  UIMAD.WIDE.U32 UR18, UR6, UR4, URZ ;  /* 0x00000004061272a5 */ /* 0x000fe2000f8e003f */
[----:B------:R-:W-:Y:S01]  /*7d30*/  IMAD.MOV.U32 R138, RZ, RZ, RZ ;  /* 0x000000ffff8a7224 */ /* 0x000fe200078e00ff */
[----:B------:R-:W-:Y:S01]  /*7d40*/  CS2R R14, SRZ ;  /* 0x00000000000e7805 */ /* 0x000fe2000001ff00 */
[----:B------:R-:W-:Y:S01]  /*7d50*/  IMAD.MOV.U32 R136, RZ, RZ, RZ ;  /* 0x000000ffff887224 */ /* 0x000fe200078e00ff */
[----:B------:R-:W-:Y:S01]  /*7d60*/  @UP2 USHF.R.U32.HI UR6, URZ, UR5, UR19 ;  /* 0x000000053f062299 */ /* 0x000fe20008011613 */
[----:B------:R-:W-:Y:S01]  /*7d70*/  MOV R134, RZ ;  /* 0x000000ff00867202 */ /* 0x000fe20000000f00 */
[----:B-----5:R-:W-:Y:S01]  /*7d80*/  CS2R R8, SRZ ;  /* 0x0000000000087805 */ /* 0x020fe2000001ff00 */
[----:B------:R-:W-:Y:S01]  /*7d90*/  IMAD.MOV.U32 R132, RZ, RZ, RZ ;  /* 0x000000ffff847224 */ /* 0x000fe200078e00ff */
[----:B------:R-:W-:Y:S01]  /*7da0*/  UIADD3 UR6, UR9, UR6, URZ ;  /* 0x0000000609067290 */ /* 0x000fe2000fffe03f */
[----:B------:R-:W-:Y:S01]  /*7db0*/  MOV R130, RZ ;  /* 0x000000ff00827202 */ /* 0x000fe20000000f00 */
[----:B------:R-:W-:Y:S01]  /*7dc0*/  CS2R R12, SRZ ;  /* 0x00000000000c7805 */ /* 0x000fe2000001ff00 */
[----:B------:R-:W-:Y:S01]  /*7dd0*/  IMAD.MOV.U32 R128, RZ, RZ, RZ ;  /* 0x000000ffff807224 */ /* 0x000fe200078e00ff */
[----:B------:R-:W-:Y:S01]  /*7de0*/  USHF.R.S32.HI UR4, URZ, 0x1f, UR6 ;  /* 0x0000001f3f047899 */ /* 0x000fe20008011406 */
[----:B------:R-:W-:Y:S01]  /*7df0*/  MOV R126, RZ ;  /* 0x000000ff007e7202 */ /* 0x000fe20000000f00 */
[----:B------:R-:W-:Y:S01]  /*7e00*/  CS2R R16, SRZ ;  /* 0x0000000000107805 */ /* 0x000fe2000001ff00 */
[----:B------:R-:W-:Y:S01]  /*7e10*/  IMAD.MOV.U32 R124, RZ, RZ, RZ ;  /* 0x000000ffff7c7224 */ /* 0x000fe200078e00ff */
[----:B------:R-:W-:Y:S01]  /*7e20*/  ULEA.HI UR4, UR4, UR6, URZ, 0x7 ;  /* 0x0000000604047291 */ /* 0x000fe2000f8f383f */
[----:B------:R-:W-:Y:S01]  /*7e30*/  MOV R122, RZ ;  /* 0x000000ff007a7202 */ /* 0x000fe20000000f00 */
[----:B------:R-:W-:Y:S01]  /*7e40*/  CS2R R18, SRZ ;  /* 0x0000000000127805 */ /* 0x000fe2000001ff00 */
[----:B------:R-:W-:Y:S01]  /*7e50*/  IMAD.MOV.U32 R120, RZ, RZ, RZ ;  /* 0x000000ffff787224 */ /* 0x000fe200078e00ff */
[----:B------:R-:W-:Y:S01]  /*7e60*/  USHF.R.S32.HI UR4, URZ, 0x7, UR4 ;  /* 0x000000073f047899 */ /* 0x000fe20008011404 */
[----:B------:R-:W-:Y:S01]  /*7e70*/  MOV R118, RZ ;  /* 0x000000ff00767202 */ /* 0x000fe20000000f00 */
[----:B------:R-:W-:Y:S01]  /*7e80*/  CS2R R20, SRZ ;  /* 0x0000000000147805 */ /* 0x000fe2000001ff00 */
[----:B------:R-:W-:Y:S01]  /*7e90*/  IMAD.MOV.U32 R116, RZ, RZ, RZ ;  /* 0x000000ffff747224 */ /* 0x000fe200078e00ff */
[----:B------:R-:W-:Y:S01]  /*7ea0*/  UISETP.LT.AND UP0, UPT, UR10, UR4, UPT ;  /* 0x000000040a00728c */ /* 0x000fe2000bf01270 */
[----:B------:R-:W-:Y:S01]  /*7eb0*/  CS2R R114, SRZ ;  /* 0x0000000000727805 */ /* 0x000fe2000001ff00 */
[----:B------:R-:W-:Y:S01]  /*7ec0*/  MOV R112, RZ ;  /* 0x000000ff00707202 */ /* 0x000fe20000000f00 */
[----:B------:R-:W-:Y:S01]  /*7ed0*/  CS2R R110, SRZ ;  /* 0x00000000006e7805 */ /* 0x000fe2000001ff00 */
[----:B------:R-:W-:Y:S01]  /*7ee0*/  USEL UR10, UR10, UR4, UP0 ;  /* 0x000000040a0a7287 */ /* 0x000fe20008000000 */
[----:B------:R-:W-:Y:S01]  /*7ef0*/  IMAD.MOV.U32 R23, RZ, RZ, RZ ;  /* 0x000000ffff177224 */ /* 0x000fe200078e00ff */
[----:B------:R-:W-:Y:S01]  /*7f00*/  MOV R108, RZ ;  /* 0x000000ff006c7202 */ /* 0x000fe20000000f00 */
[----:B------:R-:W-:Y:S01]  /*7f10*/  CS2R R106, SRZ ;  /* 0x00000000006a7805 */ /* 0x000fe2000001ff00 */
[----:B------:R-:W-:Y:S01]  /*7f20*/  UISETP.GE.AND UP0, UPT, UR10, 0x1, UPT ;  /* 0x000000010a00788c */ /* 0x000fe2000bf06270 */
[----:B------:R-:W-:Y:S01]  /*7f30*/  CS2R R24, SRZ ;  /* 0x0000000000187805 */ /* 0x000fe2000001ff00 */
[----:B------:R-:W-:Y:S01]  /*7f40*/  IMAD.MOV.U32 R104, RZ, RZ, RZ ;  /* 0x000000ffff687224 */ /* 0x000fe200078e00ff */
[----:B------:R-:W-:Y:S01]  /*7f50*/  CS2R R102, SRZ ;  /* 0x0000000000667805 */ /* 0x000fe2000001ff00 */
[----:B------:R-:W-:Y:S01]  /*7f60*/  MOV R100, RZ ;  /* 0x000000ff00647202 */ /* 0x000fe20000000f00 */
[----:B------:R-:W-:Y:S01]  /*7f70*/  CS2R R98, SRZ ;  /* 0x0000000000627805 */ /* 0x000fe2000001ff00 */
[----:B------:R-:W-:Y:S01]  /*7f80*/  PLOP3.LUT P0, PT, PT, PT, UP0, 0x80, 0x0 ;  /* 0x000000000000781c */ /* 0x000fe20003f0f008 */
[----:B------:R-:W-:Y:S01]  /*7f90*/  CS2R R26, SRZ ;  /* 0x00000000001a7805 */ /* 0x000fe2000001ff00 */
[----:B------:R-:W-:Y:S01]  /*7fa0*/  IMAD.MOV.U32 R96, RZ, RZ, RZ ;  /* 0x000000ffff607224 */ /* 0x000fe200078e00ff */
[----:B------:R-:W-:Y:S01]  /*7fb0*/  CS2R R94, SRZ ;  /* 0x00000000005e7805 */ /* 0x000fe2000001ff00 */
[----:B------:R-:W-:Y:S01]  /*7fc0*/  CS2R R92, SRZ ;  /* 0x00000000005c7805 */ /* 0x000fe2000001ff00 */
[----:B------:R-:W-:Y:S01]  /*7fd0*/  CS2R R90, SRZ ;  /* 0x00000000005a7805 */ /* 0x000fe2000001ff00 */
[----:B------:R-:W-:Y:S01]  /*7fe0*/  MOV R88, RZ ;  /* 0x000000ff00587202 */ /* 0x000fe20000000f00 */
[----:B------:R-:W-:Y:S01]  /*7ff0*/  CS2R R86, SRZ ;  /* 0x0000000000567805 */ /* 0x000fe2000001ff00 */
[----:B------:R-:W-:Y:S01]  /*8000*/  CS2R R84, SRZ ;  /* 0x0000000000547805 */ /* 0x000fe2000001ff00 */
[----:B------:R-:W-:Y:S01]  /*8010*/  CS2R R82, SRZ ;  /* 0x0000000000527805 */ /* 0x000fe2000001ff00 */
[----:B------:R-:W-:Y:S01]  /*8020*/  IMAD.MOV.U32 R7, RZ, RZ, RZ ;  /* 0x000000ffff077224 */ /* 0x000fe200078e00ff */
[----:B------:R-:W-:Y:S01]  /*8030*/  MOV R80, RZ ;  /* 0x000000ff00507202 */ /* 0x000fe20000000f00 */
[----:B------:R-:W-:Y:S01]  /*8040*/  CS2R R78, SRZ ;  /* 0x00000000004e7805 */ /* 0x000fe2000001ff00 */
[----:B------:R-:W-:Y:S01]  /*8050*/  IMAD.MOV.U32 R76, RZ, RZ, RZ ;  /* 0x000000ffff4c7224 */ /* 0x000fe200078e00ff */
        /* <DEDUP_REMOVED lines=12> */
[----:B------:R-:W-:Y:S01]  /*8120*/  IMAD.MOV.U32 R172, RZ, RZ, c[0x0][0x2b8] ;  /* 0x0000ae00ffac7624 */ /* 0x000fe200078e00ff */
[----:B------:R-:W-:Y:S02]  /*8130*/  ULDC.64 UR4, c[0x0][0x2b0] ;  /* 0x0000ac0000047ab9 */ /* 0x000fe40000000a00 */
[----:B------:R1:W2:Y:S01]  /*8140*/  @P0 LDG.E R0, [R2.64] ;  /* 0x0000001602000981 */ /* 0x0002a2000c1e1900 */
[----:B------:R-:W-:-:S03]  /*8150*/  IMAD.MOV.U32 R245, RZ, RZ, RZ ;  /* 0x000000fffff57224 */ /* 0x000fc600078e00ff */
[----:B------:R-:W-:Y:S01]  /*8160*/  BAR.SYNC.DEFER_BLOCKING 0x0 ;  /* 0x0000000000007b1d */ /* 0x000fe20000010000 */
[----:B------:R-:W-:Y:S02]  /*8170*/  ISETP.NE.AND P1, PT, R172, 0x1, PT ;  /* 0x00000001ac00780c */ /* 0x000fe40003f25270 */
[----:B-1----:R-:W-:-:S04]  /*8180*/  LEA.HI R2, R174, R183, RZ, 0x3 ;  /* 0x000000b7ae027211 */ /* 0x002fc800078f18ff */
[----:B------:R-:W-:Y:S01]  /*8190*/  SHF.R.S32.HI R57, RZ, 0x3, R2 ;  /* 0x00000003ff397819 */ /* 0x000fe20000011402 */
[----:B--2---:R1:W2:Y:S02]  /*81a0*/  @P0 R2UR UR7, R0 ;  /* 0x00000000000703c2 */ /* 0x0042a400000e0000 */
[----:B--2---:R-:W-:Y:S02]  /*81b0*/  @!UP0 UMOV UR7, UR21 ;  /* 0x0000001500078c82 */ /* 0x004fe40008000000 */
[----:B------:R-:W-:Y:S02]  /*81c0*/  USHF.R.S32.HI UR6, URZ, 0x1f, UR7 ;  /* 0x0000001f3f067899 */ /* 0x000fe40008011407 */
[----:B------:R-:W-:Y:S02]  /*81d0*/  UIMAD.WIDE.U32 UR18, UR7, UR4, URZ ;  /* 0x00000004071272a5 */ /* 0x000fe4000f8e003f */
[----:B------:R-:W-:-:S04]  /*81e0*/  UIMAD UR6, UR6, UR4, URZ ;  /* 0x00000004060672a4 */ /* 0x000fc8000f8e023f */
[----:B------:R-:W-:-:S04]  /*81f0*/  UIMAD UR5, UR7, UR5, UR6 ;  /* 0x00000005070572a4 */ /* 0x000fc8000f8e0206 */
[----:B------:R-:W-:Y:S01]  /*8200*/  UIADD3 UR8, UR19, UR5, URZ ;  /* 0x0000000513087290 */ /* 0x000fe2000fffe03f */
[----:B-1----:R-:W-:Y:S01]  /*8210*/  LOP3.LUT R0, R2, 0xfffffff8, RZ, 0xc0, !PT ;  /* 0xfffffff802007812 */ /* 0x002fe200078ec0ff */
[----:B------:R-:W-:Y:S02]  /*8220*/  USHF.R.S32.HI UR6, URZ, 0x1f, UR17 ;  /* 0x0000001f3f067899 */ /* 0x000fe40008011411 */
[----:B------:R-:W-:Y:S02]  /*8230*/  ULDC.64 UR4, c[0x0][0x178] ;  /* 0x00005e0000047ab9 */ /* 0x000fe40000000a00 */
[----:B------:R-:W-:Y:S02]  /*8240*/  IMAD.IADD R56, R183, 0x1, -R0 ;  /* 0x00000001b7387824 */ /* 0x000fe400078e0a00 */
[----:B------:R-:W-:Y:S02]  /*8250*/  IMAD.U32 R0, RZ, RZ, UR10 ;  /* 0x0000000aff007e24 */ /* 0x000fe4000f8e00ff */
[----:B------:R-:W-:-:S04]  /*8260*/  IMAD R169, R56, 0x20, R57 ;  /* 0x0000002038a97824 */ /* 0x000fc800078e0239 */
[----:B------:R-:W-:Y:S01]  /*8270*/  IMAD R0, R0, 0x80, R169 ;  /* 0x0000008000007824 */ /* 0x000fe200078e02a9 */
[----:B------:R-:W-:Y:S02]  /*8280*/  UIMAD UR6, UR6, UR4, URZ ;  /* 0x00000004060672a4 */ /* 0x000fe4000f8e023f */
[----:B------:R-:W-:Y:S01]  /*8290*/  UIMAD.WIDE.U32 UR24, UR17, UR4, URZ ;  /* 0x00000004111872a5 */ /* 0x000fe2000f8e003f */
[----:B------:R-:W-:Y:S02]  /*82a0*/  IADD3 R4, R169, UR14, RZ ;  /* 0x0000000ea9047c10 */ /* 0x000fe4000fffe0ff */
[----:B------:R-:W-:Y:S01]  /*82b0*/  IADD3 R19, R57, UR14, RZ ;  /* 0x0000000e39137c10 */ /* 0x000fe2000fffe0ff */
[----:B------:R-:W-:Y:S01]  /*82c0*/  IMAD.SHL.U32 R167, R56, 0x8, RZ ;  /* 0x0000000838a77824 */ /* 0x000fe200078e00ff */
[----:B------:R-:W-:Y:S01]  /*82d0*/  IADD3 R0, R0, -0x80, RZ ;  /* 0xffffff8000007810 */ /* 0x000fe20007ffe0ff */
[----:B------:R-:W-:Y:S03]  /*82e0*/  STL [R1+0x28], R169 ;  /* 0x000028a901007387 */ /* 0x000fe60000100800 */
[----:B------:R-:W-:-:S02]  /*82f0*/  ISETP.GE.AND P0, PT, R0, UR11, PT ;  /* 0x0000000b00007c0c */ /* 0x000fc4000bf06270 */
        /* <DEDUP_REMOVED lines=10> */
[----:B------:R-:W-:Y:S01]  /*83a0*/  UIMAD UR17, UR17, UR5, UR6 ;  /* 0x00000005111172a4 */ /* 0x000fe2000f8e0206 */
[----:B------:R-:W-:Y:S01]  /*83b0*/  PLOP3.LUT P1, PT, PT, PT, UP2, 0x80, 0x0 ;  /* 0x000000000000781c */ /* 0x000fe20003f2f028 */
[----:B------:R-:W-:Y:S01]  /*83c0*/  IMAD.MOV.U32 R0, RZ, RZ, R4 ;  /* 0x000000ffff007224 */ /* 0x000fe200078e0004 */
[----:B------:R-:W-:Y:S01]  /*83d0*/  ULDC.64 UR6, c[0x0][0x348] ;  /* 0x0000d20000067ab9 */ /* 0x000fe20000000a00 */
[----:B------:R-:W-:Y:S01]  /*83e0*/  PLOP3.LUT P0, PT, PT, PT, UP2, 0x80, 0x0 ;  /* 0x000000000000781c */ /* 0x000fe20003f0f028 */
[----:B------:R-:W-:Y:S01]  /*83f0*/  UISETP.NE.U32.AND UP0, UPT, URZ, UR6, UPT ;  /* 0x000000063f00728c */ /* 0x000fe2000bf05070 */
[----:B------:R-:W-:Y:S01]  /*8400*/  IADD3 R79, R167, 0x40, RZ ;  /* 0x00000040a74f7810 */ /* 0x000fe20007ffe0ff */
[----:B------:R-:W-:Y:S01]  /*8410*/  ULDC.64 UR4, c[0x0][0x1b8] ;  /* 0x00006e0000047ab9 */ /* 0x000fe20000000a00 */
[----:B------:R-:W-:Y:S01]  /*8420*/  STL [R1], R167 ;  /* 0x000000a701007387 */ /* 0x000fe20000100800 */
[----:B------:R-:W-:-:S02]  /*8430*/  UISETP.NE.AND.EX UP0, UPT, URZ, UR7, UPT, UP0 ;  /* 0x000000073f00728c */ /* 0x000fc4000bf05300 */
[----:B------:R-:W-:Y:S02]  /*8440*/  UIADD3 UR25, UR25, UR17, URZ ;  /* 0x0000001119197290 */ /* 0x000fe4000fffe03f */
[----:B------:R-:W-:Y:S02]  /*8450*/  UIMAD UR6, UR12, UR4, URZ ;  /* 0x000000040c0672a4 */ /* 0x000fe4000f8e023f */
[----:B------:R-:W-:Y:S02]  /*8460*/  USHF.R.S32.HI UR7, URZ, 0x1f, UR21 ;  /* 0x0000001f3f077899 */ /* 0x000fe40008011415 */
[----:B------:R-:W-:Y:S02]  /*8470*/  UIMAD UR6, UR13, UR5, UR6 ;  /* 0x000000050d0672a4 */ /* 0x000fe4000f8e0206 */
[----:B------:R-:W-:Y:S02]  /*8480*/  UIMAD.WIDE.U32 UR24, UR13, UR4, UR24 ;  /* 0x000000040d1872a5 */ /* 0x000fe4000f8e0018 */
[----:B------:R-:W-:-:S02]  /*8490*/  USEL UR7, UR7, URZ, !UP0 ;  /* 0x0000003f07077287 */ /* 0x000fc4000c000000 */
[----:B------:R-:W-:Y:S01]  /*84a0*/  ULDC.64 UR4, c[0x0][0x1c0] ;  /* 0x0000700000047ab9 */ /* 0x000fe20000000a00 */
[----:B-1----:R-:W-:Y:S01]  /*84b0*/  @P1 IMAD.HI.U32 R2, R4, c[0x0][0x2c8], RZ ;  /* 0x0000b20004021a27 */ /* 0x002fe200078e00ff */
[----:B------:R-:W-:Y:S01]  /*84c0*/  USEL UR9, UR21, URZ, !UP0 ;  /* 0x0000003f15097287 */ /* 0x000fe2000c000000 */
[----:B------:R-:W-:Y:S01]  /*84d0*/  ISETP.GE.AND P1, PT, R79, c[0x0][0x198], PT ;  /* 0x000066004f007a0c */ /* 0x000fe20003f26270 */
[----:B------:R-:W-:Y:S02]  /*84e0*/  UIMAD UR7, UR7, UR4, URZ ;  /* 0x00000004070772a4 */ /* 0x000fe4000f8e023f */
        /* <DEDUP_REMOVED lines=8> */
[----:B------:R-:W-:Y:S01]  /*8570*/  IMAD.U32 R3, RZ, RZ, UR25 ;  /* 0x00000019ff037e24 */ /* 0x000fe2000f8e00ff */
[----:B------:R-:W-:Y:S01]  /*8580*/  UIMAD UR17, UR20, UR17, URZ ;  /* 0x00000011141172a4 */ /* 0x000fe2000f8e023f */
[----:B------:R-:W-:Y:S01]  /*8590*/  IMAD.U32 R2, RZ, RZ, UR24 ;  /* 0x00000018ff027e24 */ /* 0x000fe2000f8e00ff */
[----:B------:R-:W-:Y:S01]  /*85a0*/  ULEA UR24, UR10, 0xffffff80, 0x7 ;  /* 0xffffff800a187891 */ /* 0x000fe2000f8e383f */
[----:B------:R-:W-:Y:S02]  /*85b0*/  IMAD R6, R6, c[0x0][0x1b0], RZ ;  /* 0x00006c0006067a24 */ /* 0x000fe400078e02ff */
[----:B------:R-:W-:Y:S01]  /*85c0*/  IMAD.U32 R3, RZ, RZ, UR5 ;  /* 0x00000005ff037e24 */ /* 0x000fe2000f8e00ff */
[----:B------:R-:W-:Y:S01]  /*85d0*/  ISETP.GE.AND P3, PT, R19, UR17, PT ;  /* 0x0000001113007c0c */ /* 0x000fe2000bf66270 */
[----:B------:R-:W-:Y:S01]  /*85e0*/  IMAD R4, R5, c[0x0][0x2c4], R4 ;  /* 0x0000b10005047a24 */ /* 0x000fe200078e0204 */
[----:B------:R-:W-:Y:S01]  /*85f0*/  ULDC.64 UR4, c[0x0][0x1e8] ;  /* 0x00007a0000047ab9 */ /* 0x000fe20000000a00 */
[C---:B------:R-:W-:Y:S01]  /*8600*/  IMAD R5, R0.reuse, c[0x0][0x1b4], R6 ;  /* 0x00006d0000057a24 */ /* 0x040fe200078e0206 */
[----:B------:R-:W-:Y:S01]  /*8610*/  UIMAD.WIDE.U32 UR26, UR13, UR4, URZ ;  /* 0x000000040d1a72a5 */ /* 0x000fe2000f8e003f */
[----:B------:R-:W-:Y:S01]  /*8620*/  IMAD.WIDE.U32 R2, R0, c[0x0][0x1b0], R2 ;  /* 0x00006c0000027a25 */ /* 0x000fe200078e0002 */
[----:B------:R-:W-:Y:S01]  /*8630*/  SHF.R.S32.HI R0, RZ, 0x1f, R4 ;  /* 0x0000001fff007819 */ /* 0x000fe20000011404 */
[----:B------:R-:W-:-:S02]  /*8640*/  UIMAD UR4, UR12, UR4, URZ ;  /* 0x000000040c0472a4 */ /* 0x000fc4000f8e023f */
[----:B------:R-:W-:Y:S01]  /*8650*/  IMAD.IADD R3, R3, 0x1, R5 ;  /* 0x0000000103037824 */ /* 0x000fe200078e0205 */
[----:B------:R-:W-:Y:S01]  /*8660*/  IADD3 R5, R19, 0x20, RZ ;  /* 0x0000002013057810 */ /* 0x000fe20007ffe0ff */
[----:B------:R-:W-:Y:S01]  /*8670*/  IMAD R0, R0, c[0x0][0x1a8], RZ ;  /* 0x00006a0000007a24 */ /* 0x000fe200078e02ff */
[----:B------:R-:W-:Y:S01]  /*8680*/  UIMAD UR4, UR13, UR5, UR4 ;  /* 0x000000050d0472a4 */ /* 0x000fe2000f8e0204 */
[C---:B------:R-:W-:Y:S01]  /*8690*/  IMAD.WIDE.U32 R2, R4.reuse, c[0x0][0x1a8], R2 ;  /* 0x00006a0004027a25 */ /* 0x040fe200078e0002 */
[----:B------:R-:W-:Y:S01]  /*86a0*/  ISETP.GE.AND P4, PT, R5, UR17, PT ;  /* 0x0000001105007c0c */ /* 0x000fe2000bf86270 */
[----:B------:R-:W-:Y:S02]  /*86b0*/  UIADD3 UR24, UR11, -UR24, URZ ;  /* 0x800000180b187290 */ /* 0x000fe4000fffe03f */
[----:B------:R-:W-:Y:S01]  /*86c0*/  IMAD R6, R4, c[0x0][0x1ac], R0 ;  /* 0x00006b0004067a24 */ /* 0x000fe200078e0200 */
[----:B------:R-:W-:Y:S01]  /*86d0*/  IADD3 R0, R19, 0x60, RZ ;  /* 0x0000006013007810 */ /* 0x000fe20007ffe0ff */
[----:B------:R-:W-:Y:S01]  /*86e0*/  UIADD3 UR9, UR27, UR4, URZ ;  /* 0x000000041b097290 */ /* 0x000fe2000fffe03f */
[----:B------:R-:W-:-:S02]  /*86f0*/  LEA R15, P0, R2, c[0x0][0x160], 0x1 ;  /* 0x00005800020f7a11 */ /* 0x000fc400078008ff */
[----:B------:R-:W-:Y:S01]  /*8700*/  ISETP.GE.AND P5, PT, R0, UR17, PT ;  /* 0x0000001100007c0c */ /* 0x000fe2000bfa6270 */
[----:B------:R-:W-:Y:S01]  /*8710*/  IMAD.IADD R0, R3, 0x1, R6 ;  /* 0x0000000103007824 */ /* 0x000fe200078e0206 */
[----:B------:R-:W-:Y:S01]  /*8720*/  IADD3 R4, R19, 0x40, RZ ;  /* 0x0000004013047810 */ /* 0x000fe20007ffe0ff */
[----:B------:R-:W-:Y:S01]  /*8730*/  SHFL.IDX PT, R8, R15, RZ, 0x181f ;  /* 0x00181fff0f087589 */ /* 0x000fe200000e0000 */
[----:B------:R-:W-:Y:S01]  /*8740*/  LEA.HI R3, R174, R183, RZ, 0x6 ;  /* 0x000000b7ae037211 */ /* 0x000fe200078f30ff */
[----:B------:R-:W-:Y:S01]  /*8750*/  ULDC.64 UR4, c[0x0][0x210] ;  /* 0x0000840000047ab9 */ /* 0x000fe20000000a00 */
[----:B------:R-:W-:Y:S01]  /*8760*/  LEA.HI.X R14, R2, c[0x0][0x164], R0, 0x1, P0 ;  /* 0x00005900020e7a11 */ /* 0x000fe200000f0c00 */
[----:B------:R-:W-:Y:S01]  /*8770*/  IMAD.MOV R2, RZ, RZ, -R7 ;  /* 0x000000ffff027224 */ /* 0x000fe200078e0a07 */
[----:B------:R-:W-:Y:S01]  /*8780*/  ISETP.GE.AND P6, PT, R4, UR17, PT ;  /* 0x0000001104007c0c */ /* 0x000fe2000bfc6270 */
[----:B------:R-:W-:Y:S01]  /*8790*/  IMAD.SHL.U32 R4, R57, 0x40, RZ ;  /* 0x0000004039047824 */ /* 0x000fe200078e00ff */
[----:B------:R-:W-:Y:S01]  /*87a0*/  ISETP.GE.AND P0, PT, R167, c[0x0][0x198], PT ;  /* 0x00006600a7007a0c */ /* 0x000fe20003f06270 */
[----:B------:R-:W1:Y:S01]  /*87b0*/  SHFL.IDX PT, R9, R14, RZ, 0x181f ;  /* 0x00181fff0e097589 */ /* 0x000e6200000e0000 */
[----:B------:R-:W-:Y:S01]  /*87c0*/  IMAD.SHL.U32 R0, R3, 0x8, RZ ;  /* 0x0000000803007824 */ /* 0x000fe200078e00ff */
[--C-:B------:R-:W-:Y:S01]  /*87d0*/  @!P4 SHF.R.S32.HI R16, RZ, 0x1f, R79.reuse ;  /* 0x0000001fff10c819 */ /* 0x100fe2000001144f */
[----:B------:R-:W-:Y:S01]  /*87e0*/  IMAD R83, R2, c[0x0][0x2b8], R10 ;  /* 0x0000ae0002537a24 */ /* 0x000fe200078e020a */
[----:B------:R-:W-:Y:S01]  /*87f0*/  LOP3.LUT R24, R4, 0x1c0, RZ, 0xc0, !PT ;  /* 0x000001c004187812 */ /* 0x000fe200078ec0ff */
[----:B------:R-:W-:Y:S01]  /*8800*/  SHFL.IDX PT, R3, R14, 0x2, 0x181f ;  /* 0x00581f000e037f89 */ /* 0x000fe200000e0000 */
[----:B------:R-:W-:Y:S01]  /*8810*/  LOP3.LUT R30, R0, 0xfffffe00, RZ, 0xc0, !PT ;  /* 0xfffffe00001e7812 */ /* 0x000fe200078ec0ff */
[C---:B------:R-:W-:Y:S01]  /*8820*/  IMAD.WIDE.U32 R6, R83.reuse, c[0x0][0x1e0], RZ ;  /* 0x0000780053067a25 */ /* 0x040fe200078e00ff */
[----:B------:R-:W-:Y:S01]  /*8830*/  @!P3 SHF.R.S32.HI R0, RZ, 0x1f, R79 ;  /* 0x0000001fff00b819 */ /* 0x000fe2000001144f */
[----:B------:R-:W-:Y:S01]  /*8840*/  SHFL.IDX PT, R4, R15, 0x1, 0x181f ;  /* 0x00381f000f047f89 */ /* 0x000fe200000e0000 */
[----:B------:R-:W-:Y:S01]  /*8850*/  SHF.R.S32.HI R82, RZ, 0x1f, R83 ;  /* 0x0000001fff527819 */ /* 0x000fe20000011453 */
[----:B------:R-:W-:Y:S01]  /*8860*/  UIMAD UR12, UR12, UR4, URZ ;  /* 0x000000040c0c72a4 */ /* 0x000fe2000f8e023f */
[----:B------:R-:W-:Y:S01]  /*8870*/  SHF.R.U32.HI R42, RZ, 0x3, R24 ;  /* 0x00000003ff2a7819 */ /* 0x000fe20000011618 */
[----:B------:R-:W3:Y:S01]  /*8880*/  SHFL.IDX PT, R5, R14, 0x1, 0x181f ;  /* 0x00381f000e057f89 */ /* 0x000ee200000e0000 */
[----:B------:R-:W-:Y:S01]  /*8890*/  LOP3.LUT R2, R24, 0x38, R167, 0xf8, !PT ;  /* 0x0000003818027812 */ /* 0x000fe200078ef8a7 */
[----:B------:R-:W-:Y:S01]  /*88a0*/  UIMAD.WIDE.U32 UR28, UR13, UR4, URZ ;  /* 0x000000040d1c72a5 */ /* 0x000fe2000f8e003f */
[-C--:B------:R-:W-:Y:S01]  /*88b0*/  @!P3 LEA.HI R10, R0, R79.reuse, RZ, 0x3 ;  /* 0x0000004f000ab211 */ /* 0x080fe200078f18ff */
[----:B------:R-:W-:Y:S01]  /*88c0*/  IMAD R0, R82, c[0x0][0x1e0], RZ ;  /* 0x0000780052007a24 */ /* 0x000fe200078e02ff */
[----:B------:R-:W-:Y:S01]  /*88d0*/  LOP3.LUT R11, R2, R42, RZ, 0x3c, !PT ;  /* 0x0000002a020b7212 */ /* 0x000fe200078e3cff */
[----:B------:R-:W-:Y:S01]  /*88e0*/  STL [R1+0x4], R83 ;  /* 0x0000045301007387 */ /* 0x000fe20000100800 */
[----:B------:R-:W-:Y:S01]  /*88f0*/  @!P3 LOP3.LUT R12, R10, 0xfffffff8, RZ, 0xc0, !PT ;  /* 0xfffffff80a0cb812 */ /* 0x000fe200078ec0ff */
[----:B------:R-:W-:Y:S01]  /*8900*/  IMAD R0, R83, c[0x0][0x1e4], R0 ;  /* 0x0000790053007a24 */ /* 0x000fe200078e0200 */
[----:B------:R-:W-:Y:S01]  /*8910*/  IADD3 R58, -R57, UR24, RZ ;  /* 0x00000018393a7c10 */ /* 0x000fe2000fffe1ff */
[----:B------:R-:W4:Y:S01]  /*8920*/  SHFL.IDX PT, R2, R15, 0x2, 0x181f ;  /* 0x00581f000f027f89 */ /* 0x000f2200000e0000 */
[----:B------:R-:W-:Y:S01]  /*8930*/  IMAD.IADD R239, R30, 0x1, R11 ;  /* 0x000000011eef7824 */ /* 0x000fe200078e020b */
[----:B------:R-:W-:Y:S01]  /*8940*/  P2R R40, PR, RZ, 0x40 ;  /* 0x00000040ff287803 */ /* 0x000fe20000000000 */
[----:B------:R-:W-:Y:S01]  /*8950*/  IMAD.IADD R13, R7, 0x1, R0 ;  /* 0x00000001070d7824 */ /* 0x000fe200078e0200 */
[----:B------:R-:W-:Y:S01]  /*8960*/  @!P4 LEA.HI R7, R16, R79, RZ, 0x3 ;  /* 0x0000004f1007c211 */ /* 0x000fe200078f18ff */
[----:B-1----:R-:W-:Y:S01]  /*8970*/  @!P3 IMAD.WIDE R10, R167, 0x2, R8 ;  /* 0x00000002a70ab825 */ /* 0x002fe200078e0208 */
[----:B------:R-:W-:Y:S01]  /*8980*/  P2R R46, PR, RZ, 0x20 ;  /* 0x00000020ff2e7803 */ /* 0x000fe20000000000 */
[----:B------:R-:W-:-:S02]  /*8990*/  UIMAD UR12, UR13, UR5, UR12 ;  /* 0x000000050d0c72a4 */ /* 0x000fc4000f8e020c */
[C---:B------:R-:W-:Y:S02]  /*89a0*/  @!P3 IMAD.SHL.U32 R0, R239.reuse, 0x2, RZ ;  /* 0x00000002ef00b824 */ /* 0x040fe400078e00ff */
[----:B------:R-:W-:Y:S01]  /*89b0*/  @!P3 IMAD.WIDE R8, R12, 0x2, R8 ;  /* 0x000000020c08b825 */ /* 0x000fe200078e0208 */
[----:B------:R-:W-:Y:S02]  /*89c0*/  UIADD3 UR12, UR29, UR12, URZ ;  /* 0x0000000c1d0c7290 */ /* 0x000fe4000fffe03f */
[----:B------:R1:W-:Y:S01]  /*89d0*/  @!P3 LDGSTS.E.BYPASS.LTC128B.128 [R0+0x100], [R10.64], !P0 ;  /* 0x001000000a00bfae */ /* 0x0003e2000c101d56 */
[----:B------:R-:W-:Y:S01]  /*89e0*/  IMAD.MOV.U32 R12, RZ, RZ, R6 ;  /* 0x000000ffff0c7224 */ /* 0x000fe200078e0006 */
[----:B------:R-:W-:Y:S01]  /*89f0*/  @!P6 SHF.R.S32.HI R6, RZ, 0x1f, R79 ;  /* 0x0000001fff06e819 */ /* 0x000fe2000001144f */
[----:B------:R-:W-:Y:S01]  /*8a00*/  @!P4 IMAD.SHL.U32 R17, R239, 0x2, RZ ;  /* 0x00000002ef11c824 */ /* 0x000fe200078e00ff */
[----:B------:R1:W-:Y:S02]  /*8a10*/  @!P3 LDGSTS.E.BYPASS.LTC128B.128 [R0+0x4100], [R8.64], !P1 ;  /* 0x041000000800bfae */ /* 0x0003e4000c901d56 */
[----:B-1----:R-:W-:-:S02]  /*8a20*/  @!P6 LEA.HI R0, R6, R79, RZ, 0x3 ;  /* 0x0000004f0600e211 */ /* 0x002fc400078f18ff */
[----:B------:R-:W-:Y:S01]  /*8a30*/  @!P4 LOP3.LUT R8, R7, 0xfffffff8, RZ, 0xc0, !PT ;  /* 0xfffffff80708c812 */ /* 0x000fe200078ec0ff */
[----:B------:R1:W-:Y:S01]  /*8a40*/  SHFL.IDX PT, R6, R15, 0x3, 0x181f ;  /* 0x00781f000f067f89 */ /* 0x0003e200000e0000 */
[----:B------:R-:W-:-:S03]  /*8a50*/  @!P6 LOP3.LUT R0, R0, 0xfffffff8, RZ, 0xc0, !PT ;  /* 0xfffffff80000e812 */ /* 0x000fc600078ec0ff */
[----:B------:R5:W5:Y:S01]  /*8a60*/  SHFL.IDX PT, R7, R14, 0x3, 0x181f ;  /* 0x00781f000e077f89 */ /* 0x000b6200000e0000 */
[----:B---3--:R-:W-:-:S04]  /*8a70*/  @!P4 IMAD.WIDE R8, R8, 0x2, R4 ;  /* 0x000000020808c825 */ /* 0x008fc800078e0204 */
[----:B----4-:R-:W-:Y:S01]  /*8a80*/  @!P6 IMAD.WIDE R10, R0, 0x2, R2 ;  /* 0x00000002000ae825 */ /* 0x010fe200078e0202 */
[----:B------:R-:W-:-:S03]  /*8a90*/  @!P5 SHF.R.S32.HI R0, RZ, 0x1f, R79 ;  /* 0x0000001fff00d819 */ /* 0x000fc6000001144f */
[----:B------:R-:W-:Y:S01]  /*8aa0*/  @!P4 IMAD.WIDE R4, R167, 0x2, R4 ;  /* 0x00000002a704c825 */ /* 0x000fe200078e0204 */
[----:B------:R-:W-:-:S03]  /*8ab0*/  @!P5 LEA.HI R0, R0, R79, RZ, 0x3 ;  /* 0x0000004f0000d211 */ /* 0x000fc600078f18ff */
[----:B------:R-:W-:Y:S01]  /*8ac0*/  @!P6 IMAD.WIDE R2, R167, 0x2, R2 ;  /* 0x00000002a702e825 */ /* 0x000fe200078e0202 */
[----:B------:R3:W-:Y:S01]  /*8ad0*/  @!P4 LDGSTS.E.BYPASS.LTC128B.128 [R17+0x1100], [R4.64], !P0 ;  /* 0x011000000411cfae */ /* 0x0007e2000c101d56 */
[----:B------:R-:W-:-:S03]  /*8ae0*/  @!P5 LOP3.LUT R0, R0, 0xfffffff8, RZ, 0xc0, !PT ;  /* 0xfffffff80000d812 */ /* 0x000fc600078ec0ff */
[----:B------:R4:W-:Y:S01]  /*8af0*/  @!P4 LDGSTS.E.BYPASS.LTC128B.128 [R17+0x5100], [R8.64], !P1 ;  /* 0x051000000811cfae */ /* 0x0009e2000c901d56 */
[----:B-1----:R-:W-:Y:S01]  /*8b00*/  LEA.HI R15, R174, R183, RZ, 0x4 ;  /* 0x000000b7ae0f7211 */ /* 0x002fe200078f20ff */
[----:B-----5:R-:W-:-:S05]  /*8b10*/  @!P6 IMAD.SHL.U32 R14, R239, 0x2, RZ ;  /* 0x00000002ef0ee824 */ /* 0x020fca00078e00ff */
[----:B------:R1:W-:Y:S04]  /*8b20*/  @!P6 LDGSTS.E.BYPASS.LTC128B.128 [R14+0x2100], [R2.64], !P0 ;  /* 0x02100000020eefae */ /* 0x0003e8000c101d56 */
[----:B------:R5:W-:Y:S01]  /*8b30*/  @!P6 LDGSTS.E.BYPASS.LTC128B.128 [R14+0x6100], [R10.64], !P1 ;  /* 0x061000000a0eefae */ /* 0x000be2000c901d56 */
[----:B----4-:R-:W-:Y:S01]  /*8b40*/  @!P5 IMAD.SHL.U32 R8, R239, 0x2, RZ ;  /* 0x00000002ef08d824 */ /* 0x010fe200078e00ff */
[----:B-1----:R-:W-:Y:S01]  /*8b50*/  LOP3.LUT R2, R15, 0xfffffff0, RZ, 0xc0, !PT ;  /* 0xfffffff00f027812 */ /* 0x002fe200078ec0ff */
[----:B-----5:R-:W-:-:S04]  /*8b60*/  @!P5 IMAD.WIDE R10, R0, 0x2, R6 ;  /* 0x00000002000ad825 */ /* 0x020fc800078e0206 */
[----:B------:R-:W-:-:S04]  /*8b70*/  @!P5 IMAD.WIDE R6, R167, 0x2, R6 ;  /* 0x00000002a706d825 */ /* 0x000fc800078e0206 */
[----:B------:R-:W-:Y:S01]  /*8b80*/  IMAD.IADD R0, R183, 0x1, -R2 ;  /* 0x00000001b7007824 */ /* 0x000fe200078e0a02 */
[----:B------:R1:W-:Y:S04]  /*8b90*/  @!P5 LDGSTS.E.BYPASS.LTC128B.128 [R8+0x3100], [R6.64], !P0 ;  /* 0x031000000608dfae */ /* 0x0003e8000c101d56 */
[----:B------:R4:W-:Y:S04]  /*8ba0*/  @!P5 LDGSTS.E.BYPASS.LTC128B.128 [R8+0x7100], [R10.64], !P1 ;  /* 0x071000000a08dfae */ /* 0x0009e8000c901d56 */
[----:B------:R-:W0:Y:S01]  /*8bb0*/  LDGDEPBAR ;  /* 0x00000000000079af */ /* 0x000e220000000000 */
[----:B-1----:R-:W-:-:S02]  /*8bc0*/  SHF.R.S32.HI R6, RZ, 0x1f, R0 ;  /* 0x0000001fff067819 */ /* 0x002fc40000011400 */
[----:B--2---:R-:W-:Y:S01]  /*8bd0*/  SHF.R.S32.HI R81, RZ, 0x1f, R245 ;  /* 0x0000001fff517819 */ /* 0x004fe200000114f5 */
[----:B------:R-:W-:Y:S01]  /*8be0*/  IMAD.WIDE.U32 R2, R245, c[0x0][0x1f0], R12 ;  /* 0x00007c00f5027a25 */ /* 0x000fe200078e000c */
[----:B------:R-:W-:-:S03]  /*8bf0*/  LEA.HI R12, R6, R0, RZ, 0x3 ;  /* 0x00000000060c7211 */ /* 0x000fc600078f18ff */
[----:B---3--:R-:W-:Y:S01]  /*8c00*/  IMAD R5, R81, c[0x0][0x1f0], RZ ;  /* 0x00007c0051057a24 */ /* 0x008fe200078e02ff */
[----:B------:R-:W-:-:S03]  /*8c10*/  IADD3 R4, P0, R2, UR26, RZ ;  /* 0x0000001a02047c10 */ /* 0x000fc6000ff1e0ff */
[----:B------:R-:W-:-:S05]  /*8c20*/  IMAD R5, R245, c[0x0][0x1f4], R5 ;  /* 0x00007d00f5057a24 */ /* 0x000fca00078e0205 */
[----:B------:R-:W-:Y:S02]  /*8c30*/  IADD3.X R2, R3, UR9, R5, P0, !PT ;  /* 0x0000000903027c10 */ /* 0x000fe400087fe405 */
[----:B------:R-:W-:Y:S02]  /*8c40*/  LOP3.LUT R3, R12, 0xfffffff8, RZ, 0xc0, !PT ;  /* 0xfffffff80c037812 */ /* 0x000fe400078ec0ff */
[----:B----4-:R-:W-:-:S03]  /*8c50*/  LEA R10, P0, R4, c[0x0][0x1c8], 0x1 ;  /* 0x00007200040a7a11 */ /* 0x010fc600078008ff */
[----:B------:R-:W-:Y:S01]  /*8c60*/  IMAD.IADD R11, R0, 0x1, -R3 ;  /* 0x00000001000b7824 */ /* 0x000fe200078e0a03 */
[----:B------:R-:W-:Y:S01]  /*8c70*/  LEA.HI.X R5, R4, c[0x0][0x1cc], R2, 0x1, P0 ;  /* 0x0000730004057a11 */ /* 0x000fe200000f0c02 */
[----:B------:R-:W-:Y:S01]  /*8c80*/  SHFL.IDX PT, R6, R10, RZ, 0x181f ;  /* 0x00181fff0a067589 */ /* 0x000fe200000e0000 */
[----:B------:R-:W-:Y:S02]  /*8c90*/  IMAD.MOV.U32 R4, RZ, RZ, 0x10 ;  /* 0x00000010ff047424 */ /* 0x000fe400078e00ff */
[----:B------:R-:W-:Y:S01]  /*8ca0*/  R2P PR, R11, 0x6 ;  /* 0x000000060b007804 */ /* 0x000fe20000000000 */
[----:B------:R-:W1:Y:S01]  /*8cb0*/  SHFL.IDX PT, R7, R5, RZ, 0x181f ;  /* 0x00181fff05077589 */ /* 0x000e6200000e0000 */
[----:B------:R-:W-:Y:S01]  /*8cc0*/  ISETP.GE.AND P0, PT, R58, 0x1, PT ;  /* 0x000000013a00780c */ /* 0x000fe20003f06270 */
[----:B------:R-:W-:Y:S01]  /*8cd0*/  IMAD.MOV.U32 R2, RZ, RZ, 0x20 ;  /* 0x00000020ff027424 */ /* 0x000fe200078e00ff */
[----:B------:R-:W-:Y:S02]  /*8ce0*/  ISETP.GE.AND P6, PT, R167, c[0x0][0x1d4], PT ;  /* 0x00007500a7007a0c */ /* 0x000fe40003fc6270 */
[----:B------:R-:W-:-:S02]  /*8cf0*/  ISETP.GE.AND P5, PT, R79, c[0x0][0x1d4], PT ;  /* 0x000075004f007a0c */ /* 0x000fc40003fa6270 */
[----:B------:R-:W-:Y:S02]  /*8d00*/  SEL R4, R4, 0xfffffff0, !P1 ;  /* 0xfffffff004047807 */ /* 0x000fe40004800000 */
[----:B------:R-:W-:Y:S02]  /*8d10*/  SEL R2, R2, 0xffffffe0, !P2 ;  /* 0xffffffe002027807 */ /* 0x000fe40005000000 */
[----:B------:R-:W-:Y:S02]  /*8d20*/  SEL R164, RZ, 0x10, P5 ;  /* 0x00000010ffa47807 */ /* 0x000fe40002800000 */
[----:B------:R-:W-:Y:S02]  /*8d30*/  ISETP.GT.AND P1, PT, R169, 0x7f, PT ;  /* 0x0000007fa900780c */ /* 0x000fe40003f24270 */
        /* <DEDUP_REMOVED lines=8> */
[----:B------:R-:W-:-:S03]  /*8dc0*/  ISETP.GE.AND P0, PT, R58, 0x21, PT ;  /* 0x000000213a00780c */ /* 0x000fc60003f06270 */
[----:B--2---:R-:W-:Y:S10]  /*8dd0*/  SHFL.IDX PT, R6, R10, 0x1, 0x181f ;  /* 0x00381f000a067f89 */ /* 0x004ff400000e0000 */
[----:B-1----:R-:W-:Y:S01]  /*8de0*/  @P0 SHF.R.S32.HI R0, RZ, 0x1f, R79 ;  /* 0x0000001fff000819 */ /* 0x002fe2000001144f */
[----:B------:R-:W1:Y:S03]  /*8df0*/  SHFL.IDX PT, R7, R5, 0x1, 0x181f ;  /* 0x00381f0005077f89 */ /* 0x000e6600000e0000 */
        /* <DEDUP_REMOVED lines=29> */
[----:B------:R-:W-:-:S03]  /*8fd0*/  ISETP.LT.AND P0, PT, RZ, c[0x0][0x27c], PT ;  /* 0x00009f00ff007a0c */ /* 0x000fc60003f01270 */
[----:B------:R-:W0:Y:S01]  /*8fe0*/  LDGDEPBAR ;  /* 0x00000000000079af */ /* 0x000e220000000000 */
[----:B-1----:R-:W-:-:S04]  /*8ff0*/  SHF.R.S32.HI R0, RZ, 0x4, R15 ;  /* 0x00000004ff007819 */ /* 0x002fc8000001140f */
[----:B------:R-:W-:-:S04]  /*9000*/  LEA.HI R3, R15, R0, RZ, 0x1 ;  /* 0x000000000f037211 */ /* 0x000fc800078f08ff */
[----:B------:R-:W-:-:S05]  /*9010*/  LOP3.LUT R3, R3, 0xfffffffe, RZ, 0xc0, !PT ;  /* 0xfffffffe03037812 */ /* 0x000fca00078ec0ff */
[----:B------:R-:W-:Y:S02]  /*9020*/  IMAD.IADD R80, R0, 0x1, -R3 ;  /* 0x0000000100507824 */ /* 0x000fe400078e0a03 */
[----:B------:R-:W-:Y:S02]  /*9030*/  IMAD.SHL.U32 R0, R11, 0x40, RZ ;  /* 0x000000400b007824 */ /* 0x000fe400078e00ff */
[----:B------:R-:W-:-:S03]  /*9040*/  IMAD.SHL.U32 R5, R80, 0x8, RZ ;  /* 0x0000000850057824 */ /* 0x000fc600078e00ff */
[----:B------:R-:W-:-:S04]  /*9050*/  LOP3.LUT R0, R0, 0x1c0, RZ, 0xc0, !PT ;  /* 0x000001c000007812 */ /* 0x000fc800078ec0ff */
[----:B------:R-:W-:Y:S02]  /*9060*/  LOP3.LUT R5, R0, 0x8, R5, 0xf8, !PT ;  /* 0x0000000800057812 */ /* 0x000fe400078ef805 */
[----:B------:R-:W-:Y:S01]  /*9070*/  SHF.R.U32.HI R3, RZ, 0x3, R0 ;  /* 0x00000003ff037819 */ /* 0x000fe20000011600 */
[----:B------:R-:W-:-:S03]  /*9080*/  IMAD.SHL.U32 R0, R12, 0x40, RZ ;  /* 0x000000400c007824 */ /* 0x000fc600078e00ff */
[----:B------:R-:W-:-:S04]  /*9090*/  LOP3.LUT R3, R5, R3, RZ, 0x3c, !PT ;  /* 0x0000000305037212 */ /* 0x000fc800078e3cff */
[----:B------:R-:W-:Y:S01]  /*90a0*/  LOP3.LUT R3, R3, 0xfffffe00, R0, 0xf8, !PT ;  /* 0xfffffe0003037812 */ /* 0x000fe200078ef800 */
[----:B------:R-:W-:Y:S05]  /*90b0*/  @P0 BRA `(.L_x_643) ;  /* 0x0000002000000947 */ /* 0x000fea0003800000 */
[----:B------:R-:W-:-:S04]  /*90c0*/  DEPBAR.LE SB0, 0x1 ;  /* 0x000080400000791a */ /* 0x000fc80000000000 */
[----:B------:R-:W-:Y:S05]  /*90d0*/  BRA `(.L_x_644) ;  /* 0x00004e5000007947 */ /* 0x000fea0003800000 */
.L_x_643:
[----:B------:R-:W-:Y:S01]  /*90e0*/  USHF.R.S32.HI UR25, URZ, 0x1f, UR15 ;  /* 0x0000001f3f197899 */ /* 0x000fe2000801140f */
[----:B------:R-:W-:Y:S01]  /*90f0*/  BSSY B2, `(.L_x_644) ;  /* 0x00004e3000027945 */ /* 0x000fe20003800000 */
[----:B------:R-:W-:Y:S01]  /*9100*/  ULDC.64 UR6, c[0x0][0x280] ;  /* 0x0000a00000067ab9 */ /* 0x000fe20000000a00 */
[----:B------:R-:W-:Y:S01]  /*9110*/  IMAD R0, R56, 0x20, R19 ;  /* 0x0000002038007824 */ /* 0x000fe200078e0213 */
[----:B------:R-:W-:Y:S01]  /*9120*/  ULDC.64 UR4, c[0x0][0x290] ;  /* 0x0000a40000047ab9 */ /* 0x000fe20000000a00 */
[----:B------:R-:W-:Y:S01]  /*9130*/  SHF.L.U32 R45, R239, 0x1, RZ ;  /* 0x00000001ef2d7819 */ /* 0x000fe200000006ff */
[----:B------:R-:W-:Y:S02]  /*9140*/  UIMAD.WIDE.U32 UR30, UR15, UR6, URZ ;  /* 0x000000060f1e72a5 */ /* 0x000fe4000f8e003f */
[----:B------:R-:W-:Y:S02]  /*9150*/  UIMAD UR6, UR25, UR6, URZ ;  /* 0x00000006190672a4 */ /* 0x000fe4000f8e023f */
[----:B------:R-:W-:-:S02]  /*9160*/  UIMAD UR25, UR25, UR4, URZ ;  /* 0x00000004191972a4 */ /* 0x000fc4000f8e023f */
[----:B------:R-:W-:Y:S02]  /*9170*/  UIMAD.WIDE.U32 UR32, UR15, UR4, URZ ;  /* 0x000000040f2072a5 */ /* 0x000fe4000f8e003f */
[----:B------:R-:W-:Y:S02]  /*9180*/  UIMAD UR6, UR15, UR7, UR6 ;  /* 0x000000070f0672a4 */ /* 0x000fe4000f8e0206 */
[----:B------:R-:W-:Y:S02]  /*9190*/  ULDC.U8 UR4, c[0x0][0x298] ;  /* 0x0000a60000047ab9 */ /* 0x000fe40000000000 */
[----:B------:R-:W-:Y:S01]  /*91a0*/  ISETP.NE.AND P0, PT, RZ, UR4, PT ;  /* 0x00000004ff007c0c */ /* 0x000fe2000bf05270 */
[----:B------:R-:W-:Y:S02]  /*91b0*/  UIMAD UR5, UR15, UR5, UR25 ;  /* 0x000000050f0572a4 */ /* 0x000fe4000f8e0219 */
[----:B------:R-:W-:Y:S02]  /*91c0*/  UIADD3 UR6, UR6, UR31, URZ ;  /* 0x0000001f06067290 */ /* 0x000fe4000fffe03f */
[----:B------:R-:W-:-:S08]  /*91d0*/  UIADD3 UR5, UR5, UR33, URZ ;  /* 0x0000002105057290 */ /* 0x000fd0000fffe03f */
[----:B------:R-:W-:Y:S05]  /*91e0*/  @!P0 BRA `(.L_x_645) ;  /* 0x0000264000008947 */ /* 0x000fea0003800000 */
[----:B------:R-:W-:Y:S01]  /*91f0*/  PLOP3.LUT P0, PT, PT, PT, UP2, 0x80, 0x0 ;  /* 0x000000000000781c */ /* 0x000fe20003f0f028 */
[----:B------:R-:W-:Y:S01]  /*9200*/  IMAD.U32 R7, RZ, RZ, UR6 ;  /* 0x00000006ff077e24 */ /* 0x000fe2000f8e00ff */
[----:B------:R-:W-:Y:S01]  /*9210*/  MOV R8, UR30 ;  /* 0x0000001e00087c02 */ /* 0x000fe20008000f00 */
[----:B------:R-:W-:Y:S01]  /*9220*/  IMAD.U32 R9, RZ, RZ, UR31 ;  /* 0x0000001fff097e24 */ /* 0x000fe2000f8e00ff */
[----:B------:R-:W-:Y:S01]  /*9230*/  MOV R9, UR33 ;  /* 0x0000002100097c02 */ /* 0x000fe20008000f00 */
[----:B------:R-:W-:Y:S01]  /*9240*/  BSSY B0, `(.L_x_646) ;  /* 0x0000032000007945 */ /* 0x000fe20003800000 */
[----:B------:R-:W-:Y:S01]  /*9250*/  MOV R6, R8 ;  /* 0x0000000800067202 */ /* 0x000fe20000000f00 */
[----:B------:R-:W-:Y:S01]  /*9260*/  IMAD.U32 R8, RZ, RZ, UR32 ;  /* 0x00000020ff087e24 */ /* 0x000fe2000f8e00ff */
[----:B------:R-:W-:Y:S01]  /*9270*/  CS2R R32, SRZ ;  /* 0x0000000000207805 */ /* 0x000fe2000001ff00 */
[----:B------:R-:W-:Y:S01]  /*9280*/  IMAD.SHL.U32 R38, R56, 0x4, RZ ;  /* 0x0000000438267824 */ /* 0x000fe200078e00ff */
[----:B------:R-:W-:Y:S01]  /*9290*/  CS2R R20, SRZ ;  /* 0x0000000000147805 */ /* 0x000fe2000001ff00 */
[----:B------:R-:W-:Y:S01]  /*92a0*/  CS2R R14, SRZ ;  /* 0x00000000000e7805 */ /* 0x000fe2000001ff00 */
[----:B------:R-:W-:Y:S01]  /*92b0*/  CS2R R22, SRZ ;  /* 0x0000000000167805 */ /* 0x000fe2000001ff00 */
[----:B------:R-:W-:Y:S01]  /*92c0*/  @P0 IMAD.HI.U32 R5, R0, c[0x0][0x2c8], RZ ;  /* 0x0000b20000050a27 */ /* 0x000fe200078e00ff */
[----:B------:R-:W-:Y:S01]  /*92d0*/  PLOP3.LUT P0, PT, PT, PT, UP2, 0x80, 0x0 ;  /* 0x000000000000781c */ /* 0x000fe20003f0f028 */
[----:B------:R-:W-:-:S12]  /*92e0*/  CS2R R16, SRZ ;  /* 0x0000000000107805 */ /* 0x000fd8000001ff00 */
[----:B------:R-:W-:-:S04]  /*92f0*/  @P0 SHF.R.U32.HI R0, RZ, c[0x0][0x2cc], R5 ;  /* 0x0000b300ff000a19 */ /* 0x000fc80000011605 */
[----:B------:R-:W-:Y:S01]  /*9300*/  SHF.R.S32.HI R10, RZ, 0x1f, R0 ;  /* 0x0000001fff0a7819 */ /* 0x000fe20000011400 */
[----:B------:R-:W-:-:S04]  /*9310*/  IMAD.WIDE.U32 R6, R0, c[0x0][0x280], R6 ;  /* 0x0000a00000067a25 */ /* 0x000fc800078e0006 */
[----:B------:R-:W-:Y:S01]  /*9320*/  IMAD R5, R10, c[0x0][0x280], RZ ;  /* 0x0000a0000a057a24 */ /* 0x000fe200078e02ff */
[----:B------:R-:W-:-:S03]  /*9330*/  LEA R25, P0, R6, c[0x0][0x270], 0x1 ;  /* 0x00009c0006197a11 */ /* 0x000fc600078008ff */
[----:B------:R-:W-:-:S04]  /*9340*/  IMAD R5, R0, c[0x0][0x284], R5 ;  /* 0x0000a10000057a24 */ /* 0x000fc800078e0205 */
[----:B------:R-:W-:Y:S01]  /*9350*/  IMAD.IADD R5, R7, 0x1, R5 ;  /* 0x0000000107057824 */ /* 0x000fe200078e0205 */
[----:B------:R-:W-:-:S04]  /*9360*/  MOV R7, UR5 ;  /* 0x0000000500077c02 */ /* 0x000fc80008000f00 */
[----:B------:R-:W-:Y:S01]  /*9370*/  LEA.HI.X R24, R6, c[0x0][0x274], R5, 0x1, P0 ;  /* 0x00009d0006187a11 */ /* 0x000fe200000f0c05 */
[----:B------:R-:W-:Y:S02]  /*9380*/  IMAD.MOV.U32 R6, RZ, RZ, R8 ;  /* 0x000000ffff067224 */ /* 0x000fe400078e0008 */
[----:B------:R-:W-:Y:S01]  /*9390*/  IMAD R5, R10, c[0x0][0x290], RZ ;  /* 0x0000a4000a057a24 */ /* 0x000fe200078e02ff */
[----:B------:R1:W2:Y:S01]  /*93a0*/  SHFL.IDX PT, R8, R25, RZ, 0x181f ;  /* 0x00181fff19087589 */ /* 0x0002a200000e0000 */
[----:B------:R-:W-:-:S03]  /*93b0*/  IMAD.WIDE.U32 R6, R0, c[0x0][0x290], R6 ;  /* 0x0000a40000067a25 */ /* 0x000fc600078e0006 */
[----:B------:R1:W3:Y:S01]  /*93c0*/  SHFL.IDX PT, R9, R24, RZ, 0x181f ;  /* 0x00181fff18097589 */ /* 0x0002e200000e0000 */
        /* <DEDUP_REMOVED lines=25> */
.L_x_647:
[----:B------:R-:W-:Y:S05]  /*9560*/  BSYNC B0 ;  /* 0x0000000000007941 */ /* 0x000fea0003800000 */
.L_x_646:
        /* <DEDUP_REMOVED lines=39> */
.L_x_649:
[----:B------:R-:W-:Y:S05]  /*97e0*/  BSYNC B0 ;  /* 0x0000000000007941 */ /* 0x000fea0003800000 */
.L_x_648:
[----:B------:R-:W-:Y:S01]  /*97f0*/  ISETP.NE.AND P0, PT, R40, RZ, PT ;  /* 0x000000ff2800720c */ /* 0x000fe20003f05270 */
        /* <DEDUP_REMOVED lines=23> */
[C---:B------:R-:W-:Y:S01]  /*9970*/  IADD3 R5, R38.reuse, 0x20, RZ ;  /* 0x0000002026057810 */ /* 0x040fe20007ffe0ff */
[----:B------:R-:W-:Y:S01]  /*9980*/  CS2R R34, SRZ ;  /* 0x0000000000227805 */ /* 0x000fe2000001ff00 */
[----:B------:R-:W-:Y:S01]  /*9990*/  ISETP.GE.AND P1, PT, R38, c[0x0][0x27c], PT ;  /* 0x00009f0026007a0c */ /* 0x000fe20003f26270 */
[----:B------:R-:W-:Y:S01]  /*99a0*/  CS2R R36, SRZ ;  /* 0x0000000000247805 */ /* 0x000fe2000001ff00 */
[----:B------:R-:W-:Y:S01]  /*99b0*/  ISETP.GE.AND P0, PT, R5, c[0x0][0x27c], PT ;  /* 0x00009f0005007a0c */ /* 0x000fe20003f06270 */
[----:B------:R-:W-:Y:S01]  /*99c0*/  CS2R R40, SRZ ;  /* 0x0000000000287805 */ /* 0x000fe2000001ff00 */
[----:B------:R-:W-:-:S09]  /*99d0*/  CS2R R42, SRZ ;  /* 0x00000000002a7805 */ /* 0x000fd2000001ff00 */
[----:B-1-3--:R-:W-:Y:S02]  /*99e0*/  @!P1 IMAD.WIDE R12, R38, 0x2, R8 ;  /* 0x00000002260c9825 */ /* 0x00afe400078e0208 */
[----:B------:R-:W-:-:S03]  /*99f0*/  @!P0 SHF.R.S32.HI R0, RZ, 0x1f, R5 ;  /* 0x0000001fff008819 */ /* 0x000fc60000011405 */
[----:B------:R1:W5:Y:S01]  /*9a00*/  @!P1 LD.E.64 R34, [R12.64] ;  /* 0x000000160c229980 */ /* 0x000362000c101b00 */
[----:B------:R-:W-:-:S04]  /*9a10*/  @!P0 LEA.HI R0, R0, R5, RZ, 0x2 ;  /* 0x0000000500008211 */ /* 0x000fc800078f10ff */
[----:B------:R-:W-:-:S05]  /*9a20*/  @!P0 LOP3.LUT R0, R0, 0xfffffffc, RZ, 0xc0, !PT ;  /* 0xfffffffc00008812 */ /* 0x000fca00078ec0ff */
[----:B------:R-:W-:-:S04]  /*9a30*/  @!P0 IMAD.WIDE R10, R0, 0x2, R8 ;  /* 0x00000002000a8825 */ /* 0x000fc800078e0208 */
[--C-:B----4-:R-:W-:Y:S01]  /*9a40*/  @!P0 IMAD.WIDE R8, R0, 0x2, R6.reuse ;  /* 0x0000000200088825 */ /* 0x110fe200078e0206 */
[----:B------:R1:W5:Y:S03]  /*9a50*/  @!P0 LD.E.64 R40, [R10.64] ;  /* 0x000000160a288980 */ /* 0x000366000c101b00 */
[----:B------:R-:W-:Y:S01]  /*9a60*/  @!P1 IMAD.WIDE R6, R38, 0x2, R6 ;  /* 0x0000000226069825 */ /* 0x000fe200078e0206 */
[----:B------:R1:W5:Y:S04]  /*9a70*/  @!P0 LD.E.64 R42, [R8.64] ;  /* 0x00000016082a8980 */ /* 0x000368000c101b00 */
[----:B------:R1:W5:Y:S02]  /*9a80*/  @!P1 LD.E.64 R36, [R6.64] ;  /* 0x0000001606249980 */ /* 0x000364000c101b00 */
.L_x_651:
[----:B------:R-:W-:Y:S05]  /*9a90*/  BSYNC B0 ;  /* 0x0000000000007941 */ /* 0x000fea0003800000 */
.L_x_650:
[----:B------:R-:W-:Y:S01]  /*9aa0*/  ISETP.NE.AND P0, PT, R46, RZ, PT ;  /* 0x000000ff2e00720c */ /* 0x000fe20003f05270 */
        /* <DEDUP_REMOVED lines=28> */
[----:B-1----:R-:W-:Y:S02]  /*9c70*/  @!P1 IMAD.WIDE R12, R38, 0x2, R8 ;  /* 0x00000002260c9825 */ /* 0x002fe400078e0208 */
[----:B------:R-:W-:-:S03]  /*9c80*/  @!P0 SHF.R.S32.HI R0, RZ, 0x1f, R5 ;  /* 0x0000001fff008819 */ /* 0x000fc60000011405 */
[----:B------:R1:W5:Y:S01]  /*9c90*/  @!P1 LD.E.64 R24, [R12.64] ;  /* 0x000000160c189980 */ /* 0x000362000c101b00 */
[----:B------:R-:W-:-:S04]  /*9ca0*/  @!P0 LEA.HI R0, R0, R5, RZ, 0x2 ;  /* 0x0000000500008211 */ /* 0x000fc800078f10ff */
[----:B------:R-:W-:-:S05]  /*9cb0*/  @!P0 LOP3.LUT R0, R0, 0xfffffffc, RZ, 0xc0, !PT ;  /* 0xfffffffc00008812 */ /* 0x000fca00078ec0ff */
[----:B------:R-:W-:-:S04]  /*9cc0*/  @!P0 IMAD.WIDE R10, R0, 0x2, R8 ;  /* 0x00000002000a8825 */ /* 0x000fc800078e0208 */
[--C-:B------:R-:W-:Y:S01]  /*9cd0*/  @!P0 IMAD.WIDE R8, R0, 0x2, R6.reuse ;  /* 0x0000000200088825 */ /* 0x100fe200078e0206 */
[----:B------:R1:W5:Y:S03]  /*9ce0*/  @!P0 LD.E.64 R50, [R10.64] ;  /* 0x000000160a328980 */ /* 0x000366000c101b00 */
[----:B------:R-:W-:Y:S01]  /*9cf0*/  @!P1 IMAD.WIDE R6, R38, 0x2, R6 ;  /* 0x0000000226069825 */ /* 0x000fe200078e0206 */
[----:B------:R1:W5:Y:S04]  /*9d00*/  @!P0 LD.E.64 R48, [R8.64] ;  /* 0x0000001608308980 */ /* 0x000368000c101b00 */
[----:B------:R1:W5:Y:S02]  /*9d10*/  @!P1 LD.E.64 R46, [R6.64] ;  /* 0x00000016062e9980 */ /* 0x000364000c101b00 */
.L_x_653:
[----:B------:R-:W-:Y:S05]  /*9d20*/  BSYNC B0 ;  /* 0x0000000000007941 */ /* 0x000fea0003800000 */
.L_x_652:
[----:B------:R-:W-:Y:S01]  /*9d30*/  UIADD3 UR4, -UR14, UR17, URZ ;  /* 0x000000110e047290 */ /* 0x000fe2000fffe13f */
[----:B-----5:R-:W-:Y:S01]  /*9d40*/  IMAD.MOV.U32 R0, RZ, RZ, R50 ;  /* 0x000000ffff007224 */ /* 0x020fe200078e0032 */
[----:B------:R-:W-:-:S04]  /*9d50*/  DEPBAR.LE SB0, 0x1 ;  /* 0x000080400000791a */ /* 0x000fc80000000000 */
[----:B------:R-:W-:Y:S01]  /*9d60*/  UISETP.LT.AND UP0, UPT, UR4, 0x80, UPT ;  /* 0x000000800400788c */ /* 0x000fe2000bf01270 */
[----:B------:R-:W-:Y:S01]  /*9d70*/  PRMT R68, R68, 0x5410, R0 ;  /* 0x0000541044447816 */ /* 0x000fe20000000000 */
[----:B-1----:R-:W-:Y:S01]  /*9d80*/  IMAD.MOV.U32 R6, RZ, RZ, R51 ;  /* 0x000000ffff067224 */ /* 0x002fe200078e0033 */
[----:B------:R-:W-:Y:S01]  /*9d90*/  MOV R7, R48 ;  /* 0x0000003000077202 */ /* 0x000fe20000000f00 */
[----:B------:R-:W-:Y:S01]  /*9da0*/  USEL UR4, UR4, 0x80, UP0 ;  /* 0x0000008004047887 */ /* 0x000fe20008000000 */
[----:B------:R-:W-:Y:S01]  /*9db0*/  IMAD.MOV.U32 R5, RZ, RZ, R24 ;  /* 0x000000ffff057224 */ /* 0x000fe200078e0018 */
[----:B------:R-:W-:Y:S01]  /*9dc0*/  BSSY B1, `(.L_x_654) ;  /* 0x000006f000017945 */ /* 0x000fe20003800000 */
[----:B------:R-:W-:Y:S01]  /*9dd0*/  IMAD.MOV.U32 R0, RZ, RZ, R25 ;  /* 0x000000ffff007224 */ /* 0x000fe200078e0019 */
[----:B------:R-:W-:Y:S01]  /*9de0*/  PRMT R68, R6, 0x7610, R68 ;  /* 0x0000761006447816 */ /* 0x000fe20000000044 */
[----:B------:R-:W-:Y:S01]  /*9df0*/  IMAD.MOV.U32 R6, RZ, RZ, R49 ;  /* 0x000000ffff067224 */ /* 0x000fe200078e0031 */
[----:B------:R-:W-:Y:S01]  /*9e00*/  BAR.SYNC.DEFER_BLOCKING 0x0 ;  /* 0x0000000000007b1d */ /* 0x000fe20000010000 */
[----:B------:R-:W-:-:S02]  /*9e10*/  ISETP.GE.AND P0, PT, R57, UR4, PT ;  /* 0x0000000439007c0c */ /* 0x000fc4000bf06270 */
[----:B------:R-:W-:Y:S01]  /*9e20*/  PRMT R66, R0, 0x5410, R5 ;  /* 0x0000541000427816 */ /* 0x000fe20000000005 */
[----:B------:R-:W-:Y:S01]  /*9e30*/  IMAD.MOV.U32 R5, RZ, RZ, R46 ;  /* 0x000000ffff057224 */ /* 0x000fe200078e002e */
[----:B------:R-:W-:Y:S02]  /*9e40*/  MOV R0, R47 ;  /* 0x0000002f00007202 */ /* 0x000fe40000000f00 */
[----:B------:R-:W-:Y:S02]  /*9e50*/  PRMT R67, R6, 0x5410, R7 ;  /* 0x0000541006437816 */ /* 0x000fe40000000007 */
[----:B------:R-:W-:-:S05]  /*9e60*/  PRMT R65, R0, 0x5410, R5 ;  /* 0x0000541000417816 */ /* 0x000fca0000000005 */
        /* <DEDUP_REMOVED lines=50> */
.L_x_657:
[----:B------:R-:W-:Y:S05]  /*a190*/  BSYNC B0 ;  /* 0x0000000000007941 */ /* 0x000fea0003800000 */
.L_x_656:
        /* <DEDUP_REMOVED lines=49> */
.L_x_655:
[----:B------:R-:W-:Y:S05]  /*a4b0*/  BSYNC B1 ;  /* 0x0000000000017941 */ /* 0x000fea0003800000 */
.L_x_654:
[----:B------:R-:W-:Y:S01]  /*a4c0*/  IADD3 R0, R57, 0x20, RZ ;  /* 0x0000002039007810 */ /* 0x000fe20007ffe0ff */
[----:B------:R-:W-:Y:S03]  /*a4d0*/  BSSY B1, `(.L_x_658) ;  /* 0x0000066000017945 */ /* 0x000fe60003800000 */
[----:B------:R-:W-:-:S13]  /*a4e0*/  ISETP.GE.AND P0, PT, R0, UR4, PT ;  /* 0x0000000400007c0c */ /* 0x000fda000bf06270 */
        /* <DEDUP_REMOVED lines=50> */
.L_x_661:
[----:B------:R-:W-:Y:S05]  /*a810*/  BSYNC B0 ;  /* 0x0000000000007941 */ /* 0x000fea0003800000 */
.L_x_660:
        /* <DEDUP_REMOVED lines=49> */
.L_x_659:
[----:B------:R-:W-:Y:S05]  /*ab30*/  BSYNC B1 ;  /* 0x0000000000017941 */ /* 0x000fea0003800000 */
.L_x_658:
        /* <DEDUP_REMOVED lines=53> */
.L_x_665:
[----:B------:R-:W-:Y:S05]  /*ae90*/  BSYNC B0 ;  /* 0x0000000000007941 */ /* 0x000fea0003800000 */
.L_x_664:
        /* <DEDUP_REMOVED lines=49> */
.L_x_663:
[----:B------:R-:W-:Y:S05]  /*b1b0*/  BSYNC B1 ;  /* 0x0000000000017941 */ /* 0x000fea0003800000 */
.L_x_662:
[----:B------:R-:W-:-:S04]  /*b1c0*/  IADD3 R0, R57, 0x60, RZ ;  /* 0x0000006039007810 */ /* 0x000fc80007ffe0ff */
        /* <DEDUP_REMOVED lines=51> */
.L_x_668:
[----:B------:R-:W-:Y:S05]  /*b500*/  BSYNC B0 ;  /* 0x0000000000007941 */ /* 0x000fea0003800000 */
.L_x_667:
        /* <DEDUP_REMOVED lines=50> */
.L_x_645:
[----:B------:R-:W-:Y:S01]  /*b830*/  PLOP3.LUT P0, PT, PT, PT, UP2, 0x80, 0x0 ;  /* 0x000000000000781c */ /* 0x000fe20003f0f028 */
[----:B------:R-:W-:Y:S01]  /*b840*/  IMAD.U32 R8, RZ, RZ, UR30 ;  /* 0x0000001eff087e24 */ /* 0x000fe2000f8e00ff */
[----:B------:R-:W-:Y:S01]  /*b850*/  SHF.R.S32.HI R41, RZ, 0x1f, R167 ;  /* 0x0000001fff297819 */ /* 0x000fe200000114a7 */
[----:B------:R-:W-:Y:S01]  /*b860*/  IMAD.U32 R7, RZ, RZ, UR6 ;  /* 0x00000006ff077e24 */ /* 0x000fe2000f8e00ff */
[----:B------:R-:W-:Y:S01]  /*b870*/  CS2R R18, SRZ ;  /* 0x0000000000127805 */ /* 0x000fe2000001ff00 */
[----:B------:R-:W-:Y:S01]  /*b880*/  IMAD.MOV.U32 R6, RZ, RZ, R8 ;  /* 0x000000ffff067224 */ /* 0x000fe200078e0008 */
[----:B------:R-:W-:Y:S01]  /*b890*/  CS2R R16, SRZ ;  /* 0x0000000000107805 */ /* 0x000fe2000001ff00 */
[----:B------:R-:W-:Y:S02]  /*b8a0*/  IMAD.U32 R8, RZ, RZ, UR32 ;  /* 0x00000020ff087e24 */ /* 0x000fe4000f8e00ff */
[----:B------:R-:W-:-:S02]  /*b8b0*/  IMAD.U32 R9, RZ, RZ, UR31 ;  /* 0x0000001fff097e24 */ /* 0x000fc4000f8e00ff */
[----:B------:R-:W-:Y:S02]  /*b8c0*/  IMAD.U32 R9, RZ, RZ, UR33 ;  /* 0x00000021ff097e24 */ /* 0x000fe4000f8e00ff */
[----:B------:R-:W-:Y:S01]  /*b8d0*/  @P0 IMAD.HI.U32 R5, R0, c[0x0][0x2c8], RZ ;  /* 0x0000b20000050a27 */ /* 0x000fe200078e00ff */
[----:B------:R-:W-:-:S13]  /*b8e0*/  PLOP3.LUT P0, PT, PT, PT, UP2, 0x80, 0x0 ;  /* 0x000000000000781c */ /* 0x000fda0003f0f028 */
[----:B------:R-:W-:-:S04]  /*b8f0*/  @P0 SHF.R.U32.HI R0, RZ, c[0x0][0x2cc], R5 ;  /* 0x0000b300ff000a19 */ /* 0x000fc80000011605 */
[----:B------:R-:W-:Y:S01]  /*b900*/  SHF.R.S32.HI R10, RZ, 0x1f, R0 ;  /* 0x0000001fff0a7819 */ /* 0x000fe20000011400 */
[----:B------:R-:W-:-:S04]  /*b910*/  IMAD.WIDE.U32 R6, R0, c[0x0][0x280], R6 ;  /* 0x0000a00000067a25 */ /* 0x000fc800078e0006 */
[----:B------:R-:W-:Y:S01]  /*b920*/  IMAD R5, R10, c[0x0][0x280], RZ ;  /* 0x0000a0000a057a24 */ /* 0x000fe200078e02ff */
[----:B------:R-:W-:-:S03]  /*b930*/  LEA R15, P0, R6, c[0x0][0x270], 0x1 ;  /* 0x00009c00060f7a11 */ /* 0x000fc600078008ff */
[----:B------:R-:W-:-:S05]  /*b940*/  IMAD R5, R0, c[0x0][0x284], R5 ;  /* 0x0000a10000057a24 */ /* 0x000fca00078e0205 */
[----:B------:R-:W-:Y:S01]  /*b950*/  IADD3 R5, R7, R5, RZ ;  /* 0x0000000507057210 */ /* 0x000fe20007ffe0ff */
[----:B------:R-:W-:-:S03]  /*b960*/  IMAD.U32 R7, RZ, RZ, UR5 ;  /* 0x00000005ff077e24 */ /* 0x000fc6000f8e00ff */
[----:B------:R-:W-:Y:S01]  /*b970*/  LEA.HI.X R14, R6, c[0x0][0x274], R5, 0x1, P0 ;  /* 0x00009d00060e7a11 */ /* 0x000fe200000f0c05 */
[----:B------:R-:W-:Y:S01]  /*b980*/  IMAD R5, R10, c[0x0][0x290], RZ ;  /* 0x0000a4000a057a24 */ /* 0x000fe200078e02ff */
[----:B------:R-:W-:Y:S02]  /*b990*/  MOV R6, R8 ;  /* 0x0000000800067202 */ /* 0x000fe40000000f00 */
        /* <DEDUP_REMOVED lines=11> */
[----:B-1----:R-:W-:-:S05]  /*ba50*/  @!P0 IADD3 R8, P1, R8, R6, RZ ;  /* 0x0000000608088210 */ /* 0x002fca0007f3e0ff */
[----:B--2---:R-:W-:Y:S01]  /*ba60*/  @!P0 IMAD.X R9, R5, 0x1, R0, P1 ;  /* 0x0000000105098824 */ /* 0x004fe200008e0600 */
[----:B---3--:R-:W-:Y:S01]  /*ba70*/  @!P0 IADD3 R6, P1, R7, R6, RZ ;  /* 0x0000000607068210 */ /* 0x008fe20007f3e0ff */
[----:B------:R-:W1:Y:S01]  /*ba80*/  SHFL.IDX PT, R5, R11, RZ, 0x181f ;  /* 0x00181fff0b057589 */ /* 0x000e6200000e0000 */
[----:B------:R-:W-:Y:S01]  /*ba90*/  CS2R R22, SRZ ;  /* 0x0000000000167805 */ /* 0x000fe2000001ff00 */
[----:B------:R-:W-:Y:S02]  /*baa0*/  CS2R R20, SRZ ;  /* 0x0000000000147805 */ /* 0x000fe4000001ff00 */
[----:B------:R2:W3:Y:S01]  /*bab0*/  @!P0 LD.E.128 R16, [R8.64] ;  /* 0x0000001608108980 */ /* 0x0004e2000c101d00 */
[----:B-1----:R-:W-:-:S05]  /*bac0*/  @!P0 IADD3.X R7, R5, R0, RZ, P1, !PT ;  /* 0x0000000005078210 */ /* 0x002fca0000ffe4ff */
        /* <DEDUP_REMOVED lines=38> */
.L_x_670:
[----:B-12---:R-:W-:Y:S05]  /*bd30*/  BSYNC B0 ;  /* 0x0000000000007941 */ /* 0x006fea0003800000 */
.L_x_669:
[----:B------:R-:W1:Y:S01]  /*bd40*/  SHFL.IDX PT, R5, R15, 0x2, 0x181f ;  /* 0x00581f000f057f89 */ /* 0x000e6200000e0000 */
[----:B------:R-:W-:Y:S01]  /*bd50*/  ISETP.NE.AND P0, PT, R40, RZ, PT ;  /* 0x000000ff2800720c */ /* 0x000fe20003f05270 */
[----:B------:R-:W-:Y:S01]  /*bd60*/  CS2R R50, SRZ ;  /* 0x0000000000327805 */ /* 0x000fe2000001ff00 */
[----:B------:R-:W-:Y:S01]  /*bd70*/  CS2R R48, SRZ ;  /* 0x0000000000307805 */ /* 0x000fe2000001ff00 */
[----:B------:R-:W2:Y:S01]  /*bd80*/  SHFL.IDX PT, R6, R14, 0x2, 0x181f ;  /* 0x00581f000e067f89 */ /* 0x000ea200000e0000 */
[----:B------:R-:W-:Y:S02]  /*bd90*/  ISETP.GE.OR P0, PT, R167, c[0x0][0x27c], P0 ;  /* 0x00009f00a7007a0c */ /* 0x000fe40000706670 */
[----:B------:R-:W-:-:S11]  /*bda0*/  ISETP.NE.AND P3, PT, R46, RZ, PT ;  /* 0x000000ff2e00720c */ /* 0x000fd60003f65270 */
[C---:B------:R-:W-:Y:S01]  /*bdb0*/  @!P0 IMAD.SHL.U32 R0, R167.reuse, 0x2, RZ ;  /* 0x00000002a7008824 */ /* 0x040fe200078e00ff */
[----:B------:R-:W-:-:S04]  /*bdc0*/  @!P0 SHF.L.U64.HI R7, R167, 0x1, R41 ;  /* 0x00000001a7078819 */ /* 0x000fc80000010229 */
[-C--:B-1----:R-:W-:Y:S02]  /*bdd0*/  @!P0 IADD3 R8, P2, R5, R0.reuse, RZ ;  /* 0x0000000005088210 */ /* 0x082fe40007f5e0ff */
[----:B------:R-:W-:Y:S03]  /*bde0*/  SHFL.IDX PT, R5, R11, 0x2, 0x181f ;  /* 0x00581f000b057f89 */ /* 0x000fe600000e0000 */
[----:B--2---:R-:W-:Y:S02]  /*bdf0*/  @!P0 IMAD.X R9, R6, 0x1, R7, P2 ;  /* 0x0000000106098824 */ /* 0x004fe400010e0607 */
[----:B------:R-:W1:Y:S01]  /*be00*/  SHFL.IDX PT, R6, R12, 0x2, 0x181f ;  /* 0x00581f000c067f89 */ /* 0x000e6200000e0000 */
[----:B------:R-:W-:Y:S01]  /*be10*/  CS2R R54, SRZ ;  /* 0x0000000000367805 */ /* 0x000fe2000001ff00 */
[----:B------:R-:W-:Y:S02]  /*be20*/  CS2R R52, SRZ ;  /* 0x0000000000347805 */ /* 0x000fe4000001ff00 */
        /* <DEDUP_REMOVED lines=16> */
[----:B------:R1:W1:Y:S01]  /*bf30*/  SHFL.IDX PT, R10, R14, 0x3, 0x181f ;  /* 0x00781f000e0a7f89 */ /* 0x00026200000e0000 */
[----:B------:R-:W-:Y:S03]  /*bf40*/  BSSY B0, `(.L_x_671) ;  /* 0x0000020000007945 */ /* 0x000fe60003800000 */
[----:B--2---:R2:W1:Y:S01]  /*bf50*/  SHFL.IDX PT, R8, R15, 0x3, 0x181f ;  /* 0x00781f000f087f89 */ /* 0x00446200000e0000 */
        /* <DEDUP_REMOVED lines=8> */
[----:B------:R-:W-:Y:S02]  /*bfe0*/  IMAD.MOV.U32 R5, RZ, RZ, R48 ;  /* 0x000000ffff057224 */ /* 0x000fe400078e0030 */
[----:B------:R-:W-:Y:S01]  /*bff0*/  IMAD.MOV.U32 R0, RZ, RZ, R49 ;  /* 0x000000ffff007224 */ /* 0x000fe200078e0031 */
[----:B------:R-:W-:-:S04]  /*c000*/  PRMT R74, R6, 0x5410, R7 ;  /* 0x00005410064a7816 */ /* 0x000fc80000000007 */
[----:B------:R-:W-:Y:S01]  /*c010*/  PRMT R72, R0, 0x5410, R5 ;  /* 0x0000541000487816 */ /* 0x000fe20000000005 */
[----:B----4-:R-:W-:Y:S01]  /*c020*/  IMAD.MOV.U32 R7, RZ, RZ, R54 ;  /* 0x000000ffff077224 */ /* 0x010fe200078e0036 */
[----:B------:R-:W-:Y:S01]  /*c030*/  MOV R6, R55 ;  /* 0x0000003700067202 */ /* 0x000fe20000000f00 */
[----:B------:R-:W-:Y:S02]  /*c040*/  IMAD.MOV.U32 R5, RZ, RZ, R52 ;  /* 0x000000ffff057224 */ /* 0x000fe400078e0034 */
[----:B------:R-:W-:Y:S01]  /*c050*/  IMAD.MOV.U32 R0, RZ, RZ, R53 ;  /* 0x000000ffff007224 */ /* 0x000fe200078e0035 */
[----:B------:R-:W-:-:S04]  /*c060*/  PRMT R73, R6, 0x5410, R7 ;  /* 0x0000541006497816 */ /* 0x000fc80000000007 */
[----:B------:R-:W-:Y:S01]  /*c070*/  PRMT R71, R0, 0x5410, R5 ;  /* 0x0000541000477816 */ /* 0x000fe20000000005 */
[----:B------:R-:W-:Y:S05]  /*c080*/  @P3 BRA `(.L_x_672) ;  /* 0x000000b000003947 */ /* 0x000fea0003800000 */
[C---:B-12---:R-:W-:Y:S01]  /*c090*/  IMAD.SHL.U32 R6, R167.reuse, 0x2, RZ ;  /* 0x00000002a7067824 */ /* 0x046fe200078e00ff */
[----:B------:R-:W-:Y:S01]  /*c0a0*/  SHF.L.U64.HI R0, R167, 0x1, R41 ;  /* 0x00000001a7007819 */ /* 0x000fe20000010229 */
[----:B------:R-:W-:Y:S01]  /*c0b0*/  CS2R R64, SRZ ;  /* 0x0000000000407805 */ /* 0x000fe2000001ff00 */
[----:B------:R-:W-:Y:S01]  /*c0c0*/  CS2R R62, SRZ ;  /* 0x00000000003e7805 */ /* 0x000fe2000001ff00 */
[----:B------:R-:W-:Y:S01]  /*c0d0*/  CS2R R60, SRZ ;  /* 0x00000000003c7805 */ /* 0x000fe2000001ff00 */
[-C--:B------:R-:W-:Y:S02]  /*c0e0*/  IADD3 R8, P2, R8, R6.reuse, RZ ;  /* 0x0000000608087210 */ /* 0x080fe40007f5e0ff */
[----:B------:R-:W-:-:S03]  /*c0f0*/  IADD3 R6, P0, R9, R6, RZ ;  /* 0x0000000609067210 */ /* 0x000fc60007f1e0ff */
[--C-:B------:R-:W-:Y:S02]  /*c100*/  IMAD.X R9, R10, 0x1, R0.reuse, P2 ;  /* 0x000000010a097824 */ /* 0x100fe400010e0600 */
[----:B------:R-:W-:-:S03]  /*c110*/  IMAD.X R7, R11, 0x1, R0, P0 ;  /* 0x000000010b077824 */ /* 0x000fc600000e0600 */
[----:B------:R1:W5:Y:S04]  /*c120*/  @!P1 LD.E.128 R64, [R8.64] ;  /* 0x0000001608409980 */ /* 0x000368000c101d00 */
[----:B------:R1:W5:Y:S02]  /*c130*/  @!P1 LD.E.128 R60, [R6.64] ;  /* 0x00000016063c9980 */ /* 0x000364000c101d00 */
.L_x_672:
[----:B-12---:R-:W-:Y:S05]  /*c140*/  BSYNC B0 ;  /* 0x0000000000007941 */ /* 0x006fea0003800000 */
.L_x_671:
[----:B------:R-:W-:Y:S01]  /*c150*/  UIADD3 UR4, -UR14, UR17, URZ ;  /* 0x000000110e047290 */ /* 0x000fe2000fffe13f */
[----:B-----5:R-:W-:Y:S01]  /*c160*/  IMAD.MOV.U32 R0, RZ, RZ, R66 ;  /* 0x000000ffff007224 */ /* 0x020fe200078e0042 */
[----:B------:R-:W-:-:S04]  /*c170*/  DEPBAR.LE SB0, 0x1 ;  /* 0x000080400000791a */ /* 0x000fc80000000000 */
[----:B------:R-:W-:Y:S01]  /*c180*/  UISETP.LT.AND UP0, UPT, UR4, 0x80, UPT ;  /* 0x000000800400788c */ /* 0x000fe2000bf01270 */
[----:B------:R-:W-:Y:S01]  /*c190*/  PRMT R78, R78, 0x5410, R0 ;  /* 0x000054104e4e7816 */ /* 0x000fe20000000000 */
[----:B------:R-:W-:Y:S01]  /*c1a0*/  IMAD.MOV.U32 R6, RZ, RZ, R67 ;  /* 0x000000ffff067224 */ /* 0x000fe200078e0043 */
        /* <DEDUP_REMOVED lines=8> */
[----:B------:R-:W-:-:S02]  /*c230*/  ISETP.GE.OR P0, PT, R57, UR4, P1 ;  /* 0x0000000439007c0c */ /* 0x000fc40008f06670 */
[----:B------:R-:W-:Y:S01]  /*c240*/  PRMT R76, R0, 0x5410, R5 ;  /* 0x00005410004c7816 */ /* 0x000fe20000000005 */
[----:B------:R-:W-:Y:S01]  /*c250*/  IMAD.MOV.U32 R5, RZ, RZ, R60 ;  /* 0x000000ffff057224 */ /* 0x000fe200078e003c */
[----:B------:R-:W-:Y:S02]  /*c260*/  MOV R0, R61 ;  /* 0x0000003d00007202 */ /* 0x000fe40000000f00 */
[----:B------:R-:W-:Y:S02]  /*c270*/  PRMT R77, R6, 0x5410, R7 ;  /* 0x00005410064d7816 */ /* 0x000fe40000000007 */
[----:B------:R-:W-:-:S05]  /*c280*/  PRMT R75, R0, 0x5410, R5 ;  /* 0x00005410004b7816 */ /* 0x000fca0000000005 */
        /* <DEDUP_REMOVED lines=9> */
[----:B------:R-:W-:Y:S01]  /*c320*/  SHF.R.U64 R24, R16, 0x10, R17 ;  /* 0x0000001010187819 */ /* 0x000fe20000001211 */
[----:B------:R-:W-:Y:S01]  /*c330*/  IMAD.SHL.U32 R0, R0, 0x400, RZ ;  /* 0x0000040000007824 */ /* 0x000fe200078e00ff */
[----:B------:R-:W-:Y:S02]  /*c340*/  LOP3.LUT R5, R5, R42, RZ, 0x3c, !PT ;  /* 0x0000002a05057212 */ /* 0x000fe400078e3cff */
[----:B------:R-:W-:Y:S02]  /*c350*/  SHF.R.U32.HI R6, RZ, 0x10, R19 ;  /* 0x00000010ff067819 */ /* 0x000fe40000011613 */
[----:B------:R-:W-:-:S02]  /*c360*/  LOP3.LUT R0, R0, 0x7fffe000, RZ, 0xc0, !PT ;  /* 0x7fffe00000007812 */ /* 0x000fc400078ec0ff */
[----:B------:R-:W-:Y:S02]  /*c370*/  SHF.R.U32.HI R16, RZ, 0x10, R21 ;  /* 0x00000010ff107819 */ /* 0x000fe40000011615 */
[----:B------:R-:W-:Y:S02]  /*c380*/  IADD3 R0, R5, R0, R30 ;  /* 0x0000000005007210 */ /* 0x000fe40007ffe01e */
[----:B------:R-:W-:Y:S02]  /*c390*/  SHF.R.U64 R5, R18, 0x10, R19 ;  /* 0x0000001012057819 */ /* 0x000fe40000001213 */
[----:B------:R-:W-:Y:S01]  /*c3a0*/  PRMT R19, R25, 0x5432, R7 ;  /* 0x0000543219137816 */ /* 0x000fe20000000007 */
[----:B------:R-:W-:Y:S01]  /*c3b0*/  IMAD.SHL.U32 R43, R0, 0x2, RZ ;  /* 0x00000002002b7824 */ /* 0x000fe200078e00ff */
[----:B------:R-:W-:Y:S02]  /*c3c0*/  SHF.R.U32.HI R0, RZ, 0x10, R17 ;  /* 0x00000010ff007819 */ /* 0x000fe40000011611 */
[--C-:B------:R-:W-:Y:S01]  /*c3d0*/  SHF.R.U32.HI R18, RZ, 0x10, R23.reuse ;  /* 0x00000010ff127819 */ /* 0x100fe20000011617 */
[----:B------:R-:W-:Y:S01]  /*c3e0*/  IMAD.U32 R41, R19, 0x10000, RZ ;  /* 0x0001000013297824 */ /* 0x000fe200078e00ff */
[----:B------:R-:W2:Y:S01]  /*c3f0*/  LDS.128 R8, [R43+0x100] ;  /* 0x000100002b087984 */ /* 0x000ea20000000c00 */
[----:B------:R-:W-:-:S02]  /*c400*/  SHF.R.U64 R17, R22, 0x10, R23 ;  /* 0x0000001016117819 */ /* 0x000fc40000001217 */
[C---:B------:R-:W-:Y:S02]  /*c410*/  PRMT R24, R26.reuse, 0x5432, R24 ;  /* 0x000054321a187816 */ /* 0x040fe40000000018 */
[----:B------:R-:W-:Y:S02]  /*c420*/  PRMT R23, R26, 0x5410, R0 ;  /* 0x000054101a177816 */ /* 0x000fe40000000000 */
[----:B------:R-:W-:Y:S01]  /*c430*/  PRMT R20, R25, 0x5410, R16 ;  /* 0x0000541019147816 */ /* 0x000fe20000000010 */
[----:B-1----:R-:W-:Y:S01]  /*c440*/  IMAD.U32 R16, R12, 0x10000, RZ ;  /* 0x000100000c107824 */ /* 0x002fe200078e00ff */
[----:B------:R-:W-:Y:S01]  /*c450*/  PRMT R26, R29, 0x5410, R18 ;  /* 0x000054101d1a7816 */ /* 0x000fe20000000012 */
[----:B------:R-:W-:Y:S01]  /*c460*/  IMAD.U32 R40, R24, 0x10000, RZ ;  /* 0x0001000018287824 */ /* 0x000fe200078e00ff */
[----:B------:R-:W-:Y:S01]  /*c470*/  LOP3.LUT R18, R12, 0xffff0000, RZ, 0xc0, !PT ;  /* 0xffff00000c127812 */ /* 0x000fe200078ec0ff */
[----:B------:R-:W-:Y:S01]  /*c480*/  IMAD.U32 R47, R20, 0x10000, RZ ;  /* 0x00010000142f7824 */ /* 0x000fe200078e00ff */
[----:B------:R-:W-:Y:S01]  /*c490*/  PRMT R27, R27, 0x5410, R17 ;  /* 0x000054101b1b7816 */ /* 0x000fe20000000011 */
[----:B------:R-:W-:Y:S01]  /*c4a0*/  IMAD.U32 R25, R14, 0x10000, RZ ;  /* 0x000100000e197824 */ /* 0x000fe200078e00ff */
[----:B------:R-:W-:-:S02]  /*c4b0*/  PRMT R28, R28, 0x5410, R6 ;  /* 0x000054101c1c7816 */ /* 0x000fc40000000006 */
[C---:B------:R-:W-:Y:S02]  /*c4c0*/  SHF.L.U32 R17, R13.reuse, 0x10, RZ ;  /* 0x000000100d117819 */ /* 0x040fe400000006ff */
[----:B------:R-:W-:Y:S01]  /*c4d0*/  LOP3.LUT R21, R13, 0xffff0000, RZ, 0xc0, !PT ;  /* 0xffff00000d157812 */ /* 0x000fe200078ec0ff */
[----:B------:R-:W-:Y:S01]  /*c4e0*/  IMAD.U32 R13, R15, 0x10000, RZ ;  /* 0x000100000f0d7824 */ /* 0x000fe200078e00ff */
[----:B------:R-:W-:Y:S02]  /*c4f0*/  PRMT R31, R31, 0x5410, R5 ;  /* 0x000054101f1f7816 */ /* 0x000fe40000000005 */
[----:B------:R-:W-:Y:S02]  /*c500*/  LOP3.LUT R29, R15, 0xffff0000, RZ, 0xc0, !PT ;  /* 0xffff00000f1d7812 */ /* 0x000fe400078ec0ff */
[----:B------:R-:W-:Y:S01]  /*c510*/  LOP3.LUT R30, R14, 0xffff0000, RZ, 0xc0, !PT ;  /* 0xffff00000e1e7812 */ /* 0x000fe200078ec0ff */
[C---:B--2---:R-:W-:Y:S01]  /*c520*/  IMAD.U32 R0, R8.reuse, 0x10000, RZ ;  /* 0x0001000008007824 */ /* 0x044fe200078e00ff */
[----:B------:R-:W-:Y:S01]  /*c530*/  LOP3.LUT R12, R8, 0xffff0000, RZ, 0xc0, !PT ;  /* 0xffff0000080c7812 */ /* 0x000fe200078ec0ff */
[----:B------:R-:W-:Y:S01]  /*c540*/  IMAD.U32 R6, R11, 0x10000, RZ ;  /* 0x000100000b067824 */ /* 0x000fe200078e00ff */
[----:B------:R-:W-:Y:S01]  /*c550*/  SHF.L.U32 R7, R9, 0x10, RZ ;  /* 0x0000001009077819 */ /* 0x000fe200000006ff */
[C---:B------:R-:W-:Y:S01]  /*c560*/  FMUL.FTZ R8, R0.reuse, R41 ;  /* 0x0000002900087220 */ /* 0x040fe20000410000 */
[----:B------:R-:W-:Y:S01]  /*c570*/  LOP3.LUT R15, R11, 0xffff0000, RZ, 0xc0, !PT ;  /* 0xffff00000b0f7812 */ /* 0x000fe200078ec0ff */
[-C--:B------:R-:W-:Y:S01]  /*c580*/  FMUL.FTZ R5, R0, R40.reuse ;  /* 0x0000002800057220 */ /* 0x080fe20000410000 */
[----:B------:R-:W-:Y:S01]  /*c590*/  SHF.L.U32 R14, R10, 0x10, RZ ;  /* 0x000000100a0e7819 */ /* 0x000fe200000006ff */
[----:B------:R-:W-:Y:S01]  /*c5a0*/  FFMA.FTZ R46, R16, R40, -R8 ;  /* 0x00000028102e7223 */ /* 0x000fe20000010808 */
[----:B------:R-:W-:Y:S01]  /*c5b0*/  LOP3.LUT R22, R10, 0xffff0000, RZ, 0xc0, !PT ;  /* 0xffff00000a167812 */ /* 0x000fe200078ec0ff */
[----:B------:R-:W-:Y:S01]  /*c5c0*/  IMAD.U32 R11, R26, 0x10000, RZ ;  /* 0x000100001a0b7824 */ /* 0x000fe200078e00ff */
[----:B------:R-:W-:Y:S01]  /*c5d0*/  SHF.L.U32 R8, R28, 0x10, RZ ;  /* 0x000000101c087819 */ /* 0x000fe200000006ff */
[----:B------:R-:W-:Y:S01]  /*c5e0*/  IMAD.U32 R10, R23, 0x10000, RZ ;  /* 0x00010000170a7824 */ /* 0x000fe200078e00ff */
[----:B------:R-:W-:Y:S01]  /*c5f0*/  LOP3.LUT R9, R9, 0xffff0000, RZ, 0xc0, !PT ;  /* 0xffff000009097812 */ /* 0x000fe200078ec0ff */
[----:B------:R-:W-:-:S02]  /*c600*/  FMUL.FTZ R0, R7, R47 ;  /* 0x0000002f07007220 */ /* 0x000fc40000410000 */
[----:B------:R-:W-:Y:S01]  /*c610*/  FFMA.FTZ R44, R16, R41, R5 ;  /* 0x00000029102c7223 */ /* 0x000fe20000010005 */
[----:B------:R-:W-:Y:S01]  /*c620*/  LOP3.LUT R16, R19, 0xffff0000, RZ, 0xc0, !PT ;  /* 0xffff000013107812 */ /* 0x000fe200078ec0ff */
[CC--:B------:R-:W-:Y:S02]  /*c630*/  FMUL.FTZ R5, R6.reuse, R11.reuse ;  /* 0x0000000b06057220 */ /* 0x0c0fe40000410000 */
[----:B------:R-:W-:Y:S02]  /*c640*/  FFMA.FTZ R42, R17, R10, -R0 ;  /* 0x0000000a112a7223 */ /* 0x000fe40000010800 */
[-C--:B------:R-:W-:Y:S02]  /*c650*/  FMUL.FTZ R0, R6, R8.reuse ;  /* 0x0000000806007220 */ /* 0x080fe40000410000 */
[C---:B------:R-:W-:Y:S01]  /*c660*/  FFMA.FTZ R41, R13.reuse, R8, -R5 ;  /* 0x000000080d297223 */ /* 0x040fe20000010805 */
[----:B------:R-:W-:Y:S01]  /*c670*/  LOP3.LUT R5, R24, 0xffff0000, RZ, 0xc0, !PT ;  /* 0xffff000018057812 */ /* 0x000fe200078ec0ff */
[----:B------:R-:W-:Y:S01]  /*c680*/  FFMA.FTZ R19, R13, R11, R0 ;  /* 0x0000000b0d137223 */ /* 0x000fe20000010000 */
[----:B------:R-:W-:Y:S01]  /*c690*/  LOP3.LUT R11, R23, 0xffff0000, RZ, 0xc0, !PT ;  /* 0xffff0000170b7812 */ /* 0x000fe200078ec0ff */
[----:B------:R-:W-:-:S02]  /*c6a0*/  FMUL.FTZ R0, R12, R16 ;  /* 0x000000100c007220 */ /* 0x000fc40000410000 */
[----:B------:R-:W-:Y:S01]  /*c6b0*/  FMUL.FTZ R7, R7, R10 ;  /* 0x0000000a07077220 */ /* 0x000fe20000410000 */
[----:B------:R-:W-:Y:S01]  /*c6c0*/  LOP3.LUT R10, R20, 0xffff0000, RZ, 0xc0, !PT ;  /* 0xffff0000140a7812 */ /* 0x000fe200078ec0ff */
[-C--:B------:R-:W-:Y:S02]  /*c6d0*/  FMUL.FTZ R6, R12, R5.reuse ;  /* 0x000000050c067220 */ /* 0x080fe40000410000 */
[----:B------:R-:W-:Y:S02]  /*c6e0*/  FFMA.FTZ R12, R18, R5, -R0 ;  /* 0x00000005120c7223 */ /* 0x000fe40000010800 */
[----:B------:R-:W-:Y:S01]  /*c6f0*/  FFMA.FTZ R40, R17, R47, R7 ;  /* 0x0000002f11287223 */ /* 0x000fe20000010007 */
[----:B------:R-:W-:Y:S01]  /*c700*/  LOP3.LUT R17, R26, 0xffff0000, RZ, 0xc0, !PT ;  /* 0xffff00001a117812 */ /* 0x000fe200078ec0ff */
[----:B------:R-:W-:Y:S01]  /*c710*/  FMUL.FTZ R0, R9, R11 ;  /* 0x0000000b09007220 */ /* 0x000fe20000410000 */
[----:B------:R-:W-:Y:S01]  /*c720*/  F2FP.BF16.PACK_AB R12, R12, R46 ;  /* 0x0000002e0c0c723e */ /* 0x000fe200000010ff */
[----:B------:R-:W-:-:S02]  /*c730*/  IMAD.U32 R20, R27, 0x10000, RZ ;  /* 0x000100001b147824 */ /* 0x000fc400078e00ff */
[----:B------:R-:W-:Y:S02]  /*c740*/  IMAD.U32 R7, R31, 0x10000, RZ ;  /* 0x000100001f077824 */ /* 0x000fe400078e00ff */
[----:B------:R-:W-:Y:S02]  /*c750*/  FMUL.FTZ R5, R9, R10 ;  /* 0x0000000a09057220 */ /* 0x000fe40000410000 */
[----:B------:R-:W-:Y:S01]  /*c760*/  FFMA.FTZ R8, R18, R16, R6 ;  /* 0x0000001012087223 */ /* 0x000fe20000010006 */
[----:B------:R-:W-:Y:S01]  /*c770*/  LOP3.LUT R18, R27, 0xffff0000, RZ, 0xc0, !PT ;  /* 0xffff00001b127812 */ /* 0x000fe200078ec0ff */
[----:B------:R-:W-:Y:S01]  /*c780*/  FFMA.FTZ R9, R21, R10, R0 ;  /* 0x0000000a15097223 */ /* 0x000fe20000010000 */
[----:B------:R-:W-:Y:S01]  /*c790*/  LOP3.LUT R16, R31, 0xffff0000, RZ, 0xc0, !PT ;  /* 0xffff00001f107812 */ /* 0x000fe200078ec0ff */
[----:B------:R-:W-:Y:S01]  /*c7a0*/  FMUL.FTZ R6, R14, R20 ;  /* 0x000000140e067220 */ /* 0x000fe20000410000 */
[----:B------:R-:W-:Y:S01]  /*c7b0*/  F2FP.BF16.PACK_AB R8, R8, R44 ;  /* 0x0000002c0808723e */ /* 0x000fe200000010ff */
[----:B------:R-:W-:Y:S01]  /*c7c0*/  FMUL.FTZ R0, R14, R7 ;  /* 0x000000070e007220 */ /* 0x000fe20000410000 */
        /* <DEDUP_REMOVED lines=10> */
[----:B------:R-:W-:-:S02]  /*c870*/  FFMA.FTZ R7, R30, R16, -R7 ;  /* 0x000000101e077223 */ /* 0x000fc40000010807 */
[----:B------:R-:W-:Y:S02]  /*c880*/  FFMA.FTZ R5, R29, R14, -R5 ;  /* 0x0000000e1d057223 */ /* 0x000fe40000010805 */
        /* <DEDUP_REMOVED lines=8> */
.L_x_674:
[----:B------:R-:W-:Y:S05]  /*c910*/  BSYNC B0 ;  /* 0x0000000000007941 */ /* 0x000fea0003800000 */
.L_x_673:
[----:B------:R-:W-:Y:S01]  /*c920*/  IADD3 R0, R57, 0x20, RZ ;  /* 0x0000002039007810 */ /* 0x000fe20007ffe0ff */
[----:B------:R-:W-:Y:S03]  /*c930*/  BSSY B0, `(.L_x_675) ;  /* 0x0000074000007945 */ /* 0x000fe60003800000 */
[----:B------:R-:W-:-:S13]  /*c940*/  ISETP.GE.OR P0, PT, R0, UR4, P1 ;  /* 0x0000000400007c0c */ /* 0x000fda0008f06670 */
        /* <DEDUP_REMOVED lines=22> */
[----:B------:R-:W-:Y:S02]  /*cab0*/  SHF.R.U64 R18, R34, 0x10, R35 ;  /* 0x0000001022127819 */ /* 0x000fe40000001223 */
[----:B------:R-:W-:Y:S02]  /*cac0*/  IADD3 R0, R5, R0, R6 ;  /* 0x0000000005007210 */ /* 0x000fe40007ffe006 */
[----:B------:R-:W1:Y:S01]  /*cad0*/  LDS.128 R12, [R41+0x100] ;  /* 0x00010000290c7984 */ /* 0x000e620000000c00 */
[--C-:B------:R-:W-:Y:S02]  /*cae0*/  SHF.R.U32.HI R5, RZ, 0x10, R37.reuse ;  /* 0x00000010ff057819 */ /* 0x100fe40000011625 */
[----:B------:R-:W-:Y:S01]  /*caf0*/  IMAD.SHL.U32 R40, R0, 0x2, RZ ;  /* 0x0000000200287824 */ /* 0x000fe200078e00ff */
[----:B------:R-:W-:-:S02]  /*cb00*/  SHF.R.U64 R0, R36, 0x10, R37 ;  /* 0x0000001024007819 */ /* 0x000fc40000001225 */
[----:B------:R-:W-:Y:S02]  /*cb10*/  PRMT R23, R68, 0x5410, R5 ;  /* 0x0000541044177816 */ /* 0x000fe40000000005 */
[----:B------:R-:W2:Y:S01]  /*cb20*/  LDS.128 R8, [R40+0x100] ;  /* 0x0001000028087984 */ /* 0x000ea20000000c00 */
[----:B------:R-:W-:Y:S02]  /*cb30*/  PRMT R5, R59, 0x5432, R16 ;  /* 0x000054323b057816 */ /* 0x000fe40000000010 */
[----:B------:R-:W-:Y:S02]  /*cb40*/  SHF.R.U64 R6, R38, 0x10, R39 ;  /* 0x0000001026067819 */ /* 0x000fe40000001227 */
[----:B------:R-:W-:Y:S01]  /*cb50*/  PRMT R19, R68, 0x5432, R0 ;  /* 0x0000543244137816 */ /* 0x000fe20000000000 */
[----:B------:R-:W-:Y:S01]  /*cb60*/  IMAD.U32 R32, R5, 0x10000, RZ ;  /* 0x0001000005207824 */ /* 0x000fe200078e00ff */
[----:B------:R-:W-:Y:S02]  /*cb70*/  SHF.R.U32.HI R20, RZ, 0x10, R35 ;  /* 0x00000010ff147819 */ /* 0x000fe40000011623 */
[----:B------:R-:W-:-:S02]  /*cb80*/  SHF.R.U32.HI R7, RZ, 0x10, R39 ;  /* 0x00000010ff077819 */ /* 0x000fc40000011627 */
[C---:B------:R-:W-:Y:S02]  /*cb90*/  PRMT R28, R70.reuse, 0x5432, R6 ;  /* 0x00005432461c7816 */ /* 0x040fe40000000006 */
[----:B------:R-:W-:Y:S02]  /*cba0*/  PRMT R21, R59, 0x5410, R17 ;  /* 0x000054103b157816 */ /* 0x000fe40000000011 */
[C---:B------:R-:W-:Y:S02]  /*cbb0*/  PRMT R27, R69.reuse, 0x5432, R18 ;  /* 0x00005432451b7816 */ /* 0x040fe40000000012 */
[----:B------:R-:W-:Y:S02]  /*cbc0*/  PRMT R26, R69, 0x5410, R20 ;  /* 0x00005410451a7816 */ /* 0x000fe40000000014 */
[----:B------:R-:W-:Y:S02]  /*cbd0*/  LOP3.LUT R33, R5, 0xffff0000, RZ, 0xc0, !PT ;  /* 0xffff000005217812 */ /* 0x000fe400078ec0ff */
[----:B------:R-:W-:Y:S01]  /*cbe0*/  PRMT R29, R70, 0x5410, R7 ;  /* 0x00005410461d7816 */ /* 0x000fe20000000007 */
[C---:B-1----:R-:W-:Y:S01]  /*cbf0*/  IMAD.U32 R25, R14.reuse, 0x10000, RZ ;  /* 0x000100000e197824 */ /* 0x042fe200078e00ff */
[----:B------:R-:W-:Y:S01]  /*cc00*/  LOP3.LUT R31, R14, 0xffff0000, RZ, 0xc0, !PT ;  /* 0xffff00000e1f7812 */ /* 0x000fe200078ec0ff */
[C---:B------:R-:W-:Y:S01]  /*cc10*/  IMAD.U32 R16, R12.reuse, 0x10000, RZ ;  /* 0x000100000c107824 */ /* 0x040fe200078e00ff */
[----:B------:R-:W-:Y:S01]  /*cc20*/  LOP3.LUT R17, R12, 0xffff0000, RZ, 0xc0, !PT ;  /* 0xffff00000c117812 */ /* 0x000fe200078ec0ff */
[----:B------:R-:W-:Y:S01]  /*cc30*/  IMAD.U32 R14, R19, 0x10000, RZ ;  /* 0x00010000130e7824 */ /* 0x000fe200078e00ff */
[C---:B------:R-:W-:Y:S01]  /*cc40*/  LOP3.LUT R22, R13.reuse, 0xffff0000, RZ, 0xc0, !PT ;  /* 0xffff00000d167812 */ /* 0x040fe200078ec0ff */
[----:B------:R-:W-:Y:S01]  /*cc50*/  IMAD.U32 R18, R13, 0x10000, RZ ;  /* 0x000100000d127824 */ /* 0x000fe200078e00ff */
[C---:B------:R-:W-:Y:S01]  /*cc60*/  LOP3.LUT R30, R15.reuse, 0xffff0000, RZ, 0xc0, !PT ;  /* 0xffff00000f1e7812 */ /* 0x040fe200078ec0ff */
[----:B--2---:R-:W-:Y:S01]  /*cc70*/  IMAD.U32 R13, R10, 0x10000, RZ ;  /* 0x000100000a0d7824 */ /* 0x004fe200078e00ff */
[C---:B------:R-:W-:Y:S01]  /*cc80*/  SHF.L.U32 R0, R8.reuse, 0x10, RZ ;  /* 0x0000001008007819 */ /* 0x040fe200000006ff */
[----:B------:R-:W-:Y:S01]  /*cc90*/  IMAD.U32 R20, R15, 0x10000, RZ ;  /* 0x000100000f147824 */ /* 0x000fe200078e00ff */
[----:B------:R-:W-:Y:S01]  /*cca0*/  LOP3.LUT R6, R8, 0xffff0000, RZ, 0xc0, !PT ;  /* 0xffff000008067812 */ /* 0x000fe200078ec0ff */
[C---:B------:R-:W-:Y:S01]  /*ccb0*/  IMAD.U32 R8, R9.reuse, 0x10000, RZ ;  /* 0x0001000009087824 */ /* 0x040fe200078e00ff */
[----:B------:R-:W-:Y:S01]  /*ccc0*/  LOP3.LUT R12, R9, 0xffff0000, RZ, 0xc0, !PT ;  /* 0xffff0000090c7812 */ /* 0x000fe200078ec0ff */
[----:B------:R-:W-:Y:S01]  /*ccd0*/  FMUL.FTZ R9, R0, R32 ;  /* 0x0000002000097220 */ /* 0x000fe20000410000 */
[----:B------:R-:W-:Y:S01]  /*cce0*/  LOP3.LUT R24, R10, 0xffff0000, RZ, 0xc0, !PT ;  /* 0xffff00000a187812 */ /* 0x000fe200078ec0ff */
[----:B------:R-:W-:Y:S01]  /*ccf0*/  IMAD.U32 R7, R11, 0x10000, RZ ;  /* 0x000100000b077824 */ /* 0x000fe200078e00ff */
[----:B------:R-:W-:Y:S01]  /*cd00*/  LOP3.LUT R10, R19, 0xffff0000, RZ, 0xc0, !PT ;  /* 0xffff0000130a7812 */ /* 0x000fe200078ec0ff */
[----:B------:R-:W-:Y:S01]  /*cd10*/  FMUL.FTZ R5, R0, R14 ;  /* 0x0000000e00057220 */ /* 0x000fe20000410000 */
[----:B------:R-:W-:Y:S01]  /*cd20*/  LOP3.LUT R15, R11, 0xffff0000, RZ, 0xc0, !PT ;  /* 0xffff00000b0f7812 */ /* 0x000fe200078ec0ff */
[----:B------:R-:W-:-:S02]  /*cd30*/  IMAD.U32 R11, R21, 0x10000, RZ ;  /* 0x00010000150b7824 */ /* 0x000fc400078e00ff */
[----:B------:R-:W-:Y:S01]  /*cd40*/  FFMA.FTZ R36, R16, R14, -R9 ;  /* 0x0000000e10247223 */ /* 0x000fe20000010809 */
[----:B------:R-:W-:Y:S01]  /*cd50*/  SHF.L.U32 R9, R23, 0x10, RZ ;  /* 0x0000001017097819 */ /* 0x000fe200000006ff */
[----:B------:R-:W-:Y:S02]  /*cd60*/  FMUL.FTZ R0, R6, R33 ;  /* 0x0000002106007220 */ /* 0x000fe40000410000 */
[----:B------:R-:W-:Y:S01]  /*cd70*/  FFMA.FTZ R35, R16, R32, R5 ;  /* 0x0000002010237223 */ /* 0x000fe20000010005 */
[----:B------:R-:W-:Y:S01]  /*cd80*/  LOP3.LUT R16, R27, 0xffff0000, RZ, 0xc0, !PT ;  /* 0xffff00001b107812 */ /* 0x000fe200078ec0ff */
[----:B------:R-:W-:Y:S02]  /*cd90*/  FMUL.FTZ R6, R6, R10 ;  /* 0x0000000a06067220 */ /* 0x000fe40000410000 */
[----:B------:R-:W-:Y:S02]  /*cda0*/  FMUL.FTZ R5, R8, R11 ;  /* 0x0000000b08057220 */ /* 0x000fe40000410000 */
[----:B------:R-:W-:-:S02]  /*cdb0*/  IMAD.U32 R14, R26, 0x10000, RZ ;  /* 0x000100001a0e7824 */ /* 0x000fc400078e00ff */
[----:B------:R-:W-:Y:S01]  /*cdc0*/  FFMA.FTZ R34, R17, R10, -R0 ;  /* 0x0000000a11227223 */ /* 0x000fe20000010800 */
[----:B------:R-:W-:Y:S01]  /*cdd0*/  LOP3.LUT R10, R23, 0xffff0000, RZ, 0xc0, !PT ;  /* 0xffff0000170a7812 */ /* 0x000fe200078ec0ff */
[----:B------:R-:W-:Y:S02]  /*cde0*/  FMUL.FTZ R0, R8, R9 ;  /* 0x0000000908007220 */ /* 0x000fe40000410000 */
[----:B------:R-:W-:Y:S02]  /*cdf0*/  FFMA.FTZ R33, R17, R33, R6 ;  /* 0x0000002111217223 */ /* 0x000fe40000010006 */
[----:B------:R-:W-:Y:S01]  /*ce00*/  FFMA.FTZ R32, R18, R9, -R5 ;  /* 0x0000000912207223 */ /* 0x000fe20000010805 */
[----:B------:R-:W-:Y:S01]  /*ce10*/  LOP3.LUT R9, R21, 0xffff0000, RZ, 0xc0, !PT ;  /* 0xffff000015097812 */ /* 0x000fe200078ec0ff */
[----:B------:R-:W-:Y:S02]  /*ce20*/  IMAD.U32 R6, R29, 0x10000, RZ ;  /* 0x000100001d067824 */ /* 0x000fe400078e00ff */
[----:B------:R-:W-:-:S02]  /*ce30*/  FMUL.FTZ R5, R7, R14 ;  /* 0x0000000e07057220 */ /* 0x000fc40000410000 */
[----:B------:R-:W-:Y:S02]  /*ce40*/  IMAD.U32 R21, R27, 0x10000, RZ ;  /* 0x000100001b157824 */ /* 0x000fe400078e00ff */
[----:B------:R-:W-:Y:S02]  /*ce50*/  FFMA.FTZ R19, R18, R11, R0 ;  /* 0x0000000b12137223 */ /* 0x000fe40000010000 */
[-C--:B------:R-:W-:Y:S02]  /*ce60*/  FMUL.FTZ R0, R7, R6.reuse ;  /* 0x0000000607007220 */ /* 0x080fe40000410000 */
[----:B------:R-:W-:Y:S02]  /*ce70*/  FFMA.FTZ R18, R20, R6, -R5 ;  /* 0x0000000614127223 */ /* 0x000fe40000010805 */
[----:B------:R-:W-:Y:S02]  /*ce80*/  IMAD.U32 R8, R28, 0x10000, RZ ;  /* 0x000100001c087824 */ /* 0x000fe400078e00ff */
[----:B------:R-:W-:-:S02]  /*ce90*/  FMUL.FTZ R5, R13, R21 ;  /* 0x000000150d057220 */ /* 0x000fc40000410000 */
[----:B------:R-:W-:Y:S02]  /*cea0*/  FFMA.FTZ R17, R20, R14, R0 ;  /* 0x0000000e14117223 */ /* 0x000fe40000010000 */
[----:B------:R-:W-:Y:S01]  /*ceb0*/  FMUL.FTZ R0, R13, R8 ;  /* 0x000000080d007220 */ /* 0x000fe20000410000 */
[----:B------:R-:W-:Y:S01]  /*cec0*/  LOP3.LUT R13, R26, 0xffff0000, RZ, 0xc0, !PT ;  /* 0xffff00001a0d7812 */ /* 0x000fe200078ec0ff */
[C---:B------:R-:W-:Y:S02]  /*ced0*/  FMUL.FTZ R7, R12.reuse, R9 ;  /* 0x000000090c077220 */ /* 0x040fe40000410000 */
[----:B------:R-:W-:Y:S01]  /*cee0*/  FMUL.FTZ R6, R12, R10 ;  /* 0x0000000a0c067220 */ /* 0x000fe20000410000 */
[----:B------:R-:W-:Y:S01]  /*cef0*/  LOP3.LUT R12, R29, 0xffff0000, RZ, 0xc0, !PT ;  /* 0xffff00001d0c7812 */ /* 0x000fe200078ec0ff */
[----:B------:R-:W-:Y:S01]  /*cf00*/  FFMA.FTZ R11, R25, R8, -R5 ;  /* 0x00000008190b7223 */ /* 0x000fe20000010805 */
[----:B------:R-:W-:Y:S01]  /*cf10*/  LOP3.LUT R8, R28, 0xffff0000, RZ, 0xc0, !PT ;  /* 0xffff00001c087812 */ /* 0x000fe200078ec0ff */
[----:B------:R-:W-:-:S02]  /*cf20*/  FFMA.FTZ R14, R22, R10, -R7 ;  /* 0x0000000a160e7223 */ /* 0x000fc40000010807 */
[----:B------:R-:W-:Y:S02]  /*cf30*/  FFMA.FTZ R9, R22, R9, R6 ;  /* 0x0000000916097223 */ /* 0x000fe40000010006 */
[----:B------:R-:W-:Y:S02]  /*cf40*/  FFMA.FTZ R10, R25, R21, R0 ;  /* 0x00000015190a7223 */ /* 0x000fe40000010000 */
[C---:B------:R-:W-:Y:S01]  /*cf50*/  FMUL.FTZ R7, R24.reuse, R16 ;  /* 0x0000001018077220 */ /* 0x040fe20000410000 */
[----:B------:R-:W-:Y:S01]  /*cf60*/  F2FP.BF16.PACK_AB R9, R9, R19 ;  /* 0x000000130909723e */ /* 0x000fe200000010ff */
[C---:B------:R-:W-:Y:S02]  /*cf70*/  FMUL.FTZ R5, R15.reuse, R13 ;  /* 0x0000000d0f057220 */ /* 0x040fe40000410000 */
[----:B------:R-:W-:Y:S02]  /*cf80*/  FMUL.FTZ R6, R24, R8 ;  /* 0x0000000818067220 */ /* 0x000fe40000410000 */
[----:B------:R-:W-:-:S02]  /*cf90*/  FMUL.FTZ R0, R15, R12 ;  /* 0x0000000c0f007220 */ /* 0x000fc40000410000 */
[----:B------:R-:W-:Y:S01]  /*cfa0*/  FFMA.FTZ R7, R31, R8, -R7 ;  /* 0x000000081f077223 */ /* 0x000fe20000010807 */
[----:B------:R-:W-:Y:S01]  /*cfb0*/  F2FP.BF16.PACK_AB R8, R33, R35 ;  /* 0x000000232108723e */ /* 0x000fe200000010ff */
[----:B------:R-:W-:Y:S01]  /*cfc0*/  FFMA.FTZ R5, R30, R12, -R5 ;  /* 0x0000000c1e057223 */ /* 0x000fe20000010805 */
[----:B------:R-:W-:Y:S01]  /*cfd0*/  F2FP.BF16.PACK_AB R12, R34, R36 ;  /* 0x00000024220c723e */ /* 0x000fe200000010ff */
[----:B------:R-:W-:Y:S02]  /*cfe0*/  FFMA.FTZ R6, R31, R16, R6 ;  /* 0x000000101f067223 */ /* 0x000fe40000010006 */
[----:B------:R-:W-:Y:S01]  /*cff0*/  FFMA.FTZ R0, R30, R13, R0 ;  /* 0x0000000d1e007223 */ /* 0x000fe20000010000 */
[----:B------:R-:W-:Y:S02]  /*d000*/  F2FP.BF16.PACK_AB R13, R14, R32 ;  /* 0x000000200e0d723e */ /* 0x000fe400000010ff */
[----:B------:R-:W-:Y:S02]  /*d010*/  F2FP.BF16.PACK_AB R14, R7, R11 ;  /* 0x0000000b070e723e */ /* 0x000fe400000010ff */
[----:B------:R-:W-:-:S02]  /*d020*/  F2FP.BF16.PACK_AB R15, R5, R18 ;  /* 0x00000012050f723e */ /* 0x000fc400000010ff */
[----:B------:R-:W-:Y:S02]  /*d030*/  F2FP.BF16.PACK_AB R10, R6, R10 ;  /* 0x0000000a060a723e */ /* 0x000fe400000010ff */
[----:B------:R-:W-:Y:S01]  /*d040*/  F2FP.BF16.PACK_AB R11, R0, R17 ;  /* 0x00000011000b723e */ /* 0x000fe200000010ff */
[----:B------:R1:W-:Y:S04]  /*d050*/  STS.128 [R41+0x100], R12 ;  /* 0x0001000c29007388 */ /* 0x0003e80000000c00 */
[----:B------:R1:W-:Y:S02]  /*d060*/  STS.128 [R40+0x100], R8 ;  /* 0x0001000828007388 */ /* 0x0003e40000000c00 */
.L_x_676:
[----:B------:R-:W-:Y:S05]  /*d070*/  BSYNC B0 ;  /* 0x0000000000007941 */ /* 0x000fea0003800000 */
.L_x_675:
        /* <DEDUP_REMOVED lines=117> */
.L_x_678:
[----:B------:R-:W-:Y:S05]  /*d7d0*/  BSYNC B0 ;  /* 0x0000000000007941 */ /* 0x000fea0003800000 */
.L_x_677:
[----:B------:R-:W-:-:S04]  /*d7e0*/  IADD3 R0, R57, 0x60, RZ ;  /* 0x0000006039007810 */ /* 0x000fc80007ffe0ff */
        /* <DEDUP_REMOVED lines=29> */
[--C-:B------:R-:W-:Y:S02]  /*d9c0*/  SHF.R.U64 R6, R66, 0x10, R67.reuse ;  /* 0x0000001042067819 */ /* 0x100fe40000001243 */
[----:B------:R-:W2:Y:S01]  /*d9d0*/  LDS.128 R8, [R33+0x100] ;  /* 0x0001000021087984 */ /* 0x000ea20000000c00 */
[C---:B------:R-:W-:Y:S02]  /*d9e0*/  PRMT R19, R76.reuse, 0x5432, R0 ;  /* 0x000054324c137816 */ /* 0x040fe40000000000 */
[----:B------:R-:W-:Y:S02]  /*d9f0*/  PRMT R0, R75, 0x5432, R16 ;  /* 0x000054324b007816 */ /* 0x000fe40000000010 */
[----:B------:R-:W-:Y:S02]  /*da00*/  SHF.R.U32.HI R7, RZ, 0x10, R67 ;  /* 0x00000010ff077819 */ /* 0x000fe40000011643 */
[----:B------:R-:W-:Y:S01]  /*da10*/  PRMT R23, R76, 0x5410, R5 ;  /* 0x000054104c177816 */ /* 0x000fe20000000005 */
[----:B------:R-:W-:Y:S01]  /*da20*/  IMAD.U32 R32, R0, 0x10000, RZ ;  /* 0x0001000000207824 */ /* 0x000fe200078e00ff */
[----:B------:R-:W-:-:S02]  /*da30*/  PRMT R28, R78, 0x5432, R6 ;  /* 0x000054324e1c7816 */ /* 0x000fc40000000006 */
[----:B------:R-:W-:Y:S02]  /*da40*/  PRMT R21, R75, 0x5410, R17 ;  /* 0x000054104b157816 */ /* 0x000fe40000000011 */
[C---:B------:R-:W-:Y:S02]  /*da50*/  PRMT R26, R77.reuse, 0x5410, R20 ;  /* 0x000054104d1a7816 */ /* 0x040fe40000000014 */
[----:B------:R-:W-:Y:S02]  /*da60*/  SHF.R.U64 R18, R62, 0x10, R63 ;  /* 0x000000103e127819 */ /* 0x000fe4000000123f */
[----:B------:R-:W-:Y:S02]  /*da70*/  PRMT R29, R78, 0x5410, R7 ;  /* 0x000054104e1d7816 */ /* 0x000fe40000000007 */
[----:B------:R-:W-:Y:S01]  /*da80*/  PRMT R27, R77, 0x5432, R18 ;  /* 0x000054324d1b7816 */ /* 0x000fe20000000012 */
[C---:B-1----:R-:W-:Y:S01]  /*da90*/  IMAD.U32 R16, R12.reuse, 0x10000, RZ ;  /* 0x000100000c107824 */ /* 0x042fe200078e00ff */
[----:B------:R-:W-:Y:S01]  /*daa0*/  LOP3.LUT R17, R12, 0xffff0000, RZ, 0xc0, !PT ;  /* 0xffff00000c117812 */ /* 0x000fe200078ec0ff */
[C---:B------:R-:W-:Y:S01]  /*dab0*/  IMAD.U32 R20, R15.reuse, 0x10000, RZ ;  /* 0x000100000f147824 */ /* 0x040fe200078e00ff */
[----:B------:R-:W-:Y:S01]  /*dac0*/  LOP3.LUT R30, R15, 0xffff0000, RZ, 0xc0, !PT ;  /* 0xffff00000f1e7812 */ /* 0x000fe200078ec0ff */
[C---:B------:R-:W-:Y:S01]  /*dad0*/  IMAD.U32 R25, R14.reuse, 0x10000, RZ ;  /* 0x000100000e197824 */ /* 0x040fe200078e00ff */
[----:B------:R-:W-:Y:S01]  /*dae0*/  LOP3.LUT R31, R14, 0xffff0000, RZ, 0xc0, !PT ;  /* 0xffff00000e1f7812 */ /* 0x000fe200078ec0ff */
[----:B------:R-:W-:Y:S01]  /*daf0*/  IMAD.U32 R14, R19, 0x10000, RZ ;  /* 0x00010000130e7824 */ /* 0x000fe200078e00ff */
[----:B------:R-:W-:Y:S01]  /*db00*/  LOP3.LUT R22, R13, 0xffff0000, RZ, 0xc0, !PT ;  /* 0xffff00000d167812 */ /* 0x000fe200078ec0ff */
        /* <DEDUP_REMOVED lines=10> */
[-C--:B------:R-:W-:Y:S01]  /*dbb0*/  FMUL.FTZ R5, R5, R14.reuse ;  /* 0x0000000e05057220 */ /* 0x080fe20000410000 */
[----:B------:R-:W-:Y:S01]  /*dbc0*/  LOP3.LUT R19, R19, 0xffff0000, RZ, 0xc0, !PT ;  /* 0xffff000013137812 */ /* 0x000fe200078ec0ff */
[----:B------:R-:W-:Y:S01]  /*dbd0*/  FFMA.FTZ R36, R16, R14, -R9 ;  /* 0x0000000e10247223 */ /* 0x000fe20000010809 */
[----:B------:R-:W-:Y:S01]  /*dbe0*/  LOP3.LUT R24, R10, 0xffff0000, RZ, 0xc0, !PT ;  /* 0xffff00000a187812 */ /* 0x000fe200078ec0ff */
[----:B------:R-:W-:Y:S01]  /*dbf0*/  IMAD.U32 R10, R21, 0x10000, RZ ;  /* 0x00010000150a7824 */ /* 0x000fe200078e00ff */
[----:B------:R-:W-:Y:S01]  /*dc00*/  SHF.L.U32 R9, R23, 0x10, RZ ;  /* 0x0000001017097819 */ /* 0x000fe200000006ff */
[----:B------:R-:W-:-:S02]  /*dc10*/  FMUL.FTZ R0, R6, R11 ;  /* 0x0000000b06007220 */ /* 0x000fc40000410000 */
[----:B------:R-:W-:Y:S02]  /*dc20*/  FFMA.FTZ R34, R16, R32, R5 ;  /* 0x0000002010227223 */ /* 0x000fe40000010005 */
[-C--:B------:R-:W-:Y:S02]  /*dc30*/  FMUL.FTZ R6, R6, R19.reuse ;  /* 0x0000001306067220 */ /* 0x080fe40000410000 */
[----:B------:R-:W-:Y:S02]  /*dc40*/  FFMA.FTZ R32, R17, R19, -R0 ;  /* 0x0000001311207223 */ /* 0x000fe40000010800 */
[----:B------:R-:W-:Y:S02]  /*dc50*/  FMUL.FTZ R5, R8, R10 ;  /* 0x0000000a08057220 */ /* 0x000fe40000410000 */
[C---:B------:R-:W-:Y:S01]  /*dc60*/  IMAD.U32 R14, R26.reuse, 0x10000, RZ ;  /* 0x000100001a0e7824 */ /* 0x040fe200078e00ff */
[----:B------:R-:W-:Y:S01]  /*dc70*/  LOP3.LUT R26, R26, 0xffff0000, RZ, 0xc0, !PT ;  /* 0xffff00001a1a7812 */ /* 0x000fe200078ec0ff */
[----:B------:R-:W-:-:S02]  /*dc80*/  FMUL.FTZ R0, R8, R9 ;  /* 0x0000000908007220 */ /* 0x000fc40000410000 */
[----:B------:R-:W-:Y:S01]  /*dc90*/  FFMA.FTZ R19, R17, R11, R6 ;  /* 0x0000000b11137223 */ /* 0x000fe20000010006 */
[----:B------:R-:W-:Y:S01]  /*dca0*/  LOP3.LUT R11, R23, 0xffff0000, RZ, 0xc0, !PT ;  /* 0xffff0000170b7812 */ /* 0x000fe200078ec0ff */
[C---:B------:R-:W-:Y:S01]  /*dcb0*/  FFMA.FTZ R17, R18.reuse, R9, -R5 ;  /* 0x0000000912117223 */ /* 0x040fe20000010805 */
[----:B------:R-:W-:Y:S01]  /*dcc0*/  LOP3.LUT R9, R21, 0xffff0000, RZ, 0xc0, !PT ;  /* 0xffff000015097812 */ /* 0x000fe200078ec0ff */
[----:B------:R-:W-:Y:S02]  /*dcd0*/  IMAD.U32 R6, R29, 0x10000, RZ ;  /* 0x000100001d067824 */ /* 0x000fe400078e00ff */
[----:B------:R-:W-:Y:S02]  /*dce0*/  FFMA.FTZ R18, R18, R10, R0 ;  /* 0x0000000a12127223 */ /* 0x000fe40000010000 */
[----:B------:R-:W-:Y:S02]  /*dcf0*/  FMUL.FTZ R5, R7, R14 ;  /* 0x0000000e07057220 */ /* 0x000fe40000410000 */
[C---:B------:R-:W-:Y:S01]  /*dd00*/  IMAD.U32 R10, R27.reuse, 0x10000, RZ ;  /* 0x000100001b0a7824 */ /* 0x040fe200078e00ff */
[----:B------:R-:W-:Y:S01]  /*dd10*/  LOP3.LUT R27, R27, 0xffff0000, RZ, 0xc0, !PT ;  /* 0xffff00001b1b7812 */ /* 0x000fe200078ec0ff */
[----:B------:R-:W-:-:S02]  /*dd20*/  FMUL.FTZ R0, R7, R6 ;  /* 0x0000000607007220 */ /* 0x000fc40000410000 */
[----:B------:R-:W-:Y:S02]  /*dd30*/  FFMA.FTZ R16, R20, R6, -R5 ;  /* 0x0000000614107223 */ /* 0x000fe40000010805 */
[----:B------:R-:W-:Y:S02]  /*dd40*/  IMAD.U32 R8, R28, 0x10000, RZ ;  /* 0x000100001c087824 */ /* 0x000fe400078e00ff */
[----:B------:R-:W-:Y:S02]  /*dd50*/  FMUL.FTZ R5, R13, R10 ;  /* 0x0000000a0d057220 */ /* 0x000fe40000410000 */
[----:B------:R-:W-:Y:S02]  /*dd60*/  FFMA.FTZ R20, R20, R14, R0 ;  /* 0x0000000e14147223 */ /* 0x000fe40000010000 */
[C---:B------:R-:W-:Y:S02]  /*dd70*/  FMUL.FTZ R7, R12.reuse, R9 ;  /* 0x000000090c077220 */ /* 0x040fe40000410000 */
[----:B------:R-:W-:Y:S01]  /*dd80*/  FMUL.FTZ R6, R12, R11 ;  /* 0x0000000b0c067220 */ /* 0x000fe20000410000 */
[----:B------:R-:W-:Y:S01]  /*dd90*/  LOP3.LUT R12, R29, 0xffff0000, RZ, 0xc0, !PT ;  /* 0xffff00001d0c7812 */ /* 0x000fe200078ec0ff */
[----:B------:R-:W-:-:S02]  /*dda0*/  FMUL.FTZ R0, R13, R8 ;  /* 0x000000080d007220 */ /* 0x000fc40000410000 */
[C---:B------:R-:W-:Y:S01]  /*ddb0*/  FFMA.FTZ R14, R25.reuse, R8, -R5 ;  /* 0x00000008190e7223 */ /* 0x040fe20000010805 */
[----:B------:R-:W-:Y:S01]  /*ddc0*/  LOP3.LUT R8, R28, 0xffff0000, RZ, 0xc0, !PT ;  /* 0xffff00001c087812 */ /* 0x000fe200078ec0ff */
[C---:B------:R-:W-:Y:S02]  /*ddd0*/  FFMA.FTZ R11, R22.reuse, R11, -R7 ;  /* 0x0000000b160b7223 */ /* 0x040fe40000010807 */
[----:B------:R-:W-:Y:S02]  /*dde0*/  FFMA.FTZ R9, R22, R9, R6 ;  /* 0x0000000916097223 */ /* 0x000fe40000010006 */
[----:B------:R-:W-:Y:S01]  /*ddf0*/  FFMA.FTZ R10, R25, R10, R0 ;  /* 0x0000000a190a7223 */ /* 0x000fe20000010000 */
[----:B------:R-:W-:Y:S01]  /*de00*/  F2FP.BF16.PACK_AB R13, R11, R17 ;  /* 0x000000110b0d723e */ /* 0x000fe200000010ff */
[----:B------:R-:W-:Y:S01]  /*de10*/  FMUL.FTZ R7, R24, R27 ;  /* 0x0000001b18077220 */ /* 0x000fe20000410000 */
[----:B------:R-:W-:Y:S01]  /*de20*/  F2FP.BF16.PACK_AB R9, R9, R18 ;  /* 0x000000120909723e */ /* 0x000fe200000010ff */
[----:B------:R-:W-:-:S02]  /*de30*/  FMUL.FTZ R5, R15, R26 ;  /* 0x0000001a0f057220 */ /* 0x000fc40000410000 */
        /* <DEDUP_REMOVED lines=14> */
.L_x_666:
[----:B------:R-:W-:Y:S05]  /*df20*/  BSYNC B2 ;  /* 0x0000000000027941 */ /* 0x000fea0003800000 */
.L_x_644:
[----:B------:R-:W-:Y:S01]  /*df30*/  LEA.HI R171, R174, R183, RZ, 0x5 ;  /* 0x000000b7aeab7211 */ /* 0x000fe200078f28ff */
[----:B------:R-:W-:Y:S01]  /*df40*/  BAR.SYNC.DEFER_BLOCKING 0x0 ;  /* 0x0000000000007b1d */ /* 0x000fe20000010000 */
[----:B------:R-:W-:Y:S01]  /*df50*/  IMAD R0, R82, c[0x0][0x208], RZ ;  /* 0x0000820052007a24 */ /* 0x000fe200078e02ff */
[----:B------:R-:W-:Y:S01]  /*df60*/  LOP3.LUT P3, RZ, R56, 0x2, RZ, 0xc0, !PT ;  /* 0x0000000238ff7812 */ /* 0x000fe2000786c0ff */
[C---:B------:R-:W-:Y:S01]  /*df70*/  IMAD.WIDE.U32 R6, R83.reuse, c[0x0][0x208], RZ ;  /* 0x0000820053067a25 */ /* 0x040fe200078e00ff */
[----:B------:R-:W-:Y:S01]  /*df80*/  SHF.R.S32.HI R170, RZ, 0x5, R171 ;  /* 0x00000005ffaa7819 */ /* 0x000fe200000114ab */
[----:B------:R-:W-:Y:S01]  /*df90*/  UISETP.GE.AND UP0, UPT, UR10, 0x2, UPT ;  /* 0x000000020a00788c */ /* 0x000fe2000bf06270 */
[----:B------:R-:W-:Y:S01]  /*dfa0*/  SHF.R.S32.HI R168, RZ, 0x1f, R167 ;  /* 0x0000001fffa87819 */ /* 0x000fe200000114a7 */
[----:B------:R-:W-:-:S02]  /*dfb0*/  IMAD R0, R83, c[0x0][0x20c], R0 ;  /* 0x0000830053007a24 */ /* 0x000fc400078e0200 */
[----:B------:R-:W-:Y:S02]  /*dfc0*/  IMAD R196, R170, 0x400, R3 ;  /* 0x00000400aac47824 */ /* 0x000fe400078e0203 */
[----:B------:R-:W-:Y:S02]  /*dfd0*/  IMAD.IADD R7, R7, 0x1, R0 ;  /* 0x0000000107077824 */ /* 0x000fe400078e0200 */
[----:B------:R-:W-:Y:S01]  /*dfe0*/  IMAD.SHL.U32 R0, R56, 0x40, RZ ;  /* 0x0000004038007824 */ /* 0x000fe200078e00ff */
[C---:B------:R-:W-:Y:S01]  /*dff0*/  LEA R204, R196.reuse, 0x100, 0x1 ;  /* 0x00000100c4cc7811 */ /* 0x040fe200078e08ff */
[----:B------:R-:W-:Y:S02]  /*e000*/  IMAD.SHL.U32 R196, R196, 0x2, RZ ;  /* 0x00000002c4c47824 */ /* 0x000fe400078e00ff */
[----:B-1----:R-:W-:Y:S01]  /*e010*/  IMAD.SHL.U32 R8, R57, 0x8, RZ ;  /* 0x0000000839087824 */ /* 0x002fe200078e00ff */
[----:B------:R-:W-:Y:S01]  /*e020*/  LOP3.LUT R0, R0, 0x1c0, RZ, 0xc0, !PT ;  /* 0x000001c000007812 */ /* 0x000fe200078ec0ff */
[----:B------:R-:W-:-:S02]  /*e030*/  IMAD R200, R4, 0x2, R204 ;  /* 0x0000000204c87824 */ /* 0x000fc400078e02cc */
[----:B------:R-:W-:Y:S01]  /*e040*/  IMAD R204, R2, 0x2, R204 ;  /* 0x0000000202cc7824 */ /* 0x000fe200078e02cc */
[----:B------:R-:W-:Y:S01]  /*e050*/  LOP3.LUT R8, R0, 0x8, R8, 0xf8, !PT ;  /* 0x0000000800087812 */ /* 0x000fe200078ef808 */
[----:B------:R-:W-:Y:S01]  /*e060*/  IMAD R212, R2, 0x2, R200 ;  /* 0x0000000202d47824 */ /* 0x000fe200078e02c8 */
[----:B------:R-:W-:Y:S01]  /*e070*/  LDSM.16.M88.4 R140, [R196+0x100] ;  /* 0x00010000c48c783b */ /* 0x000fe20000000200 */
[----:B------:R-:W-:Y:S01]  /*e080*/  IMAD R5, R81, c[0x0][0x218], RZ ;  /* 0x0000860051057a24 */ /* 0x000fe200078e02ff */
[----:B------:R-:W-:Y:S01]  /*e090*/  SHF.R.U32.HI R0, RZ, 0x3, R0 ;  /* 0x00000003ff007819 */ /* 0x000fe20000011600 */
[C---:B------:R-:W-:Y:S01]  /*e0a0*/  IMAD.WIDE.U32 R6, R245.reuse, c[0x0][0x218], R6 ;  /* 0x00008600f5067a25 */ /* 0x040fe200078e0006 */
[----:B------:R-:W-:Y:S02]  /*e0b0*/  LDSM.16.M88.4 R144, [R200] ;  /* 0x00000000c890783b */ /* 0x000fe40000000200 */
[----:B------:R-:W-:Y:S01]  /*e0c0*/  LOP3.LUT R0, R8, R0, RZ, 0x3c, !PT ;  /* 0x0000000008007212 */ /* 0x000fe200078e3cff */
[----:B------:R-:W-:Y:S01]  /*e0d0*/  IMAD R9, R245, c[0x0][0x21c], R5 ;  /* 0x00008700f5097a24 */ /* 0x000fe200078e0205 */
[----:B------:R-:W-:Y:S01]  /*e0e0*/  LDSM.16.M88.4 R176, [R204] ;  /* 0x00000000ccb0783b */ /* 0x000fe20000000200 */
[----:B------:R-:W-:Y:S01]  /*e0f0*/  IADD3 R5, P0, R6, UR28, RZ ;  /* 0x0000001c06057c10 */ /* 0x000fe2000ff1e0ff */
[----:B------:R-:W-:-:S02]  /*e100*/  IMAD.WIDE R16, R167, 0x2, RZ ;  /* 0x00000002a7107825 */ /* 0x000fc400078e02ff */
[----:B------:R-:W-:Y:S01]  /*e110*/  LDSM.16.M88.4 R192, [R212] ;  /* 0x00000000d4c0783b */ /* 0x000fe20000000200 */
[----:B------:R-:W-:Y:S01]  /*e120*/  IADD3.X R6, R7, UR12, R9, P0, !PT ;  /* 0x0000000c07067c10 */ /* 0x000fe200087fe409 */
[----:B------:R-:W-:Y:S01]  /*e130*/  IMAD R0, R80, 0x200, R0 ;  /* 0x0000020050007824 */ /* 0x000fe200078e0200 */
[----:B------:R-:W-:Y:S01]  /*e140*/  LEA R7, P0, R5, c[0x0][0x1f8], 0x1 ;  /* 0x00007e0005077a11 */ /* 0x000fe200078008ff */
[----:B------:R-:W-:Y:S01]  /*e150*/  LDSM.16.M88.4 R196, [R196+0x4100] ;  /* 0x00410000c4c4783b */ /* 0x000fe20000000200 */
[----:B------:R-:W-:Y:S02]  /*e160*/  IMAD.SHL.U32 R239, R239, 0x2, RZ ;  /* 0x00000002efef7824 */ /* 0x000fe400078e00ff */
[----:B------:R-:W-:Y:S01]  /*e170*/  IMAD.SHL.U32 R216, R0, 0x2, RZ ;  /* 0x0000000200d87824 */ /* 0x000fe200078e00ff */
[----:B------:R-:W-:Y:S01]  /*e180*/  LDSM.16.M88.4 R200, [R200+0x4000] ;  /* 0x00400000c8c8783b */ /* 0x000fe20000000200 */
[----:B------:R-:W-:-:S03]  /*e190*/  LEA.HI.X R6, R5, c[0x0][0x1fc], R6, 0x1, P0 ;  /* 0x00007f0005067a11 */ /* 0x000fc600000f0c06 */
[----:B------:R-:W-:Y:S01]  /*e1a0*/  LDSM.16.M88.4 R204, [R204+0x4000] ;  /* 0x00400000cccc783b */ /* 0x000fe20000000200 */
[C---:B------:R-:W-:Y:S02]  /*e1b0*/  IADD3 R11, R216.reuse, 0x8100, RZ ;  /* 0x00008100d80b7810 */ /* 0x040fe40007ffe0ff */
[----:B------:R-:W-:Y:S01]  /*e1c0*/  IADD3 R223, R216, 0x8120, RZ ;  /* 0x00008120d8df7810 */ /* 0x000fe20007ffe0ff */
[----:B------:R-:W-:Y:S01]  /*e1d0*/  LDSM.16.M88.4 R212, [R212+0x4000] ;  /* 0x00400000d4d4783b */ /* 0x000fe20000000200 */
[----:B------:R-:W-:-:S03]  /*e1e0*/  @P3 IADD3 R223, R11, -0x20, RZ ;  /* 0xffffffe00bdf3810 */ /* 0x000fc60007ffe0ff */
[----:B------:R-:W-:Y:S01]  /*e1f0*/  BAR.SYNC.DEFER_BLOCKING 0x0 ;  /* 0x0000000000007b1d */ /* 0x000fe20000010000 */
[C---:B------:R-:W-:Y:S02]  /*e200*/  IADD3 R238, R223.reuse, 0x800, RZ ;  /* 0x00000800dfee7810 */ /* 0x040fe40007ffe0ff */
[C---:B------:R-:W-:Y:S02]  /*e210*/  IADD3 R237, R223.reuse, 0x1000, RZ ;  /* 0x00001000dfed7810 */ /* 0x040fe40007ffe0ff */
[C---:B------:R-:W-:Y:S01]  /*e220*/  IADD3 R236, R223.reuse, 0x1800, RZ ;  /* 0x00001800dfec7810 */ /* 0x040fe20007ffe0ff */
[----:B------:R-:W1:Y:S01]  /*e230*/  SHFL.IDX PT, R0, R7, RZ, 0x181f ;  /* 0x00181fff07007589 */ /* 0x000e6200000e0000 */
[C---:B------:R-:W-:Y:S02]  /*e240*/  IADD3 R235, R223.reuse, 0x2000, RZ ;  /* 0x00002000dfeb7810 */ /* 0x040fe40007ffe0ff */
[C---:B------:R-:W-:Y:S01]  /*e250*/  IADD3 R234, R223.reuse, 0x2800, RZ ;  /* 0x00002800dfea7810 */ /* 0x040fe20007ffe0ff */
[----:B------:R-:W2:Y:S01]  /*e260*/  SHFL.IDX PT, R8, R7, 0x2, 0x181f ;  /* 0x00581f0007087f89 */ /* 0x000ea200000e0000 */
[----:B------:R-:W-:-:S02]  /*e270*/  IADD3 R233, R223, 0x3000, RZ ;  /* 0x00003000dfe97810 */ /* 0x000fc40007ffe0ff */
[C---:B------:R-:W-:Y:S01]  /*e280*/  IADD3 R232, R223.reuse, 0x3800, RZ ;  /* 0x00003800dfe87810 */ /* 0x040fe20007ffe0ff */
[----:B------:R-:W3:Y:S01]  /*e290*/  SHFL.IDX PT, R13, R6, RZ, 0x181f ;  /* 0x00181fff060d7589 */ /* 0x000ee200000e0000 */
[C---:B------:R-:W-:Y:S02]  /*e2a0*/  IADD3 R231, R223.reuse, 0x4000, RZ ;  /* 0x00004000dfe77810 */ /* 0x040fe40007ffe0ff */
[C---:B------:R-:W-:Y:S01]  /*e2b0*/  IADD3 R230, R223.reuse, 0x4800, RZ ;  /* 0x00004800dfe67810 */ /* 0x040fe20007ffe0ff */
[----:B------:R-:W5:Y:S01]  /*e2c0*/  SHFL.IDX PT, R9, R7, 0x3, 0x181f ;  /* 0x00781f0007097f89 */ /* 0x000f6200000e0000 */
[C---:B------:R-:W-:Y:S02]  /*e2d0*/  IADD3 R229, R223.reuse, 0x5000, RZ ;  /* 0x00005000dfe57810 */ /* 0x040fe40007ffe0ff */
[C---:B------:R-:W-:Y:S01]  /*e2e0*/  IADD3 R228, R223.reuse, 0x5800, RZ ;  /* 0x00005800dfe47810 */ /* 0x040fe20007ffe0ff */
[----:B------:R4:W4:Y:S01]  /*e2f0*/  SHFL.IDX PT, R5, R7, 0x1, 0x181f ;  /* 0x00381f0007057f89 */ /* 0x00092200000e0000 */
[----:B------:R-:W-:Y:S01]  /*e300*/  IADD3 R227, R223, 0x6000, RZ ;  /* 0x00006000dfe37810 */ /* 0x000fe20007ffe0ff */
[----:B------:R-:W-:-:S04]  /*e310*/  DEPBAR.LE SB0, 0x0 ;  /* 0x000080000000791a */ /* 0x000fc80000000000 */
[----:B------:R-:W-:Y:S01]  /*e320*/  BAR.SYNC.DEFER_BLOCKING 0x0 ;  /* 0x0000000000007b1d */ /* 0x000fe20000010000 */
[C---:B------:R-:W-:Y:S02]  /*e330*/  IADD3 R226, R223.reuse, 0x6800, RZ ;  /* 0x00006800dfe27810 */ /* 0x040fe40007ffe0ff */
[----:B-1----:R-:W-:Y:S02]  /*e340*/  IADD3 R18, P0, R0, R16, RZ ;  /* 0x0000001000127210 */ /* 0x002fe40007f1e0ff */
[C---:B------:R-:W-:Y:S01]  /*e350*/  IADD3 R225, R223.reuse, 0x7000, RZ ;  /* 0x00007000dfe17810 */ /* 0x040fe20007ffe0ff */
[----:B------:R-:W1:Y:S01]  /*e360*/  SHFL.IDX PT, R21, R6, 0x2, 0x181f ;  /* 0x00581f0006157f89 */ /* 0x000e6200000e0000 */
[----:B--2---:R-:W-:Y:S02]  /*e370*/  IADD3 R10, P1, R16, R8, RZ ;  /* 0x00000008100a7210 */ /* 0x004fe40007f3e0ff */
[----:B------:R-:W-:Y:S01]  /*e380*/  IADD3 R224, R223, 0x7800, RZ ;  /* 0x00007800dfe07810 */ /* 0x000fe20007ffe0ff */
[----:B------:R-:W2:Y:S01]  /*e390*/  SHFL.IDX PT, R20, R6, 0x3, 0x181f ;  /* 0x00781f0006147f89 */ /* 0x000ea200000e0000 */
[----:B---34-:R-:W-:-:S03]  /*e3a0*/  IMAD.X R19, R13, 0x1, R17, P0 ;  /* 0x000000010d137824 */ /* 0x018fc600000e0611 */
[----:B------:R3:W4:Y:S01]  /*e3b0*/  SHFL.IDX PT, R22, R6, 0x1, 0x181f ;  /* 0x00381f0006167f89 */ /* 0x00072200000e0000 */
[C---:B-----5:R-:W-:Y:S02]  /*e3c0*/  IADD3 R36, P0, R16.reuse, R9, RZ ;  /* 0x0000000910247210 */ /* 0x060fe40007f1e0ff */
[----:B------:R-:W-:Y:S02]  /*e3d0*/  SHF.R.S32.HI R7, RZ, 0x1f, R79 ;  /* 0x0000001fff077819 */ /* 0x000fe4000001144f */
[----:B------:R-:W-:Y:S01]  /*e3e0*/  IADD3 R14, P2, R16, R5, RZ ;  /* 0x00000005100e7210 */ /* 0x000fe20007f5e0ff */
[----:B------:R-:W5:Y:S04]  /*e3f0*/  LDSM.16.M88.4 R28, [R216+0x8100] ;  /* 0x00810000d81c783b */ /* 0x000f680000000200 */
[----:B------:R-:W5:Y:S01]  /*e400*/  LDSM.16.M88.4 R52, [R216+0x8900] ;  /* 0x00890000d834783b */ /* 0x000f620000000200 */
[----:B-1----:R-:W-:-:S03]  /*e410*/  IMAD.X R11, R17, 0x1, R21, P1 ;  /* 0x00000001110b7824 */ /* 0x002fc600008e0615 */
[----:B------:R-:W1:Y:S01]  /*e420*/  LDSM.16.M88.4 R60, [R223] ;  /* 0x00000000df3c783b */ /* 0x000e620000000200 */
[----:B--2---:R-:W-:-:S03]  /*e430*/  IMAD.X R37, R17, 0x1, R20, P0 ;  /* 0x0000000111257824 */ /* 0x004fc600000e0614 */
[----:B------:R-:W2:Y:S01]  /*e440*/  LDSM.16.M88.4 R44, [R223+0x800] ;  /* 0x00080000df2c783b */ /* 0x000ea20000000200 */
[----:B---3--:R-:W-:Y:S01]  /*e450*/  LEA.HI R6, R7, R79, RZ, 0x3 ;  /* 0x0000004f07067211 */ /* 0x008fe200078f18ff */
[----:B----4-:R-:W-:Y:S02]  /*e460*/  IMAD.X R15, R17, 0x1, R22, P2 ;  /* 0x00000001110f7824 */ /* 0x010fe400010e0616 */
[----:B------:R-:W3:Y:S01]  /*e470*/  LDSM.16.M88.4 R48, [R216+0x9900] ;  /* 0x00990000d830783b */ /* 0x000ee20000000200 */
[----:B------:R-:W-:-:S03]  /*e480*/  LOP3.LUT R165, R6, 0xfffffff8, RZ, 0xc0, !PT ;  /* 0xfffffff806a57812 */ /* 0x000fc600078ec0ff */
[----:B------:R-:W-:Y:S01]  /*e490*/  LDSM.16.M88.4 R32, [R216+0x9100] ;  /* 0x00910000d820783b */ /* 0x000fe20000000200 */
[----:B------:R-:W-:Y:S01]  /*e4a0*/  SHF.R.S32.HI R166, RZ, 0x1f, R165 ;  /* 0x0000001fffa67819 */ /* 0x000fe200000114a5 */
[----:B------:R-:W-:Y:S02]  /*e4b0*/  IMAD.WIDE R6, R165, 0x2, RZ ;  /* 0x00000002a5067825 */ /* 0x000fe400078e02ff */
[----:B------:R-:W4:Y:S03]  /*e4c0*/  LDSM.16.M88.4 R64, [R216+0xa100] ;  /* 0x00a10000d840783b */ /* 0x000f260000000200 */
[----:B------:R-:W-:Y:S01]  /*e4d0*/  IADD3 R16, P1, R0, R6, RZ ;  /* 0x0000000600107210 */ /* 0x000fe20007f3e0ff */
[----:B------:R-:W-:Y:S01]  /*e4e0*/  LDSM.16.M88.4 R80, [R216+0xa900] ;  /* 0x00a90000d850783b */ /* 0x000fe20000000200 */
[C---:B------:R-:W-:Y:S01]  /*e4f0*/  IADD3 R12, P0, R6.reuse, R5, RZ ;  /* 0x00000005060c7210 */ /* 0x040fe20007f1e0ff */
[----:B------:R-:W-:Y:S01]  /*e500*/  IMAD.MOV.U32 R0, RZ, RZ, 0x40 ;  /* 0x00000040ff007424 */ /* 0x000fe200078e00ff */
[C---:B------:R-:W-:Y:S01]  /*e510*/  IADD3 R8, P3, R6.reuse, R8, RZ ;  /* 0x0000000806087210 */ /* 0x040fe20007f7e0ff */
[----:B------:R-:W-:Y:S01]  /*e520*/  IMAD.X R17, R13, 0x1, R7, P1 ;  /* 0x000000010d117824 */ /* 0x000fe200008e0607 */
[----:B------:R-:W-:Y:S01]  /*e530*/  IADD3 R6, P2, R6, R9, RZ ;  /* 0x0000000906067210 */ /* 0x000fe20007f5e0ff */
[----:B------:R-:W-:Y:S01]  /*e540*/  IMAD.X R13, R7, 0x1, R22, P0 ;  /* 0x00000001070d7824 */ /* 0x000fe200000e0616 */
[----:B------:R-:W-:Y:S01]  /*e550*/  ISETP.GE.AND P1, PT, R167, c[0x0][0x1d4], PT ;  /* 0x00007500a7007a0c */ /* 0x000fe20003f26270 */
[----:B------:R-:W-:Y:S01]  /*e560*/  IMAD.X R9, R7, 0x1, R21, P3 ;  /* 0x0000000107097824 */ /* 0x000fe200018e0615 */
[----:B------:R-:W-:Y:S01]  /*e570*/  ISETP.GE.AND P0, PT, R79, c[0x0][0x1d4], PT ;  /* 0x000075004f007a0c */ /* 0x000fe20003f06270 */
[----:B------:R-:W-:Y:S01]  /*e580*/  IMAD.X R7, R7, 0x1, R20, P2 ;  /* 0x0000000107077824 */ /* 0x000fe200010e0614 */
[C---:B------:R-:W-:Y:S01]  /*e590*/  ISETP.LT.OR P2, PT, R58.reuse, 0x1, P1 ;  /* 0x000000013a00780c */ /* 0x040fe20000f41670 */
[----:B------:R-:W-:Y:S01]  /*e5a0*/  LDSM.16.M88.4 R84, [R216+0xb100] ;  /* 0x00b10000d854783b */ /* 0x000fe20000000200 */
[C---:B-----5:R-:W-:Y:S03]  /*e5b0*/  HMMA.16816.F32.BF16 R40, R140.reuse, R28, RZ ;  /* 0x0000001c8c28723c */ /* 0x060fe600000418ff */
[----:B------:R-:W-:Y:S04]  /*e5c0*/  LDSM.16.M88.4 R92, [R216+0xb900] ;  /* 0x00b90000d85c783b */ /* 0x000fe80000000200 */
[----:B------:R-:W-:Y:S01]  /*e5d0*/  LDSM.16.M88.4 R76, [R223+0x1000] ;  /* 0x00100000df4c783b */ /* 0x000fe20000000200 */
[C---:B------:R-:W-:Y:S03]  /*e5e0*/  HMMA.16816.F32.BF16 R28, R140.reuse, R30, RZ ;  /* 0x0000001e8c1c723c */ /* 0x040fe600000418ff */
[----:B------:R-:W5:Y:S04]  /*e5f0*/  LDSM.16.M88.4 R72, [R223+0x1800] ;  /* 0x00180000df48783b */ /* 0x000f680000000200 */
[----:B------:R-:W3:Y:S01]  /*e600*/  LDSM.16.M88.4 R68, [R223+0x2000] ;  /* 0x00200000df44783b */ /* 0x000ee20000000200 */
[C---:B------:R-:W-:Y:S03]  /*e610*/  HMMA.16816.F32.BF16 R24, R140.reuse, R52, RZ ;  /* 0x000000348c18723c */ /* 0x040fe600000418ff */
[----:B------:R-:W4:Y:S04]  /*e620*/  LDSM.16.M88.4 R88, [R223+0x2800] ;  /* 0x00280000df58783b */ /* 0x000f280000000200 */
[----:B------:R-:W4:Y:S01]  /*e630*/  LDSM.16.M88.4 R120, [R223+0x3000] ;  /* 0x00300000df78783b */ /* 0x000f220000000200 */
[----:B------:R-:W-:Y:S03]  /*e640*/  HMMA.16816.F32.BF16 R20, R140, R54, RZ ;  /* 0x000000368c14723c */ /* 0x000fe600000418ff */
[----:B------:R-:W4:Y:S04]  /*e650*/  LDSM.16.M88.4 R128, [R223+0x3800] ;  /* 0x00380000df80783b */ /* 0x000f280000000200 */
[----:B------:R-:W-:Y:S01]  /*e660*/  @!PT LDS RZ, [RZ] ;  /* 0x00000000fffff984 */ /* 0x000fe20000000800 */
[----:B------:R-:W-:Y:S01]  /*e670*/  @!PT LDS RZ, [RZ] ;  /* 0x00000000fffff984 */ /* 0x000fe20000000800 */
[----:B------:R-:W-:Y:S01]  /*e680*/  @!PT LDS RZ, [RZ] ;  /* 0x00000000fffff984 */ /* 0x000fe20000000800 */
[----:B------:R4:W-:Y:S01]  /*e690*/  LDGSTS.E.BYPASS.LTC128B.128 [R239+0x100], [R18.64], !P2 ;  /* 0x0010000012ef7fae */ /* 0x0009e2000d101d56 */
[C---:B------:R-:W-:Y:S01]  /*e6a0*/  ISETP.LT.OR P2, PT, R58.reuse, 0x1, P0 ;  /* 0x000000013a00780c */ /* 0x040fe20000741670 */
[C---:B-1----:R-:W-:Y:S02]  /*e6b0*/  HMMA.16816.F32.BF16 R124, R144.reuse, R60, R40 ;  /* 0x0000003c907c723c */ /* 0x042fe40000041828 */
[----:B------:R-:W-:Y:S04]  /*e6c0*/  STL [R1+0x2c], R165 ;  /* 0x00002ca501007387 */ /* 0x000fe80000100800 */
[----:B------:R-:W-:Y:S02]  /*e6d0*/  STL [R1+0x1c], R168 ;  /* 0x00001ca801007387 */ /* 0x000fe40000100800 */
[C---:B------:R-:W-:Y:S02]  /*e6e0*/  HMMA.16816.F32.BF16 R52, R144.reuse, R62, R28 ;  /* 0x0000003e9034723c */ /* 0x040fe4000004181c */
[----:B------:R-:W-:Y:S04]  /*e6f0*/  STL [R1+0x30], R166 ;  /* 0x000030a601007387 */ /* 0x000fe80000100800 */
[----:B------:R1:W-:Y:S01]  /*e700*/  LDGSTS.E.BYPASS.LTC128B.128 [R239+0x4100], [R16.64], !P2 ;  /* 0x0410000010ef7fae */ /* 0x0003e2000d101d56 */
[C---:B------:R-:W-:Y:S01]  /*e710*/  ISETP.LT.OR P2, PT, R58.reuse, 0x21, P1 ;  /* 0x000000213a00780c */ /* 0x040fe20000f41670 */
[----:B--2---:R-:W-:Y:S08]  /*e720*/  HMMA.16816.F32.BF16 R60, R144, R44, R24 ;  /* 0x0000002c903c723c */ /* 0x004ff00000041818 */
[----:B---3--:R-:W-:Y:S04]  /*e730*/  HMMA.16816.F32.BF16 R24, R140, R50, RZ ;  /* 0x000000328c18723c */ /* 0x008fe800000418ff */
[----:B------:R2:W-:Y:S01]  /*e740*/  LDGSTS.E.BYPASS.LTC128B.128 [R239+0x1100], [R14.64], !P2 ;  /* 0x011000000eef7fae */ /* 0x0005e2000d101d56 */
[----:B------:R-:W-:-:S03]  /*e750*/  ISETP.LT.OR P2, PT, R58, 0x21, P0 ;  /* 0x000000213a00780c */ /* 0x000fc60000741670 */
[----:B------:R-:W-:Y:S08]  /*e760*/  HMMA.16816.F32.BF16 R44, R144, R46, R20 ;  /* 0x0000002e902c723c */ /* 0x000ff00000041814 */
[----:B----4-:R-:W-:Y:S02]  /*e770*/  HMMA.16816.F32.BF16 R20, R140, R64, RZ ;  /* 0x000000408c14723c */ /* 0x010fe400000418ff */
[----:B------:R2:W-:Y:S01]  /*e780*/  LDGSTS.E.BYPASS.LTC128B.128 [R239+0x5100], [R12.64], !P2 ;  /* 0x051000000cef7fae */ /* 0x0005e2000d101d56 */
[----:B------:R-:W-:-:S02]  /*e790*/  ISETP.LT.OR P2, PT, R58, 0x41, P1 ;  /* 0x000000413a00780c */ /* 0x000fc40000f41670 */
[----:B------:R-:W-:-:S03]  /*e7a0*/  ISETP.LT.OR P1, PT, R58, 0x61, P1 ;  /* 0x000000613a00780c */ /* 0x000fc60000f21670 */
[C---:B------:R-:W-:Y:S08]  /*e7b0*/  HMMA.16816.F32.BF16 R40, R140.reuse, R32, RZ ;  /* 0x000000208c28723c */ /* 0x040ff000000418ff */
[----:B------:R3:W-:Y:S01]  /*e7c0*/  LDGSTS.E.BYPASS.LTC128B.128 [R239+0x2100], [R10.64], !P2 ;  /* 0x021000000aef7fae */ /* 0x0007e2000d101d56 */
[C---:B------:R-:W-:Y:S01]  /*e7d0*/  ISETP.LT.OR P2, PT, R58.reuse, 0x41, P0 ;  /* 0x000000413a00780c */ /* 0x040fe20000741670 */
[----:B------:R-:W-:Y:S01]  /*e7e0*/  HMMA.16816.F32.BF16 R32, R140, R34, RZ ;  /* 0x000000228c20723c */ /* 0x000fe200000418ff */
[----:B------:R-:W-:-:S07]  /*e7f0*/  ISETP.LT.OR P0, PT, R58, 0x61, P0 ;  /* 0x000000613a00780c */ /* 0x000fce0000701670 */
[----:B-1----:R-:W-:Y:S04]  /*e800*/  HMMA.16816.F32.BF16 R16, R140, R66, RZ ;  /* 0x000000428c10723c */ /* 0x002fe800000418ff */
[----:B------:R3:W-:Y:S01]  /*e810*/  LDGSTS.E.BYPASS.LTC128B.128 [R239+0x6100], [R8.64], !P2 ;  /* 0x0610000008ef7fae */ /* 0x0007e2000d101d56 */
[----:B------:R-:W-:-:S03]  /*e820*/  LOP3.LUT P2, RZ, R56, 0x4, RZ, 0xc0, !PT ;  /* 0x0000000438ff7812 */ /* 0x000fc6000784c0ff */
[----:B-----5:R-:W-:Y:S01]  /*e830*/  HMMA.16816.F32.BF16 R112, R144, R74, R24 ;  /* 0x0000004a9070723c */ /* 0x020fe20000041818 */
[----:B------:R-:W-:Y:S01]  /*e840*/  SEL R0, R0, 0xffffffc0, !P2 ;  /* 0xffffffc000007807 */ /* 0x000fe20005000000 */
[----:B------:R1:W-:Y:S04]  /*e850*/  LDGSTS.E.BYPASS.LTC128B.128 [R239+0x3100], [R36.64], !P1 ;  /* 0x0310000024ef7fae */ /* 0x0003e8000c901d56 */
[----:B------:R-:W-:Y:S01]  /*e860*/  IMAD.IADD R222, R216, 0x1, R0 ;  /* 0x00000001d8de7824 */ /* 0x000fe200078e0200 */
[----:B------:R4:W-:Y:S01]  /*e870*/  LDGSTS.E.BYPASS.LTC128B.128 [R239+0x7100], [R6.64], !P0 ;  /* 0x0710000006ef7fae */ /* 0x0009e2000c101d56 */
[C---:B------:R-:W-:Y:S01]  /*e880*/  HMMA.16816.F32.BF16 R28, R140.reuse, R48, RZ ;  /* 0x000000308c1c723c */ /* 0x040fe200000418ff */
[----:B------:R-:W-:Y:S01]  /*e890*/  IMAD.IADD R219, R0, 0x1, R223 ;  /* 0x0000000100db7824 */ /* 0x000fe200078e02df */
[----:B------:R-:W-:Y:S01]  /*e8a0*/  PLOP3.LUT P0, PT, PT, PT, UP0, 0x80, 0x0 ;  /* 0x000000000000781c */ /* 0x000fe20003f0f008 */
[----:B------:R-:W0:Y:S05]  /*e8b0*/  LDGDEPBAR ;  /* 0x00000000000079af */ /* 0x000e2a0000000000 */
[C---:B------:R-:W-:Y:S08]  /*e8c0*/  HMMA.16816.F32.BF16 R24, R140.reuse, R82, RZ ;  /* 0x000000528c18723c */ /* 0x040ff000000418ff */
[----:B--2---:R-:W-:Y:S08]  /*e8d0*/  HMMA.16816.F32.BF16 R12, R140, R80, RZ ;  /* 0x000000508c0c723c */ /* 0x004ff000000418ff */
[----:B------:R-:W-:Y:S08]  /*e8e0*/  HMMA.16816.F32.BF16 R100, R144, R68, R20 ;  /* 0x000000449064723c */ /* 0x000ff00000041814 */
[----:B------:R-:W-:Y:S08]  /*e8f0*/  HMMA.16816.F32.BF16 R20, R140, R84, RZ ;  /* 0x000000548c14723c */ /* 0x000ff000000418ff */
[C---:B------:R-:W-:Y:S01]  /*e900*/  HMMA.16816.F32.BF16 R116, R144.reuse, R78, R32 ;  /* 0x0000004e9074723c */ /* 0x040fe20000041820 */
[----:B------:R-:W2:Y:S07]  /*e910*/  LDSM.16.M88.4 R32, [R222+0x8900] ;  /* 0x00890000de20783b */ /* 0x000eae0000000200 */
[C---:B------:R-:W-:Y:S08]  /*e920*/  HMMA.16816.F32.BF16 R108, R144.reuse, R70, R16 ;  /* 0x00000046906c723c */ /* 0x040ff00000041810 */
[----:B------:R-:W-:Y:S01]  /*e930*/  HMMA.16816.F32.BF16 R104, R144, R72, R28 ;  /* 0x000000489068723c */ /* 0x000fe2000004181c */
[----:B------:R-:W5:Y:S07]  /*e940*/  LDSM.16.M88.4 R28, [R222+0x8100] ;  /* 0x00810000de1c783b */ /* 0x000f6e0000000200 */
[----:B------:R-:W-:Y:S08]  /*e950*/  HMMA.16816.F32.BF16 R16, R140, R86, RZ ;  /* 0x000000568c10723c */ /* 0x000ff000000418ff */
[C---:B------:R-:W-:Y:S01]  /*e960*/  HMMA.16816.F32.BF16 R80, R144.reuse, R90, R24 ;  /* 0x0000005a9050723c */ /* 0x040fe20000041818 */
[----:B------:R-:W1:Y:S07]  /*e970*/  LDSM.16.M88.4 R24, [R222+0x9100] ;  /* 0x00910000de18783b */ /* 0x000e6e0000000200 */
[----:B------:R-:W-:Y:S08]  /*e980*/  HMMA.16816.F32.BF16 R96, R144, R88, R12 ;  /* 0x000000589060723c */ /* 0x000ff0000004180c */
[----:B------:R-:W-:Y:S08]  /*e990*/  HMMA.16816.F32.BF16 R12, R140, R92, RZ ;  /* 0x0000005c8c0c723c */ /* 0x000ff000000418ff */
[C---:B------:R-:W-:Y:S08]  /*e9a0*/  HMMA.16816.F32.BF16 R40, R144.reuse, R76, R40 ;  /* 0x0000004c9028723c */ /* 0x040ff00000041828 */
[----:B------:R-:W-:Y:S01]  /*e9b0*/  HMMA.16816.F32.BF16 R76, R144, R120, R20 ;  /* 0x00000078904c723c */ /* 0x000fe20000041814 */
[----:B------:R-:W1:Y:S07]  /*e9c0*/  LDSM.16.M88.4 R20, [R222+0x9900] ;  /* 0x00990000de14783b */ /* 0x000e6e0000000200 */
[----:B---3--:R-:W-:Y:S08]  /*e9d0*/  HMMA.16816.F32.BF16 R8, R140, R94, RZ ;  /* 0x0000005e8c08723c */ /* 0x008ff000000418ff */
[C---:B------:R-:W-:Y:S01]  /*e9e0*/  HMMA.16816.F32.BF16 R72, R144.reuse, R122, R16 ;  /* 0x0000007a9048723c */ /* 0x040fe20000041810 */
[----:B------:R-:W3:Y:S07]  /*e9f0*/  LDSM.16.M88.4 R16, [R222+0xa100] ;  /* 0x00a10000de10783b */ /* 0x000eee0000000200 */
[C---:B------:R-:W-:Y:S01]  /*ea00*/  HMMA.16816.F32.BF16 R68, R144.reuse, R128, R12 ;  /* 0x000000809044723c */ /* 0x040fe2000004180c */
[----:B------:R-:W3:Y:S07]  /*ea10*/  LDSM.16.M88.4 R12, [R222+0xa900] ;  /* 0x00a90000de0c783b */ /* 0x000eee0000000200 */
[----:B------:R-:W-:Y:S01]  /*ea20*/  HMMA.16816.F32.BF16 R56, R144, R130, R8 ;  /* 0x000000829038723c */ /* 0x000fe20000041808 */
[----:B------:R-:W3:Y:S07]  /*ea30*/  LDSM.16.M88.4 R8, [R222+0xb100] ;  /* 0x00b10000de08783b */ /* 0x000eee0000000200 */
[C---:B--2---:R-:W-:Y:S08]  /*ea40*/  HMMA.16816.F32.BF16 R48, R176.reuse, R34, R44 ;  /* 0x00000022b030723c */ /* 0x044ff0000004182c */
[C---:B-----5:R-:W-:Y:S08]  /*ea50*/  HMMA.16816.F32.BF16 R64, R176.reuse, R28, R124 ;  /* 0x0000001cb040723c */ /* 0x060ff0000004187c */
[C---:B------:R-:W-:Y:S01]  /*ea60*/  HMMA.16816.F32.BF16 R52, R176.reuse, R30, R52 ;  /* 0x0000001eb034723c */ /* 0x040fe20000041834 */
[----:B------:R-:W2:Y:S07]  /*ea70*/  LDSM.16.M88.4 R28, [R219] ;  /* 0x00000000db1c783b */ /* 0x000eae0000000200 */
[C---:B-1----:R-:W-:Y:S08]  /*ea80*/  HMMA.16816.F32.BF16 R44, R176.reuse, R24, R40 ;  /* 0x00000018b02c723c */ /* 0x042ff00000041828 */
[C---:B------:R-:W-:Y:S01]  /*ea90*/  HMMA.16816.F32.BF16 R40, R176.reuse, R26, R116 ;  /* 0x0000001ab028723c */ /* 0x040fe20000041874 */
[----:B------:R-:W1:Y:S07]  /*eaa0*/  LDSM.16.M88.4 R24, [R219+0x800] ;  /* 0x00080000db18783b */ /* 0x000e6e0000000200 */
[C---:B------:R-:W-:Y:S01]  /*eab0*/  HMMA.16816.F32.BF16 R60, R176.reuse, R32, R60 ;  /* 0x00000020b03c723c */ /* 0x040fe2000004183c */
[----:B------:R-:W5:Y:S07]  /*eac0*/  LDSM.16.M88.4 R32, [R222+0xb900] ;  /* 0x00b90000de20783b */ /* 0x000f6e0000000200 */
[C---:B------:R-:W-:Y:S08]  /*ead0*/  HMMA.16816.F32.BF16 R36, R176.reuse, R20, R104 ;  /* 0x00000014b024723c */ /* 0x040ff00000041868 */
[C---:B------:R-:W-:Y:S01]  /*eae0*/  HMMA.16816.F32.BF16 R88, R176.reuse, R22, R112 ;  /* 0x00000016b058723c */ /* 0x040fe20000041870 */
[----:B------:R-:W1:Y:S07]  /*eaf0*/  LDSM.16.M88.4 R20, [R219+0x1000] ;  /* 0x00100000db14783b */ /* 0x000e6e0000000200 */
[C---:B---3--:R-:W-:Y:S08]  /*eb00*/  HMMA.16816.F32.BF16 R92, R176.reuse, R16, R100 ;  /* 0x00000010b05c723c */ /* 0x048ff00000041864 */
[C---:B------:R-:W-:Y:S01]  /*eb10*/  HMMA.16816.F32.BF16 R104, R176.reuse, R18, R108 ;  /* 0x00000012b068723c */ /* 0x040fe2000004186c */
[----:B------:R-:W3:Y:S07]  /*eb20*/  LDSM.16.M88.4 R16, [R219+0x1800] ;  /* 0x00180000db10783b */ /* 0x000eee0000000200 */
[C---:B------:R-:W-:Y:S08]  /*eb30*/  HMMA.16816.F32.BF16 R100, R176.reuse, R12, R96 ;  /* 0x0000000cb064723c */ /* 0x040ff00000041860 */
[C---:B------:R-:W-:Y:S01]  /*eb40*/  HMMA.16816.F32.BF16 R80, R176.reuse, R14, R80 ;  /* 0x0000000eb050723c */ /* 0x040fe20000041850 */
[----:B------:R-:W3:Y:S07]  /*eb50*/  LDSM.16.M88.4 R12, [R219+0x2000] ;  /* 0x00200000db0c783b */ /* 0x000eee0000000200 */
[C---:B------:R-:W-:Y:S08]  /*eb60*/  HMMA.16816.F32.BF16 R120, R176.reuse, R8, R76 ;  /* 0x00000008b078723c */ /* 0x040ff0000004184c */
[----:B------:R-:W-:Y:S01]  /*eb70*/  HMMA.16816.F32.BF16 R72, R176, R10, R72 ;  /* 0x0000000ab048723c */ /* 0x000fe20000041848 */
[----:B------:R-:W3:Y:S07]  /*eb80*/  LDSM.16.M88.4 R8, [R219+0x2800] ;  /* 0x00280000db08783b */ /* 0x000eee0000000200 */
[C---:B--2---:R-:W-:Y:S01]  /*eb90*/  HMMA.16816.F32.BF16 R112, R192.reuse, R28, R64 ;  /* 0x0000001cc070723c */ /* 0x044fe20000041840 */
[----:B------:R-:W2:Y:S07]  /*eba0*/  LDSM.16.M88.4 R64, [R219+0x3000] ;  /* 0x00300000db40783b */ /* 0x000eae0000000200 */
[C---:B-1----:R-:W-:Y:S01]  /*ebb0*/  HMMA.16816.F32.BF16 R96, R192.reuse, R24, R60 ;  /* 0x00000018c060723c */ /* 0x042fe2000004183c */
[----:B------:R-:W1:Y:S07]  /*ebc0*/  LDSM.16.M88.4 R60, [R219+0x3800] ;  /* 0x00380000db3c783b */ /* 0x000e6e0000000200 */
[----:B------:R-:W-:Y:S01]  /*ebd0*/  HMMA.16816.F32.BF16 R84, R192, R26, R48 ;  /* 0x0000001ac054723c */ /* 0x000fe20000041830 */
[----:B------:R-:W1:Y:S04]  /*ebe0*/  LDSM.16.M88.4 R24, [R216+0xd900] ;  /* 0x00d90000d818783b */ /* 0x000e680000000200 */
[----:B------:R-:W-:Y:S03]  /*ebf0*/  LDSM.16.M88.4 R48, [R216+0xc100] ;  /* 0x00c10000d830783b */ /* 0x000fe60000000200 */
[----:B-----5:R-:W-:Y:S08]  /*ec00*/  HMMA.16816.F32.BF16 R116, R176, R32, R68 ;  /* 0x00000020b074723c */ /* 0x020ff00000041844 */
[C---:B------:R-:W-:Y:S08]  /*ec10*/  HMMA.16816.F32.BF16 R76, R192.reuse, R20, R44 ;  /* 0x00000014c04c723c */ /* 0x040ff0000004182c */
[----:B------:R-:W-:Y:S01]  /*ec20*/  HMMA.16816.F32.BF16 R68, R192, R22, R40 ;  /* 0x00000016c044723c */ /* 0x000fe20000041828 */
[----:B------:R-:W5:Y:S07]  /*ec30*/  LDSM.16.M88.4 R20, [R216+0xe100] ;  /* 0x00e10000d814783b */ /* 0x000f6e0000000200 */
[----:B------:R-:W-:Y:S08]  /*ec40*/  HMMA.16816.F32.BF16 R124, R176, R34, R56 ;  /* 0x00000022b07c723c */ /* 0x000ff00000041838 */
[C---:B------:R-:W-:Y:S01]  /*ec50*/  HMMA.16816.F32.BF16 R108, R192.reuse, R30, R52 ;  /* 0x0000001ec06c723c */ /* 0x040fe20000041834 */
[----:B------:R-:W1:Y:S07]  /*ec60*/  LDSM.16.M88.4 R28, [R216+0xd100] ;  /* 0x00d10000d81c783b */ /* 0x000e6e0000000200 */
[C---:B---3--:R-:W-:Y:S01]  /*ec70*/  HMMA.16816.F32.BF16 R56, R192.reuse, R16, R36 ;  /* 0x00000010c038723c */ /* 0x048fe20000041824 */
[----:B------:R-:W3:Y:S07]  /*ec80*/  LDSM.16.M88.4 R36, [R216+0xc900] ;  /* 0x00c90000d824783b */ /* 0x000eee0000000200 */
[C---:B------:R-:W-:Y:S01]  /*ec90*/  HMMA.16816.F32.BF16 R52, R192.reuse, R18, R88 ;  /* 0x00000012c034723c */ /* 0x040fe20000041858 */
[----:B------:R-:W1:Y:S04]  /*eca0*/  LDSM.16.M88.4 R16, [R216+0xe900] ;  /* 0x00e90000d810783b */ /* 0x000e680000000200 */
[----:B------:R-:W-:Y:S03]  /*ecb0*/  LDSM.16.M88.4 R88, [R216+0xf900] ;  /* 0x00f90000d858783b */ /* 0x000fe60000000200 */
[C---:B------:R-:W-:Y:S08]  /*ecc0*/  HMMA.16816.F32.BF16 R44, R192.reuse, R12, R92 ;  /* 0x0000000cc02c723c */ /* 0x040ff0000004185c */
[C---:B------:R-:W-:Y:S08]  /*ecd0*/  HMMA.16816.F32.BF16 R40, R192.reuse, R14, R104 ;  /* 0x0000000ec028723c */ /* 0x040ff00000041868 */
[C---:B------:R-:W-:Y:S08]  /*ece0*/  HMMA.16816.F32.BF16 R32, R192.reuse, R8, R100 ;  /* 0x00000008c020723c */ /* 0x040ff00000041864 */
[C---:B------:R-:W-:Y:S08]  /*ecf0*/  HMMA.16816.F32.BF16 R12, R192.reuse, R10, R80 ;  /* 0x0000000ac00c723c */ /* 0x040ff00000041850 */
[C---:B--2---:R-:W-:Y:S08]  /*ed00*/  HMMA.16816.F32.BF16 R8, R192.reuse, R64, R120 ;  /* 0x00000040c008723c */ /* 0x044ff00000041878 */
[C---:B------:R-:W-:Y:S01]  /*ed10*/  HMMA.16816.F32.BF16 R72, R192.reuse, R66, R72 ;  /* 0x00000042c048723c */ /* 0x040fe20000041848 */
[----:B------:R-:W2:Y:S07]  /*ed20*/  LDSM.16.M88.4 R64, [R216+0xf100] ;  /* 0x00f10000d840783b */ /* 0x000eae0000000200 */
[C---:B-1----:R-:W-:Y:S08]  /*ed30*/  HMMA.16816.F32.BF16 R80, R192.reuse, R60, R116 ;  /* 0x0000003cc050723c */ /* 0x042ff00000041874 */
[----:B------:R-:W-:Y:S01]  /*ed40*/  HMMA.16816.F32.BF16 R124, R192, R62, R124 ;  /* 0x0000003ec07c723c */ /* 0x000fe2000004187c */
[----:B------:R-:W1:Y:S07]  /*ed50*/  LDSM.16.M88.4 R60, [R223+0x4000] ;  /* 0x00400000df3c783b */ /* 0x000e6e0000000200 */
[C---:B------:R-:W-:Y:S01]  /*ed60*/  HMMA.16816.F32.BF16 R100, R196.reuse, R24, R56 ;  /* 0x00000018c464723c */ /* 0x040fe20000041838 */
[----:B------:R-:W1:Y:S07]  /*ed70*/  LDSM.16.M88.4 R56, [R223+0x5000] ;  /* 0x00500000df38783b */ /* 0x000e6e0000000200 */
[C---:B-----5:R-:W-:Y:S01]  /*ed80*/  HMMA.16816.F32.BF16 R92, R196.reuse, R20, R44 ;  /* 0x00000014c45c723c */ /* 0x060fe2000004182c */
[----:B------:R-:W5:Y:S07]  /*ed90*/  LDSM.16.M88.4 R44, [R223+0x5800] ;  /* 0x00580000df2c783b */ /* 0x000f6e0000000200 */
[C---:B------:R-:W-:Y:S08]  /*eda0*/  HMMA.16816.F32.BF16 R128, R196.reuse, R48, R112 ;  /* 0x00000030c480723c */ /* 0x040ff00000041870 */
[C---:B------:R-:W-:Y:S08]  /*edb0*/  HMMA.16816.F32.BF16 R120, R196.reuse, R50, R108 ;  /* 0x00000032c478723c */ /* 0x040ff0000004186c */
[C---:B------:R-:W-:Y:S01]  /*edc0*/  HMMA.16816.F32.BF16 R104, R196.reuse, R30, R68 ;  /* 0x0000001ec468723c */ /* 0x040fe20000041844 */
[----:B------:R-:W1:Y:S07]  /*edd0*/  LDSM.16.M88.4 R68, [R223+0x4800] ;  /* 0x00480000df44783b */ /* 0x000e6e0000000200 */
[C---:B---3--:R-:W-:Y:S08]  /*ede0*/  HMMA.16816.F32.BF16 R116, R196.reuse, R36, R96 ;  /* 0x00000024c474723c */ /* 0x048ff00000041860 */
[C---:B------:R-:W-:Y:S01]  /*edf0*/  HMMA.16816.F32.BF16 R108, R196.reuse, R28, R76 ;  /* 0x0000001cc46c723c */ /* 0x040fe2000004184c */
[----:B------:R-:W3:Y:S07]  /*ee00*/  LDSM.16.M88.4 R28, [R223+0x7800] ;  /* 0x00780000df1c783b */ /* 0x000eee0000000200 */
[C---:B------:R-:W-:Y:S01]  /*ee10*/  HMMA.16816.F32.BF16 R96, R196.reuse, R26, R52 ;  /* 0x0000001ac460723c */ /* 0x040fe20000041834 */
[----:B------:R-:W1:Y:S07]  /*ee20*/  LDSM.16.M88.4 R52, [R222+0xc100] ;  /* 0x00c10000de34783b */ /* 0x000e6e0000000200 */
[C---:B------:R-:W-:Y:S01]  /*ee30*/  HMMA.16816.F32.BF16 R112, R196.reuse, R38, R84 ;  /* 0x00000026c470723c */ /* 0x040fe20000041854 */
[----:B------:R-:W-:Y:S07]  /*ee40*/  LDSM.16.M88.4 R36, [R223+0x6800] ;  /* 0x00680000df24783b */ /* 0x000fee0000000200 */
[C---:B------:R-:W-:Y:S01]  /*ee50*/  HMMA.16816.F32.BF16 R84, R196.reuse, R22, R40 ;  /* 0x00000016c454723c */ /* 0x040fe20000041828 */
[----:B------:R-:W3:Y:S07]  /*ee60*/  LDSM.16.M88.4 R40, [R223+0x6000] ;  /* 0x00600000df28783b */ /* 0x000eee0000000200 */
[C---:B------:R-:W-:Y:S01]  /*ee70*/  HMMA.16816.F32.BF16 R76, R196.reuse, R16, R32 ;  /* 0x00000010c44c723c */ /* 0x040fe20000041820 */
[----:B------:R-:W3:Y:S07]  /*ee80*/  LDSM.16.M88.4 R32, [R223+0x7000] ;  /* 0x00700000df20783b */ /* 0x000eee0000000200 */
[C---:B------:R-:W-:Y:S08]  /*ee90*/  HMMA.16816.F32.BF16 R48, R196.reuse, R18, R12 ;  /* 0x00000012c430723c */ /* 0x040ff0000004180c */
[C---:B--2---:R-:W-:Y:S08]  /*eea0*/  HMMA.16816.F32.BF16 R24, R196.reuse, R64, R8 ;  /* 0x00000040c418723c */ /* 0x044ff00000041808 */
[----:B------:R-:W-:Y:S08]  /*eeb0*/  HMMA.16816.F32.BF16 R16, R196, R88, R80 ;  /* 0x00000058c410723c */ /* 0x000ff00000041850 */
[----:B-1----:R-:W-:Y:S08]  /*eec0*/  HMMA.16816.F32.BF16 R8, R200, R60, R128 ;  /* 0x0000003cc808723c */ /* 0x002ff00000041880 */
[C---:B------:R-:W-:Y:S01]  /*eed0*/  HMMA.16816.F32.BF16 R12, R196.reuse, R90, R124 ;  /* 0x0000005ac40c723c */ /* 0x040fe2000004187c */
[----:B------:R-:W-:Y:S07]  /*eee0*/  LDSM.16.M88.4 R88, [R219+0x5000] ;  /* 0x00500000db58783b */ /* 0x000fee0000000200 */
[----:B------:R-:W-:Y:S08]  /*eef0*/  HMMA.16816.F32.BF16 R20, R196, R66, R72 ;  /* 0x00000042c414723c */ /* 0x000ff00000041848 */
[C---:B------:R-:W-:Y:S08]  /*ef00*/  HMMA.16816.F32.BF16 R64, R200.reuse, R56, R108 ;  /* 0x00000038c840723c */ /* 0x040ff0000004186c */
[C---:B------:R-:W-:Y:S01]  /*ef10*/  HMMA.16816.F32.BF16 R156, R200.reuse, R58, R104 ;  /* 0x0000003ac89c723c */ /* 0x040fe20000041868 */
[----:B------:R-:W1:Y:S04]  /*ef20*/  LDSM.16.M88.4 R56, [R222+0xc900] ;  /* 0x00c90000de38783b */ /* 0x000e680000000200 */
[----:B------:R-:W-:Y:S03]  /*ef30*/  LDSM.16.M88.4 R104, [R219+0x4000] ;  /* 0x00400000db68783b */ /* 0x000fe60000000200 */
[C---:B-----5:R-:W-:Y:S01]  /*ef40*/  HMMA.16816.F32.BF16 R160, R200.reuse, R44, R100 ;  /* 0x0000002cc8a0723c */ /* 0x060fe20000041864 */
[----:B------:R-:W-:Y:S07]  /*ef50*/  LDSM.16.M88.4 R100, [R219+0x4800] ;  /* 0x00480000db64783b */ /* 0x000fee0000000200 */
[C---:B------:R-:W-:Y:S01]  /*ef60*/  HMMA.16816.F32.BF16 R152, R200.reuse, R46, R96 ;  /* 0x0000002ec898723c */ /* 0x040fe20000041860 */
[----:B------:R-:W2:Y:S07]  /*ef70*/  LDSM.16.M88.4 R44, [R222+0xd100] ;  /* 0x00d10000de2c783b */ /* 0x000eae0000000200 */
[C---:B------:R-:W-:Y:S08]  /*ef80*/  HMMA.16816.F32.BF16 R72, R200.reuse, R68, R116 ;  /* 0x00000044c848723c */ /* 0x040ff00000041874 */
[C---:B---3--:R-:W-:Y:S01]  /*ef90*/  HMMA.16816.F32.BF16 R116, R200.reuse, R28, R16 ;  /* 0x0000001cc874723c */ /* 0x048fe20000041810 */
[----:B------:R-:W3:Y:S07]  /*efa0*/  LDSM.16.M88.4 R16, [R222+0xd900] ;  /* 0x00d90000de10783b */ /* 0x000eee0000000200 */
[----:B------:R-:W-:Y:S08]  /*efb0*/  HMMA.16816.F32.BF16 R68, R200, R70, R112 ;  /* 0x00000046c844723c */ /* 0x000ff00000041870 */
[----:B------:R-:W-:Y:S01]  /*efc0*/  HMMA.16816.F32.BF16 R108, R204, R52, R8 ;  /* 0x00000034cc6c723c */ /* 0x000fe20000041808 */
[----:B------:R-:W5:Y:S07]  /*efd0*/  LDSM.16.M88.4 R8, [R222+0xe900] ;  /* 0x00e90000de08783b */ /* 0x000f6e0000000200 */
[C---:B------:R-:W-:Y:S01]  /*efe0*/  HMMA.16816.F32.BF16 R112, R200.reuse, R30, R12 ;  /* 0x0000001ec870723c */ /* 0x040fe2000004180c */
[----:B------:R-:W1:Y:S07]  /*eff0*/  LDSM.16.M88.4 R12, [R222+0xe100] ;  /* 0x00e10000de0c783b */ /* 0x000e6e0000000200 */
[C---:B------:R-:W-:Y:S08]  /*f000*/  HMMA.16816.F32.BF16 R60, R200.reuse, R62, R120 ;  /* 0x0000003ec83c723c */ /* 0x040ff00000041878 */
[C---:B------:R-:W-:Y:S01]  /*f010*/  HMMA.16816.F32.BF16 R148, R200.reuse, R40, R92 ;  /* 0x00000028c894723c */ /* 0x040fe2000004185c */
[----:B------:R-:W-:Y:S07]  /*f020*/  LDSM.16.M88.4 R92, [R222+0xf900] ;  /* 0x00f90000de5c783b */ /* 0x000fee0000000200 */
[C---:B------:R-:W-:Y:S01]  /*f030*/  HMMA.16816.F32.BF16 R124, R200.reuse, R32, R24 ;  /* 0x00000020c87c723c */ /* 0x040fe20000041818 */
[----:B------:R-:W2:Y:S07]  /*f040*/  LDSM.16.M88.4 R24, [R222+0xf100] ;  /* 0x00f10000de18783b */ /* 0x000eae0000000200 */
[C---:B------:R-:W-:Y:S01]  /*f050*/  HMMA.16816.F32.BF16 R132, R200.reuse, R36, R76 ;  /* 0x00000024c884723c */ /* 0x040fe2000004184c */
[----:B------:R-:W2:Y:S07]  /*f060*/  LDSM.16.M88.4 R76, [R219+0x5800] ;  /* 0x00580000db4c783b */ /* 0x000eae0000000200 */
[C---:B------:R-:W-:Y:S08]  /*f070*/  HMMA.16816.F32.BF16 R136, R200.reuse, R42, R84 ;  /* 0x0000002ac888723c */ /* 0x040ff00000041854 */
[C---:B------:R-:W-:Y:S08]  /*f080*/  HMMA.16816.F32.BF16 R128, R200.reuse, R38, R48 ;  /* 0x00000026c880723c */ /* 0x040ff00000041830 */
[----:B------:R-:W-:Y:S08]  /*f090*/  HMMA.16816.F32.BF16 R120, R200, R34, R20 ;  /* 0x00000022c878723c */ /* 0x000ff00000041814 */
[C---:B-1----:R-:W-:Y:S01]  /*f0a0*/  HMMA.16816.F32.BF16 R80, R204.reuse, R58, R68 ;  /* 0x0000003acc50723c */ /* 0x042fe20000041844 */
[----:B------:R-:W1:Y:S07]  /*f0b0*/  LDSM.16.M88.4 R68, [R219+0x6800] ;  /* 0x00680000db44783b */ /* 0x000e6e0000000200 */
[C---:B------:R-:W-:Y:S01]  /*f0c0*/  HMMA.16816.F32.BF16 R84, R204.reuse, R56, R72 ;  /* 0x00000038cc54723c */ /* 0x040fe20000041848 */
[----:B------:R-:W1:Y:S07]  /*f0d0*/  LDSM.16.M88.4 R72, [R219+0x6000] ;  /* 0x00600000db48783b */ /* 0x000e6e0000000200 */
[C---:B------:R-:W-:Y:S01]  /*f0e0*/  HMMA.16816.F32.BF16 R96, R204.reuse, R54, R60 ;  /* 0x00000036cc60723c */ /* 0x040fe2000004183c */
[----:B------:R-:W-:Y:S07]  /*f0f0*/  LDSM.16.M88.4 R60, [R219+0x7800] ;  /* 0x00780000db3c783b */ /* 0x000fee0000000200 */
[----:B--2---:R-:W-:Y:S01]  /*f100*/  HMMA.16816.F32.BF16 R56, R204, R44, R64 ;  /* 0x0000002ccc38723c */ /* 0x004fe20000041840 */
[----:B------:R-:W2:Y:S01]  /*f110*/  LDSM.16.M88.4 R64, [R219+0x7000] ;  /* 0x00700000db40783b */ /* 0x000ea20000000200 */
[----:B------:R-:W-:-:S06]  /*f120*/  DEPBAR.LE SB0, 0x0 ;  /* 0x000080000000791a */ /* 0x000fcc0000000000 */
[C---:B------:R-:W-:Y:S08]  /*f130*/  HMMA.16816.F32.BF16 R52, R204.reuse, R46, R156 ;  /* 0x0000002ecc34723c */ /* 0x040ff0000004189c */
[C---:B---3--:R-:W-:Y:S08]  /*f140*/  HMMA.16816.F32.BF16 R48, R204.reuse, R16, R160 ;  /* 0x00000010cc30723c */ /* 0x048ff000000418a0 */
        /* <DEDUP_REMOVED lines=26> */
[----:B------:R-:W-:Y:S07]  /*f2f0*/  @!P0 BRA `(.L_x_679) ;  /* 0x0000049000008947 */ /* 0x000fee0003800000 */
[----:B----4-:R-:W-:Y:S01]  /*f300*/  ULEA UR4, UR10, UR16, 0x7 ;  /* 0x000000100a047291 */ /* 0x010fe2000f8e383f */
[----:B------:R-:W-:Y:S01]  /*f310*/  ISETP.NE.AND P3, PT, R172, 0x1, PT ;  /* 0x00000001ac00780c */ /* 0x000fe20003f65270 */
[----:B------:R-:W-:Y:S01]  /*f320*/  IMAD.MOV.U32 R245, RZ, RZ, RZ ;  /* 0x000000fffff57224 */ /* 0x000fe200078e00ff */
[----:B------:R-:W-:-:S03]  /*f330*/  ISETP.GT.AND P4, PT, R169, 0x7f, PT ;  /* 0x0000007fa900780c */ /* 0x000fc60003f84270 */
        /* <DEDUP_REMOVED lines=9> */
[----:B------:R1:W2:Y:S01]  /*f3d0*/  @!P4 LDG.E R245, [R6.64] ;  /* 0x0000001606f5c981 */ /* 0x0002a2000c1e1900 */
[----:B------:R-:W-:Y:S01]  /*f3e0*/  IMAD.MOV R0, RZ, RZ, -R0 ;  /* 0x000000ffff007224 */ /* 0x000fe200078e0a00 */
[----:B------:R-:W-:Y:S01]  /*f3f0*/  SEL R25, RZ, 0x10, P6 ;  /* 0x00000010ff197807 */ /* 0x000fe20003000000 */
[----:B------:R-:W-:Y:S01]  /*f400*/  IMAD.SHL.U32 R17, R167, 0x2, RZ ;  /* 0x00000002a7117824 */ /* 0x000fe200078e00ff */
[----:B------:R-:W-:Y:S01]  /*f410*/  IADD3 R10, -R164, 0x10, RZ ;  /* 0x00000010a40a7810 */ /* 0x000fe20007ffe1ff */
[----:B------:R-:W-:-:S05]  /*f420*/  IMAD R9, R0, c[0x0][0x2b8], R5 ;  /* 0x0000ae0000097a24 */ /* 0x000fca00078e0205 */
[----:B------:R-:W-:Y:S01]  /*f430*/  SHF.R.S32.HI R0, RZ, 0x1f, R9 ;  /* 0x0000001fff007819 */ /* 0x000fe20000011409 */
[----:B------:R-:W-:Y:S04]  /*f440*/  STL [R1+0x4], R9 ;  /* 0x0000040901007387 */ /* 0x000fe80000100800 */
        /* <DEDUP_REMOVED lines=8> */
[----:B------:R-:W-:-:S04]  /*f4d0*/  IADD3 R0, P0, R6, UR26, RZ ;  /* 0x0000001a06007c10 */ /* 0x000fc8000ff1e0ff */
[----:B------:R-:W-:Y:S02]  /*f4e0*/  IADD3.X R6, R7, UR9, R5, P0, !PT ;  /* 0x0000000907067c10 */ /* 0x000fe400087fe405 */
[----:B------:R-:W-:-:S04]  /*f4f0*/  LEA R5, P0, R0, c[0x0][0x1c8], 0x1 ;  /* 0x0000720000057a11 */ /* 0x000fc800078008ff */
[----:B------:R-:W-:Y:S01]  /*f500*/  LEA.HI.X R0, R0, c[0x0][0x1cc], R6, 0x1, P0 ;  /* 0x0000730000007a11 */ /* 0x000fe200000f0c06 */
[----:B------:R-:W-:Y:S01]  /*f510*/  SHFL.IDX PT, R7, R5, 0x3, 0x181f ;  /* 0x00781f0005077f89 */ /* 0x000fe200000e0000 */
[----:B------:R-:W-:-:S03]  /*f520*/  IADD3 R6, -R25, 0x10, RZ ;  /* 0x0000001019067810 */ /* 0x000fc60007ffe1ff */
[----:B------:R-:W-:Y:S04]  /*f530*/  SHFL.IDX PT, R8, R0, 0x3, 0x181f ;  /* 0x00781f0000087f89 */ /* 0x000fe800000e0000 */
[----:B------:R-:W1:Y:S04]  /*f540*/  SHFL.IDX PT, R9, R5, RZ, 0x181f ;  /* 0x00181fff05097589 */ /* 0x000e6800000e0000 */
[----:B------:R-:W-:Y:S04]  /*f550*/  SHFL.IDX PT, R14, R5, 0x1, 0x181f ;  /* 0x00381f00050e7f89 */ /* 0x000fe800000e0000 */
[----:B------:R-:W2:Y:S04]  /*f560*/  SHFL.IDX PT, R12, R0, RZ, 0x181f ;  /* 0x00181fff000c7589 */ /* 0x000ea800000e0000 */
[----:B------:R3:W4:Y:S04]  /*f570*/  SHFL.IDX PT, R13, R5, 0x2, 0x181f ;  /* 0x00581f00050d7f89 */ /* 0x00072800000e0000 */
[----:B------:R-:W5:Y:S04]  /*f580*/  SHFL.IDX PT, R15, R0, 0x1, 0x181f ;  /* 0x00381f00000f7f89 */ /* 0x000f6800000e0000 */
[----:B------:R4:W4:Y:S01]  /*f590*/  SHFL.IDX PT, R24, R0, 0x2, 0x181f ;  /* 0x00581f0000187f89 */ /* 0x00092200000e0000 */
[----:B-1----:R-:W-:-:S02]  /*f5a0*/  IADD3 R20, P2, R9, R17, RZ ;  /* 0x0000001109147210 */ /* 0x002fc40007f5e0ff */
[----:B---3--:R-:W-:Y:S02]  /*f5b0*/  LOP3.LUT R5, R6, 0xf, RZ, 0xc0, !PT ;  /* 0x0000000f06057812 */ /* 0x008fe400078ec0ff */
[----:B------:R-:W-:Y:S02]  /*f5c0*/  SHF.L.U64.HI R6, R167, 0x1, R168 ;  /* 0x00000001a7067819 */ /* 0x000fe400000102a8 */
[----:B------:R-:W-:Y:S02]  /*f5d0*/  IADD3 R22, P1, P0, R5, R7, R17 ;  /* 0x0000000705167210 */ /* 0x000fe4000783e011 */
[----:B------:R-:W-:Y:S01]  /*f5e0*/  LOP3.LUT R5, R10, 0xf, RZ, 0xc0, !PT ;  /* 0x0000000f0a057812 */ /* 0x000fe200078ec0ff */
[--C-:B--2---:R-:W-:Y:S01]  /*f5f0*/  IMAD.X R21, R12, 0x1, R6.reuse, P2 ;  /* 0x000000010c157824 */ /* 0x104fe200010e0606 */
[----:B------:R-:W-:Y:S01]  /*f600*/  IADD3.X R23, RZ, R8, R6, P1, P0 ;  /* 0x00000008ff177210 */ /* 0x000fe20000fe0406 */
[----:B----4-:R-:W-:-:S03]  /*f610*/  IMAD.SHL.U32 R0, R165, 0x2, RZ ;  /* 0x00000002a5007824 */ /* 0x010fc600078e00ff */
[----:B------:R1:W-:Y:S02]  /*f620*/  LDGSTS.E.BYPASS.LTC128B.128 [R239+0x8100], [R20.64], !P6 ;  /* 0x0810000014ef7fae */ /* 0x0003e4000f101d56 */
[----:B------:R-:W-:Y:S02]  /*f630*/  IADD3 R10, P1, P0, R5, R7, R0 ;  /* 0x00000007050a7210 */ /* 0x000fe4000783e000 */
[----:B------:R-:W-:-:S04]  /*f640*/  SHF.L.U64.HI R5, R165, 0x1, R166 ;  /* 0x00000001a5057819 */ /* 0x000fc800000102a6 */
[--C-:B------:R-:W-:Y:S02]  /*f650*/  IADD3.X R11, RZ, R8, R5.reuse, P1, P0 ;  /* 0x00000008ff0b7210 */ /* 0x100fe40000fe0405 */
[-C--:B------:R-:W-:Y:S02]  /*f660*/  IADD3 R18, P0, R9, R0.reuse, RZ ;  /* 0x0000000009127210 */ /* 0x080fe40007f1e0ff */
[CC--:B------:R-:W-:Y:S02]  /*f670*/  IADD3 R16, P1, R14.reuse, R17.reuse, RZ ;  /* 0x000000110e107210 */ /* 0x0c0fe40007f3e0ff */
[-C--:B------:R-:W-:Y:S01]  /*f680*/  IADD3 R14, P2, R14, R0.reuse, RZ ;  /* 0x000000000e0e7210 */ /* 0x080fe20007f5e0ff */
[--C-:B------:R-:W-:Y:S01]  /*f690*/  IMAD.X R19, R12, 0x1, R5.reuse, P0 ;  /* 0x000000010c137824 */ /* 0x100fe200000e0605 */
[----:B------:R-:W-:Y:S01]  /*f6a0*/  IADD3 R12, P0, R13, R17, RZ ;  /* 0x000000110d0c7210 */ /* 0x000fe20007f1e0ff */
[--C-:B-----5:R-:W-:Y:S01]  /*f6b0*/  IMAD.X R17, R15, 0x1, R6.reuse, P1 ;  /* 0x000000010f117824 */ /* 0x120fe200008e0606 */
[----:B------:R-:W-:Y:S01]  /*f6c0*/  IADD3 R8, P1, R13, R0, RZ ;  /* 0x000000000d087210 */ /* 0x000fe20007f3e0ff */
[--C-:B------:R-:W-:Y:S01]  /*f6d0*/  IMAD.X R15, R15, 0x1, R5.reuse, P2 ;  /* 0x000000010f0f7824 */ /* 0x100fe200010e0605 */
[----:B------:R-:W-:Y:S01]  /*f6e0*/  ISETP.NE.U32.AND P2, PT, R164, RZ, PT ;  /* 0x000000ffa400720c */ /* 0x000fe20003f45070 */
[C---:B------:R-:W-:Y:S01]  /*f6f0*/  IMAD.X R13, R24.reuse, 0x1, R6, P0 ;  /* 0x00000001180d7824 */ /* 0x040fe200000e0606 */
        /* <DEDUP_REMOVED lines=9> */
.L_x_679:
[----:B----4-:R-:W-:Y:S01]  /*f790*/  FMUL.FTZ R0, R108, c[0x0][0x320] ;  /* 0x0000c8006c007a20 */ /* 0x010fe20000410000 */
[----:B------:R-:W-:Y:S01]  /*f7a0*/  SHF.R.S32.HI R6, RZ, 0x1f, R170 ;  /* 0x0000001fff067819 */ /* 0x000fe200000114aa */
[----:B------:R-:W-:Y:S01]  /*f7b0*/  FMUL.FTZ R5, R66, c[0x0][0x320] ;  /* 0x0000c80042057a20 */ /* 0x000fe20000410000 */
[----:B------:R-:W-:Y:S01]  /*f7c0*/  LEA.HI R7, R174, R183, RZ, 0x2 ;  /* 0x000000b7ae077211 */ /* 0x000fe200078f10ff */
[----:B------:R2:W-:Y:S01]  /*f7d0*/  MUFU.TANH R90, R0 ;  /* 0x00000000005a7308 */ /* 0x0005e20000002400 */
[----:B------:R-:W-:Y:S01]  /*f7e0*/  LEA.HI R6, R6, R170, RZ, 0x3 ;  /* 0x000000aa06067211 */ /* 0x000fe200078f18ff */
[----:B------:R-:W-:Y:S01]  /*f7f0*/  UMOV UR4, 0xffffff80 ;  /* 0xffffff8000047882 */ /* 0x000fe20000000000 */
[----:B------:R-:W-:Y:S01]  /*f800*/  PLOP3.LUT P1, PT, PT, PT, UP2, 0x80, 0x0 ;  /* 0x000000000000781c */ /* 0x000fe20003f2f028 */
[----:B------:R-:W-:Y:S01]  /*f810*/  UIMAD UR4, UR10, UR4, 0x81 ;  /* 0x000000810a0474a4 */ /* 0x000fe2000f8e0204 */
[----:B------:R-:W-:Y:S01]  /*f820*/  LOP3.LUT R6, R6, 0xffffff8, RZ, 0xc0, !PT ;  /* 0x0ffffff806067812 */ /* 0x000fe200078ec0ff */
[----:B------:R-:W-:Y:S01]  /*f830*/  IMAD.SHL.U32 R217, R3, 0x2, RZ ;  /* 0x0000000203d97824 */ /* 0x000fe200078e00ff */
[----:B------:R-:W-:Y:S01]  /*f840*/  PLOP3.LUT P0, PT, PT, PT, UP2, 0x80, 0x0 ;  /* 0x000000000000781c */ /* 0x000fe20003f0f028 */
[----:B------:R-:W3:Y:S01]  /*f850*/  @UP2 S2UR UR6, SR_CTAID.X ;  /* 0x00000000000629c3 */ /* 0x000ee20000002500 */
[----:B------:R-:W0:Y:S01]  /*f860*/  LDGDEPBAR ;  /* 0x00000000000079af */ /* 0x000e220000000000 */
[----:B-1----:R-:W-:Y:S01]  /*f870*/  IMAD.IADD R10, R170, 0x1, -R6 ;  /* 0x00000001aa0a7824 */ /* 0x002fe200078e0a06 */
[----:B------:R-:W-:Y:S01]  /*f880*/  LEA R221, R2, R217, 0x1 ;  /* 0x000000d902dd7211 */ /* 0x000fe200078e08ff */
[----:B------:R-:W-:-:S02]  /*f890*/  IMAD R218, R4, 0x2, R217 ;  /* 0x0000000204da7824 */ /* 0x000fc400078e02d9 */
[----:B--2---:R-:W-:Y:S02]  /*f8a0*/  FMUL.FTZ R0, R109, c[0x0][0x320] ;  /* 0x0000c8006d007a20 */ /* 0x004fe40000410000 */
[----:B------:R-:W-:Y:S02]  /*f8b0*/  IMAD R220, R2, 0x2, R218 ;  /* 0x0000000202dc7824 */ /* 0x000fe400078e02da */
[----:B------:R1:W2:Y:S01]  /*f8c0*/  MUFU.TANH R89, R0 ;  /* 0x0000000000597308 */ /* 0x0002a20000002400 */
[----:B---3--:R-:W-:Y:S01]  /*f8d0*/  @UP2 USHF.L.U32 UR6, UR6, 0x7, URZ ;  /* 0x0000000706062899 */ /* 0x008fe2000800063f */
[----:B-1----:R-:W-:-:S06]  /*f8e0*/  FMUL.FTZ R0, R96, c[0x0][0x320] ;  /* 0x0000c80060007a20 */ /* 0x002fcc0000410000 */
[----:B------:R1:W3:Y:S02]  /*f8f0*/  MUFU.TANH R88, R0 ;  /* 0x0000000000587308 */ /* 0x0002e40000002400 */
[----:B-1----:R-:W-:-:S06]  /*f900*/  FMUL.FTZ R0, R97, c[0x0][0x320] ;  /* 0x0000c80061007a20 */ /* 0x002fcc0000410000 */
[----:B------:R1:W-:Y:S02]  /*f910*/  MUFU.TANH R11, R0 ;  /* 0x00000000000b7308 */ /* 0x0003e40000002400 */
[----:B-1----:R-:W-:-:S06]  /*f920*/  FMUL.FTZ R0, R84, c[0x0][0x320] ;  /* 0x0000c80054007a20 */ /* 0x002fcc0000410000 */
[----:B------:R1:W4:Y:S02]  /*f930*/  MUFU.TANH R84, R0 ;  /* 0x0000000000547308 */ /* 0x0003240000002400 */
[----:B-1----:R-:W-:-:S06]  /*f940*/  FMUL.FTZ R0, R85, c[0x0][0x320] ;  /* 0x0000c80055007a20 */ /* 0x002fcc0000410000 */
[----:B------:R1:W5:Y:S02]  /*f950*/  MUFU.TANH R75, R0 ;  /* 0x00000000004b7308 */ /* 0x0003640000002400 */
        /* <DEDUP_REMOVED lines=21> */
[----:B------:R1:W-:Y:S02]  /*fab0*/  MUFU.TANH R172, R0 ;  /* 0x0000000000ac7308 */ /* 0x0003e40000002400 */
        /* <DEDUP_REMOVED lines=39> */
[----:B------:R1:W1:Y:S02]  /*fd30*/  MUFU.TANH R12, R0 ;  /* 0x00000000000c7308 */ /* 0x0002640000002400 */
[----:B-1----:R-:W-:-:S06]  /*fd40*/  FMUL.FTZ R0, R38, c[0x0][0x320] ;  /* 0x0000c80026007a20 */ /* 0x002fcc0000410000 */
[----:B------:R1:W-:Y:S08]  /*fd50*/  MUFU.TANH R38, R5 ;  /* 0x0000000500267308 */ /* 0x0003f00000002400 */
[----:B------:R2:W-:Y:S01]  /*fd60*/  MUFU.TANH R168, R0 ;  /* 0x0000000000a87308 */ /* 0x0005e20000002400 */
[----:B-1----:R-:W-:Y:S01]  /*fd70*/  LOP3.LUT R5, R7, 0xfffffffc, RZ, 0xc0, !PT ;  /* 0xfffffffc07057812 */ /* 0x002fe200078ec0ff */
[----:B------:R-:W-:-:S04]  /*fd80*/  FMUL.FTZ R7, R67, c[0x0][0x320] ;  /* 0x0000c80043077a20 */ /* 0x000fc80000410000 */
[----:B------:R-:W-:Y:S02]  /*fd90*/  IMAD.IADD R5, R183, 0x1, -R5 ;  /* 0x00000001b7057824 */ /* 0x000fe400078e0a05 */
[----:B--2---:R-:W-:-:S04]  /*fda0*/  FMUL.FTZ R0, R39, c[0x0][0x320] ;  /* 0x0000c80027007a20 */ /* 0x004fc80000410000 */
        /* <DEDUP_REMOVED lines=8> */
[----:B------:R1:W-:Y:S08]  /*fe30*/  MUFU.TANH R35, R7 ;  /* 0x0000000700237308 */ /* 0x0003f00000002400 */
[----:B------:R2:W-:Y:S01]  /*fe40*/  MUFU.TANH R175, R0 ;  /* 0x0000000000af7308 */ /* 0x0005e20000002400 */
[----:B-1----:R-:W-:-:S04]  /*fe50*/  LEA.HI R7, R5, R5, RZ, 0x1 ;  /* 0x0000000505077211 */ /* 0x002fc800078f08ff */
[----:B------:R-:W-:Y:S01]  /*fe60*/  LOP3.LUT R7, R7, 0x1ffffffe, RZ, 0xc0, !PT ;  /* 0x1ffffffe07077812 */ /* 0x000fe200078ec0ff */
[----:B--2---:R-:W-:-:S03]  /*fe70*/  FMUL.FTZ R0, R86, c[0x0][0x320] ;  /* 0x0000c80056007a20 */ /* 0x004fc60000410000 */
[----:B------:R-:W-:Y:S01]  /*fe80*/  IADD3 R7, R5, -R7, RZ ;  /* 0x8000000705077210 */ /* 0x000fe20007ffe0ff */
[----:B------:R-:W-:Y:S01]  /*fe90*/  FMUL.FTZ R5, R51, c[0x0][0x320] ;  /* 0x0000c80033057a20 */ /* 0x000fe20000410000 */
[----:B------:R1:W-:Y:S08]  /*fea0*/  MUFU.TANH R19, R0 ;  /* 0x0000000000137308 */ /* 0x0003f00000002400 */
[----:B------:R-:W-:Y:S01]  /*feb0*/  MUFU.TANH R17, R5 ;  /* 0x0000000500117308 */ /* 0x000fe20000002400 */
[----:B-1----:R-:W-:-:S07]  /*fec0*/  FMUL.FTZ R0, R87, c[0x0][0x320] ;  /* 0x0000c80057007a20 */ /* 0x002fce0000410000 */
        /* <DEDUP_REMOVED lines=12> */
[----:B------:R1:W2:Y:S02]  /*ff90*/  MUFU.TANH R13, R0 ;  /* 0x00000000000d7308 */ /* 0x0002a40000002400 */
[----:B-1----:R-:W-:-:S06]  /*ffa0*/  FMUL.FTZ R0, R99, c[0x0][0x320] ;  /* 0x0000c80063007a20 */ /* 0x002fcc0000410000 */
[----:B------:R1:W1:Y:S02]  /*ffb0*/  MUFU.TANH R14, R0 ;  /* 0x00000000000e7308 */ /* 0x0002640000002400 */
[----:B-1----:R-:W-:-:S05]  /*ffc0*/  LOP3.LUT R0, R171, 0xffffffe0, RZ, 0xc0, !PT ;  /* 0xffffffe0ab007812 */ /* 0x002fca00078ec0ff */
[----:B------:R-:W-:-:S05]  /*ffd0*/  IMAD.IADD R0, R183, 0x1, -R0 ;  /* 0x00000001b7007824 */ /* 0x000fca00078e0a00 */
[----:B------:R-:W-:-:S04]  /*ffe0*/  SHF.R.S32.HI R8, RZ, 0x1f, R0 ;  /* 0x0000001fff087819 */ /* 0x000fc80000011400 */
[----:B------:R-:W-:Y:S01]  /*fff0*/  LEA.HI R6, R8, R0, RZ, 0x2 ;  /* 0x0000000008067211 */ /* 0x000fe200078f10ff */
[----:B------:R-:W-:-:S03]  /*10000*/  FMUL.FTZ R8, R50, c[0x0][0x320] ;  /* 0x0000c80032087a20 */ /* 0x000fc60000410000 */
[C---:B------:R-:W-:Y:S01]  /*10010*/  LEA.HI.SX32 R9, R6.reuse, UR14, 0x1e ;  /* 0x0000000e06097c11 */ /* 0x040fe2000f8ff2ff */
[----:B------:R1:W-:Y:S01]  /*10020*/  MUFU.TANH R18, R8 ;  /* 0x0000000800127308 */ /* 0x0003e20000002400 */
[----:B------:R-:W-:-:S03]  /*10030*/  LOP3.LUT R6, R6, 0x7ffffffc, RZ, 0xc0, !PT ;  /* 0x7ffffffc06067812 */ /* 0x000fc600078ec0ff */
[----:B------:R-:W-:Y:S02]  /*10040*/  IMAD R9, R10, 0x10, R9 ;  /* 0x000000100a097824 */ /* 0x000fe400078e0209 */
[----:B------:R-:W-:Y:S02]  /*10050*/  IMAD.IADD R0, R0, 0x1, -R6 ;  /* 0x0000000100007824 */ /* 0x000fe400078e0a06 */
[----:B------:R-:W-:Y:S02]  /*10060*/  IMAD R15, R7, 0x8, R9 ;  /* 0x00000008070f7824 */ /* 0x000fe400078e0209 */
[----:B------:R-:W-:Y:S01]  /*10070*/  FMUL.FTZ R7, R30, c[0x0][0x320] ;  /* 0x0000c8001e077a20 */ /* 0x000fe20000410000 */
[----:B------:R-:W-:Y:S01]  /*10080*/  SHF.L.U32 R10, R0, 0x1, RZ ;  /* 0x00000001000a7819 */ /* 0x000fe200000006ff */
[----:B------:R-:W-:Y:S01]  /*10090*/  IMAD.MOV.U32 R5, RZ, RZ, R15 ;  /* 0x000000ffff057224 */ /* 0x000fe200078e000f */
[----:B------:R2:W-:Y:S01]  /*100a0*/  STL [R1+0x10], R15 ;  /* 0x0000100f01007387 */ /* 0x0005e20000100800 */
[----:B------:R-:W-:Y:S01]  /*100b0*/  FMUL.FTZ R0, R83, c[0x0][0x320] ;  /* 0x0000c80053007a20 */ /* 0x000fe20000410000 */
[----:B------:R3:W-:Y:S01]  /*100c0*/  MUFU.TANH R34, R7 ;  /* 0x0000000700227308 */ /* 0x0007e20000002400 */
[----:B-1----:R-:W-:Y:S01]  /*100d0*/  @P1 IMAD.HI.U32 R8, R15, c[0x0][0x2c8], RZ ;  /* 0x0000b2000f081a27 */ /* 0x002fe200078e00ff */
[----:B------:R-:W-:Y:S01]  /*100e0*/  IADD3 R6, -R10, UR24, RZ ;  /* 0x000000180a067c10 */ /* 0x000fe2000fffe1ff */
[----:B------:R-:W-:Y:S03]  /*100f0*/  STL [R1+0x14], R10 ;  /* 0x0000140a01007387 */ /* 0x000fe60000100800 */
[----:B------:R-:W-:-:S02]  /*10100*/  @P0 SHF.R.U32.HI R5, RZ, c[0x0][0x2cc], R8 ;  /* 0x0000b300ff050a19 */ /* 0x000fc40000011608 */
[----:B------:R-:W-:Y:S03]  /*10110*/  MUFU.TANH R61, R0 ;  /* 0x00000000003d7308 */ /* 0x000fe60000002400 */
[----:B------:R-:W1:Y:S04]  /*10120*/  SHFL.IDX PT, R9, R5, RZ, 0x1c1f ;  /* 0x001c1fff05097589 */ /* 0x000e6800000e0000 */
[----:B------:R1:W4:Y:S01]  /*10130*/  SHFL.IDX PT, R8, R5, 0x1, 0x1c1f ;  /* 0x003c1f0005087f89 */ /* 0x00032200000e0000 */
[----:B---3--:R-:W-:-:S04]  /*10140*/  FMUL.FTZ R7, R31, c[0x0][0x320] ;  /* 0x0000c8001f077a20 */ /* 0x008fc80000410000 */
[----:B------:R-:W-:Y:S01]  /*10150*/  MUFU.TANH R24, R7 ;  /* 0x0000000700187308 */ /* 0x000fe20000002400 */
[----:B--2---:R-:W-:-:S07]  /*10160*/  FMUL.FTZ R15, R63, c[0x0][0x320] ;  /* 0x0000c8003f0f7a20 */ /* 0x004fce0000410000 */
[----:B------:R-:W-:Y:S01]  /*10170*/  MUFU.TANH R15, R15 ;  /* 0x0000000f000f7308 */ /* 0x000fe20000002400 */
[----:B-1----:R-:W-:-:S07]  /*10180*/  FMUL.FTZ R5, R82, c[0x0][0x320] ;  /* 0x0000c80052057a20 */ /* 0x002fce0000410000 */
[----:B------:R1:W2:Y:S02]  /*10190*/  MUFU.TANH R60, R5 ;  /* 0x00000005003c7308 */ /* 0x0002a40000002400 */
[----:B-1----:R-:W-:Y:S01]  /*101a0*/  IMAD.U32 R5, RZ, RZ, UR4 ;  /* 0x00000004ff057e24 */ /* 0x002fe2000f8e00ff */
[----:B------:R-:W-:Y:S02]  /*101b0*/  ULDC.64 UR4, c[0x0][0x2c8] ;  /* 0x0000b20000047ab9 */ /* 0x000fe40000000a00 */
[----:B------:R-:W-:Y:S02]  /*101c0*/  UIMAD.WIDE.U32 UR6, UR6, UR4, URZ ;  /* 0x00000004060672a5 */ /* 0x000fe4000f8e003f */
[----:B------:R-:W-:Y:S02]  /*101d0*/  IADD3 R5, -R10, UR11, R5 ;  /* 0x0000000b0a057c10 */ /* 0x000fe4000fffe105 */
[----:B------:R-:W-:Y:S02]  /*101e0*/  @UP2 USHF.R.U32.HI UR14, URZ, UR5, UR7 ;  /* 0x000000053f0e2299 */ /* 0x000fe40008011607 */
[----:B------:R-:W-:Y:S01]  /*101f0*/  IADD3 R0, R5, -UR20, RZ ;  /* 0x8000001405007c10 */ /* 0x000fe2000fffe0ff */
[----:B------:R-:W-:Y:S01]  /*10200*/  FMUL.FTZ R5, R62, c[0x0][0x320] ;  /* 0x0000c8003e057a20 */ /* 0x000fe20000410000 */
[----:B------:R-:W-:-:S03]  /*10210*/  UIADD3 UR14, UR14, UR11, -UR20 ;  /* 0x0000000b0e0e7290 */ /* 0x000fc6000fffe814 */
[C---:B------:R-:W-:Y:S01]  /*10220*/  IMAD.IADD R7, R0.reuse, 0x1, R9 ;  /* 0x0000000100077824 */ /* 0x040fe200078e0209 */
[----:B------:R1:W-:Y:S01]  /*10230*/  MUFU.TANH R20, R5 ;  /* 0x0000000500147308 */ /* 0x0003e20000002400 */
[----:B----4-:R-:W-:Y:S01]  /*10240*/  IMAD.IADD R0, R0, 0x1, R8 ;  /* 0x0000000100007824 */ /* 0x010fe200078e0208 */
[----:B------:R-:W-:Y:S01]  /*10250*/  USHF.R.S32.HI UR4, URZ, 0x1f, UR14 ;  /* 0x0000001f3f047899 */ /* 0x000fe2000801140e */
[----:B------:R-:W-:-:S03]  /*10260*/  FMUL.FTZ R8, R42, c[0x0][0x320] ;  /* 0x0000c8002a087a20 */ /* 0x000fc60000410000 */
[----:B------:R-:W-:Y:S01]  /*10270*/  IMNMX R0, R6, R0, PT ;  /* 0x0000000006007217 */ /* 0x000fe20003800200 */
[----:B------:R-:W-:Y:S02]  /*10280*/  ULEA.HI UR4, UR4, UR14, URZ, 0x7 ;  /* 0x0000000e04047291 */ /* 0x000fe4000f8f383f */
[----:B------:R-:W-:Y:S02]  /*10290*/  UIADD3 UR14, UR10, -0x2, URZ ;  /* 0xfffffffe0a0e7890 */ /* 0x000fe4000fffe03f */
[----:B------:R-:W-:-:S04]  /*102a0*/  USHF.R.S32.HI UR7, URZ, 0x7, UR4 ;  /* 0x000000073f077899 */ /* 0x000fc80008011404 */
[----:B------:R-:W-:Y:S01]  /*102b0*/  UISETP.LT.AND UP0, UPT, URZ, UR7, UPT ;  /* 0x000000073f00728c */ /* 0x000fe2000bf01270 */
[----:B-1----:R-:W-:Y:S01]  /*102c0*/  IMNMX R5, R6, R7, PT ;  /* 0x0000000706057217 */ /* 0x002fe20003800200 */
[----:B------:R-:W-:Y:S02]  /*102d0*/  FMUL.FTZ R7, R78, c[0x0][0x320] ;  /* 0x0000c8004e077a20 */ /* 0x000fe40000410000 */
[----:B------:R-:W-:Y:S01]  /*102e0*/  USEL UR7, URZ, UR7, !UP0 ;  /* 0x000000073f077287 */ /* 0x000fe2000c000000 */
[C---:B------:R-:W-:Y:S01]  /*102f0*/  ISETP.GT.AND P0, PT, R5.reuse, RZ, PT ;  /* 0x000000ff0500720c */ /* 0x040fe20003f04270 */
[----:B------:R1:W3:Y:S01]  /*10300*/  MUFU.TANH R6, R7 ;  /* 0x0000000700067308 */ /* 0x0002e20000002400 */
[C---:B------:R-:W-:Y:S01]  /*10310*/  ISETP.GT.AND P1, PT, R5.reuse, 0x1, PT ;  /* 0x000000010500780c */ /* 0x040fe20003f24270 */
[----:B------:R-:W-:Y:S01]  /*10320*/  UISETP.GE.AND UP0, UPT, UR14, UR7, UPT ;  /* 0x000000070e00728c */ /* 0x000fe2000bf06270 */
[----:B------:R-:W-:Y:S02]  /*10330*/  ISETP.GT.AND P2, PT, R5, 0x8, PT ;  /* 0x000000080500780c */ /* 0x000fe40003f44270 */
[----:B------:R-:W-:-:S02]  /*10340*/  FSEL R9, R89, -INF , P1 ;  /* 0xff80000059097808 */ /* 0x000fc40000800000 */
[C---:B------:R-:W-:Y:S02]  /*10350*/  ISETP.GT.AND P1, PT, R5.reuse, 0x10, PT ;  /* 0x000000100500780c */ /* 0x040fe40003f24270 */
[----:B------:R-:W-:Y:S02]  /*10360*/  FSEL R10, R88, -INF , P2 ;  /* 0xff800000580a7808 */ /* 0x000fe40001000000 */
[C---:B------:R-:W-:Y:S02]  /*10370*/  ISETP.GT.AND P2, PT, R5.reuse, 0x11, PT ;  /* 0x000000110500780c */ /* 0x040fe40003f44270 */
[----:B------:R-:W-:Y:S02]  /*10380*/  FSEL R28, R84, -INF , P1 ;  /* 0xff800000541c7808 */ /* 0x000fe40000800000 */
[----:B------:R-:W-:Y:S02]  /*10390*/  ISETP.GT.AND P1, PT, R5, 0x19, PT ;  /* 0x000000190500780c */ /* 0x000fe40003f24270 */
[----:B-1----:R-:W-:-:S02]  /*103a0*/  FSEL R7, R90, -INF , P0 ;  /* 0xff8000005a077808 */ /* 0x002fc40000000000 */
[----:B------:R-:W-:Y:S02]  /*103b0*/  ISETP.GT.AND P0, PT, R5, 0x9, PT ;  /* 0x000000090500780c */ /* 0x000fe40003f04270 */
[----:B-----5:R-:W-:Y:S02]  /*103c0*/  FSEL R29, R75, -INF , P2 ;  /* 0xff8000004b1d7808 */ /* 0x020fe40001000000 */
[----:B------:R-:W-:Y:S02]  /*103d0*/  FSEL R11, R11, -INF , P0 ;  /* 0xff8000000b0b7808 */ /* 0x000fe40000000000 */
[C---:B------:R-:W-:Y:S02]  /*103e0*/  ISETP.GT.AND P0, PT, R5.reuse, 0x18, PT ;  /* 0x000000180500780c */ /* 0x040fe40003f04270 */
[----:B------:R-:W-:Y:S02]  /*103f0*/  ISETP.GT.AND P2, PT, R5, 0x20, PT ;  /* 0x000000200500780c */ /* 0x000fe40003f44270 */
[----:B------:R-:W-:-:S02]  /*10400*/  FSEL R30, R74, -INF , P0 ;  /* 0xff8000004a1e7808 */ /* 0x000fc40000000000 */
[----:B------:R-:W-:Y:S02]  /*10410*/  ISETP.GT.AND P0, PT, R5, 0x21, PT ;  /* 0x000000210500780c */ /* 0x000fe40003f04270 */
[----:B------:R-:W-:Y:S02]  /*10420*/  FSEL R33, R73, -INF , P1 ;  /* 0xff80000049217808 */ /* 0x000fe40000800000 */
[----:B------:R-:W-:Y:S02]  /*10430*/  ISETP.GT.AND P1, PT, R5, 0x28, PT ;  /* 0x000000280500780c */ /* 0x000fe40003f24270 */
[----:B------:R-:W-:Y:S02]  /*10440*/  FSEL R70, R72, -INF , P2 ;  /* 0xff80000048467808 */ /* 0x000fe40001000000 */
[----:B------:R-:W-:Y:S02]  /*10450*/  FSEL R101, R101, -INF , P0 ;  /* 0xff80000065657808 */ /* 0x000fe40000000000 */
[----:B------:R-:W-:-:S02]  /*10460*/  ISETP.GT.AND P2, PT, R5, 0x29, PT ;  /* 0x000000290500780c */ /* 0x000fc40003f44270 */
[C---:B------:R-:W-:Y:S02]  /*10470*/  ISETP.GT.AND P0, PT, R5.reuse, 0x30, PT ;  /* 0x000000300500780c */ /* 0x040fe40003f04270 */
[----:B------:R-:W-:Y:S02]  /*10480*/  FSEL R102, R102, -INF , P1 ;  /* 0xff80000066667808 */ /* 0x000fe40000800000 */
[C---:B------:R-:W-:Y:S02]  /*10490*/  ISETP.GT.AND P1, PT, R5.reuse, 0x31, PT ;  /* 0x000000310500780c */ /* 0x040fe40003f24270 */
[----:B------:R-:W-:Y:S02]  /*104a0*/  FSEL R112, R112, -INF , P2 ;  /* 0xff80000070707808 */ /* 0x000fe40001000000 */
[----:B------:R-:W-:Y:S02]  /*104b0*/  FSEL R114, R114, -INF , P0 ;  /* 0xff80000072727808 */ /* 0x000fe40000000000 */
[----:B------:R-:W-:-:S02]  /*104c0*/  ISETP.GT.AND P2, PT, R5, 0x38, PT ;  /* 0x000000380500780c */ /* 0x000fc40003f44270 */
        /* <DEDUP_REMOVED lines=8> */
[C---:B------:R-:W-:Y:S01]  /*10550*/  ISETP.GT.AND P1, PT, R5.reuse, 0x49, PT ;  /* 0x000000490500780c */ /* 0x040fe20003f24270 */
[----:B------:R1:W4:Y:S01]  /*10560*/  MUFU.TANH R16, R8 ;  /* 0x0000000800107308 */ /* 0x0003220000002400 */
        /* <DEDUP_REMOVED lines=11> */
[----:B------:R-:W-:Y:S02]  /*10620*/  ISETP.GT.AND P1, PT, R5, 0x61, PT ;  /* 0x000000610500780c */ /* 0x000fe40003f24270 */
[----:B------:R-:W-:Y:S02]  /*10630*/  FSEL R187, R49, -INF , P2 ;  /* 0xff80000031bb7808 */ /* 0x000fe40001000000 */
[----:B------:R-:W-:Y:S02]  /*10640*/  FSEL R242, R48, -INF , P0 ;  /* 0xff80000030f27808 */ /* 0x000fe40000000000 */
[----:B------:R-:W-:-:S02]  /*10650*/  ISETP.GT.AND P2, PT, R5, 0x68, PT ;  /* 0x000000680500780c */ /* 0x000fc40003f44270 */
[----:B------:R-:W-:Y:S02]  /*10660*/  ISETP.GT.AND P0, PT, R5, 0x69, PT ;  /* 0x000000690500780c */ /* 0x000fe40003f04270 */
[----:B------:R-:W-:Y:S02]  /*10670*/  FSEL R246, R41, -INF , P1 ;  /* 0xff80000029f67808 */ /* 0x000fe40000800000 */
[----:B------:R-:W-:Y:S02]  /*10680*/  ISETP.GT.AND P1, PT, R5, 0x70, PT ;  /* 0x000000700500780c */ /* 0x000fe40003f24270 */
[----:B------:R-:W-:Y:S02]  /*10690*/  FMNMX.FTZ R69, R7, R9, !PT ;  /* 0x0000000907457209 */ /* 0x000fe40007810000 */
[----:B------:R-:W-:Y:S02]  /*106a0*/  FSEL R247, R40, -INF , P2 ;  /* 0xff80000028f77808 */ /* 0x000fe40001000000 */
[----:B------:R-:W-:-:S02]  /*106b0*/  FSEL R248, R37, -INF , P0 ;  /* 0xff80000025f87808 */ /* 0x000fc40000000000 */
[C---:B------:R-:W-:Y:S02]  /*106c0*/  ISETP.GT.AND P2, PT, R5.reuse, 0x71, PT ;  /* 0x000000710500780c */ /* 0x040fe40003f44270 */
[C---:B------:R-:W-:Y:S02]  /*106d0*/  ISETP.GT.AND P0, PT, R5.reuse, 0x78, PT ;  /* 0x000000780500780c */ /* 0x040fe40003f04270 */
[----:B------:R-:W-:Y:S02]  /*106e0*/  FMNMX.FTZ R69, R10, R69, !PT ;  /* 0x000000450a457209 */ /* 0x000fe40007810000 */
[----:B------:R-:W-:Y:S02]  /*106f0*/  FSEL R154, R36, -INF , P1 ;  /* 0xff800000249a7808 */ /* 0x000fe40000800000 */
[----:B------:R-:W-:Y:S02]  /*10700*/  ISETP.GT.AND P1, PT, R5, 0x79, PT ;  /* 0x000000790500780c */ /* 0x000fe40003f24270 */
[----:B------:R-:W-:-:S02]  /*10710*/  FSEL R240, R27, -INF , P2 ;  /* 0xff8000001bf07808 */ /* 0x000fc40001000000 */
[----:B------:R-:W-:Y:S02]  /*10720*/  FSEL R153, R25, -INF , P0 ;  /* 0xff80000019997808 */ /* 0x000fe40000000000 */
[C---:B------:R-:W-:Y:S02]  /*10730*/  ISETP.GT.AND P2, PT, R0.reuse, RZ, PT ;  /* 0x000000ff0000720c */ /* 0x040fe40003f44270 */
[C---:B------:R-:W-:Y:S02]  /*10740*/  ISETP.GT.AND P0, PT, R0.reuse, 0x1, PT ;  /* 0x000000010000780c */ /* 0x040fe40003f04270 */
[----:B------:R-:W-:Y:S02]  /*10750*/  FMNMX.FTZ R69, R11, R69, !PT ;  /* 0x000000450b457209 */ /* 0x000fe40007810000 */
[----:B------:R-:W-:Y:S02]  /*10760*/  FSEL R250, R23, -INF , P1 ;  /* 0xff80000017fa7808 */ /* 0x000fe40000800000 */
[----:B------:R-:W-:-:S02]  /*10770*/  ISETP.GT.AND P1, PT, R0, 0x8, PT ;  /* 0x000000080000780c */ /* 0x000fc40003f24270 */
[----:B-1----:R-:W-:Y:S02]  /*10780*/  FSEL R8, R21, -INF , P2 ;  /* 0xff80000015087808 */ /* 0x002fe40001000000 */
[----:B------:R-:W-:Y:S02]  /*10790*/  FSEL R12, R12, -INF , P0 ;  /* 0xff8000000c0c7808 */ /* 0x000fe40000000000 */
        /* <DEDUP_REMOVED lines=18> */
[----:B--2---:R-:W-:Y:S02]  /*108c0*/  FSEL R60, R60, -INF , P1 ;  /* 0xff8000003c3c7808 */ /* 0x004fe40000800000 */
        /* <DEDUP_REMOVED lines=31> */
[----:B---3--:R-:W-:Y:S02]  /*10ac0*/  FSEL R162, R6, -INF , P1 ;  /* 0xff80000006a27808 */ /* 0x008fe40000800000 */
        /* <DEDUP_REMOVED lines=39> */
[----:B----4-:R-:W-:Y:S02]  /*10d40*/  FSEL R209, R16, -INF , P1 ;  /* 0xff80000010d17808 */ /* 0x010fe40000800000 */
[----:B------:R-:W-:Y:S01]  /*10d50*/  FMNMX.FTZ R5, R182, R5, !PT ;  /* 0x00000005b6057209 */ /* 0x000fe20007810000 */
[----:B------:R-:W-:Y:S01]  /*10d60*/  LDSM.16.MT88.4 R16, [R218+0x100] ;  /* 0x00010000da10783b */ /* 0x000fe20000004200 */
[----:B------:R-:W-:Y:S02]  /*10d70*/  FMNMX.FTZ R69, R248, R69, !PT ;  /* 0x00000045f8457209 */ /* 0x000fe40007810000 */
[----:B------:R-:W-:-:S02]  /*10d80*/  ISETP.GT.AND P1, PT, R0, 0x68, PT ;  /* 0x000000680000780c */ /* 0x000fc40003f24270 */
[----:B------:R-:W-:Y:S02]  /*10d90*/  FSEL R208, R39, -INF , P0 ;  /* 0xff80000027d07808 */ /* 0x000fe40000000000 */
[----:B------:R-:W-:Y:S02]  /*10da0*/  FMNMX.FTZ R5, R209, R5, !PT ;  /* 0x00000005d1057209 */ /* 0x000fe40007810000 */
[----:B------:R-:W-:Y:S02]  /*10db0*/  FMNMX.FTZ R69, R154, R69, !PT ;  /* 0x000000459a457209 */ /* 0x000fe40007810000 */
[----:B------:R-:W-:Y:S02]  /*10dc0*/  ISETP.GT.AND P0, PT, R0, 0x69, PT ;  /* 0x000000690000780c */ /* 0x000fe40003f04270 */
[----:B------:R-:W-:Y:S02]  /*10dd0*/  FSEL R210, R38, -INF , P1 ;  /* 0xff80000026d27808 */ /* 0x000fe40000800000 */
[----:B------:R-:W-:Y:S01]  /*10de0*/  FMNMX.FTZ R5, R208, R5, !PT ;  /* 0x00000005d0057209 */ /* 0x000fe20007810000 */
[----:B------:R-:W-:Y:S01]  /*10df0*/  LDSM.16.MT88.4 R36, [R217+0x900] ;  /* 0x00090000d924783b */ /* 0x000fe20000004200 */
        /* <DEDUP_REMOVED lines=10> */
[----:B------:R-:W-:Y:S01]  /*10ea0*/  FSEL R186, R24, -INF , P0 ;  /* 0xff80000018ba7808 */ /* 0x000fe20000000000 */
[----:B------:R-:W1:Y:S01]  /*10eb0*/  SHFL.BFLY PT, R6, R69, 0x2, 0x1f ;  /* 0x0c401f0045067f89 */ /* 0x000e6200000e0000 */
[----:B------:R-:W-:Y:S02]  /*10ec0*/  FMNMX.FTZ R5, R155, R5, !PT ;  /* 0x000000059b057209 */ /* 0x000fe40007810000 */
[----:B------:R-:W-:Y:S01]  /*10ed0*/  ISETP.GT.AND P0, PT, R0, 0x79, PT ;  /* 0x000000790000780c */ /* 0x000fe20003f04270 */
[----:B------:R-:W-:Y:S01]  /*10ee0*/  LDSM.16.MT88.4 R24, [R220+0x100] ;  /* 0x00010000dc18783b */ /* 0x000fe20000004200 */
[----:B------:R-:W-:-:S02]  /*10ef0*/  FSEL R139, R20, -INF , P1 ;  /* 0xff800000148b7808 */ /* 0x000fc40000800000 */
[----:B------:R-:W-:Y:S01]  /*10f00*/  FMNMX.FTZ R0, R186, R5, !PT ;  /* 0x00000005ba007209 */ /* 0x000fe20007810000 */
[----:B------:R-:W-:Y:S01]  /*10f10*/  LDSM.16.MT88.4 R20, [R217+0x100] ;  /* 0x00010000d914783b */ /* 0x000fe20000004200 */
        /* <DEDUP_REMOVED lines=13> */
[--C-:B------:R-:W-:Y:S02]  /*10ff0*/  FFMA.FTZ R2, R28, c[0x0][0x2d0], -R5.reuse ;  /* 0x0000b4001c027a23 */ /* 0x100fe40000010805 */
[----:B------:R1:W-:Y:S01]  /*11000*/  MUFU.EX2 R136, R6 ;  /* 0x0000000600887308 */ /* 0x0003e20000000800 */
[----:B--2---:R-:W-:Y:S01]  /*11010*/  FMNMX.FTZ R68, R68, R0, !PT ;  /* 0x0000000044447209 */ /* 0x004fe20007810000 */
[----:B------:R-:W-:-:S03]  /*11020*/  FFMA.FTZ R0, R10, c[0x0][0x2d0], -R5 ;  /* 0x0000b4000a007a23 */ /* 0x000fc60000010805 */
[----:B------:R-:W-:-:S03]  /*11030*/  FSETP.NEU.FTZ.AND P0, PT, R68, -INF , PT ;  /* 0xff8000004400780b */ /* 0x000fc60003f1d000 */
[----:B------:R2:W-:Y:S01]  /*11040*/  MUFU.EX2 R191, R0 ;  /* 0x0000000000bf7308 */ /* 0x0005e20000000800 */
[----:B-1----:R-:W-:-:S07]  /*11050*/  FFMA.FTZ R6, R9, c[0x0][0x2d0], -R5 ;  /* 0x0000b40009067a23 */ /* 0x002fce0000010805 */
[----:B------:R1:W-:Y:S01]  /*11060*/  MUFU.EX2 R43, R6 ;  /* 0x00000006002b7308 */ /* 0x0003e20000000800 */
[----:B--2---:R-:W-:-:S05]  /*11070*/  FMUL.FTZ R0, R68, c[0x0][0x2d0] ;  /* 0x0000b40044007a20 */ /* 0x004fca0000410000 */
[----:B------:R-:W-:Y:S02]  /*11080*/  FSEL R0, R0, RZ, P0 ;  /* 0x000000ff00007208 */ /* 0x000fe40000000000 */
[----:B------:R-:W-:-:S03]  /*11090*/  PLOP3.LUT P0, PT, PT, PT, UP0, 0x80, 0x0 ;  /* 0x000000000000781c */ /* 0x000fc60003f0f008 */
[--C-:B------:R-:W-:Y:S02]  /*110a0*/  FFMA.FTZ R3, R8, c[0x0][0x2d0], -R0.reuse ;  /* 0x0000b40008037a23 */ /* 0x100fe40000010800 */
[----:B-1----:R-:W-:Y:S02]  /*110b0*/  FFMA.FTZ R6, R11, c[0x0][0x2d0], -R5 ;  /* 0x0000b4000b067a23 */ /* 0x002fe40000010805 */
[----:B------:R1:W-:Y:S08]  /*110c0*/  MUFU.EX2 R138, R3 ;  /* 0x00000003008a7308 */ /* 0x0003f00000000800 */
[----:B------:R-:W2:Y:S01]  /*110d0*/  MUFU.EX2 R243, R6 ;  /* 0x0000000600f37308 */ /* 0x000ea20000000800 */
[----:B-1----:R-:W-:-:S07]  /*110e0*/  FFMA.FTZ R3, R12, c[0x0][0x2d0], -R0 ;  /* 0x0000b4000c037a23 */ /* 0x002fce0000010800 */
[----:B------:R1:W-:Y:S01]  /*110f0*/  MUFU.EX2 R6, R2 ;  /* 0x0000000200067308 */ /* 0x0003e20000000800 */
[----:B--2---:R-:W-:-:S07]  /*11100*/  F2FP.BF16.PACK_AB R10, R243, R191 ;  /* 0x000000bff30a723e */ /* 0x004fce00000010ff */
[----:B------:R2:W3:Y:S01]  /*11110*/  MUFU.EX2 R137, R3 ;  /* 0x0000000300897308 */ /* 0x0004e20000000800 */
[----:B-1----:R-:W-:-:S07]  /*11120*/  FFMA.FTZ R2, R29, c[0x0][0x2d0], -R5 ;  /* 0x0000b4001d027a23 */ /* 0x002fce0000010805 */
[----:B------:R1:W-:Y:S01]  /*11130*/  MUFU.EX2 R4, R2 ;  /* 0x0000000200047308 */ /* 0x0003e20000000800 */
[----:B--2---:R-:W-:Y:S01]  /*11140*/  FFMA.FTZ R3, R13, c[0x0][0x2d0], -R0 ;  /* 0x0000b4000d037a23 */ /* 0x004fe20000010800 */
[----:B---3--:R-:W-:-:S06]  /*11150*/  F2FP.BF16.PACK_AB R9, R137, R138 ;  /* 0x0000008a8909723e */ /* 0x008fcc00000010ff */
[----:B------:R2:W-:Y:S01]  /*11160*/  MUFU.EX2 R62, R3 ;  /* 0x00000003003e7308 */ /* 0x0005e20000000800 */
[----:B-1----:R-:W-:-:S07]  /*11170*/  FFMA.FTZ R2, R30, c[0x0][0x2d0], -R5 ;  /* 0x0000b4001e027a23 */ /* 0x002fce0000010805 */
[----:B------:R1:W-:Y:S01]  /*11180*/  MUFU.EX2 R152, R2 ;  /* 0x0000000200987308 */ /* 0x0003e20000000800 */
[----:B--2---:R-:W-:Y:S02]  /*11190*/  FFMA.FTZ R3, R14, c[0x0][0x2d0], -R0 ;  /* 0x0000b4000e037a23 */ /* 0x004fe40000010800 */
[----:B------:R-:W2:Y:S05]  /*111a0*/  LDSM.16.MT88.4 R12, [R221+0x100] ;  /* 0x00010000dd0c783b */ /* 0x000eaa0000004200 */
[----:B------:R3:W4:Y:S01]  /*111b0*/  MUFU.EX2 R188, R3 ;  /* 0x0000000300bc7308 */ /* 0x0007220000000800 */
[----:B-1----:R-:W-:-:S07]  /*111c0*/  FFMA.FTZ R2, R33, c[0x0][0x2d0], -R5 ;  /* 0x0000b40021027a23 */ /* 0x002fce0000010805 */
[----:B------:R1:W5:Y:S01]  /*111d0*/  MUFU.EX2 R244, R2 ;  /* 0x0000000200f47308 */ /* 0x0003620000000800 */
[----:B---3--:R-:W-:Y:S01]  /*111e0*/  IMAD.MOV.U32 R3, RZ, RZ, R43 ;  /* 0x000000ffff037224 */ /* 0x008fe200078e002b */
[----:B----4-:R-:W-:Y:S01]  /*111f0*/  F2FP.BF16.PACK_AB R11, R188, R62 ;  /* 0x0000003ebc0b723e */ /* 0x010fe200000010ff */
[----:B------:R-:W-:Y:S03]  /*11200*/  LDSM.16.MT88.4 R40, [R218+0x4100] ;  /* 0x00410000da28783b */ /* 0x000fe60000004200 */
[----:B------:R-:W-:-:S07]  /*11210*/  F2FP.BF16.PACK_AB R8, R3, R136 ;  /* 0x000000880308723e */ /* 0x000fce00000010ff */
[C---:B------:R-:W-:Y:S01]  /*11220*/  HMMA.16816.F32.BF16 R80, R8.reuse, R20, RZ ;  /* 0x000000140850723c */ /* 0x040fe200000418ff */
[--C-:B-1----:R-:W-:Y:S02]  /*11230*/  FFMA.FTZ R2, R31, c[0x0][0x2d0], -R0.reuse ;  /* 0x0000b4001f027a23 */ /* 0x102fe40000010800 */
[----:B------:R-:W-:Y:S02]  /*11240*/  LDSM.16.MT88.4 R28, [R221+0x900] ;  /* 0x00090000dd1c783b */ /* 0x000fe40000004200 */
[----:B------:R1:W-:Y:S03]  /*11250*/  MUFU.EX2 R7, R2 ;  /* 0x0000000200077308 */ /* 0x0003e60000000800 */
[C---:B------:R-:W-:Y:S01]  /*11260*/  HMMA.16816.F32.BF16 R76, R8.reuse, R22, RZ ;  /* 0x00000016084c723c */ /* 0x040fe200000418ff */
[----:B------:R-:W3:Y:S07]  /*11270*/  LDSM.16.MT88.4 R20, [R217+0x4100] ;  /* 0x00410000d914783b */ /* 0x000eee0000004200 */
[----:B------:R-:W-:Y:S01]  /*11280*/  HMMA.16816.F32.BF16 R72, R8, R16, RZ ;  /* 0x000000100848723c */ /* 0x000fe200000418ff */
[----:B-1----:R-:W-:-:S02]  /*11290*/  FFMA.FTZ R2, R32, c[0x0][0x2d0], -R0 ;  /* 0x0000b40020027a23 */ /* 0x002fc40000010800 */
[----:B------:R-:W-:Y:S05]  /*112a0*/  LDSM.16.MT88.4 R32, [R218+0x900] ;  /* 0x00090000da20783b */ /* 0x000fea0000004200 */
[C---:B------:R-:W-:Y:S01]  /*112b0*/  HMMA.16816.F32.BF16 R64, R8.reuse, R18, RZ ;  /* 0x000000120840723c */ /* 0x040fe200000418ff */
[----:B------:R1:W4:Y:S01]  /*112c0*/  MUFU.EX2 R189, R2 ;  /* 0x0000000200bd7308 */ /* 0x0003220000000800 */
[----:B------:R-:W4:Y:S06]  /*112d0*/  LDSM.16.MT88.4 R16, [R221+0x4100] ;  /* 0x00410000dd10783b */ /* 0x000f2c0000004200 */
[C---:B--2---:R-:W-:Y:S08]  /*112e0*/  HMMA.16816.F32.BF16 R56, R8.reuse, R12, RZ ;  /* 0x0000000c0838723c */ /* 0x044ff000000418ff */
[----:B------:R-:W-:Y:S01]  /*112f0*/  HMMA.16816.F32.BF16 R44, R8, R14, RZ ;  /* 0x0000000e082c723c */ /* 0x000fe200000418ff */
[----:B------:R-:W2:Y:S01]  /*11300*/  LDSM.16.MT88.4 R12, [R220+0x4100] ;  /* 0x00410000dc0c783b */ /* 0x000ea20000004200 */
[----:B-1----:R-:W-:-:S04]  /*11310*/  FFMA.FTZ R2, R60, c[0x0][0x2d0], -R0 ;  /* 0x0000b4003c027a23 */ /* 0x002fc80000010800 */
[----:B------:R1:W-:Y:S02]  /*11320*/  MUFU.EX2 R241, R2 ;  /* 0x0000000200f17308 */ /* 0x0003e40000000800 */
[C---:B------:R-:W-:Y:S08]  /*11330*/  HMMA.16816.F32.BF16 R52, R8.reuse, R24, RZ ;  /* 0x000000180834723c */ /* 0x040ff000000418ff */
[----:B------:R-:W-:Y:S01]  /*11340*/  HMMA.16816.F32.BF16 R48, R8, R26, RZ ;  /* 0x0000001a0830723c */ /* 0x000fe200000418ff */
[----:B------:R-:W2:Y:S01]  /*11350*/  LDSM.16.MT88.4 R24, [R220+0x900] ;  /* 0x00090000dc18783b */ /* 0x000ea20000004200 */
[----:B-1----:R-:W-:-:S06]  /*11360*/  FFMA.FTZ R2, R61, c[0x0][0x2d0], -R0 ;  /* 0x0000b4003d027a23 */ /* 0x002fcc0000010800 */
[C---:B---3--:R-:W-:Y:S01]  /*11370*/  HMMA.16816.F32.BF16 R88, R8.reuse, R20, RZ ;  /* 0x000000140858723c */ /* 0x048fe200000418ff */
[----:B------:R1:W3:Y:S07]  /*11380*/  MUFU.EX2 R174, R2 ;  /* 0x0000000200ae7308 */ /* 0x0002ee0000000800 */
[C---:B------:R-:W-:Y:S01]  /*11390*/  HMMA.16816.F32.BF16 R96, R8.reuse, R22, RZ ;  /* 0x000000160860723c */ /* 0x040fe200000418ff */
[----:B------:R-:W3:Y:S07]  /*113a0*/  LDSM.16.MT88.4 R20, [R217+0x4900] ;  /* 0x00490000d914783b */ /* 0x000eee0000004200 */
[----:B------:R-:W-:Y:S01]  /*113b0*/  HMMA.16816.F32.BF16 R108, R8, R40, RZ ;  /* 0x00000028086c723c */ /* 0x000fe200000418ff */
[----:B-1----:R-:W-:-:S02]  /*113c0*/  FFMA.FTZ R2, R70, c[0x0][0x2d0], -R5 ;  /* 0x0000b40046027a23 */ /* 0x002fc40000010805 */
[----:B------:R-:W-:Y:S02]  /*113d0*/  IMAD.MOV.U32 R70, RZ, RZ, R154 ;  /* 0x000000ffff467224 */ /* 0x000fe400078e009a */
[----:B------:R1:W-:Y:S03]  /*113e0*/  MUFU.EX2 R252, R2 ;  /* 0x0000000200fc7308 */ /* 0x0003e60000000800 */
[C---:B------:R-:W-:Y:S01]  /*113f0*/  HMMA.16816.F32.BF16 R124, R8.reuse, R42, RZ ;  /* 0x0000002a087c723c */ /* 0x040fe200000418ff */
[----:B------:R-:W-:Y:S07]  /*11400*/  LDSM.16.MT88.4 R40, [R218+0x4900] ;  /* 0x00490000da28783b */ /* 0x000fee0000004200 */
[----:B----4-:R-:W-:Y:S01]  /*11410*/  HMMA.16816.F32.BF16 R104, R8, R16, RZ ;  /* 0x000000100868723c */ /* 0x010fe200000418ff */
[----:B-1----:R-:W-:Y:S01]  /*11420*/  FFMA.FTZ R2, R101, c[0x0][0x2d0], -R5 ;  /* 0x0000b40065027a23 */ /* 0x002fe20000010805 */
[----:B------:R-:W-:-:S06]  /*11430*/  MOV R101, R250 ;  /* 0x000000fa00657202 */ /* 0x000fcc0000000f00 */
[C---:B------:R-:W-:Y:S01]  /*11440*/  HMMA.16816.F32.BF16 R120, R8.reuse, R18, RZ ;  /* 0x000000120878723c */ /* 0x040fe200000418ff */
[----:B------:R-:W1:Y:S01]  /*11450*/  LDSM.16.MT88.4 R16, [R221+0x4900] ;  /* 0x00490000dd10783b */ /* 0x000e620000004200 */
[----:B------:R4:W1:Y:S06]  /*11460*/  MUFU.EX2 R249, R2 ;  /* 0x0000000200f97308 */ /* 0x00086c0000000800 */
[C---:B--2---:R-:W-:Y:S08]  /*11470*/  HMMA.16816.F32.BF16 R132, R8.reuse, R12, RZ ;  /* 0x0000000c0884723c */ /* 0x044ff000000418ff */
[----:B------:R-:W-:Y:S01]  /*11480*/  HMMA.16816.F32.BF16 R116, R8, R14, RZ ;  /* 0x0000000e0874723c */ /* 0x000fe200000418ff */
[----:B------:R-:W2:Y:S01]  /*11490*/  LDSM.16.MT88.4 R12, [R220+0x4900] ;  /* 0x00490000dc0c783b */ /* 0x000ea20000004200 */
[----:B----4-:R-:W-:-:S02]  /*114a0*/  FFMA.FTZ R2, R102, c[0x0][0x2d0], -R5 ;  /* 0x0000b40066027a23 */ /* 0x010fc40000010805 */
[----:B-----5:R-:W-:Y:S02]  /*114b0*/  IMAD.MOV.U32 R102, RZ, RZ, R244 ;  /* 0x000000ffff667224 */ /* 0x020fe400078e00f4 */
[----:B------:R4:W-:Y:S01]  /*114c0*/  MUFU.EX2 R251, R2 ;  /* 0x0000000200fb7308 */ /* 0x0009e20000000800 */
[----:B------:R-:W-:Y:S02]  /*114d0*/  F2FP.BF16.PACK_AB R8, R4, R6 ;  /* 0x000000060408723e */ /* 0x000fe400000010ff */
[----:B------:R-:W-:Y:S02]  /*114e0*/  F2FP.BF16.PACK_AB R9, R189, R7 ;  /* 0x00000007bd09723e */ /* 0x000fe400000010ff */
[----:B------:R-:W-:Y:S02]  /*114f0*/  F2FP.BF16.PACK_AB R10, R244, R152 ;  /* 0x00000098f40a723e */ /* 0x000fe400000010ff */
[----:B---3--:R-:W-:-:S07]  /*11500*/  F2FP.BF16.PACK_AB R11, R174, R241 ;  /* 0x000000f1ae0b723e */ /* 0x008fce00000010ff */
[----:B------:R-:W-:Y:S01]  /*11510*/  HMMA.16816.F32.BF16 R156, R8, R36, R80 ;  /* 0x00000024089c723c */ /* 0x000fe20000041850 */
[----:B----4-:R-:W-:-:S04]  /*11520*/  FFMA.FTZ R2, R112, c[0x0][0x2d0], -R5 ;  /* 0x0000b40070027a23 */ /* 0x010fc80000010805 */
[----:B------:R3:W-:Y:S02]  /*11530*/  MUFU.EX2 R250, R2 ;  /* 0x0000000200fa7308 */ /* 0x0007e40000000800 */
[----:B------:R-:W-:Y:S01]  /*11540*/  IMAD.MOV.U32 R83, RZ, RZ, R62 ;  /* 0x000000ffff537224 */ /* 0x000fe200078e003e */
[----:B------:R-:W-:Y:S01]  /*11550*/  HMMA.16816.F32.BF16 R148, R8, R38, R76 ;  /* 0x000000260894723c */ /* 0x000fe2000004184c */
[----:B------:R-:W4:Y:S02]  /*11560*/  LDSM.16.MT88.4 R36, [R217+0x1100] ;  /* 0x00110000d924783b */ /* 0x000f240000004200 */
[----:B------:R-:W-:-:S05]  /*11570*/  IMAD.MOV.U32 R112, RZ, RZ, R83 ;  /* 0x000000ffff707224 */ /* 0x000fca00078e0053 */
[----:B------:R-:W-:Y:S01]  /*11580*/  HMMA.16816.F32.BF16 R84, R8, R28, R56 ;  /* 0x0000001c0854723c */ /* 0x000fe20000041838 */
[----:B---3--:R-:W-:-:S07]  /*11590*/  FFMA.FTZ R2, R100, c[0x0][0x2d0], -R0 ;  /* 0x0000b40064027a23 */ /* 0x008fce0000010800 */
[C---:B------:R-:W-:Y:S01]  /*115a0*/  HMMA.16816.F32.BF16 R60, R8.reuse, R30, R44 ;  /* 0x0000001e083c723c */ /* 0x040fe2000004182c */
[----:B------:R-:W-:Y:S01]  /*115b0*/  LDSM.16.MT88.4 R28, [R220+0x1100] ;  /* 0x00110000dc1c783b */ /* 0x000fe20000004200 */
[----:B------:R3:W-:Y:S06]  /*115c0*/  MUFU.EX2 R244, R2 ;  /* 0x0000000200f47308 */ /* 0x0007ec0000000800 */
[C---:B------:R-:W-:Y:S08]  /*115d0*/  HMMA.16816.F32.BF16 R56, R8.reuse, R24, R52 ;  /* 0x000000180838723c */ /* 0x040ff00000041834 */
[----:B------:R-:W-:Y:S01]  /*115e0*/  HMMA.16816.F32.BF16 R44, R8, R26, R48 ;  /* 0x0000001a082c723c */ /* 0x000fe20000041830 */
[----:B------:R-:W-:Y:S01]  /*115f0*/  LDSM.16.MT88.4 R24, [R221+0x1100] ;  /* 0x00110000dd18783b */ /* 0x000fe20000004200 */
[----:B---3--:R-:W-:-:S02]  /*11600*/  FFMA.FTZ R2, R71, c[0x0][0x2d0], -R0 ;  /* 0x0000b40047027a23 */ /* 0x008fc40000010800 */
[----:B------:R-:W-:-:S04]  /*11610*/  IMAD.MOV.U32 R71, RZ, RZ, R101 ;  /* 0x000000ffff477224 */ /* 0x000fc800078e0065 */
[C---:B------:R-:W-:Y:S07]  /*11620*/  HMMA.16816.F32.BF16 R52, R8.reuse, R20, R88 ;  /* 0x000000140834723c */ /* 0x040fee0000041858 */
[----:B------:R-:W-:Y:S01]  /*11630*/  IMAD.MOV.U32 R91, RZ, RZ, R243 ;  /* 0x000000ffff5b7224 */ /* 0x000fe200078e00f3 */
[----:B------:R-:W-:Y:S01]  /*11640*/  HMMA.16816.F32.BF16 R92, R8, R34, R64 ;  /* 0x00000022085c723c */ /* 0x000fe20000041840 */
[----:B------:R3:W5:Y:S01]  /*11650*/  MUFU.EX2 R243, R2 ;  /* 0x0000000200f37308 */ /* 0x0007620000000800 */
[----:B------:R-:W-:Y:S01]  /*11660*/  IMAD.MOV.U32 R90, RZ, RZ, R241 ;  /* 0x000000ffff5a7224 */ /* 0x000fe200078e00f1 */
[----:B------:R-:W-:Y:S01]  /*11670*/  MOV R88, R155 ;  /* 0x0000009b00587202 */ /* 0x000fe20000000f00 */
[----:B------:R-:W-:-:S04]  /*11680*/  IMAD.MOV.U32 R89, RZ, RZ, R240 ;  /* 0x000000ffff597224 */ /* 0x000fc800078e00f0 */
[C---:B------:R-:W-:Y:S01]  /*11690*/  HMMA.16816.F32.BF16 R64, R8.reuse, R22, R96 ;  /* 0x000000160840723c */ /* 0x040fe20000041860 */
[----:B------:R-:W-:Y:S06]  /*116a0*/  LDSM.16.MT88.4 R20, [R217+0x5100] ;  /* 0x00510000d914783b */ /* 0x000fec0000004200 */
[----:B------:R-:W-:Y:S01]  /*116b0*/  IMAD.MOV.U32 R96, RZ, RZ, R139 ;  /* 0x000000ffff607224 */ /* 0x000fe200078e008b */
[----:B------:R-:W-:Y:S01]  /*116c0*/  MOV R98, R137 ;  /* 0x0000008900627202 */ /* 0x000fe20000000f00 */
[----:B---3--:R-:W-:Y:S01]  /*116d0*/  FFMA.FTZ R2, R103, c[0x0][0x2d0], -R0 ;  /* 0x0000b40067027a23 */ /* 0x008fe20000010800 */
[----:B-1----:R-:W-:Y:S01]  /*116e0*/  HMMA.16816.F32.BF16 R76, R8, R18, R120 ;  /* 0x00000012084c723c */ /* 0x002fe20000041878 */
[----:B------:R-:W-:-:S02]  /*116f0*/  IMAD.MOV.U32 R97, RZ, RZ, R138 ;  /* 0x000000ffff617224 */ /* 0x000fc400078e008a */
[----:B------:R1:W-:Y:S01]  /*11700*/  MUFU.EX2 R241, R2 ;  /* 0x0000000200f17308 */ /* 0x0003e20000000800 */
[----:B------:R-:W-:-:S03]  /*11710*/  IMAD.MOV.U32 R99, RZ, RZ, R136 ;  /* 0x000000ffff637224 */ /* 0x000fc600078e0088 */
[----:B------:R-:W-:Y:S01]  /*11720*/  IMAD.MOV.U32 R120, RZ, RZ, R191 ;  /* 0x000000ffff787224 */ /* 0x000fe200078e00bf */
[----:B------:R-:W-:Y:S01]  /*11730*/  HMMA.16816.F32.BF16 R136, R8, R40, R108 ;  /* 0x000000280888723c */ /* 0x000fe2000004186c */
[----:B------:R-:W-:Y:S01]  /*11740*/  IMAD.MOV.U32 R123, RZ, RZ, R90 ;  /* 0x000000ffff7b7224 */ /* 0x000fe200078e005a */
[----:B------:R-:W-:Y:S01]  /*11750*/  MOV R121, R112 ;  /* 0x0000007000797202 */ /* 0x000fe20000000f00 */
[----:B------:R-:W-:-:S04]  /*11760*/  IMAD.MOV.U32 R122, RZ, RZ, R91 ;  /* 0x000000ffff7a7224 */ /* 0x000fc800078e005b */
[----:B------:R-:W-:Y:S01]  /*11770*/  IMAD.MOV.U32 R110, RZ, RZ, R153 ;  /* 0x000000ffff6e7224 */ /* 0x000fe200078e0099 */
[----:B------:R-:W-:Y:S01]  /*11780*/  HMMA.16816.F32.BF16 R128, R8, R32, R72 ;  /* 0x000000200880723c */ /* 0x000fe20000041848 */
[----:B------:R-:W-:Y:S01]  /*11790*/  IMAD.MOV.U32 R111, RZ, RZ, R152 ;  /* 0x000000ffff6f7224 */ /* 0x000fe200078e0098 */
[----:B------:R-:W3:Y:S01]  /*117a0*/  LDSM.16.MT88.4 R32, [R218+0x1100] ;  /* 0x00110000da20783b */ /* 0x000ee20000004200 */
[----:B-1----:R-:W-:-:S04]  /*117b0*/  FFMA.FTZ R2, R113, c[0x0][0x2d0], -R0 ;  /* 0x0000b40071027a23 */ /* 0x002fc80000010800 */
[----:B------:R1:W1:Y:S01]  /*117c0*/  MUFU.EX2 R240, R2 ;  /* 0x0000000200f07308 */ /* 0x0002620000000800 */
[C---:B------:R-:W-:Y:S01]  /*117d0*/  HMMA.16816.F32.BF16 R152, R8.reuse, R42, R124 ;  /* 0x0000002a0898723c */ /* 0x040fe2000004187c */
[----:B------:R-:W3:Y:S07]  /*117e0*/  LDSM.16.MT88.4 R40, [R218+0x5100] ;  /* 0x00510000da28783b */ /* 0x000eee0000004200 */
[----:B------:R-:W-:Y:S01]  /*117f0*/  HMMA.16816.F32.BF16 R80, R8, R16, R104 ;  /* 0x000000100850723c */ /* 0x000fe20000041868 */
[----:B------:R-:W3:Y:S01]  /*11800*/  LDSM.16.MT88.4 R16, [R221+0x5100] ;  /* 0x00510000dd10783b */ /* 0x000ee20000004200 */
[----:B-1----:R-:W-:-:S06]  /*11810*/  FFMA.FTZ R2, R114, c[0x0][0x2d0], -R5 ;  /* 0x0000b40072027a23 */ /* 0x002fcc0000010805 */
[C---:B--2---:R-:W-:Y:S01]  /*11820*/  HMMA.16816.F32.BF16 R72, R8.reuse, R12, R132 ;  /* 0x0000000c0848723c */ /* 0x044fe20000041884 */
[----:B------:R1:W-:Y:S06]  /*11830*/  MUFU.EX2 R191, R2 ;  /* 0x0000000200bf7308 */ /* 0x0003ec0000000800 */
[----:B------:R-:W-:Y:S01]  /*11840*/  IMAD.MOV.U32 R134, RZ, RZ, R190 ;  /* 0x000000ffff867224 */ /* 0x000fe200078e00be */
[----:B------:R-:W-:Y:S01]  /*11850*/  HMMA.16816.F32.BF16 R48, R8, R14, R116 ;  /* 0x0000000e0830723c */ /* 0x000fe20000041874 */
[----:B------:R-:W-:Y:S01]  /*11860*/  MOV R132, R102 ;  /* 0x0000006600847202 */ /* 0x000fe20000000f00 */
[----:B------:R-:W-:Y:S01]  /*11870*/  IMAD.MOV.U32 R135, RZ, RZ, R111 ;  /* 0x000000ffff877224 */ /* 0x000fe200078e006f */
[----:B------:R-:W2:Y:S01]  /*11880*/  LDSM.16.MT88.4 R12, [R220+0x5100] ;  /* 0x00510000dc0c783b */ /* 0x000ea20000004200 */
[----:B------:R-:W-:-:S03]  /*11890*/  IMAD.MOV.U32 R133, RZ, RZ, R189 ;  /* 0x000000ffff857224 */ /* 0x000fc600078e00bd */
[----:B------:R-:W-:Y:S02]  /*118a0*/  F2FP.BF16.PACK_AB R8, R249, R252 ;  /* 0x000000fcf908723e */ /* 0x000fe400000010ff */
[----:B-----5:R-:W-:Y:S02]  /*118b0*/  F2FP.BF16.PACK_AB R9, R243, R244 ;  /* 0x000000f4f309723e */ /* 0x020fe400000010ff */
[----:B------:R-:W-:Y:S01]  /*118c0*/  F2FP.BF16.PACK_AB R10, R250, R251 ;  /* 0x000000fbfa0a723e */ /* 0x000fe200000010ff */
[----:B-1----:R-:W-:Y:S01]  /*118d0*/  FFMA.FTZ R2, R115, c[0x0][0x2d0], -R5 ;  /* 0x0000b40073027a23 */ /* 0x002fe20000010805 */
[----:B------:R-:W-:-:S03]  /*118e0*/  F2FP.BF16.PACK_AB R11, R240, R241 ;  /* 0x000000f1f00b723e */ /* 0x000fc600000010ff */
[----:B------:R1:W5:Y:S04]  /*118f0*/  MUFU.EX2 R190, R2 ;  /* 0x0000000200be7308 */ /* 0x0003680000000800 */
[C---:B----4-:R-:W-:Y:S07]  /*11900*/  HMMA.16816.F32.BF16 R100, R8.reuse, R36, R156 ;  /* 0x000000240864723c */ /* 0x050fee000004189c */
[----:B------:R-:W-:Y:S01]  /*11910*/  IMAD.MOV.U32 R159, RZ, RZ, R110 ;  /* 0x000000ffff9f7224 */ /* 0x000fe200078e006e */
[----:B------:R-:W-:Y:S01]  /*11920*/  MOV R158, R7 ;  /* 0x00000007009e7202 */ /* 0x000fe20000000f00 */
[----:B------:R-:W-:Y:S01]  /*11930*/  HMMA.16816.F32.BF16 R108, R8, R38, R148 ;  /* 0x00000026086c723c */ /* 0x000fe20000041894 */
[----:B------:R-:W4:Y:S01]  /*11940*/  LDSM.16.MT88.4 R36, [R217+0x1900] ;  /* 0x00190000d924783b */ /* 0x000f220000004200 */
[----:B------:R-:W-:Y:S01]  /*11950*/  MOV R157, R88 ;  /* 0x00000058009d7202 */ /* 0x000fe20000000f00 */
[----:B-1----:R-:W-:-:S02]  /*11960*/  FFMA.FTZ R2, R163, c[0x0][0x2d0], -R5 ;  /* 0x0000b400a3027a23 */ /* 0x002fc40000010805 */
[----:B------:R-:W-:Y:S02]  /*11970*/  IMAD.MOV.U32 R163, RZ, RZ, R6 ;  /* 0x000000ffffa37224 */ /* 0x000fe400078e0006 */
[----:B------:R1:W-:Y:S01]  /*11980*/  MUFU.EX2 R189, R2 ;  /* 0x0000000200bd7308 */ /* 0x0003e20000000800 */
[----:B------:R-:W-:Y:S01]  /*11990*/  MOV R151, R96 ;  /* 0x0000006000977202 */ /* 0x000fe20000000f00 */
[----:B------:R-:W-:Y:S01]  /*119a0*/  IMAD.MOV.U32 R150, RZ, RZ, R97 ;  /* 0x000000ffff967224 */ /* 0x000fe200078e0061 */
[----:B---3--:R-:W-:Y:S01]  /*119b0*/  HMMA.16816.F32.BF16 R116, R8, R32, R128 ;  /* 0x000000200874723c */ /* 0x008fe20000041880 */
[----:B------:R-:W-:Y:S02]  /*119c0*/  IMAD.MOV.U32 R149, RZ, RZ, R98 ;  /* 0x000000ffff957224 */ /* 0x000fe400078e0062 */
[----:B------:R-:W-:Y:S02]  /*119d0*/  IMAD.MOV.U32 R148, RZ, RZ, R99 ;  /* 0x000000ffff947224 */ /* 0x000fe400078e0063 */
[----:B------:R-:W-:-:S03]  /*119e0*/  IMAD.MOV.U32 R156, RZ, RZ, R89 ;  /* 0x000000ffff9c7224 */ /* 0x000fc600078e0059 */
[----:B------:R-:W-:Y:S01]  /*119f0*/  HMMA.16816.F32.BF16 R96, R8, R24, R84 ;  /* 0x000000180860723c */ /* 0x000fe20000041854 */
[----:B-1----:R-:W-:Y:S02]  /*11a00*/  FFMA.FTZ R2, R165, c[0x0][0x2d0], -R5 ;  /* 0x0000b400a5027a23 */ /* 0x002fe40000010805 */
[----:B------:R-:W-:-:S05]  /*11a10*/  IMAD.MOV.U32 R165, RZ, RZ, R134 ;  /* 0x000000ffffa57224 */ /* 0x000fca00078e0086 */
[----:B------:R-:W-:Y:S01]  /*11a20*/  HMMA.16816.F32.BF16 R84, R8, R26, R60 ;  /* 0x0000001a0854723c */ /* 0x000fe2000004183c */
[----:B------:R-:W-:Y:S01]  /*11a30*/  LDSM.16.MT88.4 R24, [R221+0x1900] ;  /* 0x00190000dd18783b */ /* 0x000fe20000004200 */
[----:B------:R-:W-:-:S05]  /*11a40*/  IMAD.MOV.U32 R134, RZ, RZ, R123 ;  /* 0x000000ffff867224 */ /* 0x000fca00078e007b */
[----:B------:R-:W-:Y:S01]  /*11a50*/  IMAD.MOV.U32 R63, RZ, RZ, R188 ;  /* 0x000000ffff3f7224 */ /* 0x000fe200078e00bc */
[C---:B------:R-:W-:Y:S01]  /*11a60*/  HMMA.16816.F32.BF16 R104, R8.reuse, R34, R92 ;  /* 0x000000220868723c */ /* 0x040fe2000004185c */
[----:B------:R1:W-:Y:S01]  /*11a70*/  MUFU.EX2 R188, R2 ;  /* 0x0000000200bc7308 */ /* 0x0003e20000000800 */
[----:B------:R-:W-:Y:S01]  /*11a80*/  IMAD.MOV.U32 R62, RZ, RZ, R4 ;  /* 0x000000ffff3e7224 */ /* 0x000fe200078e0004 */
[----:B------:R-:W3:Y:S05]  /*11a90*/  LDSM.16.MT88.4 R32, [R218+0x1900] ;  /* 0x00190000da20783b */ /* 0x000eea0000004200 */
[C---:B------:R-:W-:Y:S08]  /*11aa0*/  HMMA.16816.F32.BF16 R92, R8.reuse, R28, R56 ;  /* 0x0000001c085c723c */ /* 0x040ff00000041838 */
[----:B------:R-:W-:Y:S01]  /*11ab0*/  HMMA.16816.F32.BF16 R88, R8, R30, R44 ;  /* 0x0000001e0858723c */ /* 0x000fe2000004182c */
[----:B-1----:R-:W-:Y:S01]  /*11ac0*/  FFMA.FTZ R2, R161, c[0x0][0x2d0], -R0 ;  /* 0x0000b400a1027a23 */ /* 0x002fe20000010800 */
[----:B------:R-:W1:Y:S01]  /*11ad0*/  LDSM.16.MT88.4 R28, [R220+0x1900] ;  /* 0x00190000dc1c783b */ /* 0x000e620000004200 */
[----:B------:R-:W-:-:S02]  /*11ae0*/  IMAD.MOV.U32 R161, RZ, RZ, R120 ;  /* 0x000000ffffa17224 */ /* 0x000fc400078e0078 */
[----:B------:R2:W-:Y:S03]  /*11af0*/  MUFU.EX2 R7, R2 ;  /* 0x0000000200077308 */ /* 0x0005e60000000800 */
[C---:B------:R-:W-:Y:S08]  /*11b00*/  HMMA.16816.F32.BF16 R112, R8.reuse, R20, R52 ;  /* 0x000000140870723c */ /* 0x040ff00000041834 */
[----:B------:R-:W-:Y:S01]  /*11b10*/  HMMA.16816.F32.BF16 R124, R8, R22, R64 ;  /* 0x00000016087c723c */ /* 0x000fe20000041840 */
[----:B------:R-:W1:Y:S01]  /*11b20*/  LDSM.16.MT88.4 R20, [R217+0x5900] ;  /* 0x00590000d914783b */ /* 0x000e620000004200 */
[----:B--2---:R-:W-:-:S02]  /*11b30*/  FFMA.FTZ R2, R160, c[0x0][0x2d0], -R0 ;  /* 0x0000b400a0027a23 */ /* 0x004fc40000010800 */
[----:B------:R-:W-:-:S04]  /*11b40*/  IMAD.MOV.U32 R160, RZ, RZ, R121 ;  /* 0x000000ffffa07224 */ /* 0x000fc800078e0079 */
[C---:B------:R-:W-:Y:S01]  /*11b50*/  HMMA.16816.F32.BF16 R136, R8.reuse, R40, R136 ;  /* 0x000000280888723c */ /* 0x040fe20000041888 */
[----:B------:R2:W1:Y:S07]  /*11b60*/  MUFU.EX2 R6, R2 ;  /* 0x0000000200067308 */ /* 0x00046e0000000800 */
[C---:B------:R-:W-:Y:S01]  /*11b70*/  HMMA.16816.F32.BF16 R152, R8.reuse, R42, R152 ;  /* 0x0000002a0898723c */ /* 0x040fe20000041898 */
[----:B------:R-:W1:Y:S07]  /*11b80*/  LDSM.16.MT88.4 R40, [R218+0x5900] ;  /* 0x00590000da28783b */ /* 0x000e6e0000004200 */
[----:B------:R-:W-:Y:S01]  /*11b90*/  HMMA.16816.F32.BF16 R128, R8, R16, R80 ;  /* 0x000000100880723c */ /* 0x000fe20000041850 */
[----:B--2---:R-:W-:Y:S01]  /*11ba0*/  FFMA.FTZ R2, R162, c[0x0][0x2d0], -R0 ;  /* 0x0000b400a2027a23 */ /* 0x004fe20000010800 */
[----:B------:R-:W-:-:S03]  /*11bb0*/  MOV R162, R122 ;  /* 0x0000007a00a27202 */ /* 0x000fc60000000f00 */
[----:B------:R2:W-:Y:S03]  /*11bc0*/  MUFU.EX2 R4, R2 ;  /* 0x0000000200047308 */ /* 0x0005e60000000800 */
[C---:B------:R-:W-:Y:S01]  /*11bd0*/  HMMA.16816.F32.BF16 R120, R8.reuse, R18, R76 ;  /* 0x000000120878723c */ /* 0x040fe2000004184c */
[----:B------:R-:W-:Y:S07]  /*11be0*/  LDSM.16.MT88.4 R16, [R221+0x5900] ;  /* 0x00590000dd10783b */ /* 0x000fee0000004200 */
[----:B------:R-:W-:Y:S01]  /*11bf0*/  HMMA.16816.F32.BF16 R76, R8, R12, R72 ;  /* 0x0000000c084c723c */ /* 0x000fe20000041848 */
[----:B--2---:R-:W-:Y:S01]  /*11c00*/  FFMA.FTZ R2, R164, c[0x0][0x2d0], -R0 ;  /* 0x0000b400a4027a23 */ /* 0x004fe20000010800 */
[----:B------:R-:W-:Y:S01]  /*11c10*/  MOV R164, R158 ;  /* 0x0000009e00a47202 */ /* 0x000fe20000000f00 */
[----:B------:R-:W-:-:S05]  /*11c20*/  IMAD.MOV.U32 R158, RZ, RZ, R186 ;  /* 0x000000ffff9e7224 */ /* 0x000fca00078e00ba */
[----:B------:R-:W-:Y:S01]  /*11c30*/  HMMA.16816.F32.BF16 R56, R8, R14, R48 ;  /* 0x0000000e0838723c */ /* 0x000fe20000041830 */
[----:B------:R-:W2:Y:S01]  /*11c40*/  MUFU.EX2 R186, R2 ;  /* 0x0000000200ba7308 */ /* 0x000ea20000000800 */
[----:B------:R-:W3:Y:S05]  /*11c50*/  LDSM.16.MT88.4 R12, [R220+0x5900] ;  /* 0x00590000dc0c783b */ /* 0x000eea0000004200 */
[----:B-----5:R-:W-:Y:S02]  /*11c60*/  F2FP.BF16.PACK_AB R8, R190, R191 ;  /* 0x000000bfbe08723e */ /* 0x020fe400000010ff */
[----:B-1----:R-:W-:Y:S02]  /*11c70*/  F2FP.BF16.PACK_AB R9, R6, R7 ;  /* 0x000000070609723e */ /* 0x002fe400000010ff */
[----:B------:R-:W-:-:S02]  /*11c80*/  F2FP.BF16.PACK_AB R10, R188, R189 ;  /* 0x000000bdbc0a723e */ /* 0x000fc400000010ff */
[----:B--2---:R-:W-:Y:S01]  /*11c90*/  F2FP.BF16.PACK_AB R11, R186, R4 ;  /* 0x00000004ba0b723e */ /* 0x004fe200000010ff */
[----:B------:R-:W-:-:S06]  /*11ca0*/  FFMA.FTZ R2, R170, c[0x0][0x2d0], -R5 ;  /* 0x0000b400aa027a23 */ /* 0x000fcc0000010805 */
[C---:B----4-:R-:W-:Y:S07]  /*11cb0*/  HMMA.16816.F32.BF16 R72, R8.reuse, R36, R100 ;  /* 0x000000240848723c */ /* 0x050fee0000041864 */
[----:B------:R-:W-:Y:S01]  /*11cc0*/  IMAD.MOV.U32 R103, RZ, RZ, R174 ;  /* 0x000000ffff677224 */ /* 0x000fe200078e00ae */
[----:B------:R-:W-:Y:S01]  /*11cd0*/  HMMA.16816.F32.BF16 R64, R8, R38, R108 ;  /* 0x000000260840723c */ /* 0x000fe2000004186c */
[----:B------:R1:W-:Y:S01]  /*11ce0*/  MUFU.EX2 R174, R2 ;  /* 0x0000000200ae7308 */ /* 0x0003e20000000800 */
[----:B------:R-:W2:Y:S01]  /*11cf0*/  LDSM.16.MT88.4 R36, [R217+0x2100] ;  /* 0x00210000d924783b */ /* 0x000ea20000004200 */
[----:B------:R-:W-:Y:S01]  /*11d00*/  MOV R102, R63 ;  /* 0x0000003f00667202 */ /* 0x000fe20000000f00 */
[----:B------:R-:W-:-:S03]  /*11d10*/  IMAD.MOV.U32 R101, RZ, RZ, R62 ;  /* 0x000000ffff657224 */ /* 0x000fc600078e003e */
[----:B------:R-:W-:Y:S01]  /*11d20*/  IMAD.MOV.U32 R111, RZ, RZ, R162 ;  /* 0x000000ffff6f7224 */ /* 0x000fe200078e00a2 */
[----:B---3--:R-:W-:Y:S01]  /*11d30*/  HMMA.16816.F32.BF16 R60, R8, R32, R116 ;  /* 0x00000020083c723c */ /* 0x008fe20000041874 */
[----:B------:R-:W-:Y:S01]  /*11d40*/  IMAD.MOV.U32 R162, RZ, RZ, R160 ;  /* 0x000000ffffa27224 */ /* 0x000fe200078e00a0 */
[----:B------:R-:W-:Y:S01]  /*11d50*/  MOV R110, R103 ;  /* 0x00000067006e7202 */ /* 0x000fe20000000f00 */
[----:B------:R-:W-:Y:S01]  /*11d60*/  IMAD.MOV.U32 R160, RZ, RZ, R161 ;  /* 0x000000ffffa07224 */ /* 0x000fe200078e00a1 */
[----:B------:R-:W-:Y:S01]  /*11d70*/  MOV R161, R165 ;  /* 0x000000a500a17202 */ /* 0x000fe20000000f00 */
[----:B------:R-:W-:-:S03]  /*11d80*/  IMAD.MOV.U32 R109, RZ, RZ, R102 ;  /* 0x000000ffff6d7224 */ /* 0x000fc600078e0066 */
[C---:B------:R-:W-:Y:S01]  /*11d90*/  HMMA.16816.F32.BF16 R52, R8.reuse, R34, R104 ;  /* 0x000000220834723c */ /* 0x040fe20000041868 */
[--C-:B-1----:R-:W-:Y:S01]  /*11da0*/  FFMA.FTZ R2, R171, c[0x0][0x2d0], -R5.reuse ;  /* 0x0000b400ab027a23 */ /* 0x102fe20000010805 */
[----:B------:R-:W1:Y:S03]  /*11db0*/  LDSM.16.MT88.4 R32, [R218+0x2100] ;  /* 0x00210000da20783b */ /* 0x000e660000004200 */
[----:B------:R3:W4:Y:S03]  /*11dc0*/  MUFU.EX2 R171, R2 ;  /* 0x0000000200ab7308 */ /* 0x0007260000000800 */
[C---:B------:R-:W-:Y:S08]  /*11dd0*/  HMMA.16816.F32.BF16 R48, R8.reuse, R24, R96 ;  /* 0x000000180830723c */ /* 0x040ff00000041860 */
[----:B------:R-:W-:Y:S01]  /*11de0*/  HMMA.16816.F32.BF16 R44, R8, R26, R84 ;  /* 0x0000001a082c723c */ /* 0x000fe20000041854 */
[----:B------:R-:W5:Y:S01]  /*11df0*/  LDSM.16.MT88.4 R24, [R221+0x2100] ;  /* 0x00210000dd18783b */ /* 0x000f620000004200 */
[----:B---3--:R-:W-:Y:S01]  /*11e00*/  FFMA.FTZ R2, R172, c[0x0][0x2d0], -R5 ;  /* 0x0000b400ac027a23 */ /* 0x008fe20000010805 */
[----:B------:R-:W-:-:S05]  /*11e10*/  MOV R172, R110 ;  /* 0x0000006e00ac7202 */ /* 0x000fca0000000f00 */
[C---:B------:R-:W-:Y:S01]  /*11e20*/  HMMA.16816.F32.BF16 R80, R8.reuse, R28, R92 ;  /* 0x0000001c0850723c */ /* 0x040fe2000004185c */
[----:B------:R3:W-:Y:S07]  /*11e30*/  MUFU.EX2 R170, R2 ;  /* 0x0000000200aa7308 */ /* 0x0007ee0000000800 */
[C---:B------:R-:W-:Y:S01]  /*11e40*/  HMMA.16816.F32.BF16 R84, R8.reuse, R30, R88 ;  /* 0x0000001e0854723c */ /* 0x040fe20000041858 */
[----:B------:R-:W1:Y:S07]  /*11e50*/  LDSM.16.MT88.4 R28, [R220+0x2100] ;  /* 0x00210000dc1c783b */ /* 0x000e6e0000004200 */
[----:B------:R-:W-:Y:S01]  /*11e60*/  HMMA.16816.F32.BF16 R92, R8, R20, R112 ;  /* 0x00000014085c723c */ /* 0x000fe20000041870 */
[----:B---3--:R-:W-:-:S02]  /*11e70*/  FFMA.FTZ R2, R173, c[0x0][0x2d0], -R5 ;  /* 0x0000b400ad027a23 */ /* 0x008fc40000010805 */
[----:B------:R-:W-:Y:S02]  /*11e80*/  IMAD.MOV.U32 R173, RZ, RZ, R101 ;  /* 0x000000ffffad7224 */ /* 0x000fe400078e0065 */
[----:B------:R3:W-:Y:S03]  /*11e90*/  MUFU.EX2 R165, R2 ;  /* 0x0000000200a57308 */ /* 0x0007e60000000800 */
[C---:B------:R-:W-:Y:S01]  /*11ea0*/  HMMA.16816.F32.BF16 R100, R8.reuse, R22, R124 ;  /* 0x000000160864723c */ /* 0x040fe2000004187c */
[----:B------:R-:W1:Y:S07]  /*11eb0*/  LDSM.16.MT88.4 R20, [R217+0x6100] ;  /* 0x00610000d914783b */ /* 0x000e6e0000004200 */
[----:B------:R-:W-:Y:S01]  /*11ec0*/  HMMA.16816.F32.BF16 R116, R8, R40, R136 ;  /* 0x000000280874723c */ /* 0x000fe20000041888 */
[----:B---3--:R-:W-:-:S02]  /*11ed0*/  FFMA.FTZ R2, R167, c[0x0][0x2d0], -R0 ;  /* 0x0000b400a7027a23 */ /* 0x008fc40000010800 */
[----:B------:R-:W-:-:S05]  /*11ee0*/  IMAD.MOV.U32 R167, RZ, RZ, R164 ;  /* 0x000000ffffa77224 */ /* 0x000fca00078e00a4 */
[C---:B------:R-:W-:Y:S01]  /*11ef0*/  HMMA.16816.F32.BF16 R104, R8.reuse, R12, R76 ;  /* 0x0000000c0868723c */ /* 0x040fe2000004184c */
[----:B------:R3:W-:Y:S01]  /*11f00*/  MUFU.EX2 R164, R2 ;  /* 0x0000000200a47308 */ /* 0x0007e20000000800 */
[----:B------:R-:W-:Y:S01]  /*11f10*/  IMAD.MOV.U32 R138, RZ, RZ, R162 ;  /* 0x000000ffff8a7224 */ /* 0x000fe200078e00a2 */
[----:B------:R-:W-:Y:S01]  /*11f20*/  MOV R136, R161 ;  /* 0x000000a100887202 */ /* 0x000fe20000000f00 */
[----:B------:R-:W-:Y:S02]  /*11f30*/  IMAD.MOV.U32 R139, RZ, RZ, R111 ;  /* 0x000000ffff8b7224 */ /* 0x000fe400078e006f */
[----:B------:R-:W-:Y:S02]  /*11f40*/  IMAD.MOV.U32 R137, RZ, RZ, R160 ;  /* 0x000000ffff897224 */ /* 0x000fe400078e00a0 */
[C---:B------:R-:W-:Y:S01]  /*11f50*/  HMMA.16816.F32.BF16 R76, R8.reuse, R14, R56 ;  /* 0x0000000e084c723c */ /* 0x040fe20000041838 */
[----:B------:R-:W1:Y:S07]  /*11f60*/  LDSM.16.MT88.4 R12, [R220+0x6100] ;  /* 0x00610000dc0c783b */ /* 0x000e6e0000004200 */
[----:B------:R-:W-:Y:S01]  /*11f70*/  HMMA.16816.F32.BF16 R124, R8, R42, R152 ;  /* 0x0000002a087c723c */ /* 0x000fe20000041898 */
[----:B---3--:R-:W-:-:S02]  /*11f80*/  FFMA.FTZ R2, R166, c[0x0][0x2d0], -R0 ;  /* 0x0000b400a6027a23 */ /* 0x008fc40000010800 */
[----:B------:R-:W-:Y:S02]  /*11f90*/  IMAD.MOV.U32 R166, RZ, RZ, R163 ;  /* 0x000000ffffa67224 */ /* 0x000fe400078e00a3 */
[----:B------:R3:W1:Y:S03]  /*11fa0*/  MUFU.EX2 R163, R2 ;  /* 0x0000000200a37308 */ /* 0x0006660000000800 */
[----:B------:R-:W-:Y:S07]  /*11fb0*/  HMMA.16816.F32.BF16 R112, R8, R16, R128 ;  /* 0x000000100870723c */ /* 0x000fee0000041880 */
[----:B------:R-:W-:Y:S01]  /*11fc0*/  MOV R129, R150 ;  /* 0x0000009600817202 */ /* 0x000fe20000000f00 */
[----:B------:R-:W-:-:S02]  /*11fd0*/  IMAD.MOV.U32 R128, RZ, RZ, R151 ;  /* 0x000000ffff807224 */ /* 0x000fc400078e0097 */
[----:B------:R-:W-:Y:S02]  /*11fe0*/  IMAD.MOV.U32 R130, RZ, RZ, R149 ;  /* 0x000000ffff827224 */ /* 0x000fe400078e0095 */
[----:B------:R-:W-:Y:S02]  /*11ff0*/  IMAD.MOV.U32 R131, RZ, RZ, R148 ;  /* 0x000000ffff837224 */ /* 0x000fe400078e0094 */
[----:B---3--:R-:W-:Y:S02]  /*12000*/  FFMA.FTZ R2, R168, c[0x0][0x2d0], -R0 ;  /* 0x0000b400a8027a23 */ /* 0x008fe40000010800 */
[----:B------:R-:W-:Y:S02]  /*12010*/  IMAD.MOV.U32 R168, RZ, RZ, R109 ;  /* 0x000000ffffa87224 */ /* 0x000fe400078e006d */
[----:B------:R3:W-:Y:S01]  /*12020*/  MUFU.EX2 R162, R2 ;  /* 0x0000000200a27308 */ /* 0x0007e20000000800 */
[----:B------:R-:W-:Y:S01]  /*12030*/  HMMA.16816.F32.BF16 R108, R8, R18, R120 ;  /* 0x00000012086c723c */ /* 0x000fe20000041878 */
[----:B------:R-:W-:Y:S06]  /*12040*/  LDSM.16.MT88.4 R16, [R221+0x6100] ;  /* 0x00610000dd10783b */ /* 0x000fec0000004200 */
[----:B----4-:R-:W-:-:S02]  /*12050*/  F2FP.BF16.PACK_AB R8, R171, R174 ;  /* 0x000000aeab08723e */ /* 0x010fc400000010ff */
[----:B-1----:R-:W-:Y:S02]  /*12060*/  F2FP.BF16.PACK_AB R9, R163, R164 ;  /* 0x000000a4a309723e */ /* 0x002fe400000010ff */
[----:B------:R-:W-:Y:S01]  /*12070*/  F2FP.BF16.PACK_AB R10, R165, R170 ;  /* 0x000000aaa50a723e */ /* 0x000fe200000010ff */
[----:B---3--:R-:W-:Y:S02]  /*12080*/  FFMA.FTZ R2, R169, c[0x0][0x2d0], -R0 ;  /* 0x0000b400a9027a23 */ /* 0x008fe40000010800 */
[----:B------:R-:W-:Y:S02]  /*12090*/  IMAD.MOV.U32 R169, RZ, RZ, R3 ;  /* 0x000000ffffa97224 */ /* 0x000fe400078e0003 */
[----:B------:R1:W3:Y:S02]  /*120a0*/  MUFU.EX2 R3, R2 ;  /* 0x0000000200037308 */ /* 0x0002e40000000800 */
[----:B-1----:R-:W-:Y:S01]  /*120b0*/  FFMA.FTZ R2, R183, c[0x0][0x2d0], -R5 ;  /* 0x0000b400b7027a23 */ /* 0x002fe20000010805 */
[----:B---3--:R-:W-:Y:S01]  /*120c0*/  F2FP.BF16.PACK_AB R11, R3, R162 ;  /* 0x000000a2030b723e */ /* 0x008fe200000010ff */
[----:B------:R-:W-:-:S04]  /*120d0*/  IMAD.MOV.U32 R183, RZ, RZ, R158 ;  /* 0x000000ffffb77224 */ /* 0x000fc800078e009e */
[----:B------:R1:W-:Y:S02]  /*120e0*/  MUFU.EX2 R161, R2 ;  /* 0x0000000200a17308 */ /* 0x0003e40000000800 */
[C---:B--2---:R-:W-:Y:S08]  /*120f0*/  HMMA.16816.F32.BF16 R96, R8.reuse, R36, R72 ;  /* 0x000000240860723c */ /* 0x044ff00000041848 */
[----:B------:R-:W-:Y:S01]  /*12100*/  HMMA.16816.F32.BF16 R88, R8, R38, R64 ;  /* 0x000000260858723c */ /* 0x000fe20000041840 */
[----:B------:R-:W2:Y:S01]  /*12110*/  LDSM.16.MT88.4 R36, [R218+0x6100] ;  /* 0x00610000da24783b */ /* 0x000ea20000004200 */
[----:B-1----:R-:W-:-:S02]  /*12120*/  FFMA.FTZ R2, R184, c[0x0][0x2d0], -R5 ;  /* 0x0000b400b8027a23 */ /* 0x002fc40000010805 */
[----:B------:R-:W-:Y:S02]  /*12130*/  IMAD.MOV.U32 R184, RZ, RZ, R157 ;  /* 0x000000ffffb87224 */ /* 0x000fe400078e009d */
[----:B------:R1:W3:Y:S02]  /*12140*/  MUFU.EX2 R160, R2 ;  /* 0x0000000200a07308 */ /* 0x0002e40000000800 */
[C---:B------:R-:W-:Y:S08]  /*12150*/  HMMA.16816.F32.BF16 R64, R8.reuse, R32, R60 ;  /* 0x000000200840723c */ /* 0x040ff0000004183c */
[----:B------:R-:W-:Y:S01]  /*12160*/  HMMA.16816.F32.BF16 R60, R8, R34, R52 ;  /* 0x00000022083c723c */ /* 0x000fe20000041834 */
[----:B------:R-:W4:Y:S01]  /*12170*/  LDSM.16.MT88.4 R32, [R217+0x2900] ;  /* 0x00290000d920783b */ /* 0x000f220000004200 */
[----:B-1----:R-:W-:-:S06]  /*12180*/  FFMA.FTZ R2, R185, c[0x0][0x2d0], -R5 ;  /* 0x0000b400b9027a23 */ /* 0x002fcc0000010805 */
[C---:B-----5:R-:W-:Y:S01]  /*12190*/  HMMA.16816.F32.BF16 R52, R8.reuse, R24, R48 ;  /* 0x000000180834723c */ /* 0x060fe20000041830 */
[----:B------:R-:W-:Y:S01]  /*121a0*/  IMAD.MOV.U32 R185, RZ, RZ, R71 ;  /* 0x000000ffffb97224 */ /* 0x000fe200078e0047 */
[----:B------:R1:W-:Y:S06]  /*121b0*/  MUFU.EX2 R158, R2 ;  /* 0x00000002009e7308 */ /* 0x0003ec0000000800 */
[C---:B------:R-:W-:Y:S01]  /*121c0*/  HMMA.16816.F32.BF16 R40, R8.reuse, R26, R44 ;  /* 0x0000001a0828723c */ /* 0x040fe2000004182c */
[----:B------:R-:W-:Y:S07]  /*121d0*/  LDSM.16.MT88.4 R24, [R220+0x2900] ;  /* 0x00290000dc18783b */ /* 0x000fee0000004200 */
[----:B------:R-:W-:Y:S01]  /*121e0*/  HMMA.16816.F32.BF16 R48, R8, R28, R80 ;  /* 0x0000001c0830723c */ /* 0x000fe20000041850 */
[----:B-1----:R-:W-:-:S02]  /*121f0*/  FFMA.FTZ R2, R187, c[0x0][0x2d0], -R5 ;  /* 0x0000b400bb027a23 */ /* 0x002fc40000010805 */
[----:B------:R-:W-:Y:S02]  /*12200*/  IMAD.MOV.U32 R187, RZ, RZ, R159 ;  /* 0x000000ffffbb7224 */ /* 0x000fe400078e009f */
[----:B------:R1:W-:Y:S03]  /*12210*/  MUFU.EX2 R159, R2 ;  /* 0x00000002009f7308 */ /* 0x0003e60000000800 */
[C---:B------:R-:W-:Y:S01]  /*12220*/  HMMA.16816.F32.BF16 R44, R8.reuse, R30, R84 ;  /* 0x0000001e082c723c */ /* 0x040fe20000041854 */
[----:B------:R-:W5:Y:S07]  /*12230*/  LDSM.16.MT88.4 R28, [R218+0x2900] ;  /* 0x00290000da1c783b */ /* 0x000f6e0000004200 */
[----:B------:R-:W-:Y:S01]  /*12240*/  HMMA.16816.F32.BF16 R56, R8, R20, R92 ;  /* 0x000000140838723c */ /* 0x000fe2000004185c */
[----:B-1----:R-:W-:-:S07]  /*12250*/  FFMA.FTZ R2, R180, c[0x0][0x2d0], -R0 ;  /* 0x0000b400b4027a23 */ /* 0x002fce0000010800 */
[C---:B------:R-:W-:Y:S01]  /*12260*/  HMMA.16816.F32.BF16 R72, R8.reuse, R22, R100 ;  /* 0x000000160848723c */ /* 0x040fe20000041864 */
[----:B------:R-:W1:Y:S01]  /*12270*/  LDSM.16.MT88.4 R20, [R221+0x2900] ;  /* 0x00290000dd14783b */ /* 0x000e620000004200 */
[----:B------:R-:W-:Y:S01]  /*12280*/  MOV R180, R156 ;  /* 0x0000009c00b47202 */ /* 0x000fe20000000f00 */
[----:B------:R2:W-:Y:S05]  /*12290*/  MUFU.EX2 R157, R2 ;  /* 0x00000002009d7308 */ /* 0x0005ea0000000800 */
[C---:B------:R-:W-:Y:S01]  /*122a0*/  HMMA.16816.F32.BF16 R100, R8.reuse, R12, R104 ;  /* 0x0000000c0864723c */ /* 0x040fe20000041868 */
[----:B------:R-:W-:Y:S07]  /*122b0*/  LDSM.16.MT88.4 R104, [R220+0x3900] ;  /* 0x00390000dc68783b */ /* 0x000fee0000004200 */
[----:B------:R-:W-:Y:S01]  /*122c0*/  HMMA.16816.F32.BF16 R76, R8, R14, R76 ;  /* 0x0000000e084c723c */ /* 0x000fe2000004184c */
[----:B------:R-:W1:Y:S01]  /*122d0*/  LDSM.16.MT88.4 R12, [R217+0x6900] ;  /* 0x00690000d90c783b */ /* 0x000e620000004200 */
[----:B--2---:R-:W-:-:S02]  /*122e0*/  FFMA.FTZ R2, R175, c[0x0][0x2d0], -R0 ;  /* 0x0000b400af027a23 */ /* 0x004fc40000010800 */
[----:B------:R-:W-:Y:S02]  /*122f0*/  IMAD.MOV.U32 R175, RZ, RZ, R70 ;  /* 0x000000ffffaf7224 */ /* 0x000fe400078e0046 */
[----:B------:R2:W1:Y:S02]  /*12300*/  MUFU.EX2 R156, R2 ;  /* 0x00000002009c7308 */ /* 0x0004640000000800 */
[C---:B------:R-:W-:Y:S08]  /*12310*/  HMMA.16816.F32.BF16 R116, R8.reuse, R36, R116 ;  /* 0x000000240874723c */ /* 0x040ff00000041874 */
[----:B------:R-:W-:Y:S01]  /*12320*/  HMMA.16816.F32.BF16 R120, R8, R38, R124 ;  /* 0x000000260878723c */ /* 0x000fe2000004187c */
[----:B------:R-:W4:Y:S01]  /*12330*/  LDSM.16.MT88.4 R36, [R218+0x6900] ;  /* 0x00690000da24783b */ /* 0x000f220000004200 */
[----:B--2---:R-:W-:-:S06]  /*12340*/  FFMA.FTZ R2, R181, c[0x0][0x2d0], -R0 ;  /* 0x0000b400b5027a23 */ /* 0x004fcc0000010800 */
[C---:B------:R-:W-:Y:S01]  /*12350*/  HMMA.16816.F32.BF16 R112, R8.reuse, R16, R112 ;  /* 0x000000100870723c */ /* 0x040fe20000041870 */
[----:B------:R2:W-:Y:S07]  /*12360*/  MUFU.EX2 R155, R2 ;  /* 0x00000002009b7308 */ /* 0x0005ee0000000800 */
[----:B------:R-:W-:Y:S01]  /*12370*/  HMMA.16816.F32.BF16 R108, R8, R18, R108 ;  /* 0x00000012086c723c */ /* 0x000fe2000004186c */
[----:B------:R-:W-:Y:S06]  /*12380*/  LDSM.16.MT88.4 R16, [R218+0x3100] ;  /* 0x00310000da10783b */ /* 0x000fec0000004200 */
[----:B---3--:R-:W-:-:S02]  /*12390*/  F2FP.BF16.PACK_AB R8, R160, R161 ;  /* 0x000000a1a008723e */ /* 0x008fc400000010ff */
[----:B-1----:R-:W-:Y:S01]  /*123a0*/  F2FP.BF16.PACK_AB R9, R156, R157 ;  /* 0x0000009d9c09723e */ /* 0x002fe200000010ff */
[----:B--2---:R-:W-:Y:S01]  /*123b0*/  FFMA.FTZ R2, R182, c[0x0][0x2d0], -R0 ;  /* 0x0000b400b6027a23 */ /* 0x004fe20000010800 */
[----:B------:R-:W-:-:S03]  /*123c0*/  F2FP.BF16.PACK_AB R10, R159, R158 ;  /* 0x0000009e9f0a723e */ /* 0x000fc600000010ff */
[----:B------:R-:W1:Y:S02]  /*123d0*/  MUFU.EX2 R154, R2 ;  /* 0x00000002009a7308 */ /* 0x000e640000000800 */
[----:B-1----:R-:W-:Y:S01]  /*123e0*/  F2FP.BF16.PACK_AB R11, R154, R155 ;  /* 0x0000009b9a0b723e */ /* 0x002fe200000010ff */
[----:B------:R-:W-:-:S05]  /*123f0*/  FFMA.FTZ R2, R242, c[0x0][0x2d0], -R5 ;  /* 0x0000b400f2027a23 */ /* 0x000fca0000010805 */
[----:B------:R1:W-:Y:S01]  /*12400*/  MUFU.EX2 R153, R2 ;  /* 0x0000000200997308 */ /* 0x0003e20000000800 */
[C---:B----4-:R-:W-:Y:S08]  /*12410*/  HMMA.16816.F32.BF16 R92, R8.reuse, R34, R88 ;  /* 0x00000022085c723c */ /* 0x050ff00000041858 */
[----:B-----5:R-:W-:Y:S01]  /*12420*/  HMMA.16816.F32.BF16 R84, R8, R28, R64 ;  /* 0x0000001c0854723c */ /* 0x020fe20000041840 */
[----:B-1----:R-:W-:-:S07]  /*12430*/  FFMA.FTZ R2, R246, c[0x0][0x2d0], -R5 ;  /* 0x0000b400f6027a23 */ /* 0x002fce0000010805 */
[C---:B------:R-:W-:Y:S01]  /*12440*/  HMMA.16816.F32.BF16 R88, R8.reuse, R30, R60 ;  /* 0x0000001e0858723c */ /* 0x040fe2000004183c */
[----:B------:R-:W-:Y:S01]  /*12450*/  LDSM.16.MT88.4 R28, [R217+0x3100] ;  /* 0x00310000d91c783b */ /* 0x000fe20000004200 */
[----:B------:R1:W2:Y:S06]  /*12460*/  MUFU.EX2 R152, R2 ;  /* 0x0000000200987308 */ /* 0x0002ac0000000800 */
[C---:B------:R-:W-:Y:S08]  /*12470*/  HMMA.16816.F32.BF16 R64, R8.reuse, R22, R40 ;  /* 0x000000160840723c */ /* 0x040ff00000041828 */
[----:B------:R-:W-:Y:S01]  /*12480*/  HMMA.16816.F32.BF16 R60, R8, R24, R48 ;  /* 0x00000018083c723c */ /* 0x000fe20000041830 */
[----:B-1----:R-:W-:-:S04]  /*12490*/  FFMA.FTZ R2, R247, c[0x0][0x2d0], -R5 ;  /* 0x0000b400f7027a23 */ /* 0x002fc80000010805 */
[----:B------:R1:W-:Y:S03]  /*124a0*/  MUFU.EX2 R150, R2 ;  /* 0x0000000200967308 */ /* 0x0003e60000000800 */
[C---:B------:R-:W-:Y:S01]  /*124b0*/  HMMA.16816.F32.BF16 R40, R8.reuse, R26, R44 ;  /* 0x0000001a0828723c */ /* 0x040fe2000004182c */
[----:B------:R-:W3:Y:S07]  /*124c0*/  LDSM.16.MT88.4 R24, [R221+0x6900] ;  /* 0x00690000dd18783b */ /* 0x000eee0000004200 */
        /* <DEDUP_REMOVED lines=8> */
[----:B------:R-:W2:Y:S01]  /*12550*/  LDSM.16.MT88.4 R32, [R220+0x3100] ;  /* 0x00310000dc20783b */ /* 0x000ea20000004200 */
[----:B-1----:R-:W-:-:S04]  /*12560*/  FFMA.FTZ R2, R209, c[0x0][0x2d0], -R0 ;  /* 0x0000b400d1027a23 */ /* 0x002fc80000010800 */
[----:B------:R1:W-:Y:S02]  /*12570*/  MUFU.EX2 R149, R2 ;  /* 0x0000000200957308 */ /* 0x0003e40000000800 */
[C---:B------:R-:W-:Y:S08]  /*12580*/  HMMA.16816.F32.BF16 R116, R8.reuse, R36, R116 ;  /* 0x000000240874723c */ /* 0x040ff00000041874 */
[----:B---3--:R-:W-:Y:S01]  /*12590*/  HMMA.16816.F32.BF16 R112, R8, R24, R112 ;  /* 0x000000180870723c */ /* 0x008fe20000041870 */
[----:B-1----:R-:W-:-:S07]  /*125a0*/  FFMA.FTZ R2, R208, c[0x0][0x2d0], -R0 ;  /* 0x0000b400d0027a23 */ /* 0x002fce0000010800 */
[C---:B------:R-:W-:Y:S01]  /*125b0*/  HMMA.16816.F32.BF16 R108, R8.reuse, R26, R108 ;  /* 0x0000001a086c723c */ /* 0x040fe2000004186c */
[----:B------:R-:W1:Y:S01]  /*125c0*/  LDSM.16.MT88.4 R24, [R217+0x7100] ;  /* 0x00710000d918783b */ /* 0x000e620000004200 */
[----:B------:R3:W2:Y:S06]  /*125d0*/  MUFU.EX2 R148, R2 ;  /* 0x0000000200947308 */ /* 0x0006ac0000000800 */
[C---:B------:R-:W-:Y:S08]  /*125e0*/  HMMA.16816.F32.BF16 R120, R8.reuse, R38, R120 ;  /* 0x000000260878723c */ /* 0x040ff00000041878 */
[----:B----4-:R-:W-:Y:S01]  /*125f0*/  HMMA.16816.F32.BF16 R48, R8, R20, R100 ;  /* 0x000000140830723c */ /* 0x010fe20000041864 */
[----:B---3--:R-:W-:-:S04]  /*12600*/  FFMA.FTZ R2, R210, c[0x0][0x2d0], -R0 ;  /* 0x0000b400d2027a23 */ /* 0x008fc80000010800 */
[----:B------:R3:W-:Y:S03]  /*12610*/  MUFU.EX2 R71, R2 ;  /* 0x0000000200477308 */ /* 0x0007e60000000800 */
[----:B------:R-:W-:Y:S01]  /*12620*/  HMMA.16816.F32.BF16 R36, R8, R22, R76 ;  /* 0x000000160824723c */ /* 0x000fe2000004184c */
[----:B------:R-:W4:Y:S06]  /*12630*/  LDSM.16.MT88.4 R20, [R218+0x7100] ;  /* 0x00710000da14783b */ /* 0x000f2c0000004200 */
[----:B--2---:R-:W-:-:S02]  /*12640*/  F2FP.BF16.PACK_AB R8, R152, R153 ;  /* 0x000000999808723e */ /* 0x004fc400000010ff */
[----:B------:R-:W-:Y:S02]  /*12650*/  F2FP.BF16.PACK_AB R9, R148, R149 ;  /* 0x000000959409723e */ /* 0x000fe400000010ff */
[----:B------:R-:W-:Y:S01]  /*12660*/  F2FP.BF16.PACK_AB R10, R151, R150 ;  /* 0x00000096970a723e */ /* 0x000fe200000010ff */
[----:B---3--:R-:W-:-:S04]  /*12670*/  FFMA.FTZ R2, R211, c[0x0][0x2d0], -R0 ;  /* 0x0000b400d3027a23 */ /* 0x008fc80000010800 */
[----:B------:R-:W2:Y:S02]  /*12680*/  MUFU.EX2 R70, R2 ;  /* 0x0000000200467308 */ /* 0x000ea40000000800 */
[----:B--2---:R-:W-:Y:S01]  /*12690*/  F2FP.BF16.PACK_AB R11, R70, R71 ;  /* 0x00000047460b723e */ /* 0x004fe200000010ff */
[----:B------:R-:W-:Y:S02]  /*126a0*/  FFMA.FTZ R2, R175, c[0x0][0x2d0], -R5 ;  /* 0x0000b400af027a23 */ /* 0x000fe40000010805 */
[----:B------:R-:W-:Y:S02]  /*126b0*/  IMAD.MOV.U32 R175, RZ, RZ, R169 ;  /* 0x000000ffffaf7224 */ /* 0x000fe400078e00a9 */
[----:B------:R-:W-:Y:S02]  /*126c0*/  IMAD.MOV.U32 R169, RZ, RZ, R173 ;  /* 0x000000ffffa97224 */ /* 0x000fe400078e00ad */
[----:B-----5:R-:W-:Y:S01]  /*126d0*/  HMMA.16816.F32.BF16 R72, R8, R14, R64 ;  /* 0x0000000e0848723c */ /* 0x020fe20000041840 */
[----:B------:R2:W-:Y:S01]  /*126e0*/  MUFU.EX2 R64, R2 ;  /* 0x0000000200407308 */ /* 0x0005e20000000800 */
[----:B------:R-:W-:-:S06]  /*126f0*/  IMAD.MOV.U32 R173, RZ, RZ, R132 ;  /* 0x000000ffffad7224 */ /* 0x000fcc00078e0084 */
[C---:B------:R-:W-:Y:S08]  /*12700*/  HMMA.16816.F32.BF16 R100, R8.reuse, R32, R60 ;  /* 0x000000200864723c */ /* 0x040ff0000004183c */
[----:B-1----:R-:W-:Y:S01]  /*12710*/  HMMA.16816.F32.BF16 R52, R8, R24, R52 ;  /* 0x000000180834723c */ /* 0x002fe20000041834 */
[----:B--2---:R-:W-:Y:S02]  /*12720*/  FFMA.FTZ R2, R180, c[0x0][0x2d0], -R5 ;  /* 0x0000b400b4027a23 */ /* 0x004fe40000010805 */
[----:B------:R-:W-:-:S02]  /*12730*/  IMAD.MOV.U32 R180, RZ, RZ, R131 ;  /* 0x000000ffffb47224 */ /* 0x000fc400078e0083 */
[----:B------:R1:W-:Y:S01]  /*12740*/  MUFU.EX2 R60, R2 ;  /* 0x00000002003c7308 */ /* 0x0003e20000000800 */
[----:B------:R-:W-:Y:S02]  /*12750*/  IMAD.MOV.U32 R131, RZ, RZ, R167 ;  /* 0x000000ffff837224 */ /* 0x000fe400078e00a7 */
[----:B----4-:R-:W-:Y:S01]  /*12760*/  HMMA.16816.F32.BF16 R116, R8, R20, R116 ;  /* 0x000000140874723c */ /* 0x010fe20000041874 */
[----:B------:R-:W-:-:S07]  /*12770*/  IMAD.MOV.U32 R167, RZ, RZ, R134 ;  /* 0x000000ffffa77224 */ /* 0x000fce00078e0086 */
[C---:B------:R-:W-:Y:S01]  /*12780*/  HMMA.16816.F32.BF16 R84, R8.reuse, R16, R84 ;  /* 0x000000100854723c */ /* 0x040fe20000041854 */
[----:B-1----:R-:W-:Y:S02]  /*12790*/  FFMA.FTZ R2, R187, c[0x0][0x2d0], -R5 ;  /* 0x0000b400bb027a23 */ /* 0x002fe40000010805 */
[----:B------:R-:W-:Y:S01]  /*127a0*/  IMAD.MOV.U32 R187, RZ, RZ, R130 ;  /* 0x000000ffffbb7224 */ /* 0x000fe200078e0082 */
[----:B------:R-:W-:Y:S01]  /*127b0*/  MOV R130, R166 ;  /* 0x000000a600827202 */ /* 0x000fe20000000f00 */
[----:B------:R1:W-:Y:S01]  /*127c0*/  MUFU.EX2 R33, R2 ;  /* 0x0000000200217308 */ /* 0x0003e20000000800 */
[----:B------:R-:W-:Y:S02]  /*127d0*/  IMAD.MOV.U32 R166, RZ, RZ, R135 ;  /* 0x000000ffffa67224 */ /* 0x000fe400078e0087 */
[C---:B------:R-:W-:Y:S01]  /*127e0*/  HMMA.16816.F32.BF16 R56, R8.reuse, R18, R88 ;  /* 0x000000120838723c */ /* 0x040fe20000041858 */
[----:B------:R-:W2:Y:S04]  /*127f0*/  LDSM.16.MT88.4 R16, [R221+0x7100] ;  /* 0x00710000dd10783b */ /* 0x000ea80000004200 */
[----:B------:R-:W-:Y:S03]  /*12800*/  LDSM.16.MT88.4 R88, [R218+0x3900] ;  /* 0x00390000da58783b */ /* 0x000fe60000004200 */
[C---:B------:R-:W-:Y:S01]  /*12810*/  HMMA.16816.F32.BF16 R76, R8.reuse, R28, R96 ;  /* 0x0000001c084c723c */ /* 0x040fe20000041860 */
[----:B------:R-:W-:Y:S01]  /*12820*/  LDSM.16.MT88.4 R96, [R221+0x3900] ;  /* 0x00390000dd60783b */ /* 0x000fe20000004200 */
[----:B-1----:R-:W-:Y:S01]  /*12830*/  FFMA.FTZ R2, R185, c[0x0][0x2d0], -R5 ;  /* 0x0000b400b9027a23 */ /* 0x002fe20000010805 */
[----:B------:R-:W-:Y:S01]  /*12840*/  MOV R185, R129 ;  /* 0x0000008100b97202 */ /* 0x000fe20000000f00 */
[----:B------:R-:W-:Y:S01]  /*12850*/  IMAD.MOV.U32 R129, RZ, RZ, R168 ;  /* 0x000000ffff817224 */ /* 0x000fe200078e00a8 */
[----:B------:R-:W-:Y:S01]  /*12860*/  MOV R168, R133 ;  /* 0x0000008500a87202 */ /* 0x000fe20000000f00 */
[----:B------:R1:W3:Y:S02]  /*12870*/  MUFU.EX2 R32, R2 ;  /* 0x0000000200207308 */ /* 0x0002e40000000800 */
[C---:B------:R-:W-:Y:S08]  /*12880*/  HMMA.16816.F32.BF16 R28, R8.reuse, R30, R92 ;  /* 0x0000001e081c723c */ /* 0x040ff0000004185c */
[C---:B------:R-:W-:Y:S01]  /*12890*/  HMMA.16816.F32.BF16 R92, R8.reuse, R12, R80 ;  /* 0x0000000c085c723c */ /* 0x040fe20000041850 */
[----:B------:R-:W4:Y:S04]  /*128a0*/  LDSM.16.MT88.4 R12, [R220+0x7100] ;  /* 0x00710000dc0c783b */ /* 0x000f280000004200 */
[----:B------:R-:W-:Y:S01]  /*128b0*/  LDSM.16.MT88.4 R80, [R217+0x3900] ;  /* 0x00390000d950783b */ /* 0x000fe20000004200 */
[--C-:B-1----:R-:W-:Y:S01]  /*128c0*/  FFMA.FTZ R2, R184, c[0x0][0x2d0], -R0.reuse ;  /* 0x0000b400b8027a23 */ /* 0x102fe20000010800 */
[----:B------:R-:W-:Y:S01]  /*128d0*/  MOV R184, R137 ;  /* 0x0000008900b87202 */ /* 0x000fe20000000f00 */
[C---:B------:R-:W-:Y:S01]  /*128e0*/  HMMA.16816.F32.BF16 R124, R8.reuse, R22, R120 ;  /* 0x00000016087c723c */ /* 0x040fe20000041878 */
[----:B------:R-:W1:Y:S01]  /*128f0*/  LDSM.16.MT88.4 R120, [R218+0x7900] ;  /* 0x00790000da78783b */ /* 0x000e620000004200 */
[----:B------:R5:W-:Y:S06]  /*12900*/  MUFU.EX2 R25, R2 ;  /* 0x0000000200197308 */ /* 0x000bec0000000800 */
[C---:B--2---:R-:W-:Y:S01]  /*12910*/  HMMA.16816.F32.BF16 R132, R8.reuse, R16, R112 ;  /* 0x000000100884723c */ /* 0x044fe20000041870 */
[----:B------:R-:W2:Y:S07]  /*12920*/  LDSM.16.MT88.4 R112, [R217+0x7900] ;  /* 0x00790000d970783b */ /* 0x000eae0000004200 */
[----:B------:R-:W-:Y:S01]  /*12930*/  HMMA.16816.F32.BF16 R40, R8, R34, R40 ;  /* 0x000000220828723c */ /* 0x000fe20000041828 */
[----:B-----5:R-:W-:-:S02]  /*12940*/  FFMA.FTZ R2, R183, c[0x0][0x2d0], -R0 ;  /* 0x0000b400b7027a23 */ /* 0x020fc40000010800 */
[----:B------:R-:W-:Y:S01]  /*12950*/  IMAD.MOV.U32 R183, RZ, RZ, R138 ;  /* 0x000000ffffb77224 */ /* 0x000fe200078e008a */
[----:B---3--:R-:W-:Y:S01]  /*12960*/  F2FP.BF16.PACK_AB R138, R32, R33 ;  /* 0x00000021208a723e */ /* 0x008fe200000010ff */
[----:B------:R3:W5:Y:S03]  /*12970*/  MUFU.EX2 R24, R2 ;  /* 0x0000000200187308 */ /* 0x0007660000000800 */
[C---:B------:R-:W-:Y:S08]  /*12980*/  HMMA.16816.F32.BF16 R44, R8.reuse, R26, R44 ;  /* 0x0000001a082c723c */ /* 0x040ff0000004182c */
[----:B------:R-:W-:Y:S01]  /*12990*/  HMMA.16816.F32.BF16 R16, R8, R18, R108 ;  /* 0x000000120810723c */ /* 0x000fe2000004186c */
[--C-:B---3--:R-:W-:Y:S01]  /*129a0*/  FFMA.FTZ R2, R128, c[0x0][0x2d0], -R0.reuse ;  /* 0x0000b40080027a23 */ /* 0x108fe20000010800 */
[----:B-----5:R-:W-:Y:S01]  /*129b0*/  F2FP.BF16.PACK_AB R137, R24, R25 ;  /* 0x000000191889723e */ /* 0x020fe200000010ff */
[----:B------:R-:W-:-:S05]  /*129c0*/  FFMA.FTZ R0, R136, c[0x0][0x2d0], -R0 ;  /* 0x0000b40088007a23 */ /* 0x000fca0000010800 */
[----:B----4-:R-:W-:Y:S01]  /*129d0*/  HMMA.16816.F32.BF16 R48, R8, R12, R48 ;  /* 0x0000000c0830723c */ /* 0x010fe20000041830 */
[----:B------:R3:W-:Y:S01]  /*129e0*/  MUFU.EX2 R21, R2 ;  /* 0x0000000200157308 */ /* 0x0007e20000000800 */
[----:B------:R-:W-:Y:S01]  /*129f0*/  IMAD.MOV.U32 R128, RZ, RZ, R139 ;  /* 0x000000ffff807224 */ /* 0x000fe200078e008b */
[----:B------:R-:W-:-:S05]  /*12a00*/  F2FP.BF16.PACK_AB R136, R60, R64 ;  /* 0x000000403c88723e */ /* 0x000fca00000010ff */
[----:B------:R-:W-:Y:S01]  /*12a10*/  HMMA.16816.F32.BF16 R36, R8, R14, R36 ;  /* 0x0000000e0824723c */ /* 0x000fe20000041824 */
[----:B------:R4:W5:Y:S01]  /*12a20*/  MUFU.EX2 R20, R0 ;  /* 0x0000000000147308 */ /* 0x0009620000000800 */
[----:B---3--:R-:W-:-:S04]  /*12a30*/  FADD.FTZ R2, R185, R187 ;  /* 0x000000bbb9027221 */ /* 0x008fc80000010000 */
[----:B------:R-:W-:Y:S02]  /*12a40*/  FADD.FTZ R2, R183, R2 ;  /* 0x00000002b7027221 */ /* 0x000fe40000010000 */
[----:B----4-:R-:W-:Y:S01]  /*12a50*/  FADD.FTZ R0, R180, R175 ;  /* 0x000000afb4007221 */ /* 0x010fe20000010000 */
[----:B-----5:R-:W-:Y:S01]  /*12a60*/  F2FP.BF16.PACK_AB R139, R20, R21 ;  /* 0x00000015148b723e */ /* 0x020fe200000010ff */
[----:B------:R-:W-:Y:S02]  /*12a70*/  FADD.FTZ R2, R129, R2 ;  /* 0x0000000281027221 */ /* 0x000fe40000010000 */
[----:B------:R-:W-:Y:S02]  /*12a80*/  FADD.FTZ R0, R184, R0 ;  /* 0x00000000b8007221 */ /* 0x000fe40000010000 */
[----:B------:R-:W-:Y:S02]  /*12a90*/  FADD.FTZ R2, R131, R2 ;  /* 0x0000000283027221 */ /* 0x000fe40000010000 */
[----:B------:R-:W-:Y:S01]  /*12aa0*/  FADD.FTZ R0, R128, R0 ;  /* 0x0000000080007221 */ /* 0x000fe20000010000 */
[----:B-1----:R-:W-:Y:S01]  /*12ab0*/  HMMA.16816.F32.BF16 R116, R136, R120, R116 ;  /* 0x000000788874723c */ /* 0x002fe20000041874 */
[----:B------:R-:W-:-:S02]  /*12ac0*/  FADD.FTZ R2, R168, R2 ;  /* 0x00000002a8027221 */ /* 0x000fc40000010000 */
[----:B------:R-:W-:Y:S02]  /*12ad0*/  FADD.FTZ R0, R130, R0 ;  /* 0x0000000082007221 */ /* 0x000fe40000010000 */
[----:B------:R-:W-:Y:S01]  /*12ae0*/  FADD.FTZ R2, R167, R2 ;  /* 0x00000002a7027221 */ /* 0x000fe20000010000 */
[----:B------:R-:W1:Y:S01]  /*12af0*/  LDSM.16.MT88.4 R128, [R221+0x7900] ;  /* 0x00790000dd80783b */ /* 0x000e620000004200 */
        /* <DEDUP_REMOVED lines=21> */
[----:B------:R-:W3:Y:S01]  /*12c50*/  LDSM.16.MT88.4 R4, [R220+0x7900] ;  /* 0x00790000dc04783b */ /* 0x000ee20000004200 */
[----:B------:R-:W-:Y:S01]  /*12c60*/  FADD.FTZ R2, R186, R2 ;  /* 0x00000002ba027221 */ /* 0x000fe20000010000 */
[C---:B------:R-:W-:Y:S01]  /*12c70*/  HMMA.16816.F32.BF16 R100, R136.reuse, R104, R100 ;  /* 0x000000688864723c */ /* 0x040fe20000041864 */
[----:B------:R-:W-:Y:S02]  /*12c80*/  FADD.FTZ R0, R189, R0 ;  /* 0x00000000bd007221 */ /* 0x000fe40000010000 */
[----:B------:R-:W-:Y:S02]  /*12c90*/  FADD.FTZ R2, R164, R2 ;  /* 0x00000002a4027221 */ /* 0x000fe40000010000 */
[----:B------:R-:W-:Y:S02]  /*12ca0*/  FADD.FTZ R0, R188, R0 ;  /* 0x00000000bc007221 */ /* 0x000fe40000010000 */
[----:B------:R-:W-:Y:S01]  /*12cb0*/  FADD.FTZ R2, R163, R2 ;  /* 0x00000002a3027221 */ /* 0x000fe20000010000 */
[----:B--2---:R-:W-:Y:S01]  /*12cc0*/  HMMA.16816.F32.BF16 R108, R136, R112, R52 ;  /* 0x00000070886c723c */ /* 0x004fe20000041834 */
[----:B------:R-:W-:-:S02]  /*12cd0*/  FADD.FTZ R0, R174, R0 ;  /* 0x00000000ae007221 */ /* 0x000fc40000010000 */
[----:B------:R-:W-:Y:S02]  /*12ce0*/  FADD.FTZ R2, R162, R2 ;  /* 0x00000002a2027221 */ /* 0x000fe40000010000 */
[----:B------:R-:W-:Y:S02]  /*12cf0*/  FADD.FTZ R0, R171, R0 ;  /* 0x00000000ab007221 */ /* 0x000fe40000010000 */
[----:B------:R-:W-:Y:S01]  /*12d00*/  FADD.FTZ R3, R3, R2 ;  /* 0x0000000203037221 */ /* 0x000fe20000010000 */
[----:B-1----:R-:W-:Y:S01]  /*12d10*/  HMMA.16816.F32.BF16 R124, R136, R128, R132 ;  /* 0x00000080887c723c */ /* 0x002fe20000041884 */
[----:B------:R-:W-:Y:S02]  /*12d20*/  FADD.FTZ R0, R170, R0 ;  /* 0x00000000aa007221 */ /* 0x000fe40000010000 */
[----:B------:R-:W-:Y:S02]  /*12d30*/  FADD.FTZ R3, R157, R3 ;  /* 0x000000039d037221 */ /* 0x000fe40000010000 */
[----:B------:R-:W-:-:S03]  /*12d40*/  FADD.FTZ R0, R165, R0 ;  /* 0x00000000a5007221 */ /* 0x000fc60000010000 */
[----:B------:R-:W-:Y:S01]  /*12d50*/  HMMA.16816.F32.BF16 R80, R136, R82, R28 ;  /* 0x000000528850723c */ /* 0x000fe2000004181c */
[----:B------:R-:W-:-:S04]  /*12d60*/  FADD.FTZ R0, R161, R0 ;  /* 0x00000000a1007221 */ /* 0x000fc80000010000 */
        /* <DEDUP_REMOVED lines=27> */
[C---:B---3--:R-:W-:Y:S04]  /*12f20*/  HMMA.16816.F32.BF16 R132, R136.reuse, R4, R48 ;  /* 0x000000048884723c */ /* 0x048fe80000041830 */
[----:B------:R1:W-:Y:S04]  /*12f30*/  STL [R1+0x20], R0 ;  /* 0x0000200001007387 */ /* 0x0003e80000100800 */
[----:B------:R1:W-:Y:S01]  /*12f40*/  STL [R1+0x24], R3 ;  /* 0x0000240301007387 */ /* 0x0003e20000100800 */
[----:B------:R-:W-:Y:S01]  /*12f50*/  HMMA.16816.F32.BF16 R136, R136, R6, R36 ;  /* 0x000000068888723c */ /* 0x000fe20000041824 */
[----:B------:R-:W-:Y:S07]  /*12f60*/  @!P0 BRA `(.L_x_680) ;  /* 0x00004c4000008947 */ /* 0x000fee0003800000 */
[----:B------:R-:W2:Y:S04]  /*12f70*/  LDL R166, [R1+0x10] ;  /* 0x0000100001a67983 */ /* 0x000ea80000100800 */
[----:B------:R-:W3:Y:S04]  /*12f80*/  LDL R167, [R1] ;  /* 0x0000000001a77983 */ /* 0x000ee80000100800 */
[----:B------:R-:W4:Y:S04]  /*12f90*/  LDL R173, [R1+0x30] ;  /* 0x0000300001ad7983 */ /* 0x000f280000100800 */
[----:B------:R-:W4:Y:S01]  /*12fa0*/  LDL R172, [R1+0x2c] ;  /* 0x00002c0001ac7983 */ /* 0x000f220000100800 */
[----:B------:R-:W-:Y:S01]  /*12fb0*/  PLOP3.LUT P1, PT, PT, PT, UP2, 0x80, 0x0 ;  /* 0x000000000000781c */ /* 0x000fe20003f2f028 */
[----:B------:R-:W-:Y:S01]  /*12fc0*/  IMAD.MOV.U32 R70, RZ, RZ, R68 ;  /* 0x000000ffff467224 */ /* 0x000fe200078e0044 */
[----:B------:R-:W-:Y:S01]  /*12fd0*/  PLOP3.LUT P0, PT, PT, PT, UP2, 0x80, 0x0 ;  /* 0x000000000000781c */ /* 0x000fe20003f0f028 */
[----:B-1----:R-:W-:Y:S01]  /*12fe0*/  IMAD.MOV.U32 R3, RZ, RZ, R69 ;  /* 0x000000ffff037224 */ /* 0x002fe200078e0045 */
[----:B------:R-:W-:-:S02]  /*12ff0*/  ULDC UR5, c[0x0][0x210] ;  /* 0x0000840000057ab9 */ /* 0x000fc40000000800 */
[----:B------:R-:W-:Y:S02]  /*13000*/  ULDC UR4, c[0x0][0x1e8] ;  /* 0x00007a0000047ab9 */ /* 0x000fe40000000800 */
[----:B------:R-:W-:Y:S02]  /*13010*/  UIMAD UR5, UR13, UR5, URZ ;  /* 0x000000050d0572a4 */ /* 0x000fe4000f8e023f */
[----:B------:R-:W-:Y:S02]  /*13020*/  UIMAD UR4, UR13, UR4, URZ ;  /* 0x000000040d0472a4 */ /* 0x000fe4000f8e023f */
[----:B------:R-:W-:Y:S01]  /*13030*/  UMOV UR6, 0xffffff80 ;  /* 0xffffff8000067882 */ /* 0x000fe20000000000 */
[----:B--2---:R-:W-:Y:S01]  /*13040*/  @P1 IMAD.HI.U32 R0, R166, c[0x0][0x2c8], RZ ;  /* 0x0000b200a6001a27 */ /* 0x004fe200078e00ff */
[----:B---3--:R-:W-:-:S04]  /*13050*/  SHF.L.U32 R2, R167, 0x1, RZ ;  /* 0x00000001a7027819 */ /* 0x008fc800000006ff */
[----:B------:R-:W-:Y:S01]  /*13060*/  @P0 SHF.R.U32.HI R0, RZ, c[0x0][0x2cc], R0 ;  /* 0x0000b300ff000a19 */ /* 0x000fe20000011600 */
[----:B------:R1:W-:Y:S01]  /*13070*/  STL [R1+0x18], R2 ;  /* 0x0000180201007387 */ /* 0x0003e20000100800 */
[----:B----4-:R-:W-:-:S03]  /*13080*/  SHF.L.U64.HI R241, R172, 0x1, R173 ;  /* 0x00000001acf17819 */ /* 0x010fc600000102ad */
[----:B------:R1:W-:Y:S01]  /*13090*/  @P0 STL [R1+0xc], R0 ;  /* 0x00000c0001000387 */ /* 0x0003e20000100800 */
[----:B------:R-:W-:-:S03]  /*130a0*/  IMAD.SHL.U32 R240, R172, 0x2, RZ ;  /* 0x00000002acf07824 */ /* 0x000fc600078e00ff */
.L_x_683:
[----:B------:R2:W5:Y:S01]  /*130b0*/  LDL R244, [R1+0x1c] ;  /* 0x00001c0001f47983 */ /* 0x0005620000100800 */
[----:B------:R-:W-:Y:S04]  /*130c0*/  DEPBAR.LE SB0, 0x0 ;  /* 0x000080000000791a */ /* 0x000fe80000000000 */
[----:B------:R-:W-:Y:S01]  /*130d0*/  BAR.SYNC.DEFER_BLOCKING 0x0 ;  /* 0x0000000000007b1d */ /* 0x000fe20000010000 */
[----:B------:R-:W-:Y:S05]  /*130e0*/  ISETP.LE.AND P0, PT, RZ, UR14, PT ;  /* 0x0000000eff007c0c */ /* 0x000fea000bf03270 */
[----:B------:R2:W5:Y:S04]  /*130f0*/  LDL R243, [R1] ;  /* 0x0000000001f37983 */ /* 0x0005680000100800 */
[----:B------:R2:W5:Y:S04]  /*13100*/  LDL R242, [R1+0x18] ;  /* 0x0000180001f27983 */ /* 0x0005680000100800 */
[----:B------:R2:W3:Y:S04]  /*13110*/  LDSM.16.M88.4 R8, [R216+0x8100] ;  /* 0x00810000d808783b */ /* 0x0004e80000000200 */
[----:B------:R2:W4:Y:S04]  /*13120*/  LDSM.16.M88.4 R16, [R216+0x8900] ;  /* 0x00890000d810783b */ /* 0x0005280000000200 */
[----:B-1----:R2:W1:Y:S04]  /*13130*/  LDSM.16.M88.4 R24, [R216+0x9100] ;  /* 0x00910000d818783b */ /* 0x0024680000000200 */
        /* <DEDUP_REMOVED lines=14> */
[----:B-1-34-:R-:W3:Y:S02]  /*13220*/  LDL R2, [R1+0x4] ;  /* 0x0000040001027983 */ /* 0x01aee40000100800 */
[----:B---3--:R-:W-:Y:S01]  /*13230*/  SHF.R.S32.HI R0, RZ, 0x1f, R2 ;  /* 0x0000001fff007819 */ /* 0x008fe20000011402 */
[----:B------:R-:W-:Y:S04]  /*13240*/  IMAD.WIDE.U32 R4, R2, c[0x0][0x208], RZ ;  /* 0x0000820002047a25 */ /* 0x000fe800078e00ff */
[----:B------:R-:W-:Y:S04]  /*13250*/  IMAD R0, R0, c[0x0][0x208], RZ ;  /* 0x0000820000007a24 */ /* 0x000fe800078e02ff */
[----:B------:R-:W-:Y:S01]  /*13260*/  IMAD R0, R2, c[0x0][0x20c], R0 ;  /* 0x0000830002007a24 */ /* 0x000fe200078e0200 */
[----:B------:R-:W-:Y:S03]  /*13270*/  SHF.R.S32.HI R2, RZ, 0x1f, R245 ;  /* 0x0000001fff027819 */ /* 0x000fe600000114f5 */
[----:B------:R-:W-:Y:S02]  /*13280*/  IMAD.IADD R5, R5, 0x1, R0 ;  /* 0x0000000105057824 */ /* 0x000fe400078e0200 */
[----:B------:R-:W-:Y:S02]  /*13290*/  IMAD R2, R2, c[0x0][0x218], RZ ;  /* 0x0000860002027a24 */ /* 0x000fe400078e02ff */
[C---:B------:R-:W-:Y:S04]  /*132a0*/  IMAD.WIDE.U32 R4, R245.reuse, c[0x0][0x218], R4 ;  /* 0x00008600f5047a25 */ /* 0x040fe800078e0004 */
[----:B------:R-:W-:Y:S01]  /*132b0*/  IMAD R2, R245, c[0x0][0x21c], R2 ;  /* 0x00008700f5027a24 */ /* 0x000fe200078e0202 */
[----:B------:R-:W-:Y:S04]  /*132c0*/  IADD3 R0, P0, R4, UR5, RZ ;  /* 0x0000000504007c10 */ /* 0x000fe8000ff1e0ff */
[----:B------:R-:W-:Y:S02]  /*132d0*/  IADD3.X R4, R5, UR12, R2, P0, !PT ;  /* 0x0000000c05047c10 */ /* 0x000fe400087fe402 */
[C---:B------:R-:W-:Y:S04]  /*132e0*/  LEA R2, P0, R0.reuse, c[0x0][0x1f8], 0x1 ;  /* 0x00007e0000027a11 */ /* 0x040fe800078008ff */
[----:B------:R-:W-:Y:S01]  /*132f0*/  LEA.HI.X R0, R0, c[0x0][0x1fc], R4, 0x1, P0 ;  /* 0x00007f0000007a11 */ /* 0x000fe200000f0c04 */
[----:B------:R-:W1:Y:S04]  /*13300*/  SHFL.IDX PT, R5, R2, RZ, 0x181f ;  /* 0x00181fff02057589 */ /* 0x000e6800000e0000 */
[----:B------:R-:W3:Y:S04]  /*13310*/  SHFL.IDX PT, R4, R2, 0x1, 0x181f ;  /* 0x00381f0002047f89 */ /* 0x000ee800000e0000 */
[----:B------:R-:W4:Y:S04]  /*13320*/  SHFL.IDX PT, R6, R0, RZ, 0x181f ;  /* 0x00181fff00067589 */ /* 0x000f2800000e0000 */
[----:B------:R-:W2:Y:S04]  /*13330*/  SHFL.IDX PT, R7, R0, 0x1, 0x181f ;  /* 0x00381f0000077f89 */ /* 0x000ea800000e0000 */
[----:B------:R-:W-:Y:S04]  /*13340*/  SHFL.IDX PT, R13, R0, 0x2, 0x181f ;  /* 0x00581f00000d7f89 */ /* 0x000fe800000e0000 */
[----:B------:R2:W-:Y:S04]  /*13350*/  SHFL.IDX PT, R37, R0, 0x3, 0x181f ;  /* 0x00781f0000257f89 */ /* 0x0005e800000e0000 */
[----:B------:R-:W2:Y:S01]  /*13360*/  SHFL.IDX PT, R12, R2, 0x2, 0x181f ;  /* 0x00581f00020c7f89 */ /* 0x000ea200000e0000 */
[C---:B-1----:R-:W-:Y:S02]  /*13370*/  IADD3 R28, P0, R5.reuse, R240, RZ ;  /* 0x000000f0051c7210 */ /* 0x042fe40007f1e0ff */
[-C--:B-----5:R-:W-:Y:S01]  /*13380*/  IADD3 R30, P1, R5, R242.reuse, RZ ;  /* 0x000000f2051e7210 */ /* 0x0a0fe20007f3e0ff */
[----:B------:R1:W1:Y:S01]  /*13390*/  SHFL.IDX PT, R36, R2, 0x3, 0x181f ;  /* 0x00781f0002247f89 */ /* 0x00026200000e0000 */
[----:B---3--:R-:W-:Y:S02]  /*133a0*/  IADD3 R22, P2, R4, R242, RZ ;  /* 0x000000f204167210 */ /* 0x008fe40007f5e0ff */
[----:B------:R-:W-:Y:S01]  /*133b0*/  IADD3 R5, R239, 0x1100, RZ ;  /* 0x00001100ef057810 */ /* 0x000fe20007ffe0ff */
[--C-:B----4-:R-:W-:Y:S01]  /*133c0*/  IMAD.X R29, R6, 0x1, R241.reuse, P0 ;  /* 0x00000001061d7824 */ /* 0x110fe200000e06f1 */
[----:B------:R-:W-:Y:S05]  /*133d0*/  IADD3 R20, P0, R4, R240, RZ ;  /* 0x000000f004147210 */ /* 0x000fea0007f1e0ff */
[--C-:B--2---:R-:W-:Y:S01]  /*133e0*/  IMAD.X R21, R7, 0x1, R241.reuse, P0 ;  /* 0x0000000107157824 */ /* 0x104fe200000e06f1 */
[----:B------:R-:W-:Y:S05]  /*133f0*/  SHF.L.U64.HI R0, R243, 0x1, R244 ;  /* 0x00000001f3007819 */ /* 0x000fea00000102f4 */
[--C-:B------:R-:W-:Y:S02]  /*13400*/  IMAD.X R31, R6, 0x1, R0.reuse, P1 ;  /* 0x00000001061f7824 */ /* 0x100fe400008e0600 */
[--C-:B------:R-:W-:Y:S01]  /*13410*/  IMAD.X R23, R7, 0x1, R0.reuse, P2 ;  /* 0x0000000107177824 */ /* 0x100fe200010e0600 */
[----:B-1----:R-:W-:Y:S02]  /*13420*/  SEL R2, RZ, 0x10, P5 ;  /* 0x00000010ff027807 */ /* 0x002fe40002800000 */
[-C--:B------:R-:W-:Y:S02]  /*13430*/  IADD3 R14, P2, R12, R242.reuse, RZ ;  /* 0x000000f20c0e7210 */ /* 0x080fe40007f5e0ff */
[----:B------:R-:W-:Y:S02]  /*13440*/  IADD3 R6, P0, R36, R242, RZ ;  /* 0x000000f224067210 */ /* 0x000fe40007f1e0ff */
[C---:B------:R-:W-:Y:S01]  /*13450*/  ISETP.NE.U32.AND P3, PT, R2.reuse, RZ, PT ;  /* 0x000000ff0200720c */ /* 0x040fe20003f65070 */
[--C-:B------:R-:W-:Y:S01]  /*13460*/  IMAD.X R15, R13, 0x1, R0.reuse, P2 ;  /* 0x000000010d0f7824 */ /* 0x100fe200010e0600 */
[----:B------:R-:W-:Y:S01]  /*13470*/  IADD3 R4, -R2, 0x10, RZ ;  /* 0x0000001002047810 */ /* 0x000fe20007ffe1ff */
[----:B------:R-:W-:Y:S01]  /*13480*/  IMAD.X R7, R37, 0x1, R0, P0 ;  /* 0x0000000125077824 */ /* 0x000fe200000e0600 */
[C---:B------:R-:W-:Y:S02]  /*13490*/  IADD3 R2, R239.reuse, 0x100, RZ ;  /* 0x00000100ef027810 */ /* 0x040fe40007ffe0ff */
[----:B------:R-:W-:Y:S02]  /*134a0*/  IADD3 R0, R239, 0x4100, RZ ;  /* 0x00004100ef007810 */ /* 0x000fe40007ffe0ff */
[----:B------:R-:W-:Y:S01]  /*134b0*/  IADD3 R12, P1, R12, R240, RZ ;  /* 0x000000f00c0c7210 */ /* 0x000fe20007f3e0ff */
[----:B------:R1:W-:Y:S01]  /*134c0*/  LDGSTS.E.BYPASS.LTC128B.128 [R2], [R30.64], !P6 ;  /* 0x000000001e027fae */ /* 0x0003e2000f101d56 */
[----:B------:R-:W-:Y:S03]  /*134d0*/  LOP3.LUT R4, R4, 0xf, RZ, 0xc0, !PT ;  /* 0x0000000f04047812 */ /* 0x000fe600078ec0ff */
[----:B------:R2:W-:Y:S01]  /*134e0*/  LDGSTS.E.BYPASS.LTC128B.128 [R0], [R28.64], !P5 ;  /* 0x000000001c007fae */ /* 0x0005e2000e901d56 */
[--C-:B------:R-:W-:Y:S01]  /*134f0*/  IMAD.X R13, R13, 0x1, R241.reuse, P1 ;  /* 0x000000010d0d7824 */ /* 0x100fe200008e06f1 */
[----:B------:R-:W-:Y:S02]  /*13500*/  IADD3 R4, P1, P0, R4, R36, R240 ;  /* 0x0000002404047210 */ /* 0x000fe4000783e0f0 */
[----:B------:R3:W-:Y:S01]  /*13510*/  LDGSTS.E.BYPASS.LTC128B.128 [R5], [R22.64], !P6 ;  /* 0x0000000016057fae */ /* 0x0007e2000f101d56 */
[C---:B--2---:R-:W-:Y:S02]  /*13520*/  IADD3 R0, R239.reuse, 0x5100, RZ ;  /* 0x00005100ef007810 */ /* 0x044fe40007ffe0ff */
[C---:B---3--:R-:W-:Y:S03]  /*13530*/  IADD3 R22, R239.reuse, 0x2100, RZ ;  /* 0x00002100ef167810 */ /* 0x048fe60007ffe0ff */
[----:B------:R2:W-:Y:S01]  /*13540*/  LDGSTS.E.BYPASS.LTC128B.128 [R0], [R20.64], !P5 ;  /* 0x0000000014007fae */ /* 0x0005e2000e901d56 */
[----:B------:R-:W-:Y:S03]  /*13550*/  IADD3.X R5, RZ, R37, R241, P1, P0 ;  /* 0x00000025ff057210 */ /* 0x000fe60000fe04f1 */
[----:B------:R1:W-:Y:S01]  /*13560*/  LDGSTS.E.BYPASS.LTC128B.128 [R22], [R14.64], !P6 ;  /* 0x000000000e167fae */ /* 0x0003e2000f101d56 */
[----:B--2---:R-:W-:Y:S05]  /*13570*/  IADD3 R0, R239, 0x6100, RZ ;  /* 0x00006100ef007810 */ /* 0x004fea0007ffe0ff */
[----:B------:R1:W-:Y:S04]  /*13580*/  LDGSTS.E.BYPASS.LTC128B.128 [R0], [R12.64], !P5 ;  /* 0x000000000c007fae */ /* 0x0003e8000e901d56 */
[----:B------:R1:W-:Y:S04]  /*13590*/  LDGSTS.E.BYPASS.LTC128B.128 [R2+0x3000], [R6.64], !P6 ;  /* 0x0300000006027fae */ /* 0x0003e8000f101d56 */
[----:B------:R1:W-:Y:S02]  /*135a0*/  LDGSTS.E.BYPASS.LTC128B.128.ZFILL [R2+0x7000], [R4.64], P3 ;  /* 0x0700000004027fae */ /* 0x0003e40009941d56 */
.L_x_681:
[C---:B-1-34-:R-:W-:Y:S01]  /*135b0*/  HMMA.16816.F32.BF16 R4, R140.reuse, R8, RZ ;  /* 0x000000088c04723c */ /* 0x05afe200000418ff */
[----:B------:R-:W1:Y:S01]  /*135c0*/  LDSM.16.M88.4 R180, [R222+0x8100] ;  /* 0x00810000deb4783b */ /* 0x000e620000000200 */
[----:B------:R-:W-:Y:S06]  /*135d0*/  UISETP.GE.AND UP0, UPT, UR14, 0x1, UPT ;  /* 0x000000010e00788c */ /* 0x000fec000bf06270 */
[C---:B------:R-:W-:Y:S01]  /*135e0*/  HMMA.16816.F32.BF16 R8, R140.reuse, R10, RZ ;  /* 0x0000000a8c08723c */ /* 0x040fe200000418ff */
[----:B------:R-:W0:Y:S01]  /*135f0*/  LDGDEPBAR ;  /* 0x00000000000079af */ /* 0x000e220000000000 */
[----:B------:R-:W-:Y:S06]  /*13600*/  PLOP3.LUT P0, PT, PT, PT, UP0, 0x80, 0x0 ;  /* 0x000000000000781c */ /* 0x000fec0003f0f008 */
[C---:B------:R-:W-:Y:S01]  /*13610*/  HMMA.16816.F32.BF16 R12, R140.reuse, R16, RZ ;  /* 0x000000108c0c723c */ /* 0x040fe200000418ff */
[----:B------:R-:W3:Y:S07]  /*13620*/  LDSM.16.M88.4 R184, [R222+0x8900] ;  /* 0x00890000deb8783b */ /* 0x000eee0000000200 */
[C---:B------:R-:W-:Y:S01]  /*13630*/  HMMA.16816.F32.BF16 R16, R140.reuse, R18, RZ ;  /* 0x000000128c10723c */ /* 0x040fe200000418ff */
[----:B------:R-:W4:Y:S07]  /*13640*/  LDSM.16.M88.4 R188, [R222+0x9100] ;  /* 0x00910000debc783b */ /* 0x000f2e0000000200 */
[C---:B------:R-:W-:Y:S01]  /*13650*/  HMMA.16816.F32.BF16 R20, R140.reuse, R24, RZ ;  /* 0x000000188c14723c */ /* 0x040fe200000418ff */
[----:B------:R-:W-:Y:S07]  /*13660*/  LDSM.16.M88.4 R208, [R222+0xf900] ;  /* 0x00f90000ded0783b */ /* 0x000fee0000000200 */
        /* <DEDUP_REMOVED lines=13> */
[----:B------:R-:W2:Y:S07]  /*13740*/  LDSM.16.M88.4 R72, [R222+0x9900] ;  /* 0x00990000de48783b */ /* 0x000eae0000000200 */
        /* <DEDUP_REMOVED lines=29> */
[----:B------:R-:W-:Y:S07]  /*13920*/  LDSM.16.M88.4 R188, [R222+0xf100] ;  /* 0x00f10000debc783b */ /* 0x000fee0000000200 */
[C---:B--2---:R-:W-:Y:S08]  /*13930*/  HMMA.16816.F32.BF16 R28, R176.reuse, R72, R28 ;  /* 0x00000048b01c723c */ /* 0x044ff0000004181c */
[C---:B------:R-:W-:Y:S01]  /*13940*/  HMMA.16816.F32.BF16 R32, R176.reuse, R74, R32 ;  /* 0x0000004ab020723c */ /* 0x040fe20000041820 */
[----:B------:R-:W2:Y:S07]  /*13950*/  LDSM.16.M88.4 R72, [R219+0x2000] ;  /* 0x00200000db48783b */ /* 0x000eae0000000200 */
        /* <DEDUP_REMOVED lines=23> */
[----:B------:R-:W-:Y:S07]  /*13ad0*/  LDSM.16.M88.4 R180, [R231] ;  /* 0x00000000e7b4783b */ /* 0x000fee0000000200 */
[C---:B--2---:R-:W-:Y:S08]  /*13ae0*/  HMMA.16816.F32.BF16 R36, R192.reuse, R72, R36 ;  /* 0x00000048c024723c */ /* 0x044ff00000041824 */
[C---:B------:R-:W-:Y:S01]  /*13af0*/  HMMA.16816.F32.BF16 R40, R192.reuse, R74, R40 ;  /* 0x0000004ac028723c */ /* 0x040fe20000041828 */
[----:B------:R-:W1:Y:S07]  /*13b00*/  LDSM.16.M88.4 R72, [R216+0xe900] ;  /* 0x00e90000d848783b */ /* 0x000e6e0000000200 */
[C---:B---3--:R-:W-:Y:S08]  /*13b10*/  HMMA.16816.F32.BF16 R44, R192.reuse, R148, R44 ;  /* 0x00000094c02c723c */ /* 0x048ff0000004182c */
[C---:B------:R-:W-:Y:S01]  /*13b20*/  HMMA.16816.F32.BF16 R48, R192.reuse, R150, R48 ;  /* 0x00000096c030723c */ /* 0x040fe20000041830 */
[----:B------:R-:W2:Y:S07]  /*13b30*/  LDSM.16.M88.4 R148, [R216+0xf100] ;  /* 0x00f10000d894783b */ /* 0x000eae0000000200 */
[C---:B----4-:R-:W-:Y:S08]  /*13b40*/  HMMA.16816.F32.BF16 R52, R192.reuse, R152, R52 ;  /* 0x00000098c034723c */ /* 0x050ff00000041834 */
[C---:B------:R-:W-:Y:S01]  /*13b50*/  HMMA.16816.F32.BF16 R56, R192.reuse, R154, R56 ;  /* 0x0000009ac038723c */ /* 0x040fe20000041838 */
[----:B------:R-:W3:Y:S07]  /*13b60*/  LDSM.16.M88.4 R152, [R216+0xf900] ;  /* 0x00f90000d898783b */ /* 0x000eee0000000200 */
[C---:B------:R-:W-:Y:S08]  /*13b70*/  HMMA.16816.F32.BF16 R60, R192.reuse, R184, R60 ;  /* 0x000000b8c03c723c */ /* 0x040ff0000004183c */
[----:B------:R-:W-:Y:S01]  /*13b80*/  HMMA.16816.F32.BF16 R64, R192, R186, R64 ;  /* 0x000000bac040723c */ /* 0x000fe20000041840 */
[----:B------:R-:W4:Y:S07]  /*13b90*/  LDSM.16.M88.4 R184, [R230] ;  /* 0x00000000e6b8783b */ /* 0x000f2e0000000200 */
        /* <DEDUP_REMOVED lines=27> */
[C---:B----4-:R-:W-:Y:S08]  /*13d50*/  HMMA.16816.F32.BF16 R12, R200.reuse, R184, R12 ;  /* 0x000000b8c80c723c */ /* 0x050ff0000004180c */
        /* <DEDUP_REMOVED lines=63> */
[----:B------:R2:W2:Y:S10]  /*14150*/  MUFU.TANH R160, R12 ;  /* 0x0000000c00a07308 */ /* 0x0004b40000002400 */
[----:B------:R2:W2:Y:S01]  /*14160*/  MUFU.TANH R159, R13 ;  /* 0x0000000d009f7308 */ /* 0x0004a20000002400 */
[----:B-1----:R-:W1:Y:S01]  /*14170*/  LDSM.16.M88.4 R8, [R219+0x5800] ;  /* 0x00580000db08783b */ /* 0x002e620000000200 */
[C---:B----4-:R-:W-:Y:S08]  /*14180*/  HMMA.16816.F32.BF16 R20, R212.reuse, R4, R20 ;  /* 0x00000004d414723c */ /* 0x050ff00000041814 */
[----:B------:R4:W1:Y:S01]  /*14190*/  MUFU.TANH R73, R14 ;  /* 0x0000000e00497308 */ /* 0x0008620000002400 */
[C---:B------:R-:W-:Y:S01]  /*141a0*/  HMMA.16816.F32.BF16 R24, R212.reuse, R6, R24 ;  /* 0x00000006d418723c */ /* 0x040fe20000041818 */
[----:B------:R-:W2:Y:S08]  /*141b0*/  LDSM.16.M88.4 R4, [R219+0x6000] ;  /* 0x00600000db04783b */ /* 0x000eb00000000200 */
[----:B------:R4:W1:Y:S06]  /*141c0*/  MUFU.TANH R72, R15 ;  /* 0x0000000f00487308 */ /* 0x00086c0000002400 */
[----:B------:R-:W-:Y:S04]  /*141d0*/  FMUL.FTZ R22, R22, c[0x0][0x320] ;  /* 0x0000c80016167a20 */ /* 0x000fe80000410000 */
[----:B------:R4:W2:Y:S01]  /*141e0*/  MUFU.TANH R75, R16 ;  /* 0x00000010004b7308 */ /* 0x0008a20000002400 */
[----:B------:R-:W-:Y:S02]  /*141f0*/  FMUL.FTZ R23, R23, c[0x0][0x320] ;  /* 0x0000c80017177a20 */ /* 0x000fe40000410000 */
[----:B------:R-:W-:Y:S02]  /*14200*/  FMUL.FTZ R20, R20, c[0x0][0x320] ;  /* 0x0000c80014147a20 */ /* 0x000fe40000410000 */
[----:B------:R-:W-:Y:S02]  /*14210*/  FMUL.FTZ R21, R21, c[0x0][0x320] ;  /* 0x0000c80015157a20 */ /* 0x000fe40000410000 */
[----:B------:R-:W-:Y:S02]  /*14220*/  FMUL.FTZ R24, R24, c[0x0][0x320] ;  /* 0x0000c80018187a20 */ /* 0x000fe40000410000 */
[----:B------:R-:W-:Y:S01]  /*14230*/  FMUL.FTZ R25, R25, c[0x0][0x320] ;  /* 0x0000c80019197a20 */ /* 0x000fe20000410000 */
[----:B------:R4:W3:Y:S01]  /*14240*/  MUFU.TANH R74, R17 ;  /* 0x00000011004a7308 */ /* 0x0008e20000002400 */
[----:B------:R-:W-:Y:S02]  /*14250*/  FMUL.FTZ R26, R26, c[0x0][0x320] ;  /* 0x0000c8001a1a7a20 */ /* 0x000fe40000410000 */
[----:B------:R-:W-:Y:S01]  /*14260*/  FMUL.FTZ R27, R27, c[0x0][0x320] ;  /* 0x0000c8001b1b7a20 */ /* 0x000fe20000410000 */
[C---:B-1----:R-:W-:Y:S06]  /*14270*/  HMMA.16816.F32.BF16 R28, R212.reuse, R8, R28 ;  /* 0x00000008d41c723c */ /* 0x042fec000004181c */
[----:B------:R4:W1:Y:S02]  /*14280*/  MUFU.TANH R71, R18 ;  /* 0x0000001200477308 */ /* 0x0008640000002400 */
[C---:B------:R-:W-:Y:S01]  /*14290*/  HMMA.16816.F32.BF16 R32, R212.reuse, R10, R32 ;  /* 0x0000000ad420723c */ /* 0x040fe20000041820 */
[----:B------:R-:W1:Y:S07]  /*142a0*/  LDSM.16.M88.4 R8, [R219+0x6800] ;  /* 0x00680000db08783b */ /* 0x000e6e0000000200 */
[----:B------:R4:W1:Y:S01]  /*142b0*/  MUFU.TANH R69, R19 ;  /* 0x0000001300457308 */ /* 0x0008620000002400 */
[C---:B--2---:R-:W-:Y:S07]  /*142c0*/  HMMA.16816.F32.BF16 R36, R212.reuse, R4, R36 ;  /* 0x00000004d424723c */ /* 0x044fee0000041824 */
[----:B------:R-:W-:Y:S01]  /*142d0*/  FMUL.FTZ R28, R28, c[0x0][0x320] ;  /* 0x0000c8001c1c7a20 */ /* 0x000fe20000410000 */
[C---:B------:R-:W-:Y:S01]  /*142e0*/  HMMA.16816.F32.BF16 R40, R212.reuse, R6, R40 ;  /* 0x00000006d428723c */ /* 0x040fe20000041828 */
[----:B------:R4:W2:Y:S01]  /*142f0*/  MUFU.TANH R150, R20 ;  /* 0x0000001400967308 */ /* 0x0008a20000002400 */
[----:B------:R-:W2:Y:S02]  /*14300*/  LDSM.16.M88.4 R4, [R219+0x7000] ;  /* 0x00700000db04783b */ /* 0x000ea40000000200 */
[----:B------:R-:W-:Y:S02]  /*14310*/  FMUL.FTZ R29, R29, c[0x0][0x320] ;  /* 0x0000c8001d1d7a20 */ /* 0x000fe40000410000 */
[----:B------:R-:W-:Y:S02]  /*14320*/  FMUL.FTZ R30, R30, c[0x0][0x320] ;  /* 0x0000c8001e1e7a20 */ /* 0x000fe40000410000 */
[----:B------:R-:W-:Y:S03]  /*14330*/  FMUL.FTZ R31, R31, c[0x0][0x320] ;  /* 0x0000c8001f1f7a20 */ /* 0x000fe60000410000 */
[----:B------:R4:W2:Y:S01]  /*14340*/  MUFU.TANH R151, R21 ;  /* 0x0000001500977308 */ /* 0x0008a20000002400 */
[----:B------:R-:W-:Y:S02]  /*14350*/  FMUL.FTZ R33, R33, c[0x0][0x320] ;  /* 0x0000c80021217a20 */ /* 0x000fe40000410000 */
[----:B------:R-:W-:Y:S02]  /*14360*/  FMUL.FTZ R34, R34, c[0x0][0x320] ;  /* 0x0000c80022227a20 */ /* 0x000fe40000410000 */
[----:B------:R-:W-:Y:S02]  /*14370*/  FMUL.FTZ R35, R35, c[0x0][0x320] ;  /* 0x0000c80023237a20 */ /* 0x000fe40000410000 */
[----:B------:R-:W-:Y:S02]  /*14380*/  FMUL.FTZ R36, R36, c[0x0][0x320] ;  /* 0x0000c80024247a20 */ /* 0x000fe40000410000 */
[----:B------:R-:W-:Y:S01]  /*14390*/  FMUL.FTZ R37, R37, c[0x0][0x320] ;  /* 0x0000c80025257a20 */ /* 0x000fe20000410000 */
[----:B------:R4:W3:Y:S01]  /*143a0*/  MUFU.TANH R152, R22 ;  /* 0x0000001600987308 */ /* 0x0008e20000002400 */
[----:B------:R-:W-:Y:S01]  /*143b0*/  FMUL.FTZ R38, R38, c[0x0][0x320] ;  /* 0x0000c80026267a20 */ /* 0x000fe20000410000 */
[C---:B-1----:R-:W-:Y:S03]  /*143c0*/  HMMA.16816.F32.BF16 R44, R212.reuse, R8, R44 ;  /* 0x00000008d42c723c */ /* 0x042fe6000004182c */
[----:B------:R-:W-:Y:S02]  /*143d0*/  FMUL.FTZ R39, R39, c[0x0][0x320] ;  /* 0x0000c80027277a20 */ /* 0x000fe40000410000 */
[----:B------:R-:W-:Y:S03]  /*143e0*/  FMUL.FTZ R42, R42, c[0x0][0x320] ;  /* 0x0000c8002a2a7a20 */ /* 0x000fe60000410000 */
[----:B------:R4:W1:Y:S01]  /*143f0*/  MUFU.TANH R153, R23 ;  /* 0x0000001700997308 */ /* 0x0008620000002400 */
[C---:B------:R-:W-:Y:S01]  /*14400*/  HMMA.16816.F32.BF16 R48, R212.reuse, R10, R48 ;  /* 0x0000000ad430723c */ /* 0x040fe20000041830 */
[----:B------:R-:W1:Y:S01]  /*14410*/  LDSM.16.M88.4 R8, [R219+0x7800] ;  /* 0x00780000db08783b */ /* 0x000e620000000200 */
[----:B------:R-:W-:Y:S04]  /*14420*/  DEPBAR.LE SB0, 0x0 ;  /* 0x000080000000791a */ /* 0x000fe80000000000 */
[----:B------:R-:W-:Y:S02]  /*14430*/  FMUL.FTZ R43, R43, c[0x0][0x320] ;  /* 0x0000c8002b2b7a20 */ /* 0x000fe40000410000 */
[----:B------:R-:W-:Y:S01]  /*14440*/  FMUL.FTZ R32, R32, c[0x0][0x320] ;  /* 0x0000c80020207a20 */ /* 0x000fe20000410000 */
[----:B------:R4:W1:Y:S01]  /*14450*/  MUFU.TANH R154, R24 ;  /* 0x00000018009a7308 */ /* 0x0008620000002400 */
[----:B------:R-:W-:Y:S01]  /*14460*/  BAR.SYNC.DEFER_BLOCKING 0x0 ;  /* 0x0000000000007b1d */ /* 0x000fe20000010000 */
[C---:B--2---:R-:W-:Y:S05]  /*14470*/  HMMA.16816.F32.BF16 R52, R212.reuse, R4, R52 ;  /* 0x00000004d434723c */ /* 0x044fea0000041834 */
[----:B------:R-:W-:Y:S02]  /*14480*/  FMUL.FTZ R44, R44, c[0x0][0x320] ;  /* 0x0000c8002c2c7a20 */ /* 0x000fe40000410000 */
[----:B------:R-:W-:Y:S01]  /*14490*/  FMUL.FTZ R45, R45, c[0x0][0x320] ;  /* 0x0000c8002d2d7a20 */ /* 0x000fe20000410000 */
[----:B------:R4:W2:Y:S01]  /*144a0*/  MUFU.TANH R155, R25 ;  /* 0x00000019009b7308 */ /* 0x0008a20000002400 */
[C---:B------:R-:W-:Y:S03]  /*144b0*/  HMMA.16816.F32.BF16 R56, R212.reuse, R6, R56 ;  /* 0x00000006d438723c */ /* 0x040fe60000041838 */
[----:B------:R-:W-:Y:S02]  /*144c0*/  FMUL.FTZ R46, R46, c[0x0][0x320] ;  /* 0x0000c8002e2e7a20 */ /* 0x000fe40000410000 */
[----:B------:R-:W-:Y:S02]  /*144d0*/  FMUL.FTZ R47, R47, c[0x0][0x320] ;  /* 0x0000c8002f2f7a20 */ /* 0x000fe40000410000 */
[----:B------:R-:W-:Y:S02]  /*144e0*/  FMUL.FTZ R50, R50, c[0x0][0x320] ;  /* 0x0000c80032327a20 */ /* 0x000fe40000410000 */
[----:B------:R4:W2:Y:S03]  /*144f0*/  MUFU.TANH R156, R26 ;  /* 0x0000001a009c7308 */ /* 0x0008a60000002400 */
        /* <DEDUP_REMOVED lines=63> */
[----:B------:R-:W1:Y:S01]  /*148f0*/  MUFU.TANH R67, R67 ;  /* 0x0000004300437308 */ /* 0x000e620000002400 */
[----:B------:R-:W-:-:S05]  /*14900*/  @!P0 BRA `(.L_x_682) ;  /* 0x0000045000008947 */ /* 0x000fca0003800000 */
[----:B--234-:R-:W2:Y:S01]  /*14910*/  LDL R0, [R1+0x28] ;  /* 0x0000280001007983 */ /* 0x01cea20000100800 */
[----:B------:R-:W-:Y:S01]  /*14920*/  IMAD.MOV.U32 R2, RZ, RZ, c[0x0][0x2b8] ;  /* 0x0000ae00ff027624 */ /* 0x000fe200078e00ff */
[----:B------:R-:W-:Y:S01]  /*14930*/  ULEA UR10, UR14, UR16, 0x7 ;  /* 0x000000100e0a7291 */ /* 0x000fe2000f8e383f */
[----:B------:R-:W-:Y:S01]  /*14940*/  IMAD.MOV.U32 R245, RZ, RZ, RZ ;  /* 0x000000fffff57224 */ /* 0x000fe200078e00ff */
[----:B------:R-:W-:Y:S02]  /*14950*/  SEL R9, RZ, 0x10, P5 ;  /* 0x00000010ff097807 */ /* 0x000fe40002800000 */
[----:B------:R-:W-:Y:S02]  /*14960*/  ISETP.NE.AND P2, PT, R2, 0x1, PT ;  /* 0x000000010200780c */ /* 0x000fe40003f45270 */
[----:B------:R-:W-:Y:S01]  /*14970*/  IMAD.U32 R2, RZ, RZ, UR10 ;  /* 0x0000000aff027e24 */ /* 0x000fe2000f8e00ff */
[----:B------:R-:W-:Y:S04]  /*14980*/  IADD3 R21, -R9, 0x10, RZ ;  /* 0x0000001009157810 */ /* 0x000fe80007ffe1ff */
[----:B------:R-:W-:Y:S02]  /*14990*/  LOP3.LUT R21, R21, 0xf, RZ, 0xc0, !PT ;  /* 0x0000000f15157812 */ /* 0x000fe400078ec0ff */
[----:B--2---:R-:W-:Y:S02]  /*149a0*/  IADD3 R2, R2, -0x80, R0 ;  /* 0xffffff8002027810 */ /* 0x004fe40007ffe000 */
[----:B------:R-:W-:Y:S03]  /*149b0*/  ISETP.GT.AND P1, PT, R0, 0x7f, PT ;  /* 0x0000007f0000780c */ /* 0x000fe60003f24270 */
[----:B------:R-:W-:Y:S04]  /*149c0*/  @P2 IMAD.HI.U32 R4, R2, c[0x0][0x2bc], RZ ;  /* 0x0000af0002042a27 */ /* 0x000fe800078e00ff */
[----:B------:R-:W-:Y:S01]  /*149d0*/  IMAD.MOV.U32 R0, RZ, RZ, R2 ;  /* 0x000000ffff007224 */ /* 0x000fe200078e0002 */
[----:B------:R-:W-:Y:S05]  /*149e0*/  @P2 SHF.R.U32.HI R0, RZ, c[0x0][0x2c0], R4 ;  /* 0x0000b000ff002a19 */ /* 0x000fea0000011604 */
[C---:B------:R-:W-:Y:S04]  /*149f0*/  @!P1 IADD3 R5, P0, R0.reuse, UR18, RZ ;  /* 0x0000001200059c10 */ /* 0x040fe8000ff1e0ff */
[----:B------:R-:W-:Y:S01]  /*14a00*/  @!P1 LEA.HI.X.SX32 R6, R0, UR8, 0x1, P0 ;  /* 0x0000000800069c11 */ /* 0x000fe200080f0eff */
[----:B------:R-:W-:Y:S01]  /*14a10*/  IMAD.MOV R0, RZ, RZ, -R0 ;  /* 0x000000ffff007224 */ /* 0x000fe200078e0a00 */
[C---:B------:R-:W-:Y:S03]  /*14a20*/  @!P1 LEA R4, P0, R5.reuse, c[0x0][0x2a0], 0x2 ;  /* 0x0000a80005049a11 */ /* 0x040fe600078010ff */
[----:B------:R-:W-:Y:S01]  /*14a30*/  IMAD R7, R0, c[0x0][0x2b8], R2 ;  /* 0x0000ae0000077a24 */ /* 0x000fe200078e0202 */
[----:B------:R-:W-:Y:S04]  /*14a40*/  @!P1 LEA.HI.X R5, R5, c[0x0][0x2a4], R6, 0x2, P0 ;  /* 0x0000a90005059a11 */ /* 0x000fe800000f1406 */
[----:B------:R-:W-:Y:S01]  /*14a50*/  STL [R1+0x4], R7 ;  /* 0x0000040701007387 */ /* 0x000fe20000100800 */
[----:B------:R-:W-:Y:S03]  /*14a60*/  SHF.R.S32.HI R0, RZ, 0x1f, R7 ;  /* 0x0000001fff007819 */ /* 0x000fe60000011407 */
[----:B------:R2:W3:Y:S02]  /*14a70*/  @!P1 LDG.E R245, [R4.64] ;  /* 0x0000001604f59981 */ /* 0x0004e4000c1e1900 */
        /* <DEDUP_REMOVED lines=12> */
[----:B------:R-:W2:Y:S04]  /*14b40*/  SHFL.IDX PT, R12, R2, 0x1, 0x181f ;  /* 0x00381f00020c7f89 */ /* 0x000ea800000e0000 */
[----:B------:R-:W3:Y:S04]  /*14b50*/  SHFL.IDX PT, R4, R2, RZ, 0x181f ;  /* 0x00181fff02047589 */ /* 0x000ee800000e0000 */
[----:B------:R-:W4:Y:S04]  /*14b60*/  SHFL.IDX PT, R5, R0, RZ, 0x181f ;  /* 0x00181fff00057589 */ /* 0x000f2800000e0000 */
[----:B------:R-:W1:Y:S04]  /*14b70*/  SHFL.IDX PT, R6, R0, 0x1, 0x181f ;  /* 0x00381f0000067f89 */ /* 0x000e6800000e0000 */
[----:B------:R-:W-:Y:S04]  /*14b80*/  SHFL.IDX PT, R7, R0, 0x2, 0x181f ;  /* 0x00581f0000077f89 */ /* 0x000fe800000e0000 */
[----:B------:R1:W-:Y:S04]  /*14b90*/  SHFL.IDX PT, R20, R0, 0x3, 0x181f ;  /* 0x00781f0000147f89 */ /* 0x0003e800000e0000 */
[----:B------:R-:W1:Y:S01]  /*14ba0*/  SHFL.IDX PT, R8, R2, 0x2, 0x181f ;  /* 0x00581f0002087f89 */ /* 0x000e6200000e0000 */
[C---:B--2--5:R-:W-:Y:S02]  /*14bb0*/  IADD3 R14, P4, R12.reuse, R242, RZ ;  /* 0x000000f20c0e7210 */ /* 0x064fe40007f9e0ff */
[----:B------:R-:W-:Y:S01]  /*14bc0*/  IADD3 R12, P3, R12, R240, RZ ;  /* 0x000000f00c0c7210 */ /* 0x000fe20007f7e0ff */
[----:B------:R-:W2:Y:S01]  /*14bd0*/  SHFL.IDX PT, R2, R2, 0x3, 0x181f ;  /* 0x00781f0002027f89 */ /* 0x000ea200000e0000 */
[C---:B---3--:R-:W-:Y:S02]  /*14be0*/  IADD3 R18, P1, R4.reuse, R242, RZ ;  /* 0x000000f204127210 */ /* 0x048fe40007f3e0ff */
[----:B------:R-:W-:Y:S05]  /*14bf0*/  IADD3 R16, P0, R4, R240, RZ ;  /* 0x000000f004107210 */ /* 0x000fea0007f1e0ff */
[--C-:B----4-:R-:W-:Y:S02]  /*14c00*/  IMAD.X R17, R5, 0x1, R241.reuse, P0 ;  /* 0x0000000105117824 */ /* 0x110fe400000e06f1 */
[--C-:B-1----:R-:W-:Y:S01]  /*14c10*/  IMAD.X R13, R6, 0x1, R241.reuse, P3 ;  /* 0x00000001060d7824 */ /* 0x102fe200018e06f1 */
[----:B------:R-:W-:Y:S05]  /*14c20*/  SHF.L.U64.HI R0, R243, 0x1, R244 ;  /* 0x00000001f3007819 */ /* 0x000fea00000102f4 */
[--C-:B------:R-:W-:Y:S01]  /*14c30*/  IMAD.X R19, R5, 0x1, R0.reuse, P1 ;  /* 0x0000000105137824 */ /* 0x100fe200008e0600 */
[----:B------:R-:W-:Y:S01]  /*14c40*/  IADD3 R10, P2, R8, R242, RZ ;  /* 0x000000f2080a7210 */ /* 0x000fe20007f5e0ff */
[--C-:B------:R-:W-:Y:S01]  /*14c50*/  IMAD.X R15, R6, 0x1, R0.reuse, P4 ;  /* 0x00000001060f7824 */ /* 0x100fe200020e0600 */
[----:B------:R-:W-:Y:S02]  /*14c60*/  IADD3 R8, P1, R8, R240, RZ ;  /* 0x000000f008087210 */ /* 0x000fe40007f3e0ff */
[----:B------:R1:W-:Y:S01]  /*14c70*/  LDGSTS.E.BYPASS.LTC128B.128 [R239+0x8100], [R18.64], !P6 ;  /* 0x0810000012ef7fae */ /* 0x0003e2000f101d56 */
[--C-:B------:R-:W-:Y:S01]  /*14c80*/  IMAD.X R11, R7, 0x1, R0.reuse, P2 ;  /* 0x00000001070b7824 */ /* 0x100fe200010e0600 */
[----:B--2---:R-:W-:Y:S02]  /*14c90*/  IADD3 R6, P0, R2, R242, RZ ;  /* 0x000000f202067210 */ /* 0x004fe40007f1e0ff */
[----:B------:R1:W-:Y:S01]  /*14ca0*/  LDGSTS.E.BYPASS.LTC128B.128 [R239+0xc100], [R16.64], !P5 ;  /* 0x0c10000010ef7fae */ /* 0x0003e2000e901d56 */
[----:B------:R-:W-:Y:S01]  /*14cb0*/  ISETP.NE.U32.AND P2, PT, R9, RZ, PT ;  /* 0x000000ff0900720c */ /* 0x000fe20003f45070 */
[--C-:B------:R-:W-:Y:S02]  /*14cc0*/  IMAD.X R9, R7, 0x1, R241.reuse, P1 ;  /* 0x0000000107097824 */ /* 0x100fe400008e06f1 */
[----:B------:R1:W-:Y:S01]  /*14cd0*/  LDGSTS.E.BYPASS.LTC128B.128 [R239+0x9100], [R14.64], !P6 ;  /* 0x091000000eef7fae */ /* 0x0003e2000f101d56 */
[----:B------:R-:W-:Y:S01]  /*14ce0*/  IMAD.X R7, R20, 0x1, R0, P0 ;  /* 0x0000000114077824 */ /* 0x000fe200000e0600 */
[----:B------:R-:W-:Y:S02]  /*14cf0*/  IADD3 R4, P1, P0, R21, R2, R240 ;  /* 0x0000000215047210 */ /* 0x000fe4000783e0f0 */
[----:B------:R1:W-:Y:S02]  /*14d00*/  LDGSTS.E.BYPASS.LTC128B.128 [R239+0xd100], [R12.64], !P5 ;  /* 0x0d1000000cef7fae */ /* 0x0003e4000e901d56 */
[----:B------:R-:W-:Y:S02]  /*14d10*/  IADD3.X R5, RZ, R20, R241, P1, P0 ;  /* 0x00000014ff057210 */ /* 0x000fe40000fe04f1 */
[----:B------:R1:W-:Y:S04]  /*14d20*/  LDGSTS.E.BYPASS.LTC128B.128 [R239+0xa100], [R10.64], !P6 ;  /* 0x0a1000000aef7fae */ /* 0x0003e8000f101d56 */
[----:B------:R1:W-:Y:S04]  /*14d30*/  LDGSTS.E.BYPASS.LTC128B.128 [R239+0xe100], [R8.64], !P5 ;  /* 0x0e10000008ef7fae */ /* 0x0003e8000e901d56 */
[----:B------:R1:W-:Y:S04]  /*14d40*/  LDGSTS.E.BYPASS.LTC128B.128 [R239+0xb100], [R6.64], !P6 ;  /* 0x0b10000006ef7fae */ /* 0x0003e8000f101d56 */
[----:B------:R1:W-:Y:S02]  /*14d50*/  LDGSTS.E.BYPASS.LTC128B.128.ZFILL [R239+0xf100], [R4.64], P2 ;  /* 0x0f10000004ef7fae */ /* 0x0003e40009141d56 */
.L_x_682:
[----:B--234-:R-:W2:Y:S01]  /*14d60*/  LDL R2, [R1+0xc] ;  /* 0x00000c0001027983 */ /* 0x01cea20000100800 */
[----:B------:R-:W-:Y:S01]  /*14d70*/  PLOP3.LUT P0, PT, PT, PT, UP2, 0x80, 0x0 ;  /* 0x000000000000781c */ /* 0x000fe20003f0f028 */
[----:B------:R-:W-:Y:S02]  /*14d80*/  UIMAD UR10, UR14, UR6, 0x1 ;  /* 0x000000010e0a74a4 */ /* 0x000fe4000f8e0206 */
[----:B------:R3:W2:Y:S01]  /*14d90*/  LDL R0, [R1+0x10] ;  /* 0x0000100001007983 */ /* 0x0006a20000100800 */
[----:B------:R-:W-:Y:S02]  /*14da0*/  UISETP.GT.AND UP0, UPT, UR14, UR7, UPT ;  /* 0x000000070e00728c */ /* 0x000fe4000bf04270 */
[----:B------:R-:W-:Y:S01]  /*14db0*/  UIADD3 UR14, UR14, -0x1, URZ ;  /* 0xffffffff0e0e7890 */ /* 0x000fe2000fffe03f */
[----:B-1----:R-:W4:Y:S04]  /*14dc0*/  LDL R4, [R1+0x14] ;  /* 0x0000140001047983 */ /* 0x002f280000100800 */
[----:B------:R-:W0:Y:S02]  /*14dd0*/  LDGDEPBAR ;  /* 0x00000000000079af */ /* 0x000e240000000000 */
[----:B--2---:R-:W-:Y:S06]  /*14de0*/  @P0 IMAD.MOV.U32 R0, RZ, RZ, R2 ;  /* 0x000000ffff000224 */ /* 0x004fec00078e0002 */
[----:B------:R-:W1:Y:S08]  /*14df0*/  SHFL.IDX PT, R2, R0, 0x1, 0x1c1f ;  /* 0x003c1f0000027f89 */ /* 0x000e7000000e0000 */
[----:B------:R2:W1:Y:S02]  /*14e00*/  SHFL.IDX PT, R5, R0, RZ, 0x1c1f ;  /* 0x001c1fff00057589 */ /* 0x00046400000e0000 */
[----:B--2---:R-:W-:Y:S05]  /*14e10*/  IMAD.U32 R0, RZ, RZ, UR11 ;  /* 0x0000000bff007e24 */ /* 0x004fea000f8e00ff */
[----:B----4-:R-:W-:Y:S04]  /*14e20*/  IADD3 R0, R0, UR10, -R4 ;  /* 0x0000000a00007c10 */ /* 0x010fe8000fffe804 */
[----:B------:R-:W-:Y:S05]  /*14e30*/  IADD3 R4, R0, -UR20, RZ ;  /* 0x8000001400047c10 */ /* 0x000fea000fffe0ff */
[C---:B-1----:R-:W-:Y:S02]  /*14e40*/  IMAD.IADD R0, R4.reuse, 0x1, R2 ;  /* 0x0000000104007824 */ /* 0x042fe400078e0202 */
[----:B------:R-:W-:Y:S03]  /*14e50*/  IMAD.IADD R4, R4, 0x1, R5 ;  /* 0x0000000104047824 */ /* 0x000fe600078e0205 */
[C---:B------:R-:W-:Y:S02]  /*14e60*/  ISETP.GT.AND P1, PT, R0.reuse, RZ, PT ;  /* 0x000000ff0000720c */ /* 0x040fe40003f24270 */
[----:B------:R-:W-:Y:S02]  /*14e70*/  ISETP.GT.AND P0, PT, R0, 0x1, PT ;  /* 0x000000010000780c */ /* 0x000fe40003f04270 */
[----:B------:R-:W-:Y:S02]  /*14e80*/  FSEL R6, R163, -INF , P1 ;  /* 0xff800000a3067808 */ /* 0x000fe40000800000 */
[----:B------:R-:W-:Y:S02]  /*14e90*/  FSEL R7, R161, -INF , P0 ;  /* 0xff800000a1077808 */ /* 0x000fe40000000000 */
[----:B------:R-:W-:Y:S02]  /*14ea0*/  FMNMX.FTZ R2, R6, R70, !PT ;  /* 0x0000004606027209 */ /* 0x000fe40007810000 */
[C---:B------:R-:W-:Y:S02]  /*14eb0*/  ISETP.GT.AND P3, PT, R0.reuse, 0x8, PT ;  /* 0x000000080000780c */ /* 0x040fe40003f64270 */
[----:B------:R-:W-:Y:S02]  /*14ec0*/  FMNMX.FTZ R2, R7, R2, !PT ;  /* 0x0000000207027209 */ /* 0x000fe40007810000 */
        /* <DEDUP_REMOVED lines=8> */
[----:B------:R-:W-:Y:S02]  /*14f50*/  ISETP.GT.AND P3, PT, R4, RZ, PT ;  /* 0x000000ff0400720c */ /* 0x000fe40003f64270 */
[----:B------:R-:W-:Y:S02]  /*14f60*/  FSEL R48, R72, -INF , P0 ;  /* 0xff80000048307808 */ /* 0x000fe40000000000 */
[----:B------:R-:W-:Y:S02]  /*14f70*/  FMNMX.FTZ R2, R41, R2, !PT ;  /* 0x0000000229027209 */ /* 0x000fe40007810000 */
[----:B------:R-:W-:Y:S02]  /*14f80*/  ISETP.GT.AND P2, PT, R0, 0x18, PT ;  /* 0x000000180000780c */ /* 0x000fe40003f44270 */
[----:B------:R-:W-:Y:S02]  /*14f90*/  FSEL R8, R166, -INF , P3 ;  /* 0xff800000a6087808 */ /* 0x000fe40001800000 */
[----:B------:R-:W-:Y:S02]  /*14fa0*/  ISETP.GT.AND P1, PT, R4, 0x1, PT ;  /* 0x000000010400780c */ /* 0x000fe40003f24270 */
[----:B------:R-:W-:Y:S02]  /*14fb0*/  FSEL R57, R71, -INF , P2 ;  /* 0xff80000047397808 */ /* 0x000fe40001000000 */
[----:B------:R-:W-:Y:S02]  /*14fc0*/  FMNMX.FTZ R5, R48, R2, !PT ;  /* 0x0000000230057209 */ /* 0x000fe40007810000 */
[----:B------:R-:W-:Y:S02]  /*14fd0*/  ISETP.GT.AND P0, PT, R0, 0x19, PT ;  /* 0x000000190000780c */ /* 0x000fe40003f04270 */
[----:B------:R-:W-:Y:S02]  /*14fe0*/  ISETP.GT.AND P3, PT, R4, 0x8, PT ;  /* 0x000000080400780c */ /* 0x000fe40003f64270 */
[----:B------:R-:W-:Y:S02]  /*14ff0*/  FSEL R11, R165, -INF , P1 ;  /* 0xff800000a50b7808 */ /* 0x000fe40000800000 */
[----:B------:R-:W-:Y:S02]  /*15000*/  FMNMX.FTZ R2, R8, R3, !PT ;  /* 0x0000000308027209 */ /* 0x000fe40007810000 */
[----:B------:R-:W-:Y:S02]  /*15010*/  FSEL R64, R69, -INF , P0 ;  /* 0xff80000045407808 */ /* 0x000fe40000000000 */
[----:B------:R-:W-:Y:S02]  /*15020*/  FMNMX.FTZ R5, R57, R5, !PT ;  /* 0x0000000539057209 */ /* 0x000fe40007810000 */
[----:B------:R-:W-:Y:S02]  /*15030*/  ISETP.GT.AND P2, PT, R0, 0x20, PT ;  /* 0x000000200000780c */ /* 0x000fe40003f44270 */
[----:B------:R-:W-:Y:S02]  /*15040*/  FSEL R12, R164, -INF , P3 ;  /* 0xff800000a40c7808 */ /* 0x000fe40001800000 */
[----:B------:R-:W-:Y:S02]  /*15050*/  ISETP.GT.AND P1, PT, R4, 0x9, PT ;  /* 0x000000090400780c */ /* 0x000fe40003f24270 */
[----:B------:R-:W-:Y:S02]  /*15060*/  FMNMX.FTZ R2, R11, R2, !PT ;  /* 0x000000020b027209 */ /* 0x000fe40007810000 */
[----:B------:R-:W-:Y:S02]  /*15070*/  FSEL R152, R152, -INF , P2 ;  /* 0xff80000098987808 */ /* 0x000fe40001000000 */
[----:B------:R-:W-:Y:S02]  /*15080*/  FMNMX.FTZ R5, R64, R5, !PT ;  /* 0x0000000540057209 */ /* 0x000fe40007810000 */
[----:B------:R-:W-:Y:S02]  /*15090*/  ISETP.GT.AND P0, PT, R0, 0x21, PT ;  /* 0x000000210000780c */ /* 0x000fe40003f04270 */
[----:B------:R-:W-:Y:S02]  /*150a0*/  FSEL R13, R162, -INF , P1 ;  /* 0xff800000a20d7808 */ /* 0x000fe40000800000 */
[----:B------:R-:W-:Y:S02]  /*150b0*/  FMNMX.FTZ R2, R12, R2, !PT ;  /* 0x000000020c027209 */ /* 0x000fe40007810000 */
[----:B------:R-:W-:Y:S02]  /*150c0*/  ISETP.GT.AND P3, PT, R4, 0x10, PT ;  /* 0x000000100400780c */ /* 0x000fe40003f64270 */
[----:B------:R-:W-:Y:S02]  /*150d0*/  ISETP.GT.AND P2, PT, R0, 0x28, PT ;  /* 0x000000280000780c */ /* 0x000fe40003f44270 */
[----:B------:R-:W-:Y:S02]  /*150e0*/  FSEL R153, R153, -INF , P0 ;  /* 0xff80000099997808 */ /* 0x000fe40000000000 */
[----:B------:R-:W-:Y:S02]  /*150f0*/  FMNMX.FTZ R5, R152, R5, !PT ;  /* 0x0000000598057209 */ /* 0x000fe40007810000 */
[----:B------:R-:W-:Y:S02]  /*15100*/  FMNMX.FTZ R2, R13, R2, !PT ;  /* 0x000000020d027209 */ /* 0x000fe40007810000 */
[----:B------:R-:W-:Y:S02]  /*15110*/  FSEL R32, R160, -INF , P3 ;  /* 0xff800000a0207808 */ /* 0x000fe40001800000 */
[----:B------:R-:W-:Y:S02]  /*15120*/  ISETP.GT.AND P1, PT, R4, 0x11, PT ;  /* 0x000000110400780c */ /* 0x000fe40003f24270 */
[----:B------:R-:W-:Y:S02]  /*15130*/  ISETP.GT.AND P0, PT, R0, 0x29, PT ;  /* 0x000000290000780c */ /* 0x000fe40003f04270 */
[----:B------:R-:W-:Y:S02]  /*15140*/  FSEL R156, R156, -INF , P2 ;  /* 0xff8000009c9c7808 */ /* 0x000fe40001000000 */
[----:B------:R-:W-:Y:S02]  /*15150*/  FMNMX.FTZ R5, R153, R5, !PT ;  /* 0x0000000599057209 */ /* 0x000fe40007810000 */
        /* <DEDUP_REMOVED lines=24> */
[----:B------:R-:W-:Y:S02]  /*152e0*/  FSEL R151, R151, -INF , P1 ;  /* 0xff80000097977808 */ /* 0x000fe40000800000 */
[----:B------:R-:W-:Y:S02]  /*152f0*/  ISETP.GT.AND P3, PT, R4, 0x28, PT ;  /* 0x000000280400780c */ /* 0x000fe40003f64270 */
[----:B------:R-:W-:Y:S02]  /*15300*/  FMNMX.FTZ R2, R150, R2, !PT ;  /* 0x0000000296027209 */ /* 0x000fe40007810000 */
        /* <DEDUP_REMOVED lines=9> */
[----:B------:R-:W-:Y:S02]  /*153a0*/  ISETP.GT.AND P3, PT, R4, 0x30, PT ;  /* 0x000000300400780c */ /* 0x000fe40003f64270 */
[----:B------:R-:W-:Y:S02]  /*153b0*/  FSEL R155, R155, -INF , P1 ;  /* 0xff8000009b9b7808 */ /* 0x000fe40000800000 */
[----:B------:R-:W-:Y:S02]  /*153c0*/  FMNMX.FTZ R2, R154, R2, !PT ;  /* 0x000000029a027209 */ /* 0x000fe40007810000 */
[----:B------:R-:W-:Y:S02]  /*153d0*/  FSEL R171, R39, -INF , P0 ;  /* 0xff80000027ab7808 */ /* 0x000fe40000000000 */
[----:B------:R-:W-:Y:S02]  /*153e0*/  ISETP.GT.AND P2, PT, R0, 0x48, PT ;  /* 0x000000480000780c */ /* 0x000fe40003f44270 */
[----:B------:R-:W-:Y:S02]  /*153f0*/  FMNMX.FTZ R5, R170, R5, !PT ;  /* 0x00000005aa057209 */ /* 0x000fe40007810000 */
[----:B------:R-:W-:Y:S02]  /*15400*/  FSEL R158, R158, -INF , P3 ;  /* 0xff8000009e9e7808 */ /* 0x000fe40001800000 */
[----:B------:R-:W-:Y:S02]  /*15410*/  ISETP.GT.AND P1, PT, R4, 0x31, PT ;  /* 0x000000310400780c */ /* 0x000fe40003f24270 */
[----:B------:R-:W-:Y:S02]  /*15420*/  FMNMX.FTZ R2, R155, R2, !PT ;  /* 0x000000029b027209 */ /* 0x000fe40007810000 */
[----:B------:R-:W-:Y:S02]  /*15430*/  ISETP.GT.AND P0, PT, R0, 0x49, PT ;  /* 0x000000490000780c */ /* 0x000fe40003f04270 */
[----:B------:R-:W-:Y:S02]  /*15440*/  FSEL R173, R42, -INF , P2 ;  /* 0xff8000002aad7808 */ /* 0x000fe40001000000 */
        /* <DEDUP_REMOVED lines=26> */
[----:B------:R-:W-:Y:S01]  /*155f0*/  ISETP.GT.AND P3, PT, R4, 0x48, PT ;  /* 0x000000480400780c */ /* 0x000fe20003f64270 */
[----:B------:R-:W-:Y:S01]  /*15600*/  LDSM.16.MT88.4 R36, [R220+0x100] ;  /* 0x00010000dc24783b */ /* 0x000fe20000004200 */
        /* <DEDUP_REMOVED lines=8> */
[----:B-----5:R-:W-:Y:S02]  /*15690*/  FSEL R244, R54, -INF , P2 ;  /* 0xff80000036f47808 */ /* 0x020fe40001000000 */
[----:B------:R-:W-:Y:S02]  /*156a0*/  ISETP.GT.AND P0, PT, R0, 0x61, PT ;  /* 0x000000610000780c */ /* 0x000fe40003f04270 */
        /* <DEDUP_REMOVED lines=14> */
[----:B------:R-:W-:Y:S01]  /*15790*/  ISETP.GT.AND P1, PT, R0, 0x70, PT ;  /* 0x000000700000780c */ /* 0x000fe20003f24270 */
[----:B------:R-:W-:Y:S01]  /*157a0*/  LDSM.16.MT88.4 R44, [R217+0x4100] ;  /* 0x00410000d92c783b */ /* 0x000fe20000004200 */
[C---:B------:R-:W-:Y:S02]  /*157b0*/  ISETP.GT.AND P2, PT, R4.reuse, 0x58, PT ;  /* 0x000000580400780c */ /* 0x040fe40003f44270 */
[----:B------:R-:W-:Y:S02]  /*157c0*/  FSEL R252, R59, -INF , P0 ;  /* 0xff8000003bfc7808 */ /* 0x000fe40000000000 */
[----:B------:R-:W-:Y:S02]  /*157d0*/  ISETP.GT.AND P0, PT, R4, 0x59, PT ;  /* 0x000000590400780c */ /* 0x000fe40003f04270 */
[----:B------:R-:W-:Y:S02]  /*157e0*/  FMNMX.FTZ R2, R175, R2, !PT ;  /* 0x00000002af027209 */ /* 0x000fe40007810000 */
[----:B------:R-:W-:Y:S02]  /*157f0*/  FMNMX.FTZ R5, R249, R5, !PT ;  /* 0x00000005f9057209 */ /* 0x000fe40007810000 */
[----:B------:R-:W-:Y:S02]  /*15800*/  FSEL R172, R62, -INF , P1 ;  /* 0xff8000003eac7808 */ /* 0x000fe40000800000 */
[----:B------:R-:W-:Y:S02]  /*15810*/  FSEL R183, R26, -INF , P2 ;  /* 0xff8000001ab77808 */ /* 0x000fe40001000000 */
[C---:B------:R-:W-:Y:S02]  /*15820*/  ISETP.GT.AND P2, PT, R0.reuse, 0x71, PT ;  /* 0x000000710000780c */ /* 0x040fe40003f44270 */
[----:B------:R-:W-:Y:S02]  /*15830*/  FSEL R185, R25, -INF , P0 ;  /* 0xff80000019b97808 */ /* 0x000fe40000000000 */
[C---:B------:R-:W-:Y:S02]  /*15840*/  ISETP.GT.AND P0, PT, R0.reuse, 0x79, PT ;  /* 0x000000790000780c */ /* 0x040fe40003f04270 */
[----:B------:R-:W-:Y:S02]  /*15850*/  ISETP.GT.AND P1, PT, R0, 0x78, PT ;  /* 0x000000780000780c */ /* 0x000fe40003f24270 */
[----:B------:R-:W-:Y:S02]  /*15860*/  FMNMX.FTZ R0, R181, R2, !PT ;  /* 0x00000002b5007209 */ /* 0x000fe40007810000 */
[----:B------:R-:W-:Y:S02]  /*15870*/  FMNMX.FTZ R2, R252, R5, !PT ;  /* 0x00000005fc027209 */ /* 0x000fe40007810000 */
[----:B------:R-:W-:Y:S02]  /*15880*/  ISETP.GT.AND P3, PT, R4, 0x60, PT ;  /* 0x000000600400780c */ /* 0x000fe40003f64270 */
[----:B------:R-:W-:Y:S02]  /*15890*/  FMNMX.FTZ R0, R183, R0, !PT ;  /* 0x00000000b7007209 */ /* 0x000fe40007810000 */
[----:B------:R-:W-:Y:S02]  /*158a0*/  FSEL R180, R63, -INF , P2 ;  /* 0xff8000003fb47808 */ /* 0x000fe40001000000 */
[----:B------:R-:W-:Y:S02]  /*158b0*/  FMNMX.FTZ R2, R172, R2, !PT ;  /* 0x00000002ac027209 */ /* 0x000fe40007810000 */
[----:B------:R-:W-:Y:S02]  /*158c0*/  FSEL R208, R52, -INF , P3 ;  /* 0xff80000034d07808 */ /* 0x000fe40001800000 */
[----:B------:R-:W-:Y:S02]  /*158d0*/  ISETP.GT.AND P2, PT, R4, 0x61, PT ;  /* 0x000000610400780c */ /* 0x000fe40003f44270 */
[----:B------:R-:W-:Y:S02]  /*158e0*/  FMNMX.FTZ R0, R185, R0, !PT ;  /* 0x00000000b9007209 */ /* 0x000fe40007810000 */
[----:B------:R-:W-:Y:S02]  /*158f0*/  FSEL R66, R66, -INF , P1 ;  /* 0xff80000042427808 */ /* 0x000fe40000800000 */
[----:B------:R-:W-:Y:S02]  /*15900*/  FMNMX.FTZ R5, R180, R2, !PT ;  /* 0x00000002b4057209 */ /* 0x000fe40007810000 */
[----:B------:R-:W-:Y:S02]  /*15910*/  FSEL R191, R53, -INF , P2 ;  /* 0xff80000035bf7808 */ /* 0x000fe40001000000 */
[----:B------:R-:W-:Y:S01]  /*15920*/  ISETP.GT.AND P1, PT, R4, 0x68, PT ;  /* 0x000000680400780c */ /* 0x000fe20003f24270 */
[----:B------:R-:W-:Y:S01]  /*15930*/  LDSM.16.MT88.4 R52, [R218+0x4100] ;  /* 0x00410000da34783b */ /* 0x000fe20000004200 */
[----:B------:R-:W-:Y:S02]  /*15940*/  FMNMX.FTZ R2, R208, R0, !PT ;  /* 0x00000000d0027209 */ /* 0x000fe40007810000 */
[----:B------:R-:W-:Y:S02]  /*15950*/  FSEL R71, R67, -INF , P0 ;  /* 0xff80000043477808 */ /* 0x000fe40000000000 */
[----:B------:R-:W-:Y:S02]  /*15960*/  FMNMX.FTZ R0, R66, R5, !PT ;  /* 0x0000000542007209 */ /* 0x000fe40007810000 */
[----:B------:R-:W-:Y:S02]  /*15970*/  FSEL R211, R24, -INF , P1 ;  /* 0xff80000018d37808 */ /* 0x000fe40000800000 */
[----:B------:R-:W-:Y:S02]  /*15980*/  FMNMX.FTZ R2, R191, R2, !PT ;  /* 0x00000002bf027209 */ /* 0x000fe40007810000 */
[----:B------:R-:W-:Y:S02]  /*15990*/  FMNMX.FTZ R0, R71, R0, !PT ;  /* 0x0000000047007209 */ /* 0x000fe40007810000 */
[----:B------:R-:W-:Y:S02]  /*159a0*/  FMNMX.FTZ R5, R211, R2, !PT ;  /* 0x00000002d3057209 */ /* 0x000fe40007810000 */
[C---:B------:R-:W-:Y:S01]  /*159b0*/  ISETP.GT.AND P1, PT, R4.reuse, 0x70, PT ;  /* 0x000000700400780c */ /* 0x040fe20003f24270 */
[----:B------:R-:W1:Y:S01]  /*159c0*/  SHFL.BFLY PT, R2, R0, 0x2, 0x1f ;  /* 0x0c401f0000027f89 */ /* 0x000e6200000e0000 */
[----:B------:R-:W-:Y:S02]  /*159d0*/  ISETP.GT.AND P0, PT, R4, 0x69, PT ;  /* 0x000000690400780c */ /* 0x000fe40003f04270 */
[----:B------:R-:W-:Y:S02]  /*159e0*/  FSEL R247, R60, -INF , P1 ;  /* 0xff8000003cf77808 */ /* 0x000fe40000800000 */
[----:B------:R-:W-:Y:S02]  /*159f0*/  ISETP.GT.AND P1, PT, R4, 0x78, PT ;  /* 0x000000780400780c */ /* 0x000fe40003f24270 */
[----:B------:R-:W-:Y:S02]  /*15a00*/  FSEL R242, R23, -INF , P0 ;  /* 0xff80000017f27808 */ /* 0x000fe40000000000 */
[----:B------:R-:W-:Y:S02]  /*15a10*/  FSEL R182, R22, -INF , P1 ;  /* 0xff80000016b67808 */ /* 0x000fe40000800000 */
[----:B------:R-:W-:Y:S01]  /*15a20*/  ISETP.GT.AND P0, PT, R4, 0x71, PT ;  /* 0x000000710400780c */ /* 0x000fe20003f04270 */
[----:B------:R-:W-:Y:S01]  /*15a30*/  LDSM.16.MT88.4 R20, [R218+0x100] ;  /* 0x00010000da14783b */ /* 0x000fe20000004200 */
[----:B------:R-:W-:Y:S02]  /*15a40*/  FMNMX.FTZ R5, R242, R5, !PT ;  /* 0x00000005f2057209 */ /* 0x000fe40007810000 */
[----:B------:R-:W-:Y:S02]  /*15a50*/  FSEL R246, R61, -INF , P0 ;  /* 0xff8000003df67808 */ /* 0x000fe40000000000 */
[----:B------:R-:W-:Y:S02]  /*15a60*/  FMNMX.FTZ R5, R247, R5, !PT ;  /* 0x00000005f7057209 */ /* 0x000fe40007810000 */
[----:B------:R-:W-:Y:S01]  /*15a70*/  ISETP.GT.AND P0, PT, R4, 0x79, PT ;  /* 0x000000790400780c */ /* 0x000fe20003f04270 */
[----:B------:R-:W-:Y:S01]  /*15a80*/  LDSM.16.MT88.4 R60, [R221+0x4100] ;  /* 0x00410000dd3c783b */ /* 0x000fe20000004200 */
[----:B------:R-:W-:Y:S02]  /*15a90*/  FMNMX.FTZ R4, R246, R5, !PT ;  /* 0x00000005f6047209 */ /* 0x000fe40007810000 */
[----:B------:R-:W-:Y:S02]  /*15aa0*/  FSEL R184, R65, -INF , P0 ;  /* 0xff80000041b87808 */ /* 0x000fe40000000000 */
[----:B-1----:R-:W-:Y:S02]  /*15ab0*/  FMNMX.FTZ R0, R0, R2, !PT ;  /* 0x0000000200007209 */ /* 0x002fe40007810000 */
[----:B------:R-:W-:Y:S03]  /*15ac0*/  FMNMX.FTZ R4, R182, R4, !PT ;  /* 0x00000004b6047209 */ /* 0x000fe60007810000 */
[----:B------:R-:W1:Y:S01]  /*15ad0*/  SHFL.BFLY PT, R2, R0, 0x1, 0x1f ;  /* 0x0c201f0000027f89 */ /* 0x000e6200000e0000 */
[----:B------:R-:W-:Y:S07]  /*15ae0*/  FMNMX.FTZ R4, R184, R4, !PT ;  /* 0x00000004b8047209 */ /* 0x000fee0007810000 */
[----:B------:R-:W2:Y:S01]  /*15af0*/  SHFL.BFLY PT, R5, R4, 0x2, 0x1f ;  /* 0x0c401f0004057f89 */ /* 0x000ea200000e0000 */
[----:B-1----:R-:W-:Y:S04]  /*15b00*/  FMNMX.FTZ R68, R2, R0, !PT ;  /* 0x0000000002447209 */ /* 0x002fe80007810000 */
[C---:B------:R-:W-:Y:S01]  /*15b10*/  FSETP.NEU.FTZ.AND P1, PT, R68.reuse, -INF , PT ;  /* 0xff8000004400780b */ /* 0x040fe20003f3d000 */
[----:B------:R-:W-:Y:S01]  /*15b20*/  FMUL.FTZ R149, R68, c[0x0][0x2d0] ;  /* 0x0000b40044957a20 */ /* 0x000fe20000410000 */
[----:B--2---:R-:W-:Y:S04]  /*15b30*/  FMNMX.FTZ R4, R5, R4, !PT ;  /* 0x0000000405047209 */ /* 0x004fe80007810000 */
[----:B------:R-:W-:Y:S01]  /*15b40*/  FSEL R149, R149, RZ, P1 ;  /* 0x000000ff95957208 */ /* 0x000fe20000800000 */
[----:B------:R-:W1:Y:S04]  /*15b50*/  SHFL.BFLY PT, R69, R4, 0x1, 0x1f ;  /* 0x0c201f0004457f89 */ /* 0x000e6800000e0000 */
[--C-:B------:R-:W-:Y:S04]  /*15b60*/  FFMA.FTZ R0, R6, c[0x0][0x2d0], -R149.reuse ;  /* 0x0000b40006007a23 */ /* 0x100fe80000010895 */
[----:B------:R2:W-:Y:S01]  /*15b70*/  MUFU.EX2 R209, R0 ;  /* 0x0000000000d17308 */ /* 0x0005e20000000800 */
[----:B-1----:R-:W-:Y:S04]  /*15b80*/  FMNMX.FTZ R69, R4, R69, !PT ;  /* 0x0000004504457209 */ /* 0x002fe80007810000 */
[C---:B------:R-:W-:Y:S01]  /*15b90*/  FSETP.NEU.FTZ.AND P0, PT, R69.reuse, -INF , PT ;  /* 0xff8000004500780b */ /* 0x040fe20003f1d000 */
[----:B------:R-:W-:Y:S02]  /*15ba0*/  FMUL.FTZ R148, R69, c[0x0][0x2d0] ;  /* 0x0000b40045947a20 */ /* 0x000fe40000410000 */
[--C-:B--2---:R-:W-:Y:S03]  /*15bb0*/  FFMA.FTZ R0, R7, c[0x0][0x2d0], -R149.reuse ;  /* 0x0000b40007007a23 */ /* 0x104fe60000010895 */
[----:B------:R-:W-:Y:S01]  /*15bc0*/  FSEL R148, R148, RZ, P0 ;  /* 0x000000ff94947208 */ /* 0x000fe20000000000 */
[----:B------:R1:W2:Y:S04]  /*15bd0*/  MUFU.EX2 R250, R0 ;  /* 0x0000000000fa7308 */ /* 0x0002a80000000800 */
[--C-:B------:R-:W-:Y:S02]  /*15be0*/  FFMA.FTZ R2, R13, c[0x0][0x2d0], -R148.reuse ;  /* 0x0000b4000d027a23 */ /* 0x100fe40000010894 */
[--C-:B------:R-:W-:Y:S02]  /*15bf0*/  FFMA.FTZ R5, R8, c[0x0][0x2d0], -R148.reuse ;  /* 0x0000b40008057a23 */ /* 0x100fe40000010894 */
[--C-:B------:R-:W-:Y:S02]  /*15c00*/  FFMA.FTZ R4, R11, c[0x0][0x2d0], -R148.reuse ;  /* 0x0000b4000b047a23 */ /* 0x100fe40000010894 */
[----:B------:R4:W-:Y:S10]  /*15c10*/  MUFU.EX2 R190, R2 ;  /* 0x0000000200be7308 */ /* 0x0009f40000000800 */
[----:B------:R-:W-:Y:S01]  /*15c20*/  MUFU.EX2 R248, R5 ;  /* 0x0000000500f87308 */ /* 0x000fe20000000800 */
[--C-:B-1----:R-:W-:Y:S01]  /*15c30*/  FFMA.FTZ R0, R9, c[0x0][0x2d0], -R149.reuse ;  /* 0x0000b40009007a23 */ /* 0x102fe20000010895 */
[----:B--2---:R-:W-:Y:S08]  /*15c40*/  F2FP.BF16.PACK_AB R73, R250, R209 ;  /* 0x000000d1fa49723e */ /* 0x004ff000000010ff */
[----:B------:R1:W-:Y:S01]  /*15c50*/  MUFU.EX2 R34, R0 ;  /* 0x0000000000227308 */ /* 0x0003e20000000800 */
[----:B----4-:R-:W-:Y:S09]  /*15c60*/  FSEL R2, R68, RZ, P1 ;  /* 0x000000ff44027208 */ /* 0x010ff20000800000 */
[----:B------:R-:W2:Y:S01]  /*15c70*/  MUFU.EX2 R251, R4 ;  /* 0x0000000400fb7308 */ /* 0x000ea20000000800 */
[----:B-1----:R-:W-:Y:S09]  /*15c80*/  FFMA.FTZ R0, R10, c[0x0][0x2d0], -R149 ;  /* 0x0000b4000a007a23 */ /* 0x002ff20000010895 */
[----:B------:R1:W4:Y:S01]  /*15c90*/  MUFU.EX2 R210, R0 ;  /* 0x0000000000d27308 */ /* 0x0003220000000800 */
[----:B--2---:R-:W-:Y:S01]  /*15ca0*/  F2FP.BF16.PACK_AB R72, R251, R248 ;  /* 0x000000f8fb48723e */ /* 0x004fe200000010ff */
[----:B-1----:R-:W-:Y:S01]  /*15cb0*/  FFMA.FTZ R0, R12, c[0x0][0x2d0], -R148 ;  /* 0x0000b4000c007a23 */ /* 0x002fe20000010894 */
[----:B----4-:R-:W-:Y:S07]  /*15cc0*/  F2FP.BF16.PACK_AB R75, R210, R34 ;  /* 0x00000022d24b723e */ /* 0x010fee00000010ff */
[----:B------:R1:W-:Y:S02]  /*15cd0*/  MUFU.EX2 R14, R0 ;  /* 0x00000000000e7308 */ /* 0x0003e40000000800 */
[----:B-1----:R-:W-:Y:S02]  /*15ce0*/  FSEL R0, R69, RZ, P0 ;  /* 0x000000ff45007208 */ /* 0x002fe40000000000 */
[----:B------:R-:W-:Y:S03]  /*15cf0*/  PLOP3.LUT P0, PT, PT, PT, UP0, 0x80, 0x0 ;  /* 0x000000000000781c */ /* 0x000fe60003f0f008 */
[----:B------:R-:W-:Y:S04]  /*15d00*/  FADD.FTZ R0, -R0, R3 ;  /* 0x0000000300007221 */ /* 0x000fe80000010100 */
[----:B------:R-:W-:Y:S04]  /*15d10*/  FMUL.FTZ R0, R0, c[0x0][0x2d0] ;  /* 0x0000b40000007a20 */ /* 0x000fe80000410000 */
[----:B------:R1:W2:Y:S02]  /*15d20*/  MUFU.EX2 R3, R0 ;  /* 0x0000000000037308 */ /* 0x0002a40000000800 */
[----:B-1----:R-:W-:Y:S02]  /*15d30*/  FADD.FTZ R0, -R2, R70 ;  /* 0x0000004602007221 */ /* 0x002fe40000010100 */
[----:B------:R-:W-:Y:S02]  /*15d40*/  FFMA.FTZ R2, R32, c[0x0][0x2d0], -R148 ;  /* 0x0000b40020027a23 */ /* 0x000fe40000010894 */
[----:B------:R-:W-:Y:S04]  /*15d50*/  FMUL.FTZ R0, R0, c[0x0][0x2d0] ;  /* 0x0000b40000007a20 */ /* 0x000fe80000410000 */
[----:B------:R1:W-:Y:S01]  /*15d60*/  MUFU.EX2 R50, R2 ;  /* 0x0000000200327308 */ /* 0x0003e20000000800 */
[C---:B--2---:R-:W-:Y:S02]  /*15d70*/  FMUL.FTZ R33, R3.reuse, R105 ;  /* 0x0000006903217220 */ /* 0x044fe40000410000 */
[----:B------:R-:W-:Y:S02]  /*15d80*/  IMAD.MOV.U32 R105, RZ, RZ, R251 ;  /* 0x000000ffff697224 */ /* 0x000fe400078e00fb */
[C---:B------:R-:W-:Y:S02]  /*15d90*/  FMUL.FTZ R32, R3.reuse, R104 ;  /* 0x0000006803207220 */ /* 0x040fe40000410000 */
[----:B------:R-:W-:Y:S02]  /*15da0*/  IMAD.MOV.U32 R104, RZ, RZ, R34 ;  /* 0x000000ffff687224 */ /* 0x000fe400078e0022 */
[----:B------:R-:W-:Y:S01]  /*15db0*/  IMAD.MOV.U32 R70, RZ, RZ, R14 ;  /* 0x000000ffff467224 */ /* 0x000fe200078e000e */
[----:B------:R-:W2:Y:S01]  /*15dc0*/  MUFU.EX2 R0, R0 ;  /* 0x0000000000007308 */ /* 0x000ea20000000800 */
[----:B------:R-:W4:Y:S01]  /*15dd0*/  LDSM.16.MT88.4 R12, [R217+0x100] ;  /* 0x00010000d90c783b */ /* 0x000f220000004200 */
[C---:B------:R-:W-:Y:S02]  /*15de0*/  FMUL.FTZ R4, R3.reuse, R76 ;  /* 0x0000004c03047220 */ /* 0x040fe40000410000 */
[----:B------:R-:W-:Y:S01]  /*15df0*/  F2FP.BF16.PACK_AB R74, R190, R70 ;  /* 0x00000046be4a723e */ /* 0x000fe200000010ff */
[C---:B------:R-:W-:Y:S02]  /*15e00*/  FMUL.FTZ R5, R3.reuse, R77 ;  /* 0x0000004d03057220 */ /* 0x040fe40000410000 */
[C---:B------:R-:W-:Y:S02]  /*15e10*/  FMUL.FTZ R8, R3.reuse, R80 ;  /* 0x0000005003087220 */ /* 0x040fe40000410000 */
[C---:B------:R-:W-:Y:S02]  /*15e20*/  FMUL.FTZ R9, R3.reuse, R81 ;  /* 0x0000005103097220 */ /* 0x040fe40000410000 */
[C---:B------:R-:W-:Y:S02]  /*15e30*/  FMUL.FTZ R16, R3.reuse, R88 ;  /* 0x0000005803107220 */ /* 0x040fe40000410000 */
[C---:B------:R-:W-:Y:S02]  /*15e40*/  FMUL.FTZ R17, R3.reuse, R89 ;  /* 0x0000005903117220 */ /* 0x040fe40000410000 */
[----:B-1----:R-:W-:Y:S02]  /*15e50*/  FFMA.FTZ R2, R40, c[0x0][0x2d0], -R148 ;  /* 0x0000b40028027a23 */ /* 0x002fe40000010894 */
[C---:B------:R-:W-:Y:S02]  /*15e60*/  FMUL.FTZ R40, R3.reuse, R112 ;  /* 0x0000007003287220 */ /* 0x040fe40000410000 */
[----:B------:R1:W1:Y:S01]  /*15e70*/  MUFU.EX2 R65, R2 ;  /* 0x0000000200417308 */ /* 0x0002620000000800 */
[----:B------:R-:W-:Y:S02]  /*15e80*/  IMAD.MOV.U32 R112, RZ, RZ, R190 ;  /* 0x000000ffff707224 */ /* 0x000fe400078e00be */
[----:B------:R-:W-:Y:S02]  /*15e90*/  FMUL.FTZ R24, R3, R96 ;  /* 0x0000006003187220 */ /* 0x000fe40000410000 */
[C---:B--2---:R-:W-:Y:S02]  /*15ea0*/  FMUL.FTZ R34, R0.reuse, R106 ;  /* 0x0000006a00227220 */ /* 0x044fe40000410000 */
[----:B------:R-:W-:Y:S02]  /*15eb0*/  IMAD.MOV.U32 R106, RZ, RZ, R250 ;  /* 0x000000ffff6a7224 */ /* 0x000fe400078e00fa */
[C---:B------:R-:W-:Y:S02]  /*15ec0*/  FMUL.FTZ R35, R0.reuse, R107 ;  /* 0x0000006b00237220 */ /* 0x040fe40000410000 */
[----:B------:R-:W-:Y:S02]  /*15ed0*/  IMAD.MOV.U32 R107, RZ, RZ, R248 ;  /* 0x000000ffff6b7224 */ /* 0x000fe400078e00f8 */
[C---:B------:R-:W-:Y:S02]  /*15ee0*/  FMUL.FTZ R51, R0.reuse, R123 ;  /* 0x0000007b00337220 */ /* 0x040fe40000410000 */
[C---:B------:R-:W-:Y:S02]  /*15ef0*/  FMUL.FTZ R43, R0.reuse, R115 ;  /* 0x00000073002b7220 */ /* 0x040fe40000410000 */
[----:B------:R-:W-:Y:S02]  /*15f00*/  IMAD.MOV.U32 R115, RZ, RZ, R50 ;  /* 0x000000ffff737224 */ /* 0x000fe400078e0032 */
[C---:B------:R-:W-:Y:S02]  /*15f10*/  FMUL.FTZ R50, R0.reuse, R122 ;  /* 0x0000007a00327220 */ /* 0x040fe40000410000 */
[C---:B------:R-:W-:Y:S02]  /*15f20*/  FMUL.FTZ R42, R0.reuse, R114 ;  /* 0x00000072002a7220 */ /* 0x040fe40000410000 */
[----:B------:R-:W-:Y:S02]  /*15f30*/  IMAD.MOV.U32 R114, RZ, RZ, R209 ;  /* 0x000000ffff727224 */ /* 0x000fe400078e00d1 */
[--C-:B-1----:R-:W-:Y:S02]  /*15f40*/  FFMA.FTZ R2, R41, c[0x0][0x2d0], -R149.reuse ;  /* 0x0000b40029027a23 */ /* 0x102fe40000010895 */
[C---:B------:R-:W-:Y:S02]  /*15f50*/  FMUL.FTZ R41, R3.reuse, R113 ;  /* 0x0000007103297220 */ /* 0x040fe40000410000 */
[----:B------:R1:W-:Y:S01]  /*15f60*/  MUFU.EX2 R251, R2 ;  /* 0x0000000200fb7308 */ /* 0x0003e20000000800 */
[----:B------:R-:W-:Y:S02]  /*15f70*/  IMAD.MOV.U32 R113, RZ, RZ, R210 ;  /* 0x000000ffff717224 */ /* 0x000fe400078e00d2 */
[C---:B------:R-:W-:Y:S02]  /*15f80*/  FMUL.FTZ R59, R0.reuse, R131 ;  /* 0x00000083003b7220 */ /* 0x040fe40000410000 */
[C---:B------:R-:W-:Y:S02]  /*15f90*/  FMUL.FTZ R58, R0.reuse, R130 ;  /* 0x00000082003a7220 */ /* 0x040fe40000410000 */
[C---:B------:R-:W-:Y:S02]  /*15fa0*/  FMUL.FTZ R6, R0.reuse, R78 ;  /* 0x0000004e00067220 */ /* 0x040fe40000410000 */
[C---:B------:R-:W-:Y:S02]  /*15fb0*/  FMUL.FTZ R7, R0.reuse, R79 ;  /* 0x0000004f00077220 */ /* 0x040fe40000410000 */
[----:B------:R-:W2:Y:S01]  /*15fc0*/  LDSM.16.MT88.4 R76, [R220+0x4100] ;  /* 0x00410000dc4c783b */ /* 0x000ea20000004200 */
[C---:B------:R-:W-:Y:S02]  /*15fd0*/  FMUL.FTZ R10, R0.reuse, R82 ;  /* 0x00000052000a7220 */ /* 0x040fe40000410000 */
[C---:B------:R-:W-:Y:S02]  /*15fe0*/  FMUL.FTZ R11, R0.reuse, R83 ;  /* 0x00000053000b7220 */ /* 0x040fe40000410000 */
[C---:B----4-:R-:W-:Y:S03]  /*15ff0*/  HMMA.16816.F32.BF16 R4, R72.reuse, R12, R4 ;  /* 0x0000000c4804723c */ /* 0x050fe60000041804 */
[----:B------:R-:W4:Y:S02]  /*16000*/  LDSM.16.MT88.4 R80, [R217+0x900] ;  /* 0x00090000d950783b */ /* 0x000f240000004200 */
[----:B------:R-:W-:Y:S02]  /*16010*/  FMUL.FTZ R18, R0, R90 ;  /* 0x0000005a00127220 */ /* 0x000fe40000410000 */
[C---:B------:R-:W-:Y:S01]  /*16020*/  FMUL.FTZ R12, R3.reuse, R84 ;  /* 0x00000054030c7220 */ /* 0x040fe20000410000 */
[C---:B------:R-:W-:Y:S04]  /*16030*/  HMMA.16816.F32.BF16 R8, R72.reuse, R14, R8 ;  /* 0x0000000e4808723c */ /* 0x040fe80000041808 */
[--C-:B-1----:R-:W-:Y:S02]  /*16040*/  FFMA.FTZ R2, R48, c[0x0][0x2d0], -R149.reuse ;  /* 0x0000b40030027a23 */ /* 0x102fe40000010895 */
[C---:B------:R-:W-:Y:S02]  /*16050*/  FMUL.FTZ R48, R3.reuse, R120 ;  /* 0x0000007803307220 */ /* 0x040fe40000410000 */
[----:B------:R1:W-:Y:S01]  /*16060*/  MUFU.EX2 R250, R2 ;  /* 0x0000000200fa7308 */ /* 0x0003e20000000800 */
[C---:B------:R-:W-:Y:S03]  /*16070*/  FMUL.FTZ R13, R3.reuse, R85 ;  /* 0x00000055030d7220 */ /* 0x040fe60000410000 */
[C---:B------:R-:W-:Y:S02]  /*16080*/  FMUL.FTZ R14, R0.reuse, R86 ;  /* 0x00000056000e7220 */ /* 0x040fe40000410000 */
[C---:B------:R-:W-:Y:S02]  /*16090*/  FMUL.FTZ R15, R0.reuse, R87 ;  /* 0x00000057000f7220 */ /* 0x040fe40000410000 */
[----:B------:R-:W2:Y:S01]  /*160a0*/  LDSM.16.MT88.4 R84, [R218+0x900] ;  /* 0x00090000da54783b */ /* 0x000ea20000004200 */
[C---:B------:R-:W-:Y:S02]  /*160b0*/  FMUL.FTZ R19, R0.reuse, R91 ;  /* 0x0000005b00137220 */ /* 0x040fe40000410000 */
[----:B------:R-:W-:Y:S02]  /*160c0*/  FMUL.FTZ R25, R3, R97 ;  /* 0x0000006103197220 */ /* 0x000fe40000410000 */
[C---:B------:R-:W-:Y:S03]  /*160d0*/  HMMA.16816.F32.BF16 R12, R72.reuse, R20, R12 ;  /* 0x00000014480c723c */ /* 0x040fe6000004180c */
[----:B------:R-:W2:Y:S01]  /*160e0*/  LDSM.16.MT88.4 R88, [R221+0x900] ;  /* 0x00090000dd58783b */ /* 0x000ea20000004200 */
[C---:B------:R-:W-:Y:S02]  /*160f0*/  FMUL.FTZ R26, R0.reuse, R98 ;  /* 0x00000062001a7220 */ /* 0x040fe40000410000 */
[C---:B------:R-:W-:Y:S02]  /*16100*/  FMUL.FTZ R27, R0.reuse, R99 ;  /* 0x00000063001b7220 */ /* 0x040fe40000410000 */
[C---:B------:R-:W-:Y:S03]  /*16110*/  HMMA.16816.F32.BF16 R16, R72.reuse, R22, R16 ;  /* 0x000000164810723c */ /* 0x040fe60000041810 */
[----:B------:R-:W-:Y:S01]  /*16120*/  LDSM.16.MT88.4 R96, [R220+0x5100] ;  /* 0x00510000dc60783b */ /* 0x000fe20000004200 */
[--C-:B-1----:R-:W-:Y:S02]  /*16130*/  FFMA.FTZ R2, R49, c[0x0][0x2d0], -R148.reuse ;  /* 0x0000b40031027a23 */ /* 0x102fe40000010894 */
[C---:B------:R-:W-:Y:S02]  /*16140*/  FMUL.FTZ R49, R3.reuse, R121 ;  /* 0x0000007903317220 */ /* 0x040fe40000410000 */
[----:B------:R1:W-:Y:S01]  /*16150*/  MUFU.EX2 R248, R2 ;  /* 0x0000000200f87308 */ /* 0x0003e20000000800 */
[C---:B------:R-:W-:Y:S03]  /*16160*/  FMUL.FTZ R20, R3.reuse, R92 ;  /* 0x0000005c03147220 */ /* 0x040fe60000410000 */
[C---:B------:R-:W-:Y:S02]  /*16170*/  FMUL.FTZ R21, R3.reuse, R93 ;  /* 0x0000005d03157220 */ /* 0x040fe40000410000 */
[C---:B------:R-:W-:Y:S02]  /*16180*/  FMUL.FTZ R22, R0.reuse, R94 ;  /* 0x0000005e00167220 */ /* 0x040fe40000410000 */
[C---:B------:R-:W-:Y:S02]  /*16190*/  FMUL.FTZ R23, R0.reuse, R95 ;  /* 0x0000005f00177220 */ /* 0x040fe40000410000 */
[----:B------:R-:W-:Y:S01]  /*161a0*/  LDSM.16.MT88.4 R92, [R220+0x4900] ;  /* 0x00490000dc5c783b */ /* 0x000fe20000004200 */
[----:B------:R-:W-:Y:S04]  /*161b0*/  FMUL.FTZ R67, R0, R139 ;  /* 0x0000008b00437220 */ /* 0x000fe80000410000 */
[C---:B------:R-:W-:Y:S07]  /*161c0*/  HMMA.16816.F32.BF16 R20, R72.reuse, R28, R20 ;  /* 0x0000001c4814723c */ /* 0x040fee0000041814 */
[C---:B------:R-:W-:Y:S01]  /*161d0*/  FMUL.FTZ R28, R3.reuse, R100 ;  /* 0x00000064031c7220 */ /* 0x040fe20000410000 */
[C---:B------:R-:W-:Y:S04]  /*161e0*/  HMMA.16816.F32.BF16 R24, R72.reuse, R30, R24 ;  /* 0x0000001e4818723c */ /* 0x040fe80000041818 */
[----:B-1----:R-:W-:Y:S02]  /*161f0*/  FFMA.FTZ R2, R56, c[0x0][0x2d0], -R148 ;  /* 0x0000b40038027a23 */ /* 0x002fe40000010894 */
[C---:B------:R-:W-:Y:S02]  /*16200*/  FMUL.FTZ R56, R3.reuse, R128 ;  /* 0x0000008003387220 */ /* 0x040fe40000410000 */
[----:B------:R1:W1:Y:S01]  /*16210*/  MUFU.EX2 R123, R2 ;  /* 0x00000002007b7308 */ /* 0x0002620000000800 */
[C---:B------:R-:W-:Y:S03]  /*16220*/  FMUL.FTZ R31, R0.reuse, R103 ;  /* 0x00000067001f7220 */ /* 0x040fe60000410000 */
[C---:B------:R-:W-:Y:S02]  /*16230*/  FMUL.FTZ R29, R3.reuse, R101 ;  /* 0x00000065031d7220 */ /* 0x040fe40000410000 */
[C---:B------:R-:W-:Y:S02]  /*16240*/  FMUL.FTZ R30, R0.reuse, R102 ;  /* 0x00000066001e7220 */ /* 0x040fe40000410000 */
[----:B------:R-:W-:Y:S02]  /*16250*/  IMAD.MOV.U32 R100, RZ, RZ, R182 ;  /* 0x000000ffff647224 */ /* 0x000fe400078e00b6 */
[----:B------:R-:W-:Y:S02]  /*16260*/  IMAD.MOV.U32 R101, RZ, RZ, R180 ;  /* 0x000000ffff657224 */ /* 0x000fe400078e00b4 */
[----:B------:R-:W-:Y:S01]  /*16270*/  IMAD.MOV.U32 R102, RZ, RZ, R172 ;  /* 0x000000ffff667224 */ /* 0x000fe200078e00ac */
[C---:B------:R-:W-:Y:S07]  /*16280*/  HMMA.16816.F32.BF16 R28, R72.reuse, R36, R28 ;  /* 0x00000024481c723c */ /* 0x040fee000004181c */
[----:B------:R-:W-:Y:S01]  /*16290*/  FMUL.FTZ R37, R3, R109 ;  /* 0x0000006d03257220 */ /* 0x000fe20000410000 */
[C---:B------:R-:W-:Y:S04]  /*162a0*/  HMMA.16816.F32.BF16 R32, R72.reuse, R38, R32 ;  /* 0x000000264820723c */ /* 0x040fe80000041820 */
[--C-:B-1----:R-:W-:Y:S02]  /*162b0*/  FFMA.FTZ R2, R57, c[0x0][0x2d0], -R149.reuse ;  /* 0x0000b40039027a23 */ /* 0x102fe40000010895 */
[C---:B------:R-:W-:Y:S02]  /*162c0*/  FMUL.FTZ R57, R3.reuse, R129 ;  /* 0x0000008103397220 */ /* 0x040fe40000410000 */
[----:B------:R1:W-:Y:S01]  /*162d0*/  MUFU.EX2 R122, R2 ;  /* 0x00000002007a7308 */ /* 0x0003e20000000800 */
[C---:B------:R-:W-:Y:S03]  /*162e0*/  FMUL.FTZ R39, R0.reuse, R111 ;  /* 0x0000006f00277220 */ /* 0x040fe60000410000 */
[----:B------:R-:W-:Y:S02]  /*162f0*/  FMUL.FTZ R38, R0, R110 ;  /* 0x0000006e00267220 */ /* 0x000fe40000410000 */
[C---:B------:R-:W-:Y:S07]  /*16300*/  FMUL.FTZ R36, R3.reuse, R108 ;  /* 0x0000006c03247220 */ /* 0x040fee0000410000 */
[C---:B------:R-:W-:Y:S07]  /*16310*/  HMMA.16816.F32.BF16 R36, R72.reuse, R44, R36 ;  /* 0x0000002c4824723c */ /* 0x040fee0000041824 */
[C---:B------:R-:W-:Y:S01]  /*16320*/  FMUL.FTZ R44, R3.reuse, R116 ;  /* 0x00000074032c7220 */ /* 0x040fe20000410000 */
[C---:B------:R-:W-:Y:S04]  /*16330*/  HMMA.16816.F32.BF16 R40, R72.reuse, R46, R40 ;  /* 0x0000002e4828723c */ /* 0x040fe80000041828 */
[----:B-1----:R-:W-:Y:S02]  /*16340*/  FFMA.FTZ R2, R64, c[0x0][0x2d0], -R149 ;  /* 0x0000b40040027a23 */ /* 0x002fe40000010895 */
[C---:B------:R-:W-:Y:S02]  /*16350*/  FMUL.FTZ R64, R3.reuse, R136 ;  /* 0x0000008803407220 */ /* 0x040fe40000410000 */
[----:B------:R1:W1:Y:S01]  /*16360*/  MUFU.EX2 R121, R2 ;  /* 0x0000000200797308 */ /* 0x0002620000000800 */
[----:B------:R-:W-:Y:S03]  /*16370*/  IMAD.MOV.U32 R136, RZ, RZ, R65 ;  /* 0x000000ffff887224 */ /* 0x000fe600078e0041 */
[C---:B------:R-:W-:Y:S02]  /*16380*/  FMUL.FTZ R65, R3.reuse, R137 ;  /* 0x0000008903417220 */ /* 0x040fe40000410000 */
[----:B------:R-:W-:Y:S02]  /*16390*/  IMAD.MOV.U32 R137, RZ, RZ, R66 ;  /* 0x000000ffff897224 */ /* 0x000fe400078e0042 */
[C---:B------:R-:W-:Y:S02]  /*163a0*/  FMUL.FTZ R66, R0.reuse, R138 ;  /* 0x0000008a00427220 */ /* 0x040fe40000410000 */
[----:B------:R-:W-:Y:S02]  /*163b0*/  IMAD.MOV.U32 R138, RZ, RZ, R184 ;  /* 0x000000ffff8a7224 */ /* 0x000fe400078e00b8 */
[C---:B------:R-:W-:Y:S02]  /*163c0*/  FMUL.FTZ R45, R3.reuse, R117 ;  /* 0x00000075032d7220 */ /* 0x040fe40000410000 */
[C---:B------:R-:W-:Y:S02]  /*163d0*/  FMUL.FTZ R46, R0.reuse, R118 ;  /* 0x00000076002e7220 */ /* 0x040fe40000410000 */
[----:B------:R-:W-:Y:S07]  /*163e0*/  FMUL.FTZ R47, R0, R119 ;  /* 0x00000077002f7220 */ /* 0x000fee0000410000 */
[C---:B------:R-:W-:Y:S03]  /*163f0*/  HMMA.16816.F32.BF16 R44, R72.reuse, R52, R44 ;  /* 0x00000034482c723c */ /* 0x040fe6000004182c */
[--C-:B-1----:R-:W-:Y:S04]  /*16400*/  FFMA.FTZ R2, R150, c[0x0][0x2d0], -R148.reuse ;  /* 0x0000b40096027a23 */ /* 0x102fe80000010894 */
[----:B------:R1:W-:Y:S01]  /*16410*/  MUFU.EX2 R210, R2 ;  /* 0x0000000200d27308 */ /* 0x0003e20000000800 */
[C---:B------:R-:W-:Y:S04]  /*16420*/  HMMA.16816.F32.BF16 R48, R72.reuse, R54, R48 ;  /* 0x000000364830723c */ /* 0x040fe80000041830 */
[C---:B------:R-:W-:Y:S02]  /*16430*/  FMUL.FTZ R52, R3.reuse, R124 ;  /* 0x0000007c03347220 */ /* 0x040fe40000410000 */
[----:B------:R-:W-:Y:S02]  /*16440*/  FMUL.FTZ R53, R3, R125 ;  /* 0x0000007d03357220 */ /* 0x000fe40000410000 */
[C---:B------:R-:W-:Y:S04]  /*16450*/  FMUL.FTZ R54, R0.reuse, R126 ;  /* 0x0000007e00367220 */ /* 0x040fe80000410000 */
[C---:B------:R-:W-:Y:S07]  /*16460*/  FMUL.FTZ R55, R0.reuse, R127 ;  /* 0x0000007f00377220 */ /* 0x040fee0000410000 */
[C---:B------:R-:W-:Y:S03]  /*16470*/  HMMA.16816.F32.BF16 R52, R72.reuse, R60, R52 ;  /* 0x0000003c4834723c */ /* 0x040fe60000041834 */
[--C-:B-1----:R-:W-:Y:S04]  /*16480*/  FFMA.FTZ R2, R151, c[0x0][0x2d0], -R148.reuse ;  /* 0x0000b40097027a23 */ /* 0x102fe80000010894 */
[C---:B------:R-:W-:Y:S01]  /*16490*/  FMUL.FTZ R60, R3.reuse, R132 ;  /* 0x00000084033c7220 */ /* 0x040fe20000410000 */
[C---:B------:R-:W-:Y:S01]  /*164a0*/  HMMA.16816.F32.BF16 R56, R72.reuse, R62, R56 ;  /* 0x0000003e4838723c */ /* 0x040fe20000041838 */
[----:B------:R1:W-:Y:S03]  /*164b0*/  MUFU.EX2 R209, R2 ;  /* 0x0000000200d17308 */ /* 0x0003e60000000800 */
[----:B------:R-:W-:Y:S03]  /*164c0*/  FMUL.FTZ R61, R3, R133 ;  /* 0x00000085033d7220 */ /* 0x000fe60000410000 */
[C---:B------:R-:W-:Y:S02]  /*164d0*/  FMUL.FTZ R62, R0.reuse, R134 ;  /* 0x00000086003e7220 */ /* 0x040fe40000410000 */
[----:B------:R-:W-:Y:S07]  /*164e0*/  FMUL.FTZ R63, R0, R135 ;  /* 0x00000087003f7220 */ /* 0x000fee0000410000 */
[C---:B--2---:R-:W-:Y:S08]  /*164f0*/  HMMA.16816.F32.BF16 R60, R72.reuse, R76, R60 ;  /* 0x0000004c483c723c */ /* 0x044ff0000004183c */
[----:B------:R-:W-:Y:S01]  /*16500*/  HMMA.16816.F32.BF16 R64, R72, R78, R64 ;  /* 0x0000004e4840723c */ /* 0x000fe20000041840 */
[----:B------:R-:W2:Y:S03]  /*16510*/  LDSM.16.MT88.4 R76, [R220+0x900] ;  /* 0x00090000dc4c783b */ /* 0x000ea60000004200 */
[--C-:B-1----:R-:W-:Y:S03]  /*16520*/  FFMA.FTZ R2, R152, c[0x0][0x2d0], -R149.reuse ;  /* 0x0000b40098027a23 */ /* 0x102fe60000010895 */
[----:B------:R-:W-:Y:S01]  /*16530*/  F2FP.BF16.PACK_AB R74, R123, R248 ;  /* 0x000000f87b4a723e */ /* 0x000fe200000010ff */
[----:B------:R1:W-:Y:S01]  /*16540*/  MUFU.EX2 R120, R2 ;  /* 0x0000000200787308 */ /* 0x0003e20000000800 */
[----:B------:R-:W-:Y:S03]  /*16550*/  F2FP.BF16.PACK_AB R75, R121, R122 ;  /* 0x0000007a794b723e */ /* 0x000fe600000010ff */
[----:B------:R-:W-:Y:S02]  /*16560*/  F2FP.BF16.PACK_AB R72, R136, R115 ;  /* 0x000000738848723e */ /* 0x000fe400000010ff */
[----:B------:R-:W-:Y:S07]  /*16570*/  F2FP.BF16.PACK_AB R73, R250, R251 ;  /* 0x000000fbfa49723e */ /* 0x000fee00000010ff */
[C---:B----4-:R-:W-:Y:S08]  /*16580*/  HMMA.16816.F32.BF16 R4, R72.reuse, R80, R4 ;  /* 0x000000504804723c */ /* 0x050ff00000041804 */
[C---:B------:R-:W-:Y:S01]  /*16590*/  HMMA.16816.F32.BF16 R8, R72.reuse, R82, R8 ;  /* 0x000000524808723c */ /* 0x040fe20000041808 */
[----:B------:R-:W4:Y:S03]  /*165a0*/  LDSM.16.MT88.4 R80, [R217+0x4900] ;  /* 0x00490000d950783b */ /* 0x000f260000004200 */
[--C-:B-1----:R-:W-:Y:S04]  /*165b0*/  FFMA.FTZ R2, R153, c[0x0][0x2d0], -R149.reuse ;  /* 0x0000b40099027a23 */ /* 0x102fe80000010895 */
[C---:B------:R-:W-:Y:S01]  /*165c0*/  HMMA.16816.F32.BF16 R12, R72.reuse, R84, R12 ;  /* 0x00000054480c723c */ /* 0x040fe2000004180c */
[----:B------:R1:W1:Y:S07]  /*165d0*/  MUFU.EX2 R190, R2 ;  /* 0x0000000200be7308 */ /* 0x00026e0000000800 */
[C---:B------:R-:W-:Y:S01]  /*165e0*/  HMMA.16816.F32.BF16 R16, R72.reuse, R86, R16 ;  /* 0x000000564810723c */ /* 0x040fe20000041810 */
[----:B------:R-:W3:Y:S07]  /*165f0*/  LDSM.16.MT88.4 R84, [R218+0x4900] ;  /* 0x00490000da54783b */ /* 0x000eee0000004200 */
[C---:B------:R-:W-:Y:S08]  /*16600*/  HMMA.16816.F32.BF16 R20, R72.reuse, R88, R20 ;  /* 0x000000584814723c */ /* 0x040ff00000041814 */
[C---:B------:R-:W-:Y:S01]  /*16610*/  HMMA.16816.F32.BF16 R24, R72.reuse, R90, R24 ;  /* 0x0000005a4818723c */ /* 0x040fe20000041818 */
[----:B------:R-:W3:Y:S03]  /*16620*/  LDSM.16.MT88.4 R88, [R221+0x4900] ;  /* 0x00490000dd58783b */ /* 0x000ee60000004200 */
[--C-:B-1----:R-:W-:Y:S04]  /*16630*/  FFMA.FTZ R2, R154, c[0x0][0x2d0], -R148.reuse ;  /* 0x0000b4009a027a23 */ /* 0x102fe80000010894 */
[C---:B--2---:R-:W-:Y:S01]  /*16640*/  HMMA.16816.F32.BF16 R28, R72.reuse, R76, R28 ;  /* 0x0000004c481c723c */ /* 0x044fe2000004181c */
[----:B------:R1:W-:Y:S07]  /*16650*/  MUFU.EX2 R131, R2 ;  /* 0x0000000200837308 */ /* 0x0003ee0000000800 */
[C---:B------:R-:W-:Y:S01]  /*16660*/  HMMA.16816.F32.BF16 R32, R72.reuse, R78, R32 ;  /* 0x0000004e4820723c */ /* 0x040fe20000041820 */
[----:B------:R-:W2:Y:S07]  /*16670*/  LDSM.16.MT88.4 R76, [R217+0x1100] ;  /* 0x00110000d94c783b */ /* 0x000eae0000004200 */
[C---:B----4-:R-:W-:Y:S08]  /*16680*/  HMMA.16816.F32.BF16 R36, R72.reuse, R80, R36 ;  /* 0x000000504824723c */ /* 0x050ff00000041824 */
[C---:B------:R-:W-:Y:S01]  /*16690*/  HMMA.16816.F32.BF16 R40, R72.reuse, R82, R40 ;  /* 0x000000524828723c */ /* 0x040fe20000041828 */
[----:B------:R-:W4:Y:S03]  /*166a0*/  LDSM.16.MT88.4 R80, [R218+0x1100] ;  /* 0x00110000da50783b */ /* 0x000f260000004200 */
[--C-:B-1----:R-:W-:Y:S04]  /*166b0*/  FFMA.FTZ R2, R155, c[0x0][0x2d0], -R148.reuse ;  /* 0x0000b4009b027a23 */ /* 0x102fe80000010894 */
[C---:B---3--:R-:W-:Y:S01]  /*166c0*/  HMMA.16816.F32.BF16 R44, R72.reuse, R84, R44 ;  /* 0x00000054482c723c */ /* 0x048fe2000004182c */
[----:B------:R1:W3:Y:S07]  /*166d0*/  MUFU.EX2 R130, R2 ;  /* 0x0000000200827308 */ /* 0x0002ee0000000800 */
[C---:B------:R-:W-:Y:S01]  /*166e0*/  HMMA.16816.F32.BF16 R48, R72.reuse, R86, R48 ;  /* 0x000000564830723c */ /* 0x040fe20000041830 */
[----:B------:R-:W2:Y:S07]  /*166f0*/  LDSM.16.MT88.4 R84, [R221+0x1100] ;  /* 0x00110000dd54783b */ /* 0x000eae0000004200 */
[C---:B------:R-:W-:Y:S08]  /*16700*/  HMMA.16816.F32.BF16 R52, R72.reuse, R88, R52 ;  /* 0x000000584834723c */ /* 0x040ff00000041834 */
[C---:B------:R-:W-:Y:S01]  /*16710*/  HMMA.16816.F32.BF16 R56, R72.reuse, R90, R56 ;  /* 0x0000005a4838723c */ /* 0x040fe20000041838 */
[----:B------:R-:W2:Y:S03]  /*16720*/  LDSM.16.MT88.4 R88, [R220+0x1100] ;  /* 0x00110000dc58783b */ /* 0x000ea60000004200 */
[--C-:B-1----:R-:W-:Y:S04]  /*16730*/  FFMA.FTZ R2, R156, c[0x0][0x2d0], -R149.reuse ;  /* 0x0000b4009c027a23 */ /* 0x102fe80000010895 */
[C---:B------:R-:W-:Y:S01]  /*16740*/  HMMA.16816.F32.BF16 R60, R72.reuse, R92, R60 ;  /* 0x0000005c483c723c */ /* 0x040fe2000004183c */
[----:B------:R1:W-:Y:S07]  /*16750*/  MUFU.EX2 R129, R2 ;  /* 0x0000000200817308 */ /* 0x0003ee0000000800 */
[----:B------:R-:W-:Y:S01]  /*16760*/  HMMA.16816.F32.BF16 R64, R72, R94, R64 ;  /* 0x0000005e4840723c */ /* 0x000fe20000041840 */
[----:B------:R-:W-:Y:S06]  /*16770*/  LDSM.16.MT88.4 R92, [R221+0x5100] ;  /* 0x00510000dd5c783b */ /* 0x000fec0000004200 */
[----:B------:R-:W-:Y:S02]  /*16780*/  F2FP.BF16.PACK_AB R73, R190, R120 ;  /* 0x00000078be49723e */ /* 0x000fe400000010ff */
[----:B---3--:R-:W-:Y:S03]  /*16790*/  F2FP.BF16.PACK_AB R74, R130, R131 ;  /* 0x00000083824a723e */ /* 0x008fe600000010ff */
[----:B------:R-:W-:Y:S01]  /*167a0*/  F2FP.BF16.PACK_AB R72, R209, R210 ;  /* 0x000000d2d148723e */ /* 0x000fe200000010ff */
[--C-:B-1----:R-:W-:Y:S04]  /*167b0*/  FFMA.FTZ R2, R157, c[0x0][0x2d0], -R149.reuse ;  /* 0x0000b4009d027a23 */ /* 0x102fe80000010895 */
[----:B------:R1:W3:Y:S02]  /*167c0*/  MUFU.EX2 R128, R2 ;  /* 0x0000000200807308 */ /* 0x0002e40000000800 */
[--C-:B-1----:R-:W-:Y:S01]  /*167d0*/  FFMA.FTZ R2, R158, c[0x0][0x2d0], -R148.reuse ;  /* 0x0000b4009e027a23 */ /* 0x102fe20000010894 */
[----:B---3--:R-:W-:Y:S07]  /*167e0*/  F2FP.BF16.PACK_AB R75, R128, R129 ;  /* 0x00000081804b723e */ /* 0x008fee00000010ff */
[----:B------:R1:W-:Y:S01]  /*167f0*/  MUFU.EX2 R184, R2 ;  /* 0x0000000200b87308 */ /* 0x0003e20000000800 */
[C---:B--2---:R-:W-:Y:S08]  /*16800*/  HMMA.16816.F32.BF16 R4, R72.reuse, R76, R4 ;  /* 0x0000004c4804723c */ /* 0x044ff00000041804 */
[C---:B------:R-:W-:Y:S01]  /*16810*/  HMMA.16816.F32.BF16 R8, R72.reuse, R78, R8 ;  /* 0x0000004e4808723c */ /* 0x040fe20000041808 */
[----:B------:R-:W2:Y:S07]  /*16820*/  LDSM.16.MT88.4 R76, [R217+0x5100] ;  /* 0x00510000d94c783b */ /* 0x000eae0000004200 */
[C---:B----4-:R-:W-:Y:S04]  /*16830*/  HMMA.16816.F32.BF16 R12, R72.reuse, R80, R12 ;  /* 0x00000050480c723c */ /* 0x050fe8000004180c */
[--C-:B-1----:R-:W-:Y:S04]  /*16840*/  FFMA.FTZ R2, R159, c[0x0][0x2d0], -R148.reuse ;  /* 0x0000b4009f027a23 */ /* 0x102fe80000010894 */
[C---:B------:R-:W-:Y:S01]  /*16850*/  HMMA.16816.F32.BF16 R16, R72.reuse, R82, R16 ;  /* 0x000000524810723c */ /* 0x040fe20000041810 */
[----:B------:R1:W3:Y:S01]  /*16860*/  MUFU.EX2 R111, R2 ;  /* 0x00000002006f7308 */ /* 0x0002e20000000800 */
[----:B------:R-:W4:Y:S06]  /*16870*/  LDSM.16.MT88.4 R80, [R218+0x5100] ;  /* 0x00510000da50783b */ /* 0x000f2c0000004200 */
[C---:B------:R-:W-:Y:S08]  /*16880*/  HMMA.16816.F32.BF16 R20, R72.reuse, R84, R20 ;  /* 0x000000544814723c */ /* 0x040ff00000041814 */
        /* <DEDUP_REMOVED lines=23> */
[----:B---3--:R-:W-:Y:S02]  /*16a00*/  F2FP.BF16.PACK_AB R72, R111, R184 ;  /* 0x000000b86f48723e */ /* 0x008fe400000010ff */
[----:B----4-:R-:W-:Y:S03]  /*16a10*/  F2FP.BF16.PACK_AB R73, R110, R109 ;  /* 0x0000006d6e49723e */ /* 0x010fe600000010ff */
        /* <DEDUP_REMOVED lines=13> */
[C---:B--2---:R-:W-:Y:S04]  /*16af0*/  HMMA.16816.F32.BF16 R12, R72.reuse, R76, R12 ;  /* 0x0000004c480c723c */ /* 0x044fe8000004180c */
[----:B-1----:R-:W-:Y:S02]  /*16b00*/  FFMA.FTZ R2, R166, c[0x0][0x2d0], -R148 ;  /* 0x0000b400a6027a23 */ /* 0x002fe40000010894 */
[----:B------:R-:W-:Y:S02]  /*16b10*/  IMAD.MOV.U32 R166, RZ, RZ, R136 ;  /* 0x000000ffffa67224 */ /* 0x000fe400078e0088 */
[C---:B------:R-:W-:Y:S01]  /*16b20*/  HMMA.16816.F32.BF16 R16, R72.reuse, R78, R16 ;  /* 0x0000004e4810723c */ /* 0x040fe20000041810 */
[----:B------:R1:W2:Y:S01]  /*16b30*/  MUFU.EX2 R119, R2 ;  /* 0x0000000200777308 */ /* 0x0002a20000000800 */
[----:B------:R-:W4:Y:S06]  /*16b40*/  LDSM.16.MT88.4 R76, [R218+0x5900] ;  /* 0x00590000da4c783b */ /* 0x000f2c0000004200 */
[C---:B------:R-:W-:Y:S08]  /*16b50*/  HMMA.16816.F32.BF16 R20, R72.reuse, R80, R20 ;  /* 0x000000504814723c */ /* 0x040ff00000041814 */
[C---:B------:R-:W-:Y:S01]  /*16b60*/  HMMA.16816.F32.BF16 R24, R72.reuse, R82, R24 ;  /* 0x000000524818723c */ /* 0x040fe20000041818 */
[----:B------:R-:W2:Y:S07]  /*16b70*/  LDSM.16.MT88.4 R80, [R220+0x5900] ;  /* 0x00590000dc50783b */ /* 0x000eae0000004200 */
[C---:B------:R-:W-:Y:S04]  /*16b80*/  HMMA.16816.F32.BF16 R28, R72.reuse, R88, R28 ;  /* 0x00000058481c723c */ /* 0x040fe8000004181c */
[----:B-1----:R-:W-:Y:S02]  /*16b90*/  FFMA.FTZ R2, R170, c[0x0][0x2d0], -R149 ;  /* 0x0000b400aa027a23 */ /* 0x002fe40000010895 */
[----:B------:R-:W-:Y:S02]  /*16ba0*/  IMAD.MOV.U32 R170, RZ, RZ, R115 ;  /* 0x000000ffffaa7224 */ /* 0x000fe400078e0073 */
[C---:B------:R-:W-:Y:S01]  /*16bb0*/  HMMA.16816.F32.BF16 R32, R72.reuse, R90, R32 ;  /* 0x0000005a4820723c */ /* 0x040fe20000041820 */
[----:B------:R1:W-:Y:S01]  /*16bc0*/  MUFU.EX2 R117, R2 ;  /* 0x0000000200757308 */ /* 0x0003e20000000800 */
[----:B------:R-:W2:Y:S02]  /*16bd0*/  LDSM.16.MT88.4 R88, [R217+0x2100] ;  /* 0x00210000d958783b */ /* 0x000ea40000004200 */
[----:B------:R-:W-:Y:S04]  /*16be0*/  IMAD.MOV.U32 R115, RZ, RZ, R104 ;  /* 0x000000ffff737224 */ /* 0x000fe800078e0068 */
[C---:B---3--:R-:W-:Y:S08]  /*16bf0*/  HMMA.16816.F32.BF16 R36, R72.reuse, R84, R36 ;  /* 0x000000544824723c */ /* 0x048ff00000041824 */
[C---:B------:R-:W-:Y:S01]  /*16c00*/  HMMA.16816.F32.BF16 R40, R72.reuse, R86, R40 ;  /* 0x000000564828723c */ /* 0x040fe20000041828 */
[----:B------:R-:W3:Y:S07]  /*16c10*/  LDSM.16.MT88.4 R84, [R218+0x2100] ;  /* 0x00210000da54783b */ /* 0x000eee0000004200 */
[C---:B----4-:R-:W-:Y:S04]  /*16c20*/  HMMA.16816.F32.BF16 R44, R72.reuse, R76, R44 ;  /* 0x0000004c482c723c */ /* 0x050fe8000004182c */
[----:B-1----:R-:W-:Y:S02]  /*16c30*/  FFMA.FTZ R2, R171, c[0x0][0x2d0], -R149 ;  /* 0x0000b400ab027a23 */ /* 0x002fe40000010895 */
[----:B------:R-:W-:Y:S02]  /*16c40*/  IMAD.MOV.U32 R171, RZ, RZ, R105 ;  /* 0x000000ffffab7224 */ /* 0x000fe400078e0069 */
[C---:B------:R-:W-:Y:S01]  /*16c50*/  HMMA.16816.F32.BF16 R48, R72.reuse, R78, R48 ;  /* 0x0000004e4830723c */ /* 0x040fe20000041830 */
[----:B------:R1:W4:Y:S01]  /*16c60*/  MUFU.EX2 R118, R2 ;  /* 0x0000000200767308 */ /* 0x0003220000000800 */
[----:B------:R-:W3:Y:S06]  /*16c70*/  LDSM.16.MT88.4 R76, [R221+0x2100] ;  /* 0x00210000dd4c783b */ /* 0x000eec0000004200 */
[C---:B------:R-:W-:Y:S08]  /*16c80*/  HMMA.16816.F32.BF16 R52, R72.reuse, R92, R52 ;  /* 0x0000005c4834723c */ /* 0x040ff00000041834 */
[C---:B------:R-:W-:Y:S01]  /*16c90*/  HMMA.16816.F32.BF16 R56, R72.reuse, R94, R56 ;  /* 0x0000005e4838723c */ /* 0x040fe20000041838 */
[----:B------:R-:W-:Y:S07]  /*16ca0*/  LDSM.16.MT88.4 R92, [R221+0x6100] ;  /* 0x00610000dd5c783b */ /* 0x000fee0000004200 */
[C---:B--2---:R-:W-:Y:S04]  /*16cb0*/  HMMA.16816.F32.BF16 R60, R72.reuse, R80, R60 ;  /* 0x00000050483c723c */ /* 0x044fe8000004183c */
[----:B-1----:R-:W-:Y:S02]  /*16cc0*/  FFMA.FTZ R2, R168, c[0x0][0x2d0], -R148 ;  /* 0x0000b400a8027a23 */ /* 0x002fe40000010894 */
[----:B------:R-:W-:Y:S02]  /*16cd0*/  IMAD.MOV.U32 R168, RZ, RZ, R106 ;  /* 0x000000ffffa87224 */ /* 0x000fe400078e006a */
[----:B------:R-:W-:Y:S01]  /*16ce0*/  HMMA.16816.F32.BF16 R64, R72, R82, R64 ;  /* 0x000000524840723c */ /* 0x000fe20000041840 */
[----:B------:R1:W-:Y:S01]  /*16cf0*/  MUFU.EX2 R165, R2 ;  /* 0x0000000200a57308 */ /* 0x0003e20000000800 */
[----:B------:R-:W2:Y:S05]  /*16d00*/  LDSM.16.MT88.4 R80, [R220+0x2100] ;  /* 0x00210000dc50783b */ /* 0x000eaa0000004200 */
[----:B------:R-:W-:Y:S02]  /*16d10*/  F2FP.BF16.PACK_AB R72, R119, R167 ;  /* 0x000000a77748723e */ /* 0x000fe400000010ff */
[----:B----4-:R-:W-:Y:S03]  /*16d20*/  F2FP.BF16.PACK_AB R73, R118, R117 ;  /* 0x000000757649723e */ /* 0x010fe600000010ff */
[--C-:B-1----:R-:W-:Y:S04]  /*16d30*/  FFMA.FTZ R2, R169, c[0x0][0x2d0], -R148.reuse ;  /* 0x0000b400a9027a23 */ /* 0x102fe80000010894 */
[----:B------:R1:W4:Y:S02]  /*16d40*/  MUFU.EX2 R164, R2 ;  /* 0x0000000200a47308 */ /* 0x0003240000000800 */
[----:B-1----:R-:W-:Y:S01]  /*16d50*/  FFMA.FTZ R2, R173, c[0x0][0x2d0], -R149 ;  /* 0x0000b400ad027a23 */ /* 0x002fe20000010895 */
[----:B----4-:R-:W-:Y:S01]  /*16d60*/  F2FP.BF16.PACK_AB R74, R164, R165 ;  /* 0x000000a5a44a723e */ /* 0x010fe200000010ff */
[----:B------:R-:W-:Y:S06]  /*16d70*/  IMAD.MOV.U32 R173, RZ, RZ, R107 ;  /* 0x000000ffffad7224 */ /* 0x000fec00078e006b */
[----:B------:R1:W-:Y:S01]  /*16d80*/  MUFU.EX2 R116, R2 ;  /* 0x0000000200747308 */ /* 0x0003e20000000800 */
[----:B------:R-:W-:Y:S01]  /*16d90*/  LDSM.16.MT88.4 R104, [R218+0x3900] ;  /* 0x00390000da68783b */ /* 0x000fe20000004200 */
[--C-:B-1----:R-:W-:Y:S07]  /*16da0*/  FFMA.FTZ R2, R174, c[0x0][0x2d0], -R149.reuse ;  /* 0x0000b400ae027a23 */ /* 0x102fee0000010895 */
[----:B------:R-:W4:Y:S01]  /*16db0*/  LDL.LU R174, [R1+0x20] ;  /* 0x0000200001ae7983 */ /* 0x000f220000300800 */
[----:B------:R1:W1:Y:S03]  /*16dc0*/  MUFU.EX2 R163, R2 ;  /* 0x0000000200a37308 */ /* 0x0002660000000800 */
[----:B------:R-:W4:Y:S01]  /*16dd0*/  LDL.LU R169, [R1+0x24] ;  /* 0x0000240001a97983 */ /* 0x000f220000300800 */
[----:B-1----:R-:W-:Y:S01]  /*16de0*/  FFMA.FTZ R2, R175, c[0x0][0x2d0], -R148 ;  /* 0x0000b400af027a23 */ /* 0x002fe20000010894 */
[----:B------:R-:W-:Y:S01]  /*16df0*/  F2FP.BF16.PACK_AB R75, R163, R116 ;  /* 0x00000074a34b723e */ /* 0x000fe200000010ff */
[----:B------:R-:W-:Y:S04]  /*16e00*/  IMAD.MOV.U32 R175, RZ, RZ, R114 ;  /* 0x000000ffffaf7224 */ /* 0x000fe800078e0072 */
[----:B------:R1:W-:Y:S01]  /*16e10*/  MUFU.EX2 R162, R2 ;  /* 0x0000000200a27308 */ /* 0x0003e20000000800 */
[----:B------:R-:W-:Y:S01]  /*16e20*/  IMAD.MOV.U32 R114, RZ, RZ, R70 ;  /* 0x000000ffff727224 */ /* 0x000fe200078e0046 */
[C---:B------:R-:W-:Y:S08]  /*16e30*/  HMMA.16816.F32.BF16 R4, R72.reuse, R88, R4 ;  /* 0x000000584804723c */ /* 0x040ff00000041804 */
[C---:B------:R-:W-:Y:S01]  /*16e40*/  HMMA.16816.F32.BF16 R8, R72.reuse, R90, R8 ;  /* 0x0000005a4808723c */ /* 0x040fe20000041808 */
[----:B------:R-:W2:Y:S07]  /*16e50*/  LDSM.16.MT88.4 R88, [R217+0x6100] ;  /* 0x00610000d958783b */ /* 0x000eae0000004200 */
[C---:B---3--:R-:W-:Y:S04]  /*16e60*/  HMMA.16816.F32.BF16 R12, R72.reuse, R84, R12 ;  /* 0x00000054480c723c */ /* 0x048fe8000004180c */
[--C-:B-1----:R-:W-:Y:S04]  /*16e70*/  FFMA.FTZ R2, R181, c[0x0][0x2d0], -R148.reuse ;  /* 0x0000b400b5027a23 */ /* 0x102fe80000010894 */
[C---:B------:R-:W-:Y:S01]  /*16e80*/  HMMA.16816.F32.BF16 R16, R72.reuse, R86, R16 ;  /* 0x000000564810723c */ /* 0x040fe20000041810 */
[----:B------:R1:W3:Y:S01]  /*16e90*/  MUFU.EX2 R127, R2 ;  /* 0x00000002007f7308 */ /* 0x0002e20000000800 */
[----:B------:R-:W3:Y:S06]  /*16ea0*/  LDSM.16.MT88.4 R84, [R218+0x6100] ;  /* 0x00610000da54783b */ /* 0x000eec0000004200 */
[C---:B------:R-:W-:Y:S08]  /*16eb0*/  HMMA.16816.F32.BF16 R20, R72.reuse, R76, R20 ;  /* 0x0000004c4814723c */ /* 0x040ff00000041814 */
[C---:B------:R-:W-:Y:S01]  /*16ec0*/  HMMA.16816.F32.BF16 R24, R72.reuse, R78, R24 ;  /* 0x0000004e4818723c */ /* 0x040fe20000041818 */
[----:B------:R-:W3:Y:S07]  /*16ed0*/  LDSM.16.MT88.4 R76, [R217+0x2900] ;  /* 0x00290000d94c783b */ /* 0x000eee0000004200 */
[C---:B--2---:R-:W-:Y:S04]  /*16ee0*/  HMMA.16816.F32.BF16 R28, R72.reuse, R80, R28 ;  /* 0x00000050481c723c */ /* 0x044fe8000004181c */
[--C-:B-1----:R-:W-:Y:S04]  /*16ef0*/  FFMA.FTZ R2, R187, c[0x0][0x2d0], -R149.reuse ;  /* 0x0000b400bb027a23 */ /* 0x102fe80000010895 */
[C---:B------:R-:W-:Y:S01]  /*16f00*/  HMMA.16816.F32.BF16 R32, R72.reuse, R82, R32 ;  /* 0x000000524820723c */ /* 0x040fe20000041820 */
[----:B------:R1:W-:Y:S01]  /*16f10*/  MUFU.EX2 R126, R2 ;  /* 0x00000002007e7308 */ /* 0x0003e20000000800 */
[----:B------:R-:W2:Y:S06]  /*16f20*/  LDSM.16.MT88.4 R80, [R218+0x2900] ;  /* 0x00290000da50783b */ /* 0x000eac0000004200 */
[C---:B------:R-:W-:Y:S08]  /*16f30*/  HMMA.16816.F32.BF16 R36, R72.reuse, R88, R36 ;  /* 0x000000584824723c */ /* 0x040ff00000041824 */
[C---:B------:R-:W-:Y:S01]  /*16f40*/  HMMA.16816.F32.BF16 R40, R72.reuse, R90, R40 ;  /* 0x0000005a4828723c */ /* 0x040fe20000041828 */
[----:B------:R-:W2:Y:S07]  /*16f50*/  LDSM.16.MT88.4 R88, [R221+0x2900] ;  /* 0x00290000dd58783b */ /* 0x000eae0000004200 */
[C---:B---3--:R-:W-:Y:S04]  /*16f60*/  HMMA.16816.F32.BF16 R44, R72.reuse, R84, R44 ;  /* 0x00000054482c723c */ /* 0x048fe8000004182c */
[--C-:B-1----:R-:W-:Y:S04]  /*16f70*/  FFMA.FTZ R2, R186, c[0x0][0x2d0], -R149.reuse ;  /* 0x0000b400ba027a23 */ /* 0x102fe80000010895 */
[C---:B------:R-:W-:Y:S01]  /*16f80*/  HMMA.16816.F32.BF16 R48, R72.reuse, R86, R48 ;  /* 0x000000564830723c */ /* 0x040fe20000041830 */
[----:B------:R1:W3:Y:S01]  /*16f90*/  MUFU.EX2 R125, R2 ;  /* 0x00000002007d7308 */ /* 0x0002e20000000800 */
[----:B------:R-:W2:Y:S06]  /*16fa0*/  LDSM.16.MT88.4 R84, [R220+0x2900] ;  /* 0x00290000dc54783b */ /* 0x000eac0000004200 */
[C---:B------:R-:W-:Y:S08]  /*16fb0*/  HMMA.16816.F32.BF16 R52, R72.reuse, R92, R52 ;  /* 0x0000005c4834723c */ /* 0x040ff00000041834 */
        /* <DEDUP_REMOVED lines=23> */
[----:B-1----:R-:W-:Y:S04]  /*17130*/  FFMA.FTZ R2, R191, c[0x0][0x2d0], -R148 ;  /* 0x0000b400bf027a23 */ /* 0x002fe80000010894 */
[C---:B------:R-:W-:Y:S01]  /*17140*/  HMMA.16816.F32.BF16 R16, R72.reuse, R82, R16 ;  /* 0x000000524810723c */ /* 0x040fe20000041810 */
[----:B------:R1:W2:Y:S01]  /*17150*/  MUFU.EX2 R135, R2 ;  /* 0x0000000200877308 */ /* 0x0002a20000000800 */
[----:B------:R-:W2:Y:S02]  /*17160*/  LDSM.16.MT88.4 R80, [R221+0x6900] ;  /* 0x00690000dd50783b */ /* 0x000ea40000004200 */
[----:B----4-:R-:W-:Y:S04]  /*17170*/  FFMA.FTZ R0, R0, R174, R175 ;  /* 0x000000ae00007223 */ /* 0x010fe800000100af */
[C---:B------:R-:W-:Y:S04]  /*17180*/  HMMA.16816.F32.BF16 R20, R72.reuse, R88, R20 ;  /* 0x000000584814723c */ /* 0x040fe80000041814 */
[----:B------:R-:W-:Y:S02]  /*17190*/  FADD.FTZ R0, R168, R0 ;  /* 0x00000000a8007221 */ /* 0x000fe40000010000 */
[----:B------:R-:W-:Y:S02]  /*171a0*/  FFMA.FTZ R3, R3, R169, R173 ;  /* 0x000000a903037223 */ /* 0x000fe400000100ad */
[C---:B------:R-:W-:Y:S01]  /*171b0*/  HMMA.16816.F32.BF16 R24, R72.reuse, R90, R24 ;  /* 0x0000005a4818723c */ /* 0x040fe20000041818 */
[----:B------:R-:W-:Y:S03]  /*171c0*/  LDSM.16.MT88.4 R88, [R220+0x3100] ;  /* 0x00310000dc58783b */ /* 0x000fe60000004200 */
[----:B------:R-:W-:Y:S04]  /*171d0*/  FADD.FTZ R0, R115, R0 ;  /* 0x0000000073007221 */ /* 0x000fe80000010000 */
[C---:B------:R-:W-:Y:S04]  /*171e0*/  HMMA.16816.F32.BF16 R28, R72.reuse, R84, R28 ;  /* 0x00000054481c723c */ /* 0x040fe8000004181c */
[--C-:B-1----:R-:W-:Y:S02]  /*171f0*/  FFMA.FTZ R2, R244, c[0x0][0x2d0], -R149.reuse ;  /* 0x0000b400f4027a23 */ /* 0x102fe40000010895 */
[----:B------:R-:W-:Y:S02]  /*17200*/  FADD.FTZ R0, R113, R0 ;  /* 0x0000000071007221 */ /* 0x000fe40000010000 */
[C---:B------:R-:W-:Y:S01]  /*17210*/  HMMA.16816.F32.BF16 R32, R72.reuse, R86, R32 ;  /* 0x000000564820723c */ /* 0x040fe20000041820 */
[----:B------:R1:W-:Y:S01]  /*17220*/  MUFU.EX2 R134, R2 ;  /* 0x0000000200867308 */ /* 0x0003e20000000800 */
[----:B------:R-:W4:Y:S02]  /*17230*/  LDSM.16.MT88.4 R84, [R220+0x6900] ;  /* 0x00690000dc54783b */ /* 0x000f240000004200 */
[----:B------:R-:W-:Y:S04]  /*17240*/  FADD.FTZ R0, R251, R0 ;  /* 0x00000000fb007221 */ /* 0x000fe80000010000 */
[C---:B------:R-:W-:Y:S04]  /*17250*/  HMMA.16816.F32.BF16 R36, R72.reuse, R92, R36 ;  /* 0x0000005c4824723c */ /* 0x040fe80000041824 */
[----:B------:R-:W-:Y:S04]  /*17260*/  FADD.FTZ R0, R250, R0 ;  /* 0x00000000fa007221 */ /* 0x000fe80000010000 */
[C---:B------:R-:W-:Y:S01]  /*17270*/  HMMA.16816.F32.BF16 R40, R72.reuse, R94, R40 ;  /* 0x0000005e4828723c */ /* 0x040fe20000041828 */
[----:B------:R-:W-:Y:S03]  /*17280*/  LDSM.16.MT88.4 R92, [R218+0x7100] ;  /* 0x00710000da5c783b */ /* 0x000fe60000004200 */
[----:B------:R-:W-:Y:S04]  /*17290*/  FADD.FTZ R0, R122, R0 ;  /* 0x000000007a007221 */ /* 0x000fe80000010000 */
[C---:B---3--:R-:W-:Y:S04]  /*172a0*/  HMMA.16816.F32.BF16 R44, R72.reuse, R76, R44 ;  /* 0x0000004c482c723c */ /* 0x048fe8000004182c */
[--C-:B-1----:R-:W-:Y:S02]  /*172b0*/  FFMA.FTZ R2, R243, c[0x0][0x2d0], -R149.reuse ;  /* 0x0000b400f3027a23 */ /* 0x102fe40000010895 */
[----:B------:R-:W-:Y:S02]  /*172c0*/  FADD.FTZ R0, R121, R0 ;  /* 0x0000000079007221 */ /* 0x000fe40000010000 */
[C---:B------:R-:W-:Y:S01]  /*172d0*/  HMMA.16816.F32.BF16 R48, R72.reuse, R78, R48 ;  /* 0x0000004e4830723c */ /* 0x040fe20000041830 */
[----:B------:R1:W3:Y:S01]  /*172e0*/  MUFU.EX2 R133, R2 ;  /* 0x0000000200857308 */ /* 0x0002e20000000800 */
[----:B------:R-:W3:Y:S02]  /*172f0*/  LDSM.16.MT88.4 R76, [R217+0x3100] ;  /* 0x00310000d94c783b */ /* 0x000ee40000004200 */
[----:B------:R-:W-:Y:S04]  /*17300*/  FADD.FTZ R0, R120, R0 ;  /* 0x0000000078007221 */ /* 0x000fe80000010000 */
[C---:B--2---:R-:W-:Y:S04]  /*17310*/  HMMA.16816.F32.BF16 R52, R72.reuse, R80, R52 ;  /* 0x000000504834723c */ /* 0x044fe80000041834 */
[----:B------:R-:W-:Y:S04]  /*17320*/  FADD.FTZ R0, R190, R0 ;  /* 0x00000000be007221 */ /* 0x000fe80000010000 */
[C---:B------:R-:W-:Y:S01]  /*17330*/  HMMA.16816.F32.BF16 R56, R72.reuse, R82, R56 ;  /* 0x000000524838723c */ /* 0x040fe20000041838 */
[----:B------:R-:W2:Y:S03]  /*17340*/  LDSM.16.MT88.4 R80, [R218+0x3100] ;  /* 0x00310000da50783b */ /* 0x000ea60000004200 */
[----:B------:R-:W-:Y:S04]  /*17350*/  FADD.FTZ R0, R129, R0 ;  /* 0x0000000081007221 */ /* 0x000fe80000010000 */
[C---:B----4-:R-:W-:Y:S04]  /*17360*/  HMMA.16816.F32.BF16 R60, R72.reuse, R84, R60 ;  /* 0x00000054483c723c */ /* 0x050fe8000004183c */
[----:B-1----:R-:W-:Y:S02]  /*17370*/  FFMA.FTZ R2, R211, c[0x0][0x2d0], -R148 ;  /* 0x0000b400d3027a23 */ /* 0x002fe40000010894 */
[----:B------:R-:W-:Y:S02]  /*17380*/  FADD.FTZ R0, R128, R0 ;  /* 0x0000000080007221 */ /* 0x000fe40000010000 */
[----:B------:R-:W-:Y:S01]  /*17390*/  HMMA.16816.F32.BF16 R64, R72, R86, R64 ;  /* 0x000000564840723c */ /* 0x000fe20000041840 */
[----:B------:R1:W-:Y:S01]  /*173a0*/  MUFU.EX2 R157, R2 ;  /* 0x00000002009d7308 */ /* 0x0003e20000000800 */
[----:B------:R-:W4:Y:S02]  /*173b0*/  LDSM.16.MT88.4 R84, [R221+0x3100] ;  /* 0x00310000dd54783b */ /* 0x000f240000004200 */
[----:B------:R-:W-:Y:S03]  /*173c0*/  FADD.FTZ R0, R109, R0 ;  /* 0x000000006d007221 */ /* 0x000fe60000010000 */
[----:B------:R-:W-:Y:S01]  /*173d0*/  F2FP.BF16.PACK_AB R72, R135, R158 ;  /* 0x0000009e8748723e */ /* 0x000fe200000010ff */
[----:B------:R-:W-:Y:S01]  /*173e0*/  FADD.FTZ R0, R110, R0 ;  /* 0x000000006e007221 */ /* 0x000fe20000010000 */
[----:B---3--:R-:W-:Y:S03]  /*173f0*/  F2FP.BF16.PACK_AB R73, R133, R134 ;  /* 0x000000868549723e */ /* 0x008fe600000010ff */
[----:B------:R-:W-:Y:S04]  /*17400*/  FADD.FTZ R0, R108, R0 ;  /* 0x000000006c007221 */ /* 0x000fe80000010000 */
[----:B------:R-:W-:Y:S04]  /*17410*/  FADD.FTZ R0, R172, R0 ;  /* 0x00000000ac007221 */ /* 0x000fe80000010000 */
[----:B------:R-:W-:Y:S04]  /*17420*/  FADD.FTZ R0, R117, R0 ;  /* 0x0000000075007221 */ /* 0x000fe80000010000 */
[----:B------:R-:W-:Y:S02]  /*17430*/  FADD.FTZ R0, R118, R0 ;  /* 0x0000000076007221 */ /* 0x000fe40000010000 */
[----:B-1----:R-:W-:Y:S02]  /*17440*/  FFMA.FTZ R2, R242, c[0x0][0x2d0], -R148 ;  /* 0x0000b400f2027a23 */ /* 0x002fe40000010894 */
[----:B------:R-:W-:Y:S02]  /*17450*/  FADD.FTZ R0, R116, R0 ;  /* 0x0000000074007221 */ /* 0x000fe40000010000 */
[----:B------:R1:W3:Y:S02]  /*17460*/  MUFU.EX2 R156, R2 ;  /* 0x00000002009c7308 */ /* 0x0002e40000000800 */
[----:B------:R-:W-:Y:S04]  /*17470*/  FADD.FTZ R0, R163, R0 ;  /* 0x00000000a3007221 */ /* 0x000fe80000010000 */
[----:B------:R-:W-:Y:S04]  /*17480*/  FADD.FTZ R0, R126, R0 ;  /* 0x000000007e007221 */ /* 0x000fe80000010000 */
[----:B------:R-:W-:Y:S04]  /*17490*/  FADD.FTZ R0, R125, R0 ;  /* 0x000000007d007221 */ /* 0x000fe80000010000 */
[----:B------:R-:W-:Y:S04]  /*174a0*/  FADD.FTZ R0, R124, R0 ;  /* 0x000000007c007221 */ /* 0x000fe80000010000 */
[----:B------:R-:W-:Y:S04]  /*174b0*/  FADD.FTZ R0, R159, R0 ;  /* 0x000000009f007221 */ /* 0x000fe80000010000 */
[----:B------:R-:W-:Y:S02]  /*174c0*/  FADD.FTZ R0, R134, R0 ;  /* 0x0000000086007221 */ /* 0x000fe40000010000 */
[--C-:B-1----:R-:W-:Y:S01]  /*174d0*/  FFMA.FTZ R2, R249, c[0x0][0x2d0], -R149.reuse ;  /* 0x0000b400f9027a23 */ /* 0x102fe20000010895 */
[----:B---3--:R-:W-:Y:S01]  /*174e0*/  F2FP.BF16.PACK_AB R74, R156, R157 ;  /* 0x0000009d9c4a723e */ /* 0x008fe200000010ff */
[----:B------:R-:W-:Y:S02]  /*174f0*/  FADD.FTZ R0, R133, R0 ;  /* 0x0000000085007221 */ /* 0x000fe40000010000 */
[----:B------:R1:W3:Y:S02]  /*17500*/  MUFU.EX2 R132, R2 ;  /* 0x0000000200847308 */ /* 0x0002e40000000800 */
[--C-:B-1----:R-:W-:Y:S02]  /*17510*/  FFMA.FTZ R2, R252, c[0x0][0x2d0], -R149.reuse ;  /* 0x0000b400fc027a23 */ /* 0x102fe40000010895 */
[----:B---3--:R-:W-:Y:S06]  /*17520*/  FADD.FTZ R0, R132, R0 ;  /* 0x0000000084007221 */ /* 0x008fec0000010000 */
[----:B------:R1:W3:Y:S02]  /*17530*/  MUFU.EX2 R155, R2 ;  /* 0x00000002009b7308 */ /* 0x0002e40000000800 */
[----:B-1----:R-:W-:Y:S01]  /*17540*/  FFMA.FTZ R2, R247, c[0x0][0x2d0], -R148 ;  /* 0x0000b400f7027a23 */ /* 0x002fe20000010894 */
[C---:B---3--:R-:W-:Y:S01]  /*17550*/  F2FP.BF16.PACK_AB R75, R155.reuse, R132 ;  /* 0x000000849b4b723e */ /* 0x048fe200000010ff */
[----:B------:R-:W-:Y:S06]  /*17560*/  FADD.FTZ R0, R155, R0 ;  /* 0x000000009b007221 */ /* 0x000fec0000010000 */
        /* <DEDUP_REMOVED lines=8> */
[----:B------:R-:W-:Y:S06]  /*175f0*/  LDSM.16.MT88.4 R80, [R217+0x3900] ;  /* 0x00390000d950783b */ /* 0x000fec0000004200 */
[C---:B----4-:R-:W-:Y:S08]  /*17600*/  HMMA.16816.F32.BF16 R20, R72.reuse, R84, R20 ;  /* 0x000000544814723c */ /* 0x050ff00000041814 */
[C---:B------:R-:W-:Y:S08]  /*17610*/  HMMA.16816.F32.BF16 R24, R72.reuse, R86, R24 ;  /* 0x000000564818723c */ /* 0x040ff00000041818 */
[C---:B------:R-:W-:Y:S04]  /*17620*/  HMMA.16816.F32.BF16 R28, R72.reuse, R88, R28 ;  /* 0x00000058481c723c */ /* 0x040fe8000004181c */
[--C-:B-1----:R-:W-:Y:S01]  /*17630*/  FFMA.FTZ R2, R102, c[0x0][0x2d0], -R149.reuse ;  /* 0x0000b40066027a23 */ /* 0x102fe20000010895 */
[----:B--2---:R-:W-:Y:S03]  /*17640*/  F2FP.BF16.PACK_AB R136, R153, R154 ;  /* 0x0000009a9988723e */ /* 0x004fe600000010ff */
[C---:B------:R-:W-:Y:S01]  /*17650*/  HMMA.16816.F32.BF16 R32, R72.reuse, R90, R32 ;  /* 0x0000005a4820723c */ /* 0x040fe20000041820 */
[----:B------:R1:W2:Y:S07]  /*17660*/  MUFU.EX2 R152, R2 ;  /* 0x0000000200987308 */ /* 0x0002ae0000000800 */
[C---:B---3--:R-:W-:Y:S08]  /*17670*/  HMMA.16816.F32.BF16 R36, R72.reuse, R76, R36 ;  /* 0x0000004c4824723c */ /* 0x048ff00000041824 */
[C---:B------:R-:W-:Y:S08]  /*17680*/  HMMA.16816.F32.BF16 R40, R72.reuse, R78, R40 ;  /* 0x0000004e4828723c */ /* 0x040ff00000041828 */
[C---:B------:R-:W-:Y:S04]  /*17690*/  HMMA.16816.F32.BF16 R44, R72.reuse, R92, R44 ;  /* 0x0000005c482c723c */ /* 0x040fe8000004182c */
[--C-:B-1----:R-:W-:Y:S02]  /*176a0*/  FFMA.FTZ R2, R101, c[0x0][0x2d0], -R149.reuse ;  /* 0x0000b40065027a23 */ /* 0x102fe40000010895 */
[----:B--2---:R-:W-:Y:S02]  /*176b0*/  FADD.FTZ R0, R152, R0 ;  /* 0x0000000098007221 */ /* 0x004fe40000010000 */
[C---:B------:R-:W-:Y:S01]  /*176c0*/  HMMA.16816.F32.BF16 R48, R72.reuse, R94, R48 ;  /* 0x0000005e4830723c */ /* 0x040fe20000041830 */
[----:B------:R1:W2:Y:S07]  /*176d0*/  MUFU.EX2 R151, R2 ;  /* 0x0000000200977308 */ /* 0x0002ae0000000800 */
[C---:B------:R-:W-:Y:S08]  /*176e0*/  HMMA.16816.F32.BF16 R52, R72.reuse, R96, R52 ;  /* 0x000000604834723c */ /* 0x040ff00000041834 */
[C---:B------:R-:W-:Y:S01]  /*176f0*/  HMMA.16816.F32.BF16 R56, R72.reuse, R98, R56 ;  /* 0x000000624838723c */ /* 0x040fe20000041838 */
[----:B------:R-:W-:Y:S03]  /*17700*/  LDSM.16.MT88.4 R96, [R221+0x3900] ;  /* 0x00390000dd60783b */ /* 0x000fe60000004200 */
[--C-:B-1----:R-:W-:Y:S05]  /*17710*/  FFMA.FTZ R2, R100, c[0x0][0x2d0], -R148.reuse ;  /* 0x0000b40064027a23 */ /* 0x102fea0000010894 */
[----:B------:R-:W1:Y:S03]  /*17720*/  LDSM.16.MT88.4 R100, [R220+0x7100] ;  /* 0x00710000dc64783b */ /* 0x000e660000004200 */
[----:B------:R-:W-:Y:S01]  /*17730*/  FFMA.FTZ R148, R138, c[0x0][0x2d0], -R148 ;  /* 0x0000b4008a947a23 */ /* 0x000fe20000010894 */
[----:B------:R3:W-:Y:S01]  /*17740*/  MUFU.EX2 R150, R2 ;  /* 0x0000000200967308 */ /* 0x0007e20000000800 */
[----:B--2---:R-:W-:Y:S09]  /*17750*/  FADD.FTZ R0, R151, R0 ;  /* 0x0000000097007221 */ /* 0x004ff20000010000 */
[----:B------:R-:W2:Y:S01]  /*17760*/  MUFU.EX2 R148, R148 ;  /* 0x0000009400947308 */ /* 0x000ea20000000800 */
[--C-:B---3--:R-:W-:Y:S01]  /*17770*/  FFMA.FTZ R2, R137, c[0x0][0x2d0], -R149.reuse ;  /* 0x0000b40089027a23 */ /* 0x108fe20000010895 */
[----:B------:R-:W-:Y:S01]  /*17780*/  F2FP.BF16.PACK_AB R137, R151, R152 ;  /* 0x000000989789723e */ /* 0x000fe200000010ff */
[----:B------:R-:W-:Y:S07]  /*17790*/  FFMA.FTZ R149, R71, c[0x0][0x2d0], -R149 ;  /* 0x0000b40047957a23 */ /* 0x000fee0000010895 */
[----:B------:R3:W4:Y:S01]  /*177a0*/  MUFU.EX2 R70, R2 ;  /* 0x0000000200467308 */ /* 0x0007220000000800 */
[----:B--2---:R-:W-:Y:S01]  /*177b0*/  F2FP.BF16.PACK_AB R138, R148, R150 ;  /* 0x00000096948a723e */ /* 0x004fe200000010ff */
[C---:B-1----:R-:W-:Y:S08]  /*177c0*/  HMMA.16816.F32.BF16 R60, R72.reuse, R100, R60 ;  /* 0x00000064483c723c */ /* 0x042ff0000004183c */
[----:B------:R-:W1:Y:S01]  /*177d0*/  MUFU.EX2 R149, R149 ;  /* 0x0000009500957308 */ /* 0x000e620000000800 */
[----:B------:R-:W-:Y:S03]  /*177e0*/  HMMA.16816.F32.BF16 R64, R72, R102, R64 ;  /* 0x000000664840723c */ /* 0x000fe60000041840 */
[----:B---3--:R-:W-:Y:S02]  /*177f0*/  FADD.FTZ R2, R171, R3 ;  /* 0x00000003ab027221 */ /* 0x008fe40000010000 */
[----:B----4-:R-:W-:Y:S02]  /*17800*/  FADD.FTZ R0, R70, R0 ;  /* 0x0000000046007221 */ /* 0x010fe40000010000 */
[----:B------:R-:W-:Y:S05]  /*17810*/  FADD.FTZ R2, R114, R2 ;  /* 0x0000000272027221 */ /* 0x000fea0000010000 */
[----:B------:R-:W-:Y:S01]  /*17820*/  FADD.FTZ R2, R112, R2 ;  /* 0x0000000270027221 */ /* 0x000fe20000010000 */
[C---:B-1----:R-:W-:Y:S01]  /*17830*/  F2FP.BF16.PACK_AB R139, R149.reuse, R70 ;  /* 0x00000046958b723e */ /* 0x042fe200000010ff */
[----:B------:R-:W-:Y:S01]  /*17840*/  LDSM.16.MT88.4 R112, [R217+0x7900] ;  /* 0x00790000d970783b */ /* 0x000fe20000004200 */
[----:B------:R-:W-:Y:S02]  /*17850*/  FADD.FTZ R3, R149, R0 ;  /* 0x0000000095037221 */ /* 0x000fe40000010000 */
[----:B------:R-:W-:Y:S02]  /*17860*/  FADD.FTZ R2, R170, R2 ;  /* 0x00000002aa027221 */ /* 0x000fe40000010000 */
[----:B------:R-:W-:Y:S01]  /*17870*/  IMAD.MOV.U32 R70, RZ, RZ, R68 ;  /* 0x000000ffff467224 */ /* 0x000fe200078e0044 */
[C---:B------:R-:W-:Y:S02]  /*17880*/  HMMA.16816.F32.BF16 R76, R136.reuse, R80, R4 ;  /* 0x00000050884c723c */ /* 0x040fe40000041804 */
[----:B------:R-:W1:Y:S03]  /*17890*/  LDSM.16.MT88.4 R4, [R220+0x3900] ;  /* 0x00390000dc04783b */ /* 0x000e660000004200 */
[----:B------:R-:W-:Y:S03]  /*178a0*/  FADD.FTZ R2, R166, R2 ;  /* 0x00000002a6027221 */ /* 0x000fe60000010000 */
[C---:B------:R-:W-:Y:S02]  /*178b0*/  HMMA.16816.F32.BF16 R80, R136.reuse, R82, R8 ;  /* 0x000000528850723c */ /* 0x040fe40000041808 */
[----:B------:R2:W-:Y:S02]  /*178c0*/  STL [R1+0x20], R3 ;  /* 0x0000200301007387 */ /* 0x0005e40000100800 */
[----:B------:R-:W-:Y:S04]  /*178d0*/  FADD.FTZ R2, R248, R2 ;  /* 0x00000002f8027221 */ /* 0x000fe80000010000 */
[C---:B------:R-:W-:Y:S04]  /*178e0*/  HMMA.16816.F32.BF16 R84, R136.reuse, R104, R12 ;  /* 0x000000688854723c */ /* 0x040fe8000004180c */
[----:B------:R-:W-:Y:S02]  /*178f0*/  FADD.FTZ R2, R123, R2 ;  /* 0x000000027b027221 */ /* 0x000fe40000010000 */
[----:B------:R-:W3:Y:S02]  /*17900*/  LDSM.16.MT88.4 R120, [R218+0x7900] ;  /* 0x00790000da78783b */ /* 0x000ee40000004200 */
[C---:B------:R-:W-:Y:S04]  /*17910*/  HMMA.16816.F32.BF16 R88, R136.reuse, R106, R16 ;  /* 0x0000006a8858723c */ /* 0x040fe80000041810 */
[----:B------:R-:W-:Y:S04]  /*17920*/  FADD.FTZ R2, R210, R2 ;  /* 0x00000002d2027221 */ /* 0x000fe80000010000 */
[C---:B------:R-:W-:Y:S04]  /*17930*/  HMMA.16816.F32.BF16 R92, R136.reuse, R96, R20 ;  /* 0x00000060885c723c */ /* 0x040fe80000041814 */
[----:B------:R-:W-:Y:S02]  /*17940*/  FADD.FTZ R2, R209, R2 ;  /* 0x00000002d1027221 */ /* 0x000fe40000010000 */
[----:B--2---:R-:W-:Y:S02]  /*17950*/  IMAD.MOV.U32 R3, RZ, RZ, R69 ;  /* 0x000000ffff037224 */ /* 0x004fe400078e0045 */
[C---:B------:R-:W-:Y:S04]  /*17960*/  HMMA.16816.F32.BF16 R96, R136.reuse, R98, R24 ;  /* 0x000000628860723c */ /* 0x040fe80000041818 */
[----:B------:R-:W-:Y:S04]  /*17970*/  FADD.FTZ R2, R131, R2 ;  /* 0x0000000283027221 */ /* 0x000fe80000010000 */
[C---:B-1----:R-:W-:Y:S04]  /*17980*/  HMMA.16816.F32.BF16 R100, R136.reuse, R4, R28 ;  /* 0x000000048864723c */ /* 0x042fe8000004181c */
[----:B------:R-:W-:Y:S02]  /*17990*/  FADD.FTZ R2, R130, R2 ;  /* 0x0000000282027221 */ /* 0x000fe40000010000 */
[----:B------:R-:W1:Y:S02]  /*179a0*/  LDSM.16.MT88.4 R128, [R221+0x7900] ;  /* 0x00790000dd80783b */ /* 0x000e640000004200 */
[C---:B------:R-:W-:Y:S04]  /*179b0*/  HMMA.16816.F32.BF16 R104, R136.reuse, R6, R32 ;  /* 0x000000068868723c */ /* 0x040fe80000041820 */
[----:B------:R-:W-:Y:S02]  /*179c0*/  FADD.FTZ R2, R184, R2 ;  /* 0x00000002b8027221 */ /* 0x000fe40000010000 */
[----:B------:R-:W2:Y:S02]  /*179d0*/  LDSM.16.MT88.4 R4, [R220+0x7900] ;  /* 0x00790000dc04783b */ /* 0x000ea40000004200 */
[----:B------:R-:W-:Y:S02]  /*179e0*/  FADD.FTZ R2, R111, R2 ;  /* 0x000000026f027221 */ /* 0x000fe40000010000 */
[C---:B------:R-:W-:Y:S03]  /*179f0*/  HMMA.16816.F32.BF16 R108, R136.reuse, R112, R36 ;  /* 0x00000070886c723c */ /* 0x040fe60000041824 */
[----:B------:R-:W-:Y:S04]  /*17a00*/  FADD.FTZ R2, R182, R2 ;  /* 0x00000002b6027221 */ /* 0x000fe80000010000 */
[----:B------:R-:W-:Y:S01]  /*17a10*/  FADD.FTZ R2, R180, R2 ;  /* 0x00000002b4027221 */ /* 0x000fe20000010000 */
[C---:B------:R-:W-:Y:S04]  /*17a20*/  HMMA.16816.F32.BF16 R112, R136.reuse, R114, R40 ;  /* 0x000000728870723c */ /* 0x040fe80000041828 */
[----:B------:R-:W-:Y:S04]  /*17a30*/  FADD.FTZ R2, R167, R2 ;  /* 0x00000002a7027221 */ /* 0x000fe80000010000 */
[----:B------:R-:W-:Y:S02]  /*17a40*/  FADD.FTZ R2, R119, R2 ;  /* 0x0000000277027221 */ /* 0x000fe40000010000 */
[C---:B---3--:R-:W-:Y:S03]  /*17a50*/  HMMA.16816.F32.BF16 R116, R136.reuse, R120, R44 ;  /* 0x000000788874723c */ /* 0x048fe6000004182c */
[----:B------:R-:W-:Y:S04]  /*17a60*/  FADD.FTZ R2, R165, R2 ;  /* 0x00000002a5027221 */ /* 0x000fe80000010000 */
[----:B------:R-:W-:Y:S01]  /*17a70*/  FADD.FTZ R2, R164, R2 ;  /* 0x00000002a4027221 */ /* 0x000fe20000010000 */
[C---:B------:R-:W-:Y:S04]  /*17a80*/  HMMA.16816.F32.BF16 R120, R136.reuse, R122, R48 ;  /* 0x0000007a8878723c */ /* 0x040fe80000041830 */
[----:B------:R-:W-:Y:S04]  /*17a90*/  FADD.FTZ R2, R162, R2 ;  /* 0x00000002a2027221 */ /* 0x000fe80000010000 */
[----:B------:R-:W-:Y:S02]  /*17aa0*/  FADD.FTZ R2, R127, R2 ;  /* 0x000000027f027221 */ /* 0x000fe40000010000 */
[C---:B-1----:R-:W-:Y:S03]  /*17ab0*/  HMMA.16816.F32.BF16 R124, R136.reuse, R128, R52 ;  /* 0x00000080887c723c */ /* 0x042fe60000041834 */
[----:B------:R-:W-:Y:S04]  /*17ac0*/  FADD.FTZ R2, R161, R2 ;  /* 0x00000002a1027221 */ /* 0x000fe80000010000 */
[----:B------:R-:W-:Y:S01]  /*17ad0*/  FADD.FTZ R2, R160, R2 ;  /* 0x00000002a0027221 */ /* 0x000fe20000010000 */
[C---:B------:R-:W-:Y:S04]  /*17ae0*/  HMMA.16816.F32.BF16 R128, R136.reuse, R130, R56 ;  /* 0x000000828880723c */ /* 0x040fe80000041838 */
[----:B------:R-:W-:Y:S04]  /*17af0*/  FADD.FTZ R2, R158, R2 ;  /* 0x000000029e027221 */ /* 0x000fe80000010000 */
[----:B------:R-:W-:Y:S02]  /*17b00*/  FADD.FTZ R2, R135, R2 ;  /* 0x0000000287027221 */ /* 0x000fe40000010000 */
[C---:B--2---:R-:W-:Y:S03]  /*17b10*/  HMMA.16816.F32.BF16 R132, R136.reuse, R4, R60 ;  /* 0x000000048884723c */ /* 0x044fe6000004183c */
[----:B------:R-:W-:Y:S04]  /*17b20*/  FADD.FTZ R2, R157, R2 ;  /* 0x000000029d027221 */ /* 0x000fe80000010000 */
[----:B------:R-:W-:Y:S01]  /*17b30*/  FADD.FTZ R2, R156, R2 ;  /* 0x000000029c027221 */ /* 0x000fe20000010000 */
[----:B------:R-:W-:Y:S04]  /*17b40*/  HMMA.16816.F32.BF16 R136, R136, R6, R64 ;  /* 0x000000068888723c */ /* 0x000fe80000041840 */
[----:B------:R-:W-:Y:S04]  /*17b50*/  FADD.FTZ R2, R154, R2 ;  /* 0x000000029a027221 */ /* 0x000fe80000010000 */
[----:B------:R-:W-:Y:S04]  /*17b60*/  FADD.FTZ R2, R153, R2 ;  /* 0x0000000299027221 */ /* 0x000fe80000010000 */
[----:B------:R-:W-:Y:S04]  /*17b70*/  FADD.FTZ R2, R150, R2 ;  /* 0x0000000296027221 */ /* 0x000fe80000010000 */
[----:B------:R-:W-:Y:S05]  /*17b80*/  FADD.FTZ R0, R148, R2 ;  /* 0x0000000294007221 */ /* 0x000fea0000010000 */
[----:B------:R1:W-:Y:S01]  /*17b90*/  STL [R1+0x24], R0 ;  /* 0x0000240001007387 */ /* 0x0003e20000100800 */
[----:B------:R-:W-:-:S05]  /*17ba0*/  @P0 BRA `(.L_x_683) ;  /* 0xffffb50000000947 */ /* 0x000fca000383ffff */
.L_x_680:
[----:B------:R-:W-:-:S13]  /*17bb0*/  ISETP.LE.AND P0, PT, RZ, UR14, PT ;  /* 0x0000000eff007c0c */ /* 0x000fda000bf03270 */
[----:B------:R-:W-:Y:S05]  /*17bc0*/  @!P0 BRA `(.L_x_684) ;  /* 0x000044b000008947 */ /* 0x000fea0003800000 */
[----:B------:R-:W2:Y:S04]  /*17bd0*/  LDL.LU R5, [R1+0x1c] ;  /* 0x00001c0001057983 */ /* 0x000ea80000300800 */
[----:B------:R-:W2:Y:S04]  /*17be0*/  LDL.LU R4, [R1] ;  /* 0x0000000001047983 */ /* 0x000ea80000300800 */
[----:B------:R-:W3:Y:S04]  /*17bf0*/  LDL R2, [R1+0x30] ;  /* 0x0000300001027983 */ /* 0x000ee80000100800 */
[----:B-1----:R-:W3:Y:S01]  /*17c00*/  LDL R0, [R1+0x2c] ;  /* 0x00002c0001007983 */ /* 0x002ee20000100800 */
[C---:B------:R-:W-:Y:S01]  /*17c10*/  IADD3 R3, R239.reuse, 0x5100, RZ ;  /* 0x00005100ef037810 */ /* 0x040fe20007ffe0ff */
[----:B------:R-:W-:Y:S01]  /*17c20*/  IMAD.MOV.U32 R71, RZ, RZ, R68 ;  /* 0x000000ffff477224 */ /* 0x000fe200078e0044 */
[----:B------:R-:W-:Y:S01]  /*17c30*/  IADD3 R3, R239, 0x100, RZ ;  /* 0x00000100ef037810 */ /* 0x000fe20007ffe0ff */
[----:B------:R-:W-:Y:S01]  /*17c40*/  IMAD.MOV.U32 R70, RZ, RZ, R69 ;  /* 0x000000ffff467224 */ /* 0x000fe200078e0045 */
[----:B------:R-:W-:-:S02]  /*17c50*/  ULDC UR5, c[0x0][0x210] ;  /* 0x0000840000057ab9 */ /* 0x000fc40000000800 */
[----:B------:R-:W-:Y:S02]  /*17c60*/  ULDC UR4, c[0x0][0x1e8] ;  /* 0x00007a0000047ab9 */ /* 0x000fe40000000800 */
[----:B------:R-:W-:Y:S02]  /*17c70*/  UIMAD UR5, UR13, UR5, URZ ;  /* 0x000000050d0572a4 */ /* 0x000fe4000f8e023f */
[----:B------:R-:W-:Y:S01]  /*17c80*/  UIMAD UR4, UR13, UR4, URZ ;  /* 0x000000040d0472a4 */ /* 0x000fe2000f8e023f */
[C---:B--2---:R-:W-:Y:S01]  /*17c90*/  SHF.L.U64.HI R241, R4.reuse, 0x1, R5 ;  /* 0x0000000104f17819 */ /* 0x044fe20000010205 */
[----:B------:R-:W-:Y:S01]  /*17ca0*/  IMAD.SHL.U32 R240, R4, 0x2, RZ ;  /* 0x0000000204f07824 */ /* 0x000fe200078e00ff */
[C---:B------:R-:W-:Y:S02]  /*17cb0*/  IADD3 R5, R239.reuse, 0x4100, RZ ;  /* 0x00004100ef057810 */ /* 0x040fe40007ffe0ff */
[C---:B------:R-:W-:Y:S02]  /*17cc0*/  IADD3 R4, R239.reuse, 0x1100, RZ ;  /* 0x00001100ef047810 */ /* 0x040fe40007ffe0ff */
[----:B------:R-:W-:-:S02]  /*17cd0*/  IADD3 R5, R239, 0x2100, RZ ;  /* 0x00002100ef057810 */ /* 0x000fc40007ffe0ff */
[C---:B---3--:R-:W-:Y:S01]  /*17ce0*/  SHF.L.U64.HI R2, R0.reuse, 0x1, R2 ;  /* 0x0000000100027819 */ /* 0x048fe20000010202 */
[----:B------:R-:W-:Y:S01]  /*17cf0*/  IMAD.SHL.U32 R0, R0, 0x2, RZ ;  /* 0x0000000200007824 */ /* 0x000fe200078e00ff */
[----:B------:R-:W-:-:S04]  /*17d00*/  IADD3 R4, R239, 0x6100, RZ ;  /* 0x00006100ef047810 */ /* 0x000fc80007ffe0ff */
[----:B------:R1:W-:Y:S04]  /*17d10*/  STL [R1], R0 ;  /* 0x0000000001007387 */ /* 0x0003e80000100800 */
[----:B------:R1:W-:Y:S01]  /*17d20*/  STL [R1+0x8], R2 ;  /* 0x0000080201007387 */ /* 0x0003e20000100800 */
[----:B------:R-:W-:Y:S05]  /*17d30*/  BRA `(.L_x_685) ;  /* 0x0000045000007947 */ /* 0x000fea0003800000 */
.L_x_687:
[----:B------:R-:W2:Y:S01]  /*17d40*/  LDL R3, [R1+0x28] ;  /* 0x0000280001037983 */ /* 0x000ea20000100800 */
[----:B------:R-:W-:Y:S01]  /*17d50*/  IMAD.MOV.U32 R2, RZ, RZ, c[0x0][0x2b8] ;  /* 0x0000ae00ff027624 */ /* 0x000fe200078e00ff */
[----:B------:R-:W-:Y:S01]  /*17d60*/  ULEA UR6, UR14, UR16, 0x7 ;  /* 0x000000100e067291 */ /* 0x000fe2000f8e383f */
[----:B------:R-:W-:Y:S01]  /*17d70*/  IMAD.MOV.U32 R245, RZ, RZ, RZ ;  /* 0x000000fffff57224 */ /* 0x000fe200078e00ff */
[----:B------:R-:W3:Y:S02]  /*17d80*/  LDL R10, [R1+0x2c] ;  /* 0x00002c00010a7983 */ /* 0x000ee40000100800 */
[----:B------:R-:W-:Y:S02]  /*17d90*/  ISETP.NE.AND P4, PT, R2, 0x1, PT ;  /* 0x000000010200780c */ /* 0x000fe40003f85270 */
[----:B------:R-:W4:Y:S01]  /*17da0*/  LDL R11, [R1+0x30] ;  /* 0x00003000010b7983 */ /* 0x000f220000100800 */
[----:B------:R-:W-:Y:S05]  /*17db0*/  IMAD.U32 R2, RZ, RZ, UR6 ;  /* 0x00000006ff027e24 */ /* 0x000fea000f8e00ff */
        /* <DEDUP_REMOVED lines=10> */
[----:B------:R-:W-:Y:S03]  /*17e60*/  @!P3 LEA.HI.X R5, R3, c[0x0][0x2a4], R5, 0x2, P0 ;  /* 0x0000a9000305ba11 */ /* 0x000fe600000f1405 */
[----:B------:R-:W-:Y:S01]  /*17e70*/  IMAD.WIDE.U32 R2, R6, c[0x0][0x1e0], RZ ;  /* 0x0000780006027a25 */ /* 0x000fe200078e00ff */
[----:B------:R-:W-:Y:S01]  /*17e80*/  STL [R1+0x4], R6 ;  /* 0x0000040601007387 */ /* 0x000fe20000100800 */
[----:B------:R-:W-:Y:S03]  /*17e90*/  SHF.R.S32.HI R0, RZ, 0x1f, R6 ;  /* 0x0000001fff007819 */ /* 0x000fe60000011406 */
[----:B------:R-:W2:Y:S02]  /*17ea0*/  @!P3 LDG.E R245, [R4.64] ;  /* 0x0000001604f5b981 */ /* 0x000ea4000c1e1900 */
        /* <DEDUP_REMOVED lines=12> */
[----:B------:R-:W-:Y:S04]  /*17f70*/  SHFL.IDX PT, R12, R0, 0x1, 0x181f ;  /* 0x00381f00000c7f89 */ /* 0x000fe800000e0000 */
[----:B------:R-:W-:Y:S04]  /*17f80*/  SHFL.IDX PT, R8, R0, 0x2, 0x181f ;  /* 0x00581f0000087f89 */ /* 0x000fe800000e0000 */
[----:B------:R3:W-:Y:S04]  /*17f90*/  SHFL.IDX PT, R16, R0, 0x3, 0x181f ;  /* 0x00781f0000107f89 */ /* 0x0007e800000e0000 */
[----:B------:R-:W2:Y:S04]  /*17fa0*/  SHFL.IDX PT, R3, R2, RZ, 0x181f ;  /* 0x00181fff02037589 */ /* 0x000ea800000e0000 */
[----:B------:R-:W5:Y:S04]  /*17fb0*/  SHFL.IDX PT, R9, R2, 0x1, 0x181f ;  /* 0x00381f0002097f89 */ /* 0x000f6800000e0000 */
[----:B------:R-:W4:Y:S01]  /*17fc0*/  SHFL.IDX PT, R18, R2, 0x2, 0x181f ;  /* 0x00581f0002127f89 */ /* 0x000f2200000e0000 */
[----:B-1----:R-:W-:Y:S03]  /*17fd0*/  IADD3 R6, P1, R4, R240, RZ ;  /* 0x000000f004067210 */ /* 0x002fe60007f3e0ff */
[----:B------:R4:W1:Y:S01]  /*17fe0*/  SHFL.IDX PT, R17, R2, 0x3, 0x181f ;  /* 0x00781f0002117f89 */ /* 0x00086200000e0000 */
[----:B---3--:R-:W-:Y:S05]  /*17ff0*/  IMAD.SHL.U32 R0, R10, 0x2, RZ ;  /* 0x000000020a007824 */ /* 0x008fea00078e00ff */
[----:B------:R-:W-:Y:S01]  /*18000*/  IADD3 R4, P0, R4, R0, RZ ;  /* 0x0000000004047210 */ /* 0x000fe20007f1e0ff */
[--C-:B--2---:R-:W-:Y:S01]  /*18010*/  IMAD.X R7, R3, 0x1, R241.reuse, P1 ;  /* 0x0000000103077824 */ /* 0x104fe200008e06f1 */
[-C--:B------:R-:W-:Y:S04]  /*18020*/  IADD3 R14, P1, R12, R240.reuse, RZ ;  /* 0x000000f00c0e7210 */ /* 0x080fe80007f3e0ff */
[----:B------:R2:W-:Y:S01]  /*18030*/  LDGSTS.E.BYPASS.LTC128B.128 [R239+0x8100], [R6.64], !P6 ;  /* 0x0810000006ef7fae */ /* 0x0005e2000f101d56 */
[----:B-----5:R-:W-:Y:S01]  /*18040*/  IMAD.X R15, R9, 0x1, R241, P1 ;  /* 0x00000001090f7824 */ /* 0x020fe200008e06f1 */
[----:B----4-:R-:W-:Y:S02]  /*18050*/  SHF.L.U64.HI R2, R10, 0x1, R11 ;  /* 0x000000010a027819 */ /* 0x010fe4000001020b */
[C---:B------:R-:W-:Y:S02]  /*18060*/  IADD3 R10, P3, R8.reuse, R240, RZ ;  /* 0x000000f0080a7210 */ /* 0x040fe40007f7e0ff */
[-C--:B------:R-:W-:Y:S01]  /*18070*/  IADD3 R8, P2, R8, R0.reuse, RZ ;  /* 0x0000000008087210 */ /* 0x080fe20007f5e0ff */
[--C-:B------:R-:W-:Y:S01]  /*18080*/  IMAD.X R5, R3, 0x1, R2.reuse, P0 ;  /* 0x0000000103057824 */ /* 0x100fe200000e0602 */
[----:B------:R-:W-:Y:S01]  /*18090*/  IADD3 R12, P0, R12, R0, RZ ;  /* 0x000000000c0c7210 */ /* 0x000fe20007f1e0ff */
[C-C-:B------:R-:W-:Y:S03]  /*180a0*/  IMAD.X R11, R18.reuse, 0x1, R241.reuse, P3 ;  /* 0x00000001120b7824 */ /* 0x140fe600018e06f1 */
[----:B------:R3:W-:Y:S01]  /*180b0*/  LDGSTS.E.BYPASS.LTC128B.128 [R239+0xc100], [R4.64], !P5 ;  /* 0x0c10000004ef7fae */ /* 0x0007e2000e901d56 */
[--C-:B------:R-:W-:Y:S02]  /*180c0*/  IMAD.X R13, R9, 0x1, R2.reuse, P0 ;  /* 0x00000001090d7824 */ /* 0x100fe400000e0602 */
[--C-:B------:R-:W-:Y:S01]  /*180d0*/  IMAD.X R9, R18, 0x1, R2.reuse, P2 ;  /* 0x0000000112097824 */ /* 0x100fe200010e0602 */
[----:B------:R4:W-:Y:S04]  /*180e0*/  LDGSTS.E.BYPASS.LTC128B.128 [R239+0x9100], [R14.64], !P6 ;  /* 0x091000000eef7fae */ /* 0x0009e8000f101d56 */
[----:B------:R4:W-:Y:S04]  /*180f0*/  LDGSTS.E.BYPASS.LTC128B.128 [R239+0xd100], [R12.64], !P5 ;  /* 0x0d1000000cef7fae */ /* 0x0009e8000e901d56 */
[----:B------:R4:W-:Y:S01]  /*18100*/  LDGSTS.E.BYPASS.LTC128B.128 [R239+0xa100], [R10.64], !P6 ;  /* 0x0a1000000aef7fae */ /* 0x0009e2000f101d56 */
[C---:B--2---:R-:W-:Y:S03]  /*18110*/  IADD3 R6, P1, R16.reuse, R240, RZ ;  /* 0x000000f010067210 */ /* 0x044fe60007f3e0ff */
[----:B------:R4:W-:Y:S02]  /*18120*/  LDGSTS.E.BYPASS.LTC128B.128 [R239+0xe100], [R8.64], !P5 ;  /* 0x0e10000008ef7fae */ /* 0x0009e4000e901d56 */
[C---:B-1----:R-:W-:Y:S05]  /*18130*/  IMAD.X R7, R17.reuse, 0x1, R241, P1 ;  /* 0x0000000111077824 */ /* 0x042fea00008e06f1 */
[----:B------:R4:W-:Y:S01]  /*18140*/  LDGSTS.E.BYPASS.LTC128B.128 [R239+0xb100], [R6.64], !P6 ;  /* 0x0b10000006ef7fae */ /* 0x0009e2000f101d56 */
[----:B---3--:R-:W-:Y:S05]  /*18150*/  IADD3 R4, P0, R16, R0, RZ ;  /* 0x0000000010047210 */ /* 0x008fea0007f1e0ff */
[----:B------:R-:W-:Y:S05]  /*18160*/  IMAD.X R5, R17, 0x1, R2, P0 ;  /* 0x0000000111057824 */ /* 0x000fea00000e0602 */
[----:B------:R4:W-:Y:S01]  /*18170*/  LDGSTS.E.BYPASS.LTC128B.128 [R239+0xf100], [R4.64], !P5 ;  /* 0x0f10000004ef7fae */ /* 0x0009e2000e901d56 */
[----:B------:R-:W-:-:S05]  /*18180*/  BRA `(.L_x_686) ;  /* 0x000017f000007947 */ /* 0x000fca0003800000 */
.L_x_685:
[----:B------:R-:W2:Y:S01]  /*18190*/  LDL R52, [R1+0x4] ;  /* 0x0000040001347983 */ /* 0x000ea20000100800 */
[----:B------:R-:W-:Y:S04]  /*181a0*/  DEPBAR.LE SB0, 0x0 ;  /* 0x000080000000791a */ /* 0x000fe80000000000 */
[----:B------:R-:W3:Y:S01]  /*181b0*/  LDL R182, [R1] ;  /* 0x0000000001b67983 */ /* 0x000ee20000100800 */
[C---:B------:R-:W-:Y:S01]  /*181c0*/  IADD3 R181, R239.reuse, 0x100, RZ ;  /* 0x00000100efb57810 */ /* 0x040fe20007ffe0ff */
[----:B------:R-:W-:Y:S01]  /*181d0*/  UISETP.GE.AND UP0, UPT, UR14, 0x1, UPT ;  /* 0x000000010e00788c */ /* 0x000fe2000bf06270 */
[C---:B------:R-:W-:Y:S01]  /*181e0*/  IADD3 R183, R239.reuse, 0x4100, RZ ;  /* 0x00004100efb77810 */ /* 0x040fe20007ffe0ff */
[----:B------:R-:W4:Y:S01]  /*181f0*/  LDL R184, [R1+0x8] ;  /* 0x0000080001b87983 */ /* 0x000f220000100800 */
[----:B------:R-:W-:Y:S03]  /*18200*/  IADD3 R185, R239, 0x1100, RZ ;  /* 0x00001100efb97810 */ /* 0x000fe60007ffe0ff */
[----:B------:R-:W-:Y:S08]  /*18210*/  BAR.SYNC.DEFER_BLOCKING 0x0 ;  /* 0x0000000000007b1d */ /* 0x000ff00000010000 */
[----:B------:R-:W5:Y:S08]  /*18220*/  LDSM.16.M88.4 R8, [R216+0x8100] ;  /* 0x00810000d808783b */ /* 0x000f700000000200 */
[----:B------:R-:W1:Y:S08]  /*18230*/  LDSM.16.M88.4 R16, [R216+0x8900] ;  /* 0x00890000d810783b */ /* 0x000e700000000200 */
[----:B------:R-:W1:Y:S08]  /*18240*/  LDSM.16.M88.4 R24, [R216+0x9100] ;  /* 0x00910000d818783b */ /* 0x000e700000000200 */
[----:B------:R-:W1:Y:S08]  /*18250*/  LDSM.16.M88.4 R32, [R216+0x9900] ;  /* 0x00990000d820783b */ /* 0x000e700000000200 */
[----:B------:R-:W1:Y:S01]  /*18260*/  LDSM.16.M88.4 R40, [R216+0xa100] ;  /* 0x00a10000d828783b */ /* 0x000e620000000200 */
[C---:B-----5:R-:W-:Y:S07]  /*18270*/  HMMA.16816.F32.BF16 R4, R140.reuse, R8, RZ ;  /* 0x000000088c04723c */ /* 0x060fee00000418ff */
[----:B------:R-:W5:Y:S01]  /*18280*/  LDSM.16.M88.4 R48, [R216+0xa900] ;  /* 0x00a90000d830783b */ /* 0x000f620000000200 */
[C---:B------:R-:W-:Y:S07]  /*18290*/  HMMA.16816.F32.BF16 R8, R140.reuse, R10, RZ ;  /* 0x0000000a8c08723c */ /* 0x040fee00000418ff */
[----:B------:R-:W2:Y:S01]  /*182a0*/  LDSM.16.M88.4 R56, [R216+0xb100] ;  /* 0x00b10000d838783b */ /* 0x000ea20000000200 */
[C---:B-1----:R-:W-:Y:S07]  /*182b0*/  HMMA.16816.F32.BF16 R12, R140.reuse, R16, RZ ;  /* 0x000000108c0c723c */ /* 0x042fee00000418ff */
[----:B------:R-:W1:Y:S01]  /*182c0*/  LDSM.16.M88.4 R64, [R216+0xb900] ;  /* 0x00b90000d840783b */ /* 0x000e620000000200 */
[C---:B------:R-:W-:Y:S07]  /*182d0*/  HMMA.16816.F32.BF16 R16, R140.reuse, R18, RZ ;  /* 0x000000128c10723c */ /* 0x040fee00000418ff */
[----:B------:R-:W1:Y:S01]  /*182e0*/  LDSM.16.M88.4 R72, [R223] ;  /* 0x00000000df48783b */ /* 0x000e620000000200 */
[C---:B------:R-:W-:Y:S07]  /*182f0*/  HMMA.16816.F32.BF16 R20, R140.reuse, R24, RZ ;  /* 0x000000188c14723c */ /* 0x040fee00000418ff */
[----:B------:R-:W1:Y:S01]  /*18300*/  LDSM.16.M88.4 R148, [R238] ;  /* 0x00000000ee94783b */ /* 0x000e620000000200 */
[C---:B------:R-:W-:Y:S07]  /*18310*/  HMMA.16816.F32.BF16 R24, R140.reuse, R26, RZ ;  /* 0x0000001a8c18723c */ /* 0x040fee00000418ff */
[----:B------:R-:W-:Y:S01]  /*18320*/  LDSM.16.M88.4 R152, [R236] ;  /* 0x00000000ec98783b */ /* 0x000fe20000000200 */
        /* <DEDUP_REMOVED lines=8> */
[C---:B-----5:R-:W-:Y:S08]  /*183b0*/  HMMA.16816.F32.BF16 R44, R140.reuse, R48, RZ ;  /* 0x000000308c2c723c */ /* 0x060ff000000418ff */
[C---:B------:R-:W-:Y:S01]  /*183c0*/  HMMA.16816.F32.BF16 R48, R140.reuse, R50, RZ ;  /* 0x000000328c30723c */ /* 0x040fe200000418ff */
[----:B--2---:R-:W-:Y:S03]  /*183d0*/  SHF.R.S32.HI R0, RZ, 0x1f, R52 ;  /* 0x0000001fff007819 */ /* 0x004fe60000011434 */
[----:B------:R-:W-:Y:S04]  /*183e0*/  IMAD.WIDE.U32 R2, R52, c[0x0][0x208], RZ ;  /* 0x0000820034027a25 */ /* 0x000fe800078e00ff */
[----:B------:R-:W-:Y:S04]  /*183f0*/  IMAD R0, R0, c[0x0][0x208], RZ ;  /* 0x0000820000007a24 */ /* 0x000fe800078e02ff */
[----:B------:R-:W-:Y:S02]  /*18400*/  IMAD R0, R52, c[0x0][0x20c], R0 ;  /* 0x0000830034007a24 */ /* 0x000fe400078e0200 */
[C---:B------:R-:W-:Y:S03]  /*18410*/  HMMA.16816.F32.BF16 R52, R140.reuse, R56, RZ ;  /* 0x000000388c34723c */ /* 0x040fe600000418ff */
[----:B------:R-:W-:Y:S02]  /*18420*/  IADD3 R3, R3, R0, RZ ;  /* 0x0000000003037210 */ /* 0x000fe40007ffe0ff */
[----:B------:R-:W-:Y:S03]  /*18430*/  SHF.R.S32.HI R0, RZ, 0x1f, R245 ;  /* 0x0000001fff007819 */ /* 0x000fe600000114f5 */
[C---:B------:R-:W-:Y:S01]  /*18440*/  HMMA.16816.F32.BF16 R56, R140.reuse, R58, RZ ;  /* 0x0000003a8c38723c */ /* 0x040fe200000418ff */
[C---:B------:R-:W-:Y:S04]  /*18450*/  IMAD.WIDE.U32 R2, R245.reuse, c[0x0][0x218], R2 ;  /* 0x00008600f5027a25 */ /* 0x040fe800078e0002 */
[----:B------:R-:W-:Y:S03]  /*18460*/  IMAD R0, R0, c[0x0][0x218], RZ ;  /* 0x0000860000007a24 */ /* 0x000fe600078e02ff */
[C---:B-1----:R-:W-:Y:S01]  /*18470*/  HMMA.16816.F32.BF16 R60, R140.reuse, R64, RZ ;  /* 0x000000408c3c723c */ /* 0x042fe200000418ff */
[----:B------:R-:W-:Y:S03]  /*18480*/  IMAD R68, R245, c[0x0][0x21c], R0 ;  /* 0x00008700f5447a24 */ /* 0x000fe600078e0200 */
[----:B------:R-:W-:Y:S04]  /*18490*/  IADD3 R0, P0, R2, UR5, RZ ;  /* 0x0000000502007c10 */ /* 0x000fe8000ff1e0ff */
[----:B------:R-:W-:Y:S01]  /*184a0*/  HMMA.16816.F32.BF16 R64, R140, R66, RZ ;  /* 0x000000428c40723c */ /* 0x000fe200000418ff */
[----:B------:R-:W-:Y:S03]  /*184b0*/  IADD3.X R68, R3, UR12, R68, P0, !PT ;  /* 0x0000000c03447c10 */ /* 0x000fe600087fe444 */
[C---:B------:R-:W-:Y:S04]  /*184c0*/  LEA R2, P0, R0.reuse, c[0x0][0x1f8], 0x1 ;  /* 0x00007e0000027a11 */ /* 0x040fe800078008ff */
[C---:B------:R-:W-:Y:S01]  /*184d0*/  HMMA.16816.F32.BF16 R4, R144.reuse, R72, R4 ;  /* 0x000000489004723c */ /* 0x040fe20000041804 */
[----:B------:R-:W-:Y:S04]  /*184e0*/  SHFL.IDX PT, R174, R2, 0x2, 0x181f ;  /* 0x00581f0002ae7f89 */ /* 0x000fe800000e0000 */
[----:B------:R-:W-:Y:S03]  /*184f0*/  LEA.HI.X R0, R0, c[0x0][0x1fc], R68, 0x1, P0 ;  /* 0x00007f0000007a11 */ /* 0x000fe600000f0c44 */
[C---:B------:R-:W-:Y:S01]  /*18500*/  HMMA.16816.F32.BF16 R8, R144.reuse, R74, R8 ;  /* 0x0000004a9008723c */ /* 0x040fe20000041808 */
[----:B------:R-:W1:Y:S07]  /*18510*/  SHFL.IDX PT, R68, R2, RZ, 0x181f ;  /* 0x00181fff02447589 */ /* 0x000e6e00000e0000 */
[C---:B------:R-:W-:Y:S01]  /*18520*/  HMMA.16816.F32.BF16 R12, R144.reuse, R148, R12 ;  /* 0x00000094900c723c */ /* 0x040fe2000004180c */
[----:B------:R-:W2:Y:S07]  /*18530*/  SHFL.IDX PT, R3, R0, RZ, 0x181f ;  /* 0x00181fff00037589 */ /* 0x000eae00000e0000 */
[C---:B------:R-:W-:Y:S01]  /*18540*/  HMMA.16816.F32.BF16 R16, R144.reuse, R150, R16 ;  /* 0x000000969010723c */ /* 0x040fe20000041810 */
[----:B------:R-:W5:Y:S03]  /*18550*/  LDSM.16.M88.4 R72, [R237] ;  /* 0x00000000ed48783b */ /* 0x000f660000000200 */
[C---:B-1----:R-:W-:Y:S05]  /*18560*/  IADD3 R148, P1, R68.reuse, R240, RZ ;  /* 0x000000f044947210 */ /* 0x042fea0007f3e0ff */
[----:B------:R-:W1:Y:S03]  /*18570*/  SHFL.IDX PT, R172, R2, 0x1, 0x181f ;  /* 0x00381f0002ac7f89 */ /* 0x000e6600000e0000 */
[----:B---3--:R-:W-:Y:S02]  /*18580*/  IADD3 R68, P0, R68, R182, RZ ;  /* 0x000000b644447210 */ /* 0x008fe40007f1e0ff */
[CC--:B--2---:R-:W-:Y:S03]  /*18590*/  IADD3.X R149, R3.reuse, R241.reuse, RZ, P1, !PT ;  /* 0x000000f103957210 */ /* 0x0c4fe60000ffe4ff */
[----:B------:R1:W-:Y:S01]  /*185a0*/  SHFL.IDX PT, R175, R2, 0x3, 0x181f ;  /* 0x00781f0002af7f89 */ /* 0x0003e200000e0000 */
[----:B----4-:R-:W-:Y:S07]  /*185b0*/  IADD3.X R69, R3, R184, RZ, P0, !PT ;  /* 0x000000b803457210 */ /* 0x010fee00007fe4ff */
[----:B------:R-:W-:Y:S01]  /*185c0*/  @!PT LDS RZ, [RZ] ;  /* 0x00000000fffff984 */ /* 0x000fe20000000800 */
[----:B------:R2:W-:Y:S08]  /*185d0*/  LDGSTS.E.BYPASS.LTC128B.128 [R181], [R148.64], !P6 ;  /* 0x0000000094b57fae */ /* 0x0005f0000f101d56 */
[----:B------:R-:W3:Y:S01]  /*185e0*/  SHFL.IDX PT, R173, R0, 0x1, 0x181f ;  /* 0x00381f0000ad7f89 */ /* 0x000ee200000e0000 */
[C---:B-----5:R-:W-:Y:S07]  /*185f0*/  HMMA.16816.F32.BF16 R20, R144.reuse, R72, R20 ;  /* 0x000000489014723c */ /* 0x060fee0000041814 */
[----:B------:R4:W-:Y:S01]  /*18600*/  LDGSTS.E.BYPASS.LTC128B.128 [R183], [R68.64], !P5 ;  /* 0x0000000044b77fae */ /* 0x0009e2000e901d56 */
[C---:B-1----:R-:W-:Y:S04]  /*18610*/  IADD3 R2, P2, R172.reuse, R240, RZ ;  /* 0x000000f0ac027210 */ /* 0x042fe80007f5e0ff */
[----:B------:R-:W-:Y:S01]  /*18620*/  IADD3 R172, P0, R172, R182, RZ ;  /* 0x000000b6acac7210 */ /* 0x000fe20007f1e0ff */
[C---:B------:R-:W-:Y:S02]  /*18630*/  HMMA.16816.F32.BF16 R24, R144.reuse, R74, R24 ;  /* 0x0000004a9018723c */ /* 0x040fe40000041818 */
[----:B------:R-:W1:Y:S06]  /*18640*/  SHFL.IDX PT, R180, R0, 0x2, 0x181f ;  /* 0x00581f0000b47f89 */ /* 0x000e6c00000e0000 */
[C---:B------:R-:W-:Y:S02]  /*18650*/  HMMA.16816.F32.BF16 R28, R144.reuse, R152, R28 ;  /* 0x00000098901c723c */ /* 0x040fe4000004181c */
[----:B------:R-:W5:Y:S02]  /*18660*/  SHFL.IDX PT, R0, R0, 0x3, 0x181f ;  /* 0x00781f0000007f89 */ /* 0x000f6400000e0000 */
[CC--:B---3--:R-:W-:Y:S02]  /*18670*/  IADD3.X R3, R173.reuse, R241.reuse, RZ, P2, !PT ;  /* 0x000000f1ad037210 */ /* 0x0c8fe400017fe4ff */
[----:B------:R-:W-:Y:S02]  /*18680*/  IADD3.X R173, R173, R184, RZ, P0, !PT ;  /* 0x000000b8adad7210 */ /* 0x000fe400007fe4ff */
[C---:B------:R-:W-:Y:S02]  /*18690*/  HMMA.16816.F32.BF16 R32, R144.reuse, R154, R32 ;  /* 0x0000009a9020723c */ /* 0x040fe40000041820 */
[----:B------:R3:W-:Y:S02]  /*186a0*/  LDGSTS.E.BYPASS.LTC128B.128 [R185], [R2.64], !P6 ;  /* 0x0000000002b97fae */ /* 0x0007e4000f101d56 */
[----:B----4-:R-:W-:Y:S02]  /*186b0*/  IADD3 R183, R239, 0x5100, RZ ;  /* 0x00005100efb77810 */ /* 0x010fe40007ffe0ff */
[----:B------:R-:W-:Y:S02]  /*186c0*/  IADD3 R150, P0, R174, R240, RZ ;  /* 0x000000f0ae967210 */ /* 0x000fe40007f1e0ff */
[C---:B------:R-:W-:Y:S02]  /*186d0*/  HMMA.16816.F32.BF16 R36, R144.reuse, R156, R36 ;  /* 0x0000009c9024723c */ /* 0x040fe40000041824 */
[----:B------:R4:W-:Y:S02]  /*186e0*/  LDGSTS.E.BYPASS.LTC128B.128 [R183], [R172.64], !P5 ;  /* 0x00000000acb77fae */ /* 0x0009e4000e901d56 */
[-C--:B-1----:R-:W-:Y:S02]  /*186f0*/  IADD3.X R151, R180, R241.reuse, RZ, P0, !PT ;  /* 0x000000f1b4977210 */ /* 0x082fe400007fe4ff */
[----:B--2---:R-:W-:Y:S02]  /*18700*/  IADD3 R148, P2, R174, R182, RZ ;  /* 0x000000b6ae947210 */ /* 0x004fe40007f5e0ff */
[C---:B------:R-:W-:Y:S04]  /*18710*/  HMMA.16816.F32.BF16 R40, R144.reuse, R158, R40 ;  /* 0x0000009e9028723c */ /* 0x040fe80000041828 */
[----:B------:R-:W-:Y:S02]  /*18720*/  IADD3.X R149, R180, R184, RZ, P2, !PT ;  /* 0x000000b8b4957210 */ /* 0x000fe400017fe4ff */
[C---:B------:R-:W-:Y:S02]  /*18730*/  IADD3 R68, P1, R175.reuse, R240, RZ ;  /* 0x000000f0af447210 */ /* 0x040fe40007f3e0ff */
[C---:B------:R-:W-:Y:S04]  /*18740*/  HMMA.16816.F32.BF16 R44, R144.reuse, R160, R44 ;  /* 0x000000a0902c723c */ /* 0x040fe8000004182c */
[----:B---3--:R-:W-:Y:S02]  /*18750*/  IADD3 R2, P0, R175, R182, RZ ;  /* 0x000000b6af027210 */ /* 0x008fe40007f1e0ff */
[C---:B------:R-:W-:Y:S02]  /*18760*/  IADD3 R182, R239.reuse, 0x6100, RZ ;  /* 0x00006100efb67810 */ /* 0x040fe40007ffe0ff */
[C---:B------:R-:W-:Y:S04]  /*18770*/  HMMA.16816.F32.BF16 R48, R144.reuse, R162, R48 ;  /* 0x000000a29030723c */ /* 0x040fe80000041830 */
[----:B----4-:R-:W-:Y:S02]  /*18780*/  IADD3 R183, R239, 0x2100, RZ ;  /* 0x00002100efb77810 */ /* 0x010fe40007ffe0ff */
[C---:B-----5:R-:W-:Y:S02]  /*18790*/  IADD3.X R69, R0.reuse, R241, RZ, P1, !PT ;  /* 0x000000f100457210 */ /* 0x060fe40000ffe4ff */
[C---:B------:R-:W-:Y:S01]  /*187a0*/  HMMA.16816.F32.BF16 R52, R144.reuse, R164, R52 ;  /* 0x000000a49034723c */ /* 0x040fe20000041834 */
[----:B------:R1:W-:Y:S03]  /*187b0*/  LDGSTS.E.BYPASS.LTC128B.128 [R183], [R150.64], !P6 ;  /* 0x0000000096b77fae */ /* 0x0003e6000f101d56 */
[----:B------:R-:W-:Y:S02]  /*187c0*/  IADD3.X R3, R0, R184, RZ, P0, !PT ;  /* 0x000000b800037210 */ /* 0x000fe400007fe4ff */
[----:B------:R-:W-:Y:S02]  /*187d0*/  PLOP3.LUT P0, PT, PT, PT, UP0, 0x80, 0x0 ;  /* 0x000000000000781c */ /* 0x000fe40003f0f008 */
[C---:B------:R-:W-:Y:S01]  /*187e0*/  HMMA.16816.F32.BF16 R56, R144.reuse, R166, R56 ;  /* 0x000000a69038723c */ /* 0x040fe20000041838 */
[----:B------:R1:W-:Y:S07]  /*187f0*/  LDGSTS.E.BYPASS.LTC128B.128 [R182], [R148.64], !P5 ;  /* 0x0000000094b67fae */ /* 0x0003ee000e901d56 */
[C---:B------:R-:W-:Y:S01]  /*18800*/  HMMA.16816.F32.BF16 R60, R144.reuse, R168, R60 ;  /* 0x000000a8903c723c */ /* 0x040fe2000004183c */
[----:B------:R2:W-:Y:S07]  /*18810*/  LDGSTS.E.BYPASS.LTC128B.128 [R181+0x3000], [R68.64], !P6 ;  /* 0x0300000044b57fae */ /* 0x0005ee000f101d56 */
[----:B------:R-:W-:Y:S01]  /*18820*/  HMMA.16816.F32.BF16 R64, R144, R170, R64 ;  /* 0x000000aa9040723c */ /* 0x000fe20000041840 */
[----:B------:R2:W-:Y:S08]  /*18830*/  LDGSTS.E.BYPASS.LTC128B.128 [R181+0x7000], [R2.64], !P5 ;  /* 0x0700000002b57fae */ /* 0x0005f0000e901d56 */
[----:B------:R-:W3:Y:S08]  /*18840*/  LDSM.16.M88.4 R72, [R222+0x8100] ;  /* 0x00810000de48783b */ /* 0x000ef00000000200 */
[----:B-1----:R-:W1:Y:S08]  /*18850*/  LDSM.16.M88.4 R148, [R222+0x8900] ;  /* 0x00890000de94783b */ /* 0x002e700000000200 */
[----:B------:R-:W4:Y:S08]  /*18860*/  LDSM.16.M88.4 R152, [R222+0x9100] ;  /* 0x00910000de98783b */ /* 0x000f300000000200 */
[----:B------:R-:W0:Y:S08]  /*18870*/  LDGDEPBAR ;  /* 0x00000000000079af */ /* 0x000e300000000000 */
[----:B------:R-:W5:Y:S01]  /*18880*/  LDSM.16.M88.4 R156, [R222+0x9900] ;  /* 0x00990000de9c783b */ /* 0x000f620000000200 */
[C---:B---3--:R-:W-:Y:S07]  /*18890*/  HMMA.16816.F32.BF16 R4, R176.reuse, R72, R4 ;  /* 0x00000048b004723c */ /* 0x048fee0000041804 */
[----:B------:R-:W3:Y:S01]  /*188a0*/  LDSM.16.M88.4 R160, [R222+0xa100] ;  /* 0x00a10000dea0783b */ /* 0x000ee20000000200 */
[C---:B------:R-:W-:Y:S07]  /*188b0*/  HMMA.16816.F32.BF16 R8, R176.reuse, R74, R8 ;  /* 0x0000004ab008723c */ /* 0x040fee0000041808 */
[----:B------:R-:W2:Y:S01]  /*188c0*/  LDSM.16.M88.4 R72, [R222+0xa900] ;  /* 0x00a90000de48783b */ /* 0x000ea20000000200 */
[C---:B-1----:R-:W-:Y:S07]  /*188d0*/  HMMA.16816.F32.BF16 R12, R176.reuse, R148, R12 ;  /* 0x00000094b00c723c */ /* 0x042fee000004180c */
[----:B------:R-:W-:Y:S01]  /*188e0*/  LDSM.16.M88.4 R164, [R216+0xc100] ;  /* 0x00c10000d8a4783b */ /* 0x000fe20000000200 */
[C---:B------:R-:W-:Y:S07]  /*188f0*/  HMMA.16816.F32.BF16 R16, R176.reuse, R150, R16 ;  /* 0x00000096b010723c */ /* 0x040fee0000041810 */
[----:B------:R-:W1:Y:S01]  /*18900*/  LDSM.16.M88.4 R148, [R222+0xb100] ;  /* 0x00b10000de94783b */ /* 0x000e620000000200 */
[C---:B----4-:R-:W-:Y:S07]  /*18910*/  HMMA.16816.F32.BF16 R20, R176.reuse, R152, R20 ;  /* 0x00000098b014723c */ /* 0x050fee0000041814 */
[----:B------:R-:W-:Y:S01]  /*18920*/  LDSM.16.M88.4 R168, [R229] ;  /* 0x00000000e5a8783b */ /* 0x000fe20000000200 */
[C---:B------:R-:W-:Y:S07]  /*18930*/  HMMA.16816.F32.BF16 R24, R176.reuse, R154, R24 ;  /* 0x0000009ab018723c */ /* 0x040fee0000041818 */
[----:B------:R-:W4:Y:S01]  /*18940*/  LDSM.16.M88.4 R152, [R222+0xb900] ;  /* 0x00b90000de98783b */ /* 0x000f220000000200 */
[C---:B-----5:R-:W-:Y:S07]  /*18950*/  HMMA.16816.F32.BF16 R28, R176.reuse, R156, R28 ;  /* 0x0000009cb01c723c */ /* 0x060fee000004181c */
[----:B------:R-:W-:Y:S01]  /*18960*/  LDSM.16.M88.4 R172, [R228] ;  /* 0x00000000e4ac783b */ /* 0x000fe20000000200 */
[C---:B------:R-:W-:Y:S07]  /*18970*/  HMMA.16816.F32.BF16 R32, R176.reuse, R158, R32 ;  /* 0x0000009eb020723c */ /* 0x040fee0000041820 */
[----:B------:R-:W5:Y:S01]  /*18980*/  LDSM.16.M88.4 R156, [R219] ;  /* 0x00000000db9c783b */ /* 0x000f620000000200 */
[C---:B---3--:R-:W-:Y:S07]  /*18990*/  HMMA.16816.F32.BF16 R36, R176.reuse, R160, R36 ;  /* 0x000000a0b024723c */ /* 0x048fee0000041824 */
[----:B--2---:R-:W-:Y:S01]  /*189a0*/  LDSM.16.M88.4 R180, [R222+0xe900] ;  /* 0x00e90000deb4783b */ /* 0x004fe20000000200 */
[C---:B------:R-:W-:Y:S07]  /*189b0*/  HMMA.16816.F32.BF16 R40, R176.reuse, R162, R40 ;  /* 0x000000a2b028723c */ /* 0x040fee0000041828 */
[----:B------:R-:W2:Y:S01]  /*189c0*/  LDSM.16.M88.4 R160, [R219+0x800] ;  /* 0x00080000dba0783b */ /* 0x000ea20000000200 */
[C---:B------:R-:W-:Y:S07]  /*189d0*/  HMMA.16816.F32.BF16 R44, R176.reuse, R72, R44 ;  /* 0x00000048b02c723c */ /* 0x040fee000004182c */
[----:B------:R-:W-:Y:S01]  /*189e0*/  LDSM.16.M88.4 R184, [R222+0xf100] ;  /* 0x00f10000deb8783b */ /* 0x000fe20000000200 */
[C---:B------:R-:W-:Y:S07]  /*189f0*/  HMMA.16816.F32.BF16 R48, R176.reuse, R74, R48 ;  /* 0x0000004ab030723c */ /* 0x040fee0000041830 */
[----:B------:R-:W3:Y:S01]  /*18a00*/  LDSM.16.M88.4 R72, [R219+0x1000] ;  /* 0x00100000db48783b */ /* 0x000ee20000000200 */
[C---:B-1----:R-:W-:Y:S07]  /*18a10*/  HMMA.16816.F32.BF16 R52, R176.reuse, R148, R52 ;  /* 0x00000094b034723c */ /* 0x042fee0000041834 */
[----:B------:R-:W-:Y:S01]  /*18a20*/  LDSM.16.M88.4 R188, [R222+0xf900] ;  /* 0x00f90000debc783b */ /* 0x000fe20000000200 */
[C---:B------:R-:W-:Y:S07]  /*18a30*/  HMMA.16816.F32.BF16 R56, R176.reuse, R150, R56 ;  /* 0x00000096b038723c */ /* 0x040fee0000041838 */
[----:B------:R-:W1:Y:S01]  /*18a40*/  LDSM.16.M88.4 R148, [R219+0x1800] ;  /* 0x00180000db94783b */ /* 0x000e620000000200 */
[C---:B----4-:R-:W-:Y:S07]  /*18a50*/  HMMA.16816.F32.BF16 R60, R176.reuse, R152, R60 ;  /* 0x00000098b03c723c */ /* 0x050fee000004183c */
[----:B------:R-:W-:Y:S01]  /*18a60*/  LDSM.16.M88.4 R208, [R219+0x4000] ;  /* 0x00400000dbd0783b */ /* 0x000fe20000000200 */
[----:B------:R-:W-:Y:S07]  /*18a70*/  HMMA.16816.F32.BF16 R64, R176, R154, R64 ;  /* 0x0000009ab040723c */ /* 0x000fee0000041840 */
[----:B------:R-:W4:Y:S01]  /*18a80*/  LDSM.16.M88.4 R152, [R219+0x2000] ;  /* 0x00200000db98783b */ /* 0x000f220000000200 */
[C---:B-----5:R-:W-:Y:S08]  /*18a90*/  HMMA.16816.F32.BF16 R4, R192.reuse, R156, R4 ;  /* 0x0000009cc004723c */ /* 0x060ff00000041804 */
[C---:B------:R-:W-:Y:S01]  /*18aa0*/  HMMA.16816.F32.BF16 R8, R192.reuse, R158, R8 ;  /* 0x0000009ec008723c */ /* 0x040fe20000041808 */
[----:B------:R-:W5:Y:S07]  /*18ab0*/  LDSM.16.M88.4 R156, [R219+0x2800] ;  /* 0x00280000db9c783b */ /* 0x000f6e0000000200 */
[C---:B--2---:R-:W-:Y:S08]  /*18ac0*/  HMMA.16816.F32.BF16 R12, R192.reuse, R160, R12 ;  /* 0x000000a0c00c723c */ /* 0x044ff0000004180c */
[C---:B------:R-:W-:Y:S01]  /*18ad0*/  HMMA.16816.F32.BF16 R16, R192.reuse, R162, R16 ;  /* 0x000000a2c010723c */ /* 0x040fe20000041810 */
[----:B------:R-:W2:Y:S07]  /*18ae0*/  LDSM.16.M88.4 R160, [R219+0x3000] ;  /* 0x00300000dba0783b */ /* 0x000eae0000000200 */
[C---:B---3--:R-:W-:Y:S08]  /*18af0*/  HMMA.16816.F32.BF16 R20, R192.reuse, R72, R20 ;  /* 0x00000048c014723c */ /* 0x048ff00000041814 */
[C---:B------:R-:W-:Y:S01]  /*18b00*/  HMMA.16816.F32.BF16 R24, R192.reuse, R74, R24 ;  /* 0x0000004ac018723c */ /* 0x040fe20000041818 */
[----:B------:R-:W3:Y:S07]  /*18b10*/  LDSM.16.M88.4 R72, [R219+0x3800] ;  /* 0x00380000db48783b */ /* 0x000eee0000000200 */
[C---:B-1----:R-:W-:Y:S08]  /*18b20*/  HMMA.16816.F32.BF16 R28, R192.reuse, R148, R28 ;  /* 0x00000094c01c723c */ /* 0x042ff0000004181c */
[C---:B------:R-:W-:Y:S01]  /*18b30*/  HMMA.16816.F32.BF16 R32, R192.reuse, R150, R32 ;  /* 0x00000096c020723c */ /* 0x040fe20000041820 */
[----:B------:R-:W1:Y:S07]  /*18b40*/  LDSM.16.M88.4 R148, [R216+0xc900] ;  /* 0x00c90000d894783b */ /* 0x000e6e0000000200 */
        /* <DEDUP_REMOVED lines=8> */
[----:B------:R-:W-:Y:S07]  /*18bd0*/  LDSM.16.M88.4 R160, [R216+0xe900] ;  /* 0x00e90000d8a0783b */ /* 0x000fee0000000200 */
[C---:B---3--:R-:W-:Y:S08]  /*18be0*/  HMMA.16816.F32.BF16 R60, R192.reuse, R72, R60 ;  /* 0x00000048c03c723c */ /* 0x048ff0000004183c */
        /* <DEDUP_REMOVED lines=8> */
[C---:B----4-:R-:W-:Y:S08]  /*18c70*/  HMMA.16816.F32.BF16 R20, R196.reuse, R152, R20 ;  /* 0x00000098c414723c */ /* 0x050ff00000041814 */
[C---:B------:R-:W-:Y:S01]  /*18c80*/  HMMA.16816.F32.BF16 R24, R196.reuse, R154, R24 ;  /* 0x0000009ac418723c */ /* 0x040fe20000041818 */
[----:B------:R-:W3:Y:S07]  /*18c90*/  LDSM.16.M88.4 R152, [R231] ;  /* 0x00000000e798783b */ /* 0x000eee0000000200 */
        /* <DEDUP_REMOVED lines=9> */
[C---:B-1----:R-:W-:Y:S08]  /*18d30*/  HMMA.16816.F32.BF16 R52, R196.reuse, R148, R52 ;  /* 0x00000094c434723c */ /* 0x042ff00000041834 */
[C---:B------:R-:W-:Y:S01]  /*18d40*/  HMMA.16816.F32.BF16 R56, R196.reuse, R150, R56 ;  /* 0x00000096c438723c */ /* 0x040fe20000041838 */
[----:B------:R-:W1:Y:S07]  /*18d50*/  LDSM.16.M88.4 R148, [R226] ;  /* 0x00000000e294783b */ /* 0x000e6e0000000200 */
[C---:B------:R-:W-:Y:S08]  /*18d60*/  HMMA.16816.F32.BF16 R60, R196.reuse, R164, R60 ;  /* 0x000000a4c43c723c */ /* 0x040ff0000004183c */
[----:B------:R-:W-:Y:S01]  /*18d70*/  HMMA.16816.F32.BF16 R64, R196, R166, R64 ;  /* 0x000000a6c440723c */ /* 0x000fe20000041840 */
[----:B------:R-:W-:Y:S07]  /*18d80*/  LDSM.16.M88.4 R164, [R222+0xc900] ;  /* 0x00c90000dea4783b */ /* 0x000fee0000000200 */
[C---:B---3--:R-:W-:Y:S08]  /*18d90*/  HMMA.16816.F32.BF16 R4, R200.reuse, R152, R4 ;  /* 0x00000098c804723c */ /* 0x048ff00000041804 */
[C---:B------:R-:W-:Y:S01]  /*18da0*/  HMMA.16816.F32.BF16 R8, R200.reuse, R154, R8 ;  /* 0x0000009ac808723c */ /* 0x040fe20000041808 */
[----:B------:R-:W-:Y:S07]  /*18db0*/  LDSM.16.M88.4 R152, [R224] ;  /* 0x00000000e098783b */ /* 0x000fee0000000200 */
[C---:B--2---:R-:W-:Y:S08]  /*18dc0*/  HMMA.16816.F32.BF16 R12, R200.reuse, R72, R12 ;  /* 0x00000048c80c723c */ /* 0x044ff0000004180c */
[C---:B------:R-:W-:Y:S01]  /*18dd0*/  HMMA.16816.F32.BF16 R16, R200.reuse, R74, R16 ;  /* 0x0000004ac810723c */ /* 0x040fe20000041810 */
[----:B------:R-:W2:Y:S07]  /*18de0*/  LDSM.16.M88.4 R72, [R225] ;  /* 0x00000000e148783b */ /* 0x000eae0000000200 */
[C---:B------:R-:W-:Y:S08]  /*18df0*/  HMMA.16816.F32.BF16 R20, R200.reuse, R168, R20 ;  /* 0x000000a8c814723c */ /* 0x040ff00000041814 */
[C---:B------:R-:W-:Y:S01]  /*18e00*/  HMMA.16816.F32.BF16 R24, R200.reuse, R170, R24 ;  /* 0x000000aac818723c */ /* 0x040fe20000041818 */
[----:B------:R-:W3:Y:S07]  /*18e10*/  LDSM.16.M88.4 R168, [R222+0xd100] ;  /* 0x00d10000dea8783b */ /* 0x000eee0000000200 */
[C---:B------:R-:W-:Y:S08]  /*18e20*/  HMMA.16816.F32.BF16 R28, R200.reuse, R172, R28 ;  /* 0x000000acc81c723c */ /* 0x040ff0000004181c */
[C---:B------:R-:W-:Y:S01]  /*18e30*/  HMMA.16816.F32.BF16 R32, R200.reuse, R174, R32 ;  /* 0x000000aec820723c */ /* 0x040fe20000041820 */
[----:B------:R-:W5:Y:S07]  /*18e40*/  LDSM.16.M88.4 R172, [R222+0xd900] ;  /* 0x00d90000deac783b */ /* 0x000f6e0000000200 */
[C---:B----4-:R-:W-:Y:S08]  /*18e50*/  HMMA.16816.F32.BF16 R36, R200.reuse, R156, R36 ;  /* 0x0000009cc824723c */ /* 0x050ff00000041824 */
[C---:B------:R-:W-:Y:S01]  /*18e60*/  HMMA.16816.F32.BF16 R40, R200.reuse, R158, R40 ;  /* 0x0000009ec828723c */ /* 0x040fe20000041828 */
[----:B------:R-:W4:Y:S07]  /*18e70*/  LDSM.16.M88.4 R156, [R222+0xe100] ;  /* 0x00e10000de9c783b */ /* 0x000f2e0000000200 */
[C---:B-1----:R-:W-:Y:S08]  /*18e80*/  HMMA.16816.F32.BF16 R44, R200.reuse, R148, R44 ;  /* 0x00000094c82c723c */ /* 0x042ff0000004182c */
[C---:B------:R-:W-:Y:S08]  /*18e90*/  HMMA.16816.F32.BF16 R48, R200.reuse, R150, R48 ;  /* 0x00000096c830723c */ /* 0x040ff00000041830 */
[C---:B--2---:R-:W-:Y:S08]  /*18ea0*/  HMMA.16816.F32.BF16 R52, R200.reuse, R72, R52 ;  /* 0x00000048c834723c */ /* 0x044ff00000041834 */
[C---:B------:R-:W-:Y:S01]  /*18eb0*/  HMMA.16816.F32.BF16 R56, R200.reuse, R74, R56 ;  /* 0x0000004ac838723c */ /* 0x040fe20000041838 */
[----:B------:R-:W1:Y:S07]  /*18ec0*/  LDSM.16.M88.4 R72, [R219+0x4800] ;  /* 0x00480000db48783b */ /* 0x000e6e0000000200 */
        /* <DEDUP_REMOVED lines=171> */
.L_x_686:
[----:B------:R-:W-:Y:S01]  /*19980*/  FMNMX.FTZ R0, R148, R70, !PT ;  /* 0x0000004694007209 */ /* 0x000fe20007810000 */
[----:B----4-:R-:W-:Y:S01]  /*19990*/  LDSM.16.MT88.4 R12, [R217+0x100] ;  /* 0x00010000d90c783b */ /* 0x010fe20000004200 */
        /* <DEDUP_REMOVED lines=61> */
[----:B------:R-:W-:Y:S02]  /*19d70*/  FMNMX.FTZ R0, R22, R0, !PT ;  /* 0x0000000016007209 */ /* 0x000fe40007810000 */
[----:B------:R-:W-:Y:S02]  /*19d80*/  MOV R65, R69 ;  /* 0x0000004500417202 */ /* 0x000fe40000000f00 */
[----:B------:R-:W-:Y:S02]  /*19d90*/  FMNMX.FTZ R0, R66, R0, !PT ;  /* 0x0000000042007209 */ /* 0x000fe40007810000 */
[----:B------:R-:W-:Y:S02]  /*19da0*/  FMNMX.FTZ R2, R20, R2, !PT ;  /* 0x0000000214027209 */ /* 0x000fe40007810000 */
[----:B------:R-:W-:Y:S02]  /*19db0*/  FMNMX.FTZ R3, R65, R0, !PT ;  /* 0x0000000041037209 */ /* 0x000fe40007810000 */
[----:B------:R-:W-:Y:S02]  /*19dc0*/  FMNMX.FTZ R2, R19, R2, !PT ;  /* 0x0000000213027209 */ /* 0x000fe40007810000 */
[----:B------:R-:W-:Y:S02]  /*19dd0*/  FMNMX.FTZ R3, R59, R3, !PT ;  /* 0x000000033b037209 */ /* 0x000fe40007810000 */
[----:B------:R-:W-:Y:S02]  /*19de0*/  FMNMX.FTZ R0, R21, R2, !PT ;  /* 0x0000000215007209 */ /* 0x000fe40007810000 */
[----:B------:R-:W-:Y:S01]  /*19df0*/  ISETP.LT.AND P0, PT, RZ, UR14, PT ;  /* 0x0000000eff007c0c */ /* 0x000fe2000bf01270 */
[----:B------:R-:W-:Y:S01]  /*19e00*/  SHFL.BFLY PT, R69, R3, 0x2, 0x1f ;  /* 0x0c401f0003457f89 */ /* 0x000fe200000e0000 */
[----:B------:R-:W-:Y:S01]  /*19e10*/  FMNMX.FTZ R0, R72, R0, !PT ;  /* 0x0000000048007209 */ /* 0x000fe20007810000 */
[----:B------:R-:W-:Y:S03]  /*19e20*/  UIADD3 UR14, UR14, -0x1, URZ ;  /* 0xffffffff0e0e7890 */ /* 0x000fe6000fffe03f */
        /* <DEDUP_REMOVED lines=9> */
[----:B------:R-:W-:Y:S01]  /*19ec0*/  FADD.FTZ R2, -R69, R70 ;  /* 0x0000004645027221 */ /* 0x000fe20000010100 */
[----:B------:R-:W-:Y:S01]  /*19ed0*/  MOV R70, R19 ;  /* 0x0000001300467202 */ /* 0x000fe20000000f00 */
[--C-:B------:R-:W-:Y:S02]  /*19ee0*/  FFMA.FTZ R3, R148, c[0x0][0x2d0], -R74.reuse ;  /* 0x0000b40094037a23 */ /* 0x100fe4000001084a */
[----:B------:R-:W-:Y:S02]  /*19ef0*/  FMUL.FTZ R0, R2, c[0x0][0x2d0] ;  /* 0x0000b40002007a20 */ /* 0x000fe40000410000 */
[----:B------:R1:W-:Y:S01]  /*19f00*/  MUFU.EX2 R5, R3 ;  /* 0x0000000300057308 */ /* 0x0003e20000000800 */
[--C-:B------:R-:W-:Y:S01]  /*19f10*/  FFMA.FTZ R32, R75, c[0x0][0x2d0], -R74.reuse ;  /* 0x0000b4004b207a23 */ /* 0x100fe2000001084a */
[----:B------:R-:W-:Y:S01]  /*19f20*/  MOV R75, R70 ;  /* 0x00000046004b7202 */ /* 0x000fe20000000f00 */
[--C-:B------:R-:W-:Y:S02]  /*19f30*/  FFMA.FTZ R70, R163, c[0x0][0x2d0], -R74.reuse ;  /* 0x0000b400a3467a23 */ /* 0x100fe4000001084a */
[--C-:B------:R-:W-:Y:S05]  /*19f40*/  FFMA.FTZ R48, R159, c[0x0][0x2d0], -R74.reuse ;  /* 0x0000b4009f307a23 */ /* 0x100fea000001084a */
[----:B------:R2:W3:Y:S10]  /*19f50*/  MUFU.EX2 R2, R0 ;  /* 0x0000000000027308 */ /* 0x0004f40000000800 */
[----:B------:R4:W-:Y:S01]  /*19f60*/  MUFU.EX2 R67, R32 ;  /* 0x0000002000437308 */ /* 0x0009e20000000800 */
[--C-:B-1----:R-:W-:Y:S01]  /*19f70*/  FFMA.FTZ R3, R154, c[0x0][0x2d0], -R74.reuse ;  /* 0x0000b4009a037a23 */ /* 0x102fe2000001084a */
[----:B------:R-:W-:Y:S08]  /*19f80*/  MOV R154, R21 ;  /* 0x00000015009a7202 */ /* 0x000ff00000000f00 */
[----:B------:R1:W-:Y:S01]  /*19f90*/  MUFU.EX2 R6, R3 ;  /* 0x0000000300067308 */ /* 0x0003e20000000800 */
[----:B--2---:R-:W-:Y:S01]  /*19fa0*/  FADD.FTZ R0, -R68, R71 ;  /* 0x0000004744007221 */ /* 0x004fe20000010100 */
[----:B------:R-:W-:Y:S01]  /*19fb0*/  MOV R71, R20 ;  /* 0x0000001400477202 */ /* 0x000fe20000000f00 */
[----:B---3--:R-:W-:Y:S02]  /*19fc0*/  FMUL.FTZ R8, R2, R80 ;  /* 0x0000005002087220 */ /* 0x008fe40000410000 */
[----:B------:R-:W-:Y:S02]  /*19fd0*/  FMUL.FTZ R0, R0, c[0x0][0x2d0] ;  /* 0x0000b40000007a20 */ /* 0x000fe40000410000 */
[C---:B------:R-:W-:Y:S02]  /*19fe0*/  FMUL.FTZ R9, R2.reuse, R81 ;  /* 0x0000005102097220 */ /* 0x040fe40000410000 */
[C---:B------:R-:W-:Y:S02]  /*19ff0*/  FMUL.FTZ R16, R2.reuse, R88 ;  /* 0x0000005802107220 */ /* 0x040fe40000410000 */
[----:B------:R-:W2:Y:S01]  /*1a000*/  MUFU.EX2 R0, R0 ;  /* 0x0000000000007308 */ /* 0x000ea20000000800 */
[C---:B------:R-:W-:Y:S02]  /*1a010*/  FMUL.FTZ R17, R2.reuse, R89 ;  /* 0x0000005902117220 */ /* 0x040fe40000410000 */
[C---:B------:R-:W-:Y:S02]  /*1a020*/  FMUL.FTZ R24, R2.reuse, R96 ;  /* 0x0000006002187220 */ /* 0x040fe40000410000 */
[C---:B------:R-:W-:Y:S01]  /*1a030*/  FMUL.FTZ R25, R2.reuse, R97 ;  /* 0x0000006102197220 */ /* 0x040fe20000410000 */
[----:B------:R-:W-:Y:S01]  /*1a040*/  MOV R97, R59 ;  /* 0x0000003b00617202 */ /* 0x000fe20000000f00 */
[C---:B----4-:R-:W-:Y:S02]  /*1a050*/  FMUL.FTZ R32, R2.reuse, R104 ;  /* 0x0000006802207220 */ /* 0x050fe40000410000 */
[----:B------:R-:W-:Y:S02]  /*1a060*/  FMUL.FTZ R33, R2, R105 ;  /* 0x0000006902217220 */ /* 0x000fe40000410000 */
[--C-:B-1----:R-:W-:Y:S02]  /*1a070*/  FFMA.FTZ R3, R152, c[0x0][0x2d0], -R74.reuse ;  /* 0x0000b40098037a23 */ /* 0x102fe4000001084a */
[C---:B------:R-:W-:Y:S02]  /*1a080*/  FMUL.FTZ R41, R2.reuse, R113 ;  /* 0x0000007102297220 */ /* 0x040fe40000410000 */
[----:B------:R1:W-:Y:S01]  /*1a090*/  MUFU.EX2 R56, R3 ;  /* 0x0000000300387308 */ /* 0x0003e20000000800 */
[----:B------:R-:W-:Y:S02]  /*1a0a0*/  FMUL.FTZ R49, R2, R121 ;  /* 0x0000007902317220 */ /* 0x000fe40000410000 */
[C---:B--2---:R-:W-:Y:S02]  /*1a0b0*/  FMUL.FTZ R7, R0.reuse, R79 ;  /* 0x0000004f00077220 */ /* 0x044fe40000410000 */
[C---:B------:R-:W-:Y:S02]  /*1a0c0*/  FMUL.FTZ R10, R0.reuse, R82 ;  /* 0x00000052000a7220 */ /* 0x040fe40000410000 */
[C---:B------:R-:W-:Y:S02]  /*1a0d0*/  FMUL.FTZ R11, R0.reuse, R83 ;  /* 0x00000053000b7220 */ /* 0x040fe40000410000 */
[C---:B------:R-:W-:Y:S01]  /*1a0e0*/  FMUL.FTZ R18, R0.reuse, R90 ;  /* 0x0000005a00127220 */ /* 0x040fe20000410000 */
[----:B------:R-:W-:Y:S01]  /*1a0f0*/  LDSM.16.MT88.4 R80, [R220+0x4100] ;  /* 0x00410000dc50783b */ /* 0x000fe20000004200 */
[C---:B------:R-:W-:Y:S02]  /*1a100*/  FMUL.FTZ R19, R0.reuse, R91 ;  /* 0x0000005b00137220 */ /* 0x040fe40000410000 */
[C---:B------:R-:W-:Y:S02]  /*1a110*/  FMUL.FTZ R26, R0.reuse, R98 ;  /* 0x00000062001a7220 */ /* 0x040fe40000410000 */
[C---:B------:R-:W-:Y:S02]  /*1a120*/  FMUL.FTZ R27, R0.reuse, R99 ;  /* 0x00000063001b7220 */ /* 0x040fe40000410000 */
[C---:B------:R-:W-:Y:S01]  /*1a130*/  FMUL.FTZ R34, R0.reuse, R106 ;  /* 0x0000006a00227220 */ /* 0x040fe20000410000 */
[----:B------:R-:W-:Y:S01]  /*1a140*/  LDSM.16.MT88.4 R88, [R218+0x900] ;  /* 0x00090000da58783b */ /* 0x000fe20000004200 */
[--C-:B-1----:R-:W-:Y:S01]  /*1a150*/  FFMA.FTZ R3, R149, c[0x0][0x2d0], -R74.reuse ;  /* 0x0000b40095037a23 */ /* 0x102fe2000001084a */
[----:B------:R-:W-:Y:S01]  /*1a160*/  MOV R149, R22 ;  /* 0x0000001600957202 */ /* 0x000fe20000000f00 */
[C---:B------:R-:W-:Y:S02]  /*1a170*/  FMUL.FTZ R35, R0.reuse, R107 ;  /* 0x0000006b00237220 */ /* 0x040fe40000410000 */
[----:B------:R1:W2:Y:S01]  /*1a180*/  MUFU.EX2 R58, R3 ;  /* 0x00000003003a7308 */ /* 0x0002a20000000800 */
[C---:B------:R-:W-:Y:S02]  /*1a190*/  FMUL.FTZ R42, R0.reuse, R114 ;  /* 0x00000072002a7220 */ /* 0x040fe40000410000 */
[----:B------:R-:W3:Y:S01]  /*1a1a0*/  LDSM.16.MT88.4 R20, [R218+0x100] ;  /* 0x00010000da14783b */ /* 0x000ee20000004200 */
[C---:B------:R-:W-:Y:S02]  /*1a1b0*/  FMUL.FTZ R43, R0.reuse, R115 ;  /* 0x00000073002b7220 */ /* 0x040fe40000410000 */
[C---:B------:R-:W-:Y:S02]  /*1a1c0*/  FMUL.FTZ R59, R0.reuse, R131 ;  /* 0x00000083003b7220 */ /* 0x040fe40000410000 */
[C---:B------:R-:W-:Y:S02]  /*1a1d0*/  FMUL.FTZ R50, R0.reuse, R122 ;  /* 0x0000007a00327220 */ /* 0x040fe40000410000 */
[----:B------:R-:W-:Y:S02]  /*1a1e0*/  FMUL.FTZ R51, R0, R123 ;  /* 0x0000007b00337220 */ /* 0x000fe40000410000 */
[----:B-1----:R-:W-:Y:S01]  /*1a1f0*/  FMUL.FTZ R3, R68, c[0x0][0x2d0] ;  /* 0x0000b40044037a20 */ /* 0x002fe20000410000 */
[----:B--2---:R-:W-:Y:S03]  /*1a200*/  MOV R98, R58 ;  /* 0x0000003a00627202 */ /* 0x004fe60000000f00 */
[--C-:B------:R-:W-:Y:S02]  /*1a210*/  FFMA.FTZ R4, R150, c[0x0][0x2d0], -R3.reuse ;  /* 0x0000b40096047a23 */ /* 0x100fe40000010803 */
[--C-:B------:R-:W-:Y:S02]  /*1a220*/  FFMA.FTZ R40, R157, c[0x0][0x2d0], -R3.reuse ;  /* 0x0000b4009d287a23 */ /* 0x100fe40000010803 */
[----:B------:R1:W2:Y:S01]  /*1a230*/  MUFU.EX2 R64, R4 ;  /* 0x0000000400407308 */ /* 0x0002a20000000800 */
[--C-:B------:R-:W-:Y:S02]  /*1a240*/  FFMA.FTZ R72, R72, c[0x0][0x2d0], -R3.reuse ;  /* 0x0000b40048487a23 */ /* 0x100fe40000010803 */
[--C-:B-1----:R-:W-:Y:S01]  /*1a250*/  FFMA.FTZ R4, R155, c[0x0][0x2d0], -R3.reuse ;  /* 0x0000b4009b047a23 */ /* 0x102fe20000010803 */
[----:B--2---:R-:W-:Y:S06]  /*1a260*/  MOV R96, R64 ;  /* 0x0000004000607202 */ /* 0x004fec0000000f00 */
[----:B------:R1:W2:Y:S01]  /*1a270*/  MUFU.EX2 R155, R48 ;  /* 0x00000030009b7308 */ /* 0x0002a20000000800 */
[----:B------:R-:W-:Y:S09]  /*1a280*/  MOV R104, R96 ;  /* 0x0000006000687202 */ /* 0x000ff20000000f00 */
[----:B------:R4:W5:Y:S01]  /*1a290*/  MUFU.EX2 R148, R4 ;  /* 0x0000000400947308 */ /* 0x0009620000000800 */
[----:B-1----:R-:W-:Y:S01]  /*1a2a0*/  FMUL.FTZ R48, R2, R120 ;  /* 0x0000007802307220 */ /* 0x002fe20000410000 */
[----:B--2---:R-:W-:Y:S02]  /*1a2b0*/  MOV R123, R155 ;  /* 0x0000009b007b7202 */ /* 0x004fe40000000f00 */
[----:B------:R-:W-:Y:S01]  /*1a2c0*/  MOV R155, R66 ;  /* 0x00000042009b7202 */ /* 0x000fe20000000f00 */
[C---:B------:R-:W-:Y:S01]  /*1a2d0*/  FMUL.FTZ R66, R0.reuse, R138 ;  /* 0x0000008a00427220 */ /* 0x040fe20000410000 */
[----:B------:R-:W-:Y:S01]  /*1a2e0*/  MOV R138, R67 ;  /* 0x00000043008a7202 */ /* 0x000fe20000000f00 */
[C---:B------:R-:W-:Y:S02]  /*1a2f0*/  FMUL.FTZ R67, R0.reuse, R139 ;  /* 0x0000008b00437220 */ /* 0x040fe40000410000 */
[--C-:B----4-:R-:W-:Y:S01]  /*1a300*/  FFMA.FTZ R4, R151, c[0x0][0x2d0], -R3.reuse ;  /* 0x0000b40097047a23 */ /* 0x110fe20000010803 */
[----:B------:R-:W-:Y:S01]  /*1a310*/  MOV R151, R6 ;  /* 0x0000000600977202 */ /* 0x000fe20000000f00 */
[----:B------:R-:W-:Y:S01]  /*1a320*/  FMUL.FTZ R6, R0, R78 ;  /* 0x0000004e00067220 */ /* 0x000fe20000410000 */
[----:B------:R-:W-:Y:S01]  /*1a330*/  F2FP.BF16.PACK_AB R78, R58, R56 ;  /* 0x000000383a4e723e */ /* 0x000fe200000010ff */
[----:B------:R1:W2:Y:S01]  /*1a340*/  MUFU.EX2 R57, R4 ;  /* 0x0000000400397308 */ /* 0x0002a20000000800 */
[----:B------:R-:W-:Y:S02]  /*1a350*/  FMUL.FTZ R58, R0, R130 ;  /* 0x00000082003a7220 */ /* 0x000fe40000410000 */
[--C-:B-1----:R-:W-:Y:S01]  /*1a360*/  FFMA.FTZ R4, R153, c[0x0][0x2d0], -R3.reuse ;  /* 0x0000b40099047a23 */ /* 0x102fe20000010803 */
[----:B------:R-:W-:Y:S01]  /*1a370*/  MOV R153, R5 ;  /* 0x0000000500997202 */ /* 0x000fe20000000f00 */
[----:B------:R-:W-:Y:S01]  /*1a380*/  FMUL.FTZ R5, R2, R77 ;  /* 0x0000004d02057220 */ /* 0x000fe20000410000 */
[----:B-----5:R-:W-:Y:S04]  /*1a390*/  F2FP.BF16.PACK_AB R77, R148, R64 ;  /* 0x00000040944d723e */ /* 0x020fe800000010ff */
[----:B------:R-:W1:Y:S01]  /*1a3a0*/  MUFU.EX2 R152, R4 ;  /* 0x0000000400987308 */ /* 0x000e620000000800 */
[----:B--2---:R-:W-:Y:S01]  /*1a3b0*/  MOV R99, R57 ;  /* 0x0000003900637202 */ /* 0x004fe20000000f00 */
[----:B------:R-:W-:Y:S01]  /*1a3c0*/  FMUL.FTZ R64, R2, R136 ;  /* 0x0000008802407220 */ /* 0x000fe20000410000 */
[----:B------:R-:W-:Y:S02]  /*1a3d0*/  MOV R136, R153 ;  /* 0x0000009900887202 */ /* 0x000fe40000000f00 */
[----:B-1----:R-:W-:Y:S01]  /*1a3e0*/  F2FP.BF16.PACK_AB R79, R152, R57 ;  /* 0x00000039984f723e */ /* 0x002fe200000010ff */
[C---:B------:R-:W-:Y:S01]  /*1a3f0*/  FMUL.FTZ R4, R2.reuse, R76 ;  /* 0x0000004c02047220 */ /* 0x040fe20000410000 */
[----:B------:R-:W-:Y:S01]  /*1a400*/  F2FP.BF16.PACK_AB R76, R151, R153 ;  /* 0x00000099974c723e */ /* 0x000fe200000010ff */
[C---:B------:R-:W-:Y:S06]  /*1a410*/  FMUL.FTZ R57, R2.reuse, R129 ;  /* 0x0000008102397220 */ /* 0x040fec0000410000 */
[C---:B------:R-:W-:Y:S07]  /*1a420*/  HMMA.16816.F32.BF16 R4, R76.reuse, R12, R4 ;  /* 0x0000000c4c04723c */ /* 0x040fee0000041804 */
[C---:B------:R-:W-:Y:S01]  /*1a430*/  FMUL.FTZ R12, R2.reuse, R84 ;  /* 0x00000054020c7220 */ /* 0x040fe20000410000 */
[C---:B------:R-:W-:Y:S04]  /*1a440*/  HMMA.16816.F32.BF16 R8, R76.reuse, R14, R8 ;  /* 0x0000000e4c08723c */ /* 0x040fe80000041808 */
[----:B------:R-:W-:Y:S03]  /*1a450*/  FMUL.FTZ R13, R2, R85 ;  /* 0x00000055020d7220 */ /* 0x000fe60000410000 */
[C---:B------:R-:W-:Y:S02]  /*1a460*/  FMUL.FTZ R14, R0.reuse, R86 ;  /* 0x00000056000e7220 */ /* 0x040fe40000410000 */
[----:B------:R-:W-:Y:S02]  /*1a470*/  FMUL.FTZ R15, R0, R87 ;  /* 0x00000057000f7220 */ /* 0x000fe40000410000 */
[----:B------:R-:W1:Y:S05]  /*1a480*/  LDSM.16.MT88.4 R84, [R217+0x900] ;  /* 0x00090000d954783b */ /* 0x000e6a0000004200 */
[C---:B---3--:R-:W-:Y:S07]  /*1a490*/  HMMA.16816.F32.BF16 R12, R76.reuse, R20, R12 ;  /* 0x000000144c0c723c */ /* 0x048fee000004180c */
[C---:B------:R-:W-:Y:S01]  /*1a4a0*/  FMUL.FTZ R20, R2.reuse, R92 ;  /* 0x0000005c02147220 */ /* 0x040fe20000410000 */
[C---:B------:R-:W-:Y:S04]  /*1a4b0*/  HMMA.16816.F32.BF16 R16, R76.reuse, R22, R16 ;  /* 0x000000164c10723c */ /* 0x040fe80000041810 */
[----:B------:R-:W-:Y:S03]  /*1a4c0*/  FMUL.FTZ R21, R2, R93 ;  /* 0x0000005d02157220 */ /* 0x000fe60000410000 */
[C---:B------:R-:W-:Y:S02]  /*1a4d0*/  FMUL.FTZ R22, R0.reuse, R94 ;  /* 0x0000005e00167220 */ /* 0x040fe40000410000 */
[----:B------:R-:W-:Y:S02]  /*1a4e0*/  FMUL.FTZ R23, R0, R95 ;  /* 0x0000005f00177220 */ /* 0x000fe40000410000 */
[----:B------:R-:W2:Y:S05]  /*1a4f0*/  LDSM.16.MT88.4 R92, [R221+0x900] ;  /* 0x00090000dd5c783b */ /* 0x000eaa0000004200 */
[C---:B------:R-:W-:Y:S07]  /*1a500*/  HMMA.16816.F32.BF16 R20, R76.reuse, R28, R20 ;  /* 0x0000001c4c14723c */ /* 0x040fee0000041814 */
[C---:B------:R-:W-:Y:S01]  /*1a510*/  FMUL.FTZ R28, R2.reuse, R100 ;  /* 0x00000064021c7220 */ /* 0x040fe20000410000 */
[C---:B------:R-:W-:Y:S04]  /*1a520*/  HMMA.16816.F32.BF16 R24, R76.reuse, R30, R24 ;  /* 0x0000001e4c18723c */ /* 0x040fe80000041818 */
[----:B------:R-:W-:Y:S01]  /*1a530*/  FMUL.FTZ R29, R2, R101 ;  /* 0x00000065021d7220 */ /* 0x000fe20000410000 */
[----:B------:R-:W-:Y:S01]  /*1a540*/  MOV R100, R56 ;  /* 0x0000003800647202 */ /* 0x000fe20000000f00 */
[----:B------:R3:W4:Y:S01]  /*1a550*/  MUFU.EX2 R101, R40 ;  /* 0x0000002800657308 */ /* 0x0007220000000800 */
[C---:B------:R-:W-:Y:S01]  /*1a560*/  FMUL.FTZ R30, R0.reuse, R102 ;  /* 0x00000066001e7220 */ /* 0x040fe20000410000 */
[----:B------:R-:W-:Y:S01]  /*1a570*/  MOV R102, R98 ;  /* 0x0000006200667202 */ /* 0x000fe20000000f00 */
[----:B------:R-:W-:Y:S03]  /*1a580*/  FMUL.FTZ R31, R0, R103 ;  /* 0x00000067001f7220 */ /* 0x000fe60000410000 */
[----:B------:R-:W-:Y:S01]  /*1a590*/  MOV R103, R97 ;  /* 0x0000006100677202 */ /* 0x000fe20000000f00 */
[--C-:B------:R-:W-:Y:S01]  /*1a5a0*/  FFMA.FTZ R56, R161, c[0x0][0x2d0], -R3.reuse ;  /* 0x0000b400a1387a23 */ /* 0x100fe20000010803 */
[----:B------:R-:W-:Y:S02]  /*1a5b0*/  MOV R113, R102 ;  /* 0x0000006600717202 */ /* 0x000fe40000000f00 */
[C---:B------:R-:W-:Y:S01]  /*1a5c0*/  HMMA.16816.F32.BF16 R28, R76.reuse, R36, R28 ;  /* 0x000000244c1c723c */ /* 0x040fe2000004181c */
[----:B------:R5:W-:Y:S02]  /*1a5d0*/  MUFU.EX2 R121, R56 ;  /* 0x0000003800797308 */ /* 0x000be40000000800 */
[----:B------:R-:W-:Y:S02]  /*1a5e0*/  MOV R115, R103 ;  /* 0x0000006700737202 */ /* 0x000fe40000000f00 */
[----:B------:R-:W-:Y:S02]  /*1a5f0*/  MOV R157, R100 ;  /* 0x00000064009d7202 */ /* 0x000fe40000000f00 */
[--C-:B------:R-:W-:Y:S01]  /*1a600*/  FFMA.FTZ R36, R156, c[0x0][0x2d0], -R74.reuse ;  /* 0x0000b4009c247a23 */ /* 0x100fe2000001084a */
[C---:B------:R-:W-:Y:S03]  /*1a610*/  HMMA.16816.F32.BF16 R32, R76.reuse, R38, R32 ;  /* 0x000000264c20723c */ /* 0x040fe60000041820 */
[----:B------:R1:W1:Y:S01]  /*1a620*/  MUFU.EX2 R150, R36 ;  /* 0x0000002400967308 */ /* 0x0002620000000800 */
[C---:B------:R-:W-:Y:S01]  /*1a630*/  FMUL.FTZ R37, R2.reuse, R109 ;  /* 0x0000006d02257220 */ /* 0x040fe20000410000 */
[----:B------:R-:W-:Y:S01]  /*1a640*/  MOV R156, R104 ;  /* 0x00000068009c7202 */ /* 0x000fe20000000f00 */
[----:B---3--:R-:W-:Y:S01]  /*1a650*/  FMUL.FTZ R40, R2, R112 ;  /* 0x0000007002287220 */ /* 0x008fe20000410000 */
[----:B----4-:R-:W-:Y:S01]  /*1a660*/  MOV R139, R101 ;  /* 0x00000065008b7202 */ /* 0x010fe20000000f00 */
[C---:B------:R-:W-:Y:S01]  /*1a670*/  FMUL.FTZ R38, R0.reuse, R110 ;  /* 0x0000006e00267220 */ /* 0x040fe20000410000 */
[----:B------:R-:W-:Y:S02]  /*1a680*/  MOV R101, R99 ;  /* 0x0000006300657202 */ /* 0x000fe40000000f00 */
[----:B------:R-:W3:Y:S01]  /*1a690*/  LDSM.16.MT88.4 R96, [R220+0x900] ;  /* 0x00090000dc60783b */ /* 0x000ee20000004200 */
[----:B------:R-:W-:Y:S01]  /*1a6a0*/  FMUL.FTZ R39, R0, R111 ;  /* 0x0000006f00277220 */ /* 0x000fe20000410000 */
[----:B------:R-:W-:Y:S01]  /*1a6b0*/  MOV R114, R101 ;  /* 0x0000006500727202 */ /* 0x000fe20000000f00 */
[C---:B-----5:R-:W-:Y:S05]  /*1a6c0*/  FMUL.FTZ R56, R2.reuse, R128 ;  /* 0x0000008002387220 */ /* 0x060fea0000410000 */
[----:B------:R-:W-:Y:S01]  /*1a6d0*/  LDSM.16.MT88.4 R100, [R221+0x5100] ;  /* 0x00510000dd64783b */ /* 0x000fe20000004200 */
[C---:B-1----:R-:W-:Y:S01]  /*1a6e0*/  FMUL.FTZ R36, R2.reuse, R108 ;  /* 0x0000006c02247220 */ /* 0x042fe20000410000 */
[----:B------:R-:W-:Y:S06]  /*1a6f0*/  MOV R112, R150 ;  /* 0x0000009600707202 */ /* 0x000fec0000000f00 */
[----:B------:R-:W-:Y:S01]  /*1a700*/  LDSM.16.MT88.4 R108, [R218+0x1900] ;  /* 0x00190000da6c783b */ /* 0x000fe20000004200 */
[----:B------:R-:W-:Y:S02]  /*1a710*/  MOV R150, R149 ;  /* 0x0000009500967202 */ /* 0x000fe40000000f00 */
[----:B------:R-:W-:Y:S01]  /*1a720*/  MOV R149, R65 ;  /* 0x0000004100957202 */ /* 0x000fe20000000f00 */
[C---:B------:R-:W-:Y:S01]  /*1a730*/  FMUL.FTZ R65, R2.reuse, R137 ;  /* 0x0000008902417220 */ /* 0x040fe20000410000 */
[C---:B------:R-:W-:Y:S03]  /*1a740*/  HMMA.16816.F32.BF16 R36, R76.reuse, R44, R36 ;  /* 0x0000002c4c24723c */ /* 0x040fe60000041824 */
[----:B------:R-:W-:Y:S02]  /*1a750*/  MOV R153, R150 ;  /* 0x0000009600997202 */ /* 0x000fe40000000f00 */
[----:B------:R-:W-:Y:S01]  /*1a760*/  MOV R150, R71 ;  /* 0x0000004700967202 */ /* 0x000fe20000000f00 */
[--C-:B------:R-:W-:Y:S01]  /*1a770*/  FFMA.FTZ R71, R189, c[0x0][0x2d0], -R74.reuse ;  /* 0x0000b400bd477a23 */ /* 0x100fe2000001084a */
[----:B------:R-:W-:Y:S01]  /*1a780*/  MOV R137, R156 ;  /* 0x0000009c00897202 */ /* 0x000fe20000000f00 */
[C---:B------:R-:W-:Y:S04]  /*1a790*/  HMMA.16816.F32.BF16 R40, R76.reuse, R46, R40 ;  /* 0x0000002e4c28723c */ /* 0x040fe80000041828 */
[----:B------:R-:W-:Y:S01]  /*1a7a0*/  FMUL.FTZ R45, R2, R117 ;  /* 0x00000075022d7220 */ /* 0x000fe20000410000 */
[----:B------:R-:W-:Y:S01]  /*1a7b0*/  MOV R189, R136 ;  /* 0x0000008800bd7202 */ /* 0x000fe20000000f00 */
[--C-:B------:R-:W-:Y:S02]  /*1a7c0*/  FFMA.FTZ R44, R158, c[0x0][0x2d0], -R3.reuse ;  /* 0x0000b4009e2c7a23 */ /* 0x100fe40000010803 */
[C---:B------:R-:W-:Y:S02]  /*1a7d0*/  FMUL.FTZ R47, R0.reuse, R119 ;  /* 0x00000077002f7220 */ /* 0x040fe40000410000 */
[----:B------:R1:W-:Y:S02]  /*1a7e0*/  MUFU.EX2 R119, R70 ;  /* 0x0000004600777308 */ /* 0x0003e40000000800 */
[----:B------:R-:W-:Y:S08]  /*1a7f0*/  FMUL.FTZ R46, R0, R118 ;  /* 0x00000076002e7220 */ /* 0x000ff00000410000 */
[----:B------:R4:W-:Y:S01]  /*1a800*/  MUFU.EX2 R158, R44 ;  /* 0x0000002c009e7308 */ /* 0x0009e20000000800 */
[--C-:B-1----:R-:W-:Y:S09]  /*1a810*/  FFMA.FTZ R70, R164, c[0x0][0x2d0], -R74.reuse ;  /* 0x0000b400a4467a23 */ /* 0x102ff2000001084a */
[----:B------:R1:W-:Y:S01]  /*1a820*/  MUFU.EX2 R117, R70 ;  /* 0x0000004600757308 */ /* 0x0003e20000000800 */
[----:B----4-:R-:W-:Y:S07]  /*1a830*/  FMUL.FTZ R44, R2, R116 ;  /* 0x00000074022c7220 */ /* 0x010fee0000410000 */
        /* <DEDUP_REMOVED lines=8> */
[----:B------:R1:W-:Y:S10]  /*1a8c0*/  MUFU.EX2 R118, R70 ;  /* 0x0000004600767308 */ /* 0x0003f40000000800 */
[----:B------:R2:W-:Y:S01]  /*1a8d0*/  MUFU.EX2 R165, R71 ;  /* 0x0000004700a57308 */ /* 0x0005e20000000800 */
[----:B----4-:R-:W-:Y:S07]  /*1a8e0*/  FMUL.FTZ R52, R2, R124 ;  /* 0x0000007c02347220 */ /* 0x010fee0000410000 */
[C---:B------:R-:W-:Y:S03]  /*1a8f0*/  HMMA.16816.F32.BF16 R52, R76.reuse, R60, R52 ;  /* 0x0000003c4c34723c */ /* 0x040fe60000041834 */
[--C-:B-1----:R-:W-:Y:S04]  /*1a900*/  FFMA.FTZ R70, R166, c[0x0][0x2d0], -R3.reuse ;  /* 0x0000b400a6467a23 */ /* 0x102fe80000010803 */
[----:B------:R1:W-:Y:S01]  /*1a910*/  MUFU.EX2 R116, R70 ;  /* 0x0000004600747308 */ /* 0x0003e20000000800 */
[C---:B------:R-:W-:Y:S04]  /*1a920*/  HMMA.16816.F32.BF16 R56, R76.reuse, R62, R56 ;  /* 0x0000003e4c38723c */ /* 0x040fe80000041838 */
[--C-:B------:R-:W-:Y:S02]  /*1a930*/  FFMA.FTZ R60, R162, c[0x0][0x2d0], -R3.reuse ;  /* 0x0000b400a23c7a23 */ /* 0x100fe40000010803 */
[----:B------:R-:W-:Y:S02]  /*1a940*/  FMUL.FTZ R61, R2, R133 ;  /* 0x00000085023d7220 */ /* 0x000fe40000410000 */
[C---:B------:R-:W-:Y:S01]  /*1a950*/  FMUL.FTZ R62, R0.reuse, R134 ;  /* 0x00000086003e7220 */ /* 0x040fe20000410000 */
[----:B------:R4:W3:Y:S03]  /*1a960*/  MUFU.EX2 R120, R60 ;  /* 0x0000003c00787308 */ /* 0x0008e60000000800 */
[----:B------:R-:W-:Y:S02]  /*1a970*/  FMUL.FTZ R63, R0, R135 ;  /* 0x00000087003f7220 */ /* 0x000fe40000410000 */
[--C-:B--2---:R-:W-:Y:S02]  /*1a980*/  FFMA.FTZ R71, R250, c[0x0][0x2d0], -R74.reuse ;  /* 0x0000b400fa477a23 */ /* 0x104fe4000001084a */
[--C-:B-1----:R-:W-:Y:S04]  /*1a990*/  FFMA.FTZ R70, R169, c[0x0][0x2d0], -R74.reuse ;  /* 0x0000b400a9467a23 */ /* 0x102fe8000001084a */
[----:B------:R1:W-:Y:S01]  /*1a9a0*/  MUFU.EX2 R131, R70 ;  /* 0x0000004600837308 */ /* 0x0003e20000000800 */
[----:B----4-:R-:W-:Y:S07]  /*1a9b0*/  FMUL.FTZ R60, R2, R132 ;  /* 0x00000084023c7220 */ /* 0x010fee0000410000 */
[C---:B------:R-:W-:Y:S08]  /*1a9c0*/  HMMA.16816.F32.BF16 R60, R76.reuse, R80, R60 ;  /* 0x000000504c3c723c */ /* 0x040ff0000004183c */
[----:B------:R-:W-:Y:S01]  /*1a9d0*/  HMMA.16816.F32.BF16 R64, R76, R82, R64 ;  /* 0x000000524c40723c */ /* 0x000fe20000041840 */
[----:B------:R-:W2:Y:S03]  /*1a9e0*/  LDSM.16.MT88.4 R80, [R217+0x4900] ;  /* 0x00490000d950783b */ /* 0x000ea60000004200 */
[--C-:B-1----:R-:W-:Y:S03]  /*1a9f0*/  FFMA.FTZ R70, R167, c[0x0][0x2d0], -R74.reuse ;  /* 0x0000b400a7467a23 */ /* 0x102fe6000001084a */
[----:B-----5:R-:W-:Y:S01]  /*1aa00*/  F2FP.BF16.PACK_AB R78, R122, R123 ;  /* 0x0000007b7a4e723e */ /* 0x020fe200000010ff */
[----:B------:R1:W4:Y:S01]  /*1aa10*/  MUFU.EX2 R130, R70 ;  /* 0x0000004600827308 */ /* 0x0003220000000800 */
[----:B---3--:R-:W-:Y:S03]  /*1aa20*/  F2FP.BF16.PACK_AB R79, R120, R121 ;  /* 0x00000079784f723e */ /* 0x008fe600000010ff */
[----:B------:R-:W-:Y:S02]  /*1aa30*/  F2FP.BF16.PACK_AB R76, R112, R138 ;  /* 0x0000008a704c723e */ /* 0x000fe400000010ff */
[----:B------:R-:W-:Y:S07]  /*1aa40*/  F2FP.BF16.PACK_AB R77, R158, R139 ;  /* 0x0000008b9e4d723e */ /* 0x000fee00000010ff */
[C---:B------:R-:W-:Y:S08]  /*1aa50*/  HMMA.16816.F32.BF16 R4, R76.reuse, R84, R4 ;  /* 0x000000544c04723c */ /* 0x040ff00000041804 */
[C---:B------:R-:W-:Y:S01]  /*1aa60*/  HMMA.16816.F32.BF16 R8, R76.reuse, R86, R8 ;  /* 0x000000564c08723c */ /* 0x040fe20000041808 */
[----:B------:R-:W3:Y:S03]  /*1aa70*/  LDSM.16.MT88.4 R84, [R218+0x4900] ;  /* 0x00490000da54783b */ /* 0x000ee60000004200 */
[--C-:B-1----:R-:W-:Y:S04]  /*1aa80*/  FFMA.FTZ R70, R168, c[0x0][0x2d0], -R3.reuse ;  /* 0x0000b400a8467a23 */ /* 0x102fe80000010803 */
[C---:B------:R-:W-:Y:S01]  /*1aa90*/  HMMA.16816.F32.BF16 R12, R76.reuse, R88, R12 ;  /* 0x000000584c0c723c */ /* 0x040fe2000004180c */
[----:B------:R1:W-:Y:S07]  /*1aaa0*/  MUFU.EX2 R129, R70 ;  /* 0x0000004600817308 */ /* 0x0003ee0000000800 */
[C---:B------:R-:W-:Y:S01]  /*1aab0*/  HMMA.16816.F32.BF16 R16, R76.reuse, R90, R16 ;  /* 0x0000005a4c10723c */ /* 0x040fe20000041810 */
[----:B------:R-:W5:Y:S07]  /*1aac0*/  LDSM.16.MT88.4 R88, [R221+0x4900] ;  /* 0x00490000dd58783b */ /* 0x000f6e0000004200 */
[C---:B------:R-:W-:Y:S08]  /*1aad0*/  HMMA.16816.F32.BF16 R20, R76.reuse, R92, R20 ;  /* 0x0000005c4c14723c */ /* 0x040ff00000041814 */
[C---:B------:R-:W-:Y:S01]  /*1aae0*/  HMMA.16816.F32.BF16 R24, R76.reuse, R94, R24 ;  /* 0x0000005e4c18723c */ /* 0x040fe20000041818 */
[----:B------:R-:W4:Y:S03]  /*1aaf0*/  LDSM.16.MT88.4 R92, [R220+0x4900] ;  /* 0x00490000dc5c783b */ /* 0x000f260000004200 */
        /* <DEDUP_REMOVED lines=9> */
[C---:B---3--:R-:W-:Y:S01]  /*1ab90*/  HMMA.16816.F32.BF16 R44, R76.reuse, R84, R44 ;  /* 0x000000544c2c723c */ /* 0x048fe2000004182c */
[----:B------:R1:W3:Y:S07]  /*1aba0*/  MUFU.EX2 R105, R70 ;  /* 0x0000004600697308 */ /* 0x0002ee0000000800 */
[C---:B------:R-:W-:Y:S01]  /*1abb0*/  HMMA.16816.F32.BF16 R48, R76.reuse, R86, R48 ;  /* 0x000000564c30723c */ /* 0x040fe20000041830 */
[----:B------:R-:W2:Y:S07]  /*1abc0*/  LDSM.16.MT88.4 R84, [R218+0x1100] ;  /* 0x00110000da54783b */ /* 0x000eae0000004200 */
[C---:B-----5:R-:W-:Y:S08]  /*1abd0*/  HMMA.16816.F32.BF16 R52, R76.reuse, R88, R52 ;  /* 0x000000584c34723c */ /* 0x060ff00000041834 */
[C---:B------:R-:W-:Y:S01]  /*1abe0*/  HMMA.16816.F32.BF16 R56, R76.reuse, R90, R56 ;  /* 0x0000005a4c38723c */ /* 0x040fe20000041838 */
[----:B------:R-:W5:Y:S03]  /*1abf0*/  LDSM.16.MT88.4 R88, [R221+0x1100] ;  /* 0x00110000dd58783b */ /* 0x000f660000004200 */
[--C-:B-1----:R-:W-:Y:S04]  /*1ac00*/  FFMA.FTZ R70, R171, c[0x0][0x2d0], -R74.reuse ;  /* 0x0000b400ab467a23 */ /* 0x102fe8000001084a */
[C---:B----4-:R-:W-:Y:S01]  /*1ac10*/  HMMA.16816.F32.BF16 R60, R76.reuse, R92, R60 ;  /* 0x0000005c4c3c723c */ /* 0x050fe2000004183c */
[----:B------:R1:W4:Y:S07]  /*1ac20*/  MUFU.EX2 R172, R70 ;  /* 0x0000004600ac7308 */ /* 0x00032e0000000800 */
[----:B------:R-:W-:Y:S01]  /*1ac30*/  HMMA.16816.F32.BF16 R64, R76, R94, R64 ;  /* 0x0000005e4c40723c */ /* 0x000fe20000041840 */
[----:B------:R-:W4:Y:S06]  /*1ac40*/  LDSM.16.MT88.4 R92, [R220+0x1100] ;  /* 0x00110000dc5c783b */ /* 0x000f2c0000004200 */
[----:B------:R-:W-:Y:S02]  /*1ac50*/  F2FP.BF16.PACK_AB R76, R117, R119 ;  /* 0x00000077754c723e */ /* 0x000fe400000010ff */
[----:B------:R-:W-:Y:S03]  /*1ac60*/  F2FP.BF16.PACK_AB R77, R116, R118 ;  /* 0x00000076744d723e */ /* 0x000fe600000010ff */
[----:B------:R-:W-:Y:S02]  /*1ac70*/  F2FP.BF16.PACK_AB R78, R130, R131 ;  /* 0x00000083824e723e */ /* 0x000fe400000010ff */
[----:B------:R-:W-:Y:S01]  /*1ac80*/  F2FP.BF16.PACK_AB R79, R128, R129 ;  /* 0x00000081804f723e */ /* 0x000fe200000010ff */
[--C-:B-1----:R-:W-:Y:S01]  /*1ac90*/  FFMA.FTZ R70, R173, c[0x0][0x2d0], -R3.reuse ;  /* 0x0000b400ad467a23 */ /* 0x102fe20000010803 */
[----:B---3--:R-:W-:Y:S02]  /*1aca0*/  MOV R173, R105 ;  /* 0x0000006900ad7202 */ /* 0x008fe40000000f00 */
[----:B------:R-:W-:Y:S03]  /*1acb0*/  LDSM.16.MT88.4 R104, [R220+0x5100] ;  /* 0x00510000dc68783b */ /* 0x000fe60000004200 */
[C---:B--2---:R-:W-:Y:S01]  /*1acc0*/  HMMA.16816.F32.BF16 R4, R76.reuse, R80, R4 ;  /* 0x000000504c04723c */ /* 0x044fe20000041804 */
[----:B------:R1:W-:Y:S07]  /*1acd0*/  MUFU.EX2 R171, R70 ;  /* 0x0000004600ab7308 */ /* 0x0003ee0000000800 */
[C---:B------:R-:W-:Y:S01]  /*1ace0*/  HMMA.16816.F32.BF16 R8, R76.reuse, R82, R8 ;  /* 0x000000524c08723c */ /* 0x040fe20000041808 */
[----:B------:R-:W2:Y:S07]  /*1acf0*/  LDSM.16.MT88.4 R80, [R217+0x5100] ;  /* 0x00510000d950783b */ /* 0x000eae0000004200 */
[C---:B------:R-:W-:Y:S08]  /*1ad00*/  HMMA.16816.F32.BF16 R12, R76.reuse, R84, R12 ;  /* 0x000000544c0c723c */ /* 0x040ff0000004180c */
[C---:B------:R-:W-:Y:S01]  /*1ad10*/  HMMA.16816.F32.BF16 R16, R76.reuse, R86, R16 ;  /* 0x000000564c10723c */ /* 0x040fe20000041810 */
[----:B------:R-:W3:Y:S03]  /*1ad20*/  LDSM.16.MT88.4 R84, [R217+0x1900] ;  /* 0x00190000d954783b */ /* 0x000ee60000004200 */
[--C-:B-1----:R-:W-:Y:S01]  /*1ad30*/  FFMA.FTZ R70, R174, c[0x0][0x2d0], -R3.reuse ;  /* 0x0000b400ae467a23 */ /* 0x102fe20000010803 */
[----:B------:R-:W-:Y:S03]  /*1ad40*/  MOV R174, R116 ;  /* 0x0000007400ae7202 */ /* 0x000fe60000000f00 */
[C---:B-----5:R-:W-:Y:S01]  /*1ad50*/  HMMA.16816.F32.BF16 R20, R76.reuse, R88, R20 ;  /* 0x000000584c14723c */ /* 0x060fe20000041814 */
[----:B------:R1:W5:Y:S07]  /*1ad60*/  MUFU.EX2 R170, R70 ;  /* 0x0000004600aa7308 */ /* 0x00036e0000000800 */
[C---:B------:R-:W-:Y:S01]  /*1ad70*/  HMMA.16816.F32.BF16 R24, R76.reuse, R90, R24 ;  /* 0x0000005a4c18723c */ /* 0x040fe20000041818 */
[----:B------:R-:W3:Y:S07]  /*1ad80*/  LDSM.16.MT88.4 R88, [R221+0x1900] ;  /* 0x00190000dd58783b */ /* 0x000eee0000004200 */
[C---:B----4-:R-:W-:Y:S08]  /*1ad90*/  HMMA.16816.F32.BF16 R28, R76.reuse, R92, R28 ;  /* 0x0000005c4c1c723c */ /* 0x050ff0000004181c */
[C---:B------:R-:W-:Y:S01]  /*1ada0*/  HMMA.16816.F32.BF16 R32, R76.reuse, R94, R32 ;  /* 0x0000005e4c20723c */ /* 0x040fe20000041820 */
[----:B------:R-:W-:Y:S03]  /*1adb0*/  LDSM.16.MT88.4 R92, [R218+0x5900] ;  /* 0x00590000da5c783b */ /* 0x000fe60000004200 */
[--C-:B-1----:R-:W-:Y:S01]  /*1adc0*/  FFMA.FTZ R70, R175, c[0x0][0x2d0], -R74.reuse ;  /* 0x0000b400af467a23 */ /* 0x102fe2000001084a */
[----:B------:R-:W-:Y:S03]  /*1add0*/  MOV R175, R117 ;  /* 0x0000007500af7202 */ /* 0x000fe60000000f00 */
        /* <DEDUP_REMOVED lines=9> */
[C---:B------:R-:W-:Y:S01]  /*1ae70*/  HMMA.16816.F32.BF16 R52, R76.reuse, R100, R52 ;  /* 0x000000644c34723c */ /* 0x040fe20000041834 */
[----:B------:R1:W4:Y:S07]  /*1ae80*/  MUFU.EX2 R168, R70 ;  /* 0x0000004600a87308 */ /* 0x00032e0000000800 */
[C---:B------:R-:W-:Y:S01]  /*1ae90*/  HMMA.16816.F32.BF16 R56, R76.reuse, R102, R56 ;  /* 0x000000664c38723c */ /* 0x040fe20000041838 */
[----:B------:R-:W-:Y:S07]  /*1aea0*/  LDSM.16.MT88.4 R100, [R221+0x6100] ;  /* 0x00610000dd64783b */ /* 0x000fee0000004200 */
[C---:B------:R-:W-:Y:S08]  /*1aeb0*/  HMMA.16816.F32.BF16 R60, R76.reuse, R104, R60 ;  /* 0x000000684c3c723c */ /* 0x040ff0000004183c */
[----:B------:R-:W-:Y:S01]  /*1aec0*/  HMMA.16816.F32.BF16 R64, R76, R106, R64 ;  /* 0x0000006a4c40723c */ /* 0x000fe20000041840 */
[----:B------:R-:W-:Y:S03]  /*1aed0*/  LDSM.16.MT88.4 R104, [R218+0x2900] ;  /* 0x00290000da68783b */ /* 0x000fe60000004200 */
[--C-:B-1----:R-:W-:Y:S01]  /*1aee0*/  FFMA.FTZ R70, R181, c[0x0][0x2d0], -R3.reuse ;  /* 0x0000b400b5467a23 */ /* 0x102fe20000010803 */
[----:B------:R-:W-:Y:S02]  /*1aef0*/  MOV R181, R119 ;  /* 0x0000007700b57202 */ /* 0x000fe40000000f00 */
[----:B------:R-:W-:Y:S01]  /*1af00*/  F2FP.BF16.PACK_AB R76, R172, R173 ;  /* 0x000000adac4c723e */ /* 0x000fe200000010ff */
[----:B------:R1:W-:Y:S01]  /*1af10*/  MUFU.EX2 R167, R70 ;  /* 0x0000004600a77308 */ /* 0x0003e20000000800 */
[----:B-----5:R-:W-:Y:S03]  /*1af20*/  F2FP.BF16.PACK_AB R77, R170, R171 ;  /* 0x000000abaa4d723e */ /* 0x020fe600000010ff */
[----:B----4-:R-:W-:Y:S01]  /*1af30*/  F2FP.BF16.PACK_AB R78, R168, R169 ;  /* 0x000000a9a84e723e */ /* 0x010fe200000010ff */
[--C-:B-1----:R-:W-:Y:S01]  /*1af40*/  FFMA.FTZ R70, R182, c[0x0][0x2d0], -R3.reuse ;  /* 0x0000b400b6467a23 */ /* 0x102fe20000010803 */
[----:B------:R-:W-:Y:S04]  /*1af50*/  MOV R182, R158 ;  /* 0x0000009e00b67202 */ /* 0x000fe80000000f00 */
[----:B------:R1:W4:Y:S02]  /*1af60*/  MUFU.EX2 R166, R70 ;  /* 0x0000004600a67308 */ /* 0x0003240000000800 */
[--C-:B-1----:R-:W-:Y:S01]  /*1af70*/  FFMA.FTZ R70, R183, c[0x0][0x2d0], -R74.reuse ;  /* 0x0000b400b7467a23 */ /* 0x102fe2000001084a */
[----:B----4-:R-:W-:Y:S07]  /*1af80*/  F2FP.BF16.PACK_AB R79, R166, R167 ;  /* 0x000000a7a64f723e */ /* 0x010fee00000010ff */
[----:B------:R1:W-:Y:S01]  /*1af90*/  MUFU.EX2 R119, R70 ;  /* 0x0000004600777308 */ /* 0x0003e20000000800 */
[C---:B---3--:R-:W-:Y:S08]  /*1afa0*/  HMMA.16816.F32.BF16 R4, R76.reuse, R84, R4 ;  /* 0x000000544c04723c */ /* 0x048ff00000041804 */
[C---:B------:R-:W-:Y:S01]  /*1afb0*/  HMMA.16816.F32.BF16 R8, R76.reuse, R86, R8 ;  /* 0x000000564c08723c */ /* 0x040fe20000041808 */
[----:B------:R-:W3:Y:S07]  /*1afc0*/  LDSM.16.MT88.4 R84, [R217+0x5900] ;  /* 0x00590000d954783b */ /* 0x000eee0000004200 */
[C---:B------:R-:W-:Y:S04]  /*1afd0*/  HMMA.16816.F32.BF16 R12, R76.reuse, R108, R12 ;  /* 0x0000006c4c0c723c */ /* 0x040fe8000004180c */
[--C-:B-1----:R-:W-:Y:S03]  /*1afe0*/  FFMA.FTZ R70, R184, c[0x0][0x2d0], -R74.reuse ;  /* 0x0000b400b8467a23 */ /* 0x102fe6000001084a */
[----:B------:R-:W-:Y:S01]  /*1aff0*/  MOV R108, R155 ;  /* 0x0000009b006c7202 */ /* 0x000fe20000000f00 */
[C---:B------:R-:W-:Y:S01]  /*1b000*/  HMMA.16816.F32.BF16 R16, R76.reuse, R110, R16 ;  /* 0x0000006e4c10723c */ /* 0x040fe20000041810 */
[----:B------:R1:W4:Y:S03]  /*1b010*/  MUFU.EX2 R118, R70 ;  /* 0x0000004600767308 */ /* 0x0003260000000800 */
[----:B------:R-:W-:Y:S02]  /*1b020*/  MOV R109, R115 ;  /* 0x00000073006d7202 */ /* 0x000fe40000000f00 */
[----:B------:R-:W-:Y:S02]  /*1b030*/  MOV R115, R157 ;  /* 0x0000009d00737202 */ /* 0x000fe40000000f00 */
[C---:B------:R-:W-:Y:S03]  /*1b040*/  HMMA.16816.F32.BF16 R20, R76.reuse, R88, R20 ;  /* 0x000000584c14723c */ /* 0x040fe60000041814 */
[----:B------:R-:W-:Y:S01]  /*1b050*/  MUFU.EX2 R157, R71 ;  /* 0x00000047009d7308 */ /* 0x000fe20000000800 */
[----:B------:R-:W-:Y:S02]  /*1b060*/  MOV R110, R148 ;  /* 0x00000094006e7202 */ /* 0x000fe40000000f00 */
[----:B------:R-:W-:Y:S02]  /*1b070*/  MOV R111, R138 ;  /* 0x0000008a006f7202 */ /* 0x000fe40000000f00 */
[C---:B------:R-:W-:Y:S01]  /*1b080*/  HMMA.16816.F32.BF16 R24, R76.reuse, R90, R24 ;  /* 0x0000005a4c18723c */ /* 0x040fe20000041818 */
[----:B------:R-:W5:Y:S04]  /*1b090*/  LDSM.16.MT88.4 R88, [R221+0x5900] ;  /* 0x00590000dd58783b */ /* 0x000f680000004200 */
[----:B------:R-:W-:Y:S03]  /*1b0a0*/  MUFU.EX2 R71, R72 ;  /* 0x0000004800477308 */ /* 0x000fe60000000800 */
[C---:B--2---:R-:W-:Y:S04]  /*1b0b0*/  HMMA.16816.F32.BF16 R28, R76.reuse, R80, R28 ;  /* 0x000000504c1c723c */ /* 0x044fe8000004181c */
[--C-:B-1----:R-:W-:Y:S01]  /*1b0c0*/  FFMA.FTZ R70, R185, c[0x0][0x2d0], -R3.reuse ;  /* 0x0000b400b9467a23 */ /* 0x102fe20000010803 */
[----:B------:R-:W-:Y:S03]  /*1b0d0*/  MOV R185, R137 ;  /* 0x0000008900b97202 */ /* 0x000fe60000000f00 */
[C---:B------:R-:W-:Y:S01]  /*1b0e0*/  HMMA.16816.F32.BF16 R32, R76.reuse, R82, R32 ;  /* 0x000000524c20723c */ /* 0x040fe20000041820 */
[----:B------:R1:W-:Y:S01]  /*1b0f0*/  MUFU.EX2 R117, R70 ;  /* 0x0000004600757308 */ /* 0x0003e20000000800 */
[----:B------:R-:W2:Y:S06]  /*1b100*/  LDSM.16.MT88.4 R80, [R220+0x5900] ;  /* 0x00590000dc50783b */ /* 0x000eac0000004200 */
[C---:B---3--:R-:W-:Y:S08]  /*1b110*/  HMMA.16816.F32.BF16 R36, R76.reuse, R84, R36 ;  /* 0x000000544c24723c */ /* 0x048ff00000041824 */
[C---:B------:R-:W-:Y:S01]  /*1b120*/  HMMA.16816.F32.BF16 R40, R76.reuse, R86, R40 ;  /* 0x000000564c28723c */ /* 0x040fe20000041828 */
[----:B------:R-:W4:Y:S07]  /*1b130*/  LDSM.16.MT88.4 R84, [R217+0x2100] ;  /* 0x00210000d954783b */ /* 0x000f2e0000004200 */
[C---:B------:R-:W-:Y:S04]  /*1b140*/  HMMA.16816.F32.BF16 R44, R76.reuse, R92, R44 ;  /* 0x0000005c4c2c723c */ /* 0x040fe8000004182c */
[--C-:B-1----:R-:W-:Y:S02]  /*1b150*/  FFMA.FTZ R70, R186, c[0x0][0x2d0], -R3.reuse ;  /* 0x0000b400ba467a23 */ /* 0x102fe40000010803 */
[----:B------:R-:W3:Y:S02]  /*1b160*/  LDL.LU R186, [R1+0x24] ;  /* 0x0000240001ba7983 */ /* 0x000ee40000300800 */
[C---:B------:R-:W-:Y:S01]  /*1b170*/  HMMA.16816.F32.BF16 R48, R76.reuse, R94, R48 ;  /* 0x0000005e4c30723c */ /* 0x040fe20000041830 */
[----:B------:R1:W1:Y:S01]  /*1b180*/  MUFU.EX2 R116, R70 ;  /* 0x0000004600747308 */ /* 0x0002620000000800 */
[----:B------:R-:W4:Y:S06]  /*1b190*/  LDSM.16.MT88.4 R92, [R218+0x2100] ;  /* 0x00210000da5c783b */ /* 0x000f2c0000004200 */
[C---:B-----5:R-:W-:Y:S02]  /*1b1a0*/  HMMA.16816.F32.BF16 R52, R76.reuse, R88, R52 ;  /* 0x000000584c34723c */ /* 0x060fe40000041834 */
[----:B------:R-:W5:Y:S06]  /*1b1b0*/  LDL.LU R184, [R1+0x20] ;  /* 0x0000200001b87983 */ /* 0x000f6c0000300800 */
[C---:B------:R-:W-:Y:S01]  /*1b1c0*/  HMMA.16816.F32.BF16 R56, R76.reuse, R90, R56 ;  /* 0x0000005a4c38723c */ /* 0x040fe20000041838 */
[----:B------:R-:W4:Y:S07]  /*1b1d0*/  LDSM.16.MT88.4 R88, [R221+0x2100] ;  /* 0x00210000dd58783b */ /* 0x000f2e0000004200 */
[C---:B--2---:R-:W-:Y:S04]  /*1b1e0*/  HMMA.16816.F32.BF16 R60, R76.reuse, R80, R60 ;  /* 0x000000504c3c723c */ /* 0x044fe8000004183c */
[--C-:B-1----:R-:W-:Y:S04]  /*1b1f0*/  FFMA.FTZ R70, R187, c[0x0][0x2d0], -R74.reuse ;  /* 0x0000b400bb467a23 */ /* 0x102fe8000001084a */
[----:B------:R-:W-:Y:S01]  /*1b200*/  HMMA.16816.F32.BF16 R64, R76, R82, R64 ;  /* 0x000000524c40723c */ /* 0x000fe20000041840 */
[----:B------:R1:W2:Y:S01]  /*1b210*/  MUFU.EX2 R164, R70 ;  /* 0x0000004600a47308 */ /* 0x0002a20000000800 */
[----:B------:R-:W2:Y:S05]  /*1b220*/  LDSM.16.MT88.4 R80, [R220+0x2100] ;  /* 0x00210000dc50783b */ /* 0x000eaa0000004200 */
[----:B----4-:R-:W-:Y:S02]  /*1b230*/  F2FP.BF16.PACK_AB R76, R118, R119 ;  /* 0x00000077764c723e */ /* 0x010fe400000010ff */
        /* <DEDUP_REMOVED lines=9> */
[C---:B------:R-:W-:Y:S08]  /*1b2d0*/  HMMA.16816.F32.BF16 R4, R76.reuse, R84, R4 ;  /* 0x000000544c04723c */ /* 0x040ff00000041804 */
[C---:B------:R-:W-:Y:S01]  /*1b2e0*/  HMMA.16816.F32.BF16 R8, R76.reuse, R86, R8 ;  /* 0x000000564c08723c */ /* 0x040fe20000041808 */
[----:B------:R-:W2:Y:S07]  /*1b2f0*/  LDSM.16.MT88.4 R84, [R217+0x6100] ;  /* 0x00610000d954783b */ /* 0x000eae0000004200 */
[C---:B------:R-:W-:Y:S04]  /*1b300*/  HMMA.16816.F32.BF16 R12, R76.reuse, R92, R12 ;  /* 0x0000005c4c0c723c */ /* 0x040fe8000004180c */
[--C-:B-1----:R-:W-:Y:S04]  /*1b310*/  FFMA.FTZ R70, R208, c[0x0][0x2d0], -R74.reuse ;  /* 0x0000b400d0467a23 */ /* 0x102fe8000001084a */
[C---:B------:R-:W-:Y:S01]  /*1b320*/  HMMA.16816.F32.BF16 R16, R76.reuse, R94, R16 ;  /* 0x0000005e4c10723c */ /* 0x040fe20000041810 */
[----:B------:R1:W4:Y:S01]  /*1b330*/  MUFU.EX2 R126, R70 ;  /* 0x00000046007e7308 */ /* 0x0003220000000800 */
        /* <DEDUP_REMOVED lines=20> */
[C---:B----4-:R-:W-:Y:S04]  /*1b480*/  HMMA.16816.F32.BF16 R60, R76.reuse, R92, R60 ;  /* 0x0000005c4c3c723c */ /* 0x050fe8000004183c */
[--C-:B-1----:R-:W-:Y:S04]  /*1b490*/  FFMA.FTZ R70, R211, c[0x0][0x2d0], -R74.reuse ;  /* 0x0000b400d3467a23 */ /* 0x102fe8000001084a */
[----:B------:R-:W-:Y:S01]  /*1b4a0*/  HMMA.16816.F32.BF16 R64, R76, R94, R64 ;  /* 0x0000005e4c40723c */ /* 0x000fe20000041840 */
[----:B------:R1:W-:Y:S01]  /*1b4b0*/  MUFU.EX2 R161, R70 ;  /* 0x0000004600a17308 */ /* 0x0003e20000000800 */
[----:B------:R-:W-:Y:S05]  /*1b4c0*/  LDSM.16.MT88.4 R92, [R218+0x6900] ;  /* 0x00690000da5c783b */ /* 0x000fea0000004200 */
[----:B------:R-:W-:Y:S02]  /*1b4d0*/  F2FP.BF16.PACK_AB R76, R126, R127 ;  /* 0x0000007f7e4c723e */ /* 0x000fe400000010ff */
[----:B------:R-:W-:Y:S03]  /*1b4e0*/  F2FP.BF16.PACK_AB R77, R124, R125 ;  /* 0x0000007d7c4d723e */ /* 0x000fe600000010ff */
[----:B-1----:R-:W-:Y:S04]  /*1b4f0*/  FFMA.FTZ R70, R242, c[0x0][0x2d0], -R74 ;  /* 0x0000b400f2467a23 */ /* 0x002fe8000001084a */
[----:B------:R1:W4:Y:S02]  /*1b500*/  MUFU.EX2 R160, R70 ;  /* 0x0000004600a07308 */ /* 0x0003240000000800 */
[----:B-1----:R-:W-:Y:S01]  /*1b510*/  FFMA.FTZ R70, R243, c[0x0][0x2d0], -R3 ;  /* 0x0000b400f3467a23 */ /* 0x002fe20000010803 */
[----:B----4-:R-:W-:Y:S07]  /*1b520*/  F2FP.BF16.PACK_AB R78, R160, R161 ;  /* 0x000000a1a04e723e */ /* 0x010fee00000010ff */
[----:B------:R1:W-:Y:S01]  /*1b530*/  MUFU.EX2 R159, R70 ;  /* 0x00000046009f7308 */ /* 0x0003e20000000800 */
[----:B---3--:R-:W-:Y:S02]  /*1b540*/  FFMA.FTZ R2, R2, R186, R189 ;  /* 0x000000ba02027223 */ /* 0x008fe400000100bd */
[----:B-----5:R-:W-:Y:S04]  /*1b550*/  FFMA.FTZ R0, R0, R184, R185 ;  /* 0x000000b800007223 */ /* 0x020fe800000100b9 */
[----:B------:R-:W-:Y:S04]  /*1b560*/  FADD.FTZ R0, R110, R0 ;  /* 0x000000006e007221 */ /* 0x000fe80000010000 */
[----:B------:R-:W-:Y:S02]  /*1b570*/  FADD.FTZ R0, R114, R0 ;  /* 0x0000000072007221 */ /* 0x000fe40000010000 */
[--C-:B-1----:R-:W-:Y:S04]  /*1b580*/  FFMA.FTZ R70, R244, c[0x0][0x2d0], -R3.reuse ;  /* 0x0000b400f4467a23 */ /* 0x102fe80000010803 */
        /* <DEDUP_REMOVED lines=10> */
[----:B------:R1:W4:Y:S01]  /*1b630*/  MUFU.EX2 R134, R70 ;  /* 0x0000004600867308 */ /* 0x0003220000000800 */
[----:B------:R-:W-:Y:S06]  /*1b640*/  LDSM.16.MT88.4 R104, [R220+0x7100] ;  /* 0x00710000dc68783b */ /* 0x000fec0000004200 */
[C---:B------:R-:W-:Y:S08]  /*1b650*/  HMMA.16816.F32.BF16 R20, R76.reuse, R80, R20 ;  /* 0x000000504c14723c */ /* 0x040ff00000041814 */
[C---:B------:R-:W-:Y:S01]  /*1b660*/  HMMA.16816.F32.BF16 R24, R76.reuse, R82, R24 ;  /* 0x000000524c18723c */ /* 0x040fe20000041818 */
[----:B------:R-:W5:Y:S07]  /*1b670*/  LDSM.16.MT88.4 R80, [R221+0x6900] ;  /* 0x00690000dd50783b */ /* 0x000f6e0000004200 */
        /* <DEDUP_REMOVED lines=13> */
[C---:B-----5:R-:W-:Y:S08]  /*1b750*/  HMMA.16816.F32.BF16 R52, R76.reuse, R80, R52 ;  /* 0x000000504c34723c */ /* 0x060ff00000041834 */
[C---:B------:R-:W-:Y:S01]  /*1b760*/  HMMA.16816.F32.BF16 R56, R76.reuse, R82, R56 ;  /* 0x000000524c38723c */ /* 0x040fe20000041838 */
[----:B------:R-:W5:Y:S07]  /*1b770*/  LDSM.16.MT88.4 R80, [R218+0x3100] ;  /* 0x00310000da50783b */ /* 0x000f6e0000004200 */
[C---:B--2---:R-:W-:Y:S04]  /*1b780*/  HMMA.16816.F32.BF16 R60, R76.reuse, R84, R60 ;  /* 0x000000544c3c723c */ /* 0x044fe8000004183c */
[--C-:B-1----:R-:W-:Y:S04]  /*1b790*/  FFMA.FTZ R70, R251, c[0x0][0x2d0], -R74.reuse ;  /* 0x0000b400fb467a23 */ /* 0x102fe8000001084a */
[----:B------:R-:W-:Y:S01]  /*1b7a0*/  HMMA.16816.F32.BF16 R64, R76, R86, R64 ;  /* 0x000000564c40723c */ /* 0x000fe20000041840 */
[----:B------:R1:W2:Y:S01]  /*1b7b0*/  MUFU.EX2 R156, R70 ;  /* 0x00000046009c7308 */ /* 0x0002a20000000800 */
[----:B------:R-:W3:Y:S05]  /*1b7c0*/  LDSM.16.MT88.4 R84, [R221+0x3100] ;  /* 0x00310000dd54783b */ /* 0x000eea0000004200 */
[----:B----4-:R-:W-:Y:S02]  /*1b7d0*/  F2FP.BF16.PACK_AB R76, R134, R135 ;  /* 0x00000087864c723e */ /* 0x010fe400000010ff */
[----:B------:R-:W-:Y:S03]  /*1b7e0*/  F2FP.BF16.PACK_AB R77, R132, R133 ;  /* 0x00000085844d723e */ /* 0x000fe600000010ff */
[--C-:B-1----:R-:W-:Y:S01]  /*1b7f0*/  FFMA.FTZ R70, R252, c[0x0][0x2d0], -R3.reuse ;  /* 0x0000b400fc467a23 */ /* 0x102fe20000010803 */
[----:B--2---:R-:W-:Y:S03]  /*1b800*/  F2FP.BF16.PACK_AB R78, R156, R157 ;  /* 0x0000009d9c4e723e */ /* 0x004fe600000010ff */
[----:B------:R1:W-:Y:S02]  /*1b810*/  MUFU.EX2 R155, R70 ;  /* 0x00000046009b7308 */ /* 0x0003e40000000800 */
[--C-:B-1----:R-:W-:Y:S01]  /*1b820*/  FFMA.FTZ R70, R150, c[0x0][0x2d0], -R3.reuse ;  /* 0x0000b40096467a23 */ /* 0x102fe20000010803 */
[----:B------:R-:W-:Y:S07]  /*1b830*/  MOV R150, R154 ;  /* 0x0000009a00967202 */ /* 0x000fee0000000f00 */
[----:B------:R1:W2:Y:S02]  /*1b840*/  MUFU.EX2 R154, R70 ;  /* 0x00000046009a7308 */ /* 0x0002a40000000800 */
[--C-:B-1----:R-:W-:Y:S01]  /*1b850*/  FFMA.FTZ R70, R153, c[0x0][0x2d0], -R74.reuse ;  /* 0x0000b40099467a23 */ /* 0x102fe2000001084a */
[----:B--2---:R-:W-:Y:S07]  /*1b860*/  F2FP.BF16.PACK_AB R79, R154, R155 ;  /* 0x0000009b9a4f723e */ /* 0x004fee00000010ff */
[----:B------:R1:W-:Y:S01]  /*1b870*/  MUFU.EX2 R153, R70 ;  /* 0x0000004600997308 */ /* 0x0003e20000000800 */
[C---:B---3--:R-:W-:Y:S08]  /*1b880*/  HMMA.16816.F32.BF16 R4, R76.reuse, R88, R4 ;  /* 0x000000584c04723c */ /* 0x048ff00000041804 */
[C---:B------:R-:W-:Y:S01]  /*1b890*/  HMMA.16816.F32.BF16 R8, R76.reuse, R90, R8 ;  /* 0x0000005a4c08723c */ /* 0x040fe20000041808 */
[----:B------:R-:W2:Y:S07]  /*1b8a0*/  LDSM.16.MT88.4 R88, [R217+0x7100] ;  /* 0x00710000d958783b */ /* 0x000eae0000004200 */
[C---:B-----5:R-:W-:Y:S04]  /*1b8b0*/  HMMA.16816.F32.BF16 R12, R76.reuse, R80, R12 ;  /* 0x000000504c0c723c */ /* 0x060fe8000004180c */
[----:B-1----:R-:W-:Y:S01]  /*1b8c0*/  FFMA.FTZ R70, R108, c[0x0][0x2d0], -R74 ;  /* 0x0000b4006c467a23 */ /* 0x002fe2000001084a */
[----:B------:R-:W-:Y:S02]  /*1b8d0*/  MOV R108, R109 ;  /* 0x0000006d006c7202 */ /* 0x000fe40000000f00 */
[----:B------:R-:W-:Y:S01]  /*1b8e0*/  MOV R109, R112 ;  /* 0x00000070006d7202 */ /* 0x000fe20000000f00 */
[C---:B------:R-:W-:Y:S01]  /*1b8f0*/  HMMA.16816.F32.BF16 R16, R76.reuse, R82, R16 ;  /* 0x000000524c10723c */ /* 0x040fe20000041810 */
[----:B------:R-:W1:Y:S03]  /*1b900*/  LDSM.16.MT88.4 R80, [R217+0x3900] ;  /* 0x00390000d950783b */ /* 0x000e660000004200 */
[----:B------:R-:W-:Y:S02]  /*1b910*/  MOV R112, R152 ;  /* 0x0000009800707202 */ /* 0x000fe40000000f00 */
[----:B------:R3:W4:Y:S02]  /*1b920*/  MUFU.EX2 R152, R70 ;  /* 0x0000004600987308 */ /* 0x0007240000000800 */
[C---:B------:R-:W-:Y:S04]  /*1b930*/  HMMA.16816.F32.BF16 R20, R76.reuse, R84, R20 ;  /* 0x000000544c14723c */ /* 0x040fe80000041814 */
[----:B------:R-:W-:Y:S04]  /*1b940*/  FADD.FTZ R0, R112, R0 ;  /* 0x0000000070007221 */ /* 0x000fe80000010000 */
[C---:B------:R-:W-:Y:S08]  /*1b950*/  HMMA.16816.F32.BF16 R24, R76.reuse, R86, R24 ;  /* 0x000000564c18723c */ /* 0x040ff00000041818 */
[C---:B------:R-:W-:Y:S04]  /*1b960*/  HMMA.16816.F32.BF16 R28, R76.reuse, R92, R28 ;  /* 0x0000005c4c1c723c */ /* 0x040fe8000004181c */
[--C-:B---3--:R-:W-:Y:S01]  /*1b970*/  FFMA.FTZ R70, R75, c[0x0][0x2d0], -R3.reuse ;  /* 0x0000b4004b467a23 */ /* 0x108fe20000010803 */
[----:B------:R-:W-:Y:S03]  /*1b980*/  MOV R75, R151 ;  /* 0x00000097004b7202 */ /* 0x000fe60000000f00 */
[C---:B------:R-:W-:Y:S01]  /*1b990*/  HMMA.16816.F32.BF16 R32, R76.reuse, R94, R32 ;  /* 0x0000005e4c20723c */ /* 0x040fe20000041820 */
[----:B------:R3:W-:Y:S03]  /*1b9a0*/  MUFU.EX2 R151, R70 ;  /* 0x0000004600977308 */ /* 0x0007e60000000800 */
[----:B------:R-:W-:Y:S02]  /*1b9b0*/  MOV R183, R75 ;  /* 0x0000004b00b77202 */ /* 0x000fe40000000f00 */
[----:B----4-:R-:W-:Y:S02]  /*1b9c0*/  F2FP.BF16.PACK_AB R136, R152, R153 ;  /* 0x000000999888723e */ /* 0x010fe400000010ff */
[C---:B--2---:R-:W-:Y:S04]  /*1b9d0*/  HMMA.16816.F32.BF16 R36, R76.reuse, R88, R36 ;  /* 0x000000584c24723c */ /* 0x044fe80000041824 */
[----:B------:R-:W-:Y:S04]  /*1b9e0*/  FADD.FTZ R2, R183, R2 ;  /* 0x00000002b7027221 */ /* 0x000fe80000010000 */
[C---:B------:R-:W-:Y:S04]  /*1b9f0*/  HMMA.16816.F32.BF16 R40, R76.reuse, R90, R40 ;  /* 0x0000005a4c28723c */ /* 0x040fe80000041828 */
[----:B------:R-:W-:Y:S04]  /*1ba00*/  FADD.FTZ R2, R115, R2 ;  /* 0x0000000273027221 */ /* 0x000fe80000010000 */
[C---:B------:R-:W-:Y:S04]  /*1ba10*/  HMMA.16816.F32.BF16 R44, R76.reuse, R96, R44 ;  /* 0x000000604c2c723c */ /* 0x040fe8000004182c */
[--C-:B---3--:R-:W-:Y:S02]  /*1ba20*/  FFMA.FTZ R70, R150, c[0x0][0x2d0], -R3.reuse ;  /* 0x0000b40096467a23 */ /* 0x108fe40000010803 */
[----:B------:R-:W-:Y:S02]  /*1ba30*/  FFMA.FTZ R3, R73, c[0x0][0x2d0], -R3 ;  /* 0x0000b40049037a23 */ /* 0x000fe40000010803 */
[C---:B------:R-:W-:Y:S01]  /*1ba40*/  HMMA.16816.F32.BF16 R48, R76.reuse, R98, R48 ;  /* 0x000000624c30723c */ /* 0x040fe20000041830 */
[----:B------:R2:W3:Y:S01]  /*1ba50*/  MUFU.EX2 R150, R70 ;  /* 0x0000004600967308 */ /* 0x0004e20000000800 */
[----:B------:R-:W-:Y:S02]  /*1ba60*/  LDSM.16.MT88.4 R96, [R221+0x3900] ;  /* 0x00390000dd60783b */ /* 0x000fe40000004200 */
[----:B------:R-:W-:Y:S04]  /*1ba70*/  FADD.FTZ R2, R113, R2 ;  /* 0x0000000271027221 */ /* 0x000fe80000010000 */
[C---:B------:R-:W-:Y:S02]  /*1ba80*/  HMMA.16816.F32.BF16 R52, R76.reuse, R100, R52 ;  /* 0x000000644c34723c */ /* 0x040fe40000041834 */
[----:B------:R-:W-:Y:S02]  /*1ba90*/  LDSM.16.MT88.4 R112, [R217+0x7900] ;  /* 0x00790000d970783b */ /* 0x000fe40000004200 */
[----:B------:R-:W-:Y:S04]  /*1baa0*/  FADD.FTZ R2, R111, R2 ;  /* 0x000000026f027221 */ /* 0x000fe80000010000 */
[C---:B------:R-:W-:Y:S04]  /*1bab0*/  HMMA.16816.F32.BF16 R56, R76.reuse, R102, R56 ;  /* 0x000000664c38723c */ /* 0x040fe80000041838 */
[----:B------:R-:W-:Y:S04]  /*1bac0*/  FADD.FTZ R2, R109, R2 ;  /* 0x000000026d027221 */ /* 0x000fe80000010000 */
[C---:B------:R-:W-:Y:S04]  /*1bad0*/  HMMA.16816.F32.BF16 R60, R76.reuse, R104, R60 ;  /* 0x000000684c3c723c */ /* 0x040fe8000004183c */
[----:B--2---:R-:W-:Y:S01]  /*1bae0*/  FFMA.FTZ R70, R149, c[0x0][0x2d0], -R74 ;  /* 0x0000b40095467a23 */ /* 0x004fe2000001084a */
[----:B---3--:R-:W-:Y:S01]  /*1baf0*/  F2FP.BF16.PACK_AB R137, R150, R151 ;  /* 0x000000979689723e */ /* 0x008fe200000010ff */
[----:B------:R-:W-:Y:S02]  /*1bb00*/  FADD.FTZ R2, R123, R2 ;  /* 0x000000027b027221 */ /* 0x000fe40000010000 */
[----:B------:R-:W-:Y:S01]  /*1bb10*/  HMMA.16816.F32.BF16 R64, R76, R106, R64 ;  /* 0x0000006a4c40723c */ /* 0x000fe20000041840 */
[----:B------:R2:W-:Y:S01]  /*1bb20*/  MUFU.EX2 R149, R70 ;  /* 0x0000004600957308 */ /* 0x0005e20000000800 */
[----:B------:R-:W-:Y:S02]  /*1bb30*/  LDSM.16.MT88.4 R104, [R220+0x3900] ;  /* 0x00390000dc68783b */ /* 0x000fe40000004200 */
[----:B------:R-:W-:Y:S04]  /*1bb40*/  FADD.FTZ R2, R122, R2 ;  /* 0x000000027a027221 */ /* 0x000fe80000010000 */
[----:B------:R-:W-:Y:S04]  /*1bb50*/  FADD.FTZ R2, R181, R2 ;  /* 0x00000002b5027221 */ /* 0x000fe80000010000 */
[----:B------:R-:W-:Y:S04]  /*1bb60*/  FADD.FTZ R2, R175, R2 ;  /* 0x00000002af027221 */ /* 0x000fe80000010000 */
[----:B------:R-:W-:Y:S04]  /*1bb70*/  FADD.FTZ R2, R131, R2 ;  /* 0x0000000283027221 */ /* 0x000fe80000010000 */
[----:B------:R-:W-:Y:S04]  /*1bb80*/  FADD.FTZ R2, R130, R2 ;  /* 0x0000000282027221 */ /* 0x000fe80000010000 */
[----:B------:R-:W-:Y:S02]  /*1bb90*/  FADD.FTZ R2, R173, R2 ;  /* 0x00000002ad027221 */ /* 0x000fe40000010000 */
[----:B--2---:R-:W-:Y:S01]  /*1bba0*/  FFMA.FTZ R70, R108, c[0x0][0x2d0], -R74 ;  /* 0x0000b4006c467a23 */ /* 0x004fe2000001084a */
[----:B------:R-:W-:Y:S01]  /*1bbb0*/  MOV R108, R139 ;  /* 0x0000008b006c7202 */ /* 0x000fe20000000f00 */
[----:B------:R-:W2:Y:S01]  /*1bbc0*/  LDSM.16.MT88.4 R72, [R218+0x3900] ;  /* 0x00390000da48783b */ /* 0x000ea20000004200 */
[----:B------:R-:W-:Y:S01]  /*1bbd0*/  FADD.FTZ R2, R172, R2 ;  /* 0x00000002ac027221 */ /* 0x000fe20000010000 */
[----:B------:R-:W3:Y:S02]  /*1bbe0*/  MUFU.EX2 R148, R70 ;  /* 0x0000004600947308 */ /* 0x000ee40000000800 */
[----:B------:R-:W-:Y:S02]  /*1bbf0*/  FADD.FTZ R0, R108, R0 ;  /* 0x000000006c007221 */ /* 0x000fe40000010000 */
[----:B------:R-:W-:Y:S02]  /*1bc00*/  FADD.FTZ R2, R169, R2 ;  /* 0x00000002a9027221 */ /* 0x000fe40000010000 */
[----:B------:R-:W-:Y:S02]  /*1bc10*/  FADD.FTZ R0, R182, R0 ;  /* 0x00000000b6007221 */ /* 0x000fe40000010000 */
[----:B------:R-:W-:Y:S02]  /*1bc20*/  FADD.FTZ R2, R168, R2 ;  /* 0x00000002a8027221 */ /* 0x000fe40000010000 */
[----:B------:R-:W4:Y:S01]  /*1bc30*/  MUFU.EX2 R70, R3 ;  /* 0x0000000300467308 */ /* 0x000f220000000800 */
[----:B------:R-:W-:Y:S02]  /*1bc40*/  FADD.FTZ R0, R121, R0 ;  /* 0x0000000079007221 */ /* 0x000fe40000010000 */
[----:B------:R-:W-:Y:S02]  /*1bc50*/  FADD.FTZ R2, R119, R2 ;  /* 0x0000000277027221 */ /* 0x000fe40000010000 */
[----:B------:R-:W-:Y:S02]  /*1bc60*/  FADD.FTZ R0, R120, R0 ;  /* 0x0000000078007221 */ /* 0x000fe40000010000 */
[----:B------:R-:W5:Y:S01]  /*1bc70*/  LDSM.16.MT88.4 R120, [R218+0x7900] ;  /* 0x00790000da78783b */ /* 0x000f620000004200 */
[----:B------:R-:W-:Y:S02]  /*1bc80*/  FADD.FTZ R2, R118, R2 ;  /* 0x0000000276027221 */ /* 0x000fe40000010000 */
[----:B------:R-:W-:Y:S02]  /*1bc90*/  FADD.FTZ R0, R180, R0 ;  /* 0x00000000b4007221 */ /* 0x000fe40000010000 */
[----:B------:R-:W-:Y:S01]  /*1bca0*/  FADD.FTZ R2, R165, R2 ;  /* 0x00000002a5027221 */ /* 0x000fe20000010000 */
[----:B---3--:R-:W-:Y:S01]  /*1bcb0*/  F2FP.BF16.PACK_AB R138, R148, R149 ;  /* 0x00000095948a723e */ /* 0x008fe200000010ff */
[----:B------:R-:W-:Y:S02]  /*1bcc0*/  FADD.FTZ R0, R174, R0 ;  /* 0x00000000ae007221 */ /* 0x000fe40000010000 */
[----:B------:R-:W-:Y:S02]  /*1bcd0*/  FADD.FTZ R2, R164, R2 ;  /* 0x00000002a4027221 */ /* 0x000fe40000010000 */
[----:B------:R-:W-:Y:S02]  /*1bce0*/  FADD.FTZ R0, R129, R0 ;  /* 0x0000000081007221 */ /* 0x000fe40000010000 */
[----:B------:R-:W-:Y:S02]  /*1bcf0*/  FADD.FTZ R2, R127, R2 ;  /* 0x000000027f027221 */ /* 0x000fe40000010000 */
[----:B------:R-:W-:Y:S01]  /*1bd00*/  FADD.FTZ R0, R128, R0 ;  /* 0x0000000080007221 */ /* 0x000fe20000010000 */
[----:B----4-:R-:W-:Y:S01]  /*1bd10*/  F2FP.BF16.PACK_AB R139, R70, R71 ;  /* 0x00000047468b723e */ /* 0x010fe200000010ff */
[----:B------:R-:W3:Y:S01]  /*1bd20*/  LDSM.16.MT88.4 R128, [R221+0x7900] ;  /* 0x00790000dd80783b */ /* 0x000ee20000004200 */
[----:B------:R-:W-:Y:S02]  /*1bd30*/  FADD.FTZ R2, R126, R2 ;  /* 0x000000027e027221 */ /* 0x000fe40000010000 */
[----:B------:R-:W-:Y:S02]  /*1bd40*/  FADD.FTZ R0, R171, R0 ;  /* 0x00000000ab007221 */ /* 0x000fe40000010000 */
[----:B------:R-:W-:Y:S01]  /*1bd50*/  FADD.FTZ R2, R161, R2 ;  /* 0x00000002a1027221 */ /* 0x000fe20000010000 */
[C---:B-1----:R-:W-:Y:S02]  /*1bd60*/  HMMA.16816.F32.BF16 R76, R136.reuse, R80, R4 ;  /* 0x00000050884c723c */ /* 0x042fe40000041804 */
[----:B------:R-:W1:Y:S03]  /*1bd70*/  LDSM.16.MT88.4 R4, [R220+0x7900] ;  /* 0x00790000dc04783b */ /* 0x000e660000004200 */
[----:B------:R-:W-:Y:S02]  /*1bd80*/  FADD.FTZ R2, R160, R2 ;  /* 0x00000002a0027221 */ /* 0x000fe40000010000 */
[----:B------:R-:W-:Y:S01]  /*1bd90*/  FADD.FTZ R0, R170, R0 ;  /* 0x00000000aa007221 */ /* 0x000fe20000010000 */
[C---:B------:R-:W-:Y:S04]  /*1bda0*/  HMMA.16816.F32.BF16 R80, R136.reuse, R82, R8 ;  /* 0x000000528850723c */ /* 0x040fe80000041808 */
[----:B------:R-:W-:Y:S02]  /*1bdb0*/  FADD.FTZ R2, R135, R2 ;  /* 0x0000000287027221 */ /* 0x000fe40000010000 */
[----:B------:R-:W-:Y:S02]  /*1bdc0*/  FADD.FTZ R0, R167, R0 ;  /* 0x00000000a7007221 */ /* 0x000fe40000010000 */
[C---:B--2---:R-:W-:Y:S04]  /*1bdd0*/  HMMA.16816.F32.BF16 R84, R136.reuse, R72, R12 ;  /* 0x000000488854723c */ /* 0x044fe8000004180c */
        /* <DEDUP_REMOVED lines=18> */
[C---:B-----5:R-:W-:Y:S04]  /*1bf00*/  HMMA.16816.F32.BF16 R116, R136.reuse, R120, R44 ;  /* 0x000000788874723c */ /* 0x060fe8000004182c */
[----:B------:R-:W-:Y:S04]  /*1bf10*/  FADD.FTZ R0, R158, R0 ;  /* 0x000000009e007221 */ /* 0x000fe80000010000 */
[C---:B------:R-:W-:Y:S04]  /*1bf20*/  HMMA.16816.F32.BF16 R120, R136.reuse, R122, R48 ;  /* 0x0000007a8878723c */ /* 0x040fe80000041830 */
[----:B------:R-:W-:Y:S04]  /*1bf30*/  FADD.FTZ R0, R133, R0 ;  /* 0x0000000085007221 */ /* 0x000fe80000010000 */
[C---:B---3--:R-:W-:Y:S04]  /*1bf40*/  HMMA.16816.F32.BF16 R124, R136.reuse, R128, R52 ;  /* 0x00000080887c723c */ /* 0x048fe80000041834 */
[----:B------:R-:W-:Y:S04]  /*1bf50*/  FADD.FTZ R0, R132, R0 ;  /* 0x0000000084007221 */ /* 0x000fe80000010000 */
[C---:B------:R-:W-:Y:S04]  /*1bf60*/  HMMA.16816.F32.BF16 R128, R136.reuse, R130, R56 ;  /* 0x000000828880723c */ /* 0x040fe80000041838 */
[----:B------:R-:W-:Y:S04]  /*1bf70*/  FADD.FTZ R0, R155, R0 ;  /* 0x000000009b007221 */ /* 0x000fe80000010000 */
[----:B------:R-:W-:Y:S01]  /*1bf80*/  FADD.FTZ R3, R154, R0 ;  /* 0x000000009a037221 */ /* 0x000fe20000010000 */
[C---:B-1----:R-:W-:Y:S03]  /*1bf90*/  HMMA.16816.F32.BF16 R132, R136.reuse, R4, R60 ;  /* 0x000000048884723c */ /* 0x042fe6000004183c */
[----:B------:R-:W-:Y:S02]  /*1bfa0*/  FADD.FTZ R0, R153, R2 ;  /* 0x0000000299007221 */ /* 0x000fe40000010000 */
[----:B------:R-:W-:Y:S02]  /*1bfb0*/  FADD.FTZ R3, R151, R3 ;  /* 0x0000000397037221 */ /* 0x000fe40000010000 */
[----:B------:R-:W-:Y:S01]  /*1bfc0*/  FADD.FTZ R0, R152, R0 ;  /* 0x0000000098007221 */ /* 0x000fe20000010000 */
[----:B------:R-:W-:Y:S04]  /*1bfd0*/  HMMA.16816.F32.BF16 R136, R136, R6, R64 ;  /* 0x000000068888723c */ /* 0x000fe80000041840 */
[----:B------:R-:W-:Y:S02]  /*1bfe0*/  FADD.FTZ R3, R150, R3 ;  /* 0x0000000396037221 */ /* 0x000fe40000010000 */
[----:B------:R-:W-:Y:S02]  /*1bff0*/  FADD.FTZ R2, R149, R0 ;  /* 0x0000000095027221 */ /* 0x000fe40000010000 */
[----:B------:R-:W-:Y:S01]  /*1c000*/  FADD.FTZ R0, R71, R3 ;  /* 0x0000000347007221 */ /* 0x000fe20000010000 */
[----:B------:R-:W-:Y:S03]  /*1c010*/  MOV R71, R68 ;  /* 0x0000004400477202 */ /* 0x000fe60000000f00 */
[----:B------:R-:W-:Y:S02]  /*1c020*/  FADD.FTZ R2, R148, R2 ;  /* 0x0000000294027221 */ /* 0x000fe40000010000 */
[----:B------:R-:W-:Y:S01]  /*1c030*/  FADD.FTZ R0, R70, R0 ;  /* 0x0000000046007221 */ /* 0x000fe20000010000 */
[----:B------:R-:W-:Y:S02]  /*1c040*/  MOV R70, R69 ;  /* 0x0000004500467202 */ /* 0x000fe40000000f00 */
[----:B------:R1:W-:Y:S04]  /*1c050*/  STL [R1+0x24], R2 ;  /* 0x0000240201007387 */ /* 0x0003e80000100800 */
[----:B------:R1:W-:Y:S02]  /*1c060*/  STL [R1+0x20], R0 ;  /* 0x0000200001007387 */ /* 0x0003e40000100800 */
[----:B-1----:R-:W-:-:S05]  /*1c070*/  @P0 BRA `(.L_x_685) ;  /* 0xffffc11000000947 */ /* 0x002fca000383ffff */
.L_x_684:
[----:B-1----:R-:W2:Y:S04]  /*1c080*/  LDL.LU R0, [R1+0x24] ;  /* 0x0000240001007983 */ /* 0x002ea80000300800 */
[----:B------:R-:W3:Y:S01]  /*1c090*/  LDL.LU R2, [R1+0x20] ;  /* 0x0000200001027983 */ /* 0x000ee20000300800 */
[----:B------:R-:W-:-:S02]  /*1c0a0*/  MOV R30, 0xff800000 ;  /* 0xff800000001e7802 */ /* 0x000fc40000000f00 */
[----:B------:R-:W-:Y:S02]  /*1c0b0*/  MOV R31, 0xff800000 ;  /* 0xff800000001f7802 */ /* 0x000fe40000000f00 */
[----:B------:R-:W-:Y:S01]  /*1c0c0*/  PLOP3.LUT P2, PT, PT, PT, PT, 0x8, 0x0 ;  /* 0x000000000000781c */ /* 0x000fe20003f4e170 */
[----:B--2---:R-:W1:Y:S04]  /*1c0d0*/  SHFL.BFLY PT, R3, R0, 0x2, 0x1f ;  /* 0x0c401f0000037f89 */ /* 0x004e6800000e0000 */
[----:B---3--:R-:W2:Y:S01]  /*1c0e0*/  SHFL.BFLY PT, R6, R2, 0x2, 0x1f ;  /* 0x0c401f0002067f89 */ /* 0x008ea200000e0000 */
[----:B-1----:R-:W-:Y:S02]  /*1c0f0*/  FADD.FTZ R3, R3, R0 ;  /* 0x0000000003037221 */ /* 0x002fe40000010000 */
[----:B--2---:R-:W-:-:S03]  /*1c100*/  FADD.FTZ R6, R6, R2 ;  /* 0x0000000206067221 */ /* 0x004fc60000010000 */
[----:B------:R-:W1:Y:S01]  /*1c110*/  SHFL.BFLY PT, R0, R3, 0x1, 0x1f ;  /* 0x0c201f0003007f89 */ /* 0x000e6200000e0000 */
[----:B------:R-:W-:-:S03]  /*1c120*/  MOV R2, RZ ;  /* 0x000000ff00027202 */ /* 0x000fc60000000f00 */
        /* <DEDUP_REMOVED lines=82> */
.L_x_642:
        /* <DEDUP_REMOVED lines=23> */
[CC--:B------:R-:W-:Y:S02]  /*1c7c0*/  LEA.HI R2, R33.reuse, R32.reuse, RZ, 0x2 ;  /* 0x0000002021027211 */ /* 0x0c0fe400078f10ff */
[----:B------:R-:W-:Y:S02]  /*1c7d0*/  LEA.HI R29, R33, R32, RZ, 0x5 ;  /* 0x00000020211d7211 */ /* 0x000fe400078f28ff */
[----:B------:R-:W-:-:S02]  /*1c7e0*/  SHF.R.S32.HI R4, RZ, 0x2, R2 ;  /* 0x00000002ff047819 */ /* 0x000fc40000011402 */
[----:B------:R-:W-:Y:S02]  /*1c7f0*/  SHF.R.S32.HI R0, RZ, 0x1f, R2 ;  /* 0x0000001fff007819 */ /* 0x000fe40000011402 */
[----:B------:R-:W-:Y:S02]  /*1c800*/  SHF.R.S32.HI R28, RZ, 0x5, R29 ;  /* 0x00000005ff1c7819 */ /* 0x000fe4000001141d */
[----:B------:R-:W-:Y:S02]  /*1c810*/  LEA.HI R0, R0, R4, RZ, 0x3 ;  /* 0x0000000400007211 */ /* 0x000fe400078f18ff */
[----:B------:R-:W-:Y:S02]  /*1c820*/  F2FP.BF16.PACK_AB R102, R103, R102 ;  /* 0x000000666766723e */ /* 0x000fe400000010ff */
[----:B------:R-:W-:Y:S02]  /*1c830*/  LOP3.LUT R0, R0, 0xfffffff8, RZ, 0xc0, !PT ;  /* 0xfffffff800007812 */ /* 0x000fe400078ec0ff */
[----:B------:R-:W-:-:S02]  /*1c840*/  F2FP.BF16.PACK_AB R24, R24, R104 ;  /* 0x000000681818723e */ /* 0x000fc400000010ff */
[----:B------:R-:W-:Y:S01]  /*1c850*/  F2FP.BF16.PACK_AB R106, R107, R106 ;  /* 0x0000006a6b6a723e */ /* 0x000fe200000010ff */
[----:B------:R-:W-:Y:S01]  /*1c860*/  IMAD.IADD R4, R4, 0x1, -R0 ;  /* 0x0000000104047824 */ /* 0x000fe200078e0a00 */
[----:B------:R-:W-:Y:S02]  /*1c870*/  LOP3.LUT R0, R2, 0xfffffffc, RZ, 0xc0, !PT ;  /* 0xfffffffc02007812 */ /* 0x000fe400078ec0ff */
[----:B------:R-:W-:Y:S01]  /*1c880*/  F2FP.BF16.PACK_AB R23, R23, R108 ;  /* 0x0000006c1717723e */ /* 0x000fe200000010ff */
[C---:B------:R-:W-:Y:S01]  /*1c890*/  IMAD.SHL.U32 R2, R4.reuse, 0x40, RZ ;  /* 0x0000004004027824 */ /* 0x040fe200078e00ff */
[----:B------:R-:W-:Y:S01]  /*1c8a0*/  LOP3.LUT R3, R4, 0x1, RZ, 0xc0, !PT ;  /* 0x0000000104037812 */ /* 0x000fe200078ec0ff */
[----:B------:R-:W-:Y:S01]  /*1c8b0*/  IMAD.IADD R22, R32, 0x1, -R0 ;  /* 0x0000000120167824 */ /* 0x000fe200078e0a00 */
[----:B------:R-:W-:Y:S02]  /*1c8c0*/  F2FP.BF16.PACK_AB R110, R111, R110 ;  /* 0x0000006e6f6e723e */ /* 0x000fe400000010ff */
        /* <DEDUP_REMOVED lines=13> */
[----:B------:R-:W-:Y:S02]  /*1c9a0*/  F2FP.BF16.PACK_AB R19, R19, R118 ;  /* 0x000000761313723e */ /* 0x000fe400000010ff */
        /* <DEDUP_REMOVED lines=14> */
[----:B------:R-:W-:Y:S01]  /*1ca90*/  F2FP.BF16.PACK_AB R14, R14, R136 ;  /* 0x000000880e0e723e */ /* 0x000fe200000010ff */
[----:B------:R-:W-:Y:S01]  /*1caa0*/  STS [R0+0x480], R78 ;  /* 0x0004804e00007388 */ /* 0x000fe20000000800 */
[----:B------:R-:W-:-:S02]  /*1cab0*/  F2FP.BF16.PACK_AB R10, R10, R138 ;  /* 0x0000008a0a0a723e */ /* 0x000fc400000010ff */
[----:B------:R-:W-:Y:S01]  /*1cac0*/  PLOP3.LUT P0, PT, PT, PT, UP1, 0x80, 0x0 ;  /* 0x000000000000781c */ /* 0x000fe20003f0f018 */
[----:B------:R2:W-:Y:S04]  /*1cad0*/  STS [R2], R7 ;  /* 0x0000000702007388 */ /* 0x0005e80000000800 */
[----:B------:R-:W-:Y:S04]  /*1cae0*/  STS [R2+0x400], R82 ;  /* 0x0004005202007388 */ /* 0x000fe80000000800 */
[----:B------:R3:W-:Y:S04]  /*1caf0*/  STS [R3+0x80], R6 ;  /* 0x0000800603007388 */ /* 0x0007e80000000800 */
[----:B------:R-:W-:Y:S04]  /*1cb00*/  STS [R3+0x480], R86 ;  /* 0x0004805603007388 */ /* 0x000fe80000000800 */
[----:B------:R4:W-:Y:S01]  /*1cb10*/  STS [R4], R8 ;  /* 0x0000000804007388 */ /* 0x0009e20000000800 */
[----:B-1----:R-:W-:-:S03]  /*1cb20*/  IMAD.MOV.U32 R27, RZ, RZ, 0x40 ;  /* 0x00000040ff1b7424 */ /* 0x002fc600078e00ff */
[----:B------:R-:W-:Y:S02]  /*1cb30*/  STS [R4+0x400], R90 ;  /* 0x0004005a04007388 */ /* 0x000fe40000000800 */
[----:B--2---:R-:W-:-:S05]  /*1cb40*/  SEL R7, R27, 0xffffffc0, !P2 ;  /* 0xffffffc01b077807 */ /* 0x004fca0005000000 */
[----:B---3--:R-:W-:-:S05]  /*1cb50*/  IMAD.IADD R6, R0, 0x1, R7 ;  /* 0x0000000100067824 */ /* 0x008fca00078e0207 */
[----:B------:R1:W-:Y:S01]  /*1cb60*/  STS [R6+0x80], R5 ;  /* 0x0000800506007388 */ /* 0x0003e20000000800 */
[----:B----4-:R-:W-:-:S03]  /*1cb70*/  IMAD.IADD R8, R7, 0x1, R2 ;  /* 0x0000000107087824 */ /* 0x010fc600078e0202 */
        /* <DEDUP_REMOVED lines=21> */
[----:B------:R2:W-:Y:S04]  /*1ccd0*/  STS [R5+0x4080], R9 ;  /* 0x0040800905007388 */ /* 0x0005e80000000800 */
[----:B------:R3:W-:Y:S04]  /*1cce0*/  STS [R5+0x4480], R15 ;  /* 0x0044800f05007388 */ /* 0x0007e80000000800 */
[----:B------:R3:W-:Y:S04]  /*1ccf0*/  STS [R7+0x4000], R14 ;  /* 0x0040000e07007388 */ /* 0x0007e80000000800 */
        /* <DEDUP_REMOVED lines=8> */
[----:B------:R-:W-:-:S02]  /*1cd80*/  IMAD.MOV.U32 R19, RZ, RZ, c[0x0][0x388] ;  /* 0x0000e200ff137624 */ /* 0x000fc400078e00ff */
        /* <DEDUP_REMOVED lines=8> */
[----:B--2---:R-:W1:Y:S02]  /*1ce10*/  @P0 R2UR UR5, R0 ;  /* 0x00000000000503c2 */ /* 0x004e6400000e0000 */
[----:B-1----:R-:W-:Y:S02]  /*1ce20*/  @UP1 USHF.R.S32.HI UR4, URZ, 0x1f, UR5 ;  /* 0x0000001f3f041899 */ /* 0x002fe40008011405 */
[----:B------:R-:W-:-:S05]  /*1ce30*/  @UP1 UMOV UR14, UR5 ;  /* 0x00000005000e1c82 */ /* 0x000fca0008000000 */
[----:B------:R-:W-:Y:S01]  /*1ce40*/  @UP1 UMOV UR15, UR4 ;  /* 0x00000004000f1c82 */ /* 0x000fe20008000000 */
[----:B------:R-:W-:Y:S05]  /*1ce50*/  @P1 BRA `(.L_x_689) ;  /* 0x0000004000001947 */ /* 0x000fea0003800000 */
[----:B---3--:R-:W-:Y:S05]  /*1ce60*/  @!P0 BRA `(.L_x_689) ;  /* 0x0000003000008947 */ /* 0x008fea0003800000 */
[----:B------:R-:W2:Y:S04]  /*1ce70*/  LDG.E R0, [R8.64] ;  /* 0x0000001608007981 */ /* 0x000ea8000c1e1900 */
[----:B------:R-:W2:Y:S02]  /*1ce80*/  LDG.E R2, [R8.64+0x4] ;  /* 0x0000041608027981 */ /* 0x000ea4000c1e1900 */
[----:B--2--5:R-:W-:Y:S02]  /*1ce90*/  IADD3 R19, -R0, R2, RZ ;  /* 0x0000000200137210 */ /* 0x024fe40007ffe1ff */
.L_x_689:
[----:B---3--:R-:W-:Y:S01]  /*1cea0*/  LOP3.LUT R2, R29, 0xffffffe0, RZ, 0xc0, !PT ;  /* 0xffffffe01d027812 */ /* 0x008fe200078ec0ff */
[----:B------:R-:W1:Y:S01]  /*1ceb0*/  S2R R44, SR_CTAID.X ;  /* 0x00000000002c7919 */ /* 0x000e620000002500 */
[----:B------:R-:W-:Y:S01]  /*1cec0*/  SHF.R.S32.HI R0, RZ, 0x1f, R28 ;  /* 0x0000001fff007819 */ /* 0x000fe2000001141c */
[----:B------:R-:W-:Y:S01]  /*1ced0*/  IMAD.MOV.U32 R6, RZ, RZ, c[0x0][0x4e8] ;  /* 0x00013a00ff067624 */ /* 0x000fe200078e00ff */
[----:B------:R-:W-:Y:S01]  /*1cee0*/  ULDC.64 UR4, c[0x0][0x490] ;  /* 0x0001240000047ab9 */ /* 0x000fe20000000a00 */
[----:B------:R-:W-:Y:S01]  /*1cef0*/  IMAD.IADD R5, R32, 0x1, -R2 ;  /* 0x0000000120057824 */ /* 0x000fe200078e0a02 */
[----:B------:R-:W-:Y:S01]  /*1cf00*/  LEA.HI R0, R0, R28, RZ, 0x3 ;  /* 0x0000001c00007211 */ /* 0x000fe200078f18ff */
[----:B------:R-:W-:Y:S01]  /*1cf10*/  UIMAD UR10, UR8, UR4, URZ ;  /* 0x00000004080a72a4 */ /* 0x000fe2000f8e023f */
[----:B------:R-:W-:Y:S01]  /*1cf20*/  ISETP.NE.AND P1, PT, R6, 0x1, PT ;  /* 0x000000010600780c */ /* 0x000fe20003f25270 */
[----:B------:R-:W-:Y:S01]  /*1cf30*/  USHF.R.S32.HI UR9, URZ, 0x1f, UR21 ;  /* 0x0000001f3f097899 */ /* 0x000fe20008011415 */
[----:B------:R-:W-:Y:S01]  /*1cf40*/  SHF.R.S32.HI R3, RZ, 0x1f, R5 ;  /* 0x0000001fff037819 */ /* 0x000fe20000011405 */
[----:B------:R-:W-:Y:S01]  /*1cf50*/  UMOV UR18, UR14 ;  /* 0x0000000e00127c82 */ /* 0x000fe20008000000 */
[----:B------:R-:W-:Y:S01]  /*1cf60*/  LOP3.LUT R2, R0, 0xffffff8, RZ, 0xc0, !PT ;  /* 0x0ffffff800027812 */ /* 0x000fe200078ec0ff */
[----:B------:R-:W-:Y:S01]  /*1cf70*/  UMOV UR19, UR15 ;  /* 0x0000000f00137c82 */ /* 0x000fe20008000000 */
[----:B------:R-:W-:Y:S01]  /*1cf80*/  LEA.HI R0, R22, R22, RZ, 0x1 ;  /* 0x0000001616007211 */ /* 0x000fe200078f08ff */
[----:B------:R-:W-:Y:S01]  /*1cf90*/  UIMAD.WIDE.U32 UR18, UR13, UR4, UR18 ;  /* 0x000000040d1272a5 */ /* 0x000fe2000f8e0012 */
[----:B------:R-:W-:Y:S01]  /*1cfa0*/  LEA.HI R3, R3, R5, RZ, 0x2 ;  /* 0x0000000503037211 */ /* 0x000fe200078f10ff */
[----:B------:R-:W-:Y:S01]  /*1cfb0*/  IMAD.IADD R4, R28, 0x1, -R2 ;  /* 0x000000011c047824 */ /* 0x000fe200078e0a02 */
[----:B------:R-:W-:Y:S01]  /*1cfc0*/  LOP3.LUT R0, R0, 0x1ffffffe, RZ, 0xc0, !PT ;  /* 0x1ffffffe00007812 */ /* 0x000fe200078ec0ff */
[----:B------:R-:W-:Y:S01]  /*1cfd0*/  UIMAD UR10, UR13, UR5, UR10 ;  /* 0x000000050d0a72a4 */ /* 0x000fe2000f8e020a */
[----:B------:R-:W-:Y:S01]  /*1cfe0*/  SHF.R.S32.HI R2, RZ, 0x2, R3 ;  /* 0x00000002ff027819 */ /* 0x000fe20000011403 */
[----:B------:R-:W-:Y:S01]  /*1cff0*/  USEL UR9, UR9, URZ, !UP1 ;  /* 0x0000003f09097287 */ /* 0x000fe2000c800000 */
[-C--:B------:R-:W-:Y:S01]  /*1d000*/  LEA.HI R7, R33, R32.reuse, RZ, 0x3 ;  /* 0x0000002021077211 */ /* 0x080fe200078f18ff */
[----:B------:R-:W-:Y:S01]  /*1d010*/  IMAD.IADD R0, R22, 0x1, -R0 ;  /* 0x0000000116007824 */ /* 0x000fe200078e0a00 */
[----:B------:R-:W-:Y:S01]  /*1d020*/  ULDC.64 UR6, c[0x0][0x498] ;  /* 0x0001260000067ab9 */ /* 0x000fe20000000a00 */
[----:B------:R-:W-:Y:S01]  /*1d030*/  IMAD R15, R4, 0x10, R2 ;  /* 0x00000010040f7824 */ /* 0x000fe200078e0202 */
[----:B------:R-:W-:Y:S01]  /*1d040*/  UIADD3 UR11, UR19, UR10, URZ ;  /* 0x0000000a130b7290 */ /* 0x000fe2000fffe03f */
[----:B------:R-:W-:Y:S01]  /*1d050*/  LOP3.LUT P2, RZ, R5, 0x3, RZ, 0xc0, !PT ;  /* 0x0000000305ff7812 */ /* 0x000fe2000784c0ff */
[----:B------:R-:W-:Y:S01]  /*1d060*/  UIMAD UR10, UR9, UR6, URZ ;  /* 0x00000006090a72a4 */ /* 0x000fe2000f8e023f */
[----:B------:R-:W-:Y:S01]  /*1d070*/  IMAD R0, R0, 0x8, R15 ;  /* 0x0000000800007824 */ /* 0x000fe200078e020f */
[----:B------:R-:W-:Y:S01]  /*1d080*/  USEL UR21, UR21, URZ, !UP1 ;  /* 0x0000003f15157287 */ /* 0x000fe2000c800000 */
[----:B------:R-:W-:Y:S01]  /*1d090*/  LOP3.LUT R5, R7, 0xfffffff8, RZ, 0xc0, !PT ;  /* 0xfffffff807057812 */ /* 0x000fe200078ec0ff */
[----:B------:R-:W-:Y:S01]  /*1d0a0*/  ULDC.64 UR4, c[0x0][0x3a0] ;  /* 0x0000e80000047ab9 */ /* 0x000fe20000000a00 */
[----:B-1----:R-:W-:Y:S01]  /*1d0b0*/  IMAD R2, R44, 0x80, R0 ;  /* 0x000000802c027824 */ /* 0x002fe200078e0200 */
[----:B------:R-:W-:Y:S01]  /*1d0c0*/  UIMAD UR7, UR21, UR7, UR10 ;  /* 0x00000007150772a4 */ /* 0x000fe2000f8e020a */
[----:B------:R-:W-:Y:S01]  /*1d0d0*/  SHF.R.S32.HI R14, RZ, 0x3, R7 ;  /* 0x00000003ff0e7819 */ /* 0x000fe20000011407 */
[----:B------:R-:W-:Y:S01]  /*1d0e0*/  UIMAD.WIDE.U32 UR16, UR14, UR4, URZ ;  /* 0x000000040e1072a5 */ /* 0x000fe2000f8e003f */
[----:B------:R-:W-:Y:S01]  /*1d0f0*/  @P1 IMAD.HI.U32 R3, R2, c[0x0][0x4ec], RZ ;  /* 0x00013b0002031a27 */ /* 0x000fe200078e00ff */
[----:B------:R-:W-:Y:S01]  /*1d100*/  UMOV UR10, UR18 ;  /* 0x00000012000a7c82 */ /* 0x000fe20008000000 */
[----:B------:R-:W-:Y:S01]  /*1d110*/  LEA.HI R17, R33, R32, RZ, 0x6 ;  /* 0x0000002021117211 */ /* 0x000fe200078f30ff */
[----:B------:R-:W-:Y:S01]  /*1d120*/  UIMAD.WIDE.U32 UR10, UR21, UR6, UR10 ;  /* 0x00000006150a72a5 */ /* 0x000fe2000f8e000a */
[----:B------:R-:W-:Y:S01]  /*1d130*/  IMAD.MOV.U32 R0, RZ, RZ, R2 ;  /* 0x000000ffff007224 */ /* 0x000fe200078e0002 */
[----:B------:R-:W-:Y:S01]  /*1d140*/  @P1 SHF.R.U32.HI R0, RZ, c[0x0][0x4f0], R3 ;  /* 0x00013c00ff001a19 */ /* 0x000fe20000011603 */
[----:B------:R-:W-:Y:S01]  /*1d150*/  UIMAD UR4, UR15, UR4, URZ ;  /* 0x000000040f0472a4 */ /* 0x000fe2000f8e023f */
[----:B------:R-:W-:Y:S01]  /*1d160*/  IMAD.IADD R5, R32, 0x1, -R5 ;  /* 0x0000000120057824 */ /* 0x000fe200078e0a05 */
[----:B------:R-:W-:Y:S01]  /*1d170*/  BSSY B0, `(.L_x_690) ;  /* 0x000005c000007945 */ /* 0x000fe20003800000 */
[--C-:B------:R-:W-:Y:S01]  /*1d180*/  SHF.R.S32.HI R6, RZ, 0x1f, R0.reuse ;  /* 0x0000001fff067819 */ /* 0x100fe20000011400 */
[----:B------:R-:W-:Y:S01]  /*1d190*/  IMAD.MOV R3, RZ, RZ, -R0 ;  /* 0x000000ffff037224 */ /* 0x000fe200078e0a00 */
[----:B------:R-:W-:Y:S01]  /*1d1a0*/  UIMAD UR14, UR14, UR5, UR4 ;  /* 0x000000050e0e72a4 */ /* 0x000fe2000f8e0204 */
[----:B-----5:R-:W-:-:S02]  /*1d1b0*/  IMAD R19, R19, c[0x0][0x4e8], RZ ;  /* 0x00013a0013137a24 */ /* 0x020fc400078e02ff */
[----:B------:R-:W-:Y:S01]  /*1d1c0*/  IMAD R4, R3, c[0x0][0x4e8], R2 ;  /* 0x00013a0003047a24 */ /* 0x000fe200078e0202 */
[----:B------:R-:W-:Y:S01]  /*1d1d0*/  IADD3 R2, P0, R0, UR10, RZ ;  /* 0x0000000a00027c10 */ /* 0x000fe2000ff1e0ff */
[----:B------:R-:W-:Y:S01]  /*1d1e0*/  ULDC.64 UR4, c[0x0][0x3e8] ;  /* 0x0000fa0000047ab9 */ /* 0x000fe20000000a00 */
[----:B------:R-:W-:Y:S01]  /*1d1f0*/  MOV R3, UR7 ;  /* 0x0000000700037c02 */ /* 0x000fe20008000f00 */
[----:B------:R-:W-:Y:S01]  /*1d200*/  UIADD3 UR15, UR17, UR14, URZ ;  /* 0x0000000e110f7290 */ /* 0x000fe2000fffe03f */
[----:B------:R-:W-:Y:S01]  /*1d210*/  SHF.R.S32.HI R0, RZ, 0x1f, R4 ;  /* 0x0000001fff007819 */ /* 0x000fe20000011404 */
[----:B------:R-:W-:Y:S01]  /*1d220*/  UIMAD UR8, UR8, UR4, URZ ;  /* 0x00000004080872a4 */ /* 0x000fe2000f8e023f */
[----:B------:R-:W-:Y:S01]  /*1d230*/  IADD3.X R3, R6, UR11, R3, P0, !PT ;  /* 0x0000000b06037c10 */ /* 0x000fe200087fe403 */
[----:B------:R-:W-:Y:S01]  /*1d240*/  IMAD.SHL.U32 R6, R5, 0x8, RZ ;  /* 0x0000000805067824 */ /* 0x000fe200078e00ff */
[----:B------:R-:W-:Y:S01]  /*1d250*/  UMOV UR14, UR16 ;  /* 0x00000010000e7c82 */ /* 0x000fe20008000000 */
[----:B------:R-:W-:Y:S01]  /*1d260*/  IMAD R0, R0, c[0x0][0x488], RZ ;  /* 0x0001220000007a24 */ /* 0x000fe200078e02ff */
[----:B------:R-:W-:Y:S01]  /*1d270*/  UIMAD UR8, UR13, UR5, UR8 ;  /* 0x000000050d0872a4 */ /* 0x000fe2000f8e0208 */
[----:B------:R-:W-:Y:S01]  /*1d280*/  IMAD.WIDE.U32 R2, R4, c[0x0][0x488], R2 ;  /* 0x0001220004027a25 */ /* 0x000fe200078e0002 */
[----:B------:R-:W-:-:S03]  /*1d290*/  UIMAD.WIDE.U32 UR14, UR13, UR4, UR14 ;  /* 0x000000040d0e72a5 */ /* 0x000fc6000f8e000e */
[----:B------:R-:W-:Y:S01]  /*1d2a0*/  IMAD R10, R4, c[0x0][0x48c], R0 ;  /* 0x00012300040a7a24 */ /* 0x000fe200078e0200 */
[----:B------:R-:W-:Y:S01]  /*1d2b0*/  ULDC.64 UR4, c[0x0][0x3f0] ;  /* 0x0000fc0000047ab9 */ /* 0x000fe20000000a00 */
[----:B------:R-:W-:Y:S01]  /*1d2c0*/  IMAD.SHL.U32 R4, R14, 0x40, RZ ;  /* 0x000000400e047824 */ /* 0x000fe200078e00ff */
[----:B------:R-:W-:Y:S01]  /*1d2d0*/  LEA R7, P0, R2, c[0x0][0x450], 0x2 ;  /* 0x0001140002077a11 */ /* 0x000fe200078010ff */
[----:B------:R-:W-:Y:S01]  /*1d2e0*/  IMAD R0, R5, 0x20, R14 ;  /* 0x0000002005007824 */ /* 0x000fe200078e020e */
[----:B------:R-:W-:Y:S01]  /*1d2f0*/  IADD3 R3, R3, R10, RZ ;  /* 0x0000000a03037210 */ /* 0x000fe20007ffe0ff */
[----:B------:R-:W-:Y:S01]  /*1d300*/  UIADD3 UR15, UR15, UR8, URZ ;  /* 0x000000080f0f7290 */ /* 0x000fe2000fffe03f */
[----:B------:R-:W-:Y:S01]  /*1d310*/  LOP3.LUT R4, R4, 0x1c0, RZ, 0xc0, !PT ;  /* 0x000001c004047812 */ /* 0x000fe200078ec0ff */
[----:B------:R-:W-:Y:S01]  /*1d320*/  IMAD R5, R44, 0x80, R0 ;  /* 0x000000802c057824 */ /* 0x000fe200078e0200 */
[----:B------:R-:W-:Y:S01]  /*1d330*/  UIMAD UR9, UR9, UR4, URZ ;  /* 0x00000004090972a4 */ /* 0x000fe2000f8e023f */
[----:B------:R-:W-:Y:S01]  /*1d340*/  SHFL.IDX PT, R12, R7, RZ, 0x1c1f ;  /* 0x001c1fff070c7589 */ /* 0x000fe200000e0000 */
[----:B------:R-:W-:Y:S01]  /*1d350*/  LOP3.LUT R8, R4, 0x38, R6, 0xf8, !PT ;  /* 0x0000003804087812 */ /* 0x000fe200078ef806 */
[----:B------:R-:W-:Y:S01]  /*1d360*/  @P1 IMAD.HI.U32 R9, R5, c[0x0][0x4ec], RZ ;  /* 0x00013b0005091a27 */ /* 0x000fe200078e00ff */
[----:B------:R-:W-:Y:S01]  /*1d370*/  SHF.R.U32.HI R4, RZ, 0x3, R4 ;  /* 0x00000003ff047819 */ /* 0x000fe20000011604 */
[----:B------:R-:W-:Y:S01]  /*1d380*/  UIMAD UR5, UR21, UR5, UR9 ;  /* 0x00000005150572a4 */ /* 0x000fe2000f8e0209 */
[----:B------:R1:W-:Y:S01]  /*1d390*/  SHFL.IDX PT, R10, R7, 0x1, 0x1c1f ;  /* 0x003c1f00070a7f89 */ /* 0x0003e200000e0000 */
[----:B------:R-:W-:Y:S01]  /*1d3a0*/  UIMAD.WIDE.U32 UR14, UR21, UR4, UR14 ;  /* 0x00000004150e72a5 */ /* 0x000fe2000f8e000e */
[----:B------:R-:W-:Y:S01]  /*1d3b0*/  LOP3.LUT R16, R8, R4, RZ, 0x3c, !PT ;  /* 0x0000000408107212 */ /* 0x000fe200078e3cff */
[----:B------:R-:W-:Y:S01]  /*1d3c0*/  IMAD.MOV.U32 R0, RZ, RZ, R5 ;  /* 0x000000ffff007224 */ /* 0x000fe200078e0005 */
[----:B------:R-:W-:Y:S01]  /*1d3d0*/  LEA.HI.X R4, R2, c[0x0][0x454], R3, 0x2, P0 ;  /* 0x0001150002047a11 */ /* 0x000fe200000f1403 */
[----:B------:R-:W-:Y:S01]  /*1d3e0*/  UIADD3 UR5, UR15, UR5, URZ ;  /* 0x000000050f057290 */ /* 0x000fe2000fffe03f */
[----:B------:R-:W-:Y:S01]  /*1d3f0*/  @P1 SHF.R.U32.HI R0, RZ, c[0x0][0x4f0], R9 ;  /* 0x00013c00ff001a19 */ /* 0x000fe20000011609 */
[----:B------:R-:W-:-:S02]  /*1d400*/  IMAD.U32 R3, RZ, RZ, UR15 ;  /* 0x0000000fff037e24 */ /* 0x000fc4000f8e00ff */
[----:B------:R-:W2:Y:S01]  /*1d410*/  SHFL.IDX PT, R13, R4, RZ, 0x1c1f ;  /* 0x001c1fff040d7589 */ /* 0x000ea200000e0000 */
[--C-:B------:R-:W-:Y:S01]  /*1d420*/  SHF.R.S32.HI R9, RZ, 0x1f, R0.reuse ;  /* 0x0000001fff097819 */ /* 0x100fe20000011400 */
[----:B------:R-:W-:Y:S02]  /*1d430*/  IMAD.MOV R8, RZ, RZ, -R0 ;  /* 0x000000ffff087224 */ /* 0x000fe400078e0a00 */
[----:B------:R3:W4:Y:S01]  /*1d440*/  SHFL.IDX PT, R11, R4, 0x1, 0x1c1f ;  /* 0x003c1f00040b7f89 */ /* 0x00072200000e0000 */
[----:B------:R-:W-:Y:S02]  /*1d450*/  IMAD.U32 R2, RZ, RZ, UR14 ;  /* 0x0000000eff027e24 */ /* 0x000fe4000f8e00ff */
[----:B------:R-:W-:Y:S02]  /*1d460*/  IMAD.U32 R3, RZ, RZ, UR5 ;  /* 0x00000005ff037e24 */ /* 0x000fe4000f8e00ff */
[----:B------:R-:W-:Y:S02]  /*1d470*/  IMAD R5, R8, c[0x0][0x4e8], R5 ;  /* 0x00013a0008057a24 */ /* 0x000fe400078e0205 */
[----:B------:R-:W-:-:S04]  /*1d480*/  IMAD.WIDE.U32 R2, R0, c[0x0][0x3e0], R2 ;  /* 0x0000f80000027a25 */ /* 0x000fc800078e0002 */
[----:B-1----:R-:W-:-:S04]  /*1d490*/  IMAD R7, R9, c[0x0][0x3e0], RZ ;  /* 0x0000f80009077a24 */ /* 0x002fc800078e02ff */
[----:B------:R-:W-:Y:S01]  /*1d4a0*/  IMAD R7, R0, c[0x0][0x3e4], R7 ;  /* 0x0000f90000077a24 */ /* 0x000fe200078e0207 */
[----:B------:R-:W-:-:S03]  /*1d4b0*/  SHF.R.S32.HI R0, RZ, 0x1f, R5 ;  /* 0x0000001fff007819 */ /* 0x000fc60000011405 */
[----:B------:R-:W-:Y:S02]  /*1d4c0*/  IMAD.IADD R3, R3, 0x1, R7 ;  /* 0x0000000103037824 */ /* 0x000fe400078e0207 */
[----:B------:R-:W-:Y:S02]  /*1d4d0*/  IMAD R0, R0, c[0x0][0x3d8], RZ ;  /* 0x0000f60000007a24 */ /* 0x000fe400078e02ff */
[----:B---3--:R-:W-:Y:S02]  /*1d4e0*/  IMAD R4, R44, 0x80, R15 ;  /* 0x000000802c047824 */ /* 0x008fe400078e020f */
[----:B------:R-:W-:-:S03]  /*1d4f0*/  IMAD.WIDE.U32 R2, R5, c[0x0][0x3d8], R2 ;  /* 0x0000f60005027a25 */ /* 0x000fc600078e0002 */
[C---:B------:R-:W-:Y:S02]  /*1d500*/  IADD3 R8, R4.reuse, 0x8, RZ ;  /* 0x0000000804087810 */ /* 0x040fe40007ffe0ff */
[-C--:B------:R-:W-:Y:S02]  /*1d510*/  ISETP.GE.OR P1, PT, R4, R19.reuse, P2 ;  /* 0x000000130400720c */ /* 0x080fe40001726670 */
[----:B------:R-:W-:Y:S02]  /*1d520*/  ISETP.GE.OR P0, PT, R8, R19, P2 ;  /* 0x000000130800720c */ /* 0x000fe40001706670 */
[----:B------:R-:W-:-:S04]  /*1d530*/  SHF.L.U32 R4, R17, 0x3, RZ ;  /* 0x0000000311047819 */ /* 0x000fc800000006ff */
[----:B------:R-:W-:Y:S01]  /*1d540*/  LOP3.LUT R7, R16, 0x7ffffe00, R4, 0xf8, !PT ;  /* 0x7ffffe0010077812 */ /* 0x000fe200078ef804 */
[----:B------:R-:W-:Y:S02]  /*1d550*/  IMAD R4, R5, c[0x0][0x3dc], R0 ;  /* 0x0000f70005047a24 */ /* 0x000fe400078e0200 */
[----:B------:R-:W-:Y:S02]  /*1d560*/  IMAD R16, R44, 0x80, R14 ;  /* 0x000000802c107824 */ /* 0x000fe400078e020e */
[----:B------:R-:W-:Y:S01]  /*1d570*/  IMAD.SHL.U32 R0, R7, 0x2, RZ ;  /* 0x0000000207007824 */ /* 0x000fe200078e00ff */
[----:B--2---:R1:W-:Y:S01]  /*1d580*/  @!P1 ST.E [R12.64], R30 ;  /* 0x0000001e0c009985 */ /* 0x0043e2000c101916 */
[----:B------:R-:W-:Y:S01]  /*1d590*/  IMAD.IADD R3, R3, 0x1, R4 ;  /* 0x0000000103037824 */ /* 0x000fe200078e0204 */
[----:B------:R-:W-:Y:S02]  /*1d5a0*/  IADD3 R7, R6, 0x40, RZ ;  /* 0x0000004006077810 */ /* 0x000fe40007ffe0ff */
[----:B----4-:R1:W-:Y:S01]  /*1d5b0*/  @!P0 ST.E [R10.64], R31 ;  /* 0x0000001f0a008985 */ /* 0x0103e2000c101916 */
[----:B------:R-:W-:-:S03]  /*1d5c0*/  LEA R18, P0, R2, c[0x0][0x380], 0x1 ;  /* 0x0000e00002127a11 */ /* 0x000fc600078008ff */
        /* <DEDUP_REMOVED lines=14> */
[----:B------:R5:W4:-:S12]  /*1d6b0*/  LDS.128 R8, [R0+0x4080] ;  /* 0x0040800000087984 */ /* 0x000b180000000c00 */
[----:B------:R-:W-:Y:S01]  /*1d6c0*/  @!P1 IMAD.WIDE R4, R6, 0x2, R2 ;  /* 0x0000000206049825 */ /* 0x000fe200078e0202 */
[----:B-----5:R-:W-:-:S04]  /*1d6d0*/  @!P0 SHF.R.S32.HI R0, RZ, 0x1f, R7 ;  /* 0x0000001fff008819 */ /* 0x020fc80000011407 */
[----:B------:R-:W-:-:S04]  /*1d6e0*/  @!P0 LEA.HI R0, R0, R7, RZ, 0x3 ;  /* 0x0000000700008211 */ /* 0x000fc800078f18ff */
[----:B------:R-:W-:-:S05]  /*1d6f0*/  @!P0 LOP3.LUT R0, R0, 0xfffffff8, RZ, 0xc0, !PT ;  /* 0xfffffff800008812 */ /* 0x000fca00078ec0ff */
[----:B------:R-:W-:Y:S01]  /*1d700*/  @!P0 IMAD.WIDE R2, R0, 0x2, R2 ;  /* 0x0000000200028825 */ /* 0x000fe200078e0202 */
[----:B-1----:R1:W-:Y:S04]  /*1d710*/  @!P1 ST.E.128 [R4.64], R12 ;  /* 0x0000000c04009985 */ /* 0x0023e8000c101d16 */
[----:B----4-:R1:W-:Y:S02]  /*1d720*/  @!P0 ST.E.128 [R2.64], R8 ;  /* 0x0000000802008985 */ /* 0x0103e4000c101d16 */
.L_x_691:
[----:B------:R-:W-:Y:S05]  /*1d730*/  BSYNC B0 ;  /* 0x0000000000007941 */ /* 0x000fea0003800000 */
.L_x_690:
        /* <DEDUP_REMOVED lines=15> */
.L_x_693:
[----:B------:R-:W-:Y:S05]  /*1d830*/  BSYNC B0 ;  /* 0x0000000000007941 */ /* 0x000fea0003800000 */
.L_x_692:
        /* <DEDUP_REMOVED lines=15> */
.L_x_695:
[----:B------:R-:W-:Y:S05]  /*1d930*/  BSYNC B0 ;  /* 0x0000000000007941 */ /* 0x000fea0003800000 */
.L_x_694:
        /* <DEDUP_REMOVED lines=16> */
.L_x_688:
        /* <DEDUP_REMOVED lines=28> */
[----:B------:R-:W2:Y:S04]  /*1dc00*/  LDG.E R0, [R4.64] ;  /* 0x0000001604007981 */ /* 0x000ea8000c1e1900 */
[----:B------:R-:W2:Y:S02]  /*1dc10*/  LDG.E R2, [R4.64+0x4] ;  /* 0x0000041604027981 */ /* 0x000ea4000c1e1900 */
[----:B--2--5:R-:W-:Y:S02]  /*1dc20*/  IADD3 R10, -R0, R2, RZ ;  /* 0x00000002000a7210 */ /* 0x024fe40007ffe1ff */
.L_x_696:
        /* <DEDUP_REMOVED lines=13> */
[----:B------:R-:W-:Y:S02]  /*1dd00*/  ULDC.64 UR4, c[0x0][0x490] ;  /* 0x0001240000047ab9 */ /* 0x000fe40000000a00 */
[----:B------:R-:W-:Y:S02]  /*1dd10*/  UIMAD UR7, UR8, UR4, URZ ;  /* 0x00000004080772a4 */ /* 0x000fe4000f8e023f */
[----:B------:R-:W-:Y:S01]  /*1dd20*/  ISETP.NE.AND P0, PT, R0, 0x1, PT ;  /* 0x000000010000780c */ /* 0x000fe20003f05270 */
[----:B------:R-:W-:Y:S01]  /*1dd30*/  UMOV UR14, UR10 ;  /* 0x0000000a000e7c82 */ /* 0x000fe20008000000 */
[----:B------:R-:W-:Y:S01]  /*1dd40*/  IMAD.MOV.U32 R0, RZ, RZ, R3 ;  /* 0x000000ffff007224 */ /* 0x000fe200078e0003 */
        /* <DEDUP_REMOVED lines=10> */
[----:B------:R-:W-:-:S03]  /*1ddf0*/  IADD3 R2, -R0, RZ, RZ ;  /* 0x000000ff00027210 */ /* 0x000fc60007ffe1ff */
[----:B------:R-:W-:Y:S02]  /*1de00*/  IMAD.U32 R5, RZ, RZ, UR5 ;  /* 0x00000005ff057e24 */ /* 0x000fe4000f8e00ff */
[----:B------:R-:W-:Y:S01]  /*1de10*/  IMAD R4, R2, c[0x0][0x4e8], R3 ;  /* 0x00013a0002047a24 */ /* 0x000fe200078e0203 */
[----:B------:R-:W-:Y:S02]  /*1de20*/  SHF.R.S32.HI R3, RZ, 0x1f, R0 ;  /* 0x0000001fff037819 */ /* 0x000fe40000011400 */
[----:B------:R-:W-:Y:S02]  /*1de30*/  IADD3 R2, P0, R0, UR14, RZ ;  /* 0x0000000e00027c10 */ /* 0x000fe4000ff1e0ff */
        /* <DEDUP_REMOVED lines=10> */
.L_x_698:
[----:B------:R-:W-:Y:S05]  /*1dee0*/  BSYNC B0 ;  /* 0x0000000000007941 */ /* 0x000fea0003800000 */
.L_x_697:
        /* <DEDUP_REMOVED lines=17> */
[----:B------:R-:W-:Y:S01]  /*1e000*/  LEA R0, R7, R8, 0x5 ;  /* 0x0000000807007211 */ /* 0x000fe200078e28ff */
        /* <DEDUP_REMOVED lines=9> */
[----:B------:R-:W-:-:S02]  /*1e0a0*/  UIMAD UR5, UR21, UR5, UR6 ;  /* 0x00000005150572a4 */ /* 0x000fc4000f8e0206 */
[----:B------:R-:W-:Y:S01]  /*1e0b0*/  @P0 SHF.R.U32.HI R4, RZ, c[0x0][0x4f0], R2 ;  /* 0x00013c00ff040a19 */ /* 0x000fe20000011602 */
[----:B------:R-:W-:-:S03]  /*1e0c0*/  UIMAD.WIDE.U32 UR14, UR21, UR4, UR14 ;  /* 0x00000004150e72a5 */ /* 0x000fc6000f8e000e */
[--C-:B------:R-:W-:Y:S01]  /*1e0d0*/  SHF.R.S32.HI R3, RZ, 0x1f, R4.reuse ;  /* 0x0000001fff037819 */ /* 0x100fe20000011404 */
[----:B------:R-:W-:Y:S01]  /*1e0e0*/  IMAD.MOV R2, RZ, RZ, -R4 ;  /* 0x000000ffff027224 */ /* 0x000fe200078e0a04 */
[----:B------:R-:W-:-:S03]  /*1e0f0*/  UIADD3 UR5, UR15, UR5, URZ ;  /* 0x000000050f057290 */ /* 0x000fc6000fffe03f */
[----:B------:R-:W-:Y:S01]  /*1e100*/  IMAD R5, R2, c[0x0][0x4e8], R0 ;  /* 0x00013a0002057a24 */ /* 0x000fe200078e0200 */
[----:B------:R-:W-:Y:S01]  /*1e110*/  MOV R2, UR14 ;  /* 0x0000000e00027c02 */ /* 0x000fe20008000f00 */
[----:B------:R-:W-:Y:S02]  /*1e120*/  IMAD R0, R3, c[0x0][0x3e0], RZ ;  /* 0x0000f80003007a24 */ /* 0x000fe400078e02ff */
[----:B------:R-:W-:Y:S01]  /*1e130*/  IMAD.U32 R3, RZ, RZ, UR15 ;  /* 0x0000000fff037e24 */ /* 0x000fe2000f8e00ff */
[----:B------:R-:W-:Y:S01]  /*1e140*/  MOV R3, UR5 ;  /* 0x0000000500037c02 */ /* 0x000fe20008000f00 */
[----:B------:R-:W-:Y:S01]  /*1e150*/  IMAD R6, R4, c[0x0][0x3e4], R0 ;  /* 0x0000f90004067a24 */ /* 0x000fe200078e0200 */
[----:B------:R-:W-:-:S03]  /*1e160*/  SHF.R.S32.HI R0, RZ, 0x1f, R5 ;  /* 0x0000001fff007819 */ /* 0x000fc60000011405 */
        /* <DEDUP_REMOVED lines=23> */
.L_x_700:
[----:B------:R-:W-:Y:S05]  /*1e2e0*/  BSYNC B0 ;  /* 0x0000000000007941 */ /* 0x000fea0003800000 */
.L_x_699:
        /* <DEDUP_REMOVED lines=15> */
.L_x_702:
[----:B------:R-:W-:Y:S05]  /*1e3e0*/  BSYNC B0 ;  /* 0x0000000000007941 */ /* 0x000fea0003800000 */
.L_x_701:
        /* <DEDUP_REMOVED lines=15> */
.L_x_704:
[----:B------:R-:W-:Y:S05]  /*1e4e0*/  BSYNC B0 ;  /* 0x0000000000007941 */ /* 0x000fea0003800000 */
.L_x_703:
        /* <DEDUP_REMOVED lines=16> */
.L_x_705:
        /* <DEDUP_REMOVED lines=9> */
.L_x_2175:


//--------------------- .text._ZN7cutlass13device_kernelIN5flash19enable_sm80_to_sm89INS1_16FlashAttnFwdSm80INS1_25CollectiveMainloopFwdSm80ILi4ELi1ELb0EN4cute5tupleIJNS5_1CILi128EEENS7_ILi64EEES8_EEELi128ENS_10bfloat16_tEfNS_4arch4Sm80ELb0ELb0ELb1ELb0ELb1ELb0ELb1ELb0EEENS1_21CollectiveEpilogueFwdINS6_IJS8_S8_S9_EEENS6_IJNS7_ILi1EEESH_SH_EEESB_SD_Li128ELb0ELb1ELb0ELb0EEENS1_19SingleTileSchedulerILb0ELb0ELb1ELi128EEEEEEEEEvNT_6ParamsE --------------------------
	.section	.text._ZN7cutlass13device_kernelIN5flash19enable_sm80_to_sm89INS1_16FlashAttnFwdSm80INS1_25CollectiveMainloopFwdSm80ILi4ELi1ELb0EN4cute5tupleIJNS5_1CILi128EEENS7_ILi64EEES8_EEELi128ENS_10bfloat16_tEfNS_4arch4Sm80ELb0ELb0ELb1ELb0ELb1ELb0ELb1ELb0EEENS1_21CollectiveEpilogueFwdINS6_IJS8_S8_S9_EEENS6_IJNS7_ILi1EEESH_SH_EEESB_SD_Li128ELb0ELb1ELb0ELb0EEENS1_19SingleTileSchedulerILb0ELb0ELb1ELi128EEEEEEEEEvNT_6ParamsE,"ax",@progbits
	.sectioninfo	@"SHI_REGISTERS=255"
	.align	128
.text._ZN7cutlass13device_kernelIN5flash19enable_sm80_to_sm89INS1_16FlashAttnFwdSm80INS1_25CollectiveMainloopFwdSm80ILi4ELi1ELb0EN4cute5tupleIJNS5_1CILi128EEENS7_ILi64EEES8_EEELi128ENS_10bfloat16_tEfNS_4arch4Sm80ELb0ELb0ELb1ELb0ELb1ELb0ELb1ELb0EEENS1_21CollectiveEpilogueFwdINS6_IJS8_S8_S9_EEENS6_IJNS7_ILi1EEESH_SH_EEESB_SD_Li128ELb0ELb1ELb0ELb0EEENS1_19SingleTileSchedulerILb0ELb0ELb1ELi128EEEEEEEEEvNT_6ParamsE:
        .type           _ZN7cutlass13device_kernelIN5flash19enable_sm80_to_sm89INS1_16FlashAttnFwdSm80INS1_25CollectiveMainloopFwdSm80ILi4ELi1ELb0EN4cute5tupleIJNS5_1CILi128EEENS7_ILi64EEES8_EEELi128ENS_10bfloat16_tEfNS_4arch4Sm80ELb0ELb0ELb1ELb0ELb1ELb0ELb1ELb0EEENS1_21CollectiveEpilogueFwdINS6_IJS8_S8_S9_EEENS6_IJNS7_ILi1EEESH_SH_EEESB_SD_Li128ELb0ELb1ELb0ELb0EEENS1_19SingleTileSchedulerILb0ELb0ELb1ELi128EEEEEEEEEvNT_6ParamsE,@function
        .size           _ZN7cutlass13device_kernelIN5flash19enable_sm80_to_sm89INS1_16FlashAttnFwdSm80INS1_25CollectiveMainloopFwdSm80ILi4ELi1ELb0EN4cute5tupleIJNS5_1CILi128EEENS7_ILi64EEES8_EEELi128ENS_10bfloat16_tEfNS_4arch4Sm80ELb0ELb0ELb1ELb0ELb1ELb0ELb1ELb0EEENS1_21CollectiveEpilogueFwdINS6_IJS8_S8_S9_EEENS6_IJNS7_ILi1EEESH_SH_EEESB_SD_Li128ELb0ELb1ELb0ELb0EEENS1_19SingleTileSchedulerILb0ELb0ELb1ELi128EEEEEEEEEvNT_6ParamsE,(.L_x_2176 - _ZN7cutlass13device_kernelIN5flash19enable_sm80_to_sm89INS1_16FlashAttnFwdSm80INS1_25CollectiveMainloopFwdSm80ILi4ELi1ELb0EN4cute5tupleIJNS5_1CILi128EEENS7_ILi64EEES8_EEELi128ENS_10bfloat16_tEfNS_4arch4Sm80ELb0ELb0ELb1ELb0ELb1ELb0ELb1ELb0EEENS1_21CollectiveEpilogueFwdINS6_IJS8_S8_S9_EEENS6_IJNS7_ILi1EEESH_SH_EEESB_SD_Li128ELb0ELb1ELb0ELb0EEENS1_19SingleTileSchedulerILb0ELb0ELb1ELi128EEEEEEEEEvNT_6ParamsE)
        .other          _ZN7cutlass13device_kernelIN5flash19enable_sm80_to_sm89INS1_16FlashAttnFwdSm80INS1_25CollectiveMainloopFwdSm80ILi4ELi1ELb0EN4cute5tupleIJNS5_1CILi128EEENS7_ILi64EEES8_EEELi128ENS_10bfloat16_tEfNS_4arch4Sm80ELb0ELb0ELb1ELb0ELb1ELb0ELb1ELb0EEENS1_21CollectiveEpilogueFwdINS6_IJS8_S8_S9_EEENS6_IJNS7_ILi1EEESH_SH_EEESB_SD_Li128ELb0ELb1ELb0ELb0EEENS1_19SingleTileSchedulerILb0ELb0ELb1ELi128EEEEEEEEEvNT_6ParamsE,@"STO_CUDA_ENTRY STV_DEFAULT"
_ZN7cutlass13device_kernelIN5flash19enable_sm80_to_sm89INS1_16FlashAttnFwdSm80INS1_25CollectiveMainloopFwdSm80ILi4ELi1ELb0EN4cute5tupleIJNS5_1CILi128EEENS7_ILi64EEES8_EEELi128ENS_10bfloat16_tEfNS_4arch4Sm80ELb0ELb0ELb1ELb0ELb1ELb0ELb1ELb0EEENS1_21CollectiveEpilogueFwdINS6_IJS8_S8_S9_EEENS6_IJNS7_ILi1EEESH_SH_EEESB_SD_Li128ELb0ELb1ELb0ELb0EEENS1_19SingleTileSchedulerILb0ELb0ELb1ELi128EEEEEEEEEvNT_6ParamsE:
[----:B------:R-:W-:-:S03]  /*0000*/  MOV R1, c[0x0][0x28] ;  /* 0x00000a0000017a02 */ /* 0x000fc60000000f00 */
[----:B------:R-:W1:Y:S01]  /*0010*/  S2UR UR11, SR_CTAID.Z ;  /* 0x00000000000b79c3 */ /* 0x000e620000002700 */
[----:B------:R-:W-:Y:S02]  /*0020*/  IADD3 R1, R1, -0x48, RZ ;  /* 0xffffffb801017810 */ /* 0x000fe40007ffe0ff */
[----:B-1----:R-:W-:-:S13]  /*0030*/  ISETP.LE.AND P0, PT, RZ, UR11, PT ;  /* 0x0000000bff007c0c */ /* 0x002fda000bf03270 */
[----:B------:R-:W-:Y:S05]  /*0040*/  @!P0 EXIT ;  /* 0x000000000000894d */ /* 0x000fea0003800000 */
[----:B------:R-:W-:Y:S02]  /*0050*/  ULDC.64 UR6, c[0x0][0x370] ;  /* 0x0000dc0000067ab9 */ /* 0x000fe40000000a00 */
[----:B------:R-:W-:Y:S02]  /*0060*/  ULDC.64 UR4, c[0x0][0x340] ;  /* 0x0000d00000047ab9 */ /* 0x000fe40000000a00 */
[----:B------:R-:W-:Y:S02]  /*0070*/  UISETP.NE.U32.AND UP1, UPT, URZ, UR6, UPT ;  /* 0x000000063f00728c */ /* 0x000fe4000bf25070 */
[----:B------:R-:W-:Y:S02]  /*0080*/  UISETP.NE.U32.AND UP0, UPT, URZ, UR4, UPT ;  /* 0x000000043f00728c */ /* 0x000fe4000bf05070 */
[----:B------:R-:W-:Y:S02]  /*0090*/  UISETP.NE.AND.EX UP1, UPT, URZ, UR7, UPT, UP1 ;  /* 0x000000073f00728c */ /* 0x000fe4000bf25310 */
[----:B------:R-:W-:-:S02]  /*00a0*/  UISETP.NE.AND.EX UP0, UPT, URZ, UR5, UPT, UP0 ;  /* 0x000000053f00728c */ /* 0x000fc4000bf05300 */
[----:B------:R-:W-:Y:S02]  /*00b0*/  ULDC.64 UR8, c[0x0][0x370] ;  /* 0x0000dc0000087ab9 */ /* 0x000fe40000000a00 */
[----:B------:R-:W-:Y:S01]  /*00c0*/  ULDC.64 UR6, c[0x0][0x340] ;  /* 0x0000d00000067ab9 */ /* 0x000fe20000000a00 */
[----:B------:R-:W-:Y:S01]  /*00d0*/  PLOP3.LUT P4, PT, PT, PT, UP1, 0x80, 0x0 ;  /* 0x000000000000781c */ /* 0x000fe20003f8f018 */
[----:B------:R-:W-:Y:S01]  /*00e0*/  ULDC.64 UR12, c[0x0][0x118] ;  /* 0x00004600000c7ab9 */ /* 0x000fe20000000a00 */
[----:B------:R-:W-:Y:S02]  /*00f0*/  PLOP3.LUT P2, PT, PT, PT, UP0, 0x80, 0x0 ;  /* 0x000000000000781c */ /* 0x000fe40003f4f008 */
[----:B------:R-:W-:Y:S02]  /*0100*/  @UP1 UMOV UR5, 0x4 ;  /* 0x0000000400051882 */ /* 0x000fe40000000000 */
[----:B------:R-:W-:Y:S02]  /*0110*/  @UP0 UMOV UR4, 0x4 ;  /* 0x0000000400040882 */ /* 0x000fe40000000000 */
[----:B------:R-:W-:-:S02]  /*0120*/  @UP1 UIMAD.WIDE UR8, UR11, UR5, UR8 ;  /* 0x000000050b0812a5 */ /* 0x000fc4000f8e0208 */
[----:B------:R-:W-:-:S04]  /*0130*/  @UP0 UIMAD.WIDE UR4, UR11, UR4, UR6 ;  /* 0x000000040b0402a5 */ /* 0x000fc8000f8e0206 */
[----:B------:R-:W-:Y:S02]  /*0140*/  IMAD.U32 R4, RZ, RZ, UR8 ;  /* 0x00000008ff047e24 */ /* 0x000fe4000f8e00ff */
[----:B------:R-:W-:Y:S02]  /*0150*/  IMAD.U32 R3, RZ, RZ, UR5 ;  /* 0x00000005ff037e24 */ /* 0x000fe4000f8e00ff */
[----:B------:R-:W-:Y:S02]  /*0160*/  IMAD.U32 R2, RZ, RZ, UR4 ;  /* 0x00000004ff027e24 */ /* 0x000fe4000f8e00ff */
[----:B------:R-:W-:Y:S01]  /*0170*/  IMAD.U32 R5, RZ, RZ, UR9 ;  /* 0x00000009ff057e24 */ /* 0x000fe2000f8e00ff */
[----:B------:R-:W1:Y:S01]  /*0180*/  S2UR UR8, SR_CTAID.Y ;  /* 0x00000000000879c3 */ /* 0x000e620000002600 */
[----:B------:R-:W2:Y:S01]  /*0190*/  S2R R7, SR_CTAID.X ;  /* 0x0000000000077919 */ /* 0x000ea20000002500 */
[----:B------:R-:W-:Y:S01]  /*01a0*/  IMAD.MOV.U32 R8, RZ, RZ, c[0x0][0x2c4] ;  /* 0x0000b100ff087624 */ /* 0x000fe200078e00ff */
[----:B------:R-:W-:-:S02]  /*01b0*/  ULDC.64 UR4, c[0x0][0x1b8] ;  /* 0x00006e0000047ab9 */ /* 0x000fc40000000a00 */
[----:B------:R3:W4:Y:S04]  /*01c0*/  @P2 LDG.E R3, [R2.64] ;  /* 0x0000000c02032981 */ /* 0x000728000c1e1900 */
[----:B------:R5:W4:Y:S04]  /*01d0*/  @P4 LDG.E R4, [R4.64] ;  /* 0x0000000c04044981 */ /* 0x000b28000c1e1900 */
[----:B---3--:R-:W3:Y:S01]  /*01e0*/  S2R R2, SR_TID.X ;  /* 0x0000000000027919 */ /* 0x008ee20000002100 */
[----:B------:R-:W-:Y:S01]  /*01f0*/  ISETP.NE.AND P0, PT, R8, 0x1, PT ;  /* 0x000000010800780c */ /* 0x000fe20003f05270 */
[----:B-1----:R-:W-:-:S04]  /*0200*/  USHF.R.S32.HI UR6, URZ, 0x1f, UR8 ;  /* 0x0000001f3f067899 */ /* 0x002fc80008011408 */
[----:B------:R-:W-:Y:S01]  /*0210*/  UIMAD UR7, UR6, UR4, URZ ;  /* 0x00000004060772a4 */ /* 0x000fe2000f8e023f */
[----:B---3--:R-:W-:-:S04]  /*0220*/  SHF.R.S32.HI R10, RZ, 0x1f, R2 ;  /* 0x0000001fff0a7819 */ /* 0x008fc80000011402 */
[----:B------:R-:W-:-:S04]  /*0230*/  LEA.HI R250, R10, R2, RZ, 0x3 ;  /* 0x000000020afa7211 */ /* 0x000fc800078f18ff */
[----:B-----5:R-:W-:Y:S02]  /*0240*/  LOP3.LUT R5, R250, 0xfffffff8, RZ, 0xc0, !PT ;  /* 0xfffffff8fa057812 */ /* 0x020fe400078ec0ff */
[----:B------:R-:W-:-:S03]  /*0250*/  SHF.R.S32.HI R250, RZ, 0x3, R250 ;  /* 0x00000003fffa7819 */ /* 0x000fc600000114fa */
[----:B------:R-:W-:-:S04]  /*0260*/  IMAD.IADD R5, R2, 0x1, -R5 ;  /* 0x0000000102057824 */ /* 0x000fc800078e0a05 */
[----:B------:R-:W-:Y:S01]  /*0270*/  IMAD R139, R5, 0x10, R250 ;  /* 0x00000010058b7824 */ /* 0x000fe200078e02fa */
[----:B------:R-:W-:Y:S02]  /*0280*/  UIMAD.WIDE.U32 UR14, UR8, UR4, URZ ;  /* 0x00000004080e72a5 */ /* 0x000fe4000f8e003f */
[----:B------:R-:W-:Y:S01]  /*0290*/  UIMAD UR7, UR8, UR5, UR7 ;  /* 0x00000005080772a4 */ /* 0x000fe2000f8e0207 */
[----:B--2---:R-:W-:Y:S01]  /*02a0*/  IMAD R6, R7, 0x80, R139 ;  /* 0x0000008007067824 */ /* 0x004fe200078e028b */
[----:B------:R-:W-:Y:S02]  /*02b0*/  USHF.R.S32.HI UR9, URZ, 0x1f, UR11 ;  /* 0x0000001f3f097899 */ /* 0x000fe4000801140b */
[----:B------:R-:W-:Y:S01]  /*02c0*/  ULDC.64 UR4, c[0x0][0x1c0] ;  /* 0x0000700000047ab9 */ /* 0x000fe20000000a00 */
[----:B------:R-:W-:Y:S01]  /*02d0*/  @P0 IMAD.HI.U32 R0, R6, c[0x0][0x2c8], RZ ;  /* 0x0000b20006000a27 */ /* 0x000fe200078e00ff */
[----:B------:R-:W-:Y:S02]  /*02e0*/  UIADD3 UR15, UR15, UR7, URZ ;  /* 0x000000070f0f7290 */ /* 0x000fe4000fffe03f */
[----:B------:R-:W-:Y:S01]  /*02f0*/  UIMAD UR9, UR9, UR4, URZ ;  /* 0x00000004090972a4 */ /* 0x000fe2000f8e023f */
[----:B------:R-:W-:Y:S01]  /*0300*/  IMAD.MOV.U32 R9, RZ, RZ, R6 ;  /* 0x000000ffff097224 */ /* 0x000fe200078e0006 */
[----:B------:R-:W-:Y:S01]  /*0310*/  UIMAD.WIDE.U32 UR14, UR11, UR4, UR14 ;  /* 0x000000040b0e72a5 */ /* 0x000fe2000f8e000e */
[----:B------:R-:W-:Y:S01]  /*0320*/  @P0 SHF.R.U32.HI R9, RZ, c[0x0][0x2cc], R0 ;  /* 0x0000b300ff090a19 */ /* 0x000fe20000011600 */
[----:B------:R-:W-:-:S03]  /*0330*/  UIMAD UR5, UR11, UR5, UR9 ;  /* 0x000000050b0572a4 */ /* 0x000fc6000f8e0209 */
[--C-:B------:R-:W-:Y:S01]  /*0340*/  SHF.R.S32.HI R0, RZ, 0x1f, R9.reuse ;  /* 0x0000001fff007819 */ /* 0x100fe20000011409 */
[----:B------:R-:W-:Y:S01]  /*0350*/  UIADD3 UR5, UR15, UR5, URZ ;  /* 0x000000050f057290 */ /* 0x000fe2000fffe03f */
[----:B------:R-:W-:Y:S02]  /*0360*/  IMAD.U32 R15, RZ, RZ, UR15 ;  /* 0x0000000fff0f7e24 */ /* 0x000fe4000f8e00ff */
[----:B------:R-:W-:Y:S02]  /*0370*/  IMAD.U32 R14, RZ, RZ, UR14 ;  /* 0x0000000eff0e7e24 */ /* 0x000fe4000f8e00ff */
[----:B------:R-:W-:Y:S02]  /*0380*/  IMAD R0, R0, c[0x0][0x1b0], RZ ;  /* 0x00006c0000007a24 */ /* 0x000fe400078e02ff */
[----:B------:R-:W-:Y:S02]  /*0390*/  IMAD.U32 R15, RZ, RZ, UR5 ;  /* 0x00000005ff0f7e24 */ /* 0x000fe4000f8e00ff */
[----:B------:R-:W-:-:S02]  /*03a0*/  IMAD.MOV R12, RZ, RZ, -R9 ;  /* 0x000000ffff0c7224 */ /* 0x000fc400078e0a09 */
[----:B------:R-:W-:-:S04]  /*03b0*/  IMAD.WIDE.U32 R14, R9, c[0x0][0x1b0], R14 ;  /* 0x00006c00090e7a25 */ /* 0x000fc800078e000e */
[----:B------:R-:W-:Y:S02]  /*03c0*/  IMAD R0, R9, c[0x0][0x1b4], R0 ;  /* 0x00006d0009007a24 */ /* 0x000fe400078e0200 */
[----:B------:R-:W-:Y:S02]  /*03d0*/  IMAD R12, R12, c[0x0][0x2c4], R6 ;  /* 0x0000b1000c0c7a24 */ /* 0x000fe400078e0206 */
[----:B------:R-:W-:-:S03]  /*03e0*/  IMAD.IADD R15, R15, 0x1, R0 ;  /* 0x000000010f0f7824 */ /* 0x000fc600078e0200 */
[----:B------:R-:W-:Y:S01]  /*03f0*/  SHF.R.S32.HI R0, RZ, 0x1f, R12 ;  /* 0x0000001fff007819 */ /* 0x000fe2000001140c */
[----:B------:R-:W-:-:S04]  /*0400*/  IMAD R11, R7, 0x80, R250 ;  /* 0x00000080070b7824 */ /* 0x000fc800078e02fa */
[----:B------:R-:W-:Y:S02]  /*0410*/  IMAD R0, R0, c[0x0][0x1a8], RZ ;  /* 0x00006a0000007a24 */ /* 0x000fe400078e02ff */
[----:B------:R-:W-:Y:S02]  /*0420*/  IMAD.MOV.U32 R252, RZ, RZ, c[0x0][0x2b8] ;  /* 0x0000ae00fffc7624 */ /* 0x000fe400078e00ff */
[C---:B------:R-:W-:Y:S02]  /*0430*/  IMAD R0, R12.reuse, c[0x0][0x1ac], R0 ;  /* 0x00006b000c007a24 */ /* 0x040fe400078e0200 */
[----:B------:R-:W-:Y:S01]  /*0440*/  IMAD.WIDE.U32 R12, R12, c[0x0][0x1a8], R14 ;  /* 0x00006a000c0c7a25 */ /* 0x000fe200078e000e */
[----:B------:R-:W-:Y:S02]  /*0450*/  IADD3 R7, R11, 0x10, RZ ;  /* 0x000000100b077810 */ /* 0x000fe40007ffe0ff */
[----:B------:R-:W-:Y:S01]  /*0460*/  ISETP.NE.AND P1, PT, R252, 0x1, PT ;  /* 0x00000001fc00780c */ /* 0x000fe20003f25270 */
[----:B------:R-:W-:Y:S01]  /*0470*/  IMAD R8, R8, c[0x0][0x168], RZ ;  /* 0x00005a0008087a24 */ /* 0x000fe200078e02ff */
[----:B------:R-:W-:Y:S01]  /*0480*/  LEA R14, P1, R12, c[0x0][0x160], 0x1 ;  /* 0x000058000c0e7a11 */ /* 0x000fe200078208ff */
[----:B------:R-:W-:-:S03]  /*0490*/  IMAD.IADD R0, R13, 0x1, R0 ;  /* 0x000000010d007824 */ /* 0x000fc600078e0200 */
[-C--:B------:R-:W-:Y:S01]  /*04a0*/  ISETP.GE.AND P0, PT, R7, R8.reuse, PT ;  /* 0x000000080700720c */ /* 0x080fe20003f06270 */
[----:B------:R-:W-:Y:S01]  /*04b0*/  IMAD.SHL.U32 R7, R250, 0x40, RZ ;  /* 0x00000040fa077824 */ /* 0x000fe200078e00ff */
[----:B------:R-:W-:Y:S01]  /*04c0*/  LEA.HI.X R0, R12, c[0x0][0x164], R0, 0x1, P1 ;  /* 0x000059000c007a11 */ /* 0x000fe200008f0c00 */
[----:B------:R-:W-:Y:S01]  /*04d0*/  STL [R1+0x14], R139 ;  /* 0x0000148b01007387 */ /* 0x000fe20000100800 */
[----:B------:R-:W-:Y:S01]  /*04e0*/  ISETP.GE.AND P1, PT, R11, R8, PT ;  /* 0x000000080b00720c */ /* 0x000fe20003f26270 */
[----:B------:R-:W-:Y:S02]  /*04f0*/  IMAD.SHL.U32 R137, R5, 0x8, RZ ;  /* 0x0000000805897824 */ /* 0x000fe400078e00ff */
[----:B------:R1:W-:Y:S01]  /*0500*/  STL [R1+0x10], R6 ;  /* 0x0000100601007387 */ /* 0x0003e20000100800 */
[----:B------:R-:W-:-:S03]  /*0510*/  LOP3.LUT R7, R7, 0x1c0, RZ, 0xc0, !PT ;  /* 0x000001c007077812 */ /* 0x000fc600078ec0ff */
[----:B------:R-:W-:Y:S04]  /*0520*/  SHFL.IDX PT, R20, R14, RZ, 0x181f ;  /* 0x00181fff0e147589 */ /* 0x000fe800000e0000 */
[----:B------:R-:W2:Y:S01]  /*0530*/  SHFL.IDX PT, R21, R0, RZ, 0x181f ;  /* 0x00181fff00157589 */ /* 0x000ea200000e0000 */
[----:B------:R-:W-:-:S03]  /*0540*/  IADD3 R138, R137, 0x40, RZ ;  /* 0x00000040898a7810 */ /* 0x000fc60007ffe0ff */
[----:B------:R-:W-:Y:S04]  /*0550*/  SHFL.IDX PT, R12, R14, 0x1, 0x181f ;  /* 0x00381f000e0c7f89 */ /* 0x000fe800000e0000 */
[----:B------:R-:W3:Y:S01]  /*0560*/  SHFL.IDX PT, R13, R0, 0x1, 0x181f ;  /* 0x00381f00000d7f89 */ /* 0x000ee200000e0000 */
[----:B-1----:R-:W-:-:S04]  /*0570*/  IADD3 R6, R11, 0x20, RZ ;  /* 0x000000200b067810 */ /* 0x002fc80007ffe0ff */
[----:B------:R-:W-:Y:S02]  /*0580*/  ISETP.GE.AND P3, PT, R6, R8, PT ;  /* 0x000000080600720c */ /* 0x000fe40003f66270 */
[----:B------:R-:W-:Y:S02]  /*0590*/  SHF.R.U32.HI R6, RZ, 0x3, R7 ;  /* 0x00000003ff067819 */ /* 0x000fe40000011607 */
[----:B------:R-:W-:Y:S02]  /*05a0*/  LOP3.LUT R7, R7, 0x38, R137, 0xf8, !PT ;  /* 0x0000003807077812 */ /* 0x000fe400078ef889 */
[----:B------:R-:W-:Y:S02]  /*05b0*/  @!P1 SHF.R.S32.HI R18, RZ, 0x1f, R138 ;  /* 0x0000001fff129819 */ /* 0x000fe4000001148a */
[----:B------:R-:W-:Y:S02]  /*05c0*/  LOP3.LUT R7, R7, R6, RZ, 0x3c, !PT ;  /* 0x0000000607077212 */ /* 0x000fe400078e3cff */
[----:B------:R-:W-:-:S02]  /*05d0*/  LEA.HI R6, R10, R2, RZ, 0x6 ;  /* 0x000000020a067211 */ /* 0x000fc400078f30ff */
[----:B------:R-:W-:-:S03]  /*05e0*/  @!P1 LEA.HI R18, R18, R138, RZ, 0x3 ;  /* 0x0000008a12129211 */ /* 0x000fc600078f18ff */
[----:B------:R-:W-:Y:S01]  /*05f0*/  IMAD.SHL.U32 R6, R6, 0x8, RZ ;  /* 0x0000000806067824 */ /* 0x000fe200078e00ff */
[----:B------:R-:W-:Y:S01]  /*0600*/  ISETP.GE.AND P6, PT, R138, c[0x0][0x198], PT ;  /* 0x000066008a007a0c */ /* 0x000fe20003fc6270 */
[----:B------:R-:W-:Y:S01]  /*0610*/  UMOV UR10, URZ ;  /* 0x0000003f000a7c82 */ /* 0x000fe20008000000 */
[----:B------:R-:W-:Y:S02]  /*0620*/  @!P1 LOP3.LUT R18, R18, 0xfffffff8, RZ, 0xc0, !PT ;  /* 0xfffffff812129812 */ /* 0x000fe400078ec0ff */
[----:B------:R-:W-:Y:S01]  /*0630*/  LOP3.LUT R136, R7, 0xfffffe00, R6, 0xf8, !PT ;  /* 0xfffffe0007887812 */ /* 0x000fe200078ef806 */
[----:B------:R-:W-:Y:S02]  /*0640*/  SHFL.IDX PT, R16, R14, 0x2, 0x181f ;  /* 0x00581f000e107f89 */ /* 0x000fe400000e0000 */
[----:B--2---:R-:W-:Y:S02]  /*0650*/  @!P1 IMAD.WIDE R18, R18, 0x2, R20 ;  /* 0x0000000212129825 */ /* 0x004fe400078e0214 */
[----:B------:R-:W1:Y:S02]  /*0660*/  SHFL.IDX PT, R17, R0, 0x2, 0x181f ;  /* 0x00581f0000117f89 */ /* 0x000e6400000e0000 */
[----:B------:R-:W-:-:S02]  /*0670*/  @!P1 IMAD.SHL.U32 R7, R136, 0x2, RZ ;  /* 0x0000000288079824 */ /* 0x000fc400078e00ff */
[----:B------:R-:W-:Y:S01]  /*0680*/  @!P1 IMAD.WIDE R20, R137, 0x2, R20 ;  /* 0x0000000289149825 */ /* 0x000fe200078e0214 */
[----:B------:R-:W-:-:S03]  /*0690*/  IADD3 R9, R11, 0x30, RZ ;  /* 0x000000300b097810 */ /* 0x000fc60007ffe0ff */
[----:B---3--:R-:W-:Y:S01]  /*06a0*/  @!P0 IMAD.WIDE R22, R137, 0x2, R12 ;  /* 0x0000000289168825 */ /* 0x008fe200078e020c */
[----:B------:R-:W-:Y:S02]  /*06b0*/  ISETP.GE.AND P5, PT, R9, R8, PT ;  /* 0x000000080900720c */ /* 0x000fe40003fa6270 */
[----:B------:R-:W-:Y:S01]  /*06c0*/  IADD3 R6, R11, 0x40, RZ ;  /* 0x000000400b067810 */ /* 0x000fe20007ffe0ff */
[----:B------:R-:W-:Y:S02]  /*06d0*/  ULDC UR4, c[0x0][0x2ac] ;  /* 0x0000ab0000047ab9 */ /* 0x000fe40000000800 */
[----:B------:R-:W-:Y:S02]  /*06e0*/  ULDC UR7, c[0x0][0x1d0] ;  /* 0x0000740000077ab9 */ /* 0x000fe40000000800 */
[----:B------:R-:W-:-:S04]  /*06f0*/  UIMAD UR7, UR4, UR7, 0x3f ;  /* 0x0000003f040774a4 */ /* 0x000fc8000f8e0207 */
[----:B------:R-:W-:-:S04]  /*0700*/  USHF.R.S32.HI UR5, URZ, 0x1f, UR7 ;  /* 0x0000001f3f057899 */ /* 0x000fc80008011407 */
[----:B------:R-:W-:-:S04]  /*0710*/  ULEA.HI UR7, UR5, UR7, URZ, 0x6 ;  /* 0x0000000705077291 */ /* 0x000fc8000f8f303f */
[----:B------:R-:W-:Y:S01]  /*0720*/  USHF.R.S32.HI UR7, URZ, 0x6, UR7 ;  /* 0x000000063f077899 */ /* 0x000fe20008011407 */
[----:B------:R-:W-:Y:S01]  /*0730*/  SHFL.IDX PT, R15, R0, 0x7, 0x181f ;  /* 0x00f81f00000f7f89 */ /* 0x000fe200000e0000 */
[----:B------:R-:W-:Y:S02]  /*0740*/  ULDC UR9, c[0x0][0x1d0] ;  /* 0x0000740000097ab9 */ /* 0x000fe40000000800 */
[----:B------:R-:W-:-:S03]  /*0750*/  UIMAD UR9, UR4, UR9, URZ ;  /* 0x00000009040972a4 */ /* 0x000fc6000f8e023f */
[----:B------:R-:W-:Y:S01]  /*0760*/  ULDC.64 UR4, c[0x0][0x2b0] ;  /* 0x0000ac0000047ab9 */ /* 0x000fe20000000a00 */
[----:B----4-:R2:W3:Y:S01]  /*0770*/  @P2 R2UR UR16, R3 ;  /* 0x00000000031023c2 */ /* 0x0104e200000e0000 */
[----:B------:R-:W-:-:S07]  /*0780*/  ISETP.GE.AND P2, PT, R137, c[0x0][0x198], PT ;  /* 0x0000660089007a0c */ /* 0x000fce0003f46270 */
[----:B------:R4:W5:Y:S06]  /*0790*/  @P4 R2UR UR10, R4 ;  /* 0x00000000040a43c2 */ /* 0x00096c00000e0000 */
[----:B------:R1:W-:Y:S04]  /*07a0*/  @!P1 LDGSTS.E.BYPASS.LTC128B.128 [R7+0x8100], [R20.64], !P2 ;  /* 0x0810000014079fae */ /* 0x0003e8000d101d4c */
[----:B------:R1:W-:Y:S01]  /*07b0*/  @!P1 LDGSTS.E.BYPASS.LTC128B.128 [R7+0xc100], [R18.64], !P6 ;  /* 0x0c10000012079fae */ /* 0x0003e2000f101d4c */
[----:B--2---:R-:W-:-:S05]  /*07c0*/  @!P0 IMAD.SHL.U32 R3, R136, 0x2, RZ ;  /* 0x0000000288038824 */ /* 0x004fca00078e00ff */
[----:B------:R2:W-:Y:S01]  /*07d0*/  @!P0 LDGSTS.E.BYPASS.LTC128B.128 [R3+0x8900], [R22.64], !P2 ;  /* 0x0890000016038fae */ /* 0x0005e2000d101d4c */
[----:B----4-:R-:W-:-:S04]  /*07e0*/  @!P0 SHF.R.S32.HI R4, RZ, 0x1f, R138 ;  /* 0x0000001fff048819 */ /* 0x010fc8000001148a */
[----:B------:R-:W-:-:S04]  /*07f0*/  @!P0 LEA.HI R4, R4, R138, RZ, 0x3 ;  /* 0x0000008a04048211 */ /* 0x000fc800078f18ff */
[----:B------:R-:W-:Y:S01]  /*0800*/  @!P0 LOP3.LUT R4, R4, 0xfffffff8, RZ, 0xc0, !PT ;  /* 0xfffffff804048812 */ /* 0x000fe200078ec0ff */
[----:B-1----:R-:W-:Y:S04]  /*0810*/  SHFL.IDX PT, R18, R14, 0x3, 0x181f ;  /* 0x00781f000e127f89 */ /* 0x002fe800000e0000 */
[----:B------:R-:W1:Y:S01]  /*0820*/  SHFL.IDX PT, R19, R0, 0x3, 0x181f ;  /* 0x00781f0000137f89 */ /* 0x000e6200000e0000 */
[----:B------:R-:W-:Y:S01]  /*0830*/  @!P0 IMAD.WIDE R12, R4, 0x2, R12 ;  /* 0x00000002040c8825 */ /* 0x000fe200078e020c */
[----:B--2---:R-:W-:-:S04]  /*0840*/  @!P3 SHF.R.S32.HI R22, RZ, 0x1f, R138 ;  /* 0x0000001fff16b819 */ /* 0x004fc8000001148a */
[----:B------:R2:W-:Y:S01]  /*0850*/  @!P0 LDGSTS.E.BYPASS.LTC128B.128 [R3+0xc900], [R12.64], !P6 ;  /* 0x0c9000000c038fae */ /* 0x0005e2000f101d4c */
[----:B------:R-:W-:Y:S02]  /*0860*/  @!P3 LEA.HI R22, R22, R138, RZ, 0x3 ;  /* 0x0000008a1616b211 */ /* 0x000fe400078f18ff */
[----:B------:R-:W-:Y:S02]  /*0870*/  ISETP.GE.AND P0, PT, R137, c[0x0][0x198], PT ;  /* 0x0000660089007a0c */ /* 0x000fe40003f06270 */
[----:B------:R-:W-:Y:S02]  /*0880*/  @!P3 LOP3.LUT R22, R22, 0xfffffff8, RZ, 0xc0, !PT ;  /* 0xfffffff81616b812 */ /* 0x000fe400078ec0ff */
[----:B------:R-:W-:-:S03]  /*0890*/  ISETP.GE.AND P4, PT, R6, R8, PT ;  /* 0x000000080600720c */ /* 0x000fc60003f86270 */
[----:B------:R-:W-:Y:S01]  /*08a0*/  @!P3 IMAD.WIDE R22, R22, 0x2, R16 ;  /* 0x000000021616b825 */ /* 0x000fe200078e0210 */
[----:B------:R-:W-:-:S03]  /*08b0*/  IADD3 R4, R11, 0x50, RZ ;  /* 0x000000500b047810 */ /* 0x000fc60007ffe0ff */
[----:B------:R-:W-:Y:S01]  /*08c0*/  @!P3 IMAD.SHL.U32 R6, R136, 0x2, RZ ;  /* 0x000000028806b824 */ /* 0x000fe200078e00ff */
[----:B------:R-:W-:Y:S02]  /*08d0*/  ISETP.GE.AND P2, PT, R4, R8, PT ;  /* 0x000000080400720c */ /* 0x000fe40003f46270 */
[----:B--2---:R-:W-:Y:S01]  /*08e0*/  @!P5 SHF.R.S32.HI R3, RZ, 0x1f, R138 ;  /* 0x0000001fff03d819 */ /* 0x004fe2000001148a */
[----:B------:R-:W-:Y:S02]  /*08f0*/  @!P3 IMAD.WIDE R12, R137, 0x2, R16 ;  /* 0x00000002890cb825 */ /* 0x000fe400078e0210 */
[----:B------:R-:W-:Y:S01]  /*0900*/  SHFL.IDX PT, R16, R14, 0x4, 0x181f ;  /* 0x00981f000e107f89 */ /* 0x000fe200000e0000 */
[----:B------:R-:W-:-:S03]  /*0910*/  @!P5 LEA.HI R3, R3, R138, RZ, 0x3 ;  /* 0x0000008a0303d211 */ /* 0x000fc600078f18ff */
[----:B------:R-:W2:Y:S01]  /*0920*/  SHFL.IDX PT, R17, R0, 0x4, 0x181f ;  /* 0x00981f0000117f89 */ /* 0x000ea200000e0000 */
[----:B------:R-:W-:Y:S01]  /*0930*/  @!P5 LOP3.LUT R3, R3, 0xfffffff8, RZ, 0xc0, !PT ;  /* 0xfffffff80303d812 */ /* 0x000fe200078ec0ff */
[----:B------:R-:W-:Y:S02]  /*0940*/  @!P5 IMAD.SHL.U32 R4, R136, 0x2, RZ ;  /* 0x000000028804d824 */ /* 0x000fe400078e00ff */
[----:B------:R4:W-:Y:S01]  /*0950*/  @!P3 LDGSTS.E.BYPASS.LTC128B.128 [R6+0x9100], [R12.64], !P0 ;  /* 0x091000000c06bfae */ /* 0x0009e2000c101d4c */
[----:B-1----:R-:W-:-:S03]  /*0960*/  @!P5 IMAD.WIDE R20, R137, 0x2, R18 ;  /* 0x000000028914d825 */ /* 0x002fc600078e0212 */
[----:B------:R1:W-:Y:S01]  /*0970*/  @!P3 LDGSTS.E.BYPASS.LTC128B.128 [R6+0xd100], [R22.64], !P6 ;  /* 0x0d1000001606bfae */ /* 0x0003e2000f101d4c */
[----:B------:R-:W-:Y:S01]  /*0980*/  @!P5 IMAD.WIDE R18, R3, 0x2, R18 ;  /* 0x000000020312d825 */ /* 0x000fe200078e0212 */
[----:B------:R-:W-:Y:S02]  /*0990*/  @!P4 SHF.R.S32.HI R3, RZ, 0x1f, R138 ;  /* 0x0000001fff03c819 */ /* 0x000fe4000001148a */
[----:B------:R2:W-:Y:S01]  /*09a0*/  @!P5 LDGSTS.E.BYPASS.LTC128B.128 [R4+0x9900], [R20.64], !P0 ;  /* 0x099000001404dfae */ /* 0x0005e2000c101d4c */
[----:B------:R-:W-:-:S03]  /*09b0*/  IADD3 R7, R11, 0x60, RZ ;  /* 0x000000600b077810 */ /* 0x000fc60007ffe0ff */
[----:B------:R2:W-:Y:S01]  /*09c0*/  @!P5 LDGSTS.E.BYPASS.LTC128B.128 [R4+0xd900], [R18.64], !P6 ;  /* 0x0d9000001204dfae */ /* 0x0005e2000f101d4c */
[----:B------:R-:W-:Y:S02]  /*09d0*/  ISETP.GE.AND P5, PT, R137, c[0x0][0x198], PT ;  /* 0x0000660089007a0c */ /* 0x000fe40003fa6270 */
[----:B------:R-:W-:Y:S01]  /*09e0*/  ISETP.GE.AND P1, PT, R7, R8, PT ;  /* 0x000000080700720c */ /* 0x000fe20003f26270 */
[----:B----4-:R-:W-:Y:S01]  /*09f0*/  SHFL.IDX PT, R12, R14, 0x5, 0x181f ;  /* 0x00b81f000e0c7f89 */ /* 0x010fe200000e0000 */
[----:B-1----:R-:W-:-:S03]  /*0a00*/  IADD3 R6, R11, 0x70, RZ ;  /* 0x000000700b067810 */ /* 0x002fc60007ffe0ff */
[----:B------:R-:W1:Y:S01]  /*0a10*/  SHFL.IDX PT, R13, R0, 0x5, 0x181f ;  /* 0x00b81f00000d7f89 */ /* 0x000e6200000e0000 */
[----:B------:R-:W-:Y:S02]  /*0a20*/  ISETP.GE.AND P0, PT, R6, R8, PT ;  /* 0x000000080600720c */ /* 0x000fe40003f06270 */
[----:B------:R-:W-:-:S04]  /*0a30*/  @!P4 LEA.HI R6, R3, R138, RZ, 0x3 ;  /* 0x0000008a0306c211 */ /* 0x000fc800078f18ff */
[----:B------:R-:W-:Y:S01]  /*0a40*/  @!P4 LOP3.LUT R6, R6, 0xfffffff8, RZ, 0xc0, !PT ;  /* 0xfffffff80606c812 */ /* 0x000fe200078ec0ff */
[----:B------:R-:W-:Y:S01]  /*0a50*/  @!P4 IMAD.SHL.U32 R7, R136, 0x2, RZ ;  /* 0x000000028807c824 */ /* 0x000fe200078e00ff */
[----:B--2---:R-:W-:-:S03]  /*0a60*/  @!P2 SHF.R.S32.HI R4, RZ, 0x1f, R138 ;  /* 0x0000001fff04a819 */ /* 0x004fc6000001148a */
[----:B------:R-:W-:Y:S01]  /*0a70*/  @!P4 IMAD.WIDE R8, R6, 0x2, R16 ;  /* 0x000000020608c825 */ /* 0x000fe200078e0210 */
[----:B------:R-:W-:-:S03]  /*0a80*/  @!P2 LEA.HI R4, R4, R138, RZ, 0x3 ;  /* 0x0000008a0404a211 */ /* 0x000fc600078f18ff */
[----:B------:R-:W-:Y:S01]  /*0a90*/  @!P4 IMAD.WIDE R16, R137, 0x2, R16 ;  /* 0x000000028910c825 */ /* 0x000fe200078e0210 */
[----:B------:R-:W-:-:S04]  /*0aa0*/  @!P2 LOP3.LUT R4, R4, 0xfffffff8, RZ, 0xc0, !PT ;  /* 0xfffffff80404a812 */ /* 0x000fc800078ec0ff */
[----:B------:R2:W-:Y:S01]  /*0ab0*/  @!P4 LDGSTS.E.BYPASS.LTC128B.128 [R7+0xa100], [R16.64], !P5 ;  /* 0x0a1000001007cfae */ /* 0x0005e2000e901d4c */
[----:B------:R-:W-:Y:S01]  /*0ac0*/  IMAD.U32 R3, RZ, RZ, UR7 ;  /* 0x00000007ff037e24 */ /* 0x000fe2000f8e00ff */
[----:B------:R-:W-:Y:S01]  /*0ad0*/  ISETP.NE.AND P3, PT, R252, 0x1, PT ;  /* 0x00000001fc00780c */ /* 0x000fe20003f65270 */
[----:B-1----:R-:W-:Y:S01]  /*0ae0*/  @!P2 IMAD.WIDE R18, R4, 0x2, R12 ;  /* 0x000000020412a825 */ /* 0x002fe200078e020c */
[----:B------:R1:W-:Y:S03]  /*0af0*/  @!P4 LDGSTS.E.BYPASS.LTC128B.128 [R7+0xe100], [R8.64], !P6 ;  /* 0x0e1000000807cfae */ /* 0x0003e6000f101d4c */
[----:B------:R-:W-:Y:S02]  /*0b00*/  IMAD R3, R3, 0x40, R139 ;  /* 0x0000004003037824 */ /* 0x000fe400078e028b */
[----:B------:R-:W-:Y:S02]  /*0b10*/  @!P2 IMAD.SHL.U32 R6, R136, 0x2, RZ ;  /* 0x000000028806a824 */ /* 0x000fe400078e00ff */
[----:B------:R-:W-:Y:S01]  /*0b20*/  @!P2 IMAD.WIDE R12, R137, 0x2, R12 ;  /* 0x00000002890ca825 */ /* 0x000fe200078e020c */
[----:B------:R-:W-:-:S04]  /*0b30*/  IADD3 R3, R3, -0x40, RZ ;  /* 0xffffffc003037810 */ /* 0x000fc80007ffe0ff */
[----:B------:R4:W-:Y:S04]  /*0b40*/  @!P2 LDGSTS.E.BYPASS.LTC128B.128 [R6+0xa900], [R12.64], !P5 ;  /* 0x0a9000000c06afae */ /* 0x0009e8000e901d4c */
[----:B------:R4:W-:Y:S04]  /*0b50*/  @!P2 LDGSTS.E.BYPASS.LTC128B.128 [R6+0xe900], [R18.64], !P6 ;  /* 0x0e9000001206afae */ /* 0x0009e8000f101d4c */
[----:B--2---:R-:W-:Y:S04]  /*0b60*/  SHFL.IDX PT, R16, R14, 0x6, 0x181f ;  /* 0x00d81f000e107f89 */ /* 0x004fe800000e0000 */
[----:B------:R2:W3:Y:S04]  /*0b70*/  SHFL.IDX PT, R17, R0, 0x6, 0x181f ;  /* 0x00d81f0000117f89 */ /* 0x0004e800000e0000 */
[----:B------:R-:W3:Y:S01]  /*0b80*/  SHFL.IDX PT, R14, R14, 0x7, 0x181f ;  /* 0x00f81f000e0e7f89 */ /* 0x000ee200000e0000 */
[----:B-1----:R-:W-:-:S02]  /*0b90*/  @!P1 SHF.R.S32.HI R7, RZ, 0x1f, R138 ;  /* 0x0000001fff079819 */ /* 0x002fc4000001148a */
[C---:B------:R-:W-:Y:S02]  /*0ba0*/  ISETP.GE.AND P2, PT, R3.reuse, UR9, PT ;  /* 0x0000000903007c0c */ /* 0x040fe4000bf46270 */
[----:B-----5:R-:W-:Y:S02]  /*0bb0*/  IADD3 R3, R3, UR10, RZ ;  /* 0x0000000a03037c10 */ /* 0x020fe4000fffe0ff */
[-C--:B------:R-:W-:Y:S02]  /*0bc0*/  @!P1 LEA.HI R7, R7, R138.reuse, RZ, 0x3 ;  /* 0x0000008a07079211 */ /* 0x080fe400078f18ff */
[----:B----4-:R-:W-:Y:S02]  /*0bd0*/  @!P0 SHF.R.S32.HI R6, RZ, 0x1f, R138 ;  /* 0x0000001fff068819 */ /* 0x010fe4000001148a */
[----:B------:R-:W-:Y:S02]  /*0be0*/  @!P1 LOP3.LUT R7, R7, 0xfffffff8, RZ, 0xc0, !PT ;  /* 0xfffffff807079812 */ /* 0x000fe400078ec0ff */
[----:B------:R-:W-:Y:S01]  /*0bf0*/  @!P0 LEA.HI R6, R6, R138, RZ, 0x3 ;  /* 0x0000008a06068211 */ /* 0x000fe200078f18ff */
[----:B--2---:R-:W-:-:S03]  /*0c00*/  @P3 IMAD.HI.U32 R0, R3, c[0x0][0x2bc], RZ ;  /* 0x0000af0003003a27 */ /* 0x004fc600078e00ff */
[----:B------:R-:W-:Y:S01]  /*0c10*/  @!P0 LOP3.LUT R6, R6, 0xfffffff8, RZ, 0xc0, !PT ;  /* 0xfffffff806068812 */ /* 0x000fe200078ec0ff */
[----:B------:R-:W-:Y:S01]  /*0c20*/  IMAD.MOV.U32 R4, RZ, RZ, R3 ;  /* 0x000000ffff047224 */ /* 0x000fe200078e0003 */
[----:B------:R-:W-:Y:S01]  /*0c30*/  @P3 SHF.R.U32.HI R4, RZ, c[0x0][0x2c0], R0 ;  /* 0x0000b000ff043a19 */ /* 0x000fe20000011600 */
[----:B------:R-:W-:Y:S02]  /*0c40*/  @!P1 IMAD.SHL.U32 R8, R136, 0x2, RZ ;  /* 0x0000000288089824 */ /* 0x000fe400078e00ff */
[----:B---3--:R-:W-:Y:S01]  /*0c50*/  @!P1 IMAD.WIDE R20, R137, 0x2, R16 ;  /* 0x0000000289149825 */ /* 0x008fe200078e0210 */
[----:B------:R-:W-:-:S03]  /*0c60*/  @!UP0 UMOV UR16, UR11 ;  /* 0x0000000b00108c82 */ /* 0x000fc60008000000 */
[----:B------:R-:W-:Y:S01]  /*0c70*/  @!P1 IMAD.WIDE R18, R7, 0x2, R16 ;  /* 0x0000000207129825 */ /* 0x000fe200078e0210 */
[----:B------:R1:W-:Y:S03]  /*0c80*/  @!P1 LDGSTS.E.BYPASS.LTC128B.128 [R8+0xb100], [R20.64], !P5 ;  /* 0x0b10000014089fae */ /* 0x0003e6000e901d4c */
[----:B------:R-:W-:Y:S01]  /*0c90*/  @!P0 IMAD.SHL.U32 R0, R136, 0x2, RZ ;  /* 0x0000000288008824 */ /* 0x000fe200078e00ff */
[----:B------:R-:W-:Y:S01]  /*0ca0*/  USHF.R.S32.HI UR11, URZ, 0x1f, UR16 ;  /* 0x0000001f3f0b7899 */ /* 0x000fe20008011410 */
[--C-:B------:R-:W-:Y:S01]  /*0cb0*/  @!P0 IMAD.WIDE R16, R137, 0x2, R14.reuse ;  /* 0x0000000289108825 */ /* 0x100fe200078e020e */
[----:B------:R1:W-:Y:S03]  /*0cc0*/  @!P1 LDGSTS.E.BYPASS.LTC128B.128 [R8+0xf100], [R18.64], !P6 ;  /* 0x0f10000012089fae */ /* 0x0003e6000f101d4c */
[----:B------:R-:W-:Y:S01]  /*0cd0*/  @!P0 IMAD.WIDE R6, R6, 0x2, R14 ;  /* 0x0000000206068825 */ /* 0x000fe200078e020e */
[----:B------:R-:W-:Y:S01]  /*0ce0*/  ISETP.GT.OR P2, PT, R139, 0x3f, P2 ;  /* 0x0000003f8b00780c */ /* 0x000fe20001744670 */
[----:B------:R2:W-:Y:S01]  /*0cf0*/  @!P0 LDGSTS.E.BYPASS.LTC128B.128 [R0+0xb900], [R16.64], !P5 ;  /* 0x0b90000010008fae */ /* 0x0005e2000e901d4c */
[----:B------:R-:W-:-:S03]  /*0d00*/  UIMAD UR11, UR11, UR4, URZ ;  /* 0x000000040b0b72a4 */ /* 0x000fc6000f8e023f */
[----:B------:R2:W-:Y:S04]  /*0d10*/  @!P0 LDGSTS.E.BYPASS.LTC128B.128 [R0+0xf900], [R6.64], !P6 ;  /* 0x0f90000006008fae */ /* 0x0005e8000f101d4c */
[----:B------:R-:W0:Y:S01]  /*0d20*/  LDGDEPBAR ;  /* 0x00000000000079af */ /* 0x000e220000000000 */
[----:B------:R-:W-:Y:S02]  /*0d30*/  UIMAD.WIDE.U32 UR14, UR16, UR4, URZ ;  /* 0x00000004100e72a5 */ /* 0x000fe4000f8e003f */
[----:B------:R-:W-:Y:S01]  /*0d40*/  UIMAD UR11, UR16, UR5, UR11 ;  /* 0x00000005100b72a4 */ /* 0x000fe2000f8e020b */
[----:B------:R3:W-:Y:S01]  /*0d50*/  STL [R1+0x8], R11 ;  /* 0x0000080b01007387 */ /* 0x0007e20000100800 */
[----:B------:R-:W-:Y:S01]  /*0d60*/  IMAD.MOV.U32 R36, RZ, RZ, RZ ;  /* 0x000000ffff247224 */ /* 0x000fe200078e00ff */
[----:B------:R-:W-:-:S02]  /*0d70*/  ULDC.64 UR4, c[0x0][0x1e8] ;  /* 0x00007a0000047ab9 */ /* 0x000fc40000000a00 */
[----:B------:R-:W-:Y:S01]  /*0d80*/  UIADD3 UR11, UR15, UR11, URZ ;  /* 0x0000000b0f0b7290 */ /* 0x000fe2000fffe03f */
[----:B---3--:R-:W-:-:S05]  /*0d90*/  @!P2 IADD3 R11, P3, R4, UR14, RZ ;  /* 0x0000000e040bac10 */ /* 0x008fca000ff7e0ff */
[----:B------:R-:W-:Y:S02]  /*0da0*/  @!P2 LEA.HI.X.SX32 R9, R4, UR11, 0x1, P3 ;  /* 0x0000000b0409ac11 */ /* 0x000fe400098f0eff */
[----:B------:R-:W-:-:S04]  /*0db0*/  @!P2 LEA R12, P3, R11, c[0x0][0x2a0], 0x2 ;  /* 0x0000a8000b0caa11 */ /* 0x000fc800078610ff */
[----:B------:R-:W-:Y:S01]  /*0dc0*/  @!P2 LEA.HI.X R13, R11, c[0x0][0x2a4], R9, 0x2, P3 ;  /* 0x0000a9000b0daa11 */ /* 0x000fe200018f1409 */
[----:B------:R-:W-:Y:S06]  /*0dd0*/  BAR.SYNC.DEFER_BLOCKING 0x0 ;  /* 0x0000000000007b1d */ /* 0x000fec0000010000 */
[----:B------:R3:W1:Y:S01]  /*0de0*/  @!P2 LDG.E R36, [R12.64] ;  /* 0x0000000c0c24a981 */ /* 0x000662000c1e1900 */
[----:B--2---:R-:W-:-:S04]  /*0df0*/  IMAD.MOV R0, RZ, RZ, -R4 ;  /* 0x000000ffff007224 */ /* 0x004fc800078e0a04 */
[----:B------:R-:W-:-:S05]  /*0e00*/  IMAD R37, R0, c[0x0][0x2b8], R3 ;  /* 0x0000ae0000257a24 */ /* 0x000fca00078e0203 */
[----:B------:R-:W-:Y:S01]  /*0e10*/  SHF.R.S32.HI R9, RZ, 0x1f, R37 ;  /* 0x0000001fff097819 */ /* 0x000fe20000011425 */
[----:B------:R-:W-:-:S04]  /*0e20*/  IMAD.WIDE.U32 R6, R37, c[0x0][0x1e0], RZ ;  /* 0x0000780025067a25 */ /* 0x000fc800078e00ff */
[----:B------:R-:W-:Y:S01]  /*0e30*/  IMAD R0, R9, c[0x0][0x1e0], RZ ;  /* 0x0000780009007a24 */ /* 0x000fe200078e02ff */
[----:B------:R-:W-:-:S03]  /*0e40*/  UIMAD UR16, UR6, UR4, URZ ;  /* 0x00000004061072a4 */ /* 0x000fc6000f8e023f */
[----:B------:R-:W-:Y:S01]  /*0e50*/  IMAD R0, R37, c[0x0][0x1e4], R0 ;  /* 0x0000790025007a24 */ /* 0x000fe200078e0200 */
[----:B------:R-:W-:-:S03]  /*0e60*/  UIMAD.WIDE.U32 UR18, UR8, UR4, URZ ;  /* 0x00000004081272a5 */ /* 0x000fc6000f8e003f */
[----:B------:R-:W-:Y:S01]  /*0e70*/  IMAD.IADD R7, R7, 0x1, R0 ;  /* 0x0000000107077824 */ /* 0x000fe200078e0200 */
[----:B------:R-:W-:Y:S02]  /*0e80*/  UIMAD UR16, UR8, UR5, UR16 ;  /* 0x00000005081072a4 */ /* 0x000fe4000f8e0210 */
[----:B------:R-:W-:Y:S02]  /*0e90*/  ULEA UR17, UR7, 0xffffffc0, 0x6 ;  /* 0xffffffc007117891 */ /* 0x000fe4000f8e303f */
[----:B------:R-:W-:Y:S02]  /*0ea0*/  UIADD3 UR16, UR19, UR16, URZ ;  /* 0x0000001013107290 */ /* 0x000fe4000fffe03f */
[----:B------:R-:W-:Y:S01]  /*0eb0*/  UIADD3 UR17, UR9, -UR17, URZ ;  /* 0x8000001109117290 */ /* 0x000fe2000fffe03f */
[----:B---3--:R-:W-:Y:S02]  /*0ec0*/  LEA.HI R13, R10, R2, RZ, 0x4 ;  /* 0x000000020a0d7211 */ /* 0x008fe400078f20ff */
[----:B------:R-:W-:Y:S01]  /*0ed0*/  ISETP.GE.AND P4, PT, R138, c[0x0][0x1d4], PT ;  /* 0x000075008a007a0c */ /* 0x000fe20003f86270 */
[----:B------:R-:W-:Y:S01]  /*0ee0*/  IMAD.SHL.U32 R11, R5, 0x40, RZ ;  /* 0x00000040050b7824 */ /* 0x000fe200078e00ff */
[----:B------:R-:W-:Y:S01]  /*0ef0*/  LOP3.LUT R12, R13, 0xfffffff0, RZ, 0xc0, !PT ;  /* 0xfffffff00d0c7812 */ /* 0x000fe200078ec0ff */
[----:B------:R-:W-:Y:S01]  /*0f00*/  STL [R1+0x1c], R137 ;  /* 0x00001c8901007387 */ /* 0x000fe20000100800 */
[----:B------:R-:W-:Y:S01]  /*0f10*/  SHF.R.S32.HI R14, RZ, 0x4, R13 ;  /* 0x00000004ff0e7819 */ /* 0x000fe2000001140d */
[----:B------:R-:W-:-:S02]  /*0f20*/  UISETP.GE.AND UP0, UPT, UR9, 0x1, UPT ;  /* 0x000000010900788c */ /* 0x000fc4000bf06270 */
[----:B------:R-:W-:Y:S01]  /*0f30*/  IMAD.IADD R12, R2, 0x1, -R12 ;  /* 0x00000001020c7824 */ /* 0x000fe200078e0a0c */
[----:B------:R-:W-:Y:S01]  /*0f40*/  ISETP.GE.AND P3, PT, R137, c[0x0][0x1d4], PT ;  /* 0x0000750089007a0c */ /* 0x000fe20003f66270 */
[----:B------:R-:W-:Y:S01]  /*0f50*/  ULDC.64 UR4, c[0x0][0x210] ;  /* 0x0000840000047ab9 */ /* 0x000fe20000000a00 */
[----:B------:R-:W-:-:S04]  /*0f60*/  LEA.HI R13, R13, R14, RZ, 0x1 ;  /* 0x0000000e0d0d7211 */ /* 0x000fc800078f08ff */
[----:B------:R-:W-:Y:S02]  /*0f70*/  LOP3.LUT R13, R13, 0xfffffffe, RZ, 0xc0, !PT ;  /* 0xfffffffe0d0d7812 */ /* 0x000fe400078ec0ff */
[----:B------:R-:W-:Y:S02]  /*0f80*/  LOP3.LUT R11, R11, 0x1c0, RZ, 0xc0, !PT ;  /* 0x000001c00b0b7812 */ /* 0x000fe400078ec0ff */
[----:B------:R-:W-:Y:S01]  /*0f90*/  LEA.HI R10, R10, R2, RZ, 0x5 ;  /* 0x000000020a0a7211 */ /* 0x000fe200078f28ff */
[----:B------:R-:W-:Y:S04]  /*0fa0*/  STL [R1+0x18], R138 ;  /* 0x0000188a01007387 */ /* 0x000fe80000100800 */
[----:B------:R-:W-:Y:S04]  /*0fb0*/  STL [R1+0xc], R136 ;  /* 0x00000c8801007387 */ /* 0x000fe80000100800 */
[----:B------:R-:W-:Y:S01]  /*0fc0*/  STL [R1+0x4], R37 ;  /* 0x0000042501007387 */ /* 0x000fe20000100800 */
[----:B------:R-:W-:-:S02]  /*0fd0*/  UIMAD UR6, UR6, UR4, URZ ;  /* 0x00000004060672a4 */ /* 0x000fc4000f8e023f */
[----:B------:R-:W-:Y:S02]  /*0fe0*/  UIMAD.WIDE.U32 UR20, UR8, UR4, URZ ;  /* 0x00000004081472a5 */ /* 0x000fe4000f8e003f */
[----:B------:R-:W-:-:S04]  /*0ff0*/  UIMAD UR5, UR8, UR5, UR6 ;  /* 0x00000005080572a4 */ /* 0x000fc8000f8e0206 */
[----:B------:R-:W-:Y:S01]  /*1000*/  UIADD3 UR5, UR21, UR5, URZ ;  /* 0x0000000515057290 */ /* 0x000fe2000fffe03f */
[----:B-1----:R-:W-:Y:S01]  /*1010*/  SHF.R.S32.HI R8, RZ, 0x1f, R36 ;  /* 0x0000001fff087819 */ /* 0x002fe20000011424 */
[----:B------:R-:W-:-:S04]  /*1020*/  IMAD.WIDE.U32 R6, R36, c[0x0][0x1f0], R6 ;  /* 0x00007c0024067a25 */ /* 0x000fc800078e0006 */
[----:B------:R-:W-:Y:S01]  /*1030*/  IMAD R0, R8, c[0x0][0x1f0], RZ ;  /* 0x00007c0008007a24 */ /* 0x000fe200078e02ff */
[----:B------:R-:W-:-:S03]  /*1040*/  IADD3 R3, P0, R6, UR18, RZ ;  /* 0x0000001206037c10 */ /* 0x000fc6000ff1e0ff */
[----:B------:R-:W-:-:S05]  /*1050*/  IMAD R0, R36, c[0x0][0x1f4], R0 ;  /* 0x00007d0024007a24 */ /* 0x000fca00078e0200 */
[----:B------:R-:W-:Y:S02]  /*1060*/  IADD3.X R0, R7, UR16, R0, P0, !PT ;  /* 0x0000001007007c10 */ /* 0x000fe400087fe400 */
[C---:B------:R-:W-:Y:S02]  /*1070*/  LEA R16, P0, R3.reuse, c[0x0][0x1c8], 0x1 ;  /* 0x0000720003107a11 */ /* 0x040fe400078008ff */
[----:B------:R-:W-:Y:S02]  /*1080*/  IADD3 R7, -R250, UR17, RZ ;  /* 0x00000011fa077c10 */ /* 0x000fe4000fffe1ff */
[----:B------:R-:W-:Y:S01]  /*1090*/  LEA.HI.X R0, R3, c[0x0][0x1cc], R0, 0x1, P0 ;  /* 0x0000730003007a11 */ /* 0x000fe200000f0c00 */
[----:B------:R-:W-:Y:S01]  /*10a0*/  SHFL.IDX PT, R24, R16, RZ, 0x181f ;  /* 0x00181fff10187589 */ /* 0x000fe200000e0000 */
[----:B------:R-:W-:-:S03]  /*10b0*/  ISETP.GE.AND P5, PT, R7, 0x1, PT ;  /* 0x000000010700780c */ /* 0x000fc60003fa6270 */
[----:B------:R-:W1:Y:S01]  /*10c0*/  SHFL.IDX PT, R25, R0, RZ, 0x181f ;  /* 0x00181fff00197589 */ /* 0x000e6200000e0000 */
[C---:B------:R-:W-:Y:S02]  /*10d0*/  ISETP.GE.AND P2, PT, R7.reuse, 0x11, PT ;  /* 0x000000110700780c */ /* 0x040fe40003f46270 */
[----:B------:R-:W-:Y:S01]  /*10e0*/  SHF.R.S32.HI R6, RZ, 0x1f, R12 ;  /* 0x0000001fff067819 */ /* 0x000fe2000001140c */
[----:B------:R-:W-:Y:S01]  /*10f0*/  SHFL.IDX PT, R20, R16, 0x1, 0x181f ;  /* 0x00381f0010147f89 */ /* 0x000fe200000e0000 */
[----:B------:R-:W-:-:S05]  /*1100*/  ISETP.GE.AND P1, PT, R7, 0x21, PT ;  /* 0x000000210700780c */ /* 0x000fca0003f26270 */
[----:B------:R-:W-:Y:S01]  /*1110*/  @P5 SHF.R.S32.HI R3, RZ, 0x1f, R138 ;  /* 0x0000001fff035819 */ /* 0x000fe2000001148a */
[----:B------:R-:W2:Y:S01]  /*1120*/  SHFL.IDX PT, R21, R0, 0x1, 0x181f ;  /* 0x00381f0000157f89 */ /* 0x000ea200000e0000 */
[----:B------:R-:W-:Y:S02]  /*1130*/  ISETP.GE.AND P0, PT, R7, 0x31, PT ;  /* 0x000000310700780c */ /* 0x000fe40003f06270 */
[----:B------:R-:W-:Y:S01]  /*1140*/  @P5 LEA.HI R3, R3, R138, RZ, 0x3 ;  /* 0x0000008a03035211 */ /* 0x000fe200078f18ff */
[----:B------:R-:W-:Y:S01]  /*1150*/  SHFL.IDX PT, R18, R16, 0x2, 0x181f ;  /* 0x00581f0010127f89 */ /* 0x000fe200000e0000 */
[----:B------:R-:W-:-:S03]  /*1160*/  LEA.HI R6, R6, R12, RZ, 0x3 ;  /* 0x0000000c06067211 */ /* 0x000fc600078f18ff */
[----:B------:R-:W3:Y:S01]  /*1170*/  SHFL.IDX PT, R19, R0, 0x2, 0x181f ;  /* 0x00581f0000137f89 */ /* 0x000ee200000e0000 */
[----:B------:R-:W-:-:S03]  /*1180*/  @P5 LOP3.LUT R3, R3, 0xfffffff8, RZ, 0xc0, !PT ;  /* 0xfffffff803035812 */ /* 0x000fc600078ec0ff */
[----:B------:R-:W-:Y:S01]  /*1190*/  SHFL.IDX PT, R16, R16, 0x3, 0x181f ;  /* 0x00781f0010107f89 */ /* 0x000fe200000e0000 */
[----:B------:R-:W-:-:S03]  /*11a0*/  LOP3.LUT R4, R6, 0xfffffff8, RZ, 0xc0, !PT ;  /* 0xfffffff806047812 */ /* 0x000fc600078ec0ff */
[----:B------:R4:W5:Y:S01]  /*11b0*/  SHFL.IDX PT, R17, R0, 0x3, 0x181f ;  /* 0x00781f0000117f89 */ /* 0x00096200000e0000 */
[----:B-1----:R-:W-:-:S04]  /*11c0*/  @P5 IMAD.WIDE R22, R137, 0x2, R24 ;  /* 0x0000000289165825 */ /* 0x002fc800078e0218 */
[----:B------:R-:W-:-:S04]  /*11d0*/  @P5 IMAD.WIDE R24, R3, 0x2, R24 ;  /* 0x0000000203185825 */ /* 0x000fc800078e0218 */
[----:B------:R-:W-:Y:S01]  /*11e0*/  IMAD.IADD R3, R14, 0x1, -R13 ;  /* 0x000000010e037824 */ /* 0x000fe200078e0a0d */
[----:B------:R-:W-:Y:S01]  /*11f0*/  @P2 SHF.R.S32.HI R14, RZ, 0x1f, R138 ;  /* 0x0000001fff0e2819 */ /* 0x000fe2000001148a */
[----:B------:R-:W-:Y:S01]  /*1200*/  IMAD.IADD R4, R12, 0x1, -R4 ;  /* 0x000000010c047824 */ /* 0x000fe200078e0a04 */
[----:B------:R-:W-:Y:S02]  /*1210*/  @P1 SHF.R.S32.HI R12, RZ, 0x1f, R138 ;  /* 0x0000001fff0c1819 */ /* 0x000fe4000001148a */
[-C--:B------:R-:W-:Y:S01]  /*1220*/  @P2 LEA.HI R14, R14, R138.reuse, RZ, 0x3 ;  /* 0x0000008a0e0e2211 */ /* 0x080fe200078f18ff */
[----:B----4-:R-:W-:Y:S01]  /*1230*/  @P5 IMAD.SHL.U32 R0, R136, 0x2, RZ ;  /* 0x0000000288005824 */ /* 0x010fe200078e00ff */
[----:B------:R-:W-:-:S04]  /*1240*/  @P1 LEA.HI R12, R12, R138, RZ, 0x3 ;  /* 0x0000008a0c0c1211 */ /* 0x000fc800078f18ff */
[----:B------:R1:W-:Y:S04]  /*1250*/  @P5 LDGSTS.E.BYPASS.LTC128B.128 [R0+0x4100], [R22.64], !P3 ;  /* 0x0410000016005fae */ /* 0x0003e8000d901d4c */
[----:B------:R1:W-:Y:S01]  /*1260*/  @P5 LDGSTS.E.BYPASS.LTC128B.128 [R0+0x6100], [R24.64], !P4 ;  /* 0x0610000018005fae */ /* 0x0003e2000e101d4c */
[----:B------:R-:W-:Y:S01]  /*1270*/  IMAD.SHL.U32 R250, R250, 0x8, RZ ;  /* 0x00000008fafa7824 */ /* 0x000fe200078e00ff */
[----:B------:R-:W-:Y:S02]  /*1280*/  @P2 LOP3.LUT R14, R14, 0xfffffff8, RZ, 0xc0, !PT ;  /* 0xfffffff80e0e2812 */ /* 0x000fe400078ec0ff */
[----:B------:R-:W-:Y:S02]  /*1290*/  @P1 LOP3.LUT R12, R12, 0xfffffff8, RZ, 0xc0, !PT ;  /* 0xfffffff80c0c1812 */ /* 0x000fe400078ec0ff */
[----:B------:R-:W-:Y:S01]  /*12a0*/  LOP3.LUT R250, R11, 0x8, R250, 0xf8, !PT ;  /* 0x000000080bfa7812 */ /* 0x000fe200078ef8fa */
[C---:B------:R-:W-:Y:S01]  /*12b0*/  @P2 IMAD.SHL.U32 R15, R136.reuse, 0x2, RZ ;  /* 0x00000002880f2824 */ /* 0x040fe200078e00ff */
[----:B------:R-:W-:Y:S01]  /*12c0*/  SHF.R.U32.HI R11, RZ, 0x3, R11 ;  /* 0x00000003ff0b7819 */ /* 0x000fe2000001160b */
[----:B------:R-:W-:-:S03]  /*12d0*/  @P1 IMAD.SHL.U32 R13, R136, 0x2, RZ ;  /* 0x00000002880d1824 */ /* 0x000fc600078e00ff */
[----:B------:R-:W-:Y:S01]  /*12e0*/  LOP3.LUT R250, R250, R11, RZ, 0x3c, !PT ;  /* 0x0000000bfafa7212 */ /* 0x000fe200078e3cff */
[----:B------:R-:W-:Y:S01]  /*12f0*/  @P0 IMAD.SHL.U32 R11, R136, 0x2, RZ ;  /* 0x00000002880b0824 */ /* 0x000fe200078e00ff */
[----:B-1----:R-:W-:-:S04]  /*1300*/  @P0 SHF.R.S32.HI R0, RZ, 0x1f, R138 ;  /* 0x0000001fff000819 */ /* 0x002fc8000001148a */
[----:B------:R-:W-:Y:S01]  /*1310*/  @P0 LEA.HI R0, R0, R138, RZ, 0x3 ;  /* 0x0000008a00000211 */ /* 0x000fe200078f18ff */
[----:B--2---:R-:W-:-:S03]  /*1320*/  @P2 IMAD.WIDE R22, R14, 0x2, R20 ;  /* 0x000000020e162825 */ /* 0x004fc600078e0214 */
[----:B------:R-:W-:Y:S01]  /*1330*/  @P0 LOP3.LUT R0, R0, 0xfffffff8, RZ, 0xc0, !PT ;  /* 0xfffffff800000812 */ /* 0x000fe200078ec0ff */
[----:B------:R-:W-:-:S04]  /*1340*/  @P2 IMAD.WIDE R20, R137, 0x2, R20 ;  /* 0x0000000289142825 */ /* 0x000fc800078e0214 */
[--C-:B---3--:R-:W-:Y:S01]  /*1350*/  @P1 IMAD.WIDE R24, R12, 0x2, R18.reuse ;  /* 0x000000020c181825 */ /* 0x108fe200078e0212 */
[----:B------:R1:W-:Y:S03]  /*1360*/  @P2 LDGSTS.E.BYPASS.LTC128B.128 [R15+0x4900], [R20.64], !P3 ;  /* 0x04900000140f2fae */ /* 0x0003e6000d901d4c */
[C---:B------:R-:W-:Y:S01]  /*1370*/  @P1 IMAD.WIDE R18, R137.reuse, 0x2, R18 ;  /* 0x0000000289121825 */ /* 0x040fe200078e0212 */
[----:B------:R1:W-:Y:S03]  /*1380*/  @P2 LDGSTS.E.BYPASS.LTC128B.128 [R15+0x6900], [R22.64], !P4 ;  /* 0x06900000160f2fae */ /* 0x0003e6000e101d4c */
[--C-:B-----5:R-:W-:Y:S01]  /*1390*/  @P0 IMAD.WIDE R26, R0, 0x2, R16.reuse ;  /* 0x00000002001a0825 */ /* 0x120fe200078e0210 */
[----:B------:R2:W-:Y:S03]  /*13a0*/  @P1 LDGSTS.E.BYPASS.LTC128B.128 [R13+0x5100], [R18.64], !P3 ;  /* 0x05100000120d1fae */ /* 0x0005e6000d901d4c */
[----:B------:R-:W-:Y:S01]  /*13b0*/  @P0 IMAD.WIDE R16, R137, 0x2, R16 ;  /* 0x0000000289100825 */ /* 0x000fe200078e0210 */
[----:B------:R2:W-:Y:S04]  /*13c0*/  @P1 LDGSTS.E.BYPASS.LTC128B.128 [R13+0x7100], [R24.64], !P4 ;  /* 0x07100000180d1fae */ /* 0x0005e8000e101d4c */
[----:B------:R3:W-:Y:S04]  /*13d0*/  @P0 LDGSTS.E.BYPASS.LTC128B.128 [R11+0x5900], [R16.64], !P3 ;  /* 0x05900000100b0fae */ /* 0x0007e8000d901d4c */
[----:B------:R3:W-:Y:S04]  /*13e0*/  @P0 LDGSTS.E.BYPASS.LTC128B.128 [R11+0x7900], [R26.64], !P4 ;  /* 0x079000001a0b0fae */ /* 0x0007e8000e101d4c */
[----:B------:R-:W0:Y:S01]  /*13f0*/  LDGDEPBAR ;  /* 0x00000000000079af */ /* 0x000e220000000000 */
[----:B------:R-:W-:-:S02]  /*1400*/  IMAD.SHL.U32 R14, R4, 0x40, RZ ;  /* 0x00000040040e7824 */ /* 0x000fc400078e00ff */
[----:B------:R-:W-:Y:S01]  /*1410*/  IMAD.SHL.U32 R6, R6, 0x40, RZ ;  /* 0x0000004006067824 */ /* 0x000fe200078e00ff */
[----:B------:R-:W-:Y:S02]  /*1420*/  R2P PR, R4, 0x6 ;  /* 0x0000000604007804 */ /* 0x000fe40000000000 */
[----:B------:R-:W-:Y:S01]  /*1430*/  LOP3.LUT R14, R14, 0x1c0, RZ, 0xc0, !PT ;  /* 0x000001c00e0e7812 */ /* 0x000fe200078ec0ff */
[----:B------:R-:W-:Y:S01]  /*1440*/  IMAD.MOV.U32 R0, RZ, RZ, 0x20 ;  /* 0x00000020ff007424 */ /* 0x000fe200078e00ff */
[----:B------:R-:W-:Y:S01]  /*1450*/  SHF.R.S32.HI R12, RZ, 0x5, R10 ;  /* 0x00000005ff0c7819 */ /* 0x000fe2000001140a */
[C---:B--2---:R-:W-:Y:S01]  /*1460*/  IMAD.SHL.U32 R13, R3.reuse, 0x8, RZ ;  /* 0x00000008030d7824 */ /* 0x044fe200078e00ff */
[----:B------:R-:W-:Y:S01]  /*1470*/  LOP3.LUT R6, R6, 0xfffffe00, RZ, 0xc0, !PT ;  /* 0xfffffe0006067812 */ /* 0x000fe200078ec0ff */
[----:B------:R-:W-:-:S03]  /*1480*/  IMAD R250, R3, 0x200, R250 ;  /* 0x0000020003fa7824 */ /* 0x000fc600078e02fa */
[----:B------:R-:W-:Y:S01]  /*1490*/  LOP3.LUT R13, R14, 0x8, R13, 0xf8, !PT ;  /* 0x000000080e0d7812 */ /* 0x000fe200078ef80d */
[----:B---3--:R-:W-:Y:S01]  /*14a0*/  IMAD.MOV.U32 R11, RZ, RZ, 0x10 ;  /* 0x00000010ff0b7424 */ /* 0x008fe200078e00ff */
[----:B------:R-:W-:-:S04]  /*14b0*/  DEPBAR.LE SB0, 0x1 ;  /* 0x000080400000791a */ /* 0x000fc80000000000 */
[----:B------:R-:W-:-:S04]  /*14c0*/  DEPBAR.LE SB0, 0x0 ;  /* 0x000080000000791a */ /* 0x000fc80000000000 */
[----:B------:R-:W-:Y:S02]  /*14d0*/  SHF.R.U32.HI R14, RZ, 0x3, R14 ;  /* 0x00000003ff0e7819 */ /* 0x000fe4000001160e */
[----:B------:R-:W-:Y:S02]  /*14e0*/  SEL R4, R11, 0xfffffff0, !P1 ;  /* 0xfffffff00b047807 */ /* 0x000fe40004800000 */
[----:B------:R-:W-:Y:S01]  /*14f0*/  SEL R3, R0, 0xffffffe0, !P2 ;  /* 0xffffffe000037807 */ /* 0x000fe20005000000 */
[----:B------:R-:W-:Y:S01]  /*1500*/  BAR.SYNC.DEFER_BLOCKING 0x0 ;  /* 0x0000000000007b1d */ /* 0x000fe20000010000 */
[----:B------:R-:W-:Y:S01]  /*1510*/  R2P PR, R5, 0x6 ;  /* 0x0000000605007804 */ /* 0x000fe20000000000 */
[----:B------:R-:W-:Y:S01]  /*1520*/  IMAD R12, R12, 0x400, R6 ;  /* 0x000004000c0c7824 */ /* 0x000fe200078e0206 */
[----:B------:R-:W-:-:S03]  /*1530*/  LOP3.LUT R5, R13, R14, RZ, 0x3c, !PT ;  /* 0x0000000e0d057212 */ /* 0x000fc600078e3cff */
[----:B------:R2:W-:Y:S01]  /*1540*/  STL [R1], R36 ;  /* 0x0000002401007387 */ /* 0x0005e20000100800 */
[----:B------:R-:W-:Y:S01]  /*1550*/  IMAD.SHL.U32 R250, R250, 0x2, RZ ;  /* 0x00000002fafa7824 */ /* 0x000fe200078e00ff */
[----:B------:R-:W-:Y:S01]  /*1560*/  PLOP3.LUT P0, PT, PT, PT, UP0, 0x80, 0x0 ;  /* 0x000000000000781c */ /* 0x000fe20003f0f008 */
[----:B------:R-:W-:-:S03]  /*1570*/  IMAD.IADD R251, R5, 0x1, R12 ;  /* 0x0000000105fb7824 */ /* 0x000fc600078e020c */
[C---:B------:R-:W-:Y:S01]  /*1580*/  IADD3 R11, R250.reuse, 0x4100, RZ ;  /* 0x00004100fa0b7810 */ /* 0x040fe20007ffe0ff */
[----:B------:R-:W-:Y:S01]  /*1590*/  IMAD.SHL.U32 R251, R251, 0x2, RZ ;  /* 0x00000002fbfb7824 */ /* 0x000fe200078e00ff */
[----:B------:R-:W-:Y:S02]  /*15a0*/  IADD3 R249, R250, 0x4120, RZ ;  /* 0x00004120faf97810 */ /* 0x000fe40007ffe0ff */
[----:B------:R-:W-:Y:S01]  /*15b0*/  @P1 IADD3 R249, R11, -0x20, RZ ;  /* 0xffffffe00bf91810 */ /* 0x000fe20007ffe0ff */
[----:B------:R-:W-:Y:S01]  /*15c0*/  IMAD R247, R4, 0x2, R251 ;  /* 0x0000000204f77824 */ /* 0x000fe200078e02fb */
[----:B------:R-:W-:Y:S02]  /*15d0*/  LOP3.LUT R10, R10, 0xffffffe0, RZ, 0xc0, !PT ;  /* 0xffffffe00a0a7812 */ /* 0x000fe400078ec0ff */
[----:B------:R-:W-:Y:S01]  /*15e0*/  LOP3.LUT R5, R5, R6, RZ, 0xfc, !PT ;  /* 0x0000000605057212 */ /* 0x000fe200078efcff */
[----:B------:R2:W3:Y:S02]  /*15f0*/  LDSM.16.M88.4 R100, [R251+0x8100] ;  /* 0x00810000fb64783b */ /* 0x0004e40000000200 */
[----:B------:R-:W-:-:S02]  /*1600*/  IMAD.IADD R2, R2, 0x1, -R10 ;  /* 0x0000000102027824 */ /* 0x000fc400078e0a0a */
[----:B------:R2:W4:Y:S01]  /*1610*/  LDSM.16.M88.4 R52, [R251+0xa100] ;  /* 0x00a10000fb34783b */ /* 0x0005220000000200 */
[----:B------:R-:W-:-:S03]  /*1620*/  ISETP.GT.AND P5, PT, R139, 0x3f, PT ;  /* 0x0000003f8b00780c */ /* 0x000fc60003fa4270 */
[----:B------:R2:W2:Y:S01]  /*1630*/  LDSM.16.M88.4 R40, [R250+0x4100] ;  /* 0x00410000fa28783b */ /* 0x0004a20000000200 */
[----:B------:R-:W-:-:S03]  /*1640*/  SEL R6, RZ, 0x10, P4 ;  /* 0x00000010ff067807 */ /* 0x000fc60002000000 */
[----:B------:R2:W2:Y:S01]  /*1650*/  LDSM.16.M88.4 R68, [R250+0x4900] ;  /* 0x00490000fa44783b */ /* 0x0004a20000000200 */
[----:B------:R-:W-:-:S03]  /*1660*/  SEL R0, R0, 0xffffffe0, !P2 ;  /* 0xffffffe000007807 */ /* 0x000fc60005000000 */
[----:B------:R2:W2:Y:S01]  /*1670*/  LDSM.16.M88.4 R108, [R250+0x5100] ;  /* 0x00510000fa6c783b */ /* 0x0004a20000000200 */
[----:B------:R-:W-:-:S03]  /*1680*/  IADD3 R239, R249, 0x800, RZ ;  /* 0x00000800f9ef7810 */ /* 0x000fc60007ffe0ff */
[----:B------:R2:W2:Y:S01]  /*1690*/  LDSM.16.M88.4 R28, [R250+0x5900] ;  /* 0x00590000fa1c783b */ /* 0x0004a20000000200 */
[----:B------:R-:W-:-:S03]  /*16a0*/  IADD3 R238, R249, 0x1000, RZ ;  /* 0x00001000f9ee7810 */ /* 0x000fc60007ffe0ff */
[----:B-1----:R1:W1:Y:S01]  /*16b0*/  LDSM.16.M88.4 R12, [R247+0x8100] ;  /* 0x00810000f70c783b */ /* 0x0022620000000200 */
[----:B------:R-:W-:-:S03]  /*16c0*/  IADD3 R237, R249, 0x1800, RZ ;  /* 0x00001800f9ed7810 */ /* 0x000fc60007ffe0ff */
[----:B------:R1:W1:Y:S04]  /*16d0*/  LDSM.16.M88.4 R32, [R247+0xa100] ;  /* 0x00a10000f720783b */ /* 0x0002680000000200 */
[----:B------:R1:W1:Y:S04]  /*16e0*/  LDSM.16.M88.4 R96, [R249] ;  /* 0x00000000f960783b */ /* 0x0002680000000200 */
[----:B------:R1:W1:Y:S04]  /*16f0*/  LDSM.16.M88.4 R92, [R249+0x800] ;  /* 0x00080000f95c783b */ /* 0x0002680000000200 */
[----:B------:R1:W1:Y:S04]  /*1700*/  LDSM.16.M88.4 R20, [R249+0x1000] ;  /* 0x00100000f914783b */ /* 0x0002680000000200 */
[----:B------:R1:W1:Y:S01]  /*1710*/  LDSM.16.M88.4 R16, [R249+0x1800] ;  /* 0x00180000f910783b */ /* 0x0002620000000200 */
[----:B------:R-:W-:Y:S05]  /*1720*/  @!P0 BRA `(.L_x_706) ;  /* 0x000003b000008947 */ /* 0x000fea0003800000 */
[----:B---34-:R-:W-:Y:S01]  /*1730*/  IMAD R9, R9, c[0x0][0x208], RZ ;  /* 0x0000820009097a24 */ /* 0x018fe200078e02ff */
[----:B------:R-:W-:Y:S01]  /*1740*/  ISETP.GE.AND P2, PT, R137, c[0x0][0x1d4], PT ;  /* 0x0000750089007a0c */ /* 0x000fe20003f46270 */
[----:B------:R-:W-:-:S03]  /*1750*/  IMAD.WIDE.U32 R10, R37, c[0x0][0x208], RZ ;  /* 0x00008200250a7a25 */ /* 0x000fc600078e00ff */
[----:B------:R-:W-:Y:S01]  /*1760*/  ISETP.LT.OR P1, PT, R7, 0x1, P2 ;  /* 0x000000010700780c */ /* 0x000fe20001721670 */
[----:B------:R-:W-:Y:S02]  /*1770*/  IMAD R9, R37, c[0x0][0x20c], R9 ;  /* 0x0000830025097a24 */ /* 0x000fe400078e0209 */
[----:B------:R-:W-:Y:S02]  /*1780*/  IMAD R8, R8, c[0x0][0x218], RZ ;  /* 0x0000860008087a24 */ /* 0x000fe400078e02ff */
[----:B------:R-:W-:Y:S02]  /*1790*/  IMAD.IADD R11, R11, 0x1, R9 ;  /* 0x000000010b0b7824 */ /* 0x000fe400078e0209 */
[C---:B------:R-:W-:Y:S02]  /*17a0*/  IMAD R8, R36.reuse, c[0x0][0x21c], R8 ;  /* 0x0000870024087a24 */ /* 0x040fe400078e0208 */
[----:B------:R-:W-:Y:S01]  /*17b0*/  IMAD.WIDE.U32 R10, R36, c[0x0][0x218], R10 ;  /* 0x00008600240a7a25 */ /* 0x000fe200078e000a */
[----:B--2---:R-:W-:-:S03]  /*17c0*/  SHF.R.S32.HI R36, RZ, 0x1f, R138 ;  /* 0x0000001fff247819 */ /* 0x004fc6000001148a */
[----:B------:R-:W-:Y:S01]  /*17d0*/  IMAD.WIDE R38, R137, 0x2, RZ ;  /* 0x0000000289267825 */ /* 0x000fe200078e02ff */
[----:B------:R-:W-:Y:S02]  /*17e0*/  IADD3 R9, P0, R10, UR20, RZ ;  /* 0x000000140a097c10 */ /* 0x000fe4000ff1e0ff */
[----:B------:R-:W-:Y:S02]  /*17f0*/  LEA.HI R36, R36, R138, RZ, 0x3 ;  /* 0x0000008a24247211 */ /* 0x000fe400078f18ff */
[----:B------:R-:W-:Y:S02]  /*1800*/  IADD3.X R8, R11, UR5, R8, P0, !PT ;  /* 0x000000050b087c10 */ /* 0x000fe400087fe408 */
[C---:B------:R-:W-:Y:S02]  /*1810*/  LEA R10, P0, R9.reuse, c[0x0][0x1f8], 0x1 ;  /* 0x00007e00090a7a11 */ /* 0x040fe400078008ff */
[----:B------:R-:W-:Y:S02]  /*1820*/  LOP3.LUT R36, R36, 0xfffffff8, RZ, 0xc0, !PT ;  /* 0xfffffff824247812 */ /* 0x000fe400078ec0ff */
[----:B------:R-:W-:Y:S01]  /*1830*/  LEA.HI.X R9, R9, c[0x0][0x1fc], R8, 0x1, P0 ;  /* 0x00007f0009097a11 */ /* 0x000fe200000f0c08 */
[----:B------:R-:W2:Y:S01]  /*1840*/  SHFL.IDX PT, R11, R10, RZ, 0x181f ;  /* 0x00181fff0a0b7589 */ /* 0x000ea200000e0000 */
[----:B------:R-:W-:-:S02]  /*1850*/  IMAD.SHL.U32 R8, R136, 0x2, RZ ;  /* 0x0000000288087824 */ /* 0x000fc400078e00ff */
[----:B------:R-:W-:Y:S01]  /*1860*/  IMAD.WIDE R36, R36, 0x2, RZ ;  /* 0x0000000224247825 */ /* 0x000fe200078e02ff */
[----:B------:R-:W3:Y:S04]  /*1870*/  SHFL.IDX PT, R24, R9, RZ, 0x181f ;  /* 0x00181fff09187589 */ /* 0x000ee800000e0000 */
[----:B------:R-:W4:Y:S01]  /*1880*/  SHFL.IDX PT, R25, R10, 0x1, 0x181f ;  /* 0x00381f000a197f89 */ /* 0x000f2200000e0000 */
[----:B--2---:R-:W-:-:S05]  /*1890*/  IADD3 R26, P0, R11, R38, RZ ;  /* 0x000000260b1a7210 */ /* 0x004fca0007f1e0ff */
[C---:B---3--:R-:W-:Y:S01]  /*18a0*/  IMAD.X R27, R24.reuse, 0x1, R39, P0 ;  /* 0x00000001181b7824 */ /* 0x048fe200000e0627 */
[----:B------:R-:W-:Y:S02]  /*18b0*/  IADD3 R44, P0, R11, R36, RZ ;  /* 0x000000240b2c7210 */ /* 0x000fe40007f1e0ff */
[----:B------:R-:W-:Y:S03]  /*18c0*/  SHFL.IDX PT, R11, R10, 0x2, 0x181f ;  /* 0x00581f000a0b7f89 */ /* 0x000fe600000e0000 */
[----:B------:R-:W-:Y:S01]  /*18d0*/  IMAD.X R45, R24, 0x1, R37, P0 ;  /* 0x00000001182d7824 */ /* 0x000fe200000e0625 */
[----:B------:R2:W-:Y:S01]  /*18e0*/  LDGSTS.E.BYPASS.LTC128B.128 [R8+0x100], [R26.64], !P1 ;  /* 0x001000001a087fae */ /* 0x0005e2000c901d4c */
[----:B------:R-:W-:-:S03]  /*18f0*/  ISETP.GE.AND P1, PT, R138, c[0x0][0x1d4], PT ;  /* 0x000075008a007a0c */ /* 0x000fc60003f26270 */
[----:B------:R-:W-:Y:S01]  /*1900*/  SHFL.IDX PT, R24, R9, 0x2, 0x181f ;  /* 0x00581f0009187f89 */ /* 0x000fe200000e0000 */
[----:B------:R-:W-:-:S03]  /*1910*/  ISETP.LT.OR P0, PT, R7, 0x1, P1 ;  /* 0x000000010700780c */ /* 0x000fc60000f01670 */
[----:B------:R-:W-:Y:S10]  /*1920*/  SHFL.IDX PT, R10, R10, 0x3, 0x181f ;  /* 0x00781f000a0a7f89 */ /* 0x000ff400000e0000 */
[----:B------:R4:W-:Y:S04]  /*1930*/  LDGSTS.E.BYPASS.LTC128B.128 [R8+0x2100], [R44.64], !P0 ;  /* 0x021000002c087fae */ /* 0x0009e8000c101d4c */
[----:B--2---:R-:W2:Y:S04]  /*1940*/  SHFL.IDX PT, R26, R9, 0x1, 0x181f ;  /* 0x00381f00091a7f89 */ /* 0x004ea800000e0000 */
[----:B------:R-:W3:Y:S01]  /*1950*/  SHFL.IDX PT, R9, R9, 0x3, 0x181f ;  /* 0x00781f0009097f89 */ /* 0x000ee200000e0000 */
[----:B----4-:R-:W-:-:S05]  /*1960*/  IADD3 R44, P0, R38, R25, RZ ;  /* 0x00000019262c7210 */ /* 0x010fca0007f1e0ff */
[----:B--2---:R-:W-:Y:S01]  /*1970*/  IMAD.X R45, R39, 0x1, R26, P0 ;  /* 0x00000001272d7824 */ /* 0x004fe200000e061a */
[----:B------:R-:W-:-:S13]  /*1980*/  ISETP.LT.OR P0, PT, R7, 0x11, P2 ;  /* 0x000000110700780c */ /* 0x000fda0001701670 */
[----:B------:R2:W-:Y:S02]  /*1990*/  LDGSTS.E.BYPASS.LTC128B.128 [R8+0x900], [R44.64], !P0 ;  /* 0x009000002c087fae */ /* 0x0005e4000c101d4c */
[----:B--2---:R-:W-:-:S05]  /*19a0*/  IADD3 R44, P0, R36, R25, RZ ;  /* 0x00000019242c7210 */ /* 0x004fca0007f1e0ff */
[----:B------:R-:W-:Y:S01]  /*19b0*/  IMAD.X R45, R37, 0x1, R26, P0 ;  /* 0x00000001252d7824 */ /* 0x000fe200000e061a */
[----:B------:R-:W-:-:S13]  /*19c0*/  ISETP.LT.OR P0, PT, R7, 0x11, P1 ;  /* 0x000000110700780c */ /* 0x000fda0000f01670 */
[----:B------:R2:W-:Y:S01]  /*19d0*/  LDGSTS.E.BYPASS.LTC128B.128 [R8+0x2900], [R44.64], !P0 ;  /* 0x029000002c087fae */ /* 0x0005e2000c101d4c */
[----:B------:R-:W-:-:S05]  /*19e0*/  IADD3 R26, P0, R38, R11, RZ ;  /* 0x0000000b261a7210 */ /* 0x000fca0007f1e0ff */
[----:B------:R-:W-:Y:S01]  /*19f0*/  IMAD.X R27, R39, 0x1, R24, P0 ;  /* 0x00000001271b7824 */ /* 0x000fe200000e0618 */
[C---:B------:R-:W-:Y:S02]  /*1a00*/  ISETP.LT.OR P0, PT, R7.reuse, 0x21, P2 ;  /* 0x000000210700780c */ /* 0x040fe40001701670 */
[----:B------:R-:W-:-:S11]  /*1a10*/  ISETP.LT.OR P2, PT, R7, 0x31, P2 ;  /* 0x000000310700780c */ /* 0x000fd60001741670 */
[----:B------:R4:W-:Y:S02]  /*1a20*/  LDGSTS.E.BYPASS.LTC128B.128 [R8+0x1100], [R26.64], !P0 ;  /* 0x011000001a087fae */ /* 0x0009e4000c101d4c */
[----:B----4-:R-:W-:-:S05]  /*1a30*/  IADD3 R26, P0, R36, R11, RZ ;  /* 0x0000000b241a7210 */ /* 0x010fca0007f1e0ff */
[----:B------:R-:W-:Y:S01]  /*1a40*/  IMAD.X R27, R37, 0x1, R24, P0 ;  /* 0x00000001251b7824 */ /* 0x000fe200000e0618 */
[C---:B------:R-:W-:Y:S02]  /*1a50*/  ISETP.LT.OR P0, PT, R7.reuse, 0x21, P1 ;  /* 0x000000210700780c */ /* 0x040fe40000f01670 */
[----:B------:R-:W-:-:S11]  /*1a60*/  ISETP.LT.OR P1, PT, R7, 0x31, P1 ;  /* 0x000000310700780c */ /* 0x000fd60000f21670 */
[----:B------:R2:W-:Y:S01]  /*1a70*/  LDGSTS.E.BYPASS.LTC128B.128 [R8+0x3100], [R26.64], !P0 ;  /* 0x031000001a087fae */ /* 0x0005e2000c101d4c */
[----:B------:R-:W-:-:S05]  /*1a80*/  IADD3 R24, P0, R38, R10, RZ ;  /* 0x0000000a26187210 */ /* 0x000fca0007f1e0ff */
[----:B---3--:R-:W-:Y:S01]  /*1a90*/  IMAD.X R25, R39, 0x1, R9, P0 ;  /* 0x0000000127197824 */ /* 0x008fe200000e0609 */
[----:B------:R-:W-:-:S04]  /*1aa0*/  IADD3 R10, P0, R36, R10, RZ ;  /* 0x0000000a240a7210 */ /* 0x000fc80007f1e0ff */
[----:B------:R2:W-:Y:S01]  /*1ab0*/  LDGSTS.E.BYPASS.LTC128B.128 [R8+0x1900], [R24.64], !P2 ;  /* 0x0190000018087fae */ /* 0x0005e2000d101d4c */
[----:B------:R-:W-:-:S05]  /*1ac0*/  IMAD.X R11, R37, 0x1, R9, P0 ;  /* 0x00000001250b7824 */ /* 0x000fca00000e0609 */
[----:B------:R2:W-:Y:S03]  /*1ad0*/  LDGSTS.E.BYPASS.LTC128B.128 [R8+0x3900], [R10.64], !P1 ;  /* 0x039000000a087fae */ /* 0x0005e6000c901d4c */
.L_x_706:
[-C--:B--234-:R-:W-:Y:S01]  /*1ae0*/  HMMA.16816.F32.BF16 R8, R100, R40.reuse, RZ ;  /* 0x000000286408723c */ /* 0x09cfe200000418ff */
[C---:B------:R-:W-:Y:S01]  /*1af0*/  LEA R246, R3.reuse, R251, 0x1 ;  /* 0x000000fb03f67211 */ /* 0x040fe200078e08ff */
[----:B------:R-:W-:Y:S01]  /*1b00*/  LDSM.16.M88.4 R132, [R250+0x6100] ;  /* 0x00610000fa84783b */ /* 0x000fe20000000200 */
[C---:B------:R-:W-:Y:S01]  /*1b10*/  LEA R245, R0.reuse, R250, 0x1 ;  /* 0x000000fa00f57211 */ /* 0x040fe200078e08ff */
[----:B------:R-:W-:Y:S01]  /*1b20*/  UISETP.GE.AND UP0, UPT, UR9, 0x41, UPT ;  /* 0x000000410900788c */ /* 0x000fe2000bf06270 */
[----:B------:R-:W-:Y:S01]  /*1b30*/  LEA R236, R0, R249, 0x1 ;  /* 0x000000f900ec7211 */ /* 0x000fe200078e08ff */
[----:B------:R-:W-:Y:S01]  /*1b40*/  LDSM.16.M88.4 R48, [R246+0xa100] ;  /* 0x00a10000f630783b */ /* 0x000fe20000000200 */
[----:B------:R-:W-:Y:S01]  /*1b50*/  LEA R244, R3, R247, 0x1 ;  /* 0x000000f703f47211 */ /* 0x000fe200078e08ff */
[----:B------:R-:W-:Y:S01]  /*1b60*/  HMMA.16816.F32.BF16 R24, R52, R40, RZ ;  /* 0x000000283418723c */ /* 0x000fe200000418ff */
[----:B------:R-:W-:Y:S01]  /*1b70*/  LEA R243, R4, R246, 0x1 ;  /* 0x000000f604f37211 */ /* 0x000fe200078e08ff */
[----:B------:R-:W-:Y:S01]  /*1b80*/  LDSM.16.M88.4 R88, [R245+0x4100] ;  /* 0x00410000f558783b */ /* 0x000fe20000000200 */
[----:B------:R-:W-:-:S02]  /*1b90*/  PLOP3.LUT P0, PT, PT, PT, UP0, 0x40, 0x0 ;  /* 0x000000000000781c */ /* 0x000fc40003f0e808 */
[C---:B------:R-:W-:Y:S01]  /*1ba0*/  IADD3 R235, R249.reuse, 0x2000, RZ ;  /* 0x00002000f9eb7810 */ /* 0x040fe20007ffe0ff */
[----:B------:R-:W-:Y:S01]  /*1bb0*/  LDSM.16.M88.4 R124, [R244+0x8100] ;  /* 0x00810000f47c783b */ /* 0x000fe20000000200 */
[C---:B------:R-:W-:Y:S01]  /*1bc0*/  IADD3 R234, R249.reuse, 0x2800, RZ ;  /* 0x00002800f9ea7810 */ /* 0x040fe20007ffe0ff */
[----:B------:R-:W-:Y:S01]  /*1bd0*/  HMMA.16816.F32.BF16 R76, R52, R68, RZ ;  /* 0x00000044344c723c */ /* 0x000fe200000418ff */
[C---:B------:R-:W-:Y:S01]  /*1be0*/  IADD3 R233, R249.reuse, 0x3000, RZ ;  /* 0x00003000f9e97810 */ /* 0x040fe20007ffe0ff */
[----:B------:R-:W-:Y:S01]  /*1bf0*/  LDSM.16.M88.4 R44, [R245+0x4900] ;  /* 0x00490000f52c783b */ /* 0x000fe20000000200 */
[----:B------:R-:W-:-:S03]  /*1c00*/  IADD3 R232, R249, 0x3800, RZ ;  /* 0x00003800f9e87810 */ /* 0x000fc60007ffe0ff */
[----:B------:R-:W-:Y:S02]  /*1c10*/  LDSM.16.M88.4 R36, [R245+0x5100] ;  /* 0x00510000f524783b */ /* 0x000fe40000000200 */
[C---:B------:R-:W-:Y:S02]  /*1c20*/  HMMA.16816.F32.BF16 R64, R52.reuse, R108, RZ ;  /* 0x0000006c3440723c */ /* 0x040fe400000418ff */
[----:B------:R-:W-:Y:S04]  /*1c30*/  LDSM.16.M88.4 R128, [R249+0x2000] ;  /* 0x00200000f980783b */ /* 0x000fe80000000200 */
[----:B------:R-:W-:Y:S02]  /*1c40*/  LDSM.16.M88.4 R120, [R236+0x1000] ;  /* 0x00100000ec78783b */ /* 0x000fe40000000200 */
[C---:B------:R-:W-:Y:S02]  /*1c50*/  HMMA.16816.F32.BF16 R84, R52.reuse, R42, RZ ;  /* 0x0000002a3454723c */ /* 0x040fe400000418ff */
[----:B------:R-:W-:Y:S04]  /*1c60*/  LDSM.16.M88.4 R116, [R236+0x1800] ;  /* 0x00180000ec74783b */ /* 0x000fe80000000200 */
[----:B------:R-:W0:Y:S02]  /*1c70*/  LDGDEPBAR ;  /* 0x00000000000079af */ /* 0x000e240000000000 */
[C---:B------:R-:W-:Y:S08]  /*1c80*/  HMMA.16816.F32.BF16 R72, R52.reuse, R70, RZ ;  /* 0x000000463448723c */ /* 0x040ff000000418ff */
[----:B------:R-:W-:Y:S08]  /*1c90*/  HMMA.16816.F32.BF16 R60, R52, R110, RZ ;  /* 0x0000006e343c723c */ /* 0x000ff000000418ff */
[C---:B------:R-:W-:Y:S08]  /*1ca0*/  HMMA.16816.F32.BF16 R80, R100.reuse, R68, RZ ;  /* 0x000000446450723c */ /* 0x040ff000000418ff */
[----:B------:R-:W-:Y:S08]  /*1cb0*/  HMMA.16816.F32.BF16 R112, R100, R108, RZ ;  /* 0x0000006c6470723c */ /* 0x000ff000000418ff */
[-C--:B------:R-:W-:Y:S08]  /*1cc0*/  HMMA.16816.F32.BF16 R56, R52, R28.reuse, RZ ;  /* 0x0000001c3438723c */ /* 0x080ff000000418ff */
[C---:B------:R-:W-:Y:S08]  /*1cd0*/  HMMA.16816.F32.BF16 R104, R100.reuse, R28, RZ ;  /* 0x0000001c6468723c */ /* 0x040ff000000418ff */
[C---:B------:R-:W-:Y:S08]  /*1ce0*/  HMMA.16816.F32.BF16 R40, R100.reuse, R42, RZ ;  /* 0x0000002a6428723c */ /* 0x040ff000000418ff */
[C---:B------:R-:W-:Y:S08]  /*1cf0*/  HMMA.16816.F32.BF16 R68, R100.reuse, R70, RZ ;  /* 0x000000466444723c */ /* 0x040ff000000418ff */
[----:B------:R-:W-:Y:S08]  /*1d00*/  HMMA.16816.F32.BF16 R108, R100, R110, RZ ;  /* 0x0000006e646c723c */ /* 0x000ff000000418ff */
[-C--:B------:R-:W-:Y:S08]  /*1d10*/  HMMA.16816.F32.BF16 R52, R52, R30.reuse, RZ ;  /* 0x0000001e3434723c */ /* 0x080ff000000418ff */
[----:B------:R-:W-:Y:S01]  /*1d20*/  HMMA.16816.F32.BF16 R100, R100, R30, RZ ;  /* 0x0000001e6464723c */ /* 0x000fe200000418ff */
[----:B------:R-:W2:Y:S07]  /*1d30*/  LDSM.16.M88.4 R28, [R246+0x8100] ;  /* 0x00810000f61c783b */ /* 0x000eae0000000200 */
[----:B-1----:R-:W-:Y:S08]  /*1d40*/  HMMA.16816.F32.BF16 R8, R12, R96, R8 ;  /* 0x000000600c08723c */ /* 0x002ff00000041808 */
[C---:B------:R-:W-:Y:S08]  /*1d50*/  HMMA.16816.F32.BF16 R64, R32.reuse, R20, R64 ;  /* 0x000000142040723c */ /* 0x040ff00000041840 */
[----:B------:R-:W-:Y:S08]  /*1d60*/  HMMA.16816.F32.BF16 R60, R32, R22, R60 ;  /* 0x00000016203c723c */ /* 0x000ff0000004183c */
[C---:B------:R-:W-:Y:S08]  /*1d70*/  HMMA.16816.F32.BF16 R112, R12.reuse, R20, R112 ;  /* 0x000000140c70723c */ /* 0x040ff00000041870 */
[----:B------:R-:W-:Y:S01]  /*1d80*/  HMMA.16816.F32.BF16 R108, R12, R22, R108 ;  /* 0x000000160c6c723c */ /* 0x000fe2000004186c */
[----:B------:R-:W1:Y:S07]  /*1d90*/  LDSM.16.M88.4 R20, [R236] ;  /* 0x00000000ec14783b */ /* 0x000e6e0000000200 */
[C---:B------:R-:W-:Y:S08]  /*1da0*/  HMMA.16816.F32.BF16 R24, R32.reuse, R96, R24 ;  /* 0x000000602018723c */ /* 0x040ff00000041818 */
[C---:B------:R-:W-:Y:S08]  /*1db0*/  HMMA.16816.F32.BF16 R76, R32.reuse, R92, R76 ;  /* 0x0000005c204c723c */ /* 0x040ff0000004184c */
[C---:B------:R-:W-:Y:S08]  /*1dc0*/  HMMA.16816.F32.BF16 R56, R32.reuse, R16, R56 ;  /* 0x000000102038723c */ /* 0x040ff00000041838 */
[C---:B------:R-:W-:Y:S08]  /*1dd0*/  HMMA.16816.F32.BF16 R84, R32.reuse, R98, R84 ;  /* 0x000000622054723c */ /* 0x040ff00000041854 */
[C---:B------:R-:W-:Y:S08]  /*1de0*/  HMMA.16816.F32.BF16 R72, R32.reuse, R94, R72 ;  /* 0x0000005e2048723c */ /* 0x040ff00000041848 */
[----:B------:R-:W-:Y:S01]  /*1df0*/  HMMA.16816.F32.BF16 R52, R32, R18, R52 ;  /* 0x000000122034723c */ /* 0x000fe20000041834 */
[----:B------:R-:W3:Y:S07]  /*1e00*/  LDSM.16.M88.4 R32, [R245+0x5900] ;  /* 0x00590000f520783b */ /* 0x000eee0000000200 */
[----:B--2---:R-:W-:Y:S08]  /*1e10*/  HMMA.16816.F32.BF16 R8, R28, R88, R8 ;  /* 0x000000581c08723c */ /* 0x004ff00000041808 */
[C---:B------:R-:W-:Y:S01]  /*1e20*/  HMMA.16816.F32.BF16 R40, R12.reuse, R98, R40 ;  /* 0x000000620c28723c */ /* 0x040fe20000041828 */
[----:B------:R-:W2:Y:S07]  /*1e30*/  LDSM.16.M88.4 R96, [R251+0xc100] ;  /* 0x00c10000fb60783b */ /* 0x000eae0000000200 */
[----:B------:R-:W-:Y:S08]  /*1e40*/  HMMA.16816.F32.BF16 R80, R12, R92, R80 ;  /* 0x0000005c0c50723c */ /* 0x000ff00000041850 */
[----:B-1----:R-:W-:Y:S08]  /*1e50*/  HMMA.16816.F32.BF16 R8, R124, R20, R8 ;  /* 0x000000147c08723c */ /* 0x002ff00000041808 */
[C---:B------:R-:W-:Y:S08]  /*1e60*/  HMMA.16816.F32.BF16 R104, R12.reuse, R16, R104 ;  /* 0x000000100c68723c */ /* 0x040ff00000041868 */
[C---:B------:R-:W-:Y:S01]  /*1e70*/  HMMA.16816.F32.BF16 R68, R12.reuse, R94, R68 ;  /* 0x0000005e0c44723c */ /* 0x040fe20000041844 */
[----:B------:R-:W-:Y:S07]  /*1e80*/  LDSM.16.M88.4 R92, [R251+0xe100] ;  /* 0x00e10000fb5c783b */ /* 0x000fee0000000200 */
[----:B------:R-:W-:Y:S01]  /*1e90*/  HMMA.16816.F32.BF16 R100, R12, R18, R100 ;  /* 0x000000120c64723c */ /* 0x000fe20000041864 */
[----:B------:R-:W1:Y:S04]  /*1ea0*/  LDSM.16.M88.4 R16, [R244+0xa100] ;  /* 0x00a10000f410783b */ /* 0x000e680000000200 */
[----:B------:R-:W-:Y:S03]  /*1eb0*/  LDSM.16.M88.4 R12, [R236+0x800] ;  /* 0x00080000ec0c783b */ /* 0x000fe60000000200 */
[C---:B------:R-:W-:Y:S08]  /*1ec0*/  HMMA.16816.F32.BF16 R24, R48.reuse, R88, R24 ;  /* 0x000000583018723c */ /* 0x040ff00000041818 */
[C---:B------:R-:W-:Y:S08]  /*1ed0*/  HMMA.16816.F32.BF16 R76, R48.reuse, R44, R76 ;  /* 0x0000002c304c723c */ /* 0x040ff0000004184c */
[C---:B------:R-:W-:Y:S08]  /*1ee0*/  HMMA.16816.F32.BF16 R64, R48.reuse, R36, R64 ;  /* 0x000000243040723c */ /* 0x040ff00000041840 */
[C---:B---3--:R-:W-:Y:S08]  /*1ef0*/  HMMA.16816.F32.BF16 R56, R48.reuse, R32, R56 ;  /* 0x000000203038723c */ /* 0x048ff00000041838 */
[C---:B------:R-:W-:Y:S08]  /*1f00*/  HMMA.16816.F32.BF16 R84, R48.reuse, R90, R84 ;  /* 0x0000005a3054723c */ /* 0x040ff00000041854 */
[C---:B------:R-:W-:Y:S08]  /*1f10*/  HMMA.16816.F32.BF16 R72, R48.reuse, R46, R72 ;  /* 0x0000002e3048723c */ /* 0x040ff00000041848 */
[C---:B------:R-:W-:Y:S08]  /*1f20*/  HMMA.16816.F32.BF16 R60, R48.reuse, R38, R60 ;  /* 0x00000026303c723c */ /* 0x040ff0000004183c */
[----:B------:R-:W-:Y:S01]  /*1f30*/  HMMA.16816.F32.BF16 R52, R48, R34, R52 ;  /* 0x000000223034723c */ /* 0x000fe20000041834 */
[----:B------:R-:W3:Y:S07]  /*1f40*/  LDSM.16.M88.4 R48, [R247+0xc100] ;  /* 0x00c10000f730783b */ /* 0x000eee0000000200 */
[----:B--2---:R-:W-:Y:S08]  /*1f50*/  HMMA.16816.F32.BF16 R8, R96, R132, R8 ;  /* 0x000000846008723c */ /* 0x004ff00000041808 */
        /* <DEDUP_REMOVED lines=10> */
[----:B------:R-:W2:Y:S04]  /*2000*/  LDSM.16.M88.4 R28, [R245+0x6100] ;  /* 0x00610000f51c783b */ /* 0x000ea80000000200 */
[----:B------:R-:W-:Y:S03]  /*2010*/  LDSM.16.M88.4 R32, [R246+0xe100] ;  /* 0x00e10000f620783b */ /* 0x000fe60000000200 */
[----:B-1----:R-:W-:Y:S08]  /*2020*/  HMMA.16816.F32.BF16 R24, R16, R20, R24 ;  /* 0x000000141018723c */ /* 0x002ff00000041818 */
[----:B---3--:R-:W-:Y:S08]  /*2030*/  HMMA.16816.F32.BF16 R8, R48, R128, R8 ;  /* 0x000000803008723c */ /* 0x008ff00000041808 */
[-C--:B------:R-:W-:Y:S08]  /*2040*/  HMMA.16816.F32.BF16 R84, R16, R22.reuse, R84 ;  /* 0x000000161054723c */ /* 0x080ff00000041854 */
[----:B------:R-:W-:Y:S01]  /*2050*/  HMMA.16816.F32.BF16 R40, R124, R22, R40 ;  /* 0x000000167c28723c */ /* 0x000fe20000041828 */
[----:B------:R-:W-:Y:S07]  /*2060*/  LDSM.16.M88.4 R20, [R244+0xc100] ;  /* 0x00c10000f414783b */ /* 0x000fee0000000200 */
[C---:B------:R-:W-:Y:S08]  /*2070*/  HMMA.16816.F32.BF16 R76, R16.reuse, R12, R76 ;  /* 0x0000000c104c723c */ /* 0x040ff0000004184c */
[----:B------:R-:W-:Y:S08]  /*2080*/  HMMA.16816.F32.BF16 R72, R16, R14, R72 ;  /* 0x0000000e1048723c */ /* 0x000ff00000041848 */
[C---:B------:R-:W-:Y:S08]  /*2090*/  HMMA.16816.F32.BF16 R80, R124.reuse, R12, R80 ;  /* 0x0000000c7c50723c */ /* 0x040ff00000041850 */
[----:B------:R-:W-:Y:S01]  /*20a0*/  HMMA.16816.F32.BF16 R68, R124, R14, R68 ;  /* 0x0000000e7c44723c */ /* 0x000fe20000041844 */
[----:B------:R-:W1:Y:S07]  /*20b0*/  LDSM.16.M88.4 R12, [R236+0x2000] ;  /* 0x00200000ec0c783b */ /* 0x000e6e0000000200 */
[----:B------:R-:W-:Y:S08]  /*20c0*/  HMMA.16816.F32.BF16 R24, R92, R132, R24 ;  /* 0x000000845c18723c */ /* 0x000ff00000041818 */
[----:B--2---:R-:W-:Y:S08]  /*20d0*/  HMMA.16816.F32.BF16 R8, R36, R28, R8 ;  /* 0x0000001c2408723c */ /* 0x004ff00000041808 */
[C---:B------:R-:W-:Y:S08]  /*20e0*/  HMMA.16816.F32.BF16 R64, R16.reuse, R120, R64 ;  /* 0x000000781040723c */ /* 0x040ff00000041840 */
[----:B------:R-:W-:Y:S08]  /*20f0*/  HMMA.16816.F32.BF16 R60, R16, R122, R60 ;  /* 0x0000007a103c723c */ /* 0x000ff0000004183c */
[----:B------:R-:W-:Y:S08]  /*2100*/  HMMA.16816.F32.BF16 R40, R96, R134, R40 ;  /* 0x000000866028723c */ /* 0x000ff00000041828 */
[C---:B------:R-:W-:Y:S08]  /*2110*/  HMMA.16816.F32.BF16 R112, R124.reuse, R120, R112 ;  /* 0x000000787c70723c */ /* 0x040ff00000041870 */
[----:B------:R-:W-:Y:S01]  /*2120*/  HMMA.16816.F32.BF16 R108, R124, R122, R108 ;  /* 0x0000007a7c6c723c */ /* 0x000fe2000004186c */
[----:B------:R-:W2:Y:S07]  /*2130*/  LDSM.16.M88.4 R120, [R249+0x2800] ;  /* 0x00280000f978783b */ /* 0x000eae0000000200 */
[----:B------:R-:W-:Y:S08]  /*2140*/  HMMA.16816.F32.BF16 R84, R92, R134, R84 ;  /* 0x000000865c54723c */ /* 0x000ff00000041854 */
[-C--:B------:R-:W-:Y:S08]  /*2150*/  HMMA.16816.F32.BF16 R80, R96, R88.reuse, R80 ;  /* 0x000000586050723c */ /* 0x080ff00000041850 */
[----:B------:R-:W-:Y:S08]  /*2160*/  HMMA.16816.F32.BF16 R76, R92, R88, R76 ;  /* 0x000000585c4c723c */ /* 0x000ff0000004184c */
[-C--:B------:R-:W-:Y:S08]  /*2170*/  HMMA.16816.F32.BF16 R68, R96, R90.reuse, R68 ;  /* 0x0000005a6044723c */ /* 0x080ff00000041844 */
[----:B------:R-:W-:Y:S08]  /*2180*/  HMMA.16816.F32.BF16 R72, R92, R90, R72 ;  /* 0x0000005a5c48723c */ /* 0x000ff00000041848 */
[----:B------:R-:W-:Y:S08]  /*2190*/  HMMA.16816.F32.BF16 R24, R44, R128, R24 ;  /* 0x000000802c18723c */ /* 0x000ff00000041818 */
[----:B-1----:R-:W-:Y:S08]  /*21a0*/  HMMA.16816.F32.BF16 R8, R20, R12, R8 ;  /* 0x0000000c1408723c */ /* 0x002ff00000041808 */
[C---:B------:R-:W-:Y:S08]  /*21b0*/  HMMA.16816.F32.BF16 R56, R16.reuse, R116, R56 ;  /* 0x000000741038723c */ /* 0x040ff00000041838 */
[----:B------:R-:W-:Y:S01]  /*21c0*/  HMMA.16816.F32.BF16 R52, R16, R118, R52 ;  /* 0x000000761034723c */ /* 0x000fe20000041834 */
[----:B------:R-:W-:Y:S07]  /*21d0*/  LDSM.16.M88.4 R16, [R243+0xe100] ;  /* 0x00e10000f310783b */ /* 0x000fee0000000200 */
[----:B------:R-:W-:Y:S01]  /*21e0*/  HMMA.16816.F32.BF16 R40, R48, R130, R40 ;  /* 0x000000823028723c */ /* 0x000fe20000041828 */
[----:B------:R-:W-:-:S02]  /*21f0*/  FMUL.FTZ R10, R10, c[0x0][0x320] ;  /* 0x0000c8000a0a7a20 */ /* 0x000fc40000410000 */
[----:B------:R-:W-:Y:S02]  /*2200*/  FMUL.FTZ R11, R11, c[0x0][0x320] ;  /* 0x0000c8000b0b7a20 */ /* 0x000fe40000410000 */
[----:B------:R-:W-:Y:S01]  /*2210*/  FMUL.FTZ R0, R8, c[0x0][0x320] ;  /* 0x0000c80008007a20 */ /* 0x000fe20000410000 */
[----:B------:R-:W1:Y:S01]  /*2220*/  MUFU.TANH R88, R10 ;  /* 0x0000000a00587308 */ /* 0x000e620000002400 */
[----:B------:R-:W-:Y:S01]  /*2230*/  FMUL.FTZ R7, R9, c[0x0][0x320] ;  /* 0x0000c80009077a20 */ /* 0x000fe20000410000 */
[C---:B------:R-:W-:Y:S06]  /*2240*/  HMMA.16816.F32.BF16 R104, R124.reuse, R116, R104 ;  /* 0x000000747c68723c */ /* 0x040fec0000041868 */
[----:B------:R3:W4:Y:S02]  /*2250*/  MUFU.TANH R89, R11 ;  /* 0x0000000b00597308 */ /* 0x0007240000002400 */
[----:B------:R-:W-:Y:S01]  /*2260*/  HMMA.16816.F32.BF16 R100, R124, R118, R100 ;  /* 0x000000767c64723c */ /* 0x000fe20000041864 */
[----:B------:R-:W5:Y:S05]  /*2270*/  LDSM.16.M88.4 R116, [R245+0x6900] ;  /* 0x00690000f574783b */ /* 0x000f6a0000000200 */
[----:B------:R-:W1:Y:S02]  /*2280*/  MUFU.TANH R0, R0 ;  /* 0x0000000000007308 */ /* 0x000e640000002400 */
[----:B------:R-:W-:Y:S01]  /*2290*/  HMMA.16816.F32.BF16 R84, R44, R130, R84 ;  /* 0x000000822c54723c */ /* 0x000fe20000041854 */
[----:B---3--:R-:W3:Y:S05]  /*22a0*/  LDSM.16.M88.4 R8, [R236+0x2800] ;  /* 0x00280000ec08783b */ /* 0x008eea0000000200 */
[----:B------:R-:W1:Y:S02]  /*22b0*/  MUFU.TANH R7, R7 ;  /* 0x0000000700077308 */ /* 0x000e640000002400 */
[-C--:B--2---:R-:W-:Y:S08]  /*22c0*/  HMMA.16816.F32.BF16 R80, R48, R120.reuse, R80 ;  /* 0x000000783050723c */ /* 0x084ff00000041850 */
[----:B------:R-:W-:Y:S08]  /*22d0*/  HMMA.16816.F32.BF16 R76, R44, R120, R76 ;  /* 0x000000782c4c723c */ /* 0x000ff0000004184c */
[-C--:B------:R-:W-:Y:S08]  /*22e0*/  HMMA.16816.F32.BF16 R68, R48, R122.reuse, R68 ;  /* 0x0000007a3044723c */ /* 0x080ff00000041844 */
[----:B------:R-:W-:Y:S08]  /*22f0*/  HMMA.16816.F32.BF16 R72, R44, R122, R72 ;  /* 0x0000007a2c48723c */ /* 0x000ff00000041848 */
[----:B------:R-:W-:Y:S08]  /*2300*/  HMMA.16816.F32.BF16 R24, R32, R28, R24 ;  /* 0x0000001c2018723c */ /* 0x000ff00000041818 */
[-C--:B------:R-:W-:Y:S08]  /*2310*/  HMMA.16816.F32.BF16 R40, R36, R30.reuse, R40 ;  /* 0x0000001e2428723c */ /* 0x080ff00000041828 */
[----:B------:R-:W-:Y:S01]  /*2320*/  HMMA.16816.F32.BF16 R84, R32, R30, R84 ;  /* 0x0000001e2054723c */ /* 0x000fe20000041854 */
[----:B------:R-:W-:Y:S07]  /*2330*/  LDSM.16.M88.4 R28, [R245+0x7100] ;  /* 0x00710000f51c783b */ /* 0x000fee0000000200 */
[-C--:B-----5:R-:W-:Y:S08]  /*2340*/  HMMA.16816.F32.BF16 R80, R36, R116.reuse, R80 ;  /* 0x000000742450723c */ /* 0x0a0ff00000041850 */
[----:B------:R-:W-:Y:S08]  /*2350*/  HMMA.16816.F32.BF16 R76, R32, R116, R76 ;  /* 0x00000074204c723c */ /* 0x000ff0000004184c */
[-C--:B------:R-:W-:Y:S08]  /*2360*/  HMMA.16816.F32.BF16 R68, R36, R118.reuse, R68 ;  /* 0x000000762444723c */ /* 0x080ff00000041844 */
[----:B------:R-:W-:Y:S08]  /*2370*/  HMMA.16816.F32.BF16 R72, R32, R118, R72 ;  /* 0x000000762048723c */ /* 0x000ff00000041848 */
[----:B------:R-:W-:Y:S08]  /*2380*/  HMMA.16816.F32.BF16 R24, R16, R12, R24 ;  /* 0x0000000c1018723c */ /* 0x000ff00000041818 */
[-C--:B------:R-:W-:Y:S08]  /*2390*/  HMMA.16816.F32.BF16 R40, R20, R14.reuse, R40 ;  /* 0x0000000e1428723c */ /* 0x080ff00000041828 */
[----:B------:R-:W-:Y:S01]  /*23a0*/  HMMA.16816.F32.BF16 R84, R16, R14, R84 ;  /* 0x0000000e1054723c */ /* 0x000fe20000041854 */
[----:B------:R-:W2:Y:S07]  /*23b0*/  LDSM.16.M88.4 R12, [R250+0x7100] ;  /* 0x00710000fa0c783b */ /* 0x000eae0000000200 */
[----:B---3--:R-:W-:Y:S01]  /*23c0*/  HMMA.16816.F32.BF16 R80, R20, R8, R80 ;  /* 0x000000081450723c */ /* 0x008fe20000041850 */
[----:B------:R-:W-:-:S02]  /*23d0*/  FMUL.FTZ R24, R24, c[0x0][0x320] ;  /* 0x0000c80018187a20 */ /* 0x000fc40000410000 */
[----:B------:R-:W-:Y:S02]  /*23e0*/  FMUL.FTZ R25, R25, c[0x0][0x320] ;  /* 0x0000c80019197a20 */ /* 0x000fe40000410000 */
[----:B------:R-:W-:Y:S01]  /*23f0*/  FMUL.FTZ R26, R26, c[0x0][0x320] ;  /* 0x0000c8001a1a7a20 */ /* 0x000fe20000410000 */
[----:B------:R-:W3:Y:S01]  /*2400*/  MUFU.TANH R124, R24 ;  /* 0x00000018007c7308 */ /* 0x000ee20000002400 */
[----:B------:R-:W-:Y:S01]  /*2410*/  FMUL.FTZ R27, R27, c[0x0][0x320] ;  /* 0x0000c8001b1b7a20 */ /* 0x000fe20000410000 */
[----:B------:R-:W-:Y:S01]  /*2420*/  HMMA.16816.F32.BF16 R76, R16, R8, R76 ;  /* 0x00000008104c723c */ /* 0x000fe2000004184c */
[----:B------:R-:W-:Y:S02]  /*2430*/  FMUL.FTZ R40, R40, c[0x0][0x320] ;  /* 0x0000c80028287a20 */ /* 0x000fe40000410000 */
[----:B------:R-:W-:Y:S02]  /*2440*/  FMUL.FTZ R41, R41, c[0x0][0x320] ;  /* 0x0000c80029297a20 */ /* 0x000fe40000410000 */
[----:B------:R-:W-:Y:S01]  /*2450*/  FMUL.FTZ R42, R42, c[0x0][0x320] ;  /* 0x0000c8002a2a7a20 */ /* 0x000fe20000410000 */
[----:B------:R-:W1:Y:S01]  /*2460*/  MUFU.TANH R120, R25 ;  /* 0x0000001900787308 */ /* 0x000e620000002400 */
[----:B------:R-:W-:Y:S01]  /*2470*/  FMUL.FTZ R43, R43, c[0x0][0x320] ;  /* 0x0000c8002b2b7a20 */ /* 0x000fe20000410000 */
[----:B------:R-:W-:Y:S01]  /*2480*/  HMMA.16816.F32.BF16 R68, R20, R10, R68 ;  /* 0x0000000a1444723c */ /* 0x000fe20000041844 */
[----:B------:R-:W-:-:S02]  /*2490*/  FMUL.FTZ R84, R84, c[0x0][0x320] ;  /* 0x0000c80054547a20 */ /* 0x000fc40000410000 */
[----:B------:R-:W-:Y:S02]  /*24a0*/  FMUL.FTZ R85, R85, c[0x0][0x320] ;  /* 0x0000c80055557a20 */ /* 0x000fe40000410000 */
[----:B------:R-:W-:Y:S01]  /*24b0*/  FMUL.FTZ R86, R86, c[0x0][0x320] ;  /* 0x0000c80056567a20 */ /* 0x000fe20000410000 */
[----:B------:R-:W1:Y:S01]  /*24c0*/  MUFU.TANH R121, R26 ;  /* 0x0000001a00797308 */ /* 0x000e620000002400 */
[----:B------:R-:W-:Y:S01]  /*24d0*/  FMUL.FTZ R87, R87, c[0x0][0x320] ;  /* 0x0000c80057577a20 */ /* 0x000fe20000410000 */
[----:B------:R-:W-:Y:S01]  /*24e0*/  HMMA.16816.F32.BF16 R72, R16, R10, R72 ;  /* 0x0000000a1048723c */ /* 0x000fe20000041848 */
[----:B------:R-:W5:Y:S01]  /*24f0*/  LDSM.16.M88.4 R8, [R250+0x7900] ;  /* 0x00790000fa08783b */ /* 0x000f620000000200 */
[----:B------:R-:W-:Y:S02]  /*2500*/  FMUL.FTZ R80, R80, c[0x0][0x320] ;  /* 0x0000c80050507a20 */ /* 0x000fe40000410000 */
[----:B------:R-:W-:Y:S02]  /*2510*/  FMUL.FTZ R81, R81, c[0x0][0x320] ;  /* 0x0000c80051517a20 */ /* 0x000fe40000410000 */
[----:B------:R1:W1:Y:S01]  /*2520*/  MUFU.TANH R125, R27 ;  /* 0x0000001b007d7308 */ /* 0x0002620000002400 */
[----:B------:R-:W-:Y:S01]  /*2530*/  FMUL.FTZ R82, R82, c[0x0][0x320] ;  /* 0x0000c80052527a20 */ /* 0x000fe20000410000 */
[----:B--2---:R-:W-:Y:S01]  /*2540*/  HMMA.16816.F32.BF16 R112, R96, R12, R112 ;  /* 0x0000000c6070723c */ /* 0x004fe20000041870 */
[----:B------:R-:W-:-:S02]  /*2550*/  FMUL.FTZ R83, R83, c[0x0][0x320] ;  /* 0x0000c80053537a20 */ /* 0x000fc40000410000 */
[----:B------:R-:W-:-:S03]  /*2560*/  FMUL.FTZ R76, R76, c[0x0][0x320] ;  /* 0x0000c8004c4c7a20 */ /* 0x000fc60000410000 */
[----:B------:R-:W2:Y:S01]  /*2570*/  MUFU.TANH R126, R40 ;  /* 0x00000028007e7308 */ /* 0x000ea20000002400 */
[----:B------:R-:W-:Y:S01]  /*2580*/  FMUL.FTZ R77, R77, c[0x0][0x320] ;  /* 0x0000c8004d4d7a20 */ /* 0x000fe20000410000 */
[----:B------:R-:W-:Y:S01]  /*2590*/  HMMA.16816.F32.BF16 R64, R92, R12, R64 ;  /* 0x0000000c5c40723c */ /* 0x000fe20000041840 */
[----:B------:R-:W-:Y:S02]  /*25a0*/  FMUL.FTZ R78, R78, c[0x0][0x320] ;  /* 0x0000c8004e4e7a20 */ /* 0x000fe40000410000 */
[----:B------:R-:W-:Y:S01]  /*25b0*/  FMUL.FTZ R79, R79, c[0x0][0x320] ;  /* 0x0000c8004f4f7a20 */ /* 0x000fe20000410000 */
[----:B-1----:R-:W1:Y:S02]  /*25c0*/  LDSM.16.M88.4 R24, [R249+0x3000] ;  /* 0x00300000f918783b */ /* 0x002e640000000200 */
        /* <DEDUP_REMOVED lines=9> */
[----:B------:R-:W2:Y:S01]  /*2660*/  LDSM.16.M88.4 R12, [R249+0x3800] ;  /* 0x00380000f90c783b */ /* 0x000ea20000000200 */
[----:B------:R-:W-:-:S04]  /*2670*/  FMUL.FTZ R70, R70, c[0x0][0x320] ;  /* 0x0000c80046467a20 */ /* 0x000fc80000410000 */
[----:B------:R3:W1:Y:S02]  /*2680*/  MUFU.TANH R116, R43 ;  /* 0x0000002b00747308 */ /* 0x0006640000002400 */
[-C--:B-----5:R-:W-:Y:S06]  /*2690*/  HMMA.16816.F32.BF16 R104, R96, R8.reuse, R104 ;  /* 0x000000086068723c */ /* 0x0a0fec0000041868 */
[----:B------:R-:W1:Y:S02]  /*26a0*/  MUFU.TANH R84, R84 ;  /* 0x0000005400547308 */ /* 0x000e640000002400 */
[----:B------:R-:W-:Y:S01]  /*26b0*/  HMMA.16816.F32.BF16 R56, R92, R8, R56 ;  /* 0x000000085c38723c */ /* 0x000fe20000041838 */
[----:B---3--:R-:W-:Y:S05]  /*26c0*/  LDSM.16.M88.4 R40, [R236+0x3000] ;  /* 0x00300000ec28783b */ /* 0x008fea0000000200 */
[----:B------:R-:W3:Y:S02]  /*26d0*/  MUFU.TANH R85, R85 ;  /* 0x0000005500557308 */ /* 0x000ee40000002400 */
[-C--:B------:R-:W-:Y:S06]  /*26e0*/  HMMA.16816.F32.BF16 R100, R96, R10.reuse, R100 ;  /* 0x0000000a6064723c */ /* 0x080fec0000041864 */
[----:B------:R-:W2:Y:S02]  /*26f0*/  MUFU.TANH R86, R86 ;  /* 0x0000005600567308 */ /* 0x000ea40000002400 */
[----:B------:R-:W-:Y:S06]  /*2700*/  HMMA.16816.F32.BF16 R52, R92, R10, R52 ;  /* 0x0000000a5c34723c */ /* 0x000fec0000041834 */
[----:B------:R-:W2:Y:S02]  /*2710*/  MUFU.TANH R87, R87 ;  /* 0x0000005700577308 */ /* 0x000ea40000002400 */
[-C--:B-1----:R-:W-:Y:S06]  /*2720*/  HMMA.16816.F32.BF16 R112, R48, R24.reuse, R112 ;  /* 0x000000183070723c */ /* 0x082fec0000041870 */
[----:B------:R-:W1:Y:S02]  /*2730*/  MUFU.TANH R80, R80 ;  /* 0x0000005000507308 */ /* 0x000e640000002400 */
[----:B------:R-:W-:Y:S06]  /*2740*/  HMMA.16816.F32.BF16 R64, R44, R24, R64 ;  /* 0x000000182c40723c */ /* 0x000fec0000041840 */
[----:B------:R-:W1:Y:S02]  /*2750*/  MUFU.TANH R81, R81 ;  /* 0x0000005100517308 */ /* 0x000e640000002400 */
[-C--:B------:R-:W-:Y:S06]  /*2760*/  HMMA.16816.F32.BF16 R108, R48, R26.reuse, R108 ;  /* 0x0000001a306c723c */ /* 0x080fec000004186c */
[----:B------:R-:W1:Y:S02]  /*2770*/  MUFU.TANH R82, R82 ;  /* 0x0000005200527308 */ /* 0x000e640000002400 */
[----:B------:R-:W-:Y:S01]  /*2780*/  HMMA.16816.F32.BF16 R60, R44, R26, R60 ;  /* 0x0000001a2c3c723c */ /* 0x000fe2000004183c */
[----:B------:R-:W5:Y:S05]  /*2790*/  LDSM.16.M88.4 R24, [R245+0x7900] ;  /* 0x00790000f518783b */ /* 0x000f6a0000000200 */
[----:B------:R-:W1:Y:S02]  /*27a0*/  MUFU.TANH R83, R83 ;  /* 0x0000005300537308 */ /* 0x000e640000002400 */
[-C--:B--2---:R-:W-:Y:S06]  /*27b0*/  HMMA.16816.F32.BF16 R104, R48, R12.reuse, R104 ;  /* 0x0000000c3068723c */ /* 0x084fec0000041868 */
[----:B------:R-:W2:Y:S02]  /*27c0*/  MUFU.TANH R76, R76 ;  /* 0x0000004c004c7308 */ /* 0x000ea40000002400 */
[----:B------:R-:W-:Y:S06]  /*27d0*/  HMMA.16816.F32.BF16 R56, R44, R12, R56 ;  /* 0x0000000c2c38723c */ /* 0x000fec0000041838 */
[----:B------:R-:W1:Y:S02]  /*27e0*/  MUFU.TANH R77, R77 ;  /* 0x0000004d004d7308 */ /* 0x000e640000002400 */
[-C--:B------:R-:W-:Y:S06]  /*27f0*/  HMMA.16816.F32.BF16 R100, R48, R14.reuse, R100 ;  /* 0x0000000e3064723c */ /* 0x080fec0000041864 */
[----:B------:R-:W1:Y:S02]  /*2800*/  MUFU.TANH R78, R78 ;  /* 0x0000004e004e7308 */ /* 0x000e640000002400 */
[----:B------:R-:W-:Y:S06]  /*2810*/  HMMA.16816.F32.BF16 R52, R44, R14, R52 ;  /* 0x0000000e2c34723c */ /* 0x000fec0000041834 */
[----:B------:R-:W1:Y:S02]  /*2820*/  MUFU.TANH R79, R79 ;  /* 0x0000004f004f7308 */ /* 0x000e640000002400 */
[-C--:B------:R-:W-:Y:S06]  /*2830*/  HMMA.16816.F32.BF16 R112, R36, R28.reuse, R112 ;  /* 0x0000001c2470723c */ /* 0x080fec0000041870 */
[----:B------:R1:W1:Y:S02]  /*2840*/  MUFU.TANH R117, R68 ;  /* 0x0000004400757308 */ /* 0x0002640000002400 */
[----:B------:R-:W-:Y:S06]  /*2850*/  HMMA.16816.F32.BF16 R64, R32, R28, R64 ;  /* 0x0000001c2040723c */ /* 0x000fec0000041840 */
[----:B------:R1:W1:Y:S02]  /*2860*/  MUFU.TANH R118, R69 ;  /* 0x0000004500767308 */ /* 0x0002640000002400 */
[-C--:B------:R-:W-:Y:S06]  /*2870*/  HMMA.16816.F32.BF16 R108, R36, R30.reuse, R108 ;  /* 0x0000001e246c723c */ /* 0x080fec000004186c */
[----:B------:R1:W1:Y:S02]  /*2880*/  MUFU.TANH R119, R70 ;  /* 0x0000004600777308 */ /* 0x0002640000002400 */
[----:B------:R-:W-:Y:S01]  /*2890*/  HMMA.16816.F32.BF16 R60, R32, R30, R60 ;  /* 0x0000001e203c723c */ /* 0x000fe2000004183c */
[----:B------:R-:W1:Y:S01]  /*28a0*/  LDSM.16.M88.4 R28, [R236+0x3800] ;  /* 0x00380000ec1c783b */ /* 0x000e620000000200 */
[----:B------:R-:W-:-:S04]  /*28b0*/  DEPBAR.LE SB0, 0x0 ;  /* 0x000080000000791a */ /* 0x000fc80000000000 */
[----:B------:R-:W1:Y:S02]  /*28c0*/  MUFU.TANH R71, R71 ;  /* 0x0000004700477308 */ /* 0x000e640000002400 */
[-C--:B-----5:R-:W-:Y:S06]  /*28d0*/  HMMA.16816.F32.BF16 R104, R36, R24.reuse, R104 ;  /* 0x000000182468723c */ /* 0x0a0fec0000041868 */
[----:B------:R-:W1:Y:S02]  /*28e0*/  MUFU.TANH R72, R72 ;  /* 0x0000004800487308 */ /* 0x000e640000002400 */
[----:B------:R-:W-:Y:S06]  /*28f0*/  HMMA.16816.F32.BF16 R56, R32, R24, R56 ;  /* 0x000000182038723c */ /* 0x000fec0000041838 */
[----:B------:R-:W1:Y:S02]  /*2900*/  MUFU.TANH R73, R73 ;  /* 0x0000004900497308 */ /* 0x000e640000002400 */
[-C--:B------:R-:W-:Y:S08]  /*2910*/  HMMA.16816.F32.BF16 R100, R36, R26.reuse, R100 ;  /* 0x0000001a2464723c */ /* 0x080ff00000041864 */
[----:B------:R-:W-:Y:S08]  /*2920*/  HMMA.16816.F32.BF16 R52, R32, R26, R52 ;  /* 0x0000001a2034723c */ /* 0x000ff00000041834 */
[-C--:B------:R-:W-:Y:S08]  /*2930*/  HMMA.16816.F32.BF16 R112, R20, R40.reuse, R112 ;  /* 0x000000281470723c */ /* 0x080ff00000041870 */
[----:B------:R-:W-:Y:S07]  /*2940*/  HMMA.16816.F32.BF16 R64, R16, R40, R64 ;  /* 0x000000281040723c */ /* 0x000fee0000041840 */
[----:B------:R-:W-:Y:S01]  /*2950*/  FMUL.FTZ R40, R74, c[0x0][0x320] ;  /* 0x0000c8004a287a20 */ /* 0x000fe20000410000 */
[----:B------:R-:W-:Y:S01]  /*2960*/  HMMA.16816.F32.BF16 R108, R20, R42, R108 ;  /* 0x0000002a146c723c */ /* 0x000fe2000004186c */
[----:B------:R-:W-:-:S04]  /*2970*/  FMUL.FTZ R41, R75, c[0x0][0x320] ;  /* 0x0000c8004b297a20 */ /* 0x000fc80000410000 */
[----:B------:R-:W2:Y:S03]  /*2980*/  MUFU.TANH R40, R40 ;  /* 0x0000002800287308 */ /* 0x000ea60000002400 */
[----:B------:R-:W-:Y:S01]  /*2990*/  HMMA.16816.F32.BF16 R60, R16, R42, R60 ;  /* 0x0000002a103c723c */ /* 0x000fe2000004183c */
[----:B------:R-:W-:Y:S02]  /*29a0*/  FMUL.FTZ R9, R114, c[0x0][0x320] ;  /* 0x0000c80072097a20 */ /* 0x000fe40000410000 */
[----:B------:R-:W-:Y:S02]  /*29b0*/  FMUL.FTZ R74, R115, c[0x0][0x320] ;  /* 0x0000c800734a7a20 */ /* 0x000fe40000410000 */
[----:B------:R-:W-:Y:S01]  /*29c0*/  FMUL.FTZ R112, R112, c[0x0][0x320] ;  /* 0x0000c80070707a20 */ /* 0x000fe20000410000 */
[----:B------:R-:W2:Y:S01]  /*29d0*/  MUFU.TANH R41, R41 ;  /* 0x0000002900297308 */ /* 0x000ea20000002400 */
[----:B------:R-:W-:Y:S01]  /*29e0*/  FMUL.FTZ R113, R113, c[0x0][0x320] ;  /* 0x0000c80071717a20 */ /* 0x000fe20000410000 */
[----:B-1----:R-:W-:Y:S01]  /*29f0*/  HMMA.16816.F32.BF16 R104, R20, R28, R104 ;  /* 0x0000001c1468723c */ /* 0x002fe20000041868 */
[----:B------:R-:W-:-:S02]  /*2a00*/  FMUL.FTZ R12, R66, c[0x0][0x320] ;  /* 0x0000c800420c7a20 */ /* 0x000fc40000410000 */
[----:B------:R-:W-:Y:S02]  /*2a10*/  FMUL.FTZ R64, R64, c[0x0][0x320] ;  /* 0x0000c80040407a20 */ /* 0x000fe40000410000 */
[----:B------:R-:W-:Y:S01]  /*2a20*/  FMUL.FTZ R65, R65, c[0x0][0x320] ;  /* 0x0000c80041417a20 */ /* 0x000fe20000410000 */
[----:B------:R1:W1:Y:S01]  /*2a30*/  MUFU.TANH R227, R112 ;  /* 0x0000007000e37308 */ /* 0x0002620000002400 */
[----:B------:R-:W-:Y:S01]  /*2a40*/  FMUL.FTZ R67, R67, c[0x0][0x320] ;  /* 0x0000c80043437a20 */ /* 0x000fe20000410000 */
[----:B------:R-:W-:Y:S01]  /*2a50*/  HMMA.16816.F32.BF16 R56, R16, R28, R56 ;  /* 0x0000001c1038723c */ /* 0x000fe20000041838 */
[----:B------:R-:W-:Y:S02]  /*2a60*/  FMUL.FTZ R10, R110, c[0x0][0x320] ;  /* 0x0000c8006e0a7a20 */ /* 0x000fe40000410000 */
[----:B------:R-:W-:Y:S02]  /*2a70*/  FMUL.FTZ R11, R111, c[0x0][0x320] ;  /* 0x0000c8006f0b7a20 */ /* 0x000fe40000410000 */
[----:B------:R-:W-:Y:S01]  /*2a80*/  FMUL.FTZ R108, R108, c[0x0][0x320] ;  /* 0x0000c8006c6c7a20 */ /* 0x000fe20000410000 */
[----:B------:R1:W1:Y:S01]  /*2a90*/  MUFU.TANH R226, R113 ;  /* 0x0000007100e27308 */ /* 0x0002620000002400 */
        /* <DEDUP_REMOVED lines=8> */
[----:B------:R-:W-:Y:S02]  /*2b20*/  FMUL.FTZ R8, R107, c[0x0][0x320] ;  /* 0x0000c8006b087a20 */ /* 0x000fe40000410000 */
[----:B------:R-:W-:Y:S02]  /*2b30*/  FMUL.FTZ R104, R104, c[0x0][0x320] ;  /* 0x0000c80068687a20 */ /* 0x000fe40000410000 */
[----:B------:R-:W-:Y:S01]  /*2b40*/  FMUL.FTZ R105, R105, c[0x0][0x320] ;  /* 0x0000c80069697a20 */ /* 0x000fe20000410000 */
[----:B------:R-:W1:Y:S01]  /*2b50*/  MUFU.TANH R74, R74 ;  /* 0x0000004a004a7308 */ /* 0x000e620000002400 */
        /* <DEDUP_REMOVED lines=14> */
[----:B------:R-:W1:Y:S01]  /*2c40*/  MUFU.TANH R12, R12 ;  /* 0x0000000c000c7308 */ /* 0x000e620000002400 */
[----:B------:R-:W-:-:S07]  /*2c50*/  FMUL.FTZ R55, R55, c[0x0][0x320] ;  /* 0x0000c80037377a20 */ /* 0x000fce0000410000 */
[----:B------:R1:W1:Y:S08]  /*2c60*/  MUFU.TANH R231, R67 ;  /* 0x0000004300e77308 */ /* 0x0002700000002400 */
[----:B------:R1:W1:Y:S08]  /*2c70*/  MUFU.TANH R225, R108 ;  /* 0x0000006c00e17308 */ /* 0x0002700000002400 */
[----:B------:R1:W1:Y:S08]  /*2c80*/  MUFU.TANH R224, R109 ;  /* 0x0000006d00e07308 */ /* 0x0002700000002400 */
[----:B------:R-:W1:Y:S08]  /*2c90*/  MUFU.TANH R10, R10 ;  /* 0x0000000a000a7308 */ /* 0x000e700000002400 */
[----:B------:R-:W1:Y:S08]  /*2ca0*/  MUFU.TANH R11, R11 ;  /* 0x0000000b000b7308 */ /* 0x000e700000002400 */
[----:B------:R-:W1:Y:S08]  /*2cb0*/  MUFU.TANH R25, R25 ;  /* 0x0000001900197308 */ /* 0x000e700000002400 */
[----:B------:R-:W1:Y:S08]  /*2cc0*/  MUFU.TANH R24, R24 ;  /* 0x0000001800187308 */ /* 0x000e700000002400 */
[----:B------:R1:W1:Y:S08]  /*2cd0*/  MUFU.TANH R230, R62 ;  /* 0x0000003e00e67308 */ /* 0x0002700000002400 */
[----:B------:R1:W1:Y:S08]  /*2ce0*/  MUFU.TANH R229, R63 ;  /* 0x0000003f00e57308 */ /* 0x0002700000002400 */
[----:B------:R1:W1:Y:S08]  /*2cf0*/  MUFU.TANH R217, R104 ;  /* 0x0000006800d97308 */ /* 0x0002700000002400 */
        /* <DEDUP_REMOVED lines=18> */
[----:B------:R-:W-:Y:S01]  /*2e20*/  ISETP.NE.AND P1, PT, R252, 0x1, PT ;  /* 0x00000001fc00780c */ /* 0x000fe20003f25270 */
[----:B------:R-:W-:-:S04]  /*2e30*/  IMAD.MOV.U32 R18, RZ, RZ, RZ ;  /* 0x000000ffff127224 */ /* 0x000fc800078e00ff */
        /* <DEDUP_REMOVED lines=12> */
[----:B------:R-:W-:Y:S01]  /*2f00*/  IMAD.WIDE R28, R137, 0x2, RZ ;  /* 0x00000002891c7825 */ /* 0x000fe200078e02ff */
[----:B------:R-:W-:-:S03]  /*2f10*/  ISETP.NE.U32.AND P6, PT, R6, RZ, PT ;  /* 0x000000ff0600720c */ /* 0x000fc60003fc5070 */
[----:B------:R-:W-:-:S04]  /*2f20*/  IMAD R19, R14, c[0x0][0x2b8], R13 ;  /* 0x0000ae000e137a24 */ /* 0x000fc800078e020d */
[----:B------:R-:W-:Y:S01]  /*2f30*/  IMAD.WIDE.U32 R14, R19, c[0x0][0x1e0], RZ ;  /* 0x00007800130e7a25 */ /* 0x000fe200078e00ff */
[----:B------:R-:W-:Y:S01]  /*2f40*/  SHF.R.S32.HI R13, RZ, 0x1f, R19 ;  /* 0x0000001fff0d7819 */ /* 0x000fe20000011413 */
[----:B------:R3:W-:Y:S04]  /*2f50*/  STL [R1+0x4], R19 ;  /* 0x0000041301007387 */ /* 0x0007e80000100800 */
[----:B------:R-:W-:-:S04]  /*2f60*/  IMAD R13, R13, c[0x0][0x1e0], RZ ;  /* 0x000078000d0d7a24 */ /* 0x000fc800078e02ff */
[----:B------:R-:W-:-:S04]  /*2f70*/  IMAD R13, R19, c[0x0][0x1e4], R13 ;  /* 0x00007900130d7a24 */ /* 0x000fc800078e020d */
[----:B------:R-:W-:Y:S01]  /*2f80*/  IMAD.IADD R15, R15, 0x1, R13 ;  /* 0x000000010f0f7824 */ /* 0x000fe200078e020d */
[----:B--2---:R-:W-:-:S03]  /*2f90*/  SHF.R.S32.HI R13, RZ, 0x1f, R18 ;  /* 0x0000001fff0d7819 */ /* 0x004fc60000011412 */
[----:B------:R-:W-:Y:S01]  /*2fa0*/  IMAD.WIDE.U32 R14, R18, c[0x0][0x1f0], R14 ;  /* 0x00007c00120e7a25 */ /* 0x000fe200078e000e */
[----:B------:R2:W-:Y:S03]  /*2fb0*/  STL [R1], R18 ;  /* 0x0000001201007387 */ /* 0x0005e60000100800 */
[----:B------:R-:W-:Y:S01]  /*2fc0*/  IMAD R13, R13, c[0x0][0x1f0], RZ ;  /* 0x00007c000d0d7a24 */ /* 0x000fe200078e02ff */
[----:B---3--:R-:W-:Y:S02]  /*2fd0*/  IADD3 R19, P0, R14, UR18, RZ ;  /* 0x000000120e137c10 */ /* 0x008fe4000ff1e0ff */
[----:B------:R-:W-:Y:S01]  /*2fe0*/  IADD3 R14, -R6, 0x10, RZ ;  /* 0x00000010060e7810 */ /* 0x000fe20007ffe1ff */
[----:B------:R-:W-:Y:S02]  /*2ff0*/  IMAD R13, R18, c[0x0][0x1f4], R13 ;  /* 0x00007d00120d7a24 */ /* 0x000fe400078e020d */
[----:B------:R-:W-:Y:S01]  /*3000*/  IMAD.SHL.U32 R6, R136, 0x2, RZ ;  /* 0x0000000288067824 */ /* 0x000fe200078e00ff */
[----:B------:R-:W-:-:S02]  /*3010*/  LOP3.LUT R14, R14, 0xf, RZ, 0xc0, !PT ;  /* 0x0000000f0e0e7812 */ /* 0x000fc400078ec0ff */
[----:B------:R-:W-:Y:S02]  /*3020*/  IADD3.X R13, R15, UR16, R13, P0, !PT ;  /* 0x000000100f0d7c10 */ /* 0x000fe400087fe40d */
[----:B------:R-:W-:-:S04]  /*3030*/  IADD3 R15, -R22, 0x10, RZ ;  /* 0x00000010160f7810 */ /* 0x000fc80007ffe1ff */
[----:B------:R-:W-:Y:S02]  /*3040*/  LOP3.LUT R15, R15, 0xf, RZ, 0xc0, !PT ;  /* 0x0000000f0f0f7812 */ /* 0x000fe400078ec0ff */
[----:B--2---:R-:W-:-:S04]  /*3050*/  LEA R18, P0, R19, c[0x0][0x1c8], 0x1 ;  /* 0x0000720013127a11 */ /* 0x004fc800078008ff */
[----:B------:R-:W-:Y:S01]  /*3060*/  LEA.HI.X R19, R19, c[0x0][0x1cc], R13, 0x1, P0 ;  /* 0x0000730013137a11 */ /* 0x000fe200000f0c0d */
[----:B------:R-:W2:Y:S01]  /*3070*/  SHFL.IDX PT, R16, R18, 0x3, 0x181f ;  /* 0x00781f0012107f89 */ /* 0x000ea200000e0000 */
[----:B------:R-:W-:-:S03]  /*3080*/  SHF.R.S32.HI R13, RZ, 0x1f, R138 ;  /* 0x0000001fff0d7819 */ /* 0x000fc6000001148a */
[----:B------:R-:W3:Y:S01]  /*3090*/  SHFL.IDX PT, R17, R19, 0x3, 0x181f ;  /* 0x00781f0013117f89 */ /* 0x000ee200000e0000 */
[----:B------:R-:W-:-:S03]  /*30a0*/  LEA.HI R13, R13, R138, RZ, 0x3 ;  /* 0x0000008a0d0d7211 */ /* 0x000fc600078f18ff */
[----:B------:R-:W4:Y:S01]  /*30b0*/  SHFL.IDX PT, R23, R18, RZ, 0x181f ;  /* 0x00181fff12177589 */ /* 0x000f2200000e0000 */
[----:B------:R-:W-:-:S03]  /*30c0*/  LOP3.LUT R13, R13, 0xfffffff8, RZ, 0xc0, !PT ;  /* 0xfffffff80d0d7812 */ /* 0x000fc600078ec0ff */
[----:B------:R-:W5:Y:S02]  /*30d0*/  SHFL.IDX PT, R20, R18, 0x1, 0x181f ;  /* 0x00381f0012147f89 */ /* 0x000f6400000e0000 */
[----:B------:R-:W-:Y:S02]  /*30e0*/  IMAD.WIDE R30, R13, 0x2, RZ ;  /* 0x000000020d1e7825 */ /* 0x000fe400078e02ff */
[----:B------:R-:W1:Y:S04]  /*30f0*/  SHFL.IDX PT, R26, R19, RZ, 0x181f ;  /* 0x00181fff131a7589 */ /* 0x000e6800000e0000 */
[----:B------:R-:W1:Y:S04]  /*3100*/  SHFL.IDX PT, R21, R19, 0x1, 0x181f ;  /* 0x00381f0013157f89 */ /* 0x000e6800000e0000 */
[----:B------:R-:W1:Y:S01]  /*3110*/  SHFL.IDX PT, R18, R18, 0x2, 0x181f ;  /* 0x00581f0012127f89 */ /* 0x000e6200000e0000 */
[----:B--2---:R-:W-:-:S03]  /*3120*/  IADD3 R32, P1, P0, R15, R16, R28 ;  /* 0x000000100f207210 */ /* 0x004fc6000783e01c */
[----:B------:R-:W2:Y:S01]  /*3130*/  SHFL.IDX PT, R19, R19, 0x2, 0x181f ;  /* 0x00581f0013137f89 */ /* 0x000ea200000e0000 */
[----:B---3--:R-:W-:Y:S02]  /*3140*/  IADD3.X R33, RZ, R17, R29, P1, P0 ;  /* 0x00000011ff217210 */ /* 0x008fe40000fe041d */
[----:B------:R-:W-:Y:S02]  /*3150*/  IADD3 R14, P1, P0, R14, R16, R30 ;  /* 0x000000100e0e7210 */ /* 0x000fe4000783e01e */
[----:B----4-:R-:W-:Y:S02]  /*3160*/  IADD3 R16, P2, R28, R23, RZ ;  /* 0x000000171c107210 */ /* 0x010fe40007f5e0ff */
[----:B------:R-:W-:Y:S02]  /*3170*/  IADD3.X R15, RZ, R17, R31, P1, P0 ;  /* 0x00000011ff0f7210 */ /* 0x000fe40000fe041f */
[----:B------:R-:W-:Y:S02]  /*3180*/  IADD3 R36, P1, R30, R23, RZ ;  /* 0x000000171e247210 */ /* 0x000fe40007f3e0ff */
[-C--:B-----5:R-:W-:Y:S01]  /*3190*/  IADD3 R34, P0, R28, R20.reuse, RZ ;  /* 0x000000141c227210 */ /* 0x0a0fe20007f1e0ff */
[--C-:B-1----:R-:W-:Y:S01]  /*31a0*/  IMAD.X R17, R29, 0x1, R26.reuse, P2 ;  /* 0x000000011d117824 */ /* 0x102fe200010e061a */
[----:B------:R-:W-:Y:S01]  /*31b0*/  IADD3 R20, P2, R30, R20, RZ ;  /* 0x000000141e147210 */ /* 0x000fe20007f5e0ff */
[----:B------:R-:W-:-:S02]  /*31c0*/  IMAD.X R37, R31, 0x1, R26, P1 ;  /* 0x000000011f257824 */ /* 0x000fc400008e061a */
[--C-:B------:R-:W-:Y:S01]  /*31d0*/  IMAD.X R35, R29, 0x1, R21.reuse, P0 ;  /* 0x000000011d237824 */ /* 0x100fe200000e0615 */
[----:B------:R1:W-:Y:S01]  /*31e0*/  LDGSTS.E.BYPASS.LTC128B.128 [R6+0x4100], [R16.64], !P3 ;  /* 0x0410000010067fae */ /* 0x0003e2000d901d4c */
[----:B------:R-:W-:Y:S01]  /*31f0*/  IMAD.X R21, R31, 0x1, R21, P2 ;  /* 0x000000011f157824 */ /* 0x000fe200010e0615 */
[-C--:B------:R-:W-:Y:S02]  /*3200*/  IADD3 R26, P0, R28, R18.reuse, RZ ;  /* 0x000000121c1a7210 */ /* 0x080fe40007f1e0ff */
[----:B------:R1:W-:Y:S01]  /*3210*/  LDGSTS.E.BYPASS.LTC128B.128 [R6+0x6100], [R36.64], !P4 ;  /* 0x0610000024067fae */ /* 0x0003e2000e101d4c */
[----:B------:R-:W-:Y:S02]  /*3220*/  IADD3 R18, P1, R30, R18, RZ ;  /* 0x000000121e127210 */ /* 0x000fe40007f3e0ff */
[--C-:B--2---:R-:W-:Y:S01]  /*3230*/  IMAD.X R27, R29, 0x1, R19.reuse, P0 ;  /* 0x000000011d1b7824 */ /* 0x104fe200000e0613 */
[----:B------:R-:W-:Y:S02]  /*3240*/  ISETP.NE.U32.AND P0, PT, R22, RZ, PT ;  /* 0x000000ff1600720c */ /* 0x000fe40003f05070 */
[----:B------:R-:W-:Y:S01]  /*3250*/  IMAD.X R19, R31, 0x1, R19, P1 ;  /* 0x000000011f137824 */ /* 0x000fe200008e0613 */
[----:B------:R1:W-:Y:S04]  /*3260*/  LDGSTS.E.BYPASS.LTC128B.128 [R6+0x4900], [R34.64], !P3 ;  /* 0x0490000022067fae */ /* 0x0003e8000d901d4c */
[----:B------:R1:W-:Y:S04]  /*3270*/  LDGSTS.E.BYPASS.LTC128B.128 [R6+0x6900], [R20.64], !P4 ;  /* 0x0690000014067fae */ /* 0x0003e8000e101d4c */
[----:B------:R1:W-:Y:S04]  /*3280*/  LDGSTS.E.BYPASS.LTC128B.128 [R6+0x5100], [R26.64], !P3 ;  /* 0x051000001a067fae */ /* 0x0003e8000d901d4c */
[----:B------:R1:W-:Y:S04]  /*3290*/  LDGSTS.E.BYPASS.LTC128B.128 [R6+0x7100], [R18.64], !P4 ;  /* 0x0710000012067fae */ /* 0x0003e8000e101d4c */
[----:B------:R1:W-:Y:S04]  /*32a0*/  LDGSTS.E.BYPASS.LTC128B.128.ZFILL [R6+0x5900], [R32.64], P0 ;  /* 0x0590000020067fae */ /* 0x0003e80008141d4c */
[----:B------:R1:W-:Y:S02]  /*32b0*/  LDGSTS.E.BYPASS.LTC128B.128.ZFILL [R6+0x7900], [R14.64], P6 ;  /* 0x079000000e067fae */ /* 0x0003e4000b141d4c */
.L_x_707:
[----:B-1234-:R-:W-:Y:S01]  /*32c0*/  SHF.R.S32.HI R6, RZ, 0x1f, R2 ;  /* 0x0000001fff067819 */ /* 0x01efe20000011402 */
[----:B------:R-:W-:Y:S01]  /*32d0*/  IMAD.SHL.U32 R248, R5, 0x2, RZ ;  /* 0x0000000205f87824 */ /* 0x000fe200078e00ff */
[----:B------:R-:W0:Y:S02]  /*32e0*/  LDGDEPBAR ;  /* 0x00000000000079af */ /* 0x000e240000000000 */
[----:B------:R-:W-:Y:S01]  /*32f0*/  LEA.HI R13, R6, R2, RZ, 0x2 ;  /* 0x00000002060d7211 */ /* 0x000fe200078f10ff */
[----:B------:R-:W-:Y:S01]  /*3300*/  IMAD.U32 R6, RZ, RZ, UR17 ;  /* 0x00000011ff067e24 */ /* 0x000fe2000f8e00ff */
[----:B------:R-:W-:Y:S01]  /*3310*/  LDSM.16.MT88.4 R192, [R248+0x100] ;  /* 0x00010000f8c0783b */ /* 0x000fe20000004200 */
[----:B------:R-:W-:-:S02]  /*3320*/  IMAD R242, R4, 0x2, R248 ;  /* 0x0000000204f27824 */ /* 0x000fc400078e02f8 */
[C---:B------:R-:W-:Y:S01]  /*3330*/  IMAD R241, R3.reuse, 0x2, R248 ;  /* 0x0000000203f17824 */ /* 0x040fe200078e02f8 */
[----:B------:R1:W-:Y:S01]  /*3340*/  STL [R1+0x20], R13 ;  /* 0x0000200d01007387 */ /* 0x0003e20000100800 */
[----:B------:R-:W-:-:S03]  /*3350*/  IMAD R240, R3, 0x2, R242 ;  /* 0x0000000203f07824 */ /* 0x000fc600078e02f2 */
[----:B------:R-:W-:Y:S04]  /*3360*/  LDSM.16.MT88.4 R188, [R242+0x100] ;  /* 0x00010000f2bc783b */ /* 0x000fe80000004200 */
[----:B------:R-:W-:Y:S04]  /*3370*/  LDSM.16.MT88.4 R184, [R241+0x100] ;  /* 0x00010000f1b8783b */ /* 0x000fe80000004200 */
[----:B------:R-:W-:Y:S04]  /*3380*/  LDSM.16.MT88.4 R180, [R240+0x100] ;  /* 0x00010000f0b4783b */ /* 0x000fe80000004200 */
[----:B------:R-:W-:Y:S04]  /*3390*/  LDSM.16.MT88.4 R112, [R241+0x2100] ;  /* 0x00210000f170783b */ /* 0x000fe80000004200 */
[----:B------:R-:W-:Y:S04]  /*33a0*/  LDSM.16.MT88.4 R36, [R240+0x2100] ;  /* 0x00210000f024783b */ /* 0x000fe80000004200 */
[----:B------:R-:W-:Y:S01]  /*33b0*/  LDSM.16.MT88.4 R32, [R242+0x900] ;  /* 0x00090000f220783b */ /* 0x000fe20000004200 */
[----:B-1----:R-:W-:-:S03]  /*33c0*/  LOP3.LUT R13, R13, 0x7ffffffc, RZ, 0xc0, !PT ;  /* 0x7ffffffc0d0d7812 */ /* 0x002fc600078ec0ff */
[----:B------:R-:W-:Y:S02]  /*33d0*/  LDSM.16.MT88.4 R28, [R241+0x900] ;  /* 0x00090000f11c783b */ /* 0x000fe40000004200 */
[----:B------:R-:W-:Y:S02]  /*33e0*/  IMAD.IADD R2, R2, 0x1, -R13 ;  /* 0x0000000102027824 */ /* 0x000fe400078e0a0d */
[----:B------:R-:W-:Y:S02]  /*33f0*/  LDSM.16.MT88.4 R20, [R248+0x2900] ;  /* 0x00290000f814783b */ /* 0x000fe40000004200 */
[----:B------:R-:W-:Y:S02]  /*3400*/  IMAD R2, R2, -0x2, R6 ;  /* 0xfffffffe02027824 */ /* 0x000fe400078e0206 */
[----:B------:R-:W-:Y:S03]  /*3410*/  LDSM.16.MT88.4 R16, [R242+0x2900] ;  /* 0x00290000f210783b */ /* 0x000fe60000004200 */
[----:B------:R-:W-:-:S02]  /*3420*/  ISETP.GT.AND P0, PT, R2, RZ, PT ;  /* 0x000000ff0200720c */ /* 0x000fc40003f04270 */
[C---:B------:R-:W-:Y:S02]  /*3430*/  ISETP.GT.AND P1, PT, R2.reuse, 0x1, PT ;  /* 0x000000010200780c */ /* 0x040fe40003f24270 */
[----:B------:R-:W-:Y:S02]  /*3440*/  ISETP.GT.AND P2, PT, R2, 0x8, PT ;  /* 0x000000080200780c */ /* 0x000fe40003f44270 */
[----:B------:R-:W-:Y:S02]  /*3450*/  FSEL R124, R124, -INF , P0 ;  /* 0xff8000007c7c7808 */ /* 0x000fe40000000000 */
[----:B------:R-:W-:Y:S02]  /*3460*/  FSEL R120, R120, -INF , P1 ;  /* 0xff80000078787808 */ /* 0x000fe40000800000 */
[----:B------:R-:W-:Y:S02]  /*3470*/  FSEL R121, R121, -INF , P0 ;  /* 0xff80000079797808 */ /* 0x000fe40000000000 */
[----:B------:R-:W-:-:S02]  /*3480*/  FSEL R68, R88, -INF , P0 ;  /* 0xff80000058447808 */ /* 0x000fc40000000000 */
[----:B------:R-:W-:Y:S02]  /*3490*/  FSEL R70, R0, -INF , P0 ;  /* 0xff80000000467808 */ /* 0x000fe40000000000 */
[----:B------:R-:W-:Y:S02]  /*34a0*/  ISETP.GT.AND P0, PT, R2, 0x9, PT ;  /* 0x000000090200780c */ /* 0x000fe40003f04270 */
[----:B------:R-:W-:Y:S02]  /*34b0*/  FSEL R84, R84, -INF , P2 ;  /* 0xff80000054547808 */ /* 0x000fe40001000000 */
[----:B------:R-:W-:Y:S02]  /*34c0*/  FMNMX.FTZ R0, R124, R120, !PT ;  /* 0x000000787c007209 */ /* 0x000fe40007810000 */
[----:B------:R-:W-:Y:S02]  /*34d0*/  FSEL R125, R125, -INF , P1 ;  /* 0xff8000007d7d7808 */ /* 0x000fe40000800000 */
[----:B------:R-:W-:-:S02]  /*34e0*/  FSEL R63, R89, -INF , P1 ;  /* 0xff800000593f7808 */ /* 0x000fc40000800000 */
[----:B------:R-:W-:Y:S02]  /*34f0*/  FSEL R69, R7, -INF , P1 ;  /* 0xff80000007457808 */ /* 0x000fe40000800000 */
[----:B------:R-:W-:Y:S02]  /*3500*/  ISETP.GT.AND P1, PT, R2, 0x10, PT ;  /* 0x000000100200780c */ /* 0x000fe40003f24270 */
[----:B------:R-:W-:Y:S02]  /*3510*/  FSEL R85, R85, -INF , P0 ;  /* 0xff80000055557808 */ /* 0x000fe40000000000 */
[----:B------:R-:W-:Y:S02]  /*3520*/  FMNMX.FTZ R0, R84, R0, !PT ;  /* 0x0000000054007209 */ /* 0x000fe40007810000 */
[----:B------:R-:W-:Y:S02]  /*3530*/  ISETP.GT.AND P6, PT, R2, 0x11, PT ;  /* 0x000000110200780c */ /* 0x000fe40003fc4270 */
[----:B------:R-:W-:-:S02]  /*3540*/  FSEL R76, R76, -INF , P1 ;  /* 0xff8000004c4c7808 */ /* 0x000fc40000800000 */
[----:B------:R-:W-:Y:S02]  /*3550*/  FMNMX.FTZ R0, R85, R0, !PT ;  /* 0x0000000055007209 */ /* 0x000fe40007810000 */
[----:B------:R-:W-:Y:S02]  /*3560*/  FSEL R87, R87, -INF , P0 ;  /* 0xff80000057577808 */ /* 0x000fe40000000000 */
[----:B------:R-:W-:Y:S02]  /*3570*/  FSEL R116, R116, -INF , P0 ;  /* 0xff80000074747808 */ /* 0x000fe40000000000 */
[----:B------:R-:W-:Y:S02]  /*3580*/  FSEL R59, R90, -INF , P0 ;  /* 0xff8000005a3b7808 */ /* 0x000fe40000000000 */
        /* <DEDUP_REMOVED lines=18> */
[----:B------:R-:W-:Y:S01]  /*36b0*/  ISETP.GT.AND P1, PT, R2, 0x21, PT ;  /* 0x000000210200780c */ /* 0x000fe20003f24270 */
[----:B------:R-:W-:Y:S01]  /*36c0*/  LDSM.16.MT88.4 R80, [R248+0x2100] ;  /* 0x00210000f850783b */ /* 0x000fe20000004200 */
[----:B------:R-:W-:-:S02]  /*36d0*/  FSEL R103, R75, -INF , P6 ;  /* 0xff8000004b677808 */ /* 0x000fc40003000000 */
[----:B------:R-:W-:Y:S02]  /*36e0*/  FMNMX.FTZ R0, R13, R0, !PT ;  /* 0x000000000d007209 */ /* 0x000fe40007810000 */
[----:B------:R-:W-:Y:S02]  /*36f0*/  FSEL R7, R40, -INF , P0 ;  /* 0xff80000028077808 */ /* 0x000fe40000000000 */
[----:B------:R-:W-:Y:S02]  /*3700*/  FSEL R65, R119, -INF , P0 ;  /* 0xff80000077417808 */ /* 0x000fe40000000000 */
[----:B------:R-:W-:Y:S02]  /*3710*/  FSEL R60, R117, -INF , P0 ;  /* 0xff800000753c7808 */ /* 0x000fe40000000000 */
[----:B------:R-:W-:Y:S02]  /*3720*/  ISETP.GT.AND P0, PT, R2, 0x28, PT ;  /* 0x000000280200780c */ /* 0x000fe40003f04270 */
[----:B------:R-:W-:-:S02]  /*3730*/  FSEL R164, R96, -INF , P1 ;  /* 0xff80000060a47808 */ /* 0x000fc40000800000 */
[----:B------:R-:W-:Y:S01]  /*3740*/  FMNMX.FTZ R0, R103, R0, !PT ;  /* 0x0000000067007209 */ /* 0x000fe20007810000 */
[----:B------:R-:W-:Y:S01]  /*3750*/  LDSM.16.MT88.4 R96, [R242+0x2100] ;  /* 0x00210000f260783b */ /* 0x000fe20000004200 */
[----:B------:R-:W-:Y:S02]  /*3760*/  FSEL R231, R231, -INF , P1 ;  /* 0xff800000e7e77808 */ /* 0x000fe40000800000 */
[----:B------:R-:W-:Y:S02]  /*3770*/  FSEL R168, R74, -INF , P1 ;  /* 0xff8000004aa87808 */ /* 0x000fe40000800000 */
[----:B------:R-:W-:Y:S02]  /*3780*/  FSEL R226, R226, -INF , P1 ;  /* 0xff800000e2e27808 */ /* 0x000fe40000800000 */
[----:B------:R-:W-:Y:S02]  /*3790*/  FSEL R100, R25, -INF , P0 ;  /* 0xff80000019647808 */ /* 0x000fe40000000000 */
[----:B------:R-:W-:-:S02]  /*37a0*/  ISETP.GT.AND P1, PT, R2, 0x29, PT ;  /* 0x000000290200780c */ /* 0x000fc40003f24270 */
        /* <DEDUP_REMOVED lines=9> */
[----:B------:R-:W-:Y:S01]  /*3840*/  FSEL R67, R71, -INF , P2 ;  /* 0xff80000047437808 */ /* 0x000fe20001000000 */
[----:B------:R-:W-:Y:S01]  /*3850*/  LDSM.16.MT88.4 R40, [R248+0x900] ;  /* 0x00090000f828783b */ /* 0x000fe20000004200 */
        /* <DEDUP_REMOVED lines=17> */
[----:B------:R-:W-:Y:S02]  /*3970*/  FMNMX.FTZ R0, R208, R0, !PT ;  /* 0x00000000d0007209 */ /* 0x000fe40007810000 */
[----:B------:R-:W-:Y:S02]  /*3980*/  FMNMX.FTZ R3, R70, R69, !PT ;  /* 0x0000004546037209 */ /* 0x000fe40007810000 */
[----:B------:R-:W-:Y:S02]  /*3990*/  FMNMX.FTZ R2, R207, R0, !PT ;  /* 0x00000000cf027209 */ /* 0x000fe40007810000 */
[----:B------:R-:W-:-:S02]  /*39a0*/  FMNMX.FTZ R3, R56, R3, !PT ;  /* 0x0000000338037209 */ /* 0x000fc40007810000 */
[----:B------:R-:W-:Y:S01]  /*39b0*/  FSEL R217, R217, -INF , P6 ;  /* 0xff800000d9d97808 */ /* 0x000fe20003000000 */
[----:B------:R-:W1:Y:S01]  /*39c0*/  SHFL.BFLY PT, R0, R2, 0x2, 0x1f ;  /* 0x0c401f0002007f89 */ /* 0x000e6200000e0000 */
[----:B------:R-:W-:Y:S02]  /*39d0*/  FMNMX.FTZ R3, R59, R3, !PT ;  /* 0x000000033b037209 */ /* 0x000fe40007810000 */
[----:B------:R-:W-:Y:S02]  /*39e0*/  FMNMX.FTZ R71, R68, R63, !PT ;  /* 0x0000003f44477209 */ /* 0x000fe40007810000 */
[----:B------:R-:W-:Y:S02]  /*39f0*/  FMNMX.FTZ R3, R58, R3, !PT ;  /* 0x000000033a037209 */ /* 0x000fe40007810000 */
[----:B------:R-:W-:Y:S02]  /*3a00*/  FSEL R220, R220, -INF , P2 ;  /* 0xff800000dcdc7808 */ /* 0x000fe40001000000 */
[----:B------:R-:W-:-:S02]  /*3a10*/  FMNMX.FTZ R3, R57, R3, !PT ;  /* 0x0000000339037209 */ /* 0x000fc40007810000 */
[----:B------:R-:W-:Y:S02]  /*3a20*/  FMNMX.FTZ R71, R62, R71, !PT ;  /* 0x000000473e477209 */ /* 0x000fe40007810000 */
[----:B------:R-:W-:Y:S02]  /*3a30*/  FMNMX.FTZ R3, R60, R3, !PT ;  /* 0x000000033c037209 */ /* 0x000fe40007810000 */
[----:B------:R-:W-:Y:S02]  /*3a40*/  FSEL R219, R219, -INF , P1 ;  /* 0xff800000dbdb7808 */ /* 0x000fe40000800000 */
[----:B------:R-:W-:Y:S02]  /*3a50*/  FMNMX.FTZ R3, R61, R3, !PT ;  /* 0x000000033d037209 */ /* 0x000fe40007810000 */
[----:B------:R-:W-:Y:S02]  /*3a60*/  FMNMX.FTZ R71, R116, R71, !PT ;  /* 0x0000004774477209 */ /* 0x000fe40007810000 */
[----:B------:R-:W-:-:S02]  /*3a70*/  FMNMX.FTZ R3, R227, R3, !PT ;  /* 0x00000003e3037209 */ /* 0x000fc40007810000 */
[----:B------:R-:W-:Y:S02]  /*3a80*/  FSEL R218, R218, -INF , P0 ;  /* 0xff800000dada7808 */ /* 0x000fe40000000000 */
[----:B-1----:R-:W-:Y:S02]  /*3a90*/  FMNMX.FTZ R0, R2, R0, !PT ;  /* 0x0000000002007209 */ /* 0x002fe40007810000 */
[----:B------:R-:W-:Y:S02]  /*3aa0*/  FMNMX.FTZ R3, R226, R3, !PT ;  /* 0x00000003e2037209 */ /* 0x000fe40007810000 */
[----:B------:R-:W-:Y:S01]  /*3ab0*/  FMNMX.FTZ R71, R64, R71, !PT ;  /* 0x0000004740477209 */ /* 0x000fe20007810000 */
[----:B------:R-:W1:Y:S01]  /*3ac0*/  SHFL.BFLY PT, R2, R0, 0x1, 0x1f ;  /* 0x0c201f0000027f89 */ /* 0x000e6200000e0000 */
[----:B------:R-:W-:Y:S02]  /*3ad0*/  FMNMX.FTZ R3, R225, R3, !PT ;  /* 0x00000003e1037209 */ /* 0x000fe40007810000 */
[----:B------:R-:W-:-:S02]  /*3ae0*/  FMNMX.FTZ R71, R66, R71, !PT ;  /* 0x0000004742477209 */ /* 0x000fc40007810000 */
[----:B------:R-:W-:Y:S02]  /*3af0*/  FMNMX.FTZ R3, R224, R3, !PT ;  /* 0x00000003e0037209 */ /* 0x000fe40007810000 */
[----:B------:R-:W-:Y:S02]  /*3b00*/  FMNMX.FTZ R71, R65, R71, !PT ;  /* 0x0000004741477209 */ /* 0x000fe40007810000 */
[----:B------:R-:W-:Y:S02]  /*3b10*/  FMNMX.FTZ R3, R217, R3, !PT ;  /* 0x00000003d9037209 */ /* 0x000fe40007810000 */
[----:B------:R-:W-:Y:S02]  /*3b20*/  FMNMX.FTZ R71, R67, R71, !PT ;  /* 0x0000004743477209 */ /* 0x000fe40007810000 */
[----:B------:R-:W-:Y:S02]  /*3b30*/  FMNMX.FTZ R3, R220, R3, !PT ;  /* 0x00000003dc037209 */ /* 0x000fe40007810000 */
[----:B------:R-:W-:-:S02]  /*3b40*/  FMNMX.FTZ R71, R167, R71, !PT ;  /* 0x00000047a7477209 */ /* 0x000fc40007810000 */
[----:B------:R-:W-:Y:S02]  /*3b50*/  FMNMX.FTZ R3, R219, R3, !PT ;  /* 0x00000003db037209 */ /* 0x000fe40007810000 */
[----:B------:R-:W-:Y:S02]  /*3b60*/  FMNMX.FTZ R71, R168, R71, !PT ;  /* 0x00000047a8477209 */ /* 0x000fe40007810000 */
[----:B------:R-:W-:Y:S02]  /*3b70*/  FMNMX.FTZ R3, R218, R3, !PT ;  /* 0x00000003da037209 */ /* 0x000fe40007810000 */
[----:B------:R-:W-:Y:S02]  /*3b80*/  FSEL R205, R205, -INF , P6 ;  /* 0xff800000cdcd7808 */ /* 0x000fe40003000000 */
[----:B-1----:R-:W-:Y:S01]  /*3b90*/  FMNMX.FTZ R2, R0, R2, !PT ;  /* 0x0000000200027209 */ /* 0x002fe20007810000 */
[----:B------:R-:W1:Y:S01]  /*3ba0*/  SHFL.BFLY PT, R196, R3, 0x2, 0x1f ;  /* 0x0c401f0003c47f89 */ /* 0x000e6200000e0000 */
[----:B------:R-:W-:-:S02]  /*3bb0*/  FMNMX.FTZ R0, R121, R125, !PT ;  /* 0x0000007d79007209 */ /* 0x000fc40007810000 */
[----:B------:R-:W-:Y:S01]  /*3bc0*/  FMNMX.FTZ R71, R165, R71, !PT ;  /* 0x00000047a5477209 */ /* 0x000fe20007810000 */
[----:B------:R-:W-:Y:S01]  /*3bd0*/  FMUL.FTZ R206, R2, c[0x0][0x2d0] ;  /* 0x0000b40002ce7a20 */ /* 0x000fe20000410000 */
[----:B------:R-:W-:Y:S02]  /*3be0*/  FMNMX.FTZ R0, R86, R0, !PT ;  /* 0x0000000056007209 */ /* 0x000fe40007810000 */
[----:B------:R-:W-:Y:S02]  /*3bf0*/  FSEL R204, R204, -INF , P2 ;  /* 0xff800000cccc7808 */ /* 0x000fe40001000000 */
[----:B------:R-:W-:Y:S02]  /*3c00*/  FMNMX.FTZ R0, R87, R0, !PT ;  /* 0x0000000057007209 */ /* 0x000fe40007810000 */
[----:B------:R-:W-:Y:S02]  /*3c10*/  FSEL R212, R212, -INF , P6 ;  /* 0xff800000d4d47808 */ /* 0x000fe40003000000 */
[----:B------:R-:W-:-:S02]  /*3c20*/  FMNMX.FTZ R0, R78, R0, !PT ;  /* 0x000000004e007209 */ /* 0x000fc40007810000 */
[----:B------:R-:W-:Y:S02]  /*3c30*/  FMNMX.FTZ R71, R166, R71, !PT ;  /* 0x00000047a6477209 */ /* 0x000fe40007810000 */
        /* <DEDUP_REMOVED lines=9> */
[----:B-1----:R-:W-:Y:S02]  /*3cd0*/  FMNMX.FTZ R196, R3, R196, !PT ;  /* 0x000000c403c47209 */ /* 0x002fe40007810000 */
        /* <DEDUP_REMOVED lines=10> */
[----:B------:R-:W-:Y:S02]  /*3d80*/  FMNMX.FTZ R71, R214, R71, !PT ;  /* 0x00000047d6477209 */ /* 0x000fe40007810000 */
[----:B------:R-:W-:Y:S02]  /*3d90*/  FMNMX.FTZ R0, R202, R0, !PT ;  /* 0x00000000ca007209 */ /* 0x000fe40007810000 */
[----:B------:R-:W-:Y:S01]  /*3da0*/  FSETP.NEU.FTZ.AND P6, PT, R2, -INF , PT ;  /* 0xff8000000200780b */ /* 0x000fe20003fdd000 */
[----:B------:R-:W2:Y:S03]  /*3db0*/  SHFL.BFLY PT, R3, R71, 0x2, 0x1f ;  /* 0x0c401f0047037f89 */ /* 0x000ea600000e0000 */
[----:B------:R-:W-:Y:S01]  /*3dc0*/  FSEL R206, R206, RZ, P6 ;  /* 0x000000ffcece7208 */ /* 0x000fe20003000000 */
[----:B------:R-:W3:Y:S01]  /*3dd0*/  SHFL.BFLY PT, R9, R0, 0x2, 0x1f ;  /* 0x0c401f0000097f89 */ /* 0x000ee200000e0000 */
[----:B-1----:R-:W-:-:S03]  /*3de0*/  FMNMX.FTZ R196, R196, R8, !PT ;  /* 0x00000008c4c47209 */ /* 0x002fc60007810000 */
[--C-:B------:R-:W-:Y:S01]  /*3df0*/  FFMA.FTZ R199, R124, c[0x0][0x2d0], -R206.reuse ;  /* 0x0000b4007cc77a23 */ /* 0x100fe200000108ce */
[C---:B------:R-:W-:Y:S01]  /*3e00*/  FSETP.NEU.FTZ.AND P0, PT, R196.reuse, -INF , PT ;  /* 0xff800000c400780b */ /* 0x040fe20003f1d000 */
[----:B------:R-:W-:Y:S02]  /*3e10*/  FMUL.FTZ R221, R196, c[0x0][0x2d0] ;  /* 0x0000b400c4dd7a20 */ /* 0x000fe40000410000 */
[--C-:B------:R-:W-:Y:S02]  /*3e20*/  FFMA.FTZ R198, R120, c[0x0][0x2d0], -R206.reuse ;  /* 0x0000b40078c67a23 */ /* 0x100fe400000108ce */
[--C-:B------:R-:W-:Y:S01]  /*3e30*/  FFMA.FTZ R54, R84, c[0x0][0x2d0], -R206.reuse ;  /* 0x0000b40054367a23 */ /* 0x100fe200000108ce */
[----:B------:R-:W-:Y:S01]  /*3e40*/  FSEL R221, R221, RZ, P0 ;  /* 0x000000ffdddd7208 */ /* 0x000fe20000000000 */
[--C-:B------:R-:W-:Y:S01]  /*3e50*/  FFMA.FTZ R50, R85, c[0x0][0x2d0], -R206.reuse ;  /* 0x0000b40055327a23 */ /* 0x100fe200000108ce */
[----:B------:R-:W-:Y:S01]  /*3e60*/  MUFU.EX2 R199, R199 ;  /* 0x000000c700c77308 */ /* 0x000fe20000000800 */
[----:B------:R-:W-:-:S02]  /*3e70*/  FFMA.FTZ R48, R14, c[0x0][0x2d0], -R206 ;  /* 0x0000b4000e307a23 */ /* 0x000fc400000108ce */
[--C-:B------:R-:W-:Y:S02]  /*3e80*/  FFMA.FTZ R211, R70, c[0x0][0x2d0], -R221.reuse ;  /* 0x0000b40046d37a23 */ /* 0x100fe400000108dd */
[--C-:B------:R-:W-:Y:S01]  /*3e90*/  FFMA.FTZ R213, R69, c[0x0][0x2d0], -R221.reuse ;  /* 0x0000b40045d57a23 */ /* 0x100fe200000108dd */
[----:B--2---:R-:W-:Y:S02]  /*3ea0*/  FMNMX.FTZ R3, R71, R3, !PT ;  /* 0x0000000347037209 */ /* 0x004fe40007810000 */
[----:B------:R-:W1:Y:S01]  /*3eb0*/  MUFU.EX2 R198, R198 ;  /* 0x000000c600c67308 */ /* 0x000e620000000800 */
[--C-:B------:R-:W-:Y:S01]  /*3ec0*/  FFMA.FTZ R56, R56, c[0x0][0x2d0], -R221.reuse ;  /* 0x0000b40038387a23 */ /* 0x100fe200000108dd */
[----:B---3--:R-:W-:Y:S01]  /*3ed0*/  FMNMX.FTZ R9, R0, R9, !PT ;  /* 0x0000000900097209 */ /* 0x008fe20007810000 */
[----:B------:R-:W2:Y:S01]  /*3ee0*/  SHFL.BFLY PT, R70, R3, 0x1, 0x1f ;  /* 0x0c201f0003467f89 */ /* 0x000ea200000e0000 */
[----:B------:R-:W-:Y:S02]  /*3ef0*/  FFMA.FTZ R59, R59, c[0x0][0x2d0], -R221 ;  /* 0x0000b4003b3b7a23 */ /* 0x000fe400000108dd */
[--C-:B------:R-:W-:Y:S01]  /*3f00*/  FFMA.FTZ R47, R13, c[0x0][0x2d0], -R206.reuse ;  /* 0x0000b4000d2f7a23 */ /* 0x100fe200000108ce */
[----:B------:R-:W3:Y:S01]  /*3f10*/  SHFL.BFLY PT, R0, R9, 0x1, 0x1f ;  /* 0x0c201f0009007f89 */ /* 0x000ee200000e0000 */
[----:B------:R-:W-:Y:S01]  /*3f20*/  MUFU.EX2 R54, R54 ;  /* 0x0000003600367308 */ /* 0x000fe20000000800 */
[----:B------:R-:W-:-:S02]  /*3f30*/  FFMA.FTZ R53, R76, c[0x0][0x2d0], -R206 ;  /* 0x0000b4004c357a23 */ /* 0x000fc400000108ce */
[----:B------:R-:W4:Y:S01]  /*3f40*/  LDSM.16.MT88.4 R12, [R241+0x2900] ;  /* 0x00290000f10c783b */ /* 0x000f220000004200 */
[----:B------:R-:W-:Y:S02]  /*3f50*/  FFMA.FTZ R49, R77, c[0x0][0x2d0], -R206 ;  /* 0x0000b4004d317a23 */ /* 0x000fe400000108ce */
[--C-:B------:R-:W-:Y:S01]  /*3f60*/  FFMA.FTZ R58, R58, c[0x0][0x2d0], -R221.reuse ;  /* 0x0000b4003a3a7a23 */ /* 0x100fe200000108dd */
[----:B-1----:R-:W-:Y:S01]  /*3f70*/  F2FP.BF16.PACK_AB R124, R198, R199 ;  /* 0x000000c7c67c723e */ /* 0x002fe200000010ff */
[----:B------:R-:W1:Y:S01]  /*3f80*/  MUFU.EX2 R50, R50 ;  /* 0x0000003200327308 */ /* 0x000e620000000800 */
[--C-:B------:R-:W-:Y:S02]  /*3f90*/  FFMA.FTZ R57, R57, c[0x0][0x2d0], -R221.reuse ;  /* 0x0000b40039397a23 */ /* 0x100fe400000108dd */
[--C-:B------:R-:W-:Y:S02]  /*3fa0*/  FFMA.FTZ R60, R60, c[0x0][0x2d0], -R221.reuse ;  /* 0x0000b4003c3c7a23 */ /* 0x100fe400000108dd */
[----:B------:R-:W-:-:S02]  /*3fb0*/  FFMA.FTZ R61, R61, c[0x0][0x2d0], -R221 ;  /* 0x0000b4003d3d7a23 */ /* 0x000fc400000108dd */
[--C-:B------:R-:W-:Y:S01]  /*3fc0*/  FFMA.FTZ R227, R227, c[0x0][0x2d0], -R221.reuse ;  /* 0x0000b400e3e37a23 */ /* 0x100fe200000108dd */
[----:B------:R-:W-:Y:S01]  /*3fd0*/  MUFU.EX2 R211, R211 ;  /* 0x000000d300d37308 */ /* 0x000fe20000000800 */
[--C-:B------:R-:W-:Y:S01]  /*3fe0*/  FFMA.FTZ R226, R226, c[0x0][0x2d0], -R221.reuse ;  /* 0x0000b400e2e27a23 */ /* 0x100fe200000108dd */
[----:B--2---:R-:W-:Y:S01]  /*3ff0*/  FMNMX.FTZ R3, R3, R70, !PT ;  /* 0x0000004603037209 */ /* 0x004fe20007810000 */
[--C-:B------:R-:W-:Y:S02]  /*4000*/  FFMA.FTZ R225, R225, c[0x0][0x2d0], -R221.reuse ;  /* 0x0000b400e1e17a23 */ /* 0x100fe400000108dd */
[----:B------:R-:W-:Y:S01]  /*4010*/  FFMA.FTZ R224, R224, c[0x0][0x2d0], -R221 ;  /* 0x0000b400e0e07a23 */ /* 0x000fe200000108dd */
[----:B---3--:R-:W-:Y:S01]  /*4020*/  FMNMX.FTZ R0, R9, R0, !PT ;  /* 0x0000000009007209 */ /* 0x008fe20007810000 */
[C---:B------:R-:W-:Y:S01]  /*4030*/  FMUL.FTZ R228, R3.reuse, c[0x0][0x2d0] ;  /* 0x0000b40003e47a20 */ /* 0x040fe20000410000 */
[----:B------:R-:W-:Y:S01]  /*4040*/  FSETP.NEU.FTZ.AND P0, PT, R3, -INF , PT ;  /* 0xff8000000300780b */ /* 0x000fe20003f1d000 */
[----:B------:R-:W2:Y:S01]  /*4050*/  LDSM.16.MT88.4 R8, [R240+0x2900] ;  /* 0x00290000f008783b */ /* 0x000ea20000004200 */
[C---:B------:R-:W-:Y:S01]  /*4060*/  FSETP.NEU.FTZ.AND P6, PT, R0.reuse, -INF , PT ;  /* 0xff8000000000780b */ /* 0x040fe20003fdd000 */
[----:B------:R-:W-:Y:S01]  /*4070*/  FMUL.FTZ R201, R0, c[0x0][0x2d0] ;  /* 0x0000b40000c97a20 */ /* 0x000fe20000410000 */
[----:B------:R-:W-:Y:S01]  /*4080*/  FSEL R228, R228, RZ, P0 ;  /* 0x000000ffe4e47208 */ /* 0x000fe20000000000 */
[----:B------:R-:W3:Y:S01]  /*4090*/  MUFU.EX2 R213, R213 ;  /* 0x000000d500d57308 */ /* 0x000ee20000000800 */
[----:B-1----:R-:W-:Y:S01]  /*40a0*/  F2FP.BF16.PACK_AB R126, R50, R54 ;  /* 0x00000036327e723e */ /* 0x002fe200000010ff */
[----:B------:R-:W-:Y:S01]  /*40b0*/  FFMA.FTZ R210, R210, c[0x0][0x2d0], -R206 ;  /* 0x0000b400d2d27a23 */ /* 0x000fe200000108ce */
[----:B------:R-:W-:Y:S01]  /*40c0*/  FSEL R201, R201, RZ, P6 ;  /* 0x000000ffc9c97208 */ /* 0x000fe20003000000 */
[--C-:B------:R-:W-:Y:S01]  /*40d0*/  FFMA.FTZ R223, R63, c[0x0][0x2d0], -R228.reuse ;  /* 0x0000b4003fdf7a23 */ /* 0x100fe200000108e4 */
[----:B------:R-:W-:Y:S01]  /*40e0*/  PLOP3.LUT P0, PT, PT, PT, UP0, 0x40, 0x0 ;  /* 0x000000000000781c */ /* 0x000fe20003f0e808 */
[----:B------:R-:W-:-:S02]  /*40f0*/  FFMA.FTZ R63, R62, c[0x0][0x2d0], -R228 ;  /* 0x0000b4003e3f7a23 */ /* 0x000fc400000108e4 */
[--C-:B------:R-:W-:Y:S01]  /*4100*/  FFMA.FTZ R197, R121, c[0x0][0x2d0], -R201.reuse ;  /* 0x0000b40079c57a23 */ /* 0x100fe200000108c9 */
[----:B------:R-:W-:Y:S01]  /*4110*/  MUFU.EX2 R56, R56 ;  /* 0x0000003800387308 */ /* 0x000fe20000000800 */
[--C-:B------:R-:W-:Y:S02]  /*4120*/  FFMA.FTZ R200, R125, c[0x0][0x2d0], -R201.reuse ;  /* 0x0000b4007dc87a23 */ /* 0x100fe400000108c9 */
[--C-:B------:R-:W-:Y:S02]  /*4130*/  FFMA.FTZ R55, R86, c[0x0][0x2d0], -R201.reuse ;  /* 0x0000b40056377a23 */ /* 0x100fe400000108c9 */
[--C-:B------:R-:W-:Y:S02]  /*4140*/  FFMA.FTZ R51, R87, c[0x0][0x2d0], -R201.reuse ;  /* 0x0000b40057337a23 */ /* 0x100fe400000108c9 */
[--C-:B------:R-:W-:Y:S01]  /*4150*/  FFMA.FTZ R222, R68, c[0x0][0x2d0], -R228.reuse ;  /* 0x0000b40044de7a23 */ /* 0x100fe200000108e4 */
[----:B------:R-:W-:Y:S01]  /*4160*/  MUFU.EX2 R197, R197 ;  /* 0x000000c500c57308 */ /* 0x000fe20000000800 */
[----:B------:R-:W-:Y:S01]  /*4170*/  FFMA.FTZ R62, R116, c[0x0][0x2d0], -R228 ;  /* 0x0000b400743e7a23 */ /* 0x000fe200000108e4 */
[----:B---3--:R-:W-:Y:S01]  /*4180*/  F2FP.BF16.PACK_AB R128, R213, R211 ;  /* 0x000000d3d580723e */ /* 0x008fe200000010ff */
[----:B------:R-:W-:-:S02]  /*4190*/  FFMA.FTZ R52, R78, c[0x0][0x2d0], -R201 ;  /* 0x0000b4004e347a23 */ /* 0x000fc400000108c9 */
[--C-:B------:R-:W-:Y:S02]  /*41a0*/  FFMA.FTZ R46, R79, c[0x0][0x2d0], -R201.reuse ;  /* 0x0000b4004f2e7a23 */ /* 0x100fe400000108c9 */
[--C-:B------:R-:W-:Y:S01]  /*41b0*/  FFMA.FTZ R45, R7, c[0x0][0x2d0], -R201.reuse ;  /* 0x0000b400072d7a23 */ /* 0x100fe200000108c9 */
[----:B------:R-:W1:Y:S01]  /*41c0*/  MUFU.EX2 R200, R200 ;  /* 0x000000c800c87308 */ /* 0x000e620000000800 */
[----:B------:R-:W-:Y:S02]  /*41d0*/  FFMA.FTZ R44, R6, c[0x0][0x2d0], -R201 ;  /* 0x0000b400062c7a23 */ /* 0x000fe400000108c9 */
[--C-:B------:R-:W-:Y:S02]  /*41e0*/  FFMA.FTZ R64, R64, c[0x0][0x2d0], -R228.reuse ;  /* 0x0000b40040407a23 */ /* 0x100fe400000108e4 */
[--C-:B------:R-:W-:Y:S02]  /*41f0*/  FFMA.FTZ R66, R66, c[0x0][0x2d0], -R228.reuse ;  /* 0x0000b40042427a23 */ /* 0x100fe400000108e4 */
[--C-:B------:R-:W-:Y:S01]  /*4200*/  FFMA.FTZ R65, R65, c[0x0][0x2d0], -R228.reuse ;  /* 0x0000b40041417a23 */ /* 0x100fe200000108e4 */
[----:B------:R-:W-:Y:S01]  /*4210*/  MUFU.EX2 R55, R55 ;  /* 0x0000003700377308 */ /* 0x000fe20000000800 */
[----:B------:R-:W-:-:S02]  /*4220*/  FFMA.FTZ R67, R67, c[0x0][0x2d0], -R228 ;  /* 0x0000b40043437a23 */ /* 0x000fc400000108e4 */
[--C-:B------:R-:W-:Y:S02]  /*4230*/  FFMA.FTZ R209, R209, c[0x0][0x2d0], -R206.reuse ;  /* 0x0000b400d1d17a23 */ /* 0x100fe400000108ce */
[----:B------:R-:W-:Y:S02]  /*4240*/  FFMA.FTZ R208, R208, c[0x0][0x2d0], -R206 ;  /* 0x0000b400d0d07a23 */ /* 0x000fe400000108ce */
[--C-:B------:R-:W-:Y:S01]  /*4250*/  FFMA.FTZ R217, R217, c[0x0][0x2d0], -R221.reuse ;  /* 0x0000b400d9d97a23 */ /* 0x100fe200000108dd */
[----:B------:R-:W3:Y:S01]  /*4260*/  MUFU.EX2 R51, R51 ;  /* 0x0000003300337308 */ /* 0x000ee20000000800 */
[----:B-1----:R-:W-:Y:S01]  /*4270*/  F2FP.BF16.PACK_AB R125, R200, R197 ;  /* 0x000000c5c87d723e */ /* 0x002fe200000010ff */
[--C-:B------:R-:W-:Y:S02]  /*4280*/  FFMA.FTZ R220, R220, c[0x0][0x2d0], -R221.reuse ;  /* 0x0000b400dcdc7a23 */ /* 0x100fe400000108dd */
[--C-:B------:R-:W-:Y:S02]  /*4290*/  FFMA.FTZ R219, R219, c[0x0][0x2d0], -R221.reuse ;  /* 0x0000b400dbdb7a23 */ /* 0x100fe400000108dd */
[----:B------:R-:W-:-:S02]  /*42a0*/  FFMA.FTZ R218, R218, c[0x0][0x2d0], -R221 ;  /* 0x0000b400dada7a23 */ /* 0x000fc400000108dd */
[----:B------:R-:W1:Y:S01]  /*42b0*/  MUFU.EX2 R59, R59 ;  /* 0x0000003b003b7308 */ /* 0x000e620000000800 */
[--C-:B------:R-:W-:Y:S02]  /*42c0*/  FFMA.FTZ R212, R212, c[0x0][0x2d0], -R228.reuse ;  /* 0x0000b400d4d47a23 */ /* 0x100fe400000108e4 */
[--C-:B------:R-:W-:Y:S02]  /*42d0*/  FFMA.FTZ R216, R216, c[0x0][0x2d0], -R228.reuse ;  /* 0x0000b400d8d87a23 */ /* 0x100fe400000108e4 */
[--C-:B------:R-:W-:Y:S02]  /*42e0*/  FFMA.FTZ R215, R215, c[0x0][0x2d0], -R228.reuse ;  /* 0x0000b400d7d77a23 */ /* 0x100fe400000108e4 */
[----:B------:R-:W-:Y:S01]  /*42f0*/  FFMA.FTZ R214, R214, c[0x0][0x2d0], -R228 ;  /* 0x0000b400d6d67a23 */ /* 0x000fe200000108e4 */
[----:B------:R-:W-:Y:S01]  /*4300*/  MUFU.EX2 R222, R222 ;  /* 0x000000de00de7308 */ /* 0x000fe20000000800 */
[----:B---3--:R-:W-:Y:S01]  /*4310*/  F2FP.BF16.PACK_AB R127, R51, R55 ;  /* 0x00000037337f723e */ /* 0x008fe200000010ff */
[----:B------:R-:W-:-:S02]  /*4320*/  FFMA.FTZ R205, R205, c[0x0][0x2d0], -R201 ;  /* 0x0000b400cdcd7a23 */ /* 0x000fc400000108c9 */
[----:B------:R-:W-:Y:S02]  /*4330*/  FFMA.FTZ R204, R204, c[0x0][0x2d0], -R201 ;  /* 0x0000b400cccc7a23 */ /* 0x000fe400000108c9 */
[----:B------:R-:W-:Y:S02]  /*4340*/  FADD.FTZ R211, R211, R213 ;  /* 0x000000d5d3d37221 */ /* 0x000fe40000010000 */
[----:B------:R-:W3:Y:S01]  /*4350*/  MUFU.EX2 R223, R223 ;  /* 0x000000df00df7308 */ /* 0x000ee20000000800 */
[C---:B------:R-:W-:Y:S01]  /*4360*/  HMMA.16816.F32.BF16 R160, R124.reuse, R192, RZ ;  /* 0x000000c07ca0723c */ /* 0x040fe200000418ff */
[----:B-1----:R-:W-:Y:S01]  /*4370*/  F2FP.BF16.PACK_AB R130, R59, R56 ;  /* 0x000000383b82723e */ /* 0x002fe200000010ff */
[----:B------:R-:W-:Y:S02]  /*4380*/  FADD.FTZ R198, R199, R198 ;  /* 0x000000c6c7c67221 */ /* 0x000fe40000010000 */
[----:B------:R-:W-:Y:S02]  /*4390*/  FADD.FTZ R211, R56, R211 ;  /* 0x000000d338d37221 */ /* 0x000fe40000010000 */
[----:B------:R-:W-:Y:S01]  /*43a0*/  FADD.FTZ R198, R54, R198 ;  /* 0x000000c636c67221 */ /* 0x000fe20000010000 */
[----:B------:R-:W1:Y:S01]  /*43b0*/  MUFU.EX2 R63, R63 ;  /* 0x0000003f003f7308 */ /* 0x000e620000000800 */
[----:B------:R-:W-:Y:S01]  /*43c0*/  HMMA.16816.F32.BF16 R152, R124, R188, RZ ;  /* 0x000000bc7c98723c */ /* 0x000fe200000418ff */
[----:B------:R-:W-:-:S02]  /*43d0*/  FADD.FTZ R211, R59, R211 ;  /* 0x000000d33bd37221 */ /* 0x000fc40000010000 */
[----:B------:R-:W-:Y:S02]  /*43e0*/  FADD.FTZ R198, R50, R198 ;  /* 0x000000c632c67221 */ /* 0x000fe40000010000 */
[----:B------:R-:W-:Y:S02]  /*43f0*/  FADD.FTZ R197, R197, R200 ;  /* 0x000000c8c5c57221 */ /* 0x000fe40000010000 */
[----:B------:R-:W5:Y:S01]  /*4400*/  MUFU.EX2 R62, R62 ;  /* 0x0000003e003e7308 */ /* 0x000f620000000800 */
[----:B------:R-:W-:Y:S01]  /*4410*/  HMMA.16816.F32.BF16 R144, R124, R184, RZ ;  /* 0x000000b87c90723c */ /* 0x000fe200000418ff */
[----:B---3--:R-:W-:Y:S01]  /*4420*/  F2FP.BF16.PACK_AB R129, R223, R222 ;  /* 0x000000dedf81723e */ /* 0x008fe200000010ff */
[----:B------:R-:W-:Y:S02]  /*4430*/  FADD.FTZ R222, R222, R223 ;  /* 0x000000dfdede7221 */ /* 0x000fe40000010000 */
[----:B------:R-:W-:-:S03]  /*4440*/  FADD.FTZ R197, R55, R197 ;  /* 0x000000c537c57221 */ /* 0x000fc60000010000 */
[----:B------:R-:W3:Y:S01]  /*4450*/  MUFU.EX2 R53, R53 ;  /* 0x0000003500357308 */ /* 0x000ee20000000800 */
[----:B------:R-:W-:Y:S01]  /*4460*/  HMMA.16816.F32.BF16 R136, R124, R180, RZ ;  /* 0x000000b47c88723c */ /* 0x000fe200000418ff */
[----:B-1----:R-:W-:Y:S02]  /*4470*/  FADD.FTZ R222, R63, R222 ;  /* 0x000000de3fde7221 */ /* 0x002fe40000010000 */
[----:B------:R-:W-:-:S04]  /*4480*/  FADD.FTZ R197, R51, R197 ;  /* 0x000000c533c57221 */ /* 0x000fc80000010000 */
[----:B------:R-:W1:Y:S01]  /*4490*/  MUFU.EX2 R49, R49 ;  /* 0x0000003100317308 */ /* 0x000e620000000800 */
[----:B------:R-:W-:Y:S01]  /*44a0*/  HMMA.16816.F32.BF16 R72, R124, R80, RZ ;  /* 0x000000507c48723c */ /* 0x000fe200000418ff */
[C---:B-----5:R-:W-:Y:S01]  /*44b0*/  F2FP.BF16.PACK_AB R131, R62.reuse, R63 ;  /* 0x0000003f3e83723e */ /* 0x060fe200000010ff */
[----:B------:R-:W-:-:S05]  /*44c0*/  FADD.FTZ R222, R62, R222 ;  /* 0x000000de3ede7221 */ /* 0x000fca0000010000 */
[----:B------:R-:W5:Y:S01]  /*44d0*/  MUFU.EX2 R48, R48 ;  /* 0x0000003000307308 */ /* 0x000f620000000800 */
[----:B------:R-:W-:Y:S01]  /*44e0*/  HMMA.16816.F32.BF16 R88, R124, R96, RZ ;  /* 0x000000607c58723c */ /* 0x000fe200000418ff */
[----:B---3--:R-:W-:-:S06]  /*44f0*/  FADD.FTZ R198, R53, R198 ;  /* 0x000000c635c67221 */ /* 0x008fcc0000010000 */
[----:B------:R-:W3:Y:S01]  /*4500*/  MUFU.EX2 R47, R47 ;  /* 0x0000002f002f7308 */ /* 0x000ee20000000800 */
[----:B------:R-:W-:Y:S01]  /*4510*/  HMMA.16816.F32.BF16 R104, R124, R112, RZ ;  /* 0x000000707c68723c */ /* 0x000fe200000418ff */
[C---:B-1----:R-:W-:Y:S01]  /*4520*/  F2FP.BF16.PACK_AB R4, R49.reuse, R53 ;  /* 0x000000353104723e */ /* 0x042fe200000010ff */
[----:B------:R-:W-:-:S05]  /*4530*/  FADD.FTZ R198, R49, R198 ;  /* 0x000000c631c67221 */ /* 0x000fca0000010000 */
[----:B------:R-:W1:Y:S01]  /*4540*/  MUFU.EX2 R52, R52 ;  /* 0x0000003400347308 */ /* 0x000e620000000800 */
[----:B------:R-:W-:Y:S01]  /*4550*/  HMMA.16816.F32.BF16 R120, R124, R36, RZ ;  /* 0x000000247c78723c */ /* 0x000fe200000418ff */
[----:B-----5:R-:W-:-:S06]  /*4560*/  FADD.FTZ R198, R48, R198 ;  /* 0x000000c630c67221 */ /* 0x020fcc0000010000 */
[----:B------:R-:W5:Y:S01]  /*4570*/  MUFU.EX2 R46, R46 ;  /* 0x0000002e002e7308 */ /* 0x000f620000000800 */
[----:B------:R-:W-:Y:S01]  /*4580*/  HMMA.16816.F32.BF16 R156, R124, R194, RZ ;  /* 0x000000c27c9c723c */ /* 0x000fe200000418ff */
[C---:B---3--:R-:W-:Y:S01]  /*4590*/  F2FP.BF16.PACK_AB R6, R47.reuse, R48 ;  /* 0x000000302f06723e */ /* 0x048fe200000010ff */
[----:B------:R-:W-:-:S05]  /*45a0*/  FADD.FTZ R198, R47, R198 ;  /* 0x000000c62fc67221 */ /* 0x000fca0000010000 */
[----:B------:R-:W3:Y:S01]  /*45b0*/  MUFU.EX2 R45, R45 ;  /* 0x0000002d002d7308 */ /* 0x000ee20000000800 */
[----:B------:R-:W-:Y:S01]  /*45c0*/  HMMA.16816.F32.BF16 R148, R124, R190, RZ ;  /* 0x000000be7c94723c */ /* 0x000fe200000418ff */
[----:B-1----:R-:W-:-:S06]  /*45d0*/  FADD.FTZ R197, R52, R197 ;  /* 0x000000c534c57221 */ /* 0x002fcc0000010000 */
        /* <DEDUP_REMOVED lines=16> */
[----:B---3--:R-:W-:-:S06]  /*46e0*/  FADD.FTZ R211, R57, R211 ;  /* 0x000000d339d37221 */ /* 0x008fcc0000010000 */
[----:B------:R-:W3:Y:S01]  /*46f0*/  MUFU.EX2 R64, R64 ;  /* 0x0000004000407308 */ /* 0x000ee20000000800 */
[----:B------:R-:W-:Y:S01]  /*4700*/  HMMA.16816.F32.BF16 R124, R124, R38, RZ ;  /* 0x000000267c7c723c */ /* 0x000fe200000418ff */
[----:B-1----:R-:W-:-:S06]  /*4710*/  FADD.FTZ R211, R60, R211 ;  /* 0x000000d33cd37221 */ /* 0x002fcc0000010000 */
[----:B------:R-:W1:Y:S01]  /*4720*/  MUFU.EX2 R66, R66 ;  /* 0x0000004200427308 */ /* 0x000e620000000800 */
[----:B------:R-:W-:Y:S01]  /*4730*/  HMMA.16816.F32.BF16 R176, R128, R192, RZ ;  /* 0x000000c080b0723c */ /* 0x000fe200000418ff */
[----:B-----5:R-:W-:-:S06]  /*4740*/  FADD.FTZ R211, R61, R211 ;  /* 0x000000d33dd37221 */ /* 0x020fcc0000010000 */
[----:B------:R-:W5:Y:S01]  /*4750*/  MUFU.EX2 R65, R65 ;  /* 0x0000004100417308 */ /* 0x000f620000000800 */
[C---:B------:R-:W-:Y:S01]  /*4760*/  HMMA.16816.F32.BF16 R160, R4.reuse, R40, R160 ;  /* 0x0000002804a0723c */ /* 0x040fe200000418a0 */
[----:B------:R-:W-:Y:S02]  /*4770*/  IMAD.MOV.U32 R192, RZ, RZ, R168 ;  /* 0x000000ffffc07224 */ /* 0x000fe400078e00a8 */
[----:B------:R-:W-:Y:S02]  /*4780*/  IMAD.MOV.U32 R193, RZ, RZ, R167 ;  /* 0x000000ffffc17224 */ /* 0x000fe400078e00a7 */
[----:B---3--:R-:W-:Y:S02]  /*4790*/  FADD.FTZ R222, R64, R222 ;  /* 0x000000de40de7221 */ /* 0x008fe40000010000 */
[----:B------:R-:W3:Y:S01]  /*47a0*/  MUFU.EX2 R67, R67 ;  /* 0x0000004300437308 */ /* 0x000ee20000000800 */
[----:B------:R-:W-:Y:S01]  /*47b0*/  HMMA.16816.F32.BF16 R152, R4, R32, R152 ;  /* 0x000000200498723c */ /* 0x000fe20000041898 */
[----:B-1----:R-:W-:-:S06]  /*47c0*/  FADD.FTZ R222, R66, R222 ;  /* 0x000000de42de7221 */ /* 0x002fcc0000010000 */
[----:B------:R-:W1:Y:S01]  /*47d0*/  MUFU.EX2 R227, R227 ;  /* 0x000000e300e37308 */ /* 0x000e620000000800 */
[----:B------:R-:W-:Y:S01]  /*47e0*/  HMMA.16816.F32.BF16 R144, R4, R28, R144 ;  /* 0x0000001c0490723c */ /* 0x000fe20000041890 */
[----:B-----5:R-:W-:-:S06]  /*47f0*/  FADD.FTZ R222, R65, R222 ;  /* 0x000000de41de7221 */ /* 0x020fcc0000010000 */
[----:B------:R-:W5:Y:S01]  /*4800*/  MUFU.EX2 R226, R226 ;  /* 0x000000e200e27308 */ /* 0x000f620000000800 */
[----:B------:R-:W-:Y:S01]  /*4810*/  HMMA.16816.F32.BF16 R136, R4, R24, R136 ;  /* 0x000000180488723c */ /* 0x000fe20000041888 */
[----:B---3--:R-:W-:-:S06]  /*4820*/  FADD.FTZ R222, R67, R222 ;  /* 0x000000de43de7221 */ /* 0x008fcc0000010000 */
[----:B------:R-:W3:Y:S01]  /*4830*/  MUFU.EX2 R225, R225 ;  /* 0x000000e100e17308 */ /* 0x000ee20000000800 */
[----:B------:R-:W-:Y:S01]  /*4840*/  HMMA.16816.F32.BF16 R72, R4, R20, R72 ;  /* 0x000000140448723c */ /* 0x000fe20000041848 */
[----:B-1----:R-:W-:-:S06]  /*4850*/  FADD.FTZ R211, R227, R211 ;  /* 0x000000d3e3d37221 */ /* 0x002fcc0000010000 */
[----:B------:R-:W1:Y:S01]  /*4860*/  MUFU.EX2 R224, R224 ;  /* 0x000000e000e07308 */ /* 0x000e620000000800 */
[----:B------:R-:W-:Y:S01]  /*4870*/  HMMA.16816.F32.BF16 R88, R4, R16, R88 ;  /* 0x000000100458723c */ /* 0x000fe20000041858 */
[----:B-----5:R-:W-:-:S06]  /*4880*/  FADD.FTZ R211, R226, R211 ;  /* 0x000000d3e2d37221 */ /* 0x020fcc0000010000 */
[----:B------:R-:W5:Y:S01]  /*4890*/  MUFU.EX2 R217, R217 ;  /* 0x000000d900d97308 */ /* 0x000f620000000800 */
[----:B----4-:R-:W-:Y:S01]  /*48a0*/  HMMA.16816.F32.BF16 R104, R4, R12, R104 ;  /* 0x0000000c0468723c */ /* 0x010fe20000041868 */
[----:B---3--:R-:W-:-:S06]  /*48b0*/  FADD.FTZ R211, R225, R211 ;  /* 0x000000d3e1d37221 */ /* 0x008fcc0000010000 */
[----:B------:R-:W3:Y:S01]  /*48c0*/  MUFU.EX2 R220, R220 ;  /* 0x000000dc00dc7308 */ /* 0x000ee20000000800 */
[----:B--2---:R-:W-:Y:S01]  /*48d0*/  HMMA.16816.F32.BF16 R120, R4, R8, R120 ;  /* 0x000000080478723c */ /* 0x004fe20000041878 */
[----:B-1----:R-:W-:-:S06]  /*48e0*/  FADD.FTZ R211, R224, R211 ;  /* 0x000000d3e0d37221 */ /* 0x002fcc0000010000 */
[----:B------:R-:W1:Y:S01]  /*48f0*/  MUFU.EX2 R219, R219 ;  /* 0x000000db00db7308 */ /* 0x000e620000000800 */
[----:B------:R-:W-:Y:S01]  /*4900*/  HMMA.16816.F32.BF16 R156, R4, R42, R156 ;  /* 0x0000002a049c723c */ /* 0x000fe2000004189c */
[----:B-----5:R-:W-:-:S06]  /*4910*/  FADD.FTZ R211, R217, R211 ;  /* 0x000000d3d9d37221 */ /* 0x020fcc0000010000 */
[----:B------:R-:W-:Y:S01]  /*4920*/  MUFU.EX2 R218, R218 ;  /* 0x000000da00da7308 */ /* 0x000fe20000000800 */
[----:B------:R-:W-:Y:S01]  /*4930*/  HMMA.16816.F32.BF16 R148, R4, R34, R148 ;  /* 0x000000220494723c */ /* 0x000fe20000041894 */
[----:B---3--:R-:W-:-:S06]  /*4940*/  FADD.FTZ R211, R220, R211 ;  /* 0x000000d3dcd37221 */ /* 0x008fcc0000010000 */
[----:B------:R-:W-:Y:S01]  /*4950*/  MUFU.EX2 R212, R212 ;  /* 0x000000d400d47308 */ /* 0x000fe20000000800 */
[----:B------:R-:W-:Y:S01]  /*4960*/  HMMA.16816.F32.BF16 R140, R4, R30, R140 ;  /* 0x0000001e048c723c */ /* 0x000fe2000004188c */
[----:B-1----:R-:W-:-:S06]  /*4970*/  FADD.FTZ R211, R219, R211 ;  /* 0x000000d3dbd37221 */ /* 0x002fcc0000010000 */
[----:B------:R-:W-:Y:S01]  /*4980*/  MUFU.EX2 R216, R216 ;  /* 0x000000d800d87308 */ /* 0x000fe20000000800 */
[C---:B------:R-:W-:Y:S07]  /*4990*/  HMMA.16816.F32.BF16 R132, R4.reuse, R26, R132 ;  /* 0x0000001a0484723c */ /* 0x040fee0000041884 */
[----:B------:R-:W-:Y:S01]  /*49a0*/  MUFU.EX2 R215, R215 ;  /* 0x000000d700d77308 */ /* 0x000fe20000000800 */
[C---:B------:R-:W-:Y:S07]  /*49b0*/  HMMA.16816.F32.BF16 R76, R4.reuse, R22, R76 ;  /* 0x00000016044c723c */ /* 0x040fee000004184c */
[----:B------:R-:W-:Y:S01]  /*49c0*/  MUFU.EX2 R214, R214 ;  /* 0x000000d600d67308 */ /* 0x000fe20000000800 */
[C---:B------:R-:W-:Y:S07]  /*49d0*/  HMMA.16816.F32.BF16 R92, R4.reuse, R18, R92 ;  /* 0x00000012045c723c */ /* 0x040fee000004185c */
[----:B------:R-:W-:Y:S01]  /*49e0*/  MUFU.EX2 R210, R210 ;  /* 0x000000d200d27308 */ /* 0x000fe20000000800 */
[C---:B------:R-:W-:Y:S07]  /*49f0*/  HMMA.16816.F32.BF16 R108, R4.reuse, R14, R108 ;  /* 0x0000000e046c723c */ /* 0x040fee000004186c */
[----:B------:R-:W-:Y:S01]  /*4a00*/  MUFU.EX2 R209, R209 ;  /* 0x000000d100d17308 */ /* 0x000fe20000000800 */
[----:B------:R-:W-:Y:S07]  /*4a10*/  HMMA.16816.F32.BF16 R124, R4, R10, R124 ;  /* 0x0000000a047c723c */ /* 0x000fee000004187c */
[----:B------:R-:W-:Y:S01]  /*4a20*/  F2FP.BF16.PACK_AB R4, R57, R58 ;  /* 0x0000003a3904723e */ /* 0x000fe200000010ff */
[----:B------:R-:W-:Y:S01]  /*4a30*/  HMMA.16816.F32.BF16 R172, R128, R188, RZ ;  /* 0x000000bc80ac723c */ /* 0x000fe200000418ff */
[----:B------:R-:W-:Y:S01]  /*4a40*/  F2FP.BF16.PACK_AB R5, R66, R64 ;  /* 0x000000404205723e */ /* 0x000fe200000010ff */
[----:B------:R-:W-:Y:S01]  /*4a50*/  MUFU.EX2 R208, R208 ;  /* 0x000000d000d07308 */ /* 0x000fe20000000800 */
[----:B------:R-:W-:-:S02]  /*4a60*/  F2FP.BF16.PACK_AB R6, R61, R60 ;  /* 0x0000003c3d06723e */ /* 0x000fc400000010ff */
[----:B------:R-:W-:Y:S02]  /*4a70*/  F2FP.BF16.PACK_AB R7, R67, R65 ;  /* 0x000000414307723e */ /* 0x000fe400000010ff */
[----:B------:R-:W-:Y:S01]  /*4a80*/  IMAD.MOV.U32 R188, RZ, RZ, R166 ;  /* 0x000000ffffbc7224 */ /* 0x000fe200078e00a6 */
[----:B------:R-:W-:Y:S01]  /*4a90*/  HMMA.16816.F32.BF16 R168, R128, R184, RZ ;  /* 0x000000b880a8723c */ /* 0x000fe200000418ff */
[----:B------:R-:W-:Y:S01]  /*4aa0*/  IMAD.MOV.U32 R189, RZ, RZ, R165 ;  /* 0x000000ffffbd7224 */ /* 0x000fe200078e00a5 */
[----:B------:R-:W-:Y:S05]  /*4ab0*/  MUFU.EX2 R205, R205 ;  /* 0x000000cd00cd7308 */ /* 0x000fea0000000800 */
[----:B------:R-:W-:Y:S01]  /*4ac0*/  IMAD.MOV.U32 R185, RZ, RZ, R100 ;  /* 0x000000ffffb97224 */ /* 0x000fe200078e0064 */
[C---:B------:R-:W-:Y:S02]  /*4ad0*/  HMMA.16816.F32.BF16 R176, R4.reuse, R40, R176 ;  /* 0x0000002804b0723c */ /* 0x040fe400000418b0 */
[----:B------:R-:W1:Y:S05]  /*4ae0*/  MUFU.EX2 R204, R204 ;  /* 0x000000cc00cc7308 */ /* 0x000e6a0000000800 */
[----:B------:R-:W-:Y:S01]  /*4af0*/  IMAD.MOV.U32 R40, RZ, RZ, R164 ;  /* 0x000000ffff287224 */ /* 0x000fe200078e00a4 */
[----:B------:R-:W-:Y:S01]  /*4b00*/  HMMA.16816.F32.BF16 R172, R4, R32, R172 ;  /* 0x0000002004ac723c */ /* 0x000fe200000418ac */
[----:B------:R-:W-:-:S06]  /*4b10*/  IMAD.MOV.U32 R41, RZ, RZ, R103 ;  /* 0x000000ffff297224 */ /* 0x000fcc00078e0067 */
[----:B------:R-:W-:Y:S01]  /*4b20*/  IMAD.MOV.U32 R33, RZ, RZ, R102 ;  /* 0x000000ffff217224 */ /* 0x000fe200078e0066 */
[----:B------:R-:W-:Y:S01]  /*4b30*/  HMMA.16816.F32.BF16 R164, R128, R180, RZ ;  /* 0x000000b480a4723c */ /* 0x000fe200000418ff */
[----:B------:R-:W-:-:S07]  /*4b40*/  IMAD.MOV.U32 R32, RZ, RZ, R101 ;  /* 0x000000ffff207224 */ /* 0x000fce00078e0065 */
[----:B------:R-:W-:Y:S07]  /*4b50*/  HMMA.16816.F32.BF16 R116, R128, R36, RZ ;  /* 0x000000248074723c */ /* 0x000fee00000418ff */
[----:B------:R-:W-:Y:S01]  /*4b60*/  IMAD.MOV.U32 R36, RZ, RZ, R40 ;  /* 0x000000ffff247224 */ /* 0x000fe200078e0028 */
[----:B------:R-:W-:Y:S01]  /*4b70*/  HMMA.16816.F32.BF16 R168, R4, R28, R168 ;  /* 0x0000001c04a8723c */ /* 0x000fe200000418a8 */
[----:B------:R-:W-:Y:S02]  /*4b80*/  IMAD.MOV.U32 R37, RZ, RZ, R185 ;  /* 0x000000ffff257224 */ /* 0x000fe400078e00b9 */
[----:B------:R-:W-:-:S02]  /*4b90*/  IMAD.MOV.U32 R40, RZ, RZ, R188 ;  /* 0x000000ffff287224 */ /* 0x000fc400078e00bc */
[----:B------:R-:W-:Y:S02]  /*4ba0*/  FFMA.FTZ R37, R37, c[0x0][0x2d0], -R206 ;  /* 0x0000b40025257a23 */ /* 0x000fe400000108ce */
[----:B------:R-:W-:Y:S01]  /*4bb0*/  IMAD.MOV.U32 R29, RZ, RZ, R41 ;  /* 0x000000ffff1d7224 */ /* 0x000fe200078e0029 */
[----:B------:R-:W-:Y:S01]  /*4bc0*/  HMMA.16816.F32.BF16 R164, R4, R24, R164 ;  /* 0x0000001804a4723c */ /* 0x000fe200000418a4 */
[----:B------:R-:W-:Y:S02]  /*4bd0*/  IMAD.MOV.U32 R41, RZ, RZ, R189 ;  /* 0x000000ffff297224 */ /* 0x000fe400078e00bd */
[----:B------:R-:W-:Y:S01]  /*4be0*/  IMAD.MOV.U32 R28, RZ, RZ, R192 ;  /* 0x000000ffff1c7224 */ /* 0x000fe200078e00c0 */
[----:B------:R-:W-:Y:S01]  /*4bf0*/  MUFU.EX2 R37, R37 ;  /* 0x0000002500257308 */ /* 0x000fe20000000800 */
[--C-:B------:R-:W-:Y:S02]  /*4c00*/  FFMA.FTZ R41, R41, c[0x0][0x2d0], -R228.reuse ;  /* 0x0000b40029297a23 */ /* 0x100fe400000108e4 */
[----:B------:R-:W-:Y:S01]  /*4c10*/  IMAD.MOV.U32 R25, RZ, RZ, R193 ;  /* 0x000000ffff197224 */ /* 0x000fe200078e00c1 */
[----:B------:R-:W-:Y:S01]  /*4c20*/  HMMA.16816.F32.BF16 R68, R128, R80, RZ ;  /* 0x000000508044723c */ /* 0x000fe200000418ff */
[----:B------:R-:W-:-:S03]  /*4c30*/  FFMA.FTZ R40, R40, c[0x0][0x2d0], -R228 ;  /* 0x0000b40028287a23 */ /* 0x000fc600000108e4 */
[----:B------:R-:W-:Y:S04]  /*4c40*/  MUFU.EX2 R41, R41 ;  /* 0x0000002900297308 */ /* 0x000fe80000000800 */
[C---:B------:R-:W-:Y:S04]  /*4c50*/  HMMA.16816.F32.BF16 R84, R128.reuse, R96, RZ ;  /* 0x000000608054723c */ /* 0x040fe800000418ff */
[----:B------:R-:W-:Y:S04]  /*4c60*/  MUFU.EX2 R40, R40 ;  /* 0x0000002800287308 */ /* 0x000fe80000000800 */
        /* <DEDUP_REMOVED lines=8> */
[----:B------:R-:W-:Y:S07]  /*4cf0*/  HMMA.16816.F32.BF16 R128, R128, R38, RZ ;  /* 0x000000268080723c */ /* 0x000fee00000418ff */
[--C-:B------:R-:W-:Y:S01]  /*4d00*/  FFMA.FTZ R38, R36, c[0x0][0x2d0], -R206.reuse ;  /* 0x0000b40024267a23 */ /* 0x100fe200000108ce */
[----:B------:R-:W-:Y:S01]  /*4d10*/  HMMA.16816.F32.BF16 R116, R4, R8, R116 ;  /* 0x000000080474723c */ /* 0x000fe20000041874 */
[----:B------:R-:W-:-:S02]  /*4d20*/  FFMA.FTZ R36, R32, c[0x0][0x2d0], -R206 ;  /* 0x0000b40020247a23 */ /* 0x000fc400000108ce */
[--C-:B------:R-:W-:Y:S01]  /*4d30*/  FFMA.FTZ R39, R29, c[0x0][0x2d0], -R206.reuse ;  /* 0x0000b4001d277a23 */ /* 0x100fe200000108ce */
[----:B-1----:R-:W-:Y:S01]  /*4d40*/  F2FP.BF16.PACK_AB R29, R204, R205 ;  /* 0x000000cdcc1d723e */ /* 0x002fe200000010ff */
[--C-:B------:R-:W-:Y:S01]  /*4d50*/  FFMA.FTZ R32, R229, c[0x0][0x2d0], -R201.reuse ;  /* 0x0000b400e5207a23 */ /* 0x100fe200000108c9 */
[----:B------:R-:W-:Y:S01]  /*4d60*/  MUFU.EX2 R38, R38 ;  /* 0x0000002600267308 */ /* 0x000fe20000000800 */
[----:B------:R-:W-:Y:S01]  /*4d70*/  FFMA.FTZ R206, R207, c[0x0][0x2d0], -R206 ;  /* 0x0000b400cfce7a23 */ /* 0x000fe200000108ce */
[C---:B------:R-:W-:Y:S06]  /*4d80*/  HMMA.16816.F32.BF16 R188, R4.reuse, R34, R188 ;  /* 0x0000002204bc723c */ /* 0x040fec00000418bc */
[----:B------:R-:W1:Y:S01]  /*4d90*/  MUFU.EX2 R39, R39 ;  /* 0x0000002700277308 */ /* 0x000e620000000800 */
[--C-:B------:R-:W-:Y:S01]  /*4da0*/  FFMA.FTZ R35, R33, c[0x0][0x2d0], -R201.reuse ;  /* 0x0000b40021237a23 */ /* 0x100fe200000108c9 */
[----:B------:R-:W-:Y:S01]  /*4db0*/  HMMA.16816.F32.BF16 R128, R4, R10, R128 ;  /* 0x0000000a0480723c */ /* 0x000fe20000041880 */
[----:B------:R-:W2:Y:S01]  /*4dc0*/  LDSM.16.MT88.4 R8, [R248+0x1100] ;  /* 0x00110000f808783b */ /* 0x000ea20000004200 */
[----:B------:R-:W-:-:S02]  /*4dd0*/  FFMA.FTZ R34, R231, c[0x0][0x2d0], -R201 ;  /* 0x0000b400e7227a23 */ /* 0x000fc400000108c9 */
[----:B------:R-:W-:Y:S02]  /*4de0*/  FFMA.FTZ R33, R230, c[0x0][0x2d0], -R201 ;  /* 0x0000b400e6217a23 */ /* 0x000fe400000108c9 */
[----:B------:R-:W3:Y:S02]  /*4df0*/  MUFU.EX2 R36, R36 ;  /* 0x0000002400247308 */ /* 0x000ee40000000800 */
[C---:B------:R-:W-:Y:S06]  /*4e00*/  HMMA.16816.F32.BF16 R192, R4.reuse, R42, R192 ;  /* 0x0000002a04c0723c */ /* 0x040fec00000418c0 */
[----:B------:R-:W4:Y:S01]  /*4e10*/  MUFU.EX2 R35, R35 ;  /* 0x0000002300237308 */ /* 0x000f220000000800 */
[--C-:B------:R-:W-:Y:S01]  /*4e20*/  FFMA.FTZ R43, R25, c[0x0][0x2d0], -R228.reuse ;  /* 0x0000b400192b7a23 */ /* 0x100fe200000108e4 */
[----:B------:R-:W-:Y:S01]  /*4e30*/  HMMA.16816.F32.BF16 R68, R4, R20, R68 ;  /* 0x000000140444723c */ /* 0x000fe20000041844 */
[----:B------:R-:W-:Y:S01]  /*4e40*/  FFMA.FTZ R42, R28, c[0x0][0x2d0], -R228 ;  /* 0x0000b4001c2a7a23 */ /* 0x000fe200000108e4 */
[----:B-1----:R-:W-:Y:S01]  /*4e50*/  F2FP.BF16.PACK_AB R24, R38, R39 ;  /* 0x000000272618723e */ /* 0x002fe200000010ff */
[----:B------:R-:W-:Y:S01]  /*4e60*/  FADD.FTZ R198, R39, R198 ;  /* 0x000000c627c67221 */ /* 0x000fe20000010000 */
[----:B------:R-:W-:-:S02]  /*4e70*/  F2FP.BF16.PACK_AB R28, R209, R210 ;  /* 0x000000d2d11c723e */ /* 0x000fc400000010ff */
[----:B------:R-:W1:Y:S01]  /*4e80*/  MUFU.EX2 R43, R43 ;  /* 0x0000002b002b7308 */ /* 0x000e620000000800 */
[----:B------:R-:W-:Y:S01]  /*4e90*/  FADD.FTZ R198, R38, R198 ;  /* 0x000000c626c67221 */ /* 0x000fe20000010000 */
[----:B------:R-:W-:Y:S03]  /*4ea0*/  HMMA.16816.F32.BF16 R84, R4, R16, R84 ;  /* 0x000000100454723c */ /* 0x000fe60000041854 */
[----:B------:R-:W-:-:S03]  /*4eb0*/  FADD.FTZ R198, R37, R198 ;  /* 0x000000c625c67221 */ /* 0x000fc60000010000 */
[----:B------:R-:W5:Y:S01]  /*4ec0*/  MUFU.EX2 R42, R42 ;  /* 0x0000002a002a7308 */ /* 0x000f620000000800 */
[----:B---3--:R-:W-:Y:S01]  /*4ed0*/  FADD.FTZ R198, R36, R198 ;  /* 0x000000c624c67221 */ /* 0x008fe20000010000 */
[----:B------:R-:W-:Y:S01]  /*4ee0*/  HMMA.16816.F32.BF16 R100, R4, R12, R100 ;  /* 0x0000000c0464723c */ /* 0x000fe20000041864 */
[----:B----4-:R-:W-:Y:S02]  /*4ef0*/  FADD.FTZ R197, R35, R197 ;  /* 0x000000c523c57221 */ /* 0x010fe40000010000 */
[----:B------:R-:W-:-:S03]  /*4f00*/  FADD.FTZ R198, R210, R198 ;  /* 0x000000c6d2c67221 */ /* 0x000fc60000010000 */
[----:B------:R-:W3:Y:S01]  /*4f10*/  MUFU.EX2 R34, R34 ;  /* 0x0000002200227308 */ /* 0x000ee20000000800 */
[----:B-1----:R-:W-:Y:S01]  /*4f20*/  FADD.FTZ R222, R43, R222 ;  /* 0x000000de2bde7221 */ /* 0x002fe20000010000 */
[----:B------:R-:W-:Y:S01]  /*4f30*/  HMMA.16816.F32.BF16 R184, R4, R30, R184 ;  /* 0x0000001e04b8723c */ /* 0x000fe200000418b8 */
[----:B------:R-:W-:-:S04]  /*4f40*/  FADD.FTZ R198, R209, R198 ;  /* 0x000000c6d1c67221 */ /* 0x000fc80000010000 */
[----:B------:R-:W-:Y:S01]  /*4f50*/  FADD.FTZ R198, R208, R198 ;  /* 0x000000c6d0c67221 */ /* 0x000fe20000010000 */
[----:B------:R-:W1:Y:S01]  /*4f60*/  MUFU.EX2 R33, R33 ;  /* 0x0000002100217308 */ /* 0x000e620000000800 */
[----:B-----5:R-:W-:Y:S01]  /*4f70*/  FADD.FTZ R222, R42, R222 ;  /* 0x000000de2ade7221 */ /* 0x020fe20000010000 */
[----:B------:R-:W-:Y:S03]  /*4f80*/  HMMA.16816.F32.BF16 R180, R4, R26, R180 ;  /* 0x0000001a04b4723c */ /* 0x000fe600000418b4 */
[----:B------:R-:W-:-:S03]  /*4f90*/  FADD.FTZ R222, R41, R222 ;  /* 0x000000de29de7221 */ /* 0x000fc60000010000 */
[----:B------:R-:W4:Y:S01]  /*4fa0*/  MUFU.EX2 R32, R32 ;  /* 0x0000002000207308 */ /* 0x000f220000000800 */
[----:B---3--:R-:W-:Y:S01]  /*4fb0*/  F2FP.BF16.PACK_AB R25, R34, R35 ;  /* 0x000000232219723e */ /* 0x008fe200000010ff */
[C---:B------:R-:W-:Y:S01]  /*4fc0*/  HMMA.16816.F32.BF16 R80, R4.reuse, R22, R80 ;  /* 0x000000160450723c */ /* 0x040fe20000041850 */
[----:B------:R-:W-:Y:S01]  /*4fd0*/  F2FP.BF16.PACK_AB R26, R36, R37 ;  /* 0x00000025241a723e */ /* 0x000fe200000010ff */
[----:B------:R-:W-:Y:S01]  /*4fe0*/  LDSM.16.MT88.4 R20, [R248+0x3100] ;  /* 0x00310000f814783b */ /* 0x000fe20000004200 */
[----:B------:R-:W-:Y:S02]  /*4ff0*/  FADD.FTZ R222, R40, R222 ;  /* 0x000000de28de7221 */ /* 0x000fe40000010000 */
[----:B------:R-:W-:Y:S01]  /*5000*/  FADD.FTZ R197, R34, R197 ;  /* 0x000000c522c57221 */ /* 0x000fe20000010000 */
[----:B------:R-:W3:Y:S01]  /*5010*/  MUFU.EX2 R206, R206 ;  /* 0x000000ce00ce7308 */ /* 0x000ee20000000800 */
[----:B------:R-:W-:Y:S01]  /*5020*/  FADD.FTZ R222, R212, R222 ;  /* 0x000000ded4de7221 */ /* 0x000fe20000010000 */
[----:B------:R-:W-:Y:S01]  /*5030*/  HMMA.16816.F32.BF16 R96, R4, R18, R96 ;  /* 0x000000120460723c */ /* 0x000fe20000041860 */
[----:B------:R-:W5:Y:S01]  /*5040*/  LDSM.16.MT88.4 R16, [R242+0x1100] ;  /* 0x00110000f210783b */ /* 0x000f620000004200 */
[----:B-1----:R-:W-:-:S02]  /*5050*/  FADD.FTZ R197, R33, R197 ;  /* 0x000000c521c57221 */ /* 0x002fc40000010000 */
[----:B------:R-:W-:Y:S01]  /*5060*/  FADD.FTZ R222, R216, R222 ;  /* 0x000000ded8de7221 */ /* 0x000fe20000010000 */
[C---:B----4-:R-:W-:Y:S01]  /*5070*/  F2FP.BF16.PACK_AB R27, R32.reuse, R33 ;  /* 0x00000021201b723e */ /* 0x050fe200000010ff */
[----:B------:R-:W-:Y:S02]  /*5080*/  FADD.FTZ R197, R32, R197 ;  /* 0x000000c520c57221 */ /* 0x000fe40000010000 */
[----:B------:R-:W-:Y:S01]  /*5090*/  HMMA.16816.F32.BF16 R112, R4, R14, R112 ;  /* 0x0000000e0470723c */ /* 0x000fe20000041870 */
[----:B------:R-:W1:Y:S01]  /*50a0*/  LDSM.16.MT88.4 R12, [R241+0x1100] ;  /* 0x00110000f10c783b */ /* 0x000e620000004200 */
[----:B------:R-:W-:Y:S02]  /*50b0*/  FADD.FTZ R222, R215, R222 ;  /* 0x000000ded7de7221 */ /* 0x000fe40000010000 */
[----:B------:R-:W-:Y:S01]  /*50c0*/  FADD.FTZ R197, R205, R197 ;  /* 0x000000c5cdc57221 */ /* 0x000fe20000010000 */
[----:B---3--:R-:W-:Y:S02]  /*50d0*/  F2FP.BF16.PACK_AB R30, R206, R208 ;  /* 0x000000d0ce1e723e */ /* 0x008fe400000010ff */
[----:B------:R-:W-:Y:S01]  /*50e0*/  F2FP.BF16.PACK_AB R4, R226, R227 ;  /* 0x000000e3e204723e */ /* 0x000fe200000010ff */
[----:B--2---:R-:W-:Y:S01]  /*50f0*/  HMMA.16816.F32.BF16 R160, R24, R8, R160 ;  /* 0x0000000818a0723c */ /* 0x004fe200000418a0 */
[----:B------:R-:W-:Y:S01]  /*5100*/  F2FP.BF16.PACK_AB R5, R42, R43 ;  /* 0x0000002b2a05723e */ /* 0x000fe200000010ff */
[----:B------:R-:W-:Y:S01]  /*5110*/  FADD.FTZ R197, R204, R197 ;  /* 0x000000c5ccc57221 */ /* 0x000fe20000010000 */
[----:B------:R-:W-:-:S02]  /*5120*/  F2FP.BF16.PACK_AB R6, R224, R225 ;  /* 0x000000e1e006723e */ /* 0x000fc400000010ff */
[----:B------:R-:W-:-:S03]  /*5130*/  F2FP.BF16.PACK_AB R7, R40, R41 ;  /* 0x000000292807723e */ /* 0x000fc600000010ff */
[----:B------:R-:W-:Y:S08]  /*5140*/  HMMA.16816.F32.BF16 R156, R24, R10, R156 ;  /* 0x0000000a189c723c */ /* 0x000ff0000004189c */
[C---:B------:R-:W-:Y:S08]  /*5150*/  HMMA.16816.F32.BF16 R176, R4.reuse, R8, R176 ;  /* 0x0000000804b0723c */ /* 0x040ff000000418b0 */
[C---:B------:R-:W-:Y:S01]  /*5160*/  HMMA.16816.F32.BF16 R192, R4.reuse, R10, R192 ;  /* 0x0000000a04c0723c */ /* 0x040fe200000418c0 */
[----:B------:R-:W2:Y:S07]  /*5170*/  LDSM.16.MT88.4 R8, [R240+0x1100] ;  /* 0x00110000f008783b */ /* 0x000eae0000004200 */
[-C--:B-----5:R-:W-:Y:S08]  /*5180*/  HMMA.16816.F32.BF16 R172, R4, R16.reuse, R172 ;  /* 0x0000001004ac723c */ /* 0x0a0ff000000418ac */
[C---:B------:R-:W-:Y:S08]  /*5190*/  HMMA.16816.F32.BF16 R152, R24.reuse, R16, R152 ;  /* 0x000000101898723c */ /* 0x040ff00000041898 */
[-C--:B------:R-:W-:Y:S08]  /*51a0*/  HMMA.16816.F32.BF16 R148, R24, R18.reuse, R148 ;  /* 0x000000121894723c */ /* 0x080ff00000041894 */
[C---:B------:R-:W-:Y:S01]  /*51b0*/  HMMA.16816.F32.BF16 R188, R4.reuse, R18, R188 ;  /* 0x0000001204bc723c */ /* 0x040fe200000418bc */
[----:B------:R-:W3:Y:S07]  /*51c0*/  LDSM.16.MT88.4 R16, [R242+0x3100] ;  /* 0x00310000f210783b */ /* 0x000eee0000004200 */
[-C--:B-1----:R-:W-:Y:S08]  /*51d0*/  HMMA.16816.F32.BF16 R168, R4, R12.reuse, R168 ;  /* 0x0000000c04a8723c */ /* 0x082ff000000418a8 */
[C---:B------:R-:W-:Y:S08]  /*51e0*/  HMMA.16816.F32.BF16 R144, R24.reuse, R12, R144 ;  /* 0x0000000c1890723c */ /* 0x040ff00000041890 */
[-C--:B------:R-:W-:Y:S08]  /*51f0*/  HMMA.16816.F32.BF16 R140, R24, R14.reuse, R140 ;  /* 0x0000000e188c723c */ /* 0x080ff0000004188c */
[C---:B------:R-:W-:Y:S01]  /*5200*/  HMMA.16816.F32.BF16 R184, R4.reuse, R14, R184 ;  /* 0x0000000e04b8723c */ /* 0x040fe200000418b8 */
[----:B------:R-:W1:Y:S07]  /*5210*/  LDSM.16.MT88.4 R12, [R241+0x3100] ;  /* 0x00310000f10c783b */ /* 0x000e6e0000004200 */
[-C--:B--2---:R-:W-:Y:S08]  /*5220*/  HMMA.16816.F32.BF16 R164, R4, R8.reuse, R164 ;  /* 0x0000000804a4723c */ /* 0x084ff000000418a4 */
[C---:B------:R-:W-:Y:S08]  /*5230*/  HMMA.16816.F32.BF16 R136, R24.reuse, R8, R136 ;  /* 0x000000081888723c */ /* 0x040ff00000041888 */
[-C--:B------:R-:W-:Y:S08]  /*5240*/  HMMA.16816.F32.BF16 R132, R24, R10.reuse, R132 ;  /* 0x0000000a1884723c */ /* 0x080ff00000041884 */
[----:B------:R-:W-:Y:S01]  /*5250*/  HMMA.16816.F32.BF16 R180, R4, R10, R180 ;  /* 0x0000000a04b4723c */ /* 0x000fe200000418b4 */
[----:B------:R-:W2:Y:S07]  /*5260*/  LDSM.16.MT88.4 R8, [R240+0x3100] ;  /* 0x00310000f008783b */ /* 0x000eae0000004200 */
[C---:B---3--:R-:W-:Y:S08]  /*5270*/  HMMA.16816.F32.BF16 R88, R24.reuse, R16, R88 ;  /* 0x000000101858723c */ /* 0x048ff00000041858 */
[C---:B-1----:R-:W-:Y:S08]  /*5280*/  HMMA.16816.F32.BF16 R104, R24.reuse, R12, R104 ;  /* 0x0000000c1868723c */ /* 0x042ff00000041868 */
[C---:B------:R-:W-:Y:S08]  /*5290*/  HMMA.16816.F32.BF16 R92, R24.reuse, R18, R92 ;  /* 0x00000012185c723c */ /* 0x040ff0000004185c */
[----:B------:R-:W-:Y:S08]  /*52a0*/  HMMA.16816.F32.BF16 R108, R24, R14, R108 ;  /* 0x0000000e186c723c */ /* 0x000ff0000004186c */
[----:B------:R-:W-:Y:S08]  /*52b0*/  HMMA.16816.F32.BF16 R84, R4, R16, R84 ;  /* 0x000000100454723c */ /* 0x000ff00000041854 */
[C---:B--2---:R-:W-:Y:S08]  /*52c0*/  HMMA.16816.F32.BF16 R120, R24.reuse, R8, R120 ;  /* 0x000000081878723c */ /* 0x044ff00000041878 */
[----:B------:R-:W-:Y:S08]  /*52d0*/  HMMA.16816.F32.BF16 R124, R24, R10, R124 ;  /* 0x0000000a187c723c */ /* 0x000ff0000004187c */
[C---:B------:R-:W-:Y:S01]  /*52e0*/  HMMA.16816.F32.BF16 R96, R4.reuse, R18, R96 ;  /* 0x000000120460723c */ /* 0x040fe20000041860 */
[----:B------:R-:W1:Y:S07]  /*52f0*/  LDSM.16.MT88.4 R16, [R248+0x1900] ;  /* 0x00190000f810783b */ /* 0x000e6e0000004200 */
[C---:B------:R-:W-:Y:S08]  /*5300*/  HMMA.16816.F32.BF16 R100, R4.reuse, R12, R100 ;  /* 0x0000000c0464723c */ /* 0x040ff00000041864 */
[C---:B------:R-:W-:Y:S01]  /*5310*/  HMMA.16816.F32.BF16 R112, R4.reuse, R14, R112 ;  /* 0x0000000e0470723c */ /* 0x040fe20000041870 */
[----:B------:R-:W2:Y:S07]  /*5320*/  LDSM.16.MT88.4 R12, [R242+0x1900] ;  /* 0x00190000f20c783b */ /* 0x000eae0000004200 */
[C---:B------:R-:W-:Y:S08]  /*5330*/  HMMA.16816.F32.BF16 R116, R4.reuse, R8, R116 ;  /* 0x000000080474723c */ /* 0x040ff00000041874 */
[C---:B------:R-:W-:Y:S01]  /*5340*/  HMMA.16816.F32.BF16 R128, R4.reuse, R10, R128 ;  /* 0x0000000a0480723c */ /* 0x040fe20000041880 */
[----:B------:R-:W3:Y:S07]  /*5350*/  LDSM.16.MT88.4 R8, [R241+0x1900] ;  /* 0x00190000f108783b */ /* 0x000eee0000004200 */
[C---:B------:R-:W-:Y:S08]  /*5360*/  HMMA.16816.F32.BF16 R68, R4.reuse, R20, R68 ;  /* 0x000000140444723c */ /* 0x040ff00000041844 */
[----:B------:R-:W-:Y:S07]  /*5370*/  HMMA.16816.F32.BF16 R80, R4, R22, R80 ;  /* 0x000000160450723c */ /* 0x000fee0000041850 */
[--C-:B------:R-:W-:Y:S01]  /*5380*/  FFMA.FTZ R4, R203, c[0x0][0x2d0], -R201.reuse ;  /* 0x0000b400cb047a23 */ /* 0x100fe200000108c9 */
[----:B------:R-:W-:Y:S01]  /*5390*/  F2FP.BF16.PACK_AB R5, R216, R212 ;  /* 0x000000d4d805723e */ /* 0x000fe200000010ff */
[----:B------:R-:W-:Y:S01]  /*53a0*/  FFMA.FTZ R203, R202, c[0x0][0x2d0], -R201 ;  /* 0x0000b400cacb7a23 */ /* 0x000fe200000108c9 */
[----:B------:R-:W-:Y:S01]  /*53b0*/  F2FP.BF16.PACK_AB R6, R218, R219 ;  /* 0x000000dbda06723e */ /* 0x000fe200000010ff */
[----:B------:R4:W5:Y:S01]  /*53c0*/  MUFU.EX2 R201, R4 ;  /* 0x0000000400c97308 */ /* 0x0009620000000800 */
[----:B------:R-:W-:Y:S01]  /*53d0*/  F2FP.BF16.PACK_AB R7, R214, R215 ;  /* 0x000000d7d607723e */ /* 0x000fe200000010ff */
[C---:B------:R-:W-:Y:S06]  /*53e0*/  HMMA.16816.F32.BF16 R72, R24.reuse, R20, R72 ;  /* 0x000000141848723c */ /* 0x040fec0000041848 */
[----:B------:R-:W2:Y:S02]  /*53f0*/  MUFU.EX2 R203, R203 ;  /* 0x000000cb00cb7308 */ /* 0x000ea40000000800 */
[----:B------:R-:W-:Y:S01]  /*5400*/  HMMA.16816.F32.BF16 R76, R24, R22, R76 ;  /* 0x00000016184c723c */ /* 0x000fe2000004184c */
[----:B------:R-:W3:Y:S04]  /*5410*/  LDSM.16.MT88.4 R24, [R240+0x1900] ;  /* 0x00190000f018783b */ /* 0x000ee80000004200 */
[----:B------:R-:W3:Y:S01]  /*5420*/  LDSM.16.MT88.4 R20, [R248+0x3900] ;  /* 0x00390000f814783b */ /* 0x000ee20000004200 */
[----:B----4-:R-:W-:Y:S01]  /*5430*/  F2FP.BF16.PACK_AB R4, R220, R217 ;  /* 0x000000d9dc04723e */ /* 0x010fe200000010ff */
[----:B-----5:R-:W-:-:S06]  /*5440*/  FADD.FTZ R197, R201, R197 ;  /* 0x000000c5c9c57221 */ /* 0x020fcc0000010000 */
[----:B-1----:R-:W-:Y:S01]  /*5450*/  HMMA.16816.F32.BF16 R176, R4, R16, R176 ;  /* 0x0000001004b0723c */ /* 0x002fe200000418b0 */
[C---:B--2---:R-:W-:Y:S01]  /*5460*/  F2FP.BF16.PACK_AB R31, R203.reuse, R201 ;  /* 0x000000c9cb1f723e */ /* 0x044fe200000010ff */
[----:B------:R-:W-:-:S06]  /*5470*/  FADD.FTZ R203, R203, R197 ;  /* 0x000000c5cbcb7221 */ /* 0x000fcc0000010000 */
[C---:B------:R-:W-:Y:S08]  /*5480*/  HMMA.16816.F32.BF16 R160, R28.reuse, R16, R160 ;  /* 0x000000101ca0723c */ /* 0x040ff000000418a0 */
[-C--:B------:R-:W-:Y:S08]  /*5490*/  HMMA.16816.F32.BF16 R156, R28, R18.reuse, R156 ;  /* 0x000000121c9c723c */ /* 0x080ff0000004189c */
[C---:B------:R-:W-:Y:S01]  /*54a0*/  HMMA.16816.F32.BF16 R192, R4.reuse, R18, R192 ;  /* 0x0000001204c0723c */ /* 0x040fe200000418c0 */
[----:B------:R-:W1:Y:S07]  /*54b0*/  LDSM.16.MT88.4 R16, [R242+0x3900] ;  /* 0x00390000f210783b */ /* 0x000e6e0000004200 */
[-C--:B------:R-:W-:Y:S08]  /*54c0*/  HMMA.16816.F32.BF16 R172, R4, R12.reuse, R172 ;  /* 0x0000000c04ac723c */ /* 0x080ff000000418ac */
[C---:B------:R-:W-:Y:S08]  /*54d0*/  HMMA.16816.F32.BF16 R152, R28.reuse, R12, R152 ;  /* 0x0000000c1c98723c */ /* 0x040ff00000041898 */
[-C--:B------:R-:W-:Y:S08]  /*54e0*/  HMMA.16816.F32.BF16 R148, R28, R14.reuse, R148 ;  /* 0x0000000e1c94723c */ /* 0x080ff00000041894 */
[C---:B------:R-:W-:Y:S01]  /*54f0*/  HMMA.16816.F32.BF16 R188, R4.reuse, R14, R188 ;  /* 0x0000000e04bc723c */ /* 0x040fe200000418bc */
[----:B------:R-:W2:Y:S07]  /*5500*/  LDSM.16.MT88.4 R12, [R241+0x3900] ;  /* 0x00390000f10c783b */ /* 0x000eae0000004200 */
[-C--:B---3--:R-:W-:Y:S08]  /*5510*/  HMMA.16816.F32.BF16 R168, R4, R8.reuse, R168 ;  /* 0x0000000804a8723c */ /* 0x088ff000000418a8 */
[C---:B------:R-:W-:Y:S08]  /*5520*/  HMMA.16816.F32.BF16 R144, R28.reuse, R8, R144 ;  /* 0x000000081c90723c */ /* 0x040ff00000041890 */
[-C--:B------:R-:W-:Y:S08]  /*5530*/  HMMA.16816.F32.BF16 R140, R28, R10.reuse, R140 ;  /* 0x0000000a1c8c723c */ /* 0x080ff0000004188c */
[C---:B------:R-:W-:Y:S01]  /*5540*/  HMMA.16816.F32.BF16 R184, R4.reuse, R10, R184 ;  /* 0x0000000a04b8723c */ /* 0x040fe200000418b8 */
[----:B------:R-:W3:Y:S07]  /*5550*/  LDSM.16.MT88.4 R8, [R240+0x3900] ;  /* 0x00390000f008783b */ /* 0x000eee0000004200 */
[C---:B------:R-:W-:Y:S08]  /*5560*/  HMMA.16816.F32.BF16 R164, R4.reuse, R24, R164 ;  /* 0x0000001804a4723c */ /* 0x040ff000000418a4 */
[C---:B------:R-:W-:Y:S08]  /*5570*/  HMMA.16816.F32.BF16 R180, R4.reuse, R26, R180 ;  /* 0x0000001a04b4723c */ /* 0x040ff000000418b4 */
[C---:B------:R-:W-:Y:S08]  /*5580*/  HMMA.16816.F32.BF16 R68, R4.reuse, R20, R68 ;  /* 0x000000140444723c */ /* 0x040ff00000041844 */
[C---:B------:R-:W-:Y:S08]  /*5590*/  HMMA.16816.F32.BF16 R80, R4.reuse, R22, R80 ;  /* 0x000000160450723c */ /* 0x040ff00000041850 */
[C---:B-1----:R-:W-:Y:S08]  /*55a0*/  HMMA.16816.F32.BF16 R84, R4.reuse, R16, R84 ;  /* 0x000000100454723c */ /* 0x042ff00000041854 */
[C---:B------:R-:W-:Y:S08]  /*55b0*/  HMMA.16816.F32.BF16 R96, R4.reuse, R18, R96 ;  /* 0x000000120460723c */ /* 0x040ff00000041860 */
[C---:B--2---:R-:W-:Y:S08]  /*55c0*/  HMMA.16816.F32.BF16 R100, R4.reuse, R12, R100 ;  /* 0x0000000c0464723c */ /* 0x044ff00000041864 */
[C---:B------:R-:W-:Y:S08]  /*55d0*/  HMMA.16816.F32.BF16 R112, R4.reuse, R14, R112 ;  /* 0x0000000e0470723c */ /* 0x040ff00000041870 */
[C---:B---3--:R-:W-:Y:S08]  /*55e0*/  HMMA.16816.F32.BF16 R116, R4.reuse, R8, R116 ;  /* 0x000000080474723c */ /* 0x048ff00000041874 */
[----:B------:R-:W-:Y:S07]  /*55f0*/  HMMA.16816.F32.BF16 R128, R4, R10, R128 ;  /* 0x0000000a0480723c */ /* 0x000fee0000041880 */
[----:B------:R-:W-:Y:S01]  /*5600*/  FADD.FTZ R6, R218, R211 ;  /* 0x000000d3da067221 */ /* 0x000fe20000010000 */
[----:B------:R-:W-:Y:S01]  /*5610*/  HMMA.16816.F32.BF16 R136, R28, R24, R136 ;  /* 0x000000181c88723c */ /* 0x000fe20000041888 */
[----:B------:R-:W-:-:S02]  /*5620*/  FADD.FTZ R5, R214, R222 ;  /* 0x000000ded6057221 */ /* 0x000fc40000010000 */
[----:B------:R-:W-:Y:S01]  /*5630*/  FADD.FTZ R4, R206, R198 ;  /* 0x000000c6ce047221 */ /* 0x000fe20000010000 */
[----:B------:R1:W-:Y:S04]  /*5640*/  STL [R1+0x40], R6 ;  /* 0x0000400601007387 */ /* 0x0003e80000100800 */
[----:B------:R1:W-:Y:S01]  /*5650*/  STL [R1+0x3c], R5 ;  /* 0x00003c0501007387 */ /* 0x0003e20000100800 */
[C---:B------:R-:W-:Y:S03]  /*5660*/  HMMA.16816.F32.BF16 R132, R28.reuse, R26, R132 ;  /* 0x0000001a1c84723c */ /* 0x040fe60000041884 */
[----:B------:R1:W-:Y:S05]  /*5670*/  STL [R1+0x38], R4 ;  /* 0x0000380401007387 */ /* 0x0003ea0000100800 */
        /* <DEDUP_REMOVED lines=8> */
[----:B------:R-:W-:Y:S07]  /*5700*/  @P0 BRA `(.L_x_708) ;  /* 0x00004a1000000947 */ /* 0x000fee0003800000 */
[----:B-1----:R-:W2:Y:S04]  /*5710*/  LDL R230, [R1+0x18] ;  /* 0x0000180001e67983 */ /* 0x002ea80000100800 */
[----:B------:R-:W3:Y:S01]  /*5720*/  LDL R231, [R1+0x1c] ;  /* 0x00001c0001e77983 */ /* 0x000ee20000100800 */
[----:B------:R-:W-:Y:S01]  /*5730*/  IMAD.MOV.U32 R200, RZ, RZ, R3 ;  /* 0x000000ffffc87224 */ /* 0x000fe200078e0003 */
[----:B------:R-:W-:Y:S01]  /*5740*/  MOV R197, R0 ;  /* 0x0000000000c57202 */ /* 0x000fe20000000f00 */
[----:B------:R-:W-:Y:S01]  /*5750*/  IMAD.MOV.U32 R198, RZ, RZ, R2 ;  /* 0x000000ffffc67224 */ /* 0x000fe200078e0002 */
[----:B------:R-:W-:Y:S01]  /*5760*/  UIADD3 UR7, UR7, -0x2, URZ ;  /* 0xfffffffe07077890 */ /* 0x000fe2000fffe03f */
[----:B------:R-:W-:Y:S01]  /*5770*/  IMAD.MOV.U32 R199, RZ, RZ, R196 ;  /* 0x000000ffffc77224 */ /* 0x000fe200078e00c4 */
[----:B--2---:R-:W-:-:S04]  /*5780*/  SHF.R.S32.HI R4, RZ, 0x1f, R230 ;  /* 0x0000001fff047819 */ /* 0x004fc800000114e6 */
[----:B------:R-:W-:Y:S01]  /*5790*/  LEA.HI R4, R4, R230, RZ, 0x3 ;  /* 0x000000e604047211 */ /* 0x000fe200078f18ff */
[----:B---3--:R-:W-:-:S03]  /*57a0*/  IMAD.WIDE R6, R231, 0x2, RZ ;  /* 0x00000002e7067825 */ /* 0x008fc600078e02ff */
[----:B------:R-:W-:Y:S02]  /*57b0*/  LOP3.LUT R4, R4, 0xfffffff8, RZ, 0xc0, !PT ;  /* 0xfffffff804047812 */ /* 0x000fe400078ec0ff */
[----:B------:R1:W-:Y:S02]  /*57c0*/  STL.64 [R1+0x30], R6 ;  /* 0x0000300601007387 */ /* 0x0003e40000100a00 */
[----:B------:R-:W-:Y:S02]  /*57d0*/  SHF.R.S32.HI R3, RZ, 0x1f, R4 ;  /* 0x0000001fff037819 */ /* 0x000fe40000011404 */
[C---:B------:R-:W-:Y:S02]  /*57e0*/  SHF.L.U32 R0, R4.reuse, 0x1, RZ ;  /* 0x0000000104007819 */ /* 0x040fe400000006ff */
[----:B------:R-:W-:-:S03]  /*57f0*/  SHF.L.U64.HI R2, R4, 0x1, R3 ;  /* 0x0000000104027819 */ /* 0x000fc60000010203 */
[----:B------:R1:W-:Y:S04]  /*5800*/  STL [R1+0x2c], R0 ;  /* 0x00002c0001007387 */ /* 0x0003e80000100800 */
[----:B------:R1:W-:Y:S02]  /*5810*/  STL [R1+0x28], R2 ;  /* 0x0000280201007387 */ /* 0x0003e40000100800 */
[----:B------:R-:W2:Y:S01]  /*5820*/  LDL R231, [R1+0xc] ;  /* 0x00000c0001e77983 */ /* 0x000ea20000100800 */
[----:B-1----:R-:W-:Y:S02]  /*5830*/  SEL R2, RZ, 0x10, P3 ;  /* 0x00000010ff027807 */ /* 0x002fe40001800000 */
[----:B------:R-:W-:Y:S02]  /*5840*/  SEL R0, RZ, 0x10, P4 ;  /* 0x00000010ff007807 */ /* 0x000fe40002000000 */
[----:B------:R-:W-:Y:S02]  /*5850*/  ISETP.NE.U32.AND P6, PT, R2, RZ, PT ;  /* 0x000000ff0200720c */ /* 0x000fe40003fc5070 */
[----:B------:R-:W-:-:S02]  /*5860*/  ISETP.NE.U32.AND P2, PT, R0, RZ, PT ;  /* 0x000000ff0000720c */ /* 0x000fc40003f45070 */
[----:B------:R-:W-:Y:S02]  /*5870*/  IADD3 R2, -R2, 0x10, RZ ;  /* 0x0000001002027810 */ /* 0x000fe40007ffe1ff */
[----:B------:R-:W-:Y:S02]  /*5880*/  IADD3 R0, -R0, 0x10, RZ ;  /* 0x0000001000007810 */ /* 0x000fe40007ffe1ff */
[----:B------:R-:W-:Y:S02]  /*5890*/  LOP3.LUT R2, R2, 0xf, RZ, 0xc0, !PT ;  /* 0x0000000f02027812 */ /* 0x000fe400078ec0ff */
[----:B------:R-:W-:Y:S01]  /*58a0*/  LOP3.LUT R0, R0, 0xf, RZ, 0xc0, !PT ;  /* 0x0000000f00007812 */ /* 0x000fe200078ec0ff */
[----:B--2---:R-:W-:-:S05]  /*58b0*/  IMAD.SHL.U32 R3, R231, 0x2, RZ ;  /* 0x00000002e7037824 */ /* 0x004fca00078e00ff */
[----:B------:R1:W-:Y:S01]  /*58c0*/  STL [R1+0x24], R3 ;  /* 0x0000240301007387 */ /* 0x0003e20000100800 */
[----:B------:R-:W-:Y:S05]  /*58d0*/  BRA `(.L_x_709) ;  /* 0x0000044000007947 */ /* 0x000fea0003800000 */
.L_x_711:
[----:B------:R-:W2:Y:S01]  /*58e0*/  LDL R3, [R1+0x14] ;  /* 0x0000140001037983 */ /* 0x000ea20000100800 */
[----:B------:R-:W-:Y:S01]  /*58f0*/  ULEA UR4, UR7, UR10, 0x6 ;  /* 0x0000000a07047291 */ /* 0x000fe2000f8e303f */
[----:B------:R-:W-:Y:S01]  /*5900*/  ISETP.NE.AND P1, PT, R252, 0x1, PT ;  /* 0x00000001fc00780c */ /* 0x000fe20003f25270 */
[----:B------:R-:W-:Y:S01]  /*5910*/  IMAD.MOV.U32 R11, RZ, RZ, RZ ;  /* 0x000000ffff0b7224 */ /* 0x000fe200078e00ff */
[----:B------:R-:W3:Y:S03]  /*5920*/  LDL.64 R58, [R1+0x30] ;  /* 0x00003000013a7983 */ /* 0x000ee60000100a00 */
[----:B------:R-:W-:Y:S01]  /*5930*/  IMAD.U32 R0, RZ, RZ, UR4 ;  /* 0x00000004ff007e24 */ /* 0x000fe2000f8e00ff */
[----:B------:R-:W4:Y:S04]  /*5940*/  LDL R210, [R1+0x2c] ;  /* 0x00002c0001d27983 */ /* 0x000f280000100800 */
[----:B------:R-:W5:Y:S04]  /*5950*/  LDL R54, [R1+0x24] ;  /* 0x0000240001367983 */ /* 0x000f680000100800 */
[----:B------:R-:W3:Y:S01]  /*5960*/  LDL R55, [R1+0x28] ;  /* 0x0000280001377983 */ /* 0x000ee20000100800 */
        /* <DEDUP_REMOVED lines=12> */
[----:B------:R1:W2:Y:S02]  /*5a30*/  @!P5 LDG.E R11, [R42.64] ;  /* 0x0000000c2a0bd981 */ /* 0x0002a4000c1e1900 */
[----:B------:R-:W-:Y:S04]  /*5a40*/  IMAD R0, R0, c[0x0][0x1e0], RZ ;  /* 0x0000780000007a24 */ /* 0x000fe800078e02ff */
[C---:B------:R-:W-:Y:S02]  /*5a50*/  IMAD R0, R44.reuse, c[0x0][0x1e4], R0 ;  /* 0x000079002c007a24 */ /* 0x040fe400078e0200 */
[----:B-1----:R-:W-:Y:S04]  /*5a60*/  IMAD.WIDE.U32 R42, R44, c[0x0][0x1e0], RZ ;  /* 0x000078002c2a7a25 */ /* 0x002fe800078e00ff */
[----:B------:R-:W-:Y:S01]  /*5a70*/  IMAD.IADD R43, R43, 0x1, R0 ;  /* 0x000000012b2b7824 */ /* 0x000fe200078e0200 */
[----:B--2---:R-:W-:Y:S01]  /*5a80*/  STL [R1], R11 ;  /* 0x0000000b01007387 */ /* 0x004fe20000100800 */
[----:B------:R-:W-:Y:S02]  /*5a90*/  SHF.R.S32.HI R0, RZ, 0x1f, R11 ;  /* 0x0000001fff007819 */ /* 0x000fe4000001140b */
[C---:B------:R-:W-:Y:S04]  /*5aa0*/  IMAD.WIDE.U32 R42, R11.reuse, c[0x0][0x1f0], R42 ;  /* 0x00007c000b2a7a25 */ /* 0x040fe800078e002a */
[----:B------:R-:W-:Y:S01]  /*5ab0*/  IMAD R0, R0, c[0x0][0x1f0], RZ ;  /* 0x00007c0000007a24 */ /* 0x000fe200078e02ff */
[----:B------:R-:W-:Y:S03]  /*5ac0*/  IADD3 R4, P0, R42, UR18, RZ ;  /* 0x000000122a047c10 */ /* 0x000fe6000ff1e0ff */
[----:B------:R-:W-:Y:S05]  /*5ad0*/  IMAD R0, R11, c[0x0][0x1f4], R0 ;  /* 0x00007d000b007a24 */ /* 0x000fea00078e0200 */
[----:B------:R-:W-:Y:S02]  /*5ae0*/  IADD3.X R0, R43, UR16, R0, P0, !PT ;  /* 0x000000102b007c10 */ /* 0x000fe400087fe400 */
[C---:B------:R-:W-:Y:S04]  /*5af0*/  LEA R3, P0, R4.reuse, c[0x0][0x1c8], 0x1 ;  /* 0x0000720004037a11 */ /* 0x040fe800078008ff */
[----:B------:R-:W-:Y:S01]  /*5b00*/  LEA.HI.X R0, R4, c[0x0][0x1cc], R0, 0x1, P0 ;  /* 0x0000730004007a11 */ /* 0x000fe200000f0c00 */
[----:B------:R-:W3:Y:S04]  /*5b10*/  SHFL.IDX PT, R44, R3, RZ, 0x181f ;  /* 0x00181fff032c7589 */ /* 0x000ee800000e0000 */
[----:B------:R-:W1:Y:S04]  /*5b20*/  SHFL.IDX PT, R43, R0, RZ, 0x181f ;  /* 0x00181fff002b7589 */ /* 0x000e6800000e0000 */
[----:B------:R-:W2:Y:S04]  /*5b30*/  SHFL.IDX PT, R11, R3, 0x1, 0x181f ;  /* 0x00381f00030b7f89 */ /* 0x000ea800000e0000 */
[----:B------:R-:W2:Y:S04]  /*5b40*/  SHFL.IDX PT, R42, R0, 0x1, 0x181f ;  /* 0x00381f00002a7f89 */ /* 0x000ea800000e0000 */
[----:B------:R-:W2:Y:S04]  /*5b50*/  SHFL.IDX PT, R4, R3, 0x2, 0x181f ;  /* 0x00581f0003047f89 */ /* 0x000ea800000e0000 */
[----:B------:R-:W2:Y:S04]  /*5b60*/  SHFL.IDX PT, R6, R0, 0x2, 0x181f ;  /* 0x00581f0000067f89 */ /* 0x000ea800000e0000 */
[----:B------:R-:W2:Y:S01]  /*5b70*/  SHFL.IDX PT, R3, R3, 0x3, 0x181f ;  /* 0x00781f0003037f89 */ /* 0x000ea200000e0000 */
[----:B---3--:R-:W-:Y:S03]  /*5b80*/  IADD3 R46, P0, R58, R44, RZ ;  /* 0x0000002c3a2e7210 */ /* 0x008fe60007f1e0ff */
[----:B------:R-:W3:Y:S02]  /*5b90*/  SHFL.IDX PT, R0, R0, 0x3, 0x181f ;  /* 0x00781f0000007f89 */ /* 0x000ee400000e0000 */
[----:B-1----:R-:W-:Y:S01]  /*5ba0*/  IMAD.X R47, R59, 0x1, R43, P0 ;  /* 0x000000013b2f7824 */ /* 0x002fe200000e062b */
[-C--:B----4-:R-:W-:Y:S04]  /*5bb0*/  IADD3 R44, P0, R44, R210.reuse, RZ ;  /* 0x000000d22c2c7210 */ /* 0x090fe80007f1e0ff */
[----:B-----5:R1:W-:Y:S01]  /*5bc0*/  LDGSTS.E.BYPASS.LTC128B.128 [R54+0x4100], [R46.64], !P3 ;  /* 0x041000002e367fae */ /* 0x0203e2000d901d4c */
[--C-:B------:R-:W-:Y:S01]  /*5bd0*/  IMAD.X R45, R43, 0x1, R55.reuse, P0 ;  /* 0x000000012b2d7824 */ /* 0x100fe200000e0637 */
[----:B--2---:R-:W-:Y:S04]  /*5be0*/  IADD3 R48, P0, R58, R11, RZ ;  /* 0x0000000b3a307210 */ /* 0x004fe80007f1e0ff */
[----:B------:R2:W-:Y:S01]  /*5bf0*/  LDGSTS.E.BYPASS.LTC128B.128 [R54+0x6100], [R44.64], !P4 ;  /* 0x061000002c367fae */ /* 0x0005e2000e101d4c */
[----:B------:R-:W-:Y:S01]  /*5c00*/  IMAD.X R49, R59, 0x1, R42, P0 ;  /* 0x000000013b317824 */ /* 0x000fe200000e062a */
[----:B------:R-:W-:Y:S04]  /*5c10*/  IADD3 R50, P0, R11, R210, RZ ;  /* 0x000000d20b327210 */ /* 0x000fe80007f1e0ff */
[----:B------:R4:W-:Y:S01]  /*5c20*/  LDGSTS.E.BYPASS.LTC128B.128 [R54+0x4900], [R48.64], !P3 ;  /* 0x0490000030367fae */ /* 0x0009e2000d901d4c */
[--C-:B------:R-:W-:Y:S01]  /*5c30*/  IMAD.X R51, R42, 0x1, R55.reuse, P0 ;  /* 0x000000012a337824 */ /* 0x100fe200000e0637 */
[----:B------:R-:W-:Y:S04]  /*5c40*/  IADD3 R42, P0, R58, R4, RZ ;  /* 0x000000043a2a7210 */ /* 0x000fe80007f1e0ff */
[----:B------:R4:W-:Y:S01]  /*5c50*/  LDGSTS.E.BYPASS.LTC128B.128 [R54+0x6900], [R50.64], !P4 ;  /* 0x0690000032367fae */ /* 0x0009e2000e101d4c */
[C---:B------:R-:W-:Y:S05]  /*5c60*/  IMAD.X R43, R59.reuse, 0x1, R6, P0 ;  /* 0x000000013b2b7824 */ /* 0x040fea00000e0606 */
[----:B------:R4:W-:Y:S01]  /*5c70*/  LDGSTS.E.BYPASS.LTC128B.128 [R54+0x5100], [R42.64], !P3 ;  /* 0x051000002a367fae */ /* 0x0009e2000d901d4c */
[-C--:B-1----:R-:W-:Y:S05]  /*5c80*/  IADD3 R46, P0, R4, R210.reuse, RZ ;  /* 0x000000d2042e7210 */ /* 0x082fea0007f1e0ff */
[--C-:B------:R-:W-:Y:S01]  /*5c90*/  IMAD.X R47, R6, 0x1, R55.reuse, P0 ;  /* 0x00000001062f7824 */ /* 0x100fe200000e0637 */
[----:B------:R-:W-:Y:S04]  /*5ca0*/  IADD3 R52, P0, R58, R3, RZ ;  /* 0x000000033a347210 */ /* 0x000fe80007f1e0ff */
[----:B------:R4:W-:Y:S01]  /*5cb0*/  LDGSTS.E.BYPASS.LTC128B.128 [R54+0x7100], [R46.64], !P4 ;  /* 0x071000002e367fae */ /* 0x0009e2000e101d4c */
[----:B---3--:R-:W-:Y:S01]  /*5cc0*/  IMAD.X R53, R59, 0x1, R0, P0 ;  /* 0x000000013b357824 */ /* 0x008fe200000e0600 */
[----:B--2---:R-:W-:Y:S04]  /*5cd0*/  IADD3 R44, P0, R3, R210, RZ ;  /* 0x000000d2032c7210 */ /* 0x004fe80007f1e0ff */
[----:B------:R4:W-:Y:S01]  /*5ce0*/  LDGSTS.E.BYPASS.LTC128B.128 [R54+0x5900], [R52.64], !P3 ;  /* 0x0590000034367fae */ /* 0x0009e2000d901d4c */
[----:B------:R-:W-:Y:S05]  /*5cf0*/  IMAD.X R45, R0, 0x1, R55, P0 ;  /* 0x00000001002d7824 */ /* 0x000fea00000e0637 */
[----:B------:R4:W-:Y:S01]  /*5d00*/  LDGSTS.E.BYPASS.LTC128B.128 [R54+0x7900], [R44.64], !P4 ;  /* 0x079000002c367fae */ /* 0x0009e2000e101d4c */
[----:B------:R-:W-:-:S05]  /*5d10*/  BRA `(.L_x_710) ;  /* 0x0000172000007947 */ /* 0x000fca0003800000 */
.L_x_709:
[----:B------:R-:W2:Y:S01]  /*5d20*/  LDL R2, [R1+0x4] ;  /* 0x0000040001027983 */ /* 0x000ea20000100800 */
[----:B------:R-:W-:Y:S04]  /*5d30*/  DEPBAR.LE SB0, 0x0 ;  /* 0x000080000000791a */ /* 0x000fe80000000000 */
[----:B-1----:R-:W3:Y:S01]  /*5d40*/  LDL R3, [R1] ;  /* 0x0000000001037983 */ /* 0x002ee20000100800 */
[----:B------:R-:W-:Y:S01]  /*5d50*/  SEL R7, RZ, 0x10, P3 ;  /* 0x00000010ff077807 */ /* 0x000fe20001800000 */
[----:B------:R-:W-:Y:S01]  /*5d60*/  UISETP.GE.AND UP0, UPT, UR7, 0x1, UPT ;  /* 0x000000010700788c */ /* 0x000fe2000bf06270 */
[----:B------:R-:W-:Y:S01]  /*5d70*/  SEL R6, RZ, 0x10, P4 ;  /* 0x00000010ff067807 */ /* 0x000fe20002000000 */
[----:B------:R-:W4:Y:S01]  /*5d80*/  LDL.64 R46, [R1+0x30] ;  /* 0x00003000012e7983 */ /* 0x000f220000100a00 */
[----:B------:R-:W-:Y:S02]  /*5d90*/  IADD3 R7, -R7, 0x10, RZ ;  /* 0x0000001007077810 */ /* 0x000fe40007ffe1ff */
[----:B------:R-:W-:Y:S02]  /*5da0*/  IADD3 R6, -R6, 0x10, RZ ;  /* 0x0000001006067810 */ /* 0x000fe40007ffe1ff */
[----:B------:R-:W-:Y:S01]  /*5db0*/  LOP3.LUT R7, R7, 0xf, RZ, 0xc0, !PT ;  /* 0x0000000f07077812 */ /* 0x000fe200078ec0ff */
[----:B------:R-:W5:Y:S01]  /*5dc0*/  LDL R41, [R1+0x2c] ;  /* 0x00002c0001297983 */ /* 0x000f620000100800 */
[----:B------:R-:W-:Y:S03]  /*5dd0*/  LOP3.LUT R6, R6, 0xf, RZ, 0xc0, !PT ;  /* 0x0000000f06067812 */ /* 0x000fe600078ec0ff */
[----:B------:R-:W4:Y:S04]  /*5de0*/  LDL R57, [R1+0x28] ;  /* 0x0000280001397983 */ /* 0x000f280000100800 */
[----:B------:R-:W4:Y:S04]  /*5df0*/  LDL R56, [R1+0x24] ;  /* 0x0000240001387983 */ /* 0x000f280000100800 */
[----:B------:R-:W-:Y:S08]  /*5e00*/  BAR.SYNC.DEFER_BLOCKING 0x0 ;  /* 0x0000000000007b1d */ /* 0x000ff00000010000 */
[----:B------:R-:W-:Y:S08]  /*5e10*/  LDSM.16.M88.4 R64, [R251+0x8100] ;  /* 0x00810000fb40783b */ /* 0x000ff00000000200 */
[----:B------:R-:W-:Y:S08]  /*5e20*/  LDSM.16.M88.4 R16, [R250+0x4100] ;  /* 0x00410000fa10783b */ /* 0x000ff00000000200 */
[----:B------:R-:W-:Y:S08]  /*5e30*/  LDSM.16.M88.4 R60, [R251+0xa100] ;  /* 0x00a10000fb3c783b */ /* 0x000ff00000000200 */
[----:B------:R-:W-:Y:S08]  /*5e40*/  LDSM.16.M88.4 R32, [R250+0x4900] ;  /* 0x00490000fa20783b */ /* 0x000ff00000000200 */
[----:B------:R-:W-:Y:S08]  /*5e50*/  LDSM.16.M88.4 R48, [R250+0x5100] ;  /* 0x00510000fa30783b */ /* 0x000ff00000000200 */
[----:B------:R-:W-:Y:S08]  /*5e60*/  LDSM.16.M88.4 R204, [R250+0x5900] ;  /* 0x00590000facc783b */ /* 0x000ff00000000200 */
[----:B------:R-:W-:Y:S08]  /*5e70*/  LDSM.16.M88.4 R208, [R247+0x8100] ;  /* 0x00810000f7d0783b */ /* 0x000ff00000000200 */
[----:B------:R-:W-:Y:S08]  /*5e80*/  LDSM.16.M88.4 R212, [R249] ;  /* 0x00000000f9d4783b */ /* 0x000ff00000000200 */
[----:B------:R-:W-:Y:S08]  /*5e90*/  LDSM.16.M88.4 R216, [R247+0xa100] ;  /* 0x00a10000f7d8783b */ /* 0x000ff00000000200 */
[----:B------:R-:W-:Y:S08]  /*5ea0*/  LDSM.16.M88.4 R220, [R239] ;  /* 0x00000000efdc783b */ /* 0x000ff00000000200 */
[----:B------:R-:W-:Y:S08]  /*5eb0*/  LDSM.16.M88.4 R224, [R238] ;  /* 0x00000000eee0783b */ /* 0x000ff00000000200 */
[----:B------:R-:W-:Y:S01]  /*5ec0*/  LDSM.16.M88.4 R228, [R237] ;  /* 0x00000000ede4783b */ /* 0x000fe20000000200 */
[----:B--2---:R-:W-:Y:S01]  /*5ed0*/  SHF.R.S32.HI R0, RZ, 0x1f, R2 ;  /* 0x0000001fff007819 */ /* 0x004fe20000011402 */
[----:B------:R-:W-:Y:S04]  /*5ee0*/  IMAD.WIDE.U32 R4, R2, c[0x0][0x208], RZ ;  /* 0x0000820002047a25 */ /* 0x000fe800078e00ff */
[----:B------:R-:W-:Y:S04]  /*5ef0*/  IMAD R0, R0, c[0x0][0x208], RZ ;  /* 0x0000820000007a24 */ /* 0x000fe800078e02ff */
[----:B------:R-:W-:Y:S01]  /*5f00*/  IMAD R0, R2, c[0x0][0x20c], R0 ;  /* 0x0000830002007a24 */ /* 0x000fe200078e0200 */
[----:B---3--:R-:W-:Y:S04]  /*5f10*/  SHF.R.S32.HI R2, RZ, 0x1f, R3 ;  /* 0x0000001fff027819 */ /* 0x008fe80000011403 */
[----:B------:R-:W-:Y:S01]  /*5f20*/  IADD3 R5, R5, R0, RZ ;  /* 0x0000000005057210 */ /* 0x000fe20007ffe0ff */
[----:B------:R-:W-:Y:S04]  /*5f30*/  IMAD R2, R2, c[0x0][0x218], RZ ;  /* 0x0000860002027a24 */ /* 0x000fe800078e02ff */
[C---:B------:R-:W-:Y:S04]  /*5f40*/  IMAD.WIDE.U32 R4, R3.reuse, c[0x0][0x218], R4 ;  /* 0x0000860003047a25 */ /* 0x040fe800078e0004 */
[----:B------:R-:W-:Y:S01]  /*5f50*/  IMAD R2, R3, c[0x0][0x21c], R2 ;  /* 0x0000870003027a24 */ /* 0x000fe200078e0202 */
[----:B------:R-:W-:Y:S04]  /*5f60*/  IADD3 R0, P0, R4, UR20, RZ ;  /* 0x0000001404007c10 */ /* 0x000fe8000ff1e0ff */
[----:B------:R-:W-:Y:S02]  /*5f70*/  IADD3.X R2, R5, UR5, R2, P0, !PT ;  /* 0x0000000505027c10 */ /* 0x000fe400087fe402 */
[C---:B------:R-:W-:Y:S04]  /*5f80*/  LEA R40, P0, R0.reuse, c[0x0][0x1f8], 0x1 ;  /* 0x00007e0000287a11 */ /* 0x040fe800078008ff */
[----:B------:R-:W-:Y:S01]  /*5f90*/  LEA.HI.X R0, R0, c[0x0][0x1fc], R2, 0x1, P0 ;  /* 0x00007f0000007a11 */ /* 0x000fe200000f0c02 */
[----:B------:R-:W-:Y:S08]  /*5fa0*/  SHFL.IDX PT, R38, R40, RZ, 0x181f ;  /* 0x00181fff28267589 */ /* 0x000ff000000e0000 */
[----:B------:R-:W4:Y:S08]  /*5fb0*/  SHFL.IDX PT, R2, R40, 0x3, 0x181f ;  /* 0x00781f0028027f89 */ /* 0x000f3000000e0000 */
[----:B------:R-:W1:Y:S08]  /*5fc0*/  SHFL.IDX PT, R3, R0, 0x3, 0x181f ;  /* 0x00781f0000037f89 */ /* 0x000e7000000e0000 */
[----:B------:R-:W2:Y:S01]  /*5fd0*/  SHFL.IDX PT, R39, R0, RZ, 0x181f ;  /* 0x00181fff00277589 */ /* 0x000ea200000e0000 */
[-C--:B----4-:R-:W-:Y:S07]  /*5fe0*/  IADD3 R52, P1, P0, R7, R2.reuse, R46 ;  /* 0x0000000207347210 */ /* 0x090fee000783e02e */
[----:B------:R-:W3:Y:S01]  /*5ff0*/  SHFL.IDX PT, R36, R40, 0x1, 0x181f ;  /* 0x00381f0028247f89 */ /* 0x000ee200000e0000 */
[-C--:B-1----:R-:W-:Y:S07]  /*6000*/  IADD3.X R53, RZ, R3.reuse, R47, P1, P0 ;  /* 0x00000003ff357210 */ /* 0x082fee0000fe042f */
[----:B------:R-:W1:Y:S01]  /*6010*/  SHFL.IDX PT, R37, R0, 0x1, 0x181f ;  /* 0x00381f0000257f89 */ /* 0x000e6200000e0000 */
[----:B-----5:R-:W-:Y:S02]  /*6020*/  IADD3 R2, P1, P0, R6, R2, R41 ;  /* 0x0000000206027210 */ /* 0x020fe4000783e029 */
[-C--:B------:R-:W-:Y:S03]  /*6030*/  HMMA.16816.F32.BF16 R4, R64, R16.reuse, RZ ;  /* 0x000000104004723c */ /* 0x080fe600000418ff */
[----:B------:R-:W-:Y:S02]  /*6040*/  IADD3.X R3, RZ, R3, R57, P1, P0 ;  /* 0x00000003ff037210 */ /* 0x000fe40000fe0439 */
[----:B------:R-:W-:Y:S01]  /*6050*/  IADD3 R44, P0, R46, R38, RZ ;  /* 0x000000262e2c7210 */ /* 0x000fe20007f1e0ff */
[----:B------:R-:W4:Y:S02]  /*6060*/  SHFL.IDX PT, R40, R40, 0x2, 0x181f ;  /* 0x00581f0028287f89 */ /* 0x000f2400000e0000 */
[C---:B------:R-:W-:Y:S04]  /*6070*/  HMMA.16816.F32.BF16 R8, R60.reuse, R16, RZ ;  /* 0x000000103c08723c */ /* 0x040fe800000418ff */
[----:B--2---:R-:W-:Y:S02]  /*6080*/  IADD3.X R45, R47, R39, RZ, P0, !PT ;  /* 0x000000272f2d7210 */ /* 0x004fe400007fe4ff */
[----:B------:R-:W-:Y:S01]  /*6090*/  IADD3 R38, P0, R38, R41, RZ ;  /* 0x0000002926267210 */ /* 0x000fe20007f1e0ff */
[----:B------:R-:W2:Y:S01]  /*60a0*/  SHFL.IDX PT, R0, R0, 0x2, 0x181f ;  /* 0x00581f0000007f89 */ /* 0x000ea200000e0000 */
[-C--:B------:R-:W-:Y:S04]  /*60b0*/  HMMA.16816.F32.BF16 R12, R60, R18.reuse, RZ ;  /* 0x000000123c0c723c */ /* 0x080fe800000418ff */
[----:B------:R-:W-:Y:S02]  /*60c0*/  IADD3.X R39, R39, R57, RZ, P0, !PT ;  /* 0x0000003927277210 */ /* 0x000fe400007fe4ff */
[----:B---3--:R-:W-:Y:S01]  /*60d0*/  IADD3 R42, P0, R46, R36, RZ ;  /* 0x000000242e2a7210 */ /* 0x008fe20007f1e0ff */
[----:B------:R4:W-:Y:S01]  /*60e0*/  LDGSTS.E.BYPASS.LTC128B.128 [R56+0x100], [R44.64], !P3 ;  /* 0x001000002c387fae */ /* 0x0009e2000d901d4c */
[C---:B------:R-:W-:Y:S04]  /*60f0*/  HMMA.16816.F32.BF16 R16, R64.reuse, R18, RZ ;  /* 0x000000124010723c */ /* 0x040fe800000418ff */
[----:B-1----:R-:W-:Y:S02]  /*6100*/  IADD3.X R43, R47, R37, RZ, P0, !PT ;  /* 0x000000252f2b7210 */ /* 0x002fe400007fe4ff */
[----:B------:R-:W-:Y:S01]  /*6110*/  IADD3 R54, P0, R36, R41, RZ ;  /* 0x0000002924367210 */ /* 0x000fe20007f1e0ff */
[----:B------:R1:W-:Y:S01]  /*6120*/  LDGSTS.E.BYPASS.LTC128B.128 [R56+0x2100], [R38.64], !P4 ;  /* 0x0210000026387fae */ /* 0x0003e2000e101d4c */
[-C--:B------:R-:W-:Y:S04]  /*6130*/  HMMA.16816.F32.BF16 R20, R64, R32.reuse, RZ ;  /* 0x000000204014723c */ /* 0x080fe800000418ff */
[----:B------:R-:W-:Y:S03]  /*6140*/  IADD3.X R55, R37, R57, RZ, P0, !PT ;  /* 0x0000003925377210 */ /* 0x000fe600007fe4ff */
[----:B------:R3:W-:Y:S01]  /*6150*/  LDGSTS.E.BYPASS.LTC128B.128 [R56+0x900], [R42.64], !P3 ;  /* 0x009000002a387fae */ /* 0x0007e2000d901d4c */
[C---:B------:R-:W-:Y:S07]  /*6160*/  HMMA.16816.F32.BF16 R24, R60.reuse, R32, RZ ;  /* 0x000000203c18723c */ /* 0x040fee00000418ff */
[----:B------:R5:W-:Y:S01]  /*6170*/  LDGSTS.E.BYPASS.LTC128B.128 [R56+0x2900], [R54.64], !P4 ;  /* 0x0290000036387fae */ /* 0x000be2000e101d4c */
[-C--:B------:R-:W-:Y:S01]  /*6180*/  HMMA.16816.F32.BF16 R28, R60, R34.reuse, RZ ;  /* 0x000000223c1c723c */ /* 0x080fe200000418ff */
[----:B----4-:R-:W-:Y:S07]  /*6190*/  IADD3 R44, P0, R46, R40, RZ ;  /* 0x000000282e2c7210 */ /* 0x010fee0007f1e0ff */
[C---:B------:R-:W-:Y:S04]  /*61a0*/  HMMA.16816.F32.BF16 R32, R64.reuse, R34, RZ ;  /* 0x000000224020723c */ /* 0x040fe800000418ff */
[----:B--2---:R-:W-:Y:S02]  /*61b0*/  IADD3.X R45, R47, R0, RZ, P0, !PT ;  /* 0x000000002f2d7210 */ /* 0x004fe400007fe4ff */
[----:B------:R-:W-:Y:S02]  /*61c0*/  IADD3 R46, P0, R40, R41, RZ ;  /* 0x00000029282e7210 */ /* 0x000fe40007f1e0ff */
[-C--:B-1----:R-:W-:Y:S01]  /*61d0*/  HMMA.16816.F32.BF16 R36, R64, R48.reuse, RZ ;  /* 0x000000304024723c */ /* 0x082fe200000418ff */
[----:B------:R1:W-:Y:S03]  /*61e0*/  LDGSTS.E.BYPASS.LTC128B.128 [R56+0x1100], [R44.64], !P3 ;  /* 0x011000002c387fae */ /* 0x0003e6000d901d4c */
[----:B------:R-:W-:Y:S02]  /*61f0*/  IADD3.X R47, R0, R57, RZ, P0, !PT ;  /* 0x00000039002f7210 */ /* 0x000fe400007fe4ff */
[----:B------:R-:W-:Y:S02]  /*6200*/  PLOP3.LUT P0, PT, PT, PT, UP0, 0x80, 0x0 ;  /* 0x000000000000781c */ /* 0x000fe40003f0f008 */
[C---:B---3--:R-:W-:Y:S01]  /*6210*/  HMMA.16816.F32.BF16 R40, R60.reuse, R48, RZ ;  /* 0x000000303c28723c */ /* 0x048fe200000418ff */
[----:B------:R1:W-:Y:S08]  /*6220*/  LDGSTS.E.BYPASS.LTC128B.128 [R56+0x3100], [R46.64], !P4 ;  /* 0x031000002e387fae */ /* 0x0003f0000e101d4c */
[----:B------:R5:W-:Y:S08]  /*6230*/  LDGSTS.E.BYPASS.LTC128B.128.ZFILL [R56+0x1900], [R52.64], P6 ;  /* 0x0190000034387fae */ /* 0x000bf0000b141d4c */
[----:B------:R2:W-:Y:S08]  /*6240*/  LDGSTS.E.BYPASS.LTC128B.128.ZFILL [R56+0x3900], [R2.64], P2 ;  /* 0x0390000002387fae */ /* 0x0005f00009141d4c */
[----:B------:R-:W0:Y:S01]  /*6250*/  LDGDEPBAR ;  /* 0x00000000000079af */ /* 0x000e220000000000 */
[-C--:B-1----:R-:W-:Y:S08]  /*6260*/  HMMA.16816.F32.BF16 R44, R60, R50.reuse, RZ ;  /* 0x000000323c2c723c */ /* 0x082ff000000418ff */
[C---:B------:R-:W-:Y:S08]  /*6270*/  HMMA.16816.F32.BF16 R48, R64.reuse, R50, RZ ;  /* 0x000000324030723c */ /* 0x040ff000000418ff */
[-C--:B-----5:R-:W-:Y:S08]  /*6280*/  HMMA.16816.F32.BF16 R52, R64, R204.reuse, RZ ;  /* 0x000000cc4034723c */ /* 0x0a0ff000000418ff */
[C---:B--2---:R-:W-:Y:S08]  /*6290*/  HMMA.16816.F32.BF16 R56, R60.reuse, R204, RZ ;  /* 0x000000cc3c38723c */ /* 0x044ff000000418ff */
[-C--:B------:R-:W-:Y:S08]  /*62a0*/  HMMA.16816.F32.BF16 R60, R60, R206.reuse, RZ ;  /* 0x000000ce3c3c723c */ /* 0x080ff000000418ff */
[----:B------:R-:W-:Y:S01]  /*62b0*/  HMMA.16816.F32.BF16 R64, R64, R206, RZ ;  /* 0x000000ce4040723c */ /* 0x000fe200000418ff */
[----:B------:R-:W-:Y:S07]  /*62c0*/  LDSM.16.M88.4 R204, [R246+0x8100] ;  /* 0x00810000f6cc783b */ /* 0x000fee0000000200 */
[-C--:B------:R-:W-:Y:S08]  /*62d0*/  HMMA.16816.F32.BF16 R4, R208, R212.reuse, R4 ;  /* 0x000000d4d004723c */ /* 0x080ff00000041804 */
[C---:B------:R-:W-:Y:S08]  /*62e0*/  HMMA.16816.F32.BF16 R8, R216.reuse, R212, R8 ;  /* 0x000000d4d808723c */ /* 0x040ff00000041808 */
[-C--:B------:R-:W-:Y:S08]  /*62f0*/  HMMA.16816.F32.BF16 R12, R216, R214.reuse, R12 ;  /* 0x000000d6d80c723c */ /* 0x080ff0000004180c */
[C---:B------:R-:W-:Y:S01]  /*6300*/  HMMA.16816.F32.BF16 R16, R208.reuse, R214, R16 ;  /* 0x000000d6d010723c */ /* 0x040fe20000041810 */
[----:B------:R-:W1:Y:S07]  /*6310*/  LDSM.16.M88.4 R212, [R245+0x4100] ;  /* 0x00410000f5d4783b */ /* 0x000e6e0000000200 */
[-C--:B------:R-:W-:Y:S08]  /*6320*/  HMMA.16816.F32.BF16 R20, R208, R220.reuse, R20 ;  /* 0x000000dcd014723c */ /* 0x080ff00000041814 */
[C---:B------:R-:W-:Y:S08]  /*6330*/  HMMA.16816.F32.BF16 R24, R216.reuse, R220, R24 ;  /* 0x000000dcd818723c */ /* 0x040ff00000041818 */
[-C--:B------:R-:W-:Y:S08]  /*6340*/  HMMA.16816.F32.BF16 R28, R216, R222.reuse, R28 ;  /* 0x000000ded81c723c */ /* 0x080ff0000004181c */
[C---:B------:R-:W-:Y:S01]  /*6350*/  HMMA.16816.F32.BF16 R32, R208.reuse, R222, R32 ;  /* 0x000000ded020723c */ /* 0x040fe20000041820 */
[----:B------:R-:W2:Y:S07]  /*6360*/  LDSM.16.M88.4 R220, [R246+0xa100] ;  /* 0x00a10000f6dc783b */ /* 0x000eae0000000200 */
[-C--:B------:R-:W-:Y:S08]  /*6370*/  HMMA.16816.F32.BF16 R36, R208, R224.reuse, R36 ;  /* 0x000000e0d024723c */ /* 0x080ff00000041824 */
[C---:B------:R-:W-:Y:S08]  /*6380*/  HMMA.16816.F32.BF16 R40, R216.reuse, R224, R40 ;  /* 0x000000e0d828723c */ /* 0x040ff00000041828 */
[-C--:B------:R-:W-:Y:S08]  /*6390*/  HMMA.16816.F32.BF16 R44, R216, R226.reuse, R44 ;  /* 0x000000e2d82c723c */ /* 0x080ff0000004182c */
[C---:B------:R-:W-:Y:S01]  /*63a0*/  HMMA.16816.F32.BF16 R48, R208.reuse, R226, R48 ;  /* 0x000000e2d030723c */ /* 0x040fe20000041830 */
[----:B------:R-:W-:Y:S07]  /*63b0*/  LDSM.16.M88.4 R224, [R245+0x5900] ;  /* 0x00590000f5e0783b */ /* 0x000fee0000000200 */
[-C--:B------:R-:W-:Y:S08]  /*63c0*/  HMMA.16816.F32.BF16 R52, R208, R228.reuse, R52 ;  /* 0x000000e4d034723c */ /* 0x080ff00000041834 */
[C---:B------:R-:W-:Y:S08]  /*63d0*/  HMMA.16816.F32.BF16 R56, R216.reuse, R228, R56 ;  /* 0x000000e4d838723c */ /* 0x040ff00000041838 */
[-C--:B------:R-:W-:Y:S01]  /*63e0*/  HMMA.16816.F32.BF16 R60, R216, R230.reuse, R60 ;  /* 0x000000e6d83c723c */ /* 0x080fe2000004183c */
[----:B------:R-:W-:Y:S07]  /*63f0*/  LDSM.16.M88.4 R216, [R245+0x5100] ;  /* 0x00510000f5d8783b */ /* 0x000fee0000000200 */
[----:B------:R-:W-:Y:S01]  /*6400*/  HMMA.16816.F32.BF16 R64, R208, R230, R64 ;  /* 0x000000e6d040723c */ /* 0x000fe20000041840 */
[----:B------:R-:W3:Y:S07]  /*6410*/  LDSM.16.M88.4 R208, [R245+0x4900] ;  /* 0x00490000f5d0783b */ /* 0x000eee0000000200 */
[-C--:B-1----:R-:W-:Y:S08]  /*6420*/  HMMA.16816.F32.BF16 R4, R204, R212.reuse, R4 ;  /* 0x000000d4cc04723c */ /* 0x082ff00000041804 */
[C---:B--2---:R-:W-:Y:S08]  /*6430*/  HMMA.16816.F32.BF16 R8, R220.reuse, R212, R8 ;  /* 0x000000d4dc08723c */ /* 0x044ff00000041808 */
[-C--:B------:R-:W-:Y:S08]  /*6440*/  HMMA.16816.F32.BF16 R12, R220, R214.reuse, R12 ;  /* 0x000000d6dc0c723c */ /* 0x080ff0000004180c */
[C---:B------:R-:W-:Y:S01]  /*6450*/  HMMA.16816.F32.BF16 R16, R204.reuse, R214, R16 ;  /* 0x000000d6cc10723c */ /* 0x040fe20000041810 */
[----:B------:R-:W-:Y:S07]  /*6460*/  LDSM.16.M88.4 R212, [R236] ;  /* 0x00000000ecd4783b */ /* 0x000fee0000000200 */
[-C--:B---3--:R-:W-:Y:S08]  /*6470*/  HMMA.16816.F32.BF16 R20, R204, R208.reuse, R20 ;  /* 0x000000d0cc14723c */ /* 0x088ff00000041814 */
        /* <DEDUP_REMOVED lines=11> */
[-C--:B------:R-:W-:Y:S01]  /*6530*/  HMMA.16816.F32.BF16 R60, R220, R226.reuse, R60 ;  /* 0x000000e2dc3c723c */ /* 0x080fe2000004183c */
[----:B------:R-:W-:Y:S07]  /*6540*/  LDSM.16.M88.4 R220, [R236+0x1000] ;  /* 0x00100000ecdc783b */ /* 0x000fee0000000200 */
[----:B------:R-:W-:Y:S01]  /*6550*/  HMMA.16816.F32.BF16 R64, R204, R226, R64 ;  /* 0x000000e2cc40723c */ /* 0x000fe20000041840 */
[----:B------:R-:W3:Y:S07]  /*6560*/  LDSM.16.M88.4 R204, [R236+0x800] ;  /* 0x00080000eccc783b */ /* 0x000eee0000000200 */
[-C--:B-1----:R-:W-:Y:S01]  /*6570*/  HMMA.16816.F32.BF16 R4, R208, R212.reuse, R4 ;  /* 0x000000d4d004723c */ /* 0x082fe20000041804 */
[----:B------:R-:W1:Y:S07]  /*6580*/  LDSM.16.M88.4 R224, [R236+0x1800] ;  /* 0x00180000ece0783b */ /* 0x000e6e0000000200 */
[C---:B--2---:R-:W-:Y:S08]  /*6590*/  HMMA.16816.F32.BF16 R8, R216.reuse, R212, R8 ;  /* 0x000000d4d808723c */ /* 0x044ff00000041808 */
[-C--:B------:R-:W-:Y:S08]  /*65a0*/  HMMA.16816.F32.BF16 R12, R216, R214.reuse, R12 ;  /* 0x000000d6d80c723c */ /* 0x080ff0000004180c */
[C---:B------:R-:W-:Y:S01]  /*65b0*/  HMMA.16816.F32.BF16 R16, R208.reuse, R214, R16 ;  /* 0x000000d6d010723c */ /* 0x040fe20000041810 */
[----:B------:R-:W-:Y:S07]  /*65c0*/  LDSM.16.M88.4 R212, [R250+0x6100] ;  /* 0x00610000fad4783b */ /* 0x000fee0000000200 */
[-C--:B---3--:R-:W-:Y:S08]  /*65d0*/  HMMA.16816.F32.BF16 R20, R208, R204.reuse, R20 ;  /* 0x000000ccd014723c */ /* 0x088ff00000041814 */
        /* <DEDUP_REMOVED lines=8> */
[----:B------:R-:W3:Y:S07]  /*6660*/  LDSM.16.M88.4 R220, [R251+0xe100] ;  /* 0x00e10000fbdc783b */ /* 0x000eee0000000200 */
[-C--:B-1----:R-:W-:Y:S08]  /*6670*/  HMMA.16816.F32.BF16 R52, R208, R224.reuse, R52 ;  /* 0x000000e0d034723c */ /* 0x082ff00000041834 */
[C---:B------:R-:W-:Y:S08]  /*6680*/  HMMA.16816.F32.BF16 R56, R216.reuse, R224, R56 ;  /* 0x000000e0d838723c */ /* 0x040ff00000041838 */
[-C--:B------:R-:W-:Y:S01]  /*6690*/  HMMA.16816.F32.BF16 R60, R216, R226.reuse, R60 ;  /* 0x000000e2d83c723c */ /* 0x080fe2000004183c */
[----:B------:R-:W-:Y:S07]  /*66a0*/  LDSM.16.M88.4 R216, [R250+0x7100] ;  /* 0x00710000fad8783b */ /* 0x000fee0000000200 */
[----:B------:R-:W-:Y:S01]  /*66b0*/  HMMA.16816.F32.BF16 R64, R208, R226, R64 ;  /* 0x000000e2d040723c */ /* 0x000fe20000041840 */
[----:B------:R-:W1:Y:S07]  /*66c0*/  LDSM.16.M88.4 R208, [R250+0x6900] ;  /* 0x00690000fad0783b */ /* 0x000e6e0000000200 */
[-C--:B--2---:R-:W-:Y:S01]  /*66d0*/  HMMA.16816.F32.BF16 R4, R204, R212.reuse, R4 ;  /* 0x000000d4cc04723c */ /* 0x084fe20000041804 */
[----:B------:R-:W2:Y:S07]  /*66e0*/  LDSM.16.M88.4 R224, [R250+0x7900] ;  /* 0x00790000fae0783b */ /* 0x000eae0000000200 */
[C---:B---3--:R-:W-:Y:S08]  /*66f0*/  HMMA.16816.F32.BF16 R8, R220.reuse, R212, R8 ;  /* 0x000000d4dc08723c */ /* 0x048ff00000041808 */
[-C--:B------:R-:W-:Y:S08]  /*6700*/  HMMA.16816.F32.BF16 R12, R220, R214.reuse, R12 ;  /* 0x000000d6dc0c723c */ /* 0x080ff0000004180c */
[C---:B------:R-:W-:Y:S01]  /*6710*/  HMMA.16816.F32.BF16 R16, R204.reuse, R214, R16 ;  /* 0x000000d6cc10723c */ /* 0x040fe20000041810 */
[----:B------:R-:W-:Y:S07]  /*6720*/  LDSM.16.M88.4 R212, [R235] ;  /* 0x00000000ebd4783b */ /* 0x000fee0000000200 */
[-C--:B-1----:R-:W-:Y:S08]  /*6730*/  HMMA.16816.F32.BF16 R20, R204, R208.reuse, R20 ;  /* 0x000000d0cc14723c */ /* 0x082ff00000041814 */
        /* <DEDUP_REMOVED lines=8> */
[----:B------:R-:W3:Y:S07]  /*67c0*/  LDSM.16.M88.4 R216, [R247+0xe100] ;  /* 0x00e10000f7d8783b */ /* 0x000eee0000000200 */
[-C--:B--2---:R-:W-:Y:S08]  /*67d0*/  HMMA.16816.F32.BF16 R52, R204, R224.reuse, R52 ;  /* 0x000000e0cc34723c */ /* 0x084ff00000041834 */
[C---:B------:R-:W-:Y:S08]  /*67e0*/  HMMA.16816.F32.BF16 R56, R220.reuse, R224, R56 ;  /* 0x000000e0dc38723c */ /* 0x040ff00000041838 */
[-C--:B------:R-:W-:Y:S01]  /*67f0*/  HMMA.16816.F32.BF16 R60, R220, R226.reuse, R60 ;  /* 0x000000e2dc3c723c */ /* 0x080fe2000004183c */
[----:B------:R-:W-:Y:S07]  /*6800*/  LDSM.16.M88.4 R220, [R233] ;  /* 0x00000000e9dc783b */ /* 0x000fee0000000200 */
[----:B------:R-:W-:Y:S01]  /*6810*/  HMMA.16816.F32.BF16 R64, R204, R226, R64 ;  /* 0x000000e2cc40723c */ /* 0x000fe20000041840 */
[----:B------:R-:W2:Y:S07]  /*6820*/  LDSM.16.M88.4 R204, [R234] ;  /* 0x00000000eacc783b */ /* 0x000eae0000000200 */
[-C--:B-1----:R-:W-:Y:S01]  /*6830*/  HMMA.16816.F32.BF16 R4, R208, R212.reuse, R4 ;  /* 0x000000d4d004723c */ /* 0x082fe20000041804 */
[----:B------:R-:W1:Y:S07]  /*6840*/  LDSM.16.M88.4 R224, [R232] ;  /* 0x00000000e8e0783b */ /* 0x000e6e0000000200 */
[C---:B---3--:R-:W-:Y:S08]  /*6850*/  HMMA.16816.F32.BF16 R8, R216.reuse, R212, R8 ;  /* 0x000000d4d808723c */ /* 0x048ff00000041808 */
[-C--:B------:R-:W-:Y:S08]  /*6860*/  HMMA.16816.F32.BF16 R12, R216, R214.reuse, R12 ;  /* 0x000000d6d80c723c */ /* 0x080ff0000004180c */
[C---:B------:R-:W-:Y:S01]  /*6870*/  HMMA.16816.F32.BF16 R16, R208.reuse, R214, R16 ;  /* 0x000000d6d010723c */ /* 0x040fe20000041810 */
[----:B------:R-:W-:Y:S07]  /*6880*/  LDSM.16.M88.4 R212, [R245+0x6100] ;  /* 0x00610000f5d4783b */ /* 0x000fee0000000200 */
[-C--:B--2---:R-:W-:Y:S08]  /*6890*/  HMMA.16816.F32.BF16 R20, R208, R204.reuse, R20 ;  /* 0x000000ccd014723c */ /* 0x084ff00000041814 */
        /* <DEDUP_REMOVED lines=12> */
[----:B------:R-:W1:Y:S07]  /*6960*/  LDSM.16.M88.4 R216, [R245+0x6900] ;  /* 0x00690000f5d8783b */ /* 0x000e6e0000000200 */
[----:B------:R-:W-:Y:S01]  /*6970*/  HMMA.16816.F32.BF16 R64, R208, R226, R64 ;  /* 0x000000e2d040723c */ /* 0x000fe20000041840 */
[----:B------:R-:W4:Y:S07]  /*6980*/  LDSM.16.M88.4 R208, [R245+0x7100] ;  /* 0x00710000f5d0783b */ /* 0x000f2e0000000200 */
[-C--:B--2---:R-:W-:Y:S01]  /*6990*/  HMMA.16816.F32.BF16 R4, R204, R212.reuse, R4 ;  /* 0x000000d4cc04723c */ /* 0x084fe20000041804 */
[----:B------:R-:W2:Y:S07]  /*69a0*/  LDSM.16.M88.4 R224, [R245+0x7900] ;  /* 0x00790000f5e0783b */ /* 0x000eae0000000200 */
[C---:B---3--:R-:W-:Y:S08]  /*69b0*/  HMMA.16816.F32.BF16 R8, R220.reuse, R212, R8 ;  /* 0x000000d4dc08723c */ /* 0x048ff00000041808 */
[-C--:B------:R-:W-:Y:S08]  /*69c0*/  HMMA.16816.F32.BF16 R12, R220, R214.reuse, R12 ;  /* 0x000000d6dc0c723c */ /* 0x080ff0000004180c */
[C---:B------:R-:W-:Y:S01]  /*69d0*/  HMMA.16816.F32.BF16 R16, R204.reuse, R214, R16 ;  /* 0x000000d6cc10723c */ /* 0x040fe20000041810 */
[----:B------:R-:W-:Y:S07]  /*69e0*/  LDSM.16.M88.4 R212, [R244+0xc100] ;  /* 0x00c10000f4d4783b */ /* 0x000fee0000000200 */
[-C--:B-1----:R-:W-:Y:S08]  /*69f0*/  HMMA.16816.F32.BF16 R20, R204, R216.reuse, R20 ;  /* 0x000000d8cc14723c */ /* 0x082ff00000041814 */
[C---:B------:R-:W-:Y:S08]  /*6a00*/  HMMA.16816.F32.BF16 R24, R220.reuse, R216, R24 ;  /* 0x000000d8dc18723c */ /* 0x040ff00000041818 */
[-C--:B------:R-:W-:Y:S08]  /*6a10*/  HMMA.16816.F32.BF16 R28, R220, R218.reuse, R28 ;  /* 0x000000dadc1c723c */ /* 0x080ff0000004181c */
[C---:B------:R-:W-:Y:S01]  /*6a20*/  HMMA.16816.F32.BF16 R32, R204.reuse, R218, R32 ;  /* 0x000000dacc20723c */ /* 0x040fe20000041820 */
[----:B------:R-:W1:Y:S07]  /*6a30*/  LDSM.16.M88.4 R216, [R236+0x2000] ;  /* 0x00200000ecd8783b */ /* 0x000e6e0000000200 */
[-C--:B----4-:R-:W-:Y:S08]  /*6a40*/  HMMA.16816.F32.BF16 R36, R204, R208.reuse, R36 ;  /* 0x000000d0cc24723c */ /* 0x090ff00000041824 */
[C---:B------:R-:W-:Y:S08]  /*6a50*/  HMMA.16816.F32.BF16 R40, R220.reuse, R208, R40 ;  /* 0x000000d0dc28723c */ /* 0x040ff00000041828 */
[-C--:B------:R-:W-:Y:S08]  /*6a60*/  HMMA.16816.F32.BF16 R44, R220, R210.reuse, R44 ;  /* 0x000000d2dc2c723c */ /* 0x080ff0000004182c */
[C---:B------:R-:W-:Y:S01]  /*6a70*/  HMMA.16816.F32.BF16 R48, R204.reuse, R210, R48 ;  /* 0x000000d2cc30723c */ /* 0x040fe20000041830 */
[----:B------:R-:W3:Y:S07]  /*6a80*/  LDSM.16.M88.4 R208, [R243+0xe100] ;  /* 0x00e10000f3d0783b */ /* 0x000eee0000000200 */
[-C--:B--2---:R-:W-:Y:S08]  /*6a90*/  HMMA.16816.F32.BF16 R52, R204, R224.reuse, R52 ;  /* 0x000000e0cc34723c */ /* 0x084ff00000041834 */
[C---:B------:R-:W-:Y:S08]  /*6aa0*/  HMMA.16816.F32.BF16 R56, R220.reuse, R224, R56 ;  /* 0x000000e0dc38723c */ /* 0x040ff00000041838 */
[-C--:B------:R-:W-:Y:S08]  /*6ab0*/  HMMA.16816.F32.BF16 R60, R220, R226.reuse, R60 ;  /* 0x000000e2dc3c723c */ /* 0x080ff0000004183c */
[----:B------:R-:W-:Y:S08]  /*6ac0*/  HMMA.16816.F32.BF16 R64, R204, R226, R64 ;  /* 0x000000e2cc40723c */ /* 0x000ff00000041840 */
[-C--:B-1----:R-:W-:Y:S08]  /*6ad0*/  HMMA.16816.F32.BF16 R4, R212, R216.reuse, R4 ;  /* 0x000000d8d404723c */ /* 0x082ff00000041804 */
[C---:B---3--:R-:W-:Y:S08]  /*6ae0*/  HMMA.16816.F32.BF16 R8, R208.reuse, R216, R8 ;  /* 0x000000d8d008723c */ /* 0x048ff00000041808 */
[-C--:B------:R-:W-:Y:S08]  /*6af0*/  HMMA.16816.F32.BF16 R12, R208, R218.reuse, R12 ;  /* 0x000000dad00c723c */ /* 0x080ff0000004180c */
        /* <DEDUP_REMOVED lines=14> */
[----:B------:R-:W-:Y:S02]  /*6be0*/  FMUL.FTZ R16, R16, c[0x0][0x320] ;  /* 0x0000c80010107a20 */ /* 0x000fe40000410000 */
[----:B------:R-:W-:Y:S02]  /*6bf0*/  FMUL.FTZ R17, R17, c[0x0][0x320] ;  /* 0x0000c80011117a20 */ /* 0x000fe40000410000 */
[----:B------:R-:W-:Y:S02]  /*6c00*/  FMUL.FTZ R18, R18, c[0x0][0x320] ;  /* 0x0000c80012127a20 */ /* 0x000fe40000410000 */
[----:B------:R-:W-:Y:S03]  /*6c10*/  FMUL.FTZ R19, R19, c[0x0][0x320] ;  /* 0x0000c80013137a20 */ /* 0x000fe60000410000 */
[----:B------:R-:W-:Y:S10]  /*6c20*/  MUFU.TANH R206, R8 ;  /* 0x0000000800ce7308 */ /* 0x000ff40000002400 */
[----:B------:R-:W-:Y:S01]  /*6c30*/  MUFU.TANH R217, R9 ;  /* 0x0000000900d97308 */ /* 0x000fe20000002400 */
[----:B-1----:R-:W1:Y:S09]  /*6c40*/  LDSM.16.M88.4 R4, [R236+0x2800] ;  /* 0x00280000ec04783b */ /* 0x002e720000000200 */
[----:B------:R-:W-:Y:S10]  /*6c50*/  MUFU.TANH R207, R10 ;  /* 0x0000000a00cf7308 */ /* 0x000ff40000002400 */
[----:B------:R2:W-:Y:S10]  /*6c60*/  MUFU.TANH R205, R11 ;  /* 0x0000000b00cd7308 */ /* 0x0005f40000002400 */
[----:B------:R3:W-:Y:S10]  /*6c70*/  MUFU.TANH R221, R12 ;  /* 0x0000000c00dd7308 */ /* 0x0007f40000002400 */
[----:B------:R4:W-:Y:S01]  /*6c80*/  MUFU.TANH R220, R13 ;  /* 0x0000000d00dc7308 */ /* 0x0009e20000002400 */
[----:B--2---:R-:W2:Y:S01]  /*6c90*/  LDSM.16.M88.4 R8, [R236+0x3000] ;  /* 0x00300000ec08783b */ /* 0x004ea20000000200 */
[-C--:B-1----:R-:W-:Y:S08]  /*6ca0*/  HMMA.16816.F32.BF16 R20, R212, R4.reuse, R20 ;  /* 0x00000004d414723c */ /* 0x082ff00000041814 */
[----:B------:R-:W-:Y:S01]  /*6cb0*/  MUFU.TANH R218, R16 ;  /* 0x0000001000da7308 */ /* 0x000fe20000002400 */
[C---:B------:R-:W-:Y:S04]  /*6cc0*/  HMMA.16816.F32.BF16 R24, R208.reuse, R4, R24 ;  /* 0x00000004d018723c */ /* 0x040fe80000041818 */
[----:B---3--:R-:W-:Y:S05]  /*6cd0*/  FMUL.FTZ R12, R14, c[0x0][0x320] ;  /* 0x0000c8000e0c7a20 */ /* 0x008fea0000410000 */
[----:B------:R1:W-:Y:S01]  /*6ce0*/  MUFU.TANH R219, R17 ;  /* 0x0000001100db7308 */ /* 0x0003e20000002400 */
[-C--:B------:R-:W-:Y:S03]  /*6cf0*/  HMMA.16816.F32.BF16 R28, R208, R6.reuse, R28 ;  /* 0x00000006d01c723c */ /* 0x080fe6000004181c */
[----:B----4-:R-:W-:Y:S05]  /*6d00*/  FMUL.FTZ R13, R15, c[0x0][0x320] ;  /* 0x0000c8000f0d7a20 */ /* 0x010fea0000410000 */
[C---:B------:R-:W-:Y:S01]  /*6d10*/  HMMA.16816.F32.BF16 R32, R212.reuse, R6, R32 ;  /* 0x00000006d420723c */ /* 0x040fe20000041820 */
[----:B------:R-:W-:Y:S01]  /*6d20*/  MUFU.TANH R230, R18 ;  /* 0x0000001200e67308 */ /* 0x000fe20000002400 */
[----:B------:R-:W3:Y:S01]  /*6d30*/  LDSM.16.M88.4 R4, [R236+0x3800] ;  /* 0x00380000ec04783b */ /* 0x000ee20000000200 */
[----:B------:R-:W-:Y:S04]  /*6d40*/  DEPBAR.LE SB0, 0x0 ;  /* 0x000080000000791a */ /* 0x000fe80000000000 */
[----:B------:R-:W-:Y:S02]  /*6d50*/  FMUL.FTZ R20, R20, c[0x0][0x320] ;  /* 0x0000c80014147a20 */ /* 0x000fe40000410000 */
[----:B------:R-:W-:Y:S02]  /*6d60*/  FMUL.FTZ R26, R26, c[0x0][0x320] ;  /* 0x0000c8001a1a7a20 */ /* 0x000fe40000410000 */
[----:B------:R4:W-:Y:S01]  /*6d70*/  MUFU.TANH R223, R19 ;  /* 0x0000001300df7308 */ /* 0x0009e20000002400 */
[----:B------:R-:W-:Y:S01]  /*6d80*/  BAR.SYNC.DEFER_BLOCKING 0x0 ;  /* 0x0000000000007b1d */ /* 0x000fe20000010000 */
[----:B------:R-:W-:Y:S01]  /*6d90*/  FMUL.FTZ R27, R27, c[0x0][0x320] ;  /* 0x0000c8001b1b7a20 */ /* 0x000fe20000410000 */
[-C--:B--2---:R-:W-:Y:S05]  /*6da0*/  HMMA.16816.F32.BF16 R36, R212, R8.reuse, R36 ;  /* 0x00000008d424723c */ /* 0x084fea0000041824 */
[----:B------:R-:W-:Y:S02]  /*6db0*/  FMUL.FTZ R29, R29, c[0x0][0x320] ;  /* 0x0000c8001d1d7a20 */ /* 0x000fe40000410000 */
[----:B------:R2:W-:Y:S01]  /*6dc0*/  MUFU.TANH R225, R26 ;  /* 0x0000001a00e17308 */ /* 0x0005e20000002400 */
[----:B------:R-:W-:Y:S01]  /*6dd0*/  FMUL.FTZ R30, R30, c[0x0][0x320] ;  /* 0x0000c8001e1e7a20 */ /* 0x000fe20000410000 */
[C---:B------:R-:W-:Y:S04]  /*6de0*/  HMMA.16816.F32.BF16 R40, R208.reuse, R8, R40 ;  /* 0x00000008d028723c */ /* 0x040fe80000041828 */
[----:B------:R-:W-:Y:S02]  /*6df0*/  FMUL.FTZ R31, R31, c[0x0][0x320] ;  /* 0x0000c8001f1f7a20 */ /* 0x000fe40000410000 */
[----:B-1----:R-:W-:Y:S02]  /*6e00*/  FMUL.FTZ R17, R22, c[0x0][0x320] ;  /* 0x0000c80016117a20 */ /* 0x002fe40000410000 */
[----:B------:R1:W-:Y:S01]  /*6e10*/  MUFU.TANH R224, R27 ;  /* 0x0000001b00e07308 */ /* 0x0003e20000002400 */
[-C--:B------:R-:W-:Y:S03]  /*6e20*/  HMMA.16816.F32.BF16 R44, R208, R10.reuse, R44 ;  /* 0x0000000ad02c723c */ /* 0x080fe6000004182c */
[----:B----4-:R-:W-:Y:S02]  /*6e30*/  FMUL.FTZ R19, R21, c[0x0][0x320] ;  /* 0x0000c80015137a20 */ /* 0x010fe40000410000 */
[----:B------:R-:W-:Y:S02]  /*6e40*/  FMUL.FTZ R16, R23, c[0x0][0x320] ;  /* 0x0000c80017107a20 */ /* 0x000fe40000410000 */
[----:B------:R-:W-:Y:S01]  /*6e50*/  FMUL.FTZ R14, R24, c[0x0][0x320] ;  /* 0x0000c800180e7a20 */ /* 0x000fe20000410000 */
[C---:B------:R-:W-:Y:S01]  /*6e60*/  HMMA.16816.F32.BF16 R48, R212.reuse, R10, R48 ;  /* 0x0000000ad430723c */ /* 0x040fe20000041830 */
[----:B------:R4:W-:Y:S03]  /*6e70*/  MUFU.TANH R228, R29 ;  /* 0x0000001d00e47308 */ /* 0x0009e60000002400 */
[----:B------:R-:W-:Y:S02]  /*6e80*/  FMUL.FTZ R15, R25, c[0x0][0x320] ;  /* 0x0000c800190f7a20 */ /* 0x000fe40000410000 */
[----:B------:R-:W-:Y:S02]  /*6e90*/  FMUL.FTZ R18, R28, c[0x0][0x320] ;  /* 0x0000c8001c127a20 */ /* 0x000fe40000410000 */
[----:B------:R-:W-:Y:S01]  /*6ea0*/  FMUL.FTZ R43, R43, c[0x0][0x320] ;  /* 0x0000c8002b2b7a20 */ /* 0x000fe20000410000 */
[-C--:B---3--:R-:W-:Y:S02]  /*6eb0*/  HMMA.16816.F32.BF16 R52, R212, R4.reuse, R52 ;  /* 0x00000004d434723c */ /* 0x088fe40000041834 */
[----:B------:R-:W-:Y:S01]  /*6ec0*/  MUFU.TANH R227, R30 ;  /* 0x0000001e00e37308 */ /* 0x000fe20000002400 */
[----:B--2---:R-:W-:Y:S02]  /*6ed0*/  FMUL.FTZ R26, R32, c[0x0][0x320] ;  /* 0x0000c800201a7a20 */ /* 0x004fe40000410000 */
[----:B------:R-:W-:Y:S02]  /*6ee0*/  FMUL.FTZ R22, R34, c[0x0][0x320] ;  /* 0x0000c80022167a20 */ /* 0x000fe40000410000 */
[----:B-1----:R-:W-:Y:S01]  /*6ef0*/  FMUL.FTZ R27, R33, c[0x0][0x320] ;  /* 0x0000c800211b7a20 */ /* 0x002fe20000410000 */
[C---:B------:R-:W-:Y:S04]  /*6f00*/  HMMA.16816.F32.BF16 R56, R208.reuse, R4, R56 ;  /* 0x00000004d038723c */ /* 0x040fe80000041838 */
[----:B------:R1:W-:Y:S01]  /*6f10*/  MUFU.TANH R226, R31 ;  /* 0x0000001f00e27308 */ /* 0x0003e20000002400 */
[----:B------:R-:W-:Y:S02]  /*6f20*/  FMUL.FTZ R21, R35, c[0x0][0x320] ;  /* 0x0000c80023157a20 */ /* 0x000fe40000410000 */
[----:B------:R-:W-:Y:S01]  /*6f30*/  FMUL.FTZ R28, R37, c[0x0][0x320] ;  /* 0x0000c800251c7a20 */ /* 0x000fe20000410000 */
[-C--:B------:R-:W-:Y:S04]  /*6f40*/  HMMA.16816.F32.BF16 R60, R208, R6.reuse, R60 ;  /* 0x00000006d03c723c */ /* 0x080fe8000004183c */
[----:B----4-:R-:W-:Y:S02]  /*6f50*/  FMUL.FTZ R29, R36, c[0x0][0x320] ;  /* 0x0000c800241d7a20 */ /* 0x010fe40000410000 */
[----:B------:R-:W2:Y:S01]  /*6f60*/  MUFU.TANH R0, R43 ;  /* 0x0000002b00007308 */ /* 0x000ea20000002400 */
[----:B------:R-:W-:Y:S01]  /*6f70*/  FMUL.FTZ R25, R38, c[0x0][0x320] ;  /* 0x0000c80026197a20 */ /* 0x000fe20000410000 */
[----:B------:R-:W-:Y:S04]  /*6f80*/  HMMA.16816.F32.BF16 R64, R212, R6, R64 ;  /* 0x00000006d440723c */ /* 0x000fe80000041840 */
[----:B------:R-:W-:Y:S02]  /*6f90*/  FMUL.FTZ R24, R39, c[0x0][0x320] ;  /* 0x0000c80027187a20 */ /* 0x000fe40000410000 */
[----:B------:R-:W-:Y:S02]  /*6fa0*/  FMUL.FTZ R8, R40, c[0x0][0x320] ;  /* 0x0000c80028087a20 */ /* 0x000fe40000410000 */
[----:B------:R-:W3:Y:S01]  /*6fb0*/  MUFU.TANH R2, R2 ;  /* 0x0000000200027308 */ /* 0x000ee20000002400 */
[----:B------:R-:W-:Y:S03]  /*6fc0*/  FMUL.FTZ R9, R41, c[0x0][0x320] ;  /* 0x0000c80029097a20 */ /* 0x000fe60000410000 */
[----:B------:R-:W-:Y:S02]  /*6fd0*/  FMUL.FTZ R23, R44, c[0x0][0x320] ;  /* 0x0000c8002c177a20 */ /* 0x000fe40000410000 */
[----:B------:R-:W-:Y:S02]  /*6fe0*/  FMUL.FTZ R10, R45, c[0x0][0x320] ;  /* 0x0000c8002d0a7a20 */ /* 0x000fe40000410000 */
[----:B------:R-:W-:Y:S02]  /*6ff0*/  FMUL.FTZ R37, R48, c[0x0][0x320] ;  /* 0x0000c80030257a20 */ /* 0x000fe40000410000 */
[----:B------:R-:W4:Y:S01]  /*7000*/  MUFU.TANH R12, R12 ;  /* 0x0000000c000c7308 */ /* 0x000f220000002400 */
[----:B------:R-:W-:Y:S02]  /*7010*/  FMUL.FTZ R36, R49, c[0x0][0x320] ;  /* 0x0000c80031247a20 */ /* 0x000fe40000410000 */
[----:B-1----:R-:W-:Y:S01]  /*7020*/  FMUL.FTZ R31, R50, c[0x0][0x320] ;  /* 0x0000c800321f7a20 */ /* 0x002fe20000410000 */
[----:B--2---:R1:W-:Y:S01]  /*7030*/  STL [R1+0x44], R0 ;  /* 0x0000440001007387 */ /* 0x0043e20000100800 */
[----:B------:R-:W-:Y:S02]  /*7040*/  FMUL.FTZ R30, R51, c[0x0][0x320] ;  /* 0x0000c800331e7a20 */ /* 0x000fe40000410000 */
[----:B------:R-:W-:Y:S02]  /*7050*/  FMUL.FTZ R38, R52, c[0x0][0x320] ;  /* 0x0000c80034267a20 */ /* 0x000fe40000410000 */
[----:B------:R-:W-:Y:S01]  /*7060*/  FMUL.FTZ R39, R53, c[0x0][0x320] ;  /* 0x0000c80035277a20 */ /* 0x000fe20000410000 */
[----:B------:R-:W2:Y:S01]  /*7070*/  MUFU.TANH R13, R13 ;  /* 0x0000000d000d7308 */ /* 0x000ea20000002400 */
        /* <DEDUP_REMOVED lines=53> */
[----:B------:R1:W1:Y:S10]  /*73d0*/  MUFU.TANH R202, R62 ;  /* 0x0000003e00ca7308 */ /* 0x0002740000002400 */
[----:B------:R1:W1:Y:S10]  /*73e0*/  MUFU.TANH R201, R63 ;  /* 0x0000003f00c97308 */ /* 0x0002740000002400 */
[----:B------:R1:W1:Y:S10]  /*73f0*/  MUFU.TANH R211, R64 ;  /* 0x0000004000d37308 */ /* 0x0002740000002400 */
[----:B------:R-:W1:Y:S10]  /*7400*/  MUFU.TANH R41, R41 ;  /* 0x0000002900297308 */ /* 0x000e740000002400 */
[----:B------:R1:W1:Y:S10]  /*7410*/  MUFU.TANH R209, R66 ;  /* 0x0000004200d17308 */ /* 0x0002740000002400 */
[----:B------:R-:W1:Y:S02]  /*7420*/  MUFU.TANH R40, R40 ;  /* 0x0000002800287308 */ /* 0x000e640000002400 */
[----:B-1234-:R-:W-:-:S05]  /*7430*/  @P0 BRA `(.L_x_711) ;  /* 0xffffe4a000000947 */ /* 0x01efca000383ffff */
.L_x_710:
[----:B----4-:R-:W2:Y:S01]  /*7440*/  LDL.LU R51, [R1+0x44] ;  /* 0x0000440001337983 */ /* 0x010ea20000300800 */
        /* <DEDUP_REMOVED lines=39> */
[----:B------:R-:W1:Y:S01]  /*76c0*/  SHFL.BFLY PT, R6, R42, 0x2, 0x1f ;  /* 0x0c401f002a067f89 */ /* 0x000e6200000e0000 */
        /* <DEDUP_REMOVED lines=12> */
[----:B------:R-:W3:Y:S01]  /*7790*/  SHFL.BFLY PT, R11, R4, 0x2, 0x1f ;  /* 0x0c401f00040b7f89 */ /* 0x000ee200000e0000 */
[----:B------:R-:W-:Y:S02]  /*77a0*/  FMNMX.FTZ R0, R33, R0, !PT ;  /* 0x0000000021007209 */ /* 0x000fe40007810000 */
[----:B------:R-:W-:Y:S02]  /*77b0*/  FMNMX.FTZ R3, R225, R3, !PT ;  /* 0x00000003e1037209 */ /* 0x000fe40007810000 */
[----:B------:R-:W-:Y:S02]  /*77c0*/  FMNMX.FTZ R0, R7, R0, !PT ;  /* 0x0000000007007209 */ /* 0x000fe40007810000 */
[----:B------:R-:W-:Y:S02]  /*77d0*/  FMNMX.FTZ R3, R224, R3, !PT ;  /* 0x00000003e0037209 */ /* 0x000fe40007810000 */
[----:B------:R-:W-:Y:S02]  /*77e0*/  MOV R54, R231 ;  /* 0x000000e700367202 */ /* 0x000fe40000000f00 */
[----:B------:R-:W-:Y:S02]  /*77f0*/  FMNMX.FTZ R3, R227, R3, !PT ;  /* 0x00000003e3037209 */ /* 0x000fe40007810000 */
[----:B------:R-:W-:Y:S02]  /*7800*/  MOV R63, R196 ;  /* 0x000000c4003f7202 */ /* 0x000fe40000000f00 */
[----:B------:R-:W-:Y:S02]  /*7810*/  FMNMX.FTZ R3, R226, R3, !PT ;  /* 0x00000003e2037209 */ /* 0x000fe40007810000 */
[----:B------:R-:W-:Y:S02]  /*7820*/  MOV R58, R229 ;  /* 0x000000e5003a7202 */ /* 0x000fe40000000f00 */
[----:B------:R-:W-:Y:S02]  /*7830*/  FMNMX.FTZ R3, R54, R3, !PT ;  /* 0x0000000336037209 */ /* 0x000fe40007810000 */
[----:B------:R-:W-:Y:S01]  /*7840*/  ISETP.LT.AND P0, PT, RZ, UR7, PT ;  /* 0x00000007ff007c0c */ /* 0x000fe2000bf01270 */
[----:B------:R-:W-:Y:S01]  /*7850*/  UIADD3 UR7, UR7, -0x1, URZ ;  /* 0xffffffff07077890 */ /* 0x000fe2000fffe03f */
[----:B--2---:R-:W-:Y:S02]  /*7860*/  FMNMX.FTZ R3, R51, R3, !PT ;  /* 0x0000000333037209 */ /* 0x004fe40007810000 */
[----:B-1----:R-:W-:Y:S02]  /*7870*/  FMNMX.FTZ R6, R42, R6, !PT ;  /* 0x000000062a067209 */ /* 0x002fe40007810000 */
[----:B------:R-:W1:Y:S01]  /*7880*/  SHFL.BFLY PT, R42, R0, 0x2, 0x1f ;  /* 0x0c401f00002a7f89 */ /* 0x000e6200000e0000 */
[----:B---3--:R-:W-:Y:S02]  /*7890*/  FMNMX.FTZ R11, R4, R11, !PT ;  /* 0x0000000b040b7209 */ /* 0x008fe40007810000 */
[----:B------:R-:W-:Y:S04]  /*78a0*/  FMNMX.FTZ R4, R63, R3, !PT ;  /* 0x000000033f047209 */ /* 0x000fe80007810000 */
[----:B------:R-:W-:Y:S01]  /*78b0*/  FMNMX.FTZ R4, R58, R4, !PT ;  /* 0x000000043a047209 */ /* 0x000fe20007810000 */
[----:B------:R-:W2:Y:S08]  /*78c0*/  SHFL.BFLY PT, R196, R6, 0x1, 0x1f ;  /* 0x0c201f0006c47f89 */ /* 0x000eb000000e0000 */
[----:B------:R-:W3:Y:S01]  /*78d0*/  SHFL.BFLY PT, R3, R11, 0x1, 0x1f ;  /* 0x0c201f000b037f89 */ /* 0x000ee200000e0000 */
[----:B-1----:R-:W-:Y:S02]  /*78e0*/  FMNMX.FTZ R42, R0, R42, !PT ;  /* 0x0000002a002a7209 */ /* 0x002fe40007810000 */
[----:B------:R-:W-:Y:S05]  /*78f0*/  FMNMX.FTZ R0, R57, R4, !PT ;  /* 0x0000000439007209 */ /* 0x000fea0007810000 */
[----:B------:R-:W-:Y:S01]  /*7900*/  SHFL.BFLY PT, R43, R42, 0x1, 0x1f ;  /* 0x0c201f002a2b7f89 */ /* 0x000fe200000e0000 */
[----:B------:R-:W-:Y:S02]  /*7910*/  FMNMX.FTZ R0, R56, R0, !PT ;  /* 0x0000000038007209 */ /* 0x000fe40007810000 */
[----:B--2---:R-:W-:Y:S02]  /*7920*/  FMNMX.FTZ R196, R6, R196, !PT ;  /* 0x000000c406c47209 */ /* 0x004fe40007810000 */
[----:B------:R-:W-:Y:S03]  /*7930*/  FMNMX.FTZ R0, R202, R0, !PT ;  /* 0x00000000ca007209 */ /* 0x000fe60007810000 */
[C---:B------:R-:W-:Y:S01]  /*7940*/  FMUL.FTZ R210, R196.reuse, c[0x0][0x2d0] ;  /* 0x0000b400c4d27a20 */ /* 0x040fe20000410000 */
[----:B------:R-:W-:Y:S01]  /*7950*/  FMNMX.FTZ R4, R201, R0, !PT ;  /* 0x00000000c9047209 */ /* 0x000fe20007810000 */
[----:B------:R-:W-:Y:S01]  /*7960*/  FADD.FTZ R6, -R196, R199 ;  /* 0x000000c7c4067221 */ /* 0x000fe20000010100 */
[----:B---3--:R-:W-:Y:S01]  /*7970*/  FMNMX.FTZ R3, R11, R3, !PT ;  /* 0x000000030b037209 */ /* 0x008fe20007810000 */
[--C-:B------:R-:W-:Y:S02]  /*7980*/  FFMA.FTZ R2, R2, c[0x0][0x2d0], -R210.reuse ;  /* 0x0000b40002027a23 */ /* 0x100fe400000108d2 */
[----:B------:R-:W1:Y:S01]  /*7990*/  SHFL.BFLY PT, R0, R4, 0x2, 0x1f ;  /* 0x0c401f0004007f89 */ /* 0x000e6200000e0000 */
[--C-:B------:R-:W-:Y:S01]  /*79a0*/  FFMA.FTZ R215, R38, c[0x0][0x2d0], -R210.reuse ;  /* 0x0000b40026d77a23 */ /* 0x100fe200000108d2 */
[----:B------:R2:W-:Y:S01]  /*79b0*/  MUFU.EX2 R11, R2 ;  /* 0x00000002000b7308 */ /* 0x0005e20000000800 */
[----:B------:R-:W-:Y:S02]  /*79c0*/  FMUL.FTZ R208, R3, c[0x0][0x2d0] ;  /* 0x0000b40003d07a20 */ /* 0x000fe40000410000 */
[----:B------:R-:W-:Y:S02]  /*79d0*/  FFMA.FTZ R229, R218, c[0x0][0x2d0], -R210 ;  /* 0x0000b400dae57a23 */ /* 0x000fe400000108d2 */
[--C-:B------:R-:W-:Y:S02]  /*79e0*/  FFMA.FTZ R204, R204, c[0x0][0x2d0], -R208.reuse ;  /* 0x0000b400cccc7a23 */ /* 0x100fe400000108d0 */
[--C-:B------:R-:W-:Y:S02]  /*79f0*/  FFMA.FTZ R213, R35, c[0x0][0x2d0], -R208.reuse ;  /* 0x0000b40023d57a23 */ /* 0x100fe400000108d0 */
[--C-:B------:R-:W-:Y:S01]  /*7a00*/  FFMA.FTZ R218, R230, c[0x0][0x2d0], -R208.reuse ;  /* 0x0000b400e6da7a23 */ /* 0x100fe200000108d0 */
[----:B------:R3:W-:Y:S01]  /*7a10*/  MUFU.EX2 R49, R204 ;  /* 0x000000cc00317308 */ /* 0x0007e20000000800 */
[--C-:B------:R-:W-:Y:S02]  /*7a20*/  FFMA.FTZ R216, R216, c[0x0][0x2d0], -R208.reuse ;  /* 0x0000b400d8d87a23 */ /* 0x100fe400000108d0 */
[--C-:B------:R-:W-:Y:S02]  /*7a30*/  FFMA.FTZ R61, R25, c[0x0][0x2d0], -R208.reuse ;  /* 0x0000b400193d7a23 */ /* 0x100fe400000108d0 */
[----:B------:R-:W-:Y:S02]  /*7a40*/  FFMA.FTZ R62, R24, c[0x0][0x2d0], -R208 ;  /* 0x0000b400183e7a23 */ /* 0x000fe400000108d0 */
[----:B------:R-:W-:Y:S02]  /*7a50*/  FADD.FTZ R199, -R3, R200 ;  /* 0x000000c803c77221 */ /* 0x000fe40000010100 */
[----:B------:R-:W-:Y:S01]  /*7a60*/  FMUL.FTZ R6, R6, c[0x0][0x2d0] ;  /* 0x0000b40006067a20 */ /* 0x000fe20000410000 */
[----:B------:R4:W-:Y:S01]  /*7a70*/  MUFU.EX2 R55, R216 ;  /* 0x000000d800377308 */ /* 0x0009e20000000800 */
[--C-:B------:R-:W-:Y:S01]  /*7a80*/  FFMA.FTZ R222, R222, c[0x0][0x2d0], -R210.reuse ;  /* 0x0000b400dede7a23 */ /* 0x100fe200000108d2 */
[----:B-1----:R-:W-:Y:S01]  /*7a90*/  FMNMX.FTZ R4, R4, R0, !PT ;  /* 0x0000000004047209 */ /* 0x002fe20007810000 */
[----:B------:R-:W-:Y:S01]  /*7aa0*/  FFMA.FTZ R219, R219, c[0x0][0x2d0], -R210 ;  /* 0x0000b400dbdb7a23 */ /* 0x000fe200000108d2 */
[----:B--2---:R-:W-:Y:S01]  /*7ab0*/  FMNMX.FTZ R2, R42, R43, !PT ;  /* 0x0000002b2a027209 */ /* 0x004fe20007810000 */
[----:B------:R-:W-:Y:S02]  /*7ac0*/  FFMA.FTZ R43, R31, c[0x0][0x2d0], -R208 ;  /* 0x0000b4001f2b7a23 */ /* 0x000fe400000108d0 */
[----:B------:R-:W1:Y:S01]  /*7ad0*/  SHFL.BFLY PT, R0, R4, 0x1, 0x1f ;  /* 0x0c201f0004007f89 */ /* 0x000e6200000e0000 */
[----:B------:R-:W-:Y:S02]  /*7ae0*/  FMUL.FTZ R199, R199, c[0x0][0x2d0] ;  /* 0x0000b400c7c77a20 */ /* 0x000fe40000410000 */
[----:B------:R-:W2:Y:S01]  /*7af0*/  MUFU.EX2 R52, R222 ;  /* 0x000000de00347308 */ /* 0x000ea20000000800 */
[----:B------:R-:W-:Y:S02]  /*7b00*/  FADD.FTZ R198, -R2, R198 ;  /* 0x000000c602c67221 */ /* 0x000fe40000010100 */
[----:B------:R-:W-:Y:S02]  /*7b10*/  FFMA.FTZ R42, R36, c[0x0][0x2d0], -R210 ;  /* 0x0000b400242a7a23 */ /* 0x000fe400000108d2 */
[----:B---3--:R-:W-:Y:S02]  /*7b20*/  FMUL.FTZ R204, R2, c[0x0][0x2d0] ;  /* 0x0000b40002cc7a20 */ /* 0x008fe40000410000 */
        /* <DEDUP_REMOVED lines=8> */
[----:B------:R3:W-:Y:S01]  /*7bb0*/  MUFU.EX2 R59, R206 ;  /* 0x000000ce003b7308 */ /* 0x0007e20000000800 */
[----:B-1----:R-:W-:Y:S01]  /*7bc0*/  FMNMX.FTZ R0, R4, R0, !PT ;  /* 0x0000000004007209 */ /* 0x002fe20007810000 */
[--C-:B------:R-:W-:Y:S02]  /*7bd0*/  FFMA.FTZ R228, R228, c[0x0][0x2d0], -R204.reuse ;  /* 0x0000b400e4e47a23 */ /* 0x100fe400000108cc */
[--C-:B------:R-:W-:Y:S02]  /*7be0*/  FFMA.FTZ R8, R8, c[0x0][0x2d0], -R204.reuse ;  /* 0x0000b40008087a23 */ /* 0x100fe400000108cc */
[----:B------:R-:W-:Y:S02]  /*7bf0*/  FMUL.FTZ R64, R0, c[0x0][0x2d0] ;  /* 0x0000b40000407a20 */ /* 0x000fe40000410000 */
[----:B------:R-:W-:Y:S02]  /*7c00*/  FFMA.FTZ R9, R9, c[0x0][0x2d0], -R204 ;  /* 0x0000b40009097a23 */ /* 0x000fe400000108cc */
[----:B------:R-:W-:Y:S01]  /*7c10*/  FFMA.FTZ R207, R207, c[0x0][0x2d0], -R64 ;  /* 0x0000b400cfcf7a23 */ /* 0x000fe20000010840 */
[----:B------:R1:W5:Y:S01]  /*7c20*/  MUFU.EX2 R48, R217 ;  /* 0x000000d900307308 */ /* 0x0003620000000800 */
[----:B------:R-:W-:Y:S02]  /*7c30*/  FFMA.FTZ R10, R10, c[0x0][0x2d0], -R204 ;  /* 0x0000b4000a0a7a23 */ /* 0x000fe400000108cc */
[----:B------:R-:W-:Y:S02]  /*7c40*/  FFMA.FTZ R231, R205, c[0x0][0x2d0], -R64 ;  /* 0x0000b400cde77a23 */ /* 0x000fe40000010840 */
[----:B------:R-:W-:Y:S02]  /*7c50*/  FFMA.FTZ R205, R33, c[0x0][0x2d0], -R204 ;  /* 0x0000b40021cd7a23 */ /* 0x000fe400000108cc */
[----:B------:R-:W-:Y:S02]  /*7c60*/  FFMA.FTZ R230, R12, c[0x0][0x2d0], -R64 ;  /* 0x0000b4000ce67a23 */ /* 0x000fe40000010840 */
[----:B------:R-:W-:Y:S01]  /*7c70*/  FFMA.FTZ R12, R23, c[0x0][0x2d0], -R204 ;  /* 0x0000b400170c7a23 */ /* 0x000fe200000108cc */
[----:B------:R5:W-:Y:S01]  /*7c80*/  MUFU.EX2 R66, R207 ;  /* 0x000000cf00427308 */ /* 0x000be20000000800 */
[----:B----4-:R-:W-:Y:S02]  /*7c90*/  FFMA.FTZ R216, R223, c[0x0][0x2d0], -R208 ;  /* 0x0000b400dfd87a23 */ /* 0x010fe400000108d0 */
[----:B---3--:R-:W-:Y:S02]  /*7ca0*/  FFMA.FTZ R206, R5, c[0x0][0x2d0], -R204 ;  /* 0x0000b40005ce7a23 */ /* 0x008fe400000108cc */
[----:B------:R-:W-:Y:S02]  /*7cb0*/  FFMA.FTZ R223, R26, c[0x0][0x2d0], -R210 ;  /* 0x0000b4001adf7a23 */ /* 0x000fe400000108d2 */
[----:B------:R-:W-:Y:S02]  /*7cc0*/  FADD.FTZ R197, -R0, R197 ;  /* 0x000000c500c57221 */ /* 0x000fe40000010100 */
[----:B------:R-:W-:Y:S01]  /*7cd0*/  FFMA.FTZ R200, R13, c[0x0][0x2d0], -R64 ;  /* 0x0000b4000dc87a23 */ /* 0x000fe20000010840 */
[----:B------:R3:W4:Y:S01]  /*7ce0*/  MUFU.EX2 R53, R221 ;  /* 0x000000dd00357308 */ /* 0x0007220000000800 */
[----:B------:R-:W-:Y:S02]  /*7cf0*/  FMUL.FTZ R197, R197, c[0x0][0x2d0] ;  /* 0x0000b400c5c57a20 */ /* 0x000fe40000410000 */
[----:B------:R-:W-:Y:S01]  /*7d00*/  FFMA.FTZ R67, R29, c[0x0][0x2d0], -R210 ;  /* 0x0000b4001d437a23 */ /* 0x000fe200000108d2 */
[----:B--2---:R-:W-:Y:S01]  /*7d10*/  MOV R29, R52 ;  /* 0x00000034001d7202 */ /* 0x004fe20000000f00 */
[----:B-1----:R-:W-:Y:S02]  /*7d20*/  FFMA.FTZ R217, R220, c[0x0][0x2d0], -R204 ;  /* 0x0000b400dcd97a23 */ /* 0x002fe400000108cc */
[--C-:B------:R-:W-:Y:S01]  /*7d30*/  FFMA.FTZ R60, R28, c[0x0][0x2d0], -R210.reuse ;  /* 0x0000b4001c3c7a23 */ /* 0x100fe200000108d2 */
[----:B------:R-:W-:Y:S01]  /*7d40*/  MOV R28, R49 ;  /* 0x00000031001c7202 */ /* 0x000fe20000000f00 */
[--C-:B------:R-:W-:Y:S01]  /*7d50*/  FFMA.FTZ R214, R39, c[0x0][0x2d0], -R210.reuse ;  /* 0x0000b40027d67a23 */ /* 0x100fe200000108d2 */
[----:B------:R-:W-:Y:S01]  /*7d60*/  MUFU.EX2 R199, R199 ;  /* 0x000000c700c77308 */ /* 0x000fe20000000800 */
[----:B------:R-:W-:Y:S01]  /*7d70*/  FFMA.FTZ R211, R211, c[0x0][0x2d0], -R210 ;  /* 0x0000b400d3d37a23 */ /* 0x000fe200000108d2 */
[----:B-----5:R-:W-:Y:S01]  /*7d80*/  MOV R39, R48 ;  /* 0x0000003000277202 */ /* 0x020fe20000000f00 */
[----:B------:R-:W-:Y:S02]  /*7d90*/  FFMA.FTZ R212, R34, c[0x0][0x2d0], -R208 ;  /* 0x0000b40022d47a23 */ /* 0x000fe400000108d0 */
[--C-:B------:R-:W-:Y:S02]  /*7da0*/  FFMA.FTZ R207, R32, c[0x0][0x2d0], -R204.reuse ;  /* 0x0000b40020cf7a23 */ /* 0x100fe400000108cc */
[----:B------:R-:W-:Y:S02]  /*7db0*/  FFMA.FTZ R204, R7, c[0x0][0x2d0], -R204 ;  /* 0x0000b40007cc7a23 */ /* 0x000fe400000108cc */
[----:B------:R-:W2:Y:S01]  /*7dc0*/  LDL.LU R7, [R1+0x40] ;  /* 0x0000400001077983 */ /* 0x000ea20000300800 */
[----:B------:R-:W-:Y:S01]  /*7dd0*/  MUFU.EX2 R229, R229 ;  /* 0x000000e500e57308 */ /* 0x000fe20000000800 */
[----:B------:R-:W-:Y:S02]  /*7de0*/  FFMA.FTZ R209, R209, c[0x0][0x2d0], -R208 ;  /* 0x0000b400d1d17a23 */ /* 0x000fe400000108d0 */
[--C-:B------:R-:W-:Y:S02]  /*7df0*/  FFMA.FTZ R44, R20, c[0x0][0x2d0], -R210.reuse ;  /* 0x0000b400142c7a23 */ /* 0x100fe400000108d2 */
[--C-:B---3--:R-:W-:Y:S02]  /*7e00*/  FFMA.FTZ R221, R27, c[0x0][0x2d0], -R210.reuse ;  /* 0x0000b4001bdd7a23 */ /* 0x108fe400000108d2 */
[----:B------:R-:W1:Y:S01]  /*7e10*/  LDSM.16.MT88.4 R24, [R248+0x100] ;  /* 0x00010000f818783b */ /* 0x000e620000004200 */
[--C-:B------:R-:W-:Y:S02]  /*7e20*/  FFMA.FTZ R45, R19, c[0x0][0x2d0], -R210.reuse ;  /* 0x0000b400132d7a23 */ /* 0x100fe400000108d2 */
[----:B------:R-:W-:Y:S01]  /*7e30*/  MUFU.EX2 R218, R218 ;  /* 0x000000da00da7308 */ /* 0x000fe20000000800 */
[--C-:B------:R-:W-:Y:S02]  /*7e40*/  FFMA.FTZ R50, R37, c[0x0][0x2d0], -R210.reuse ;  /* 0x0000b40025327a23 */ /* 0x100fe400000108d2 */
[----:B------:R-:W-:Y:S02]  /*7e50*/  FFMA.FTZ R210, R41, c[0x0][0x2d0], -R210 ;  /* 0x0000b40029d27a23 */ /* 0x000fe400000108d2 */
[--C-:B------:R-:W-:Y:S02]  /*7e60*/  FFMA.FTZ R46, R17, c[0x0][0x2d0], -R208.reuse ;  /* 0x0000b400112e7a23 */ /* 0x100fe400000108d0 */
[--C-:B------:R-:W-:Y:S02]  /*7e70*/  FFMA.FTZ R47, R16, c[0x0][0x2d0], -R208.reuse ;  /* 0x0000b400102f7a23 */ /* 0x100fe400000108d0 */
[--C-:B------:R-:W-:Y:S01]  /*7e80*/  FFMA.FTZ R222, R22, c[0x0][0x2d0], -R208.reuse ;  /* 0x0000b40016de7a23 */ /* 0x100fe200000108d0 */
[----:B------:R-:W-:Y:S01]  /*7e90*/  MUFU.EX2 R216, R216 ;  /* 0x000000d800d87308 */ /* 0x000fe20000000800 */
[--C-:B------:R-:W-:Y:S02]  /*7ea0*/  FFMA.FTZ R220, R21, c[0x0][0x2d0], -R208.reuse ;  /* 0x0000b40015dc7a23 */ /* 0x100fe400000108d0 */
[--C-:B------:R-:W-:Y:S02]  /*7eb0*/  FFMA.FTZ R30, R30, c[0x0][0x2d0], -R208.reuse ;  /* 0x0000b4001e1e7a23 */ /* 0x100fe400000108d0 */
[----:B------:R-:W-:Y:S02]  /*7ec0*/  FFMA.FTZ R208, R40, c[0x0][0x2d0], -R208 ;  /* 0x0000b40028d07a23 */ /* 0x000fe400000108d0 */
[C---:B------:R-:W-:Y:S01]  /*7ed0*/  FMUL.FTZ R64, R6.reuse, R180 ;  /* 0x000000b406407220 */ /* 0x040fe20000410000 */
[----:B------:R-:W-:Y:S01]  /*7ee0*/  MOV R180, R43 ;  /* 0x0000002b00b47202 */ /* 0x000fe20000000f00 */
[C---:B------:R-:W-:Y:S01]  /*7ef0*/  FMUL.FTZ R65, R6.reuse, R181 ;  /* 0x000000b506417220 */ /* 0x040fe20000410000 */
[----:B------:R-:W-:Y:S01]  /*7f00*/  MUFU.EX2 R219, R219 ;  /* 0x000000db00db7308 */ /* 0x000fe20000000800 */
[----:B------:R-:W-:Y:S01]  /*7f10*/  MOV R181, R42 ;  /* 0x0000002a00b57202 */ /* 0x000fe20000000f00 */
[C---:B------:R-:W-:Y:S01]  /*7f20*/  FMUL.FTZ R16, R6.reuse, R192 ;  /* 0x000000c006107220 */ /* 0x040fe20000410000 */
[----:B------:R-:W3:Y:S01]  /*7f30*/  LDSM.16.MT88.4 R40, [R242+0x100] ;  /* 0x00010000f228783b */ /* 0x000ee20000004200 */
[----:B----4-:R-:W-:Y:S01]  /*7f40*/  MOV R192, R53 ;  /* 0x0000003500c07202 */ /* 0x010fe20000000f00 */
[C---:B------:R-:W-:Y:S01]  /*7f50*/  FMUL.FTZ R17, R6.reuse, R193 ;  /* 0x000000c106117220 */ /* 0x040fe20000410000 */
[----:B------:R-:W-:Y:S01]  /*7f60*/  MOV R193, R10 ;  /* 0x0000000a00c17202 */ /* 0x000fe20000000f00 */
[C---:B------:R-:W-:Y:S01]  /*7f70*/  FMUL.FTZ R32, R6.reuse, R188 ;  /* 0x000000bc06207220 */ /* 0x040fe20000410000 */
[----:B------:R-:W-:Y:S01]  /*7f80*/  MOV R188, R12 ;  /* 0x0000000c00bc7202 */ /* 0x000fe20000000f00 */
[C---:B------:R-:W-:Y:S01]  /*7f90*/  FMUL.FTZ R33, R6.reuse, R189 ;  /* 0x000000bd06217220 */ /* 0x040fe20000410000 */
[----:B------:R-:W4:Y:S01]  /*7fa0*/  MUFU.EX2 R198, R198 ;  /* 0x000000c600c67308 */ /* 0x000f220000000800 */
[C---:B------:R-:W-:Y:S01]  /*7fb0*/  FMUL.FTZ R68, R6.reuse, R68 ;  /* 0x0000004406447220 */ /* 0x040fe20000410000 */
[----:B------:R-:W-:Y:S01]  /*7fc0*/  MOV R189, R9 ;  /* 0x0000000900bd7202 */ /* 0x000fe20000000f00 */
[C---:B------:R-:W-:Y:S02]  /*7fd0*/  FMUL.FTZ R69, R6.reuse, R69 ;  /* 0x0000004506457220 */ /* 0x040fe40000410000 */
[C---:B------:R-:W-:Y:S02]  /*7fe0*/  FMUL.FTZ R80, R6.reuse, R80 ;  /* 0x0000005006507220 */ /* 0x040fe40000410000 */
[C---:B------:R-:W-:Y:S02]  /*7ff0*/  FMUL.FTZ R81, R6.reuse, R81 ;  /* 0x0000005106517220 */ /* 0x040fe40000410000 */
[C---:B------:R-:W-:Y:S01]  /*8000*/  FMUL.FTZ R84, R6.reuse, R84 ;  /* 0x0000005406547220 */ /* 0x040fe20000410000 */
[----:B------:R-:W5:Y:S01]  /*8010*/  MUFU.EX2 R197, R197 ;  /* 0x000000c500c57308 */ /* 0x000f620000000800 */
[C---:B------:R-:W-:Y:S02]  /*8020*/  FMUL.FTZ R85, R6.reuse, R85 ;  /* 0x0000005506557220 */ /* 0x040fe40000410000 */
[C---:B------:R-:W-:Y:S02]  /*8030*/  FMUL.FTZ R96, R6.reuse, R96 ;  /* 0x0000006006607220 */ /* 0x040fe40000410000 */
        /* <DEDUP_REMOVED lines=9> */
[----:B------:R-:W1:Y:S01]  /*80d0*/  MUFU.EX2 R231, R231 ;  /* 0x000000e700e77308 */ /* 0x000e620000000800 */
[----:B------:R-:W-:Y:S01]  /*80e0*/  F2FP.BF16.PACK_AB R176, R29, R11 ;  /* 0x0000000b1db0723e */ /* 0x000fe200000010ff */
[----:B------:R-:W-:Y:S01]  /*80f0*/  FMUL.FTZ R5, R6, R177 ;  /* 0x000000b106057220 */ /* 0x000fe20000410000 */
[----:B------:R-:W-:Y:S01]  /*8100*/  F2FP.BF16.PACK_AB R177, R28, R55 ;  /* 0x000000371cb1723e */ /* 0x000fe200000010ff */
[C---:B------:R-:W-:Y:S02]  /*8110*/  FMUL.FTZ R20, R6.reuse, R172 ;  /* 0x000000ac06147220 */ /* 0x040fe40000410000 */
[C---:B------:R-:W-:Y:S01]  /*8120*/  FMUL.FTZ R21, R6.reuse, R173 ;  /* 0x000000ad06157220 */ /* 0x040fe20000410000 */
[----:B------:R-:W-:Y:S01]  /*8130*/  MOV R173, R62 ;  /* 0x0000003e00ad7202 */ /* 0x000fe20000000f00 */
[C---:B------:R-:W-:Y:S01]  /*8140*/  FMUL.FTZ R36, R6.reuse, R168 ;  /* 0x000000a806247220 */ /* 0x040fe20000410000 */
[----:B------:R-:W-:Y:S01]  /*8150*/  MOV R168, R35 ;  /* 0x0000002300a87202 */ /* 0x000fe20000000f00 */
[----:B------:R-:W-:Y:S01]  /*8160*/  MUFU.EX2 R230, R230 ;  /* 0x000000e600e67308 */ /* 0x000fe20000000800 */
[C---:B------:R-:W-:Y:S01]  /*8170*/  FMUL.FTZ R37, R6.reuse, R169 ;  /* 0x000000a906257220 */ /* 0x040fe20000410000 */
[----:B------:R-:W-:Y:S01]  /*8180*/  MOV R169, R46 ;  /* 0x0000002e00a97202 */ /* 0x000fe20000000f00 */
[C---:B------:R-:W-:Y:S01]  /*8190*/  FMUL.FTZ R48, R6.reuse, R184 ;  /* 0x000000b806307220 */ /* 0x040fe20000410000 */
[----:B------:R-:W-:Y:S01]  /*81a0*/  MOV R184, R8 ;  /* 0x0000000800b87202 */ /* 0x000fe20000000f00 */
[C---:B------:R-:W-:Y:S01]  /*81b0*/  FMUL.FTZ R49, R6.reuse, R185 ;  /* 0x000000b906317220 */ /* 0x040fe20000410000 */
[----:B------:R-:W-:Y:S01]  /*81c0*/  MOV R185, R30 ;  /* 0x0000001e00b97202 */ /* 0x000fe20000000f00 */
[C---:B------:R-:W-:Y:S01]  /*81d0*/  FMUL.FTZ R52, R6.reuse, R164 ;  /* 0x000000a406347220 */ /* 0x040fe20000410000 */
[----:B------:R-:W-:Y:S01]  /*81e0*/  MOV R164, R38 ;  /* 0x0000002600a47202 */ /* 0x000fe20000000f00 */
[C---:B------:R-:W-:Y:S01]  /*81f0*/  FMUL.FTZ R53, R6.reuse, R165 ;  /* 0x000000a506357220 */ /* 0x040fe20000410000 */
[----:B------:R-:W2:Y:S01]  /*8200*/  MUFU.EX2 R200, R200 ;  /* 0x000000c800c87308 */ /* 0x000ea20000000800 */
[C---:B------:R-:W-:Y:S01]  /*8210*/  FMUL.FTZ R128, R6.reuse, R128 ;  /* 0x0000008006807220 */ /* 0x040fe20000410000 */
[----:B------:R-:W-:Y:S01]  /*8220*/  MOV R165, R47 ;  /* 0x0000002f00a57202 */ /* 0x000fe20000000f00 */
[----:B------:R-:W-:Y:S02]  /*8230*/  FMUL.FTZ R129, R6, R129 ;  /* 0x0000008106817220 */ /* 0x000fe40000410000 */
[C---:B----4-:R-:W-:Y:S01]  /*8240*/  FMUL.FTZ R8, R198.reuse, R160 ;  /* 0x000000a0c6087220 */ /* 0x050fe20000410000 */
[----:B------:R-:W-:Y:S01]  /*8250*/  F2FP.BF16.PACK_AB R160, R39, R59 ;  /* 0x0000003b27a0723e */ /* 0x000fe200000010ff */
[----:B-----5:R-:W-:Y:S01]  /*8260*/  FMUL.FTZ R10, R197, R162 ;  /* 0x000000a2c50a7220 */ /* 0x020fe20000410000 */
[----:B-1----:R-:W-:Y:S01]  /*8270*/  F2FP.BF16.PACK_AB R162, R217, R192 ;  /* 0x000000c0d9a2723e */ /* 0x002fe200000010ff */
[C---:B------:R-:W-:Y:S01]  /*8280*/  FMUL.FTZ R9, R198.reuse, R161 ;  /* 0x000000a1c6097220 */ /* 0x040fe20000410000 */
[----:B------:R-:W-:Y:S01]  /*8290*/  F2FP.BF16.PACK_AB R161, R231, R66 ;  /* 0x00000042e7a1723e */ /* 0x000fe200000010ff */
[C---:B------:R-:W-:Y:S01]  /*82a0*/  FMUL.FTZ R12, R198.reuse, R156 ;  /* 0x0000009cc60c7220 */ /* 0x040fe20000410000 */
[----:B------:R-:W-:Y:S01]  /*82b0*/  MOV R156, R58 ;  /* 0x0000003a009c7202 */ /* 0x000fe20000000f00 */
[C---:B------:R-:W-:Y:S01]  /*82c0*/  FMUL.FTZ R14, R197.reuse, R158 ;  /* 0x0000009ec50e7220 */ /* 0x040fe20000410000 */
[----:B------:R-:W-:Y:S01]  /*82d0*/  MOV R158, R59 ;  /* 0x0000003b009e7202 */ /* 0x000fe20000000f00 */
[C---:B------:R-:W-:Y:S01]  /*82e0*/  FMUL.FTZ R13, R198.reuse, R157 ;  /* 0x0000009dc60d7220 */ /* 0x040fe20000410000 */
[----:B------:R-:W-:Y:S01]  /*82f0*/  MOV R157, R55 ;  /* 0x00000037009d7202 */ /* 0x000fe20000000f00 */
[----:B------:R-:W-:Y:S01]  /*8300*/  FMUL.FTZ R15, R197, R159 ;  /* 0x0000009fc50f7220 */ /* 0x000fe20000410000 */
        /* <DEDUP_REMOVED lines=9> */
[----:B------:R-:W-:Y:S01]  /*83a0*/  FMUL.FTZ R31, R197, R151 ;  /* 0x00000097c51f7220 */ /* 0x000fe20000410000 */
[----:B------:R-:W-:Y:S01]  /*83b0*/  MOV R151, R56 ;  /* 0x0000003800977202 */ /* 0x000fe20000000f00 */
[C---:B------:R-:W-:Y:S01]  /*83c0*/  FMUL.FTZ R22, R199.reuse, R174 ;  /* 0x000000aec7167220 */ /* 0x040fe20000410000 */
[----:B------:R-:W1:Y:S01]  /*83d0*/  LDSM.16.MT88.4 R56, [R241+0x100] ;  /* 0x00010000f138783b */ /* 0x000e620000004200 */
[C---:B------:R-:W-:Y:S01]  /*83e0*/  FMUL.FTZ R23, R199.reuse, R175 ;  /* 0x000000afc7177220 */ /* 0x040fe20000410000 */
[----:B------:R-:W-:Y:S01]  /*83f0*/  MOV R175, R39 ;  /* 0x0000002700af7202 */ /* 0x000fe20000000f00 */
[----:B------:R-:W-:Y:S01]  /*8400*/  FMUL.FTZ R35, R199, R191 ;  /* 0x000000bfc7237220 */ /* 0x000fe20000410000 */
[----:B------:R-:W-:Y:S01]  /*8410*/  MOV R191, R45 ;  /* 0x0000002d00bf7202 */ /* 0x000fe20000000f00 */
[C---:B------:R-:W-:Y:S01]  /*8420*/  FMUL.FTZ R45, R198.reuse, R141 ;  /* 0x0000008dc62d7220 */ /* 0x040fe20000410000 */
[----:B------:R-:W-:Y:S01]  /*8430*/  MOV R174, R67 ;  /* 0x0000004300ae7202 */ /* 0x000fe20000000f00 */
[C---:B------:R-:W-:Y:S01]  /*8440*/  FMUL.FTZ R46, R197.reuse, R142 ;  /* 0x0000008ec52e7220 */ /* 0x040fe20000410000 */
[----:B------:R-:W-:Y:S01]  /*8450*/  MUFU.EX2 R169, R169 ;  /* 0x000000a900a97308 */ /* 0x000fe20000000800 */
[----:B------:R-:W-:Y:S02]  /*8460*/  FMUL.FTZ R47, R197, R143 ;  /* 0x0000008fc52f7220 */ /* 0x000fe40000410000 */
[C---:B------:R-:W-:Y:S01]  /*8470*/  FMUL.FTZ R38, R199.reuse, R170 ;  /* 0x000000aac7267220 */ /* 0x040fe20000410000 */
[----:B------:R-:W-:Y:S01]  /*8480*/  MOV R170, R44 ;  /* 0x0000002c00aa7202 */ /* 0x000fe20000000f00 */
[C---:B------:R-:W-:Y:S02]  /*8490*/  FMUL.FTZ R44, R198.reuse, R140 ;  /* 0x0000008cc62c7220 */ /* 0x040fe40000410000 */
[----:B------:R-:W4:Y:S01]  /*84a0*/  LDSM.16.MT88.4 R140, [R240+0x100] ;  /* 0x00010000f08c783b */ /* 0x000f220000004200 */
[C---:B------:R-:W-:Y:S02]  /*84b0*/  FMUL.FTZ R39, R199.reuse, R171 ;  /* 0x000000abc7277220 */ /* 0x040fe40000410000 */
[----:B------:R-:W-:Y:S01]  /*84c0*/  FMUL.FTZ R50, R199, R186 ;  /* 0x000000bac7327220 */ /* 0x000fe20000410000 */
[----:B------:R-:W-:Y:S01]  /*84d0*/  MUFU.EX2 R171, R194 ;  /* 0x000000c200ab7308 */ /* 0x000fe20000000800 */
[C---:B------:R-:W-:Y:S02]  /*84e0*/  FMUL.FTZ R60, R198.reuse, R132 ;  /* 0x00000084c63c7220 */ /* 0x040fe40000410000 */
[C---:B------:R-:W-:Y:S02]  /*84f0*/  FMUL.FTZ R61, R198.reuse, R133 ;  /* 0x00000085c63d7220 */ /* 0x040fe40000410000 */
[----:B------:R-:W-:Y:S02]  /*8500*/  FMUL.FTZ R62, R197, R134 ;  /* 0x00000086c53e7220 */ /* 0x000fe40000410000 */
[C---:B------:R-:W-:Y:S02]  /*8510*/  FMUL.FTZ R55, R199.reuse, R167 ;  /* 0x000000a7c7377220 */ /* 0x040fe40000410000 */
[C---:B------:R-:W-:Y:S01]  /*8520*/  FMUL.FTZ R67, R199.reuse, R183 ;  /* 0x000000b7c7437220 */ /* 0x040fe20000410000 */
[----:B------:R-:W-:Y:S01]  /*8530*/  MUFU.EX2 R186, R206 ;  /* 0x000000ce00ba7308 */ /* 0x000fe20000000800 */
[C---:B------:R-:W-:Y:S02]  /*8540*/  FMUL.FTZ R70, R199.reuse, R70 ;  /* 0x00000046c7467220 */ /* 0x040fe40000410000 */
[----:B------:R-:W-:Y:S02]  /*8550*/  FMUL.FTZ R71, R199, R71 ;  /* 0x00000047c7477220 */ /* 0x000fe40000410000 */
[C---:B------:R-:W-:Y:S02]  /*8560*/  FMUL.FTZ R72, R198.reuse, R72 ;  /* 0x00000048c6487220 */ /* 0x040fe40000410000 */
[C---:B------:R-:W-:Y:S02]  /*8570*/  FMUL.FTZ R73, R198.reuse, R73 ;  /* 0x00000049c6497220 */ /* 0x040fe40000410000 */
[C---:B------:R-:W-:Y:S01]  /*8580*/  FMUL.FTZ R74, R197.reuse, R74 ;  /* 0x0000004ac54a7220 */ /* 0x040fe20000410000 */
[----:B------:R-:W-:Y:S01]  /*8590*/  MUFU.EX2 R183, R211 ;  /* 0x000000d300b77308 */ /* 0x000fe20000000800 */
[C---:B------:R-:W-:Y:S02]  /*85a0*/  FMUL.FTZ R75, R197.reuse, R75 ;  /* 0x0000004bc54b7220 */ /* 0x040fe40000410000 */
[C---:B------:R-:W-:Y:S02]  /*85b0*/  FMUL.FTZ R76, R198.reuse, R76 ;  /* 0x0000004cc64c7220 */ /* 0x040fe40000410000 */
[C---:B------:R-:W-:Y:S02]  /*85c0*/  FMUL.FTZ R77, R198.reuse, R77 ;  /* 0x0000004dc64d7220 */ /* 0x040fe40000410000 */
[C---:B------:R-:W-:Y:S02]  /*85d0*/  FMUL.FTZ R78, R197.reuse, R78 ;  /* 0x0000004ec54e7220 */ /* 0x040fe40000410000 */
[----:B------:R-:W-:Y:S01]  /*85e0*/  FMUL.FTZ R79, R197, R79 ;  /* 0x0000004fc54f7220 */ /* 0x000fe20000410000 */
[----:B------:R-:W-:Y:S01]  /*85f0*/  MUFU.EX2 R170, R170 ;  /* 0x000000aa00aa7308 */ /* 0x000fe20000000800 */
[C---:B------:R-:W-:Y:S02]  /*8600*/  FMUL.FTZ R82, R199.reuse, R82 ;  /* 0x00000052c7527220 */ /* 0x040fe40000410000 */
[C---:B------:R-:W-:Y:S02]  /*8610*/  FMUL.FTZ R83, R199.reuse, R83 ;  /* 0x00000053c7537220 */ /* 0x040fe40000410000 */
[C---:B------:R-:W-:Y:S02]  /*8620*/  FMUL.FTZ R86, R199.reuse, R86 ;  /* 0x00000056c7567220 */ /* 0x040fe40000410000 */
[----:B------:R-:W-:Y:S02]  /*8630*/  FMUL.FTZ R87, R199, R87 ;  /* 0x00000057c7577220 */ /* 0x000fe40000410000 */
[C---:B------:R-:W-:Y:S01]  /*8640*/  FMUL.FTZ R88, R198.reuse, R88 ;  /* 0x00000058c6587220 */ /* 0x040fe20000410000 */
[----:B------:R-:W-:Y:S01]  /*8650*/  MUFU.EX2 R165, R165 ;  /* 0x000000a500a57308 */ /* 0x000fe20000000800 */
        /* <DEDUP_REMOVED lines=11> */
[----:B------:R-:W5:Y:S01]  /*8710*/  MUFU.EX2 R164, R164 ;  /* 0x000000a400a47308 */ /* 0x000f620000000800 */
[----:B------:R-:W-:Y:S02]  /*8720*/  FMUL.FTZ R103, R199, R103 ;  /* 0x00000067c7677220 */ /* 0x000fe40000410000 */
[C---:B------:R-:W-:Y:S02]  /*8730*/  FMUL.FTZ R104, R198.reuse, R104 ;  /* 0x00000068c6687220 */ /* 0x040fe40000410000 */
        /* <DEDUP_REMOVED lines=19> */
[----:B------:R-:W-:Y:S02]  /*8870*/  FMUL.FTZ R131, R199, R131 ;  /* 0x00000083c7837220 */ /* 0x000fe40000410000 */
[C---:B------:R-:W-:Y:S01]  /*8880*/  FMUL.FTZ R124, R198.reuse, R124 ;  /* 0x0000007cc67c7220 */ /* 0x040fe20000410000 */
[----:B------:R-:W-:Y:S01]  /*8890*/  MUFU.EX2 R222, R222 ;  /* 0x000000de00de7308 */ /* 0x000fe20000000800 */
[----:B------:R-:W-:Y:S02]  /*88a0*/  FMUL.FTZ R125, R198, R125 ;  /* 0x0000007dc67d7220 */ /* 0x000fe40000410000 */
[C---:B------:R-:W-:Y:S02]  /*88b0*/  FMUL.FTZ R126, R197.reuse, R126 ;  /* 0x0000007ec57e7220 */ /* 0x040fe40000410000 */
[----:B------:R-:W-:Y:S05]  /*88c0*/  FMUL.FTZ R127, R197, R127 ;  /* 0x0000007fc57f7220 */ /* 0x000fea0000410000 */
[----:B------:R-:W-:Y:S10]  /*88d0*/  MUFU.EX2 R220, R220 ;  /* 0x000000dc00dc7308 */ /* 0x000ff40000000800 */
[----:B------:R-:W-:Y:S01]  /*88e0*/  MUFU.EX2 R173, R173 ;  /* 0x000000ad00ad7308 */ /* 0x000fe20000000800 */
[----:B--2---:R-:W-:Y:S02]  /*88f0*/  FFMA.FTZ R172, R6, R7, R11 ;  /* 0x0000000706ac7223 */ /* 0x004fe4000001000b */
[----:B------:R-:W-:Y:S01]  /*8900*/  FMUL.FTZ R6, R199, R178 ;  /* 0x000000b2c7067220 */ /* 0x000fe20000410000 */
[----:B------:R-:W-:Y:S01]  /*8910*/  F2FP.BF16.PACK_AB R178, R219, R229 ;  /* 0x000000e5dbb2723e */ /* 0x000fe200000010ff */
[----:B------:R-:W-:Y:S01]  /*8920*/  FMUL.FTZ R7, R199, R179 ;  /* 0x000000b3c7077220 */ /* 0x000fe20000410000 */
[----:B------:R-:W-:Y:S01]  /*8930*/  F2FP.BF16.PACK_AB R179, R216, R218 ;  /* 0x000000dad8b3723e */ /* 0x000fe200000010ff */
[C---:B------:R-:W-:Y:S01]  /*8940*/  FMUL.FTZ R11, R197.reuse, R163 ;  /* 0x000000a3c50b7220 */ /* 0x040fe20000410000 */
[----:B------:R-:W-:Y:S05]  /*8950*/  F2FP.BF16.PACK_AB R163, R200, R230 ;  /* 0x000000e6c8a3723e */ /* 0x000fea00000010ff */
[-C--:B------:R-:W-:Y:S08]  /*8960*/  HMMA.16816.F32.BF16 R4, R176, R24.reuse, R4 ;  /* 0x00000018b004723c */ /* 0x080ff00000041804 */
[C---:B------:R-:W-:Y:S07]  /*8970*/  HMMA.16816.F32.BF16 R8, R160.reuse, R24, R8 ;  /* 0x00000018a008723c */ /* 0x040fee0000041808 */
[C---:B------:R-:W-:Y:S01]  /*8980*/  FMUL.FTZ R24, R198.reuse, R152 ;  /* 0x00000098c6187220 */ /* 0x040fe20000410000 */
[-C--:B------:R-:W-:Y:S04]  /*8990*/  HMMA.16816.F32.BF16 R12, R160, R26.reuse, R12 ;  /* 0x0000001aa00c723c */ /* 0x080fe8000004180c */
[----:B------:R-:W-:Y:S01]  /*89a0*/  MOV R152, R63 ;  /* 0x0000003f00987202 */ /* 0x000fe20000000f00 */
[----:B------:R-:W-:Y:S02]  /*89b0*/  FMUL.FTZ R63, R197, R135 ;  /* 0x00000087c53f7220 */ /* 0x000fe40000410000 */
[----:B------:R-:W2:Y:S01]  /*89c0*/  LDSM.16.MT88.4 R132, [R248+0x2100] ;  /* 0x00210000f884783b */ /* 0x000ea20000004200 */
[C---:B------:R-:W-:Y:S04]  /*89d0*/  HMMA.16816.F32.BF16 R16, R176.reuse, R26, R16 ;  /* 0x0000001ab010723c */ /* 0x040fe80000041810 */
[C---:B------:R-:W-:Y:S01]  /*89e0*/  FMUL.FTZ R25, R198.reuse, R153 ;  /* 0x00000099c6197220 */ /* 0x040fe20000410000 */
[----:B------:R-:W-:Y:S01]  /*89f0*/  MOV R153, R51 ;  /* 0x0000003300997202 */ /* 0x000fe20000000f00 */
[----:B------:R-:W-:Y:S02]  /*8a00*/  FMUL.FTZ R51, R199, R187 ;  /* 0x000000bbc7337220 */ /* 0x000fe40000410000 */
[-C--:B---3--:R-:W-:Y:S01]  /*8a10*/  HMMA.16816.F32.BF16 R20, R176, R40.reuse, R20 ;  /* 0x00000028b014723c */ /* 0x088fe20000041814 */
[----:B------:R-:W-:Y:S03]  /*8a20*/  MUFU.EX2 R187, R184 ;  /* 0x000000b800bb7308 */ /* 0x000fe60000000800 */
[C---:B------:R-:W-:Y:S01]  /*8a30*/  FMUL.FTZ R27, R197.reuse, R155 ;  /* 0x0000009bc51b7220 */ /* 0x040fe20000410000 */
[----:B------:R-:W-:Y:S01]  /*8a40*/  MOV R155, R28 ;  /* 0x0000001c009b7202 */ /* 0x000fe20000000f00 */
[C---:B------:R-:W-:Y:S01]  /*8a50*/  FMUL.FTZ R26, R197.reuse, R154 ;  /* 0x0000009ac51a7220 */ /* 0x040fe20000410000 */
[----:B------:R-:W-:Y:S01]  /*8a60*/  MOV R154, R54 ;  /* 0x00000036009a7202 */ /* 0x000fe20000000f00 */
[C---:B------:R-:W-:Y:S01]  /*8a70*/  FMUL.FTZ R28, R198.reuse, R148 ;  /* 0x00000094c61c7220 */ /* 0x040fe20000410000 */
[----:B------:R-:W-:Y:S03]  /*8a80*/  MOV R148, R29 ;  /* 0x0000001d00947202 */ /* 0x000fe60000000f00 */
[----:B------:R-:W-:Y:S01]  /*8a90*/  FMUL.FTZ R29, R198, R149 ;  /* 0x00000095c61d7220 */ /* 0x000fe20000410000 */
[C---:B------:R-:W-:Y:S04]  /*8aa0*/  HMMA.16816.F32.BF16 R24, R160.reuse, R40, R24 ;  /* 0x00000028a018723c */ /* 0x040fe80000041818 */
[----:B------:R-:W-:Y:S01]  /*8ab0*/  MOV R149, R66 ;  /* 0x0000004200957202 */ /* 0x000fe20000000f00 */
[----:B------:R-:W-:Y:S02]  /*8ac0*/  FADD.FTZ R172, R148, R172 ;  /* 0x000000ac94ac7221 */ /* 0x000fe40000010000 */
[C---:B------:R-:W-:Y:S01]  /*8ad0*/  FMUL.FTZ R40, R198.reuse, R144 ;  /* 0x00000090c6287220 */ /* 0x040fe20000410000 */
[-C--:B------:R-:W-:Y:S04]  /*8ae0*/  HMMA.16816.F32.BF16 R28, R160, R42.reuse, R28 ;  /* 0x0000002aa01c723c */ /* 0x080fe8000004181c */
[C---:B------:R-:W-:Y:S02]  /*8af0*/  FMUL.FTZ R41, R198.reuse, R145 ;  /* 0x00000091c6297220 */ /* 0x040fe40000410000 */
[----:B------:R-:W-:Y:S02]  /*8b00*/  FFMA.FTZ R203, R197, R203, R149 ;  /* 0x000000cbc5cb7223 */ /* 0x000fe40000010095 */
[C---:B------:R-:W-:Y:S04]  /*8b10*/  HMMA.16816.F32.BF16 R32, R176.reuse, R42, R32 ;  /* 0x0000002ab020723c */ /* 0x040fe80000041820 */
[C---:B------:R-:W-:Y:S02]  /*8b20*/  FMUL.FTZ R54, R199.reuse, R166 ;  /* 0x000000a6c7367220 */ /* 0x040fe40000410000 */
[----:B------:R-:W-:Y:S01]  /*8b30*/  FMUL.FTZ R66, R199, R182 ;  /* 0x000000b6c7427220 */ /* 0x000fe20000410000 */
[----:B------:R3:W-:Y:S01]  /*8b40*/  MUFU.EX2 R166, R191 ;  /* 0x000000bf00a67308 */ /* 0x0007e20000000800 */
[-C--:B-1----:R-:W-:Y:S04]  /*8b50*/  HMMA.16816.F32.BF16 R36, R176, R56.reuse, R36 ;  /* 0x00000038b024723c */ /* 0x082fe80000041824 */
[C---:B------:R-:W-:Y:S02]  /*8b60*/  FMUL.FTZ R42, R197.reuse, R146 ;  /* 0x00000092c52a7220 */ /* 0x040fe40000410000 */
[----:B------:R-:W-:Y:S02]  /*8b70*/  FMUL.FTZ R43, R197, R147 ;  /* 0x00000093c52b7220 */ /* 0x000fe40000410000 */
[----:B------:R-:W-:Y:S01]  /*8b80*/  LDSM.16.MT88.4 R144, [R242+0x900] ;  /* 0x00090000f290783b */ /* 0x000fe20000004200 */
[----:B------:R-:W-:Y:S02]  /*8b90*/  FADD.FTZ R172, R229, R172 ;  /* 0x000000ace5ac7221 */ /* 0x000fe40000010000 */
[----:B------:R-:W-:Y:S02]  /*8ba0*/  MUFU.EX2 R229, R215 ;  /* 0x000000d700e57308 */ /* 0x000fe40000000800 */
[C---:B------:R-:W-:Y:S04]  /*8bb0*/  HMMA.16816.F32.BF16 R40, R160.reuse, R56, R40 ;  /* 0x00000038a028723c */ /* 0x040fe80000041828 */
[----:B------:R-:W-:Y:S03]  /*8bc0*/  FADD.FTZ R219, R219, R172 ;  /* 0x000000acdbdb7221 */ /* 0x000fe60000010000 */
[C---:B------:R-:W-:Y:S01]  /*8bd0*/  FMUL.FTZ R56, R198.reuse, R136 ;  /* 0x00000088c6387220 */ /* 0x040fe20000410000 */
[-C--:B------:R-:W-:Y:S04]  /*8be0*/  HMMA.16816.F32.BF16 R44, R160, R58.reuse, R44 ;  /* 0x0000003aa02c723c */ /* 0x080fe8000004182c */
[----:B------:R-:W-:Y:S01]  /*8bf0*/  FMUL.FTZ R57, R198, R137 ;  /* 0x00000089c6397220 */ /* 0x000fe20000410000 */
[----:B---3--:R-:W-:Y:S01]  /*8c00*/  MOV R191, R150 ;  /* 0x0000009600bf7202 */ /* 0x008fe20000000f00 */
[----:B------:R-:W-:Y:S02]  /*8c10*/  FMUL.FTZ R150, R0, c[0x0][0x2d0] ;  /* 0x0000b40000967a20 */ /* 0x000fe40000410000 */
[C---:B------:R-:W-:Y:S04]  /*8c20*/  HMMA.16816.F32.BF16 R48, R176.reuse, R58, R48 ;  /* 0x0000003ab030723c */ /* 0x040fe80000041830 */
[--C-:B------:R-:W-:Y:S02]  /*8c30*/  FFMA.FTZ R167, R225, c[0x0][0x2d0], -R150.reuse ;  /* 0x0000b400e1a77a23 */ /* 0x100fe40000010896 */
[--C-:B------:R-:W-:Y:S01]  /*8c40*/  FFMA.FTZ R224, R224, c[0x0][0x2d0], -R150.reuse ;  /* 0x0000b400e0e07a23 */ /* 0x100fe20000010896 */
[----:B------:R-:W1:Y:S01]  /*8c50*/  MUFU.EX2 R225, R191 ;  /* 0x000000bf00e17308 */ /* 0x000e620000000800 */
[-C--:B----4-:R-:W-:Y:S04]  /*8c60*/  HMMA.16816.F32.BF16 R52, R176, R140.reuse, R52 ;  /* 0x0000008cb034723c */ /* 0x090fe80000041834 */
[C---:B------:R-:W-:Y:S02]  /*8c70*/  FMUL.FTZ R58, R197.reuse, R138 ;  /* 0x0000008ac53a7220 */ /* 0x040fe40000410000 */
[----:B------:R-:W-:Y:S02]  /*8c80*/  FMUL.FTZ R59, R197, R139 ;  /* 0x0000008bc53b7220 */ /* 0x000fe40000410000 */
[----:B------:R-:W-:Y:S01]  /*8c90*/  LDSM.16.MT88.4 R136, [R248+0x900] ;  /* 0x00090000f888783b */ /* 0x000fe20000004200 */
[--C-:B------:R-:W-:Y:S01]  /*8ca0*/  FFMA.FTZ R227, R227, c[0x0][0x2d0], -R150.reuse ;  /* 0x0000b400e3e37a23 */ /* 0x100fe20000010896 */
[----:B------:R-:W-:Y:S02]  /*8cb0*/  MUFU.EX2 R167, R167 ;  /* 0x000000a700a77308 */ /* 0x000fe40000000800 */
[--C-:B------:R-:W-:Y:S01]  /*8cc0*/  FFMA.FTZ R226, R226, c[0x0][0x2d0], -R150.reuse ;  /* 0x0000b400e2e27a23 */ /* 0x100fe20000010896 */
[C---:B------:R-:W-:Y:S04]  /*8cd0*/  HMMA.16816.F32.BF16 R56, R160.reuse, R140, R56 ;  /* 0x0000008ca038723c */ /* 0x040fe80000041838 */
[--C-:B------:R-:W-:Y:S02]  /*8ce0*/  FFMA.FTZ R154, R154, c[0x0][0x2d0], -R150.reuse ;  /* 0x0000b4009a9a7a23 */ /* 0x100fe40000010896 */
[--C-:B------:R-:W-:Y:S01]  /*8cf0*/  FFMA.FTZ R153, R153, c[0x0][0x2d0], -R150.reuse ;  /* 0x0000b40099997a23 */ /* 0x100fe20000010896 */
[----:B-----5:R-:W-:Y:S01]  /*8d00*/  F2FP.BF16.PACK_AB R140, R164, R168 ;  /* 0x000000a8a48c723e */ /* 0x020fe200000010ff */
[-C--:B------:R-:W-:Y:S01]  /*8d10*/  HMMA.16816.F32.BF16 R60, R160, R142.reuse, R60 ;  /* 0x0000008ea03c723c */ /* 0x080fe2000004183c */
[----:B------:R-:W-:Y:S03]  /*8d20*/  MUFU.EX2 R184, R154 ;  /* 0x0000009a00b87308 */ /* 0x000fe60000000800 */
[--C-:B------:R-:W-:Y:S02]  /*8d30*/  FFMA.FTZ R152, R152, c[0x0][0x2d0], -R150.reuse ;  /* 0x0000b40098987a23 */ /* 0x100fe40000010896 */
[--C-:B------:R-:W-:Y:S02]  /*8d40*/  FFMA.FTZ R156, R156, c[0x0][0x2d0], -R150.reuse ;  /* 0x0000b4009c9c7a23 */ /* 0x100fe40000010896 */
[C---:B------:R-:W-:Y:S03]  /*8d50*/  HMMA.16816.F32.BF16 R64, R176.reuse, R142, R64 ;  /* 0x0000008eb040723c */ /* 0x040fe60000041840 */
[----:B------:R-:W-:Y:S01]  /*8d60*/  MUFU.EX2 R182, R153 ;  /* 0x0000009900b67308 */ /* 0x000fe20000000800 */
[--C-:B------:R-:W-:Y:S02]  /*8d70*/  FFMA.FTZ R202, R202, c[0x0][0x2d0], -R150.reuse ;  /* 0x0000b400caca7a23 */ /* 0x100fe40000010896 */
[--C-:B------:R-:W-:Y:S01]  /*8d80*/  FFMA.FTZ R201, R201, c[0x0][0x2d0], -R150.reuse ;  /* 0x0000b400c9c97a23 */ /* 0x100fe20000010896 */
[----:B-1----:R-:W-:Y:S01]  /*8d90*/  F2FP.BF16.PACK_AB R142, R228, R225 ;  /* 0x000000e1e48e723e */ /* 0x002fe200000010ff */
[-C--:B--2---:R-:W-:Y:S04]  /*8da0*/  HMMA.16816.F32.BF16 R68, R176, R132.reuse, R68 ;  /* 0x00000084b044723c */ /* 0x084fe80000041844 */
[----:B------:R-:W-:Y:S01]  /*8db0*/  FADD.FTZ R219, R170, R219 ;  /* 0x000000dbaadb7221 */ /* 0x000fe20000010000 */
[----:B------:R-:W1:Y:S03]  /*8dc0*/  MUFU.EX2 R224, R224 ;  /* 0x000000e000e07308 */ /* 0x000e660000000800 */
[C---:B------:R-:W-:Y:S07]  /*8dd0*/  HMMA.16816.F32.BF16 R72, R160.reuse, R132, R72 ;  /* 0x00000084a048723c */ /* 0x040fee0000041848 */
[----:B------:R-:W-:Y:S01]  /*8de0*/  MUFU.EX2 R227, R227 ;  /* 0x000000e300e37308 */ /* 0x000fe20000000800 */
[-C--:B------:R-:W-:Y:S08]  /*8df0*/  HMMA.16816.F32.BF16 R76, R160, R134.reuse, R76 ;  /* 0x00000086a04c723c */ /* 0x080ff0000004184c */
[C---:B------:R-:W-:Y:S01]  /*8e00*/  HMMA.16816.F32.BF16 R80, R176.reuse, R134, R80 ;  /* 0x00000086b050723c */ /* 0x040fe20000041850 */
[----:B------:R-:W2:Y:S01]  /*8e10*/  LDSM.16.MT88.4 R132, [R242+0x2100] ;  /* 0x00210000f284783b */ /* 0x000ea20000004200 */
[----:B------:R-:W3:Y:S02]  /*8e20*/  MUFU.EX2 R226, R226 ;  /* 0x000000e200e27308 */ /* 0x000ee40000000800 */
[----:B-1----:R-:W-:Y:S08]  /*8e30*/  F2FP.BF16.PACK_AB R141, R224, R167 ;  /* 0x000000a7e08d723e */ /* 0x002ff000000010ff */
[----:B------:R-:W-:Y:S10]  /*8e40*/  MUFU.EX2 R197, R159 ;  /* 0x0000009f00c57308 */ /* 0x000ff40000000800 */
[----:B------:R-:W-:Y:S01]  /*8e50*/  MUFU.EX2 R159, R193 ;  /* 0x000000c1009f7308 */ /* 0x000fe20000000800 */
[----:B---3--:R-:W-:Y:S09]  /*8e60*/  F2FP.BF16.PACK_AB R143, R226, R227 ;  /* 0x000000e3e28f723e */ /* 0x008ff200000010ff */
[----:B------:R-:W-:Y:S01]  /*8e70*/  MUFU.EX2 R172, R202 ;  /* 0x000000ca00ac7308 */ /* 0x000fe20000000800 */
[-C--:B--2---:R-:W-:Y:S08]  /*8e80*/  HMMA.16816.F32.BF16 R84, R176, R132.reuse, R84 ;  /* 0x00000084b054723c */ /* 0x084ff00000041854 */
[C---:B------:R-:W-:Y:S08]  /*8e90*/  HMMA.16816.F32.BF16 R88, R160.reuse, R132, R88 ;  /* 0x00000084a058723c */ /* 0x040ff00000041858 */
[-C--:B------:R-:W-:Y:S08]  /*8ea0*/  HMMA.16816.F32.BF16 R92, R160, R134.reuse, R92 ;  /* 0x00000086a05c723c */ /* 0x080ff0000004185c */
[C---:B------:R-:W-:Y:S01]  /*8eb0*/  HMMA.16816.F32.BF16 R96, R176.reuse, R134, R96 ;  /* 0x00000086b060723c */ /* 0x040fe20000041860 */
[----:B------:R-:W1:Y:S07]  /*8ec0*/  LDSM.16.MT88.4 R132, [R241+0x2100] ;  /* 0x00210000f184783b */ /* 0x000e6e0000004200 */
[-C--:B-1----:R-:W-:Y:S08]  /*8ed0*/  HMMA.16816.F32.BF16 R100, R176, R132.reuse, R100 ;  /* 0x00000084b064723c */ /* 0x082ff00000041864 */
[C---:B------:R-:W-:Y:S08]  /*8ee0*/  HMMA.16816.F32.BF16 R104, R160.reuse, R132, R104 ;  /* 0x00000084a068723c */ /* 0x040ff00000041868 */
[-C--:B------:R-:W-:Y:S08]  /*8ef0*/  HMMA.16816.F32.BF16 R108, R160, R134.reuse, R108 ;  /* 0x00000086a06c723c */ /* 0x080ff0000004186c */
[C---:B------:R-:W-:Y:S01]  /*8f00*/  HMMA.16816.F32.BF16 R112, R176.reuse, R134, R112 ;  /* 0x00000086b070723c */ /* 0x040fe20000041870 */
[----:B------:R-:W1:Y:S07]  /*8f10*/  LDSM.16.MT88.4 R132, [R240+0x2100] ;  /* 0x00210000f084783b */ /* 0x000e6e0000004200 */
[-C--:B-1----:R-:W-:Y:S08]  /*8f20*/  HMMA.16816.F32.BF16 R116, R176, R132.reuse, R116 ;  /* 0x00000084b074723c */ /* 0x082ff00000041874 */
[C---:B------:R-:W-:Y:S01]  /*8f30*/  HMMA.16816.F32.BF16 R120, R160.reuse, R132, R120 ;  /* 0x00000084a078723c */ /* 0x040fe20000041878 */
[----:B------:R-:W2:Y:S04]  /*8f40*/  LDL.LU R133, [R1+0x3c] ;  /* 0x00003c0001857983 */ /* 0x000ea80000300800 */
[----:B------:R-:W3:Y:S03]  /*8f50*/  LDL.LU R132, [R1+0x38] ;  /* 0x0000380001847983 */ /* 0x000ee60000300800 */
[-C--:B------:R-:W-:Y:S01]  /*8f60*/  HMMA.16816.F32.BF16 R124, R160, R134.reuse, R124 ;  /* 0x00000086a07c723c */ /* 0x080fe2000004187c */
[----:B------:R-:W-:Y:S06]  /*8f70*/  MUFU.EX2 R163, R185 ;  /* 0x000000b900a37308 */ /* 0x000fec0000000800 */
[--C-:B------:R-:W-:Y:S01]  /*8f80*/  FFMA.FTZ R161, R190, c[0x0][0x2d0], -R150.reuse ;  /* 0x0000b400bea17a23 */ /* 0x100fe20000010896 */
[----:B------:R-:W-:Y:S03]  /*8f90*/  HMMA.16816.F32.BF16 R128, R176, R134, R128 ;  /* 0x00000086b080723c */ /* 0x000fe60000041880 */
[----:B------:R-:W-:Y:S01]  /*8fa0*/  MUFU.EX2 R185, R212 ;  /* 0x000000d400b97308 */ /* 0x000fe20000000800 */
[----:B------:R-:W-:Y:S02]  /*8fb0*/  FFMA.FTZ R160, R151, c[0x0][0x2d0], -R150 ;  /* 0x0000b40097a07a23 */ /* 0x000fe40000010896 */
[----:B------:R-:W1:Y:S01]  /*8fc0*/  LDSM.16.MT88.4 R148, [R241+0x900] ;  /* 0x00090000f194783b */ /* 0x000e620000004200 */
[----:B------:R-:W-:Y:S01]  /*8fd0*/  F2FP.BF16.PACK_AB R134, R221, R223 ;  /* 0x000000dfdd86723e */ /* 0x000fe200000010ff */
[----:B------:R-:W-:Y:S01]  /*8fe0*/  FADD.FTZ R162, R231, R203 ;  /* 0x000000cbe7a27221 */ /* 0x000fe20000010000 */
[----:B------:R-:W-:Y:S03]  /*8ff0*/  F2FP.BF16.PACK_AB R135, R220, R222 ;  /* 0x000000dedc87723e */ /* 0x000fe600000010ff */
[----:B------:R-:W-:Y:S01]  /*9000*/  FADD.FTZ R162, R230, R162 ;  /* 0x000000a2e6a27221 */ /* 0x000fe20000010000 */
[----:B------:R-:W-:Y:S03]  /*9010*/  MUFU.EX2 R176, R210 ;  /* 0x000000d200b07308 */ /* 0x000fe60000000800 */
[----:B------:R-:W-:Y:S04]  /*9020*/  FADD.FTZ R162, R200, R162 ;  /* 0x000000a2c8a27221 */ /* 0x000fe80000010000 */
[----:B------:R-:W-:Y:S03]  /*9030*/  FADD.FTZ R167, R167, R162 ;  /* 0x000000a2a7a77221 */ /* 0x000fe60000010000 */
[----:B------:R-:W4:Y:S10]  /*9040*/  MUFU.EX2 R230, R214 ;  /* 0x000000d600e67308 */ /* 0x000f340000000800 */
[----:B------:R5:W-:Y:S10]  /*9050*/  MUFU.EX2 R231, R213 ;  /* 0x000000d500e77308 */ /* 0x000bf40000000800 */
[----:B------:R-:W-:Y:S01]  /*9060*/  MUFU.EX2 R177, R174 ;  /* 0x000000ae00b17308 */ /* 0x000fe20000000800 */
[----:B----4-:R-:W-:Y:S09]  /*9070*/  F2FP.BF16.PACK_AB R200, R230, R229 ;  /* 0x000000e5e6c8723e */ /* 0x010ff200000010ff */
[----:B------:R-:W-:Y:S01]  /*9080*/  MUFU.EX2 R174, R189 ;  /* 0x000000bd00ae7308 */ /* 0x000fe20000000800 */
[----:B-----5:R-:W-:Y:S09]  /*9090*/  LDSM.16.MT88.4 R212, [R242+0x3900] ;  /* 0x00390000f2d4783b */ /* 0x020ff20000004200 */
[----:B------:R-:W-:Y:S10]  /*90a0*/  MUFU.EX2 R179, R180 ;  /* 0x000000b400b37308 */ /* 0x000ff40000000800 */
[----:B------:R4:W-:Y:S10]  /*90b0*/  MUFU.EX2 R180, R188 ;  /* 0x000000bc00b47308 */ /* 0x0009f40000000800 */
[----:B------:R-:W-:Y:S10]  /*90c0*/  MUFU.EX2 R178, R204 ;  /* 0x000000cc00b27308 */ /* 0x000ff40000000800 */
[----:B------:R-:W5:Y:S01]  /*90d0*/  MUFU.EX2 R160, R160 ;  /* 0x000000a000a07308 */ /* 0x000f620000000800 */
[----:B----4-:R-:W-:Y:S01]  /*90e0*/  LDSM.16.MT88.4 R188, [R242+0x1900] ;  /* 0x00190000f2bc783b */ /* 0x010fe20000004200 */
[----:B--2---:R-:W-:Y:S01]  /*90f0*/  FFMA.FTZ R157, R199, R133, R157 ;  /* 0x00000085c79d7223 */ /* 0x004fe2000001009d */
[----:B------:R-:W-:Y:S07]  /*9100*/  F2FP.BF16.PACK_AB R133, R165, R169 ;  /* 0x000000a9a585723e */ /* 0x000fee00000010ff */
[----:B------:R2:W-:Y:S01]  /*9110*/  MUFU.EX2 R199, R195 ;  /* 0x000000c300c77308 */ /* 0x0005e20000000800 */
[----:B---3--:R-:W-:Y:S01]  /*9120*/  FFMA.FTZ R158, R198, R132, R158 ;  /* 0x00000084c69e7223 */ /* 0x008fe2000001009e */
[C---:B------:R-:W-:Y:S01]  /*9130*/  F2FP.BF16.PACK_AB R132, R166.reuse, R170 ;  /* 0x000000aaa684723e */ /* 0x040fe200000010ff */
[----:B------:R-:W-:Y:S01]  /*9140*/  FADD.FTZ R157, R155, R157 ;  /* 0x0000009d9b9d7221 */ /* 0x000fe20000010000 */
[----:B------:R-:W-:Y:S01]  /*9150*/  MOV R170, R187 ;  /* 0x000000bb00aa7202 */ /* 0x000fe20000000f00 */
[----:B------:R-:W-:Y:S02]  /*9160*/  FADD.FTZ R166, R166, R219 ;  /* 0x000000dba6a67221 */ /* 0x000fe40000010000 */
[----:B------:R-:W-:Y:S01]  /*9170*/  FADD.FTZ R157, R218, R157 ;  /* 0x0000009dda9d7221 */ /* 0x000fe20000010000 */
[----:B------:R-:W-:Y:S01]  /*9180*/  MOV R218, R159 ;  /* 0x0000009f00da7202 */ /* 0x000fe20000000f00 */
[-C--:B------:R-:W-:Y:S01]  /*9190*/  HMMA.16816.F32.BF16 R4, R132, R136.reuse, R4 ;  /* 0x000000888404723c */ /* 0x080fe20000041804 */
[----:B------:R-:W-:Y:S04]  /*91a0*/  MUFU.EX2 R198, R181 ;  /* 0x000000b500c67308 */ /* 0x000fe80000000800 */
[----:B------:R-:W-:Y:S02]  /*91b0*/  FADD.FTZ R216, R216, R157 ;  /* 0x0000009dd8d87221 */ /* 0x000fe40000010000 */
[----:B------:R-:W-:Y:S01]  /*91c0*/  FADD.FTZ R158, R175, R158 ;  /* 0x0000009eaf9e7221 */ /* 0x000fe20000010000 */
[C---:B------:R-:W-:Y:S03]  /*91d0*/  HMMA.16816.F32.BF16 R8, R140.reuse, R136, R8 ;  /* 0x000000888c08723c */ /* 0x040fe60000041808 */
[----:B------:R3:W-:Y:S01]  /*91e0*/  MUFU.EX2 R181, R152 ;  /* 0x0000009800b57308 */ /* 0x0007e20000000800 */
[----:B------:R-:W-:Y:S02]  /*91f0*/  FADD.FTZ R158, R192, R158 ;  /* 0x0000009ec09e7221 */ /* 0x000fe40000010000 */
[----:B--2---:R-:W-:Y:S01]  /*9200*/  LDSM.16.MT88.4 R192, [R248+0x1900] ;  /* 0x00190000f8c0783b */ /* 0x004fe20000004200 */
[----:B------:R-:W-:Y:S01]  /*9210*/  FADD.FTZ R216, R169, R216 ;  /* 0x000000d8a9d87221 */ /* 0x000fe20000010000 */
[-C--:B------:R-:W-:Y:S04]  /*9220*/  HMMA.16816.F32.BF16 R12, R140, R138.reuse, R12 ;  /* 0x0000008a8c0c723c */ /* 0x080fe8000004180c */
[----:B------:R-:W-:Y:S01]  /*9230*/  FADD.FTZ R217, R217, R158 ;  /* 0x0000009ed9d97221 */ /* 0x000fe20000010000 */
[----:B------:R-:W-:Y:S01]  /*9240*/  MUFU.EX2 R175, R209 ;  /* 0x000000d100af7308 */ /* 0x000fe20000000800 */
[----:B------:R-:W-:Y:S01]  /*9250*/  FADD.FTZ R165, R165, R216 ;  /* 0x000000d8a5a57221 */ /* 0x000fe20000010000 */
[----:B-----5:R-:W-:Y:S01]  /*9260*/  MOV R169, R160 ;  /* 0x000000a000a97202 */ /* 0x020fe20000000f00 */
[C---:B------:R-:W-:Y:S01]  /*9270*/  HMMA.16816.F32.BF16 R16, R132.reuse, R138, R16 ;  /* 0x0000008a8410723c */ /* 0x040fe20000041810 */
[----:B------:R-:W2:Y:S03]  /*9280*/  LDSM.16.MT88.4 R136, [R240+0x900] ;  /* 0x00090000f088783b */ /* 0x000ea60000004200 */
[----:B------:R-:W-:Y:S01]  /*9290*/  FADD.FTZ R217, R168, R217 ;  /* 0x000000d9a8d97221 */ /* 0x000fe20000010000 */
[----:B------:R-:W-:Y:S03]  /*92a0*/  MOV R168, R183 ;  /* 0x000000b700a87202 */ /* 0x000fe60000000f00 */
[-C--:B------:R-:W-:Y:S01]  /*92b0*/  HMMA.16816.F32.BF16 R20, R132, R144.reuse, R20 ;  /* 0x000000908414723c */ /* 0x080fe20000041814 */
[----:B---3--:R-:W-:Y:S07]  /*92c0*/  LDSM.16.MT88.4 R152, [R242+0x1100] ;  /* 0x00110000f298783b */ /* 0x008fee0000004200 */
        /* <DEDUP_REMOVED lines=25> */
[C---:B------:R-:W-:Y:S01]  /*9460*/  HMMA.16816.F32.BF16 R104, R140.reuse, R136, R104 ;  /* 0x000000888c68723c */ /* 0x040fe20000041868 */
[----:B------:R2:W4:Y:S06]  /*9470*/  MUFU.EX2 R136, R156 ;  /* 0x0000009c00887308 */ /* 0x00052c0000000800 */
[----:B------:R-:W-:Y:S01]  /*9480*/  F2FP.BF16.PACK_AB R137, R182, R184 ;  /* 0x000000b8b689723e */ /* 0x000fe200000010ff */
[-C--:B------:R-:W-:Y:S08]  /*9490*/  HMMA.16816.F32.BF16 R108, R140, R138.reuse, R108 ;  /* 0x0000008a8c6c723c */ /* 0x080ff0000004186c */
[C---:B------:R-:W-:Y:S07]  /*94a0*/  HMMA.16816.F32.BF16 R112, R132.reuse, R138, R112 ;  /* 0x0000008a8470723c */ /* 0x040fee0000041870 */
[----:B------:R-:W-:Y:S01]  /*94b0*/  F2FP.BF16.PACK_AB R138, R218, R180 ;  /* 0x000000b4da8a723e */ /* 0x000fe200000010ff */
[-C--:B---3--:R-:W-:Y:S01]  /*94c0*/  HMMA.16816.F32.BF16 R116, R132, R144.reuse, R116 ;  /* 0x000000908474723c */ /* 0x088fe20000041874 */
[----:B--2---:R-:W-:Y:S03]  /*94d0*/  LDSM.16.MT88.4 R156, [R242+0x3100] ;  /* 0x00310000f29c783b */ /* 0x004fe60000004200 */
[----:B----4-:R-:W-:Y:S02]  /*94e0*/  MOV R203, R136 ;  /* 0x0000008800cb7202 */ /* 0x010fe40000000f00 */
[----:B------:R-:W-:Y:S02]  /*94f0*/  F2FP.BF16.PACK_AB R136, R174, R187 ;  /* 0x000000bbae88723e */ /* 0x000fe400000010ff */
[C---:B------:R-:W-:Y:S04]  /*9500*/  HMMA.16816.F32.BF16 R120, R140.reuse, R144, R120 ;  /* 0x000000908c78723c */ /* 0x040fe80000041878 */
[----:B------:R-:W-:Y:S04]  /*9510*/  F2FP.BF16.PACK_AB R139, R203, R181 ;  /* 0x000000b5cb8b723e */ /* 0x000fe800000010ff */
[-C--:B------:R-:W-:Y:S01]  /*9520*/  HMMA.16816.F32.BF16 R124, R140, R146.reuse, R124 ;  /* 0x000000928c7c723c */ /* 0x080fe2000004187c */
[----:B------:R-:W2:Y:S07]  /*9530*/  LDSM.16.MT88.4 R140, [R241+0x1100] ;  /* 0x00110000f18c783b */ /* 0x000eae0000004200 */
[----:B------:R-:W-:Y:S01]  /*9540*/  HMMA.16816.F32.BF16 R128, R132, R146, R128 ;  /* 0x000000928480723c */ /* 0x000fe20000041880 */
[----:B------:R-:W3:Y:S06]  /*9550*/  LDSM.16.MT88.4 R144, [R240+0x1100] ;  /* 0x00110000f090783b */ /* 0x000eec0000004200 */
[----:B------:R-:W-:Y:S02]  /*9560*/  F2FP.BF16.PACK_AB R132, R199, R177 ;  /* 0x000000b1c784723e */ /* 0x000fe400000010ff */
[----:B------:R-:W-:Y:S03]  /*9570*/  F2FP.BF16.PACK_AB R133, R173, R171 ;  /* 0x000000abad85723e */ /* 0x000fe600000010ff */
[----:B------:R-:W-:Y:S02]  /*9580*/  F2FP.BF16.PACK_AB R134, R198, R197 ;  /* 0x000000c5c686723e */ /* 0x000fe400000010ff */
[----:B------:R-:W-:Y:S07]  /*9590*/  F2FP.BF16.PACK_AB R135, R163, R179 ;  /* 0x000000b3a387723e */ /* 0x000fee00000010ff */
[-C--:B-1----:R-:W-:Y:S08]  /*95a0*/  HMMA.16816.F32.BF16 R4, R132, R148.reuse, R4 ;  /* 0x000000948404723c */ /* 0x082ff00000041804 */
        /* <DEDUP_REMOVED lines=8> */
[----:B------:R-:W4:Y:S07]  /*9630*/  LDSM.16.MT88.4 R152, [R241+0x3100] ;  /* 0x00310000f198783b */ /* 0x000f2e0000004200 */
[-C--:B--2---:R-:W-:Y:S08]  /*9640*/  HMMA.16816.F32.BF16 R36, R132, R140.reuse, R36 ;  /* 0x0000008c8424723c */ /* 0x084ff00000041824 */
[C---:B------:R-:W-:Y:S08]  /*9650*/  HMMA.16816.F32.BF16 R40, R136.reuse, R140, R40 ;  /* 0x0000008c8828723c */ /* 0x040ff00000041828 */
[-C--:B------:R-:W-:Y:S08]  /*9660*/  HMMA.16816.F32.BF16 R44, R136, R142.reuse, R44 ;  /* 0x0000008e882c723c */ /* 0x080ff0000004182c */
[C---:B------:R-:W-:Y:S01]  /*9670*/  HMMA.16816.F32.BF16 R48, R132.reuse, R142, R48 ;  /* 0x0000008e8430723c */ /* 0x040fe20000041830 */
[----:B------:R-:W2:Y:S07]  /*9680*/  LDSM.16.MT88.4 R140, [R240+0x3100] ;  /* 0x00310000f08c783b */ /* 0x000eae0000004200 */
[-C--:B---3--:R-:W-:Y:S08]  /*9690*/  HMMA.16816.F32.BF16 R52, R132, R144.reuse, R52 ;  /* 0x000000908434723c */ /* 0x088ff00000041834 */
[C---:B------:R-:W-:Y:S01]  /*96a0*/  HMMA.16816.F32.BF16 R56, R136.reuse, R144, R56 ;  /* 0x000000908838723c */ /* 0x040fe20000041838 */
[----:B------:R-:W-:Y:S06]  /*96b0*/  MUFU.EX2 R144, R205 ;  /* 0x000000cd00907308 */ /* 0x000fec0000000800 */
[----:B------:R-:W-:Y:S01]  /*96c0*/  MOV R145, R177 ;  /* 0x000000b100917202 */ /* 0x000fe20000000f00 */
[-C--:B------:R-:W-:Y:S03]  /*96d0*/  HMMA.16816.F32.BF16 R60, R136, R146.reuse, R60 ;  /* 0x00000092883c723c */ /* 0x080fe6000004183c */
[----:B------:R3:W-:Y:S05]  /*96e0*/  MUFU.EX2 R177, R208 ;  /* 0x000000d000b17308 */ /* 0x0007ea0000000800 */
[C---:B------:R-:W-:Y:S05]  /*96f0*/  HMMA.16816.F32.BF16 R64, R132.reuse, R146, R64 ;  /* 0x000000928440723c */ /* 0x040fea0000041840 */
[----:B------:R-:W-:Y:S03]  /*9700*/  MUFU.EX2 R146, R207 ;  /* 0x000000cf00927308 */ /* 0x000fe60000000800 */
[-C--:B-1----:R-:W-:Y:S07]  /*9710*/  HMMA.16816.F32.BF16 R68, R132, R148.reuse, R68 ;  /* 0x000000948444723c */ /* 0x082fee0000041844 */
[----:B------:R-:W1:Y:S01]  /*9720*/  MUFU.EX2 R147, R161 ;  /* 0x000000a100937308 */ /* 0x000e620000000800 */
[C---:B------:R-:W-:Y:S01]  /*9730*/  HMMA.16816.F32.BF16 R72, R136.reuse, R148, R72 ;  /* 0x000000948848723c */ /* 0x040fe20000041848 */
[----:B---3--:R-:W-:Y:S06]  /*9740*/  LDSM.16.MT88.4 R208, [R248+0x3900] ;  /* 0x00390000f8d0783b */ /* 0x008fec0000004200 */
[----:B------:R-:W-:Y:S01]  /*9750*/  MOV R149, R182 ;  /* 0x000000b600957202 */ /* 0x000fe20000000f00 */
[-C--:B------:R-:W-:Y:S01]  /*9760*/  HMMA.16816.F32.BF16 R76, R136, R150.reuse, R76 ;  /* 0x00000096884c723c */ /* 0x080fe2000004184c */
[----:B------:R3:W5:Y:S07]  /*9770*/  MUFU.EX2 R148, R201 ;  /* 0x000000c900947308 */ /* 0x00076e0000000800 */
[C---:B------:R-:W-:Y:S07]  /*9780*/  HMMA.16816.F32.BF16 R80, R132.reuse, R150, R80 ;  /* 0x000000968450723c */ /* 0x040fee0000041850 */
[----:B------:R-:W-:Y:S01]  /*9790*/  MOV R151, R180 ;  /* 0x000000b400977202 */ /* 0x000fe20000000f00 */
[-C--:B------:R-:W-:Y:S04]  /*97a0*/  HMMA.16816.F32.BF16 R84, R132, R156.reuse, R84 ;  /* 0x0000009c8454723c */ /* 0x080fe80000041854 */
[----:B------:R-:W-:Y:S02]  /*97b0*/  MOV R150, R179 ;  /* 0x000000b300967202 */ /* 0x000fe40000000f00 */
[----:B-1----:R-:W-:Y:S02]  /*97c0*/  F2FP.BF16.PACK_AB R205, R169, R147 ;  /* 0x00000093a9cd723e */ /* 0x002fe400000010ff */
[C---:B------:R-:W-:Y:S08]  /*97d0*/  HMMA.16816.F32.BF16 R88, R136.reuse, R156, R88 ;  /* 0x0000009c8858723c */ /* 0x040ff00000041858 */
[-C--:B------:R-:W-:Y:S08]  /*97e0*/  HMMA.16816.F32.BF16 R92, R136, R158.reuse, R92 ;  /* 0x0000009e885c723c */ /* 0x080ff0000004185c */
[C---:B------:R-:W-:Y:S08]  /*97f0*/  HMMA.16816.F32.BF16 R96, R132.reuse, R158, R96 ;  /* 0x0000009e8460723c */ /* 0x040ff00000041860 */
[-C--:B----4-:R-:W-:Y:S08]  /*9800*/  HMMA.16816.F32.BF16 R100, R132, R152.reuse, R100 ;  /* 0x000000988464723c */ /* 0x090ff00000041864 */
[C---:B------:R-:W-:Y:S08]  /*9810*/  HMMA.16816.F32.BF16 R104, R136.reuse, R152, R104 ;  /* 0x000000988868723c */ /* 0x040ff00000041868 */
[-C--:B------:R-:W-:Y:S08]  /*9820*/  HMMA.16816.F32.BF16 R108, R136, R154.reuse, R108 ;  /* 0x0000009a886c723c */ /* 0x080ff0000004186c */
[C---:B------:R-:W-:Y:S08]  /*9830*/  HMMA.16816.F32.BF16 R112, R132.reuse, R154, R112 ;  /* 0x0000009a8470723c */ /* 0x040ff00000041870 */
[-C--:B--2---:R-:W-:Y:S08]  /*9840*/  HMMA.16816.F32.BF16 R116, R132, R140.reuse, R116 ;  /* 0x0000008c8474723c */ /* 0x084ff00000041874 */
[C---:B------:R-:W-:Y:S07]  /*9850*/  HMMA.16816.F32.BF16 R120, R136.reuse, R140, R120 ;  /* 0x0000008c8878723c */ /* 0x040fee0000041878 */
[----:B------:R-:W-:Y:S01]  /*9860*/  MOV R141, R218 ;  /* 0x000000da008d7202 */ /* 0x000fe20000000f00 */
[-C--:B------:R-:W-:Y:S04]  /*9870*/  HMMA.16816.F32.BF16 R124, R136, R142.reuse, R124 ;  /* 0x0000008e887c723c */ /* 0x080fe8000004187c */
[----:B------:R-:W-:Y:S03]  /*9880*/  MOV R140, R203 ;  /* 0x000000cb008c7202 */ /* 0x000fe60000000f00 */
[----:B------:R-:W-:Y:S01]  /*9890*/  MOV R139, R185 ;  /* 0x000000b9008b7202 */ /* 0x000fe20000000f00 */
[----:B------:R-:W-:Y:S04]  /*98a0*/  HMMA.16816.F32.BF16 R128, R132, R142, R128 ;  /* 0x0000008e8480723c */ /* 0x000fe80000041880 */
[----:B---3--:R-:W-:Y:S02]  /*98b0*/  F2FP.BF16.PACK_AB R201, R139, R231 ;  /* 0x000000e78bc9723e */ /* 0x008fe400000010ff */
[----:B------:R-:W-:Y:S02]  /*98c0*/  MOV R136, R186 ;  /* 0x000000ba00887202 */ /* 0x000fe40000000f00 */
[----:B------:R-:W-:Y:S04]  /*98d0*/  MOV R133, R177 ;  /* 0x000000b100857202 */ /* 0x000fe80000000f00 */
[----:B------:R-:W-:Y:S02]  /*98e0*/  MOV R134, R176 ;  /* 0x000000b000867202 */ /* 0x000fe40000000f00 */
[----:B------:R-:W-:Y:S02]  /*98f0*/  MOV R143, R175 ;  /* 0x000000af008f7202 */ /* 0x000fe40000000f00 */
[----:B------:R-:W-:Y:S02]  /*9900*/  F2FP.BF16.PACK_AB R202, R134, R168 ;  /* 0x000000a886ca723e */ /* 0x000fe400000010ff */
[----:B------:R-:W-:Y:S02]  /*9910*/  F2FP.BF16.PACK_AB R203, R133, R143 ;  /* 0x0000008f85cb723e */ /* 0x000fe400000010ff */
[----:B-----5:R-:W-:Y:S02]  /*9920*/  MOV R137, R148 ;  /* 0x0000009400897202 */ /* 0x020fe40000000f00 */
[----:B------:R-:W-:Y:S02]  /*9930*/  MOV R132, R178 ;  /* 0x000000b200847202 */ /* 0x000fe40000000f00 */
[----:B------:R-:W-:Y:S01]  /*9940*/  MOV R142, R144 ;  /* 0x00000090008e7202 */ /* 0x000fe20000000f00 */
[-C--:B------:R-:W-:Y:S01]  /*9950*/  HMMA.16816.F32.BF16 R176, R200, R192.reuse, R4 ;  /* 0x000000c0c8b0723c */ /* 0x080fe20000041804 */
[----:B------:R-:W-:Y:S04]  /*9960*/  LDSM.16.MT88.4 R4, [R240+0x3900] ;  /* 0x00390000f004783b */ /* 0x000fe80000004200 */
[----:B------:R-:W-:Y:S01]  /*9970*/  MOV R135, R172 ;  /* 0x000000ac00877202 */ /* 0x000fe20000000f00 */
[----:B------:R-:W-:Y:S01]  /*9980*/  FADD.FTZ R144, R164, R217 ;  /* 0x000000d9a4907221 */ /* 0x000fe20000010000 */
[----:B------:R-:W-:Y:S02]  /*9990*/  F2FP.BF16.PACK_AB R204, R136, R146 ;  /* 0x0000009288cc723e */ /* 0x000fe400000010ff */
[----:B------:R-:W-:Y:S01]  /*99a0*/  F2FP.BF16.PACK_AB R206, R132, R142 ;  /* 0x0000008e84ce723e */ /* 0x000fe200000010ff */
[----:B------:R-:W-:Y:S02]  /*99b0*/  LDSM.16.MT88.4 R216, [R241+0x3900] ;  /* 0x00390000f1d8783b */ /* 0x000fe40000004200 */
[----:B------:R-:W-:Y:S02]  /*99c0*/  F2FP.BF16.PACK_AB R207, R137, R135 ;  /* 0x0000008789cf723e */ /* 0x000fe400000010ff */
[----:B------:R-:W-:Y:S02]  /*99d0*/  MOV R164, R163 ;  /* 0x000000a300a47202 */ /* 0x000fe40000000f00 */
[----:B------:R-:W-:Y:S02]  /*99e0*/  MOV R138, R184 ;  /* 0x000000b8008a7202 */ /* 0x000fe40000000f00 */
[----:B------:R-:W1:Y:S01]  /*99f0*/  LDSM.16.MT88.4 R184, [R241+0x1900] ;  /* 0x00190000f1b8783b */ /* 0x000e620000004200 */
[C---:B------:R-:W-:Y:S04]  /*9a00*/  HMMA.16816.F32.BF16 R160, R204.reuse, R192, R8 ;  /* 0x000000c0cca0723c */ /* 0x040fe80000041808 */
[----:B------:R-:W-:Y:S03]  /*9a10*/  MOV R148, R181 ;  /* 0x000000b500947202 */ /* 0x000fe60000000f00 */
[----:B------:R-:W2:Y:S01]  /*9a20*/  LDSM.16.MT88.4 R180, [R240+0x1900] ;  /* 0x00190000f0b4783b */ /* 0x000ea20000004200 */
[-C--:B------:R-:W-:Y:S04]  /*9a30*/  HMMA.16816.F32.BF16 R156, R204, R194.reuse, R12 ;  /* 0x000000c2cc9c723c */ /* 0x080fe8000004180c */
[----:B------:R-:W-:Y:S02]  /*9a40*/  MOV R9, R133 ;  /* 0x0000008500097202 */ /* 0x000fe40000000f00 */
[----:B------:R-:W-:Y:S02]  /*9a50*/  MOV R8, R134 ;  /* 0x0000008600087202 */ /* 0x000fe40000000f00 */
[C---:B------:R-:W-:Y:S04]  /*9a60*/  HMMA.16816.F32.BF16 R192, R200.reuse, R194, R16 ;  /* 0x000000c2c8c0723c */ /* 0x040fe80000041810 */
[----:B------:R-:W-:Y:S02]  /*9a70*/  MOV R10, R174 ;  /* 0x000000ae000a7202 */ /* 0x000fe40000000f00 */
[----:B------:R-:W-:Y:S02]  /*9a80*/  MOV R11, R173 ;  /* 0x000000ad000b7202 */ /* 0x000fe40000000f00 */
[-C--:B------:R-:W-:Y:S04]  /*9a90*/  HMMA.16816.F32.BF16 R172, R200, R188.reuse, R20 ;  /* 0x000000bcc8ac723c */ /* 0x080fe80000041814 */
[----:B------:R-:W-:Y:S02]  /*9aa0*/  MOV R12, R168 ;  /* 0x000000a8000c7202 */ /* 0x000fe40000000f00 */
[----:B------:R-:W-:Y:S02]  /*9ab0*/  MOV R14, R142 ;  /* 0x0000008e000e7202 */ /* 0x000fe40000000f00 */
[C---:B------:R-:W-:Y:S04]  /*9ac0*/  HMMA.16816.F32.BF16 R152, R204.reuse, R188, R24 ;  /* 0x000000bccc98723c */ /* 0x040fe80000041818 */
[----:B------:R-:W-:Y:S02]  /*9ad0*/  MOV R19, R169 ;  /* 0x000000a900137202 */ /* 0x000fe40000000f00 */
[----:B------:R-:W-:Y:S02]  /*9ae0*/  MOV R23, R146 ;  /* 0x0000009200177202 */ /* 0x000fe40000000f00 */
[----:B------:R-:W-:Y:S04]  /*9af0*/  MOV R25, R150 ;  /* 0x0000009600197202 */ /* 0x000fe80000000f00 */
[----:B------:R-:W-:Y:S02]  /*9b00*/  MOV R26, R151 ;  /* 0x00000097001a7202 */ /* 0x000fe40000000f00 */
[----:B------:R-:W-:Y:S02]  /*9b10*/  MOV R27, R148 ;  /* 0x00000094001b7202 */ /* 0x000fe40000000f00 */
[----:B------:R-:W-:Y:S02]  /*9b20*/  MOV R24, R149 ;  /* 0x0000009500187202 */ /* 0x000fe40000000f00 */
[-C--:B------:R-:W-:Y:S03]  /*9b30*/  HMMA.16816.F32.BF16 R148, R204, R190.reuse, R28 ;  /* 0x000000becc94723c */ /* 0x080fe6000004181c */
[----:B------:R-:W-:Y:S02]  /*9b40*/  MOV R13, R143 ;  /* 0x0000008f000d7202 */ /* 0x000fe40000000f00 */
[----:B------:R-:W-:Y:S02]  /*9b50*/  MOV R18, R136 ;  /* 0x0000008800127202 */ /* 0x000fe40000000f00 */
[----:B------:R-:W-:Y:S01]  /*9b60*/  MOV R31, R10 ;  /* 0x0000000a001f7202 */ /* 0x000fe20000000f00 */
[C---:B------:R-:W-:Y:S04]  /*9b70*/  HMMA.16816.F32.BF16 R188, R200.reuse, R190, R32 ;  /* 0x000000bec8bc723c */ /* 0x040fe80000041820 */
[----:B------:R-:W-:Y:S02]  /*9b80*/  MOV R28, R170 ;  /* 0x000000aa001c7202 */ /* 0x000fe40000000f00 */
[----:B------:R-:W-:Y:S02]  /*9b90*/  MOV R16, R147 ;  /* 0x0000009300107202 */ /* 0x000fe40000000f00 */
[----:B------:R-:W-:Y:S02]  /*9ba0*/  MOV R35, R171 ;  /* 0x000000ab00237202 */ /* 0x000fe40000000f00 */
[-C--:B-1----:R-:W-:Y:S03]  /*9bb0*/  HMMA.16816.F32.BF16 R168, R200, R184.reuse, R36 ;  /* 0x000000b8c8a8723c */ /* 0x082fe60000041824 */
[----:B------:R-:W-:Y:S02]  /*9bc0*/  MOV R34, R145 ;  /* 0x0000009100227202 */ /* 0x000fe40000000f00 */
[----:B------:R-:W-:Y:S02]  /*9bd0*/  MOV R33, R144 ;  /* 0x0000009000217202 */ /* 0x000fe40000000f00 */
[----:B------:R-:W-:Y:S01]  /*9be0*/  MOV R10, R132 ;  /* 0x00000084000a7202 */ /* 0x000fe20000000f00 */
[C---:B------:R-:W-:Y:S04]  /*9bf0*/  HMMA.16816.F32.BF16 R144, R204.reuse, R184, R40 ;  /* 0x000000b8cc90723c */ /* 0x040fe80000041828 */
[----:B------:R-:W-:Y:S01]  /*9c00*/  MOV R21, R141 ;  /* 0x0000008d00157202 */ /* 0x000fe20000000f00 */
[----:B------:R-:W-:Y:S01]  /*9c10*/  FADD.FTZ R225, R225, R33 ;  /* 0x00000021e1e17221 */ /* 0x000fe20000010000 */
[----:B------:R-:W-:Y:S02]  /*9c20*/  MOV R22, R140 ;  /* 0x0000008c00167202 */ /* 0x000fe40000000f00 */
[-C--:B------:R-:W-:Y:S04]  /*9c30*/  HMMA.16816.F32.BF16 R140, R204, R186.reuse, R44 ;  /* 0x000000bacc8c723c */ /* 0x080fe8000004182c */
[----:B------:R-:W-:Y:S01]  /*9c40*/  MOV R17, R139 ;  /* 0x0000008b00117202 */ /* 0x000fe20000000f00 */
[----:B------:R-:W-:Y:S01]  /*9c50*/  FADD.FTZ R225, R228, R225 ;  /* 0x000000e1e4e17221 */ /* 0x000fe20000010000 */
[----:B------:R-:W-:Y:S02]  /*9c60*/  MOV R20, R164 ;  /* 0x000000a400147202 */ /* 0x000fe40000000f00 */
[C---:B------:R-:W-:Y:S04]  /*9c70*/  HMMA.16816.F32.BF16 R184, R200.reuse, R186, R48 ;  /* 0x000000bac8b8723c */ /* 0x040fe80000041830 */
[----:B------:R-:W-:Y:S01]  /*9c80*/  MOV R32, R165 ;  /* 0x000000a500207202 */ /* 0x000fe20000000f00 */
[----:B------:R-:W-:Y:S01]  /*9c90*/  FADD.FTZ R225, R28, R225 ;  /* 0x000000e11ce17221 */ /* 0x000fe20000010000 */
[----:B------:R-:W-:Y:S02]  /*9ca0*/  MOV R39, R166 ;  /* 0x000000a600277202 */ /* 0x000fe40000000f00 */
[----:B------:R-:W-:Y:S01]  /*9cb0*/  MOV R38, R167 ;  /* 0x000000a700267202 */ /* 0x000fe20000000f00 */
[----:B------:R-:W-:Y:S01]  /*9cc0*/  FADD.FTZ R225, R31, R225 ;  /* 0x000000e11fe17221 */ /* 0x000fe20000010000 */
[-C--:B--2---:R-:W-:Y:S03]  /*9cd0*/  HMMA.16816.F32.BF16 R164, R200, R180.reuse, R52 ;  /* 0x000000b4c8a4723c */ /* 0x084fe60000041834 */
[----:B------:R-:W-:Y:S01]  /*9ce0*/  MOV R30, R11 ;  /* 0x0000000b001e7202 */ /* 0x000fe20000000f00 */
[----:B------:R-:W-:Y:S01]  /*9cf0*/  FADD.FTZ R225, R26, R225 ;  /* 0x000000e11ae17221 */ /* 0x000fe20000010000 */
[----:B------:R-:W-:Y:S01]  /*9d00*/  MOV R11, R137 ;  /* 0x00000089000b7202 */ /* 0x000fe20000000f00 */
[----:B------:R-:W-:Y:S01]  /*9d10*/  FADD.FTZ R223, R223, R39 ;  /* 0x00000027dfdf7221 */ /* 0x000fe20000010000 */
[----:B------:R-:W-:Y:S01]  /*9d20*/  MOV R29, R138 ;  /* 0x0000008a001d7202 */ /* 0x000fe20000000f00 */
[----:B------:R-:W-:Y:S01]  /*9d30*/  FADD.FTZ R225, R21, R225 ;  /* 0x000000e115e17221 */ /* 0x000fe20000010000 */
[C---:B------:R-:W-:Y:S04]  /*9d40*/  HMMA.16816.F32.BF16 R136, R204.reuse, R180, R56 ;  /* 0x000000b4cc88723c */ /* 0x040fe80000041838 */
[----:B------:R-:W-:Y:S01]  /*9d50*/  MOV R15, R135 ;  /* 0x00000087000f7202 */ /* 0x000fe20000000f00 */
[----:B------:R-:W-:Y:S02]  /*9d60*/  FADD.FTZ R225, R23, R225 ;  /* 0x000000e117e17221 */ /* 0x000fe40000010000 */
[----:B------:R-:W-:Y:S01]  /*9d70*/  FADD.FTZ R223, R221, R223 ;  /* 0x000000dfdddf7221 */ /* 0x000fe20000010000 */
[-C--:B------:R-:W-:Y:S04]  /*9d80*/  HMMA.16816.F32.BF16 R132, R204, R182.reuse, R60 ;  /* 0x000000b6cc84723c */ /* 0x080fe8000004183c */
[----:B------:R-:W-:Y:S02]  /*9d90*/  FADD.FTZ R225, R18, R225 ;  /* 0x000000e112e17221 */ /* 0x000fe40000010000 */
[----:B------:R-:W-:Y:S02]  /*9da0*/  FADD.FTZ R223, R34, R223 ;  /* 0x000000df22df7221 */ /* 0x000fe40000010000 */
[C---:B------:R-:W-:Y:S04]  /*9db0*/  HMMA.16816.F32.BF16 R180, R200.reuse, R182, R64 ;  /* 0x000000b6c8b4723c */ /* 0x040fe80000041840 */
[----:B------:R-:W-:Y:S02]  /*9dc0*/  FADD.FTZ R225, R14, R225 ;  /* 0x000000e10ee17221 */ /* 0x000fe40000010000 */
[----:B------:R-:W-:Y:S01]  /*9dd0*/  FADD.FTZ R223, R199, R223 ;  /* 0x000000dfc7df7221 */ /* 0x000fe20000010000 */
[----:B------:R-:W-:Y:S01]  /*9de0*/  MOV R199, R196 ;  /* 0x000000c400c77202 */ /* 0x000fe20000000f00 */
[-C--:B------:R-:W-:Y:S04]  /*9df0*/  HMMA.16816.F32.BF16 R68, R200, R208.reuse, R68 ;  /* 0x000000d0c844723c */ /* 0x080fe80000041844 */
[----:B------:R-:W-:Y:S01]  /*9e00*/  FADD.FTZ R223, R197, R223 ;  /* 0x000000dfc5df7221 */ /* 0x000fe20000010000 */
[----:B------:R-:W-:Y:S01]  /*9e10*/  MOV R197, R0 ;  /* 0x0000000000c57202 */ /* 0x000fe20000000f00 */
[----:B------:R-:W-:Y:S02]  /*9e20*/  FADD.FTZ R222, R222, R32 ;  /* 0x00000020dede7221 */ /* 0x000fe40000010000 */
[C---:B------:R-:W-:Y:S04]  /*9e30*/  HMMA.16816.F32.BF16 R72, R204.reuse, R208, R72 ;  /* 0x000000d0cc48723c */ /* 0x040fe80000041848 */
[----:B------:R-:W-:Y:S01]  /*9e40*/  FADD.FTZ R223, R198, R223 ;  /* 0x000000dfc6df7221 */ /* 0x000fe20000010000 */
[----:B------:R-:W-:Y:S01]  /*9e50*/  MOV R198, R2 ;  /* 0x0000000200c67202 */ /* 0x000fe20000000f00 */
[----:B------:R-:W-:Y:S02]  /*9e60*/  FADD.FTZ R222, R220, R222 ;  /* 0x000000dedcde7221 */ /* 0x000fe40000010000 */
[-C--:B------:R-:W-:Y:S04]  /*9e70*/  HMMA.16816.F32.BF16 R76, R204, R210.reuse, R76 ;  /* 0x000000d2cc4c723c */ /* 0x080fe8000004184c */
[----:B------:R-:W-:Y:S02]  /*9e80*/  FADD.FTZ R223, R229, R223 ;  /* 0x000000dfe5df7221 */ /* 0x000fe40000010000 */
[----:B------:R-:W-:Y:S02]  /*9e90*/  FADD.FTZ R222, R35, R222 ;  /* 0x000000de23de7221 */ /* 0x000fe40000010000 */
[C---:B------:R-:W-:Y:S04]  /*9ea0*/  HMMA.16816.F32.BF16 R80, R200.reuse, R210, R80 ;  /* 0x000000d2c850723c */ /* 0x040fe80000041850 */
[----:B------:R-:W-:Y:S02]  /*9eb0*/  FADD.FTZ R223, R230, R223 ;  /* 0x000000dfe6df7221 */ /* 0x000fe40000010000 */
        /* <DEDUP_REMOVED lines=17> */
[----:B------:R-:W-:Y:S04]  /*9fd0*/  FADD.FTZ R224, R24, R224 ;  /* 0x000000e018e07221 */ /* 0x000fe80000010000 */
[-C--:B------:R-:W-:Y:S04]  /*9fe0*/  HMMA.16816.F32.BF16 R108, R204, R218.reuse, R108 ;  /* 0x000000dacc6c723c */ /* 0x080fe8000004186c */
[----:B------:R-:W-:Y:S04]  /*9ff0*/  FADD.FTZ R224, R27, R224 ;  /* 0x000000e01be07221 */ /* 0x000fe80000010000 */
[C---:B------:R-:W-:Y:S04]  /*a000*/  HMMA.16816.F32.BF16 R112, R200.reuse, R218, R112 ;  /* 0x000000dac870723c */ /* 0x040fe80000041870 */
[----:B------:R-:W-:Y:S04]  /*a010*/  FADD.FTZ R224, R22, R224 ;  /* 0x000000e016e07221 */ /* 0x000fe80000010000 */
[-C--:B------:R-:W-:Y:S04]  /*a020*/  HMMA.16816.F32.BF16 R116, R200, R4.reuse, R116 ;  /* 0x00000004c874723c */ /* 0x080fe80000041874 */
[----:B------:R-:W-:Y:S04]  /*a030*/  FADD.FTZ R224, R16, R224 ;  /* 0x000000e010e07221 */ /* 0x000fe80000010000 */
[C---:B------:R-:W-:Y:S04]  /*a040*/  HMMA.16816.F32.BF16 R120, R204.reuse, R4, R120 ;  /* 0x00000004cc78723c */ /* 0x040fe80000041878 */
[----:B------:R-:W-:Y:S03]  /*a050*/  FADD.FTZ R224, R19, R224 ;  /* 0x000000e013e07221 */ /* 0x000fe60000010000 */
[----:B------:R-:W-:Y:S01]  /*a060*/  FADD.FTZ R5, R9, R222 ;  /* 0x000000de09057221 */ /* 0x000fe20000010000 */
[-C--:B------:R-:W-:Y:S04]  /*a070*/  HMMA.16816.F32.BF16 R124, R204, R6.reuse, R124 ;  /* 0x00000006cc7c723c */ /* 0x080fe8000004187c */
[----:B------:R-:W-:Y:S02]  /*a080*/  FADD.FTZ R4, R10, R225 ;  /* 0x000000e10a047221 */ /* 0x000fe40000010000 */
[----:B------:R-:W-:Y:S02]  /*a090*/  FADD.FTZ R224, R15, R224 ;  /* 0x000000e00fe07221 */ /* 0x000fe40000010000 */
[----:B------:R-:W-:Y:S07]  /*a0a0*/  HMMA.16816.F32.BF16 R128, R200, R6, R128 ;  /* 0x00000006c880723c */ /* 0x000fee0000041880 */
[----:B------:R-:W-:Y:S01]  /*a0b0*/  FADD.FTZ R6, R8, R223 ;  /* 0x000000df08067221 */ /* 0x000fe20000010000 */
[----:B------:R-:W-:Y:S01]  /*a0c0*/  MOV R200, R3 ;  /* 0x0000000300c87202 */ /* 0x000fe20000000f00 */
[----:B------:R-:W-:Y:S03]  /*a0d0*/  FADD.FTZ R203, R11, R224 ;  /* 0x000000e00bcb7221 */ /* 0x000fe60000010000 */
[----:B------:R1:W-:Y:S04]  /*a0e0*/  STL [R1+0x40], R6 ;  /* 0x0000400601007387 */ /* 0x0003e80000100800 */
[----:B------:R1:W-:Y:S04]  /*a0f0*/  STL [R1+0x3c], R5 ;  /* 0x00003c0501007387 */ /* 0x0003e80000100800 */
[----:B------:R1:W-:Y:S02]  /*a100*/  STL [R1+0x38], R4 ;  /* 0x0000380401007387 */ /* 0x0003e40000100800 */
[----:B-1----:R-:W-:-:S05]  /*a110*/  @P0 BRA `(.L_x_709) ;  /* 0xffffbc0000000947 */ /* 0x002fca000383ffff */
.L_x_708:
[----:B-1----:R-:W2:Y:S04]  /*a120*/  LDL.LU R6, [R1+0x40] ;  /* 0x0000400001067983 */ /* 0x002ea80000300800 */
[----:B------:R-:W1:Y:S04]  /*a130*/  SHFL.BFLY PT, R9, R203, 0x2, 0x1f ;  /* 0x0c401f00cb097f89 */ /* 0x000e6800000e0000 */
[----:B------:R-:W3:Y:S01]  /*a140*/  S2R R11, SR_TID.X ;  /* 0x00000000000b7919 */ /* 0x000ee20000002100 */
[----:B------:R-:W4:Y:S01]  /*a150*/  S2UR UR7, SR_CTAID.Y ;  /* 0x00000000000779c3 */ /* 0x000f220000002600 */
[----:B------:R-:W-:-:S02]  /*a160*/  ULDC.64 UR4, c[0x0][0x490] ;  /* 0x0001240000047ab9 */ /* 0x000fc40000000a00 */
[----:B------:R-:W2:Y:S04]  /*a170*/  LDL.LU R7, [R1+0x3c] ;  /* 0x00003c0001077983 */ /* 0x000ea80000300800 */
[----:B------:R-:W2:Y:S04]  /*a180*/  LDL.LU R10, [R1+0x38] ;  /* 0x00003800010a7983 */ /* 0x000ea80000300800 */
[----:B------:R-:W2:Y:S01]  /*a190*/  LDL.LU R18, [R1+0x10] ;  /* 0x0000100001127983 */ /* 0x000ea20000300800 */
[----:B------:R-:W-:-:S03]  /*a1a0*/  MOV R14, RZ ;  /* 0x000000ff000e7202 */ /* 0x000fc60000000f00 */
[----:B------:R-:W2:Y:S01]  /*a1b0*/  LDL.LU R30, [R1+0x20] ;  /* 0x00002000011e7983 */ /* 0x000ea20000300800 */
[----:B-1----:R-:W-:Y:S01]  /*a1c0*/  FADD.FTZ R203, R9, R203 ;  /* 0x000000cb09cb7221 */ /* 0x002fe20000010000 */
[----:B------:R-:W-:Y:S02]  /*a1d0*/  MOV R9, c[0x0][0x4e8] ;  /* 0x00013a0000097a02 */ /* 0x000fe40000000f00 */
[----:B---3--:R-:W-:Y:S02]  /*a1e0*/  SHF.R.S32.HI R12, RZ, 0x1f, R11 ;  /* 0x0000001fff0c7819 */ /* 0x008fe4000001140b */
[----:B------:R-:W-:Y:S01]  /*a1f0*/  ISETP.NE.AND P0, PT, R9, 0x1, PT ;  /* 0x000000010900780c */ /* 0x000fe20003f05270 */
[----:B----4-:R-:W-:-:S04]  /*a200*/  USHF.R.S32.HI UR6, URZ, 0x1f, UR7 ;  /* 0x0000001f3f067899 */ /* 0x010fc80008011407 */
[----:B------:R-:W-:Y:S02]  /*a210*/  UIMAD UR8, UR6, UR4, URZ ;  /* 0x00000004060872a4 */ /* 0x000fe4000f8e023f */
[----:B------:R-:W-:Y:S02]  /*a220*/  UIMAD.WIDE.U32 UR10, UR7, UR4, URZ ;  /* 0x00000004070a72a5 */ /* 0x000fe4000f8e003f */
[----:B------:R-:W-:-:S03]  /*a230*/  UIMAD UR8, UR7, UR5, UR8 ;  /* 0x00000005070872a4 */ /* 0x000fc6000f8e0208 */
[----:B------:R-:W-:Y:S02]  /*a240*/  ULDC.64 UR4, c[0x0][0x3e8] ;  /* 0x0000fa0000047ab9 */ /* 0x000fe40000000a00 */
[----:B------:R-:W-:-:S06]  /*a250*/  UIMAD.WIDE.U32 UR14, UR7, UR4, URZ ;  /* 0x00000004070e72a5 */ /* 0x000fcc000f8e003f */
[----:B------:R-:W-:Y:S02]  /*a260*/  MOV R22, UR14 ;  /* 0x0000000e00167c02 */ /* 0x000fe40008000f00 */
[----:B------:R-:W-:Y:S02]  /*a270*/  MOV R23, UR15 ;  /* 0x0000000f00177c02 */ /* 0x000fe40008000f00 */
[----:B------:R-:W-:Y:S02]  /*a280*/  MOV R27, 0xff800000 ;  /* 0xff800000001b7802 */ /* 0x000fe40000000f00 */
[----:B------:R-:W-:Y:S02]  /*a290*/  MOV R29, 0xff800000 ;  /* 0xff800000001d7802 */ /* 0x000fe40000000f00 */
[----:B------:R-:W-:Y:S02]  /*a2a0*/  MOV R28, 0xff800000 ;  /* 0xff800000001c7802 */ /* 0x000fe40000000f00 */
[----:B------:R-:W-:Y:S01]  /*a2b0*/  MOV R26, 0xff800000 ;  /* 0xff800000001a7802 */ /* 0x000fe20000000f00 */
[----:B------:R-:W-:Y:S06]  /*a2c0*/  BAR.SYNC.DEFER_BLOCKING 0x1, 0x80 ;  /* 0x0042000000007b1d */ /* 0x000fec0000010000 */
[----:B--2---:R-:W1:Y:S04]  /*a2d0*/  SHFL.BFLY PT, R5, R6, 0x2, 0x1f ;  /* 0x0c401f0006057f89 */ /* 0x004e6800000e0000 */
[----:B------:R-:W2:Y:S01]  /*a2e0*/  SHFL.BFLY PT, R4, R7, 0x2, 0x1f ;  /* 0x0c401f0007047f89 */ /* 0x000ea200000e0000 */
[----:B------:R-:W-:-:S04]  /*a2f0*/  @P0 IMAD.HI.U32 R13, R18, c[0x0][0x4ec], RZ ;  /* 0x00013b00120d0a27 */ /* 0x000fc800078e00ff */
[----:B-1----:R-:W-:Y:S02]  /*a300*/  FADD.FTZ R5, R5, R6 ;  /* 0x0000000605057221 */ /* 0x002fe40000010000 */
[----:B------:R-:W1:Y:S04]  /*a310*/  SHFL.BFLY PT, R6, R10, 0x2, 0x1f ;  /* 0x0c401f000a067f89 */ /* 0x000e6800000e0000 */
[----:B------:R-:W3:Y:S01]  /*a320*/  SHFL.BFLY PT, R8, R5, 0x1, 0x1f ;  /* 0x0c201f0005087f89 */ /* 0x000ee200000e0000 */
[----:B--2---:R-:W-:-:S05]  /*a330*/  FADD.FTZ R4, R4, R7 ;  /* 0x0000000704047221 */ /* 0x004fca0000010000 */
[----:B------:R-:W2:Y:S01]  /*a340*/  SHFL.BFLY PT, R7, R4, 0x1, 0x1f ;  /* 0x0c201f0004077f89 */ /* 0x000ea200000e0000 */
[----:B-1----:R-:W-:Y:S01]  /*a350*/  FADD.FTZ R6, R6, R10 ;  /* 0x0000000a06067221 */ /* 0x002fe20000010000 */
[----:B------:R-:W-:Y:S02]  /*a360*/  MOV R10, R18 ;  /* 0x00000012000a7202 */ /* 0x000fe40000000f00 */
[----:B------:R-:W-:Y:S01]  /*a370*/  @P0 SHF.R.U32.HI R10, RZ, c[0x0][0x4f0], R13 ;  /* 0x00013c00ff0a0a19 */ /* 0x000fe2000001160d */
[----:B---3--:R-:W-:Y:S01]  /*a380*/  FADD.FTZ R8, R5, R8 ;  /* 0x0000000805087221 */ /* 0x008fe20000010000 */
[----:B------:R-:W1:Y:S01]  /*a390*/  SHFL.BFLY PT, R16, R6, 0x1, 0x1f ;  /* 0x0c201f0006107f89 */ /* 0x000e6200000e0000 */
[----:B------:R-:W-:-:S03]  /*a3a0*/  MOV R13, RZ ;  /* 0x000000ff000d7202 */ /* 0x000fc60000000f00 */
[----:B------:R-:W-:Y:S01]  /*a3b0*/  FSETP.NE.FTZ.AND P3, PT, R8, RZ, PT ;  /* 0x000000ff0800720b */ /* 0x000fe20003f75000 */
[----:B------:R-:W3:Y:S01]  /*a3c0*/  SHFL.BFLY PT, R5, R203, 0x1, 0x1f ;  /* 0x0c201f00cb057f89 */ /* 0x000ee200000e0000 */
[----:B--2---:R-:W-:Y:S01]  /*a3d0*/  FADD.FTZ R7, R4, R7 ;  /* 0x0000000704077221 */ /* 0x004fe20000010000 */
[CC--:B------:R-:W-:Y:S02]  /*a3e0*/  LEA.HI R4, R12.reuse, R11.reuse, RZ, 0x5 ;  /* 0x0000000b0c047211 */ /* 0x0c0fe400078f28ff */
[----:B------:R-:W-:Y:S02]  /*a3f0*/  LEA.HI R12, R12, R11, RZ, 0x2 ;  /* 0x0000000b0c0c7211 */ /* 0x000fe400078f10ff */
[----:B------:R-:W-:Y:S02]  /*a400*/  LOP3.LUT R15, R4, 0xffffffe0, RZ, 0xc0, !PT ;  /* 0xffffffe0040f7812 */ /* 0x000fe400078ec0ff */
[----:B------:R-:W-:-:S04]  /*a410*/  LOP3.LUT R17, R12, 0xfffffffc, RZ, 0xc0, !PT ;  /* 0xfffffffc0c117812 */ /* 0x000fc800078ec0ff */
[----:B------:R-:W-:Y:S01]  /*a420*/  @P3 MUFU.RCP R14, R8 ;  /* 0x00000008000e3308 */ /* 0x000fe20000001000 */
[-C--:B------:R-:W-:Y:S02]  /*a430*/  IADD3 R15, -R15, R11.reuse, RZ ;  /* 0x0000000b0f0f7210 */ /* 0x080fe40007ffe1ff */
[----:B------:R-:W-:Y:S02]  /*a440*/  FSETP.NE.FTZ.AND P2, PT, R7, RZ, PT ;  /* 0x000000ff0700720b */ /* 0x000fe40003f55000 */
[----:B------:R-:W-:Y:S01]  /*a450*/  LOP3.LUT P4, RZ, R15, 0x3, RZ, 0xc0, !PT ;  /* 0x000000030fff7812 */ /* 0x000fe2000788c0ff */
[----:B-1----:R-:W-:Y:S01]  /*a460*/  FADD.FTZ R6, R6, R16 ;  /* 0x0000001006067221 */ /* 0x002fe20000010000 */
[----:B------:R-:W-:Y:S02]  /*a470*/  IADD3 R16, -R10, RZ, RZ ;  /* 0x000000ff0a107210 */ /* 0x000fe40007ffe1ff */
[----:B------:R-:W-:Y:S02]  /*a480*/  IADD3 R11, -R17, R11, RZ ;  /* 0x0000000b110b7210 */ /* 0x000fe40007ffe1ff */
[----:B------:R-:W-:Y:S01]  /*a490*/  FSETP.NE.FTZ.AND P1, PT, R6, RZ, PT ;  /* 0x000000ff0600720b */ /* 0x000fe20003f35000 */
[----:B------:R-:W-:-:S02]  /*a4a0*/  IMAD R15, R16, c[0x0][0x4e8], R18 ;  /* 0x00013a00100f7a24 */ /* 0x000fc400078e0212 */
[----:B------:R-:W-:Y:S01]  /*a4b0*/  CS2R R16, SRZ ;  /* 0x0000000000107805 */ /* 0x000fe2000001ff00 */
[--C-:B------:R-:W-:Y:S01]  /*a4c0*/  SHF.R.S32.HI R18, RZ, 0x2, R12.reuse ;  /* 0x00000002ff127819 */ /* 0x100fe2000001140c */
[----:B---3--:R-:W-:Y:S01]  /*a4d0*/  FADD.FTZ R5, R203, R5 ;  /* 0x00000005cb057221 */ /* 0x008fe20000010000 */
[----:B------:R-:W-:Y:S01]  /*a4e0*/  SHF.R.S32.HI R12, RZ, 0x1f, R12 ;  /* 0x0000001fff0c7819 */ /* 0x000fe2000001140c */
[----:B------:R-:W-:Y:S03]  /*a4f0*/  @P2 MUFU.RCP R13, R7 ;  /* 0x00000007000d2308 */ /* 0x000fe60000001000 */
[----:B------:R-:W-:-:S05]  /*a500*/  LEA.HI R12, R12, R18, RZ, 0x3 ;  /* 0x000000120c0c7211 */ /* 0x000fca00078f18ff */
[----:B------:R-:W-:Y:S01]  /*a510*/  @P1 MUFU.RCP R16, R6 ;  /* 0x0000000600101308 */ /* 0x000fe20000001000 */
[----:B------:R-:W-:-:S07]  /*a520*/  LOP3.LUT R12, R12, 0xfffffff8, RZ, 0xc0, !PT ;  /* 0xfffffff80c0c7812 */ /* 0x000fce00078ec0ff */
[----:B------:R-:W1:Y:S01]  /*a530*/  @P1 MUFU.LG2 R6, R6 ;  /* 0x0000000600061308 */ /* 0x000e620000000c00 */
[----:B------:R-:W-:-:S07]  /*a540*/  IADD3 R12, R18, -R12, RZ ;  /* 0x8000000c120c7210 */ /* 0x000fce0007ffe0ff */
[----:B------:R-:W2:Y:S01]  /*a550*/  @P3 MUFU.LG2 R8, R8 ;  /* 0x0000000800083308 */ /* 0x000ea20000000c00 */
[----:B------:R-:W-:-:S07]  /*a560*/  MOV R18, R22 ;  /* 0x0000001600127202 */ /* 0x000fce0000000f00 */
[----:B------:R-:W3:Y:S01]  /*a570*/  @P2 MUFU.LG2 R7, R7 ;  /* 0x0000000700072308 */ /* 0x000ee20000000c00 */
[----:B------:R-:W-:Y:S01]  /*a580*/  @P1 MOV R22, 0x3f317218 ;  /* 0x3f31721800161802 */ /* 0x000fe20000000f00 */
[----:B-1----:R-:W-:Y:S01]  /*a590*/  @P1 FMUL.FTZ R6, R6, 0.69314718246459960938 ;  /* 0x3f31721806061820 */ /* 0x002fe20000410000 */
[----:B------:R-:W-:Y:S02]  /*a5a0*/  @P3 MOV R24, 0x3f317218 ;  /* 0x3f31721800183802 */ /* 0x000fe40000000f00 */
[----:B------:R-:W-:Y:S01]  /*a5b0*/  @P2 MOV R23, 0x3f317218 ;  /* 0x3f31721800172802 */ /* 0x000fe20000000f00 */
[----:B------:R-:W-:Y:S01]  /*a5c0*/  @P1 FMUL.FTZ R22, R22, c[0x0][0x2d0] ;  /* 0x0000b40016161a20 */ /* 0x000fe20000410000 */
[----:B------:R-:W-:Y:S01]  /*a5d0*/  SHF.R.S32.HI R4, RZ, 0x5, R4 ;  /* 0x00000005ff047819 */ /* 0x000fe20000011404 */
[----:B--2---:R-:W-:Y:S02]  /*a5e0*/  @P3 FMUL.FTZ R8, R8, 0.69314718246459960938 ;  /* 0x3f31721808083820 */ /* 0x004fe40000410000 */
[----:B------:R-:W-:-:S02]  /*a5f0*/  @P3 FMUL.FTZ R24, R24, c[0x0][0x2d0] ;  /* 0x0000b40018183a20 */ /* 0x000fc40000410000 */
[----:B------:R-:W-:Y:S01]  /*a600*/  @P1 FFMA.FTZ R27, R22, R2, R6 ;  /* 0x00000002161b1223 */ /* 0x000fe20000010006 */
[----:B------:R-:W-:Y:S01]  /*a610*/  SHF.R.S32.HI R2, RZ, 0x1f, R4 ;  /* 0x0000001fff027819 */ /* 0x000fe20000011404 */
[----:B------:R-:W-:Y:S02]  /*a620*/  @P2 FMUL.FTZ R23, R23, c[0x0][0x2d0] ;  /* 0x0000b40017172a20 */ /* 0x000fe40000410000 */
[----:B---3--:R-:W-:Y:S02]  /*a630*/  @P2 FMUL.FTZ R7, R7, 0.69314718246459960938 ;  /* 0x3f31721807072820 */ /* 0x008fe40000410000 */
[----:B------:R-:W-:Y:S01]  /*a640*/  @P3 FFMA.FTZ R29, R24, R196, R8 ;  /* 0x000000c4181d3223 */ /* 0x000fe20000010008 */
[----:B------:R-:W-:Y:S01]  /*a650*/  LEA.HI R8, R2, R4, RZ, 0x2 ;  /* 0x0000000402087211 */ /* 0x000fe200078f10ff */
[----:B------:R-:W-:Y:S01]  /*a660*/  @P2 FFMA.FTZ R28, R23, R3, R7 ;  /* 0x00000003171c2223 */ /* 0x000fe20000010007 */
[----:B------:R-:W-:Y:S02]  /*a670*/  LEA.HI R7, R11, R11, RZ, 0x1 ;  /* 0x0000000b0b077211 */ /* 0x000fe400078f08ff */
[----:B------:R-:W-:-:S02]  /*a680*/  FSETP.NE.FTZ.AND P0, PT, R5, RZ, PT ;  /* 0x000000ff0500720b */ /* 0x000fc40003f15000 */
[----:B------:R-:W-:Y:S02]  /*a690*/  LOP3.LUT R8, R8, 0xffffffc, RZ, 0xc0, !PT ;  /* 0x0ffffffc08087812 */ /* 0x000fe400078ec0ff */
[----:B------:R-:W-:Y:S02]  /*a6a0*/  LOP3.LUT R6, R7, 0x1ffffffe, RZ, 0xc0, !PT ;  /* 0x1ffffffe07067812 */ /* 0x000fe400078ec0ff */
[C---:B------:R-:W-:Y:S02]  /*a6b0*/  IADD3 R8, R4.reuse, -R8, RZ ;  /* 0x8000000804087210 */ /* 0x040fe40007ffe0ff */
[----:B------:R-:W-:Y:S02]  /*a6c0*/  LEA R4, R4, R11, 0x9 ;  /* 0x0000000b04047211 */ /* 0x000fe400078e48ff */
[----:B------:R-:W-:Y:S02]  /*a6d0*/  IADD3 R6, R11, -R6, RZ ;  /* 0x800000060b067210 */ /* 0x000fe40007ffe0ff */
[----:B------:R-:W-:-:S02]  /*a6e0*/  SHF.R.S32.HI R11, RZ, 0x2, R30 ;  /* 0x00000002ff0b7819 */ /* 0x000fc4000001141e */
[----:B------:R-:W2:Y:S01]  /*a6f0*/  LDL.LU R30, [R1+0xc] ;  /* 0x00000c00011e7983 */ /* 0x000ea20000300800 */
[----:B------:R-:W1:Y:S02]  /*a700*/  @P0 MUFU.RCP R17, R5 ;  /* 0x0000000500110308 */ /* 0x000e640000001000 */
[C---:B-1----:R-:W-:Y:S02]  /*a710*/  FMUL.FTZ R79, R17.reuse, R79 ;  /* 0x0000004f114f7220 */ /* 0x042fe40000410000 */
[----:B------:R-:W-:-:S05]  /*a720*/  FMUL.FTZ R78, R17, R78 ;  /* 0x0000004e114e7220 */ /* 0x000fca0000410000 */
[----:B------:R-:W-:Y:S02]  /*a730*/  F2FP.BF16.PACK_AB R78, R79, R78 ;  /* 0x0000004e4f4e723e */ /* 0x000fe400000010ff */
[----:B------:R-:W3:Y:S01]  /*a740*/  LDL R79, [R1+0x8] ;  /* 0x00000800014f7983 */ /* 0x000ee20000100800 */
[C---:B------:R-:W-:Y:S02]  /*a750*/  FMUL.FTZ R77, R16.reuse, R77 ;  /* 0x0000004d104d7220 */ /* 0x040fe40000410000 */
[----:B------:R-:W-:Y:S02]  /*a760*/  FMUL.FTZ R76, R16, R76 ;  /* 0x0000004c104c7220 */ /* 0x000fe40000410000 */
[C---:B------:R-:W-:Y:S02]  /*a770*/  FMUL.FTZ R75, R17.reuse, R75 ;  /* 0x0000004b114b7220 */ /* 0x040fe40000410000 */
[----:B------:R-:W-:Y:S01]  /*a780*/  FMUL.FTZ R74, R17, R74 ;  /* 0x0000004a114a7220 */ /* 0x000fe20000410000 */
[----:B------:R-:W-:-:S02]  /*a790*/  F2FP.BF16.PACK_AB R76, R77, R76 ;  /* 0x0000004c4d4c723e */ /* 0x000fc400000010ff */
[----:B------:R1:W5:Y:S02]  /*a7a0*/  LDL R77, [R1+0x1c] ;  /* 0x00001c00014d7983 */ /* 0x0003640000100800 */
[----:B------:R-:W-:Y:S02]  /*a7b0*/  F2FP.BF16.PACK_AB R74, R75, R74 ;  /* 0x0000004a4b4a723e */ /* 0x000fe400000010ff */
[----:B------:R1:W5:Y:S01]  /*a7c0*/  LDL R75, [R1+0x18] ;  /* 0x00001800014b7983 */ /* 0x0003620000100800 */
[----:B------:R4:W4:Y:S02]  /*a7d0*/  @P0 MUFU.LG2 R25, R5 ;  /* 0x0000000500190308 */ /* 0x0009240000000c00 */
[----:B----4-:R-:W-:Y:S01]  /*a7e0*/  @P0 MOV R5, 0x3f317218 ;  /* 0x3f31721800050802 */ /* 0x010fe20000000f00 */
[----:B------:R-:W-:-:S04]  /*a7f0*/  @P0 FMUL.FTZ R25, R25, 0.69314718246459960938 ;  /* 0x3f31721819190820 */ /* 0x000fc80000410000 */
[----:B------:R-:W-:-:S04]  /*a800*/  @P0 FMUL.FTZ R5, R5, c[0x0][0x2d0] ;  /* 0x0000b40005050a20 */ /* 0x000fc80000410000 */
[----:B------:R-:W-:Y:S02]  /*a810*/  @P0 FFMA.FTZ R26, R5, R0, R25 ;  /* 0x00000000051a0223 */ /* 0x000fe40000010019 */
[----:B------:R-:W4:Y:S01]  /*a820*/  S2R R0, SR_CTAID.Z ;  /* 0x0000000000007919 */ /* 0x000f220000002700 */
[----:B------:R-:W-:-:S04]  /*a830*/  UIMAD UR6, UR6, UR4, URZ ;  /* 0x00000004060672a4 */ /* 0x000fc8000f8e023f */
[----:B------:R-:W-:Y:S02]  /*a840*/  UIMAD UR5, UR7, UR5, UR6 ;  /* 0x00000005070572a4 */ /* 0x000fe4000f8e0206 */
[----:B------:R-:W-:Y:S02]  /*a850*/  UIADD3 UR8, UR11, UR8, URZ ;  /* 0x000000080b087290 */ /* 0x000fe4000fffe03f */
[----:B------:R-:W-:Y:S01]  /*a860*/  UIADD3 UR5, UR15, UR5, URZ ;  /* 0x000000050f057290 */ /* 0x000fe2000fffe03f */
[----:B------:R-:W-:Y:S02]  /*a870*/  MOV R21, UR11 ;  /* 0x0000000b00157c02 */ /* 0x000fe40008000f00 */
[----:B------:R-:W-:Y:S02]  /*a880*/  MOV R20, UR10 ;  /* 0x0000000a00147c02 */ /* 0x000fe40008000f00 */
[----:B------:R-:W-:Y:S02]  /*a890*/  MOV R21, UR8 ;  /* 0x0000000800157c02 */ /* 0x000fe40008000f00 */
[----:B------:R-:W-:-:S02]  /*a8a0*/  MOV R19, UR5 ;  /* 0x0000000500137c02 */ /* 0x000fc40008000f00 */
[----:B----4-:R-:W-:-:S05]  /*a8b0*/  SHF.R.S32.HI R3, RZ, 0x1f, R0 ;  /* 0x0000001fff037819 */ /* 0x010fca0000011400 */
[C---:B------:R-:W-:Y:S02]  /*a8c0*/  IMAD R5, R3.reuse, c[0x0][0x498], RZ ;  /* 0x0001260003057a24 */ /* 0x040fe400078e02ff */
[----:B------:R-:W-:Y:S02]  /*a8d0*/  IMAD R3, R3, c[0x0][0x3f0], RZ ;  /* 0x0000fc0003037a24 */ /* 0x000fe400078e02ff */
[C---:B------:R-:W-:Y:S02]  /*a8e0*/  IMAD R5, R0.reuse, c[0x0][0x49c], R5 ;  /* 0x0001270000057a24 */ /* 0x040fe400078e0205 */
[C---:B------:R-:W-:Y:S02]  /*a8f0*/  IMAD R3, R0.reuse, c[0x0][0x3f4], R3 ;  /* 0x0000fd0000037a24 */ /* 0x040fe400078e0203 */
[----:B------:R-:W-:-:S04]  /*a900*/  IMAD.WIDE.U32 R20, R0, c[0x0][0x498], R20 ;  /* 0x0001260000147a25 */ /* 0x000fc800078e0014 */
[----:B------:R-:W-:Y:S01]  /*a910*/  IMAD.WIDE.U32 R18, R0, c[0x0][0x3f0], R18 ;  /* 0x0000fc0000127a25 */ /* 0x000fe200078e0012 */
[C---:B------:R-:W-:Y:S01]  /*a920*/  SHF.L.U32 R0, R12.reuse, 0x6, RZ ;  /* 0x000000060c007819 */ /* 0x040fe200000006ff */
[----:B------:R-:W4:Y:S01]  /*a930*/  S2R R2, SR_CTAID.X ;  /* 0x0000000000027919 */ /* 0x000f220000002500 */
[----:B------:R-:W-:Y:S02]  /*a940*/  R2P PR, R12, 0x6 ;  /* 0x000000060c007804 */ /* 0x000fe40000000000 */
[----:B------:R-:W-:Y:S02]  /*a950*/  LOP3.LUT R0, R0, 0x1c0, RZ, 0xc0, !PT ;  /* 0x000001c000007812 */ /* 0x000fe400078ec0ff */
[----:B------:R-:W-:Y:S02]  /*a960*/  LOP3.LUT R12, R12, 0x1, RZ, 0xc0, !PT ;  /* 0x000000010c0c7812 */ /* 0x000fe400078ec0ff */
[----:B------:R-:W-:Y:S02]  /*a970*/  IADD3 R19, R19, R3, RZ ;  /* 0x0000000313137210 */ /* 0x000fe40007ffe0ff */
[----:B------:R-:W-:-:S02]  /*a980*/  LEA.HI R3, R0, R0, RZ, 0x1d ;  /* 0x0000000000037211 */ /* 0x000fc400078fe8ff */
[----:B------:R-:W-:Y:S02]  /*a990*/  ISETP.NE.U32.AND P0, PT, R12, 0x1, PT ;  /* 0x000000010c00780c */ /* 0x000fe40003f05070 */
[----:B------:R-:W-:Y:S02]  /*a9a0*/  LEA R3, R4, R3, 0x1 ;  /* 0x0000000304037211 */ /* 0x000fe400078e08ff */
[----:B------:R-:W-:Y:S02]  /*a9b0*/  SHF.R.S32.HI R0, RZ, 0x1f, R10 ;  /* 0x0000001fff007819 */ /* 0x000fe4000001140a */
[----:B------:R-:W-:Y:S02]  /*a9c0*/  SHF.L.U32 R7, R7, 0x5, RZ ;  /* 0x0000000507077819 */ /* 0x000fe400000006ff */
[----:B------:R-:W-:Y:S01]  /*a9d0*/  SHF.L.U32 R3, R3, 0x1, RZ ;  /* 0x0000000103037819 */ /* 0x000fe200000006ff */
[----:B------:R-:W-:Y:S01]  /*a9e0*/  IMAD R0, R0, c[0x0][0x3e0], RZ ;  /* 0x0000f80000007a24 */ /* 0x000fe200078e02ff */
[----:B------:R-:W-:-:S02]  /*a9f0*/  LEA R8, R8, R11, 0x4 ;  /* 0x0000000b08087211 */ /* 0x000fc400078e20ff */
[----:B------:R-:W-:Y:S02]  /*aa00*/  LOP3.LUT R7, R7, 0xffffffc0, RZ, 0xc0, !PT ;  /* 0xffffffc007077812 */ /* 0x000fe400078ec0ff */
[C---:B------:R-:W-:Y:S01]  /*aa10*/  IADD3 R11, R3.reuse, 0x80, RZ ;  /* 0x00000080030b7810 */ /* 0x040fe20007ffe0ff */
[C---:B------:R-:W-:Y:S02]  /*aa20*/  IMAD R0, R10.reuse, c[0x0][0x3e4], R0 ;  /* 0x0000f9000a007a24 */ /* 0x040fe400078e0200 */
[----:B------:R-:W-:Y:S01]  /*aa30*/  IMAD.WIDE.U32 R18, R10, c[0x0][0x3e0], R18 ;  /* 0x0000f8000a127a25 */ /* 0x000fe200078e0012 */
[----:B------:R-:W-:Y:S02]  /*aa40*/  IADD3 R10, R3, 0x70, RZ ;  /* 0x00000070030a7810 */ /* 0x000fe40007ffe0ff */
[----:B------:R-:W-:Y:S02]  /*aa50*/  LEA R6, R6, R7, 0x3 ;  /* 0x0000000706067211 */ /* 0x000fe400078e18ff */
[----:B------:R-:W-:-:S02]  /*aa60*/  @P0 IADD3 R10, R11, 0x10, RZ ;  /* 0x000000100b0a0810 */ /* 0x000fc40007ffe0ff */
[C---:B------:R-:W-:Y:S02]  /*aa70*/  ISETP.NE.AND P0, PT, R9.reuse, 0x1, PT ;  /* 0x000000010900780c */ /* 0x040fe40003f05270 */
[----:B------:R-:W-:Y:S02]  /*aa80*/  IADD3 R6, R8, R6, RZ ;  /* 0x0000000608067210 */ /* 0x000fe40007ffe0ff */
[C---:B----4-:R-:W-:Y:S01]  /*aa90*/  LEA R8, R2.reuse, R8, 0x7 ;  /* 0x0000000802087211 */ /* 0x050fe200078e38ff */
[----:B------:R-:W-:Y:S01]  /*aaa0*/  IMAD R4, R9, c[0x0][0x388], RZ ;  /* 0x0000e20009047a24 */ /* 0x000fe200078e02ff */
[----:B------:R-:W-:Y:S02]  /*aab0*/  LEA R6, R2, R6, 0x7 ;  /* 0x0000000602067211 */ /* 0x000fe400078e38ff */
[C---:B------:R-:W-:Y:S02]  /*aac0*/  IADD3 R2, R8.reuse, 0x40, RZ ;  /* 0x0000004008027810 */ /* 0x040fe40007ffe0ff */
[----:B------:R-:W-:-:S02]  /*aad0*/  IADD3 R7, R8, 0x8, RZ ;  /* 0x0000000808077810 */ /* 0x000fc40007ffe0ff */
[----:B------:R-:W-:Y:S01]  /*aae0*/  ISETP.GE.OR P3, PT, R2, R4, P4 ;  /* 0x000000040200720c */ /* 0x000fe20002766670 */
[----:B------:R-:W-:Y:S01]  /*aaf0*/  @P0 IMAD.HI.U32 R2, R6, c[0x0][0x4ec], RZ ;  /* 0x00013b0006020a27 */ /* 0x000fe200078e00ff */
[----:B------:R-:W-:Y:S02]  /*ab00*/  IADD3 R19, R19, R0, RZ ;  /* 0x0000000013137210 */ /* 0x000fe40007ffe0ff */
[CC--:B------:R-:W-:Y:S02]  /*ab10*/  ISETP.GE.OR P6, PT, R8.reuse, R4.reuse, P4 ;  /* 0x000000040800720c */ /* 0x0c0fe400027c6670 */
[----:B------:R-:W-:Y:S02]  /*ab20*/  ISETP.GE.OR P5, PT, R7, R4, P4 ;  /* 0x000000040700720c */ /* 0x000fe400027a6670 */
[----:B------:R-:W-:Y:S02]  /*ab30*/  SHF.R.S32.HI R0, RZ, 0x1f, R15 ;  /* 0x0000001fff007819 */ /* 0x000fe4000001140f */
[----:B------:R-:W-:-:S02]  /*ab40*/  IADD3 R8, R8, 0x48, RZ ;  /* 0x0000004808087810 */ /* 0x000fc40007ffe0ff */
[----:B------:R-:W-:Y:S02]  /*ab50*/  MOV R7, R6 ;  /* 0x0000000600077202 */ /* 0x000fe40000000f00 */
[----:B------:R-:W-:Y:S01]  /*ab60*/  @P0 SHF.R.U32.HI R7, RZ, c[0x0][0x4f0], R2 ;  /* 0x00013c00ff070a19 */ /* 0x000fe20000011602 */
[----:B------:R-:W-:Y:S01]  /*ab70*/  IMAD R2, R0, c[0x0][0x3d8], RZ ;  /* 0x0000f60000027a24 */ /* 0x000fe200078e02ff */
[----:B------:R-:W-:Y:S01]  /*ab80*/  ISETP.GE.OR P4, PT, R8, R4, P4 ;  /* 0x000000040800720c */ /* 0x000fe20002786670 */
[C---:B------:R-:W-:Y:S01]  /*ab90*/  FMUL.FTZ R177, R14.reuse, R177 ;  /* 0x000000b10eb17220 */ /* 0x040fe20000410000 */
[----:B------:R-:W-:Y:S01]  /*aba0*/  IADD3 R0, -R7, RZ, RZ ;  /* 0x000000ff07007210 */ /* 0x000fe20007ffe1ff */
[C---:B------:R-:W-:Y:S01]  /*abb0*/  FMUL.FTZ R176, R14.reuse, R176 ;  /* 0x000000b00eb07220 */ /* 0x040fe20000410000 */
[----:B------:R-:W-:Y:S01]  /*abc0*/  SHF.R.S32.HI R8, RZ, 0x1f, R7 ;  /* 0x0000001fff087819 */ /* 0x000fe20000011407 */
[----:B------:R-:W-:Y:S01]  /*abd0*/  FMUL.FTZ R179, R13, R179 ;  /* 0x000000b30db37220 */ /* 0x000fe20000410000 */
[----:B------:R-:W-:Y:S01]  /*abe0*/  IADD3 R20, P0, R7, R20, RZ ;  /* 0x0000001407147210 */ /* 0x000fe20007f1e0ff */
[----:B------:R-:W-:Y:S01]  /*abf0*/  FMUL.FTZ R178, R13, R178 ;  /* 0x000000b20db27220 */ /* 0x000fe20000410000 */
[----:B------:R-:W-:Y:S01]  /*ac00*/  MOV R7, 0x20 ;  /* 0x0000002000077802 */ /* 0x000fe20000000f00 */
[----:B------:R-:W-:-:S02]  /*ac10*/  FMUL.FTZ R193, R14, R193 ;  /* 0x000000c10ec17220 */ /* 0x000fc40000410000 */
[----:B------:R-:W-:Y:S02]  /*ac20*/  FMUL.FTZ R192, R14, R192 ;  /* 0x000000c00ec07220 */ /* 0x000fe40000410000 */
[C---:B------:R-:W-:Y:S02]  /*ac30*/  FMUL.FTZ R195, R13.reuse, R195 ;  /* 0x000000c30dc37220 */ /* 0x040fe40000410000 */
[----:B------:R-:W-:Y:S02]  /*ac40*/  FMUL.FTZ R194, R13, R194 ;  /* 0x000000c20dc27220 */ /* 0x000fe40000410000 */
[C---:B------:R-:W-:Y:S02]  /*ac50*/  FMUL.FTZ R161, R16.reuse, R161 ;  /* 0x000000a110a17220 */ /* 0x040fe40000410000 */
[----:B------:R-:W-:Y:S02]  /*ac60*/  FMUL.FTZ R160, R16, R160 ;  /* 0x000000a010a07220 */ /* 0x000fe40000410000 */
[----:B------:R-:W-:-:S02]  /*ac70*/  FMUL.FTZ R163, R17, R163 ;  /* 0x000000a311a37220 */ /* 0x000fc40000410000 */
[C---:B------:R-:W-:Y:S01]  /*ac80*/  FMUL.FTZ R162, R17.reuse, R162 ;  /* 0x000000a211a27220 */ /* 0x040fe20000410000 */
[----:B------:R-:W-:Y:S01]  /*ac90*/  IADD3.X R21, R8, R21, R5, P0, !PT ;  /* 0x0000001508157210 */ /* 0x000fe200007fe405 */
[C---:B------:R-:W-:Y:S02]  /*aca0*/  FMUL.FTZ R157, R16.reuse, R157 ;  /* 0x0000009d109d7220 */ /* 0x040fe40000410000 */
[----:B------:R-:W-:Y:S02]  /*acb0*/  FMUL.FTZ R156, R16, R156 ;  /* 0x0000009c109c7220 */ /* 0x000fe40000410000 */
[C---:B------:R-:W-:Y:S02]  /*acc0*/  FMUL.FTZ R159, R17.reuse, R159 ;  /* 0x0000009f119f7220 */ /* 0x040fe40000410000 */
[----:B------:R-:W-:Y:S01]  /*acd0*/  FMUL.FTZ R158, R17, R158 ;  /* 0x0000009e119e7220 */ /* 0x000fe20000410000 */
[----:B------:R-:W-:Y:S01]  /*ace0*/  F2FP.BF16.PACK_AB R176, R177, R176 ;  /* 0x000000b0b1b0723e */ /* 0x000fe200000010ff */
[C---:B------:R-:W-:Y:S01]  /*acf0*/  FMUL.FTZ R173, R14.reuse, R173 ;  /* 0x000000ad0ead7220 */ /* 0x040fe20000410000 */
[----:B------:R-:W-:Y:S01]  /*ad00*/  F2FP.BF16.PACK_AB R178, R179, R178 ;  /* 0x000000b2b3b2723e */ /* 0x000fe200000010ff */
[C---:B------:R-:W-:Y:S01]  /*ad10*/  FMUL.FTZ R172, R14.reuse, R172 ;  /* 0x000000ac0eac7220 */ /* 0x040fe20000410000 */
[----:B------:R-:W-:Y:S01]  /*ad20*/  SEL R7, R7, 0xffffffe0, !P1 ;  /* 0xffffffe007077807 */ /* 0x000fe20004800000 */
[C---:B------:R-:W-:Y:S01]  /*ad30*/  FMUL.FTZ R175, R13.reuse, R175 ;  /* 0x000000af0daf7220 */ /* 0x040fe20000410000 */
[----:B------:R-:W-:Y:S01]  /*ad40*/  MOV R8, 0x40 ;  /* 0x0000004000087802 */ /* 0x000fe20000000f00 */
[----:B------:R-:W-:Y:S01]  /*ad50*/  FMUL.FTZ R174, R13, R174 ;  /* 0x000000ae0dae7220 */ /* 0x000fe20000410000 */
[----:B------:R-:W-:Y:S01]  /*ad60*/  F2FP.BF16.PACK_AB R192, R193, R192 ;  /* 0x000000c0c1c0723e */ /* 0x000fe200000010ff */
[C---:B------:R-:W-:Y:S01]  /*ad70*/  FMUL.FTZ R189, R14.reuse, R189 ;  /* 0x000000bd0ebd7220 */ /* 0x040fe20000410000 */
[----:B------:R-:W-:Y:S01]  /*ad80*/  F2FP.BF16.PACK_AB R194, R195, R194 ;  /* 0x000000c2c3c2723e */ /* 0x000fe200000010ff */
[----:B------:R-:W-:-:S02]  /*ad90*/  FMUL.FTZ R188, R14, R188 ;  /* 0x000000bc0ebc7220 */ /* 0x000fc40000410000 */
[C---:B------:R-:W-:Y:S02]  /*ada0*/  FMUL.FTZ R191, R13.reuse, R191 ;  /* 0x000000bf0dbf7220 */ /* 0x040fe40000410000 */
[----:B------:R-:W-:Y:S01]  /*adb0*/  FMUL.FTZ R190, R13, R190 ;  /* 0x000000be0dbe7220 */ /* 0x000fe20000410000 */
[----:B------:R-:W-:Y:S01]  /*adc0*/  F2FP.BF16.PACK_AB R160, R161, R160 ;  /* 0x000000a0a1a0723e */ /* 0x000fe200000010ff */
[C---:B------:R-:W-:Y:S01]  /*add0*/  FMUL.FTZ R153, R16.reuse, R153 ;  /* 0x0000009910997220 */ /* 0x040fe20000410000 */
[----:B------:R-:W-:Y:S01]  /*ade0*/  F2FP.BF16.PACK_AB R162, R163, R162 ;  /* 0x000000a2a3a2723e */ /* 0x000fe200000010ff */
[C---:B------:R-:W-:Y:S02]  /*adf0*/  FMUL.FTZ R152, R16.reuse, R152 ;  /* 0x0000009810987220 */ /* 0x040fe40000410000 */
[C---:B------:R-:W-:Y:S02]  /*ae00*/  FMUL.FTZ R155, R17.reuse, R155 ;  /* 0x0000009b119b7220 */ /* 0x040fe40000410000 */
        /* <DEDUP_REMOVED lines=10> */
[----:B------:R-:W-:Y:S01]  /*aeb0*/  FMUL.FTZ R168, R14, R168 ;  /* 0x000000a80ea87220 */ /* 0x000fe20000410000 */
[----:B------:R-:W-:Y:S01]  /*aec0*/  SEL R8, R8, 0xffffffc0, !P2 ;  /* 0xffffffc008087807 */ /* 0x000fe20005000000 */
[C---:B------:R-:W-:Y:S02]  /*aed0*/  FMUL.FTZ R171, R13.reuse, R171 ;  /* 0x000000ab0dab7220 */ /* 0x040fe40000410000 */
[----:B------:R-:W-:-:S02]  /*aee0*/  FMUL.FTZ R170, R13, R170 ;  /* 0x000000aa0daa7220 */ /* 0x000fc40000410000 */
[----:B------:R-:W-:Y:S01]  /*aef0*/  IMAD R0, R0, c[0x0][0x4e8], R6 ;  /* 0x00013a0000007a24 */ /* 0x000fe200078e0206 */
[----:B------:R-:W-:Y:S01]  /*af00*/  IADD3 R6, R3, R7, RZ ;  /* 0x0000000703067210 */ /* 0x000fe20007ffe0ff */
[C---:B------:R-:W-:Y:S01]  /*af10*/  FMUL.FTZ R185, R14.reuse, R185 ;  /* 0x000000b90eb97220 */ /* 0x040fe20000410000 */
[----:B------:R-:W-:Y:S01]  /*af20*/  F2FP.BF16.PACK_AB R188, R189, R188 ;  /* 0x000000bcbdbc723e */ /* 0x000fe200000010ff */
[----:B------:R-:W-:Y:S01]  /*af30*/  FMUL.FTZ R184, R14, R184 ;  /* 0x000000b80eb87220 */ /* 0x000fe20000410000 */
[----:B------:R-:W-:Y:S01]  /*af40*/  F2FP.BF16.PACK_AB R190, R191, R190 ;  /* 0x000000bebfbe723e */ /* 0x000fe200000010ff */
[C---:B------:R-:W-:Y:S01]  /*af50*/  FMUL.FTZ R187, R13.reuse, R187 ;  /* 0x000000bb0dbb7220 */ /* 0x040fe20000410000 */
[----:B------:R-:W-:Y:S01]  /*af60*/  STS [R3+0x80], R176 ;  /* 0x000080b003007388 */ /* 0x000fe20000000800 */
[----:B------:R-:W-:Y:S01]  /*af70*/  FMUL.FTZ R186, R13, R186 ;  /* 0x000000ba0dba7220 */ /* 0x000fe20000410000 */
[----:B------:R-:W-:Y:S01]  /*af80*/  IADD3 R7, R7, R10, RZ ;  /* 0x0000000a07077210 */ /* 0x000fe20007ffe0ff */
[C---:B------:R-:W-:Y:S01]  /*af90*/  FMUL.FTZ R145, R16.reuse, R145 ;  /* 0x0000009110917220 */ /* 0x040fe20000410000 */
[----:B------:R-:W-:Y:S01]  /*afa0*/  STS [R3+0x480], R178 ;  /* 0x000480b203007388 */ /* 0x000fe20000000800 */
[C---:B------:R-:W-:Y:S01]  /*afb0*/  FMUL.FTZ R144, R16.reuse, R144 ;  /* 0x0000009010907220 */ /* 0x040fe20000410000 */
[----:B------:R-:W-:Y:S01]  /*afc0*/  F2FP.BF16.PACK_AB R152, R153, R152 ;  /* 0x000000989998723e */ /* 0x000fe200000010ff */
[----:B------:R-:W-:Y:S01]  /*afd0*/  FMUL.FTZ R147, R17, R147 ;  /* 0x0000009311937220 */ /* 0x000fe20000410000 */
[----:B------:R-:W-:Y:S01]  /*afe0*/  F2FP.BF16.PACK_AB R154, R155, R154 ;  /* 0x0000009a9b9a723e */ /* 0x000fe200000010ff */
[----:B------:R-:W-:Y:S01]  /*aff0*/  FMUL.FTZ R146, R17, R146 ;  /* 0x0000009211927220 */ /* 0x000fe20000410000 */
[----:B------:R-:W-:Y:S01]  /*b000*/  STS [R10], R192 ;  /* 0x000000c00a007388 */ /* 0x000fe20000000800 */
[C---:B------:R-:W-:Y:S01]  /*b010*/  FMUL.FTZ R141, R16.reuse, R141 ;  /* 0x0000008d108d7220 */ /* 0x040fe20000410000 */
[----:B------:R-:W-:Y:S01]  /*b020*/  F2FP.BF16.PACK_AB R148, R149, R148 ;  /* 0x000000949594723e */ /* 0x000fe200000010ff */
[----:B------:R-:W-:Y:S01]  /*b030*/  FMUL.FTZ R140, R16, R140 ;  /* 0x0000008c108c7220 */ /* 0x000fe20000410000 */
[----:B------:R-:W-:Y:S01]  /*b040*/  STS [R10+0x400], R194 ;  /* 0x000400c20a007388 */ /* 0x000fe20000000800 */
[----:B------:R-:W-:Y:S01]  /*b050*/  FMUL.FTZ R143, R17, R143 ;  /* 0x0000008f118f7220 */ /* 0x000fe20000410000 */
[----:B------:R-:W-:Y:S01]  /*b060*/  F2FP.BF16.PACK_AB R150, R151, R150 ;  /* 0x000000969796723e */ /* 0x000fe200000010ff */
[----:B------:R-:W-:Y:S01]  /*b070*/  FMUL.FTZ R142, R17, R142 ;  /* 0x0000008e118e7220 */ /* 0x000fe20000410000 */
[----:B------:R-:W-:Y:S01]  /*b080*/  STS [R3+0x2080], R160 ;  /* 0x002080a003007388 */ /* 0x000fe20000000800 */
[C---:B------:R-:W-:Y:S01]  /*b090*/  FMUL.FTZ R165, R14.reuse, R165 ;  /* 0x000000a50ea57220 */ /* 0x040fe20000410000 */
[----:B------:R-:W-:Y:S01]  /*b0a0*/  F2FP.BF16.PACK_AB R168, R169, R168 ;  /* 0x000000a8a9a8723e */ /* 0x000fe200000010ff */
[C---:B------:R-:W-:Y:S01]  /*b0b0*/  FMUL.FTZ R164, R14.reuse, R164 ;  /* 0x000000a40ea47220 */ /* 0x040fe20000410000 */
[----:B------:R-:W-:Y:S01]  /*b0c0*/  STS [R3+0x2480], R162 ;  /* 0x002480a203007388 */ /* 0x000fe20000000800 */
[----:B------:R-:W-:Y:S01]  /*b0d0*/  FMUL.FTZ R167, R13, R167 ;  /* 0x000000a70da77220 */ /* 0x000fe20000410000 */
[----:B------:R-:W-:Y:S01]  /*b0e0*/  F2FP.BF16.PACK_AB R170, R171, R170 ;  /* 0x000000aaabaa723e */ /* 0x000fe200000010ff */
[----:B------:R-:W-:Y:S01]  /*b0f0*/  FMUL.FTZ R166, R13, R166 ;  /* 0x000000a60da67220 */ /* 0x000fe20000410000 */
[----:B------:R-:W-:Y:S01]  /*b100*/  STS [R10+0x2000], R156 ;  /* 0x0020009c0a007388 */ /* 0x000fe20000000800 */
[C---:B------:R-:W-:Y:S01]  /*b110*/  FMUL.FTZ R181, R14.reuse, R181 ;  /* 0x000000b50eb57220 */ /* 0x040fe20000410000 */
[----:B------:R-:W-:Y:S01]  /*b120*/  IADD3 R9, R3, R8, RZ ;  /* 0x0000000803097210 */ /* 0x000fe20007ffe0ff */
[----:B------:R-:W-:Y:S01]  /*b130*/  FMUL.FTZ R180, R14, R180 ;  /* 0x000000b40eb47220 */ /* 0x000fe20000410000 */
[----:B------:R-:W-:Y:S01]  /*b140*/  STS [R10+0x2400], R158 ;  /* 0x0024009e0a007388 */ /* 0x000fe20000000800 */
[----:B------:R-:W-:Y:S01]  /*b150*/  FMUL.FTZ R183, R13, R183 ;  /* 0x000000b70db77220 */ /* 0x000fe20000410000 */
        /* <DEDUP_REMOVED lines=9> */
[----:B------:R-:W-:Y:S01]  /*b1f0*/  FMUL.FTZ R138, R17, R138 ;  /* 0x0000008a118a7220 */ /* 0x000fe20000410000 */
[----:B------:R-:W-:Y:S01]  /*b200*/  F2FP.BF16.PACK_AB R144, R145, R144 ;  /* 0x000000909190723e */ /* 0x000fe200000010ff */
[C---:B------:R-:W-:Y:S01]  /*b210*/  FMUL.FTZ R133, R16.reuse, R133 ;  /* 0x0000008510857220 */ /* 0x040fe20000410000 */
[----:B------:R-:W-:Y:S01]  /*b220*/  F2FP.BF16.PACK_AB R146, R147, R146 ;  /* 0x000000929392723e */ /* 0x000fe200000010ff */
[----:B------:R-:W-:Y:S01]  /*b230*/  FMUL.FTZ R132, R16, R132 ;  /* 0x0000008410847220 */ /* 0x000fe20000410000 */
[----:B------:R-:W-:Y:S01]  /*b240*/  STS [R7], R188 ;  /* 0x000000bc07007388 */ /* 0x000fe20000000800 */
        /* <DEDUP_REMOVED lines=13> */
[----:B------:R-:W-:Y:S01]  /*b320*/  F2FP.BF16.PACK_AB R166, R167, R166 ;  /* 0x000000a6a7a6723e */ /* 0x000fe200000010ff */
[----:B------:R-:W-:Y:S01]  /*b330*/  FMUL.FTZ R80, R14, R80 ;  /* 0x000000500e507220 */ /* 0x000fe20000410000 */
[----:B------:R-:W-:Y:S01]  /*b340*/  STS [R7+0x2000], R148 ;  /* 0x0020009407007388 */ /* 0x000fe20000000800 */
[C---:B------:R-:W-:Y:S01]  /*b350*/  FMUL.FTZ R83, R13.reuse, R83 ;  /* 0x000000530d537220 */ /* 0x040fe20000410000 */
[----:B------:R-:W-:Y:S01]  /*b360*/  IADD3 R12, R8, R6, RZ ;  /* 0x00000006080c7210 */ /* 0x000fe20007ffe0ff */
[----:B------:R-:W-:Y:S01]  /*b370*/  FMUL.FTZ R82, R13, R82 ;  /* 0x000000520d527220 */ /* 0x000fe20000410000 */
[----:B------:R-:W-:Y:S01]  /*b380*/  STS [R7+0x2400], R150 ;  /* 0x0024009607007388 */ /* 0x000fe20000000800 */
[C---:B------:R-:W-:Y:S01]  /*b390*/  FMUL.FTZ R73, R16.reuse, R73 ;  /* 0x0000004910497220 */ /* 0x040fe20000410000 */
[----:B------:R-:W-:Y:S01]  /*b3a0*/  F2FP.BF16.PACK_AB R180, R181, R180 ;  /* 0x000000b4b5b4723e */ /* 0x000fe200000010ff */
[----:B------:R-:W-:Y:S01]  /*b3b0*/  FMUL.FTZ R72, R16, R72 ;  /* 0x0000004810487220 */ /* 0x000fe20000410000 */
[----:B------:R-:W-:Y:S01]  /*b3c0*/  F2FP.BF16.PACK_AB R182, R183, R182 ;  /* 0x000000b6b7b6723e */ /* 0x000fe200000010ff */
[----:B------:R-:W-:Y:S01]  /*b3d0*/  STS [R9+0x80], R168 ;  /* 0x000080a809007388 */ /* 0x000fe20000000800 */
[----:B------:R-:W-:Y:S01]  /*b3e0*/  IADD3 R8, R7, R8, RZ ;  /* 0x0000000807087210 */ /* 0x000fe20007ffe0ff */
[C---:B------:R-:W-:Y:S01]  /*b3f0*/  FMUL.FTZ R85, R14.reuse, R85 ;  /* 0x000000550e557220 */ /* 0x040fe20000410000 */
[----:B------:R-:W-:Y:S01]  /*b400*/  F2FP.BF16.PACK_AB R136, R137, R136 ;  /* 0x000000888988723e */ /* 0x000fe200000010ff */
[----:B------:R-:W-:Y:S01]  /*b410*/  STS [R9+0x480], R170 ;  /* 0x000480aa09007388 */ /* 0x000fe20000000800 */
[----:B------:R-:W-:Y:S01]  /*b420*/  F2FP.BF16.PACK_AB R138, R139, R138 ;  /* 0x0000008a8b8a723e */ /* 0x000fe200000010ff */
[C---:B------:R-:W-:Y:S01]  /*b430*/  FMUL.FTZ R84, R14.reuse, R84 ;  /* 0x000000540e547220 */ /* 0x040fe20000410000 */
[----:B------:R-:W-:Y:S01]  /*b440*/  SHF.R.S32.HI R5, RZ, 0x1f, R0 ;  /* 0x0000001fff057819 */ /* 0x000fe20000011400 */
[----:B------:R-:W-:Y:S01]  /*b450*/  STS [R11], R184 ;  /* 0x000000b80b007388 */ /* 0x000fe20000000800 */
[----:B------:R-:W-:Y:S01]  /*b460*/  FMUL.FTZ R87, R13, R87 ;  /* 0x000000570d577220 */ /* 0x000fe20000410000 */
[----:B------:R-:W-:Y:S01]  /*b470*/  F2FP.BF16.PACK_AB R132, R133, R132 ;  /* 0x000000848584723e */ /* 0x000fe200000010ff */
[----:B------:R-:W-:Y:S01]  /*b480*/  FMUL.FTZ R86, R13, R86 ;  /* 0x000000560d567220 */ /* 0x000fe20000410000 */
[----:B------:R-:W-:Y:S01]  /*b490*/  STS [R11+0x400], R186 ;  /* 0x000400ba0b007388 */ /* 0x000fe20000000800 */
[----:B------:R-:W-:Y:S01]  /*b4a0*/  F2FP.BF16.PACK_AB R134, R135, R134 ;  /* 0x000000868786723e */ /* 0x000fe200000010ff */
[C---:B------:R-:W-:Y:S01]  /*b4b0*/  FMUL.FTZ R97, R14.reuse, R97 ;  /* 0x000000610e617220 */ /* 0x040fe20000410000 */
[----:B------:R-:W-:Y:S01]  /*b4c0*/  F2FP.BF16.PACK_AB R68, R69, R68 ;  /* 0x000000444544723e */ /* 0x000fe200000010ff */
[----:B------:R-:W-:Y:S01]  /*b4d0*/  STS [R9+0x2080], R144 ;  /* 0x0020809009007388 */ /* 0x000fe20000000800 */
[----:B------:R-:W-:Y:S01]  /*b4e0*/  FMUL.FTZ R96, R14, R96 ;  /* 0x000000600e607220 */ /* 0x000fe20000410000 */
[----:B------:R-:W-:Y:S01]  /*b4f0*/  F2FP.BF16.PACK_AB R70, R71, R70 ;  /* 0x000000464746723e */ /* 0x000fe200000010ff */
[C---:B------:R-:W-:Y:S01]  /*b500*/  FMUL.FTZ R99, R13.reuse, R99 ;  /* 0x000000630d637220 */ /* 0x040fe20000410000 */
[----:B------:R-:W-:Y:S01]  /*b510*/  STS [R9+0x2480], R146 ;  /* 0x0024809209007388 */ /* 0x000fe20000000800 */
[----:B------:R-:W-:Y:S01]  /*b520*/  FMUL.FTZ R98, R13, R98 ;  /* 0x000000620d627220 */ /* 0x000fe20000410000 */
[----:B------:R-:W-:Y:S01]  /*b530*/  F2FP.BF16.PACK_AB R80, R81, R80 ;  /* 0x000000505150723e */ /* 0x000fe200000010ff */
[C---:B------:R-:W-:Y:S01]  /*b540*/  FMUL.FTZ R89, R16.reuse, R89 ;  /* 0x0000005910597220 */ /* 0x040fe20000410000 */
[----:B------:R-:W-:Y:S01]  /*b550*/  STS [R11+0x2000], R140 ;  /* 0x0020008c0b007388 */ /* 0x000fe20000000800 */
[C---:B------:R-:W-:Y:S01]  /*b560*/  FMUL.FTZ R88, R16.reuse, R88 ;  /* 0x0000005810587220 */ /* 0x040fe20000410000 */
[----:B------:R-:W-:Y:S01]  /*b570*/  F2FP.BF16.PACK_AB R82, R83, R82 ;  /* 0x000000525352723e */ /* 0x000fe200000010ff */
[C---:B------:R-:W-:Y:S01]  /*b580*/  FMUL.FTZ R91, R17.reuse, R91 ;  /* 0x0000005b115b7220 */ /* 0x040fe20000410000 */
[----:B------:R-:W-:Y:S01]  /*b590*/  STS [R11+0x2400], R142 ;  /* 0x0024008e0b007388 */ /* 0x000fe20000000800 */
[----:B------:R-:W-:Y:S01]  /*b5a0*/  FMUL.FTZ R90, R17, R90 ;  /* 0x0000005a115a7220 */ /* 0x000fe20000410000 */
[----:B------:R-:W-:Y:S01]  /*b5b0*/  F2FP.BF16.PACK_AB R72, R73, R72 ;  /* 0x000000484948723e */ /* 0x000fe200000010ff */
[C---:B------:R-:W-:Y:S01]  /*b5c0*/  FMUL.FTZ R93, R16.reuse, R93 ;  /* 0x0000005d105d7220 */ /* 0x040fe20000410000 */
[----:B------:R-:W-:Y:S01]  /*b5d0*/  STS [R12+0x80], R164 ;  /* 0x000080a40c007388 */ /* 0x000fe20000000800 */
[----:B------:R-:W-:-:S02]  /*b5e0*/  FMUL.FTZ R92, R16, R92 ;  /* 0x0000005c105c7220 */ /* 0x000fc40000410000 */
[C---:B------:R-:W-:Y:S01]  /*b5f0*/  FMUL.FTZ R95, R17.reuse, R95 ;  /* 0x0000005f115f7220 */ /* 0x040fe20000410000 */
[----:B------:R-:W-:Y:S01]  /*b600*/  STS [R12+0x480], R166 ;  /* 0x000480a60c007388 */ /* 0x000fe20000000800 */
[----:B------:R-:W-:Y:S01]  /*b610*/  FMUL.FTZ R94, R17, R94 ;  /* 0x0000005e115e7220 */ /* 0x000fe20000410000 */
[----:B------:R-:W-:Y:S01]  /*b620*/  F2FP.BF16.PACK_AB R84, R85, R84 ;  /* 0x000000545554723e */ /* 0x000fe200000010ff */
[C---:B------:R-:W-:Y:S01]  /*b630*/  FMUL.FTZ R101, R14.reuse, R101 ;  /* 0x000000650e657220 */ /* 0x040fe20000410000 */
[----:B------:R-:W-:Y:S01]  /*b640*/  STS [R8], R180 ;  /* 0x000000b408007388 */ /* 0x000fe20000000800 */
[----:B------:R-:W-:Y:S01]  /*b650*/  FMUL.FTZ R100, R14, R100 ;  /* 0x000000640e647220 */ /* 0x000fe20000410000 */
[----:B------:R-:W-:Y:S01]  /*b660*/  F2FP.BF16.PACK_AB R86, R87, R86 ;  /* 0x000000565756723e */ /* 0x000fe200000010ff */
[C---:B------:R-:W-:Y:S01]  /*b670*/  FMUL.FTZ R103, R13.reuse, R103 ;  /* 0x000000670d677220 */ /* 0x040fe20000410000 */
[----:B------:R-:W-:Y:S01]  /*b680*/  STS [R8+0x400], R182 ;  /* 0x000400b608007388 */ /* 0x000fe20000000800 */
[----:B------:R-:W-:-:S02]  /*b690*/  FMUL.FTZ R102, R13, R102 ;  /* 0x000000660d667220 */ /* 0x000fc40000410000 */
[----:B------:R-:W-:Y:S01]  /*b6a0*/  IMAD R5, R5, c[0x0][0x488], RZ ;  /* 0x0001220005057a24 */ /* 0x000fe200078e02ff */
[----:B------:R-:W-:Y:S01]  /*b6b0*/  STS [R12+0x2080], R136 ;  /* 0x002080880c007388 */ /* 0x000fe20000000800 */
        /* <DEDUP_REMOVED lines=33> */
[----:B------:R-:W-:Y:S01]  /*b8d0*/  FMUL.FTZ R131, R13, R131 ;  /* 0x000000830d837220 */ /* 0x000fe20000410000 */
[----:B------:R-:W-:Y:S01]  /*b8e0*/  STS [R3+0x6480], R74 ;  /* 0x0064804a03007388 */ /* 0x000fe20000000800 */
[C---:B------:R-:W-:Y:S01]  /*b8f0*/  IMAD.WIDE.U32 R20, R0.reuse, c[0x0][0x488], R20 ;  /* 0x0001220000147a25 */ /* 0x040fe200078e0014 */
[----:B------:R-:W-:Y:S02]  /*b900*/  F2FP.BF16.PACK_AB R112, R113, R112 ;  /* 0x000000707170723e */ /* 0x000fe400000010ff */
[----:B------:R-:W-:Y:S01]  /*b910*/  STS [R10+0x6000], R76 ;  /* 0x0060004c0a007388 */ /* 0x000fe20000000800 */
[----:B------:R-:W-:Y:S01]  /*b920*/  IMAD R5, R0, c[0x0][0x48c], R5 ;  /* 0x0001230000057a24 */ /* 0x000fe200078e0205 */
[----:B------:R-:W-:Y:S01]  /*b930*/  F2FP.BF16.PACK_AB R114, R115, R114 ;  /* 0x000000727372723e */ /* 0x000fe200000010ff */
[----:B------:R-:W-:Y:S01]  /*b940*/  FMUL.FTZ R14, R14, R128 ;  /* 0x000000800e0e7220 */ /* 0x000fe20000410000 */
[----:B------:R-:W-:Y:S01]  /*b950*/  STS [R10+0x6400], R78 ;  /* 0x0064004e0a007388 */ /* 0x000fe20000000800 */
[----:B------:R-:W-:Y:S01]  /*b960*/  FMUL.FTZ R13, R13, R130 ;  /* 0x000000820d0d7220 */ /* 0x000fe20000410000 */
[----:B------:R-:W-:Y:S01]  /*b970*/  F2FP.BF16.PACK_AB R104, R105, R104 ;  /* 0x000000686968723e */ /* 0x000fe200000010ff */
[C---:B------:R-:W-:Y:S01]  /*b980*/  FMUL.FTZ R121, R16.reuse, R121 ;  /* 0x0000007910797220 */ /* 0x040fe20000410000 */
[----:B------:R-:W-:Y:S01]  /*b990*/  STS [R6+0x4080], R84 ;  /* 0x0040805406007388 */ /* 0x000fe20000000800 */
[C---:B------:R-:W-:Y:S01]  /*b9a0*/  FMUL.FTZ R120, R16.reuse, R120 ;  /* 0x0000007810787220 */ /* 0x040fe20000410000 */
[----:B------:R-:W-:Y:S01]  /*b9b0*/  F2FP.BF16.PACK_AB R106, R107, R106 ;  /* 0x0000006a6b6a723e */ /* 0x000fe200000010ff */
[----:B------:R-:W-:Y:S01]  /*b9c0*/  FMUL.FTZ R125, R16, R125 ;  /* 0x0000007d107d7220 */ /* 0x000fe20000410000 */
[----:B------:R-:W-:Y:S01]  /*b9d0*/  STS [R6+0x4480], R86 ;  /* 0x0044805606007388 */ /* 0x000fe20000000800 */
[----:B------:R-:W-:-:S02]  /*b9e0*/  FMUL.FTZ R123, R17, R123 ;  /* 0x0000007b117b7220 */ /* 0x000fc40000410000 */
[C---:B------:R-:W-:Y:S01]  /*b9f0*/  FMUL.FTZ R122, R17.reuse, R122 ;  /* 0x0000007a117a7220 */ /* 0x040fe20000410000 */
[----:B------:R-:W-:Y:S01]  /*ba00*/  STS [R7+0x4000], R96 ;  /* 0x0040006007007388 */ /* 0x000fe20000000800 */
[----:B------:R-:W-:Y:S01]  /*ba10*/  FMUL.FTZ R127, R17, R127 ;  /* 0x0000007f117f7220 */ /* 0x000fe20000410000 */
[----:B------:R-:W-:Y:S01]  /*ba20*/  F2FP.BF16.PACK_AB R108, R109, R108 ;  /* 0x0000006c6d6c723e */ /* 0x000fe200000010ff */
[----:B------:R-:W-:Y:S01]  /*ba30*/  FMUL.FTZ R16, R16, R124 ;  /* 0x0000007c10107220 */ /* 0x000fe20000410000 */
[----:B------:R-:W-:Y:S01]  /*ba40*/  STS [R7+0x4400], R98 ;  /* 0x0044006207007388 */ /* 0x000fe20000000800 */
[----:B------:R-:W-:Y:S01]  /*ba50*/  FMUL.FTZ R17, R17, R126 ;  /* 0x0000007e11117220 */ /* 0x000fe20000410000 */
[----:B------:R-:W-:Y:S02]  /*ba60*/  F2FP.BF16.PACK_AB R110, R111, R110 ;  /* 0x0000006e6f6e723e */ /* 0x000fe400000010ff */
[----:B------:R-:W-:Y:S01]  /*ba70*/  STS [R6+0x6080], R88 ;  /* 0x0060805806007388 */ /* 0x000fe20000000800 */
[----:B------:R-:W-:-:S02]  /*ba80*/  F2FP.BF16.PACK_AB R116, R117, R116 ;  /* 0x000000747574723e */ /* 0x000fc400000010ff */
[----:B------:R-:W-:Y:S01]  /*ba90*/  F2FP.BF16.PACK_AB R118, R119, R118 ;  /* 0x000000767776723e */ /* 0x000fe200000010ff */
[----:B------:R-:W-:Y:S01]  /*baa0*/  STS [R6+0x6480], R90 ;  /* 0x0064805a06007388 */ /* 0x000fe20000000800 */
[----:B------:R-:W-:Y:S02]  /*bab0*/  LEA R0, P0, R20, c[0x0][0x450], 0x2 ;  /* 0x0001140014007a11 */ /* 0x000fe400078010ff */
[----:B------:R-:W-:Y:S01]  /*bac0*/  IADD3 R5, R21, R5, RZ ;  /* 0x0000000515057210 */ /* 0x000fe20007ffe0ff */
[----:B------:R-:W-:Y:S01]  /*bad0*/  STS [R7+0x6000], R92 ;  /* 0x0060005c07007388 */ /* 0x000fe20000000800 */
[----:B------:R-:W-:Y:S02]  /*bae0*/  F2FP.BF16.PACK_AB R14, R129, R14 ;  /* 0x0000000e810e723e */ /* 0x000fe400000010ff */
[----:B------:R-:W-:Y:S01]  /*baf0*/  F2FP.BF16.PACK_AB R13, R131, R13 ;  /* 0x0000000d830d723e */ /* 0x000fe200000010ff */
[----:B------:R-:W-:Y:S01]  /*bb00*/  STS [R7+0x6400], R94 ;  /* 0x0064005e07007388 */ /* 0x000fe20000000800 */
[----:B------:R-:W-:-:S02]  /*bb10*/  F2FP.BF16.PACK_AB R120, R121, R120 ;  /* 0x000000787978723e */ /* 0x000fc400000010ff */
[----:B------:R-:W-:Y:S01]  /*bb20*/  F2FP.BF16.PACK_AB R122, R123, R122 ;  /* 0x0000007a7b7a723e */ /* 0x000fe200000010ff */
[----:B------:R-:W-:Y:S01]  /*bb30*/  STS [R9+0x4080], R100 ;  /* 0x0040806409007388 */ /* 0x000fe20000000800 */
[----:B------:R-:W-:-:S03]  /*bb40*/  F2FP.BF16.PACK_AB R16, R125, R16 ;  /* 0x000000107d10723e */ /* 0x000fc600000010ff */
[----:B------:R-:W-:Y:S01]  /*bb50*/  STS [R9+0x4480], R102 ;  /* 0x0044806609007388 */ /* 0x000fe20000000800 */
[----:B------:R-:W-:-:S03]  /*bb60*/  F2FP.BF16.PACK_AB R17, R127, R17 ;  /* 0x000000117f11723e */ /* 0x000fc600000010ff */
[----:B------:R-:W-:Y:S01]  /*bb70*/  STS [R11+0x4000], R112 ;  /* 0x004000700b007388 */ /* 0x000fe20000000800 */
[----:B------:R-:W-:-:S03]  /*bb80*/  LEA.HI.X R5, R20, c[0x0][0x454], R5, 0x2, P0 ;  /* 0x0001150014057a11 */ /* 0x000fc600000f1405 */
        /* <DEDUP_REMOVED lines=14> */
[----:B------:R-:W4:Y:S04]  /*bc70*/  SHFL.IDX PT, R21, R5, RZ, 0x1c1f ;  /* 0x001c1fff05157589 */ /* 0x000f2800000e0000 */
[----:B------:R-:W-:Y:S06]  /*bc80*/  BAR.SYNC.DEFER_BLOCKING 0x1, 0x80 ;  /* 0x0042000000007b1d */ /* 0x000fec0000010000 */
[----:B------:R-:W-:Y:S04]  /*bc90*/  SHFL.IDX PT, R24, R0, 0x1, 0x1c1f ;  /* 0x003c1f0000187f89 */ /* 0x000fe800000e0000 */
[----:B------:R-:W1:Y:S04]  /*bca0*/  SHFL.IDX PT, R25, R5, 0x1, 0x1c1f ;  /* 0x003c1f0005197f89 */ /* 0x000e6800000e0000 */
[----:B------:R-:W-:Y:S04]  /*bcb0*/  SHFL.IDX PT, R22, R0, 0x2, 0x1c1f ;  /* 0x005c1f0000167f89 */ /* 0x000fe800000e0000 */
[----:B------:R-:W3:Y:S04]  /*bcc0*/  SHFL.IDX PT, R23, R5, 0x2, 0x1c1f ;  /* 0x005c1f0005177f89 */ /* 0x000ee800000e0000 */
[----:B------:R-:W-:Y:S04]  /*bcd0*/  SHFL.IDX PT, R6, R0, 0x3, 0x1c1f ;  /* 0x007c1f0000067f89 */ /* 0x000fe800000e0000 */
[----:B------:R-:W3:Y:S01]  /*bce0*/  SHFL.IDX PT, R7, R5, 0x3, 0x1c1f ;  /* 0x007c1f0005077f89 */ /* 0x000ee200000e0000 */
[----:B--2---:R-:W-:-:S03]  /*bcf0*/  SHF.L.U32 R16, R30, 0x1, RZ ;  /* 0x000000011e107819 */ /* 0x004fc600000006ff */
[----:B----4-:R2:W-:Y:S01]  /*bd00*/  @!P6 ST.E [R20.64], R29 ;  /* 0x0000001d1400e985 */ /* 0x0105e2000c10190c */
[----:B------:R-:W-:-:S03]  /*bd10*/  IMAD R2, R15, c[0x0][0x3dc], R2 ;  /* 0x0000f7000f027a24 */ /* 0x000fc600078e0202 */
[----:B-1----:R2:W-:Y:S01]  /*bd20*/  @!P5 ST.E [R24.64], R28 ;  /* 0x0000001c1800d985 */ /* 0x0025e2000c10190c */
[----:B------:R-:W-:-:S03]  /*bd30*/  IMAD.WIDE.U32 R18, R15, c[0x0][0x3d8], R18 ;  /* 0x0000f6000f127a25 */ /* 0x000fc600078e0012 */
[----:B---3--:R2:W-:Y:S04]  /*bd40*/  @!P3 ST.E [R22.64], R27 ;  /* 0x0000001b1600b985 */ /* 0x0085e8000c10190c */
[----:B------:R2:W-:Y:S04]  /*bd50*/  @!P4 ST.E [R6.64], R26 ;  /* 0x0000001a0600c985 */ /* 0x0005e8000c10190c */
[----:B------:R2:W1:Y:S04]  /*bd60*/  LDS.128 R64, [R16+0x880] ;  /* 0x0008800010407984 */ /* 0x0004680000000c00 */
[----:B------:R2:W3:Y:S04]  /*bd70*/  LDS.128 R60, [R16+0x1080] ;  /* 0x00108000103c7984 */ /* 0x0004e80000000c00 */
[----:B------:R2:W4:Y:S04]  /*bd80*/  LDS.128 R56, [R16+0x1880] ;  /* 0x0018800010387984 */ /* 0x0005280000000c00 */
[----:B------:R2:W1:Y:S04]  /*bd90*/  LDS.128 R52, [R16+0x2080] ;  /* 0x0020800010347984 */ /* 0x0004680000000c00 */
        /* <DEDUP_REMOVED lines=9> */
[----:B------:R2:W1:Y:S01]  /*be30*/  LDS.128 R8, [R16+0x7880] ;  /* 0x0078800010087984 */ /* 0x0004620000000c00 */
[----:B------:R-:W-:-:S02]  /*be40*/  IADD3 R2, R19, R2, RZ ;  /* 0x0000000213027210 */ /* 0x000fc40007ffe0ff */
[----:B------:R-:W-:-:S04]  /*be50*/  LEA R0, P0, R18, c[0x0][0x380], 0x1 ;  /* 0x0000e00012007a11 */ /* 0x000fc800078008ff */
[----:B------:R-:W-:Y:S02]  /*be60*/  LEA.HI.X R2, R18, c[0x0][0x384], R2, 0x1, P0 ;  /* 0x0000e10012027a11 */ /* 0x000fe400000f0c02 */
[----:B------:R-:W-:Y:S01]  /*be70*/  ISETP.GE.AND P0, PT, R79, R4, PT ;  /* 0x000000044f00720c */ /* 0x000fe20003f06270 */
[----:B------:R2:W1:Y:S01]  /*be80*/  SHFL.IDX PT, R6, R0, RZ, 0x181f ;  /* 0x00181fff00067589 */ /* 0x00046200000e0000 */
[----:B------:R-:W-:Y:S03]  /*be90*/  BSSY B0, `(.L_x_712) ;  /* 0x000000e000007945 */ /* 0x000fe60003800000 */
[----:B------:R2:W1:Y:S08]  /*bea0*/  SHFL.IDX PT, R7, R2, RZ, 0x181f ;  /* 0x00181fff02077589 */ /* 0x00047000000e0000 */
[----:B------:R-:W-:Y:S05]  /*beb0*/  @P0 BRA `(.L_x_713) ;  /* 0x000000b000000947 */ /* 0x000fea0003800000 */
[----:B---34-:R-:W3:Y:S01]  /*bec0*/  LDS.128 R68, [R16+0x80] ;  /* 0x0000800010447984 */ /* 0x018ee20000000c00 */
[----:B-----5:R-:W-:-:S02]  /*bed0*/  ISETP.GE.AND P0, PT, R75, c[0x0][0x3c8], PT ;  /* 0x0000f2004b007a0c */ /* 0x020fc40003f06270 */
[----:B------:R-:W-:Y:S01]  /*bee0*/  ISETP.GE.AND P1, PT, R77, c[0x0][0x3c8], PT ;  /* 0x0000f2004d007a0c */ /* 0x000fe20003f26270 */
[----:B--2---:R-:W2:Y:S10]  /*bef0*/  LDS.128 R16, [R16+0x4080] ;  /* 0x0040800010107984 */ /* 0x004eb40000000c00 */
[----:B------:R-:W-:-:S02]  /*bf00*/  @!P0 SHF.R.S32.HI R3, RZ, 0x1f, R75 ;  /* 0x0000001fff038819 */ /* 0x000fc4000001144b */
[----:B-1----:R-:W-:Y:S02]  /*bf10*/  @!P1 IMAD.WIDE R72, R77, 0x2, R6 ;  /* 0x000000024d489825 */ /* 0x002fe400078e0206 */
[----:B------:R-:W-:-:S04]  /*bf20*/  @!P0 LEA.HI R3, R3, R75, RZ, 0x3 ;  /* 0x0000004b03038211 */ /* 0x000fc800078f18ff */
[----:B------:R-:W-:-:S05]  /*bf30*/  @!P0 LOP3.LUT R3, R3, 0xfffffff8, RZ, 0xc0, !PT ;  /* 0xfffffff803038812 */ /* 0x000fca00078ec0ff */
[----:B------:R-:W-:Y:S01]  /*bf40*/  @!P0 IMAD.WIDE R6, R3, 0x2, R6 ;  /* 0x0000000203068825 */ /* 0x000fe200078e0206 */
[----:B---3--:R1:W-:Y:S04]  /*bf50*/  @!P1 ST.E.128 [R72.64], R68 ;  /* 0x0000004448009985 */ /* 0x0083e8000c101d0c */
[----:B--2---:R1:W-:Y:S02]  /*bf60*/  @!P0 ST.E.128 [R6.64], R16 ;  /* 0x0000001006008985 */ /* 0x0043e4000c101d0c */
.L_x_713:
[----:B---34-:R-:W-:Y:S05]  /*bf70*/  BSYNC B0 ;  /* 0x0000000000007941 */ /* 0x018fea0003800000 */
.L_x_712:
[----:B------:R-:W-:Y:S01]  /*bf80*/  IADD3 R3, R79, 0x10, RZ ;  /* 0x000000104f037810 */ /* 0x000fe20007ffe0ff */
[----:B-12---:R1:W2:Y:S01]  /*bf90*/  SHFL.IDX PT, R7, R2, 0x1, 0x181f ;  /* 0x00381f0002077f89 */ /* 0x0062a200000e0000 */
        /* <DEDUP_REMOVED lines=13> */
.L_x_715:
[----:B------:R-:W-:Y:S05]  /*c070*/  BSYNC B0 ;  /* 0x0000000000007941 */ /* 0x000fea0003800000 */
.L_x_714:
[----:B------:R-:W-:Y:S01]  /*c080*/  IADD3 R3, R79, 0x20, RZ ;  /* 0x000000204f037810 */ /* 0x000fe20007ffe0ff */
[----:B--2---:R2:W4:Y:S01]  /*c090*/  SHFL.IDX PT, R7, R2, 0x2, 0x181f ;  /* 0x00581f0002077f89 */ /* 0x00452200000e0000 */
[----:B------:R-:W-:Y:S02]  /*c0a0*/  BSSY B0, `(.L_x_716) ;  /* 0x000000d000007945 */ /* 0x000fe40003800000 */
[----:B------:R-:W-:Y:S01]  /*c0b0*/  ISETP.GE.AND P0, PT, R3, R4, PT ;  /* 0x000000040300720c */ /* 0x000fe20003f06270 */
[----:B---3--:R2:W3:-:S12]  /*c0c0*/  SHFL.IDX PT, R6, R0, 0x2, 0x181f ;  /* 0x00581f0000067f89 */ /* 0x0084d800000e0000 */
[----:B------:R-:W-:Y:S05]  /*c0d0*/  @P0 BRA `(.L_x_717) ;  /* 0x0000009000000947 */ /* 0x000fea0003800000 */
[----:B-----5:R-:W-:Y:S02]  /*c0e0*/  ISETP.GE.AND P0, PT, R75, c[0x0][0x3c8], PT ;  /* 0x0000f2004b007a0c */ /* 0x020fe40003f06270 */
        /* <DEDUP_REMOVED lines=8> */
.L_x_717:
[----:B------:R-:W-:Y:S05]  /*c170*/  BSYNC B0 ;  /* 0x0000000000007941 */ /* 0x000fea0003800000 */
.L_x_716:
[----:B------:R-:W-:Y:S01]  /*c180*/  IADD3 R3, R79, 0x30, RZ ;  /* 0x000000304f037810 */ /* 0x000fe20007ffe0ff */
[----:B---34-:R3:W4:Y:S01]  /*c190*/  SHFL.IDX PT, R7, R2, 0x3, 0x181f ;  /* 0x00781f0002077f89 */ /* 0x01872200000e0000 */
[----:B------:R-:W-:Y:S02]  /*c1a0*/  BSSY B0, `(.L_x_718) ;  /* 0x000000d000007945 */ /* 0x000fe40003800000 */
[----:B------:R-:W-:Y:S01]  /*c1b0*/  ISETP.GE.AND P0, PT, R3, R4, PT ;  /* 0x000000040300720c */ /* 0x000fe20003f06270 */
[----:B------:R3:W1:-:S12]  /*c1c0*/  SHFL.IDX PT, R6, R0, 0x3, 0x181f ;  /* 0x00781f0000067f89 */ /* 0x00065800000e0000 */
[----:B------:R-:W-:Y:S05]  /*c1d0*/  @P0 BRA `(.L_x_719) ;  /* 0x0000009000000947 */ /* 0x000fea0003800000 */
[----:B-----5:R-:W-:Y:S02]  /*c1e0*/  ISETP.GE.AND P0, PT, R75, c[0x0][0x3c8], PT ;  /* 0x0000f2004b007a0c */ /* 0x020fe40003f06270 */
[----:B------:R-:W-:-:S11]  /*c1f0*/  ISETP.GE.AND P1, PT, R77, c[0x0][0x3c8], PT ;  /* 0x0000f2004d007a0c */ /* 0x000fd60003f26270 */
[----:B------:R-:W-:Y:S02]  /*c200*/  @!P0 SHF.R.S32.HI R3, RZ, 0x1f, R75 ;  /* 0x0000001fff038819 */ /* 0x000fe4000001144b */
[----:B-1--4-:R-:W-:Y:S02]  /*c210*/  @!P1 IMAD.WIDE R16, R77, 0x2, R6 ;  /* 0x000000024d109825 */ /* 0x012fe400078e0206 */
[----:B------:R-:W-:-:S03]  /*c220*/  @!P0 LEA.HI R3, R3, R75, RZ, 0x3 ;  /* 0x0000004b03038211 */ /* 0x000fc600078f18ff */
[----:B------:R1:W-:Y:S01]  /*c230*/  @!P1 ST.E.128 [R16.64], R56 ;  /* 0x0000003810009985 */ /* 0x0003e2000c101d0c */
[----:B------:R-:W-:-:S05]  /*c240*/  @!P0 LOP3.LUT R3, R3, 0xfffffff8, RZ, 0xc0, !PT ;  /* 0xfffffff803038812 */ /* 0x000fca00078ec0ff */
[----:B------:R-:W-:-:S05]  /*c250*/  @!P0 IMAD.WIDE R6, R3, 0x2, R6 ;  /* 0x0000000203068825 */ /* 0x000fca00078e0206 */
[----:B------:R1:W-:Y:S02]  /*c260*/  @!P0 ST.E.128 [R6.64], R28 ;  /* 0x0000001c06008985 */ /* 0x0003e4000c101d0c */
.L_x_719:
[----:B------:R-:W-:Y:S05]  /*c270*/  BSYNC B0 ;  /* 0x0000000000007941 */ /* 0x000fea0003800000 */
.L_x_718:
[----:B------:R-:W-:Y:S01]  /*c280*/  IADD3 R3, R79, 0x40, RZ ;  /* 0x000000404f037810 */ /* 0x000fe20007ffe0ff */
[----:B-1--4-:R1:W4:Y:S01]  /*c290*/  SHFL.IDX PT, R7, R2, 0x4, 0x181f ;  /* 0x00981f0002077f89 */ /* 0x01232200000e0000 */
[----:B------:R-:W-:Y:S02]  /*c2a0*/  BSSY B0, `(.L_x_720) ;  /* 0x000000d000007945 */ /* 0x000fe40003800000 */
[----:B------:R-:W-:Y:S01]  /*c2b0*/  ISETP.GE.AND P0, PT, R3, R4, PT ;  /* 0x000000040300720c */ /* 0x000fe20003f06270 */
[----:B------:R1:W2:-:S12]  /*c2c0*/  SHFL.IDX PT, R6, R0, 0x4, 0x181f ;  /* 0x00981f0000067f89 */ /* 0x00029800000e0000 */
[----:B------:R-:W-:Y:S05]  /*c2d0*/  @P0 BRA `(.L_x_721) ;  /* 0x0000009000000947 */ /* 0x000fea0003800000 */
[----:B-----5:R-:W-:Y:S02]  /*c2e0*/  ISETP.GE.AND P0, PT, R75, c[0x0][0x3c8], PT ;  /* 0x0000f2004b007a0c */ /* 0x020fe40003f06270 */
[----:B------:R-:W-:-:S11]  /*c2f0*/  ISETP.GE.AND P1, PT, R77, c[0x0][0x3c8], PT ;  /* 0x0000f2004d007a0c */ /* 0x000fd60003f26270 */
[----:B------:R-:W-:Y:S02]  /*c300*/  @!P0 SHF.R.S32.HI R3, RZ, 0x1f, R75 ;  /* 0x0000001fff038819 */ /* 0x000fe4000001144b */
[----:B--2-4-:R-:W-:Y:S02]  /*c310*/  @!P1 IMAD.WIDE R16, R77, 0x2, R6 ;  /* 0x000000024d109825 */ /* 0x014fe400078e0206 */
[----:B------:R-:W-:-:S03]  /*c320*/  @!P0 LEA.HI R3, R3, R75, RZ, 0x3 ;  /* 0x0000004b03038211 */ /* 0x000fc600078f18ff */
[----:B------:R2:W-:Y:S01]  /*c330*/  @!P1 ST.E.128 [R16.64], R52 ;  /* 0x0000003410009985 */ /* 0x0005e2000c101d0c */
[----:B------:R-:W-:-:S05]  /*c340*/  @!P0 LOP3.LUT R3, R3, 0xfffffff8, RZ, 0xc0, !PT ;  /* 0xfffffff803038812 */ /* 0x000fca00078ec0ff */
[----:B------:R-:W-:-:S05]  /*c350*/  @!P0 IMAD.WIDE R6, R3, 0x2, R6 ;  /* 0x0000000203068825 */ /* 0x000fca00078e0206 */
[----:B------:R2:W-:Y:S02]  /*c360*/  @!P0 ST.E.128 [R6.64], R24 ;  /* 0x0000001806008985 */ /* 0x0005e4000c101d0c */
.L_x_721:
[----:B------:R-:W-:Y:S05]  /*c370*/  BSYNC B0 ;  /* 0x0000000000007941 */ /* 0x000fea0003800000 */
.L_x_720:
[----:B------:R-:W-:Y:S01]  /*c380*/  IADD3 R3, R79, 0x50, RZ ;  /* 0x000000504f037810 */ /* 0x000fe20007ffe0ff */
[----:B--2-4-:R2:W4:Y:S01]  /*c390*/  SHFL.IDX PT, R7, R2, 0x5, 0x181f ;  /* 0x00b81f0002077f89 */ /* 0x01452200000e0000 */
        /* <DEDUP_REMOVED lines=13> */
.L_x_723:
[----:B------:R-:W-:Y:S05]  /*c470*/  BSYNC B0 ;  /* 0x0000000000007941 */ /* 0x000fea0003800000 */
.L_x_722:
        /* <DEDUP_REMOVED lines=15> */
.L_x_725:
[----:B------:R-:W-:Y:S05]  /*c570*/  BSYNC B0 ;  /* 0x0000000000007941 */ /* 0x000fea0003800000 */
.L_x_724:
[----:B------:R-:W1:Y:S04]  /*c580*/  SHFL.IDX PT, R3, R2, 0x7, 0x181f ;  /* 0x00f81f0002037f89 */ /* 0x000e6800000e0000 */
[----:B-123--:R1:W2:Y:S02]  /*c590*/  SHFL.IDX PT, R2, R0, 0x7, 0x181f ;  /* 0x00f81f0000027f89 */ /* 0x00e2a400000e0000 */
[----:B-1----:R-:W-:-:S04]  /*c5a0*/  IADD3 R0, R79, 0x70, RZ ;  /* 0x000000704f007810 */ /* 0x002fc80007ffe0ff */
[----:B------:R-:W-:-:S13]  /*c5b0*/  ISETP.GE.AND P0, PT, R0, R4, PT ;  /* 0x000000040000720c */ /* 0x000fda0003f06270 */
[----:B------:R-:W-:Y:S05]  /*c5c0*/  @P0 EXIT ;  /* 0x000000000000094d */ /* 0x000fea0003800000 */
[----:B--2--5:R-:W-:-:S13]  /*c5d0*/  ISETP.GE.AND P0, PT, R77, c[0x0][0x3c8], PT ;  /* 0x0000f2004d007a0c */ /* 0x024fda0003f06270 */
[----:B------:R-:W-:-:S05]  /*c5e0*/  @!P0 IMAD.WIDE R4, R77, 0x2, R2 ;  /* 0x000000024d048825 */ /* 0x000fca00078e0202 */
        /* <DEDUP_REMOVED lines=9> */
.L_x_726:
        /* <DEDUP_REMOVED lines=16> */
.L_x_2176:


//--------------------- .text._ZN7cutlass13device_kernelIN5flash19enable_sm80_to_sm89INS1_16FlashAttnFwdSm80INS1_25CollectiveMainloopFwdSm80ILi4ELi1ELb0EN4cute5tupleIJNS5_1CILi128EEENS7_ILi64EEES8_EEELi128ENS_10bfloat16_tEfNS_4arch4Sm80ELb0ELb0ELb1ELb1ELb1ELb0ELb1ELb0EEENS1_21CollectiveEpilogueFwdINS6_IJS8_S8_S9_EEENS6_IJNS7_ILi1EEESH_SH_EEESB_SD_Li128ELb1ELb1ELb0ELb0EEENS1_19SingleTileSchedulerILb1ELb0ELb1ELi128EEEEEEEEEvNT_6ParamsE --------------------------
	.section	.text._ZN7cutlass13device_kernelIN5flash19enable_sm80_to_sm89INS1_16FlashAttnFwdSm80INS1_25CollectiveMainloopFwdSm80ILi4ELi1ELb0EN4cute5tupleIJNS5_1CILi128EEENS7_ILi64EEES8_EEELi128ENS_10bfloat16_tEfNS_4arch4Sm80ELb0ELb0ELb1ELb1ELb1ELb0ELb1ELb0EEENS1_21CollectiveEpilogueFwdINS6_IJS8_S8_S9_EEENS6_IJNS7_ILi1EEESH_SH_EEESB_SD_Li128ELb1ELb1ELb0ELb0EEENS1_19SingleTileSchedulerILb1ELb0ELb1ELi128EEEEEEEEEvNT_6ParamsE,"ax",@progbits
	.sectioninfo	@"SHI_REGISTERS=255"
	.align	128
.text._ZN7cutlass13device_kernelIN5flash19enable_sm80_to_sm89INS1_16FlashAttnFwdSm80INS1_25CollectiveMainloopFwdSm80ILi4ELi1ELb0EN4cute5tupleIJNS5_1CILi128EEENS7_ILi64EEES8_EEELi128ENS_10bfloat16_tEfNS_4arch4Sm80ELb0ELb0ELb1ELb1ELb1ELb0ELb1ELb0EEENS1_21CollectiveEpilogueFwdINS6_IJS8_S8_S9_EEENS6_IJNS7_ILi1EEESH_SH_EEESB_SD_Li128ELb1ELb1ELb0ELb0EEENS1_19SingleTileSchedulerILb1ELb0ELb1ELi128EEEEEEEEEvNT_6ParamsE:
        .type           _ZN7cutlass13device_kernelIN5flash19enable_sm80_to_sm89INS1_16FlashAttnFwdSm80INS1_25CollectiveMainloopFwdSm80ILi4ELi1ELb0EN4cute5tupleIJNS5_1CILi128EEENS7_ILi64EEES8_EEELi128ENS_10bfloat16_tEfNS_4arch4Sm80ELb0ELb0ELb1ELb1ELb1ELb0ELb1ELb0EEENS1_21CollectiveEpilogueFwdINS6_IJS8_S8_S9_EEENS6_IJNS7_ILi1EEESH_SH_EEESB_SD_Li128ELb1ELb1ELb0ELb0EEENS1_19SingleTileSchedulerILb1ELb0ELb1ELi128EEEEEEEEEvNT_6ParamsE,@function
        .size           _ZN7cutlass13device_kernelIN5flash19enable_sm80_to_sm89INS1_16FlashAttnFwdSm80INS1_25CollectiveMainloopFwdSm80ILi4ELi1ELb0EN4cute5tupleIJNS5_1CILi128EEENS7_ILi64EEES8_EEELi128ENS_10bfloat16_tEfNS_4arch4Sm80ELb0ELb0ELb1ELb1ELb1ELb0ELb1ELb0EEENS1_21CollectiveEpilogueFwdINS6_IJS8_S8_S9_EEENS6_IJNS7_ILi1EEESH_SH_EEESB_SD_Li128ELb1ELb1ELb0ELb0EEENS1_19SingleTileSchedulerILb1ELb0ELb1ELi128EEEEEEEEEvNT_6ParamsE,(.L_x_2177 - _ZN7cutlass13device_kernelIN5flash19enable_sm80_to_sm89INS1_16FlashAttnFwdSm80INS1_25CollectiveMainloopFwdSm80ILi4ELi1ELb0EN4cute5tupleIJNS5_1CILi128EEENS7_ILi64EEES8_EEELi128ENS_10bfloat16_tEfNS_4arch4Sm80ELb0ELb0ELb1ELb1ELb1ELb0ELb1ELb0EEENS1_21CollectiveEpilogueFwdINS6_IJS8_S8_S9_EEENS6_IJNS7_ILi1EEESH_SH_EEESB_SD_Li128ELb1ELb1ELb0ELb0EEENS1_19SingleTileSchedulerILb1ELb0ELb1ELi128EEEEEEEEEvNT_6ParamsE)
        .other          _ZN7cutlass13device_kernelIN5flash19enable_sm80_to_sm89INS1_16FlashAttnFwdSm80INS1_25CollectiveMainloopFwdSm80ILi4ELi1ELb0EN4cute5tupleIJNS5_1CILi128EEENS7_ILi64EEES8_EEELi128ENS_10bfloat16_tEfNS_4arch4Sm80ELb0ELb0ELb1ELb1ELb1ELb0ELb1ELb0EEENS1_21CollectiveEpilogueFwdINS6_IJS8_S8_S9_EEENS6_IJNS7_ILi1EEESH_SH_EEESB_SD_Li128ELb1ELb1ELb0ELb0EEENS1_19SingleTileSchedulerILb1ELb0ELb1ELi128EEEEEEEEEvNT_6ParamsE,@"STO_CUDA_ENTRY STV_DEFAULT"
_ZN7cutlass13device_kernelIN5flash19enable_sm80_to_sm89INS1_16FlashAttnFwdSm80INS1_25CollectiveMainloopFwdSm80ILi4ELi1ELb0EN4cute5tupleIJNS5_1CILi128EEENS7_ILi64EEES8_EEELi128ENS_10bfloat16_tEfNS_4arch4Sm80ELb0ELb0ELb1ELb1ELb1ELb0ELb1ELb0EEENS1_21CollectiveEpilogueFwdINS6_IJS8_S8_S9_EEENS6_IJNS7_ILi1EEESH_SH_EEESB_SD_Li128ELb1ELb1ELb0ELb0EEENS1_19SingleTileSchedulerILb1ELb0ELb1ELi128EEEEEEEEEvNT_6ParamsE:
        /* <DEDUP_REMOVED lines=21> */
.L_x_728:
        /* <DEDUP_REMOVED lines=13> */
.L_x_730:
[----:B------:R-:W-:Y:S02]  /*0220*/  ULDC UR6, c[0x0][0x54c] ;  /* 0x0001530000067ab9 */ /* 0x000fe40000000800 */
.L_x_729:
[----:B------:R-:W-:Y:S02]  /*0230*/  ULDC UR4, c[0x0][0x548] ;  /* 0x0001520000047ab9 */ /* 0x000fe40000000800 */
[----:B------:R-:W-:-:S02]  /*0240*/  USHF.L.U32 UR5, UR5, 0x7, URZ ;  /* 0x0000000705057899 */ /* 0x000fc4000800063f */
[----:B------:R-:W-:-:S04]  /*0250*/  UIMAD UR4, UR6, UR4, URZ ;  /* 0x00000004060472a4 */ /* 0x000fc8000f8e023f */
[----:B------:R-:W-:-:S04]  /*0260*/  UISETP.GE.AND UP0, UPT, UR5, UR4, UPT ;  /* 0x000000040500728c */ /* 0x000fc8000bf06270 */
[----:B------:R-:W-:Y:S01]  /*0270*/  USEL UR10, UR10, 0xffffffff, !UP0 ;  /* 0xffffffff0a0a7887 */ /* 0x000fe2000c000000 */
[----:B------:R-:W-:Y:S05]  /*0280*/  BRA `(.L_x_731) ;  /* 0x000001b000007947 */ /* 0x000fea0003800000 */
.L_x_727:
        /* <DEDUP_REMOVED lines=8> */
.L_x_732:
        /* <DEDUP_REMOVED lines=13> */
.L_x_734:
[----:B------:R-:W-:Y:S02]  /*03e0*/  ULDC UR6, c[0x0][0x54c] ;  /* 0x0001530000067ab9 */ /* 0x000fe40000000800 */
.L_x_733:
[----:B------:R-:W-:Y:S02]  /*03f0*/  ULDC UR4, c[0x0][0x548] ;  /* 0x0001520000047ab9 */ /* 0x000fe40000000800 */
[----:B------:R-:W-:-:S02]  /*0400*/  USHF.L.U32 UR5, UR5, 0x7, URZ ;  /* 0x0000000705057899 */ /* 0x000fc4000800063f */
[----:B------:R-:W-:-:S04]  /*0410*/  UIMAD UR4, UR6, UR4, URZ ;  /* 0x00000004060472a4 */ /* 0x000fc8000f8e023f */
[----:B------:R-:W-:-:S04]  /*0420*/  UISETP.GE.AND UP0, UPT, UR5, UR4, UPT ;  /* 0x000000040500728c */ /* 0x000fc8000bf06270 */
[----:B------:R-:W-:-:S06]  /*0430*/  USEL UR10, UR10, 0xffffffff, !UP0 ;  /* 0xffffffff0a0a7887 */ /* 0x000fcc000c000000 */
.L_x_731:
        /* <DEDUP_REMOVED lines=19> */
[----:B------:R-:W2:Y:S01]  /*0570*/  @P2 LDG.E R2, [R2.64] ;  /* 0x0000000c02022981 */ /* 0x000ea2000c1e1900 */
[----:B------:R-:W-:-:S04]  /*0580*/  UISETP.NE.U32.AND UP0, UPT, URZ, UR4, UPT ;  /* 0x000000043f00728c */ /* 0x000fc8000bf05070 */
[----:B------:R-:W-:Y:S01]  /*0590*/  UISETP.NE.AND.EX UP0, UPT, URZ, UR5, UPT, UP0 ;  /* 0x000000053f00728c */ /* 0x000fe2000bf05300 */
[----:B------:R-:W3:Y:S02]  /*05a0*/  @P1 LDG.E R0, [R6.64] ;  /* 0x0000000c06001981 */ /* 0x000ee4000c1e1900 */
[----:B------:R-:W-:-:S03]  /*05b0*/  ULDC.64 UR4, c[0x0][0x360] ;  /* 0x0000d80000047ab9 */ /* 0x000fc60000000a00 */
[----:B------:R-:W-:-:S05]  /*05c0*/  PLOP3.LUT P0, PT, PT, PT, UP0, 0x80, 0x0 ;  /* 0x000000000000781c */ /* 0x000fca0003f0f008 */
[----:B------:R-:W-:Y:S01]  /*05d0*/  @UP0 UIMAD.WIDE UR4, UR10, UR15, UR4 ;  /* 0x0000000f0a0402a5 */ /* 0x000fe2000f8e0204 */
[----:B------:R-:W-:-:S05]  /*05e0*/  MOV R9, c[0x0][0x168] ;  /* 0x00005a0000097a02 */ /* 0x000fca0000000f00 */
[----:B------:R-:W-:Y:S01]  /*05f0*/  IMAD.U32 R4, RZ, RZ, UR4 ;  /* 0x00000004ff047e24 */ /* 0x000fe2000f8e00ff */
[----:B------:R-:W-:-:S05]  /*0600*/  MOV R5, UR5 ;  /* 0x0000000500057c02 */ /* 0x000fca0008000f00 */
[----:B------:R1:W5:Y:S01]  /*0610*/  @P0 LDG.E R9, [R4.64] ;  /* 0x0000000c04090981 */ /* 0x000362000c1e1900 */
[----:B------:R-:W4:Y:S01]  /*0620*/  S2UR UR8, SR_CTAID.Y ;  /* 0x00000000000879c3 */ /* 0x000f220000002600 */
[----:B------:R-:W-:Y:S02]  /*0630*/  UMOV UR9, URZ ;  /* 0x0000003f00097c82 */ /* 0x000fe40008000000 */
[----:B------:R-:W-:Y:S02]  /*0640*/  UMOV UR14, URZ ;  /* 0x0000003f000e7c82 */ /* 0x000fe40008000000 */
[----:B------:R-:W-:Y:S02]  /*0650*/  ULDC UR5, c[0x0][0x2ac] ;  /* 0x0000ab0000057ab9 */ /* 0x000fe40000000800 */
[----:B------:R-:W-:Y:S02]  /*0660*/  ULDC UR4, c[0x0][0x1d0] ;  /* 0x0000740000047ab9 */ /* 0x000fe40000000800 */
[----:B------:R-:W-:-:S02]  /*0670*/  UIMAD UR4, UR5, UR4, URZ ;  /* 0x00000004050472a4 */ /* 0x000fc4000f8e023f */
[----:B----4-:R-:W-:Y:S01]  /*0680*/  USHF.R.S32.HI UR7, URZ, 0x1f, UR8 ;  /* 0x0000001f3f077899 */ /* 0x010fe20008011408 */
[----:B--2---:R1:W2:Y:S08]  /*0690*/  @P2 R2UR UR9, R2 ;  /* 0x00000000020923c2 */ /* 0x0042b000000e0000 */
[----:B---3--:R1:W3:Y:S02]  /*06a0*/  @P1 R2UR UR14, R0 ;  /* 0x00000000000e13c2 */ /* 0x0082e400000e0000 */
[----:B-1-3--:R-:W-:Y:S05]  /*06b0*/  @P0 BRA `(.L_x_735) ;  /* 0x0000004000000947 */ /* 0x00afea0003800000 */
[----:B------:R-:W-:Y:S05]  /*06c0*/  @!P1 BRA `(.L_x_735) ;  /* 0x0000003000009947 */ /* 0x000fea0003800000 */
[----:B------:R-:W3:Y:S04]  /*06d0*/  LDG.E R0, [R6.64] ;  /* 0x0000000c06007981 */ /* 0x000ee8000c1e1900 */
[----:B------:R-:W3:Y:S02]  /*06e0*/  LDG.E R2, [R6.64+0x4] ;  /* 0x0000040c06027981 */ /* 0x000ee4000c1e1900 */
[----:B---3-5:R-:W-:-:S02]  /*06f0*/  IADD3 R9, -R0, R2, RZ ;  /* 0x0000000200097210 */ /* 0x028fc40007ffe1ff */
.L_x_735:
[----:B------:R-:W-:-:S04]  /*0700*/  ISETP.NE.U32.AND P0, PT, RZ, c[0x0][0x368], PT ;  /* 0x0000da00ff007a0c */ /* 0x000fc80003f05070 */
[----:B------:R-:W-:-:S13]  /*0710*/  ISETP.NE.AND.EX P0, PT, RZ, c[0x0][0x36c], PT, P0 ;  /* 0x0000db00ff007a0c */ /* 0x000fda0003f05300 */
[----:B------:R-:W-:Y:S05]  /*0720*/  @!P0 BRA `(.L_x_736) ;  /* 0x0000007000008947 */ /* 0x000fea0003800000 */
[----:B------:R-:W-:Y:S02]  /*0730*/  ULDC.64 UR4, c[0x0][0x368] ;  /* 0x0000da0000047ab9 */ /* 0x000fe40000000a00 */
[----:B------:R-:W-:-:S06]  /*0740*/  UIMAD.WIDE UR4, UR10, UR15, UR4 ;  /* 0x0000000f0a0472a5 */ /* 0x000fcc000f8e0204 */
[----:B------:R-:W-:Y:S02]  /*0750*/  MOV R2, UR4 ;  /* 0x0000000400027c02 */ /* 0x000fe40008000f00 */
[----:B------:R-:W-:-:S05]  /*0760*/  MOV R3, UR5 ;  /* 0x0000000500037c02 */ /* 0x000fca0008000f00 */
[----:B------:R-:W3:Y:S02]  /*0770*/  LDG.E R0, [R2.64] ;  /* 0x0000000c02007981 */ /* 0x000ee4000c1e1900 */
[----:B---3--:R1:W3:Y:S02]  /*0780*/  R2UR UR4, R0 ;  /* 0x00000000000473c2 */ /* 0x0082e400000e0000 */
[----:B-1-3--:R-:W-:Y:S05]  /*0790*/  BRA `(.L_x_737) ;  /* 0x000000c000007947 */ /* 0x00afea0003800000 */
.L_x_736:
[----:B------:R-:W-:-:S04]  /*07a0*/  ISETP.NE.U32.AND P0, PT, RZ, c[0x0][0x350], PT ;  /* 0x0000d400ff007a0c */ /* 0x000fc80003f05070 */
[----:B------:R-:W-:-:S13]  /*07b0*/  ISETP.NE.AND.EX P0, PT, RZ, c[0x0][0x354], PT, P0 ;  /* 0x0000d500ff007a0c */ /* 0x000fda0003f05300 */
[----:B------:R-:W-:Y:S05]  /*07c0*/  @!P0 BRA `(.L_x_737) ;  /* 0x0000009000008947 */ /* 0x000fea0003800000 */
[----:B------:R-:W-:Y:S02]  /*07d0*/  ULDC.64 UR4, c[0x0][0x350] ;  /* 0x0000d40000047ab9 */ /* 0x000fe40000000a00 */
[----:B------:R-:W-:-:S06]  /*07e0*/  UIMAD.WIDE UR4, UR10, UR15, UR4 ;  /* 0x0000000f0a0472a5 */ /* 0x000fcc000f8e0204 */
[----:B------:R-:W-:Y:S02]  /*07f0*/  MOV R2, UR4 ;  /* 0x0000000400027c02 */ /* 0x000fe40008000f00 */
[----:B------:R-:W-:-:S05]  /*0800*/  MOV R3, UR5 ;  /* 0x0000000500037c02 */ /* 0x000fca0008000f00 */
[----:B------:R-:W3:Y:S04]  /*0810*/  LDG.E R4, [R2.64] ;  /* 0x0000000c02047981 */ /* 0x000ee8000c1e1900 */
[----:B------:R-:W4:Y:S01]  /*0820*/  LDG.E R0, [R2.64+0x4] ;  /* 0x0000040c02007981 */ /* 0x000f22000c1e1900 */
[----:B---3--:R-:W1:Y:S08]  /*0830*/  R2UR UR5, R4 ;  /* 0x00000000040573c2 */ /* 0x008e7000000e0000 */
[----:B----4-:R-:W1:Y:S02]  /*0840*/  R2UR UR4, R0 ;  /* 0x00000000000473c2 */ /* 0x010e6400000e0000 */
[----:B-1----:R-:W-:-:S06]  /*0850*/  UIADD3 UR4, -UR5, UR4, URZ ;  /* 0x0000000405047290 */ /* 0x002fcc000fffe13f */
.L_x_737:
[----:B--2---:R-:W-:Y:S01]  /*0860*/  UIADD3 UR6, -UR9, UR4, URZ ;  /* 0x0000000409067290 */ /* 0x004fe2000fffe13f */
[----:B------:R-:W-:Y:S01]  /*0870*/  PLOP3.LUT P4, PT, PT, PT, PT, 0x80, 0x0 ;  /* 0x000000000000781c */ /* 0x000fe20003f8f070 */
[----:B------:R-:W-:Y:S01]  /*0880*/  CS2R R14, SRZ ;  /* 0x00000000000e7805 */ /* 0x000fe2000001ff00 */
[----:B------:R-:W-:Y:S01]  /*0890*/  IMAD.MOV.U32 R126, RZ, RZ, RZ ;  /* 0x000000ffff7e7224 */ /* 0x000fe200078e00ff */
[----:B------:R-:W-:Y:S01]  /*08a0*/  UISETP.GE.AND UP0, UPT, UR6, 0x1, UPT ;  /* 0x000000010600788c */ /* 0x000fe2000bf06270 */
[----:B------:R-:W-:Y:S01]  /*08b0*/  IMAD.MOV.U32 R124, RZ, RZ, RZ ;  /* 0x000000ffff7c7224 */ /* 0x000fe200078e00ff */
[----:B------:R-:W-:Y:S01]  /*08c0*/  UIADD3 UR4, UR6, 0x3f, URZ ;  /* 0x0000003f06047890 */ /* 0x000fe2000fffe03f */
[----:B------:R-:W-:Y:S01]  /*08d0*/  CS2R R130, SRZ ;  /* 0x0000000000827805 */ /* 0x000fe2000001ff00 */
[----:B------:R-:W-:Y:S01]  /*08e0*/  CS2R R128, SRZ ;  /* 0x0000000000807805 */ /* 0x000fe2000001ff00 */
[----:B------:R-:W-:Y:S01]  /*08f0*/  CS2R R16, SRZ ;  /* 0x0000000000107805 */ /* 0x000fe2000001ff00 */
[----:B------:R-:W-:Y:S01]  /*0900*/  PLOP3.LUT P0, PT, PT, PT, UP0, 0x80, 0x0 ;  /* 0x000000000000781c */ /* 0x000fe20003f0f008 */
[----:B------:R-:W-:Y:S01]  /*0910*/  USHF.R.S32.HI UR11, URZ, 0x1f, UR4 ;  /* 0x0000001f3f0b7899 */ /* 0x000fe20008011404 */
[----:B------:R-:W-:Y:S01]  /*0920*/  MOV R122, RZ ;  /* 0x000000ff007a7202 */ /* 0x000fe20000000f00 */
[----:B------:R-:W-:Y:S01]  /*0930*/  CS2R R120, SRZ ;  /* 0x0000000000787805 */ /* 0x000fe2000001ff00 */
[----:B------:R-:W-:Y:S01]  /*0940*/  CS2R R12, SRZ ;  /* 0x00000000000c7805 */ /* 0x000fe2000001ff00 */
[----:B------:R-:W-:Y:S01]  /*0950*/  ULEA.HI UR11, UR11, UR4, URZ, 0x6 ;  /* 0x000000040b0b7291 */ /* 0x000fe2000f8f303f */
[----:B------:R-:W-:Y:S01]  /*0960*/  IMAD.MOV.U32 R118, RZ, RZ, RZ ;  /* 0x000000ffff767224 */ /* 0x000fe200078e00ff */
[----:B------:R-:W-:Y:S01]  /*0970*/  MOV R116, RZ ;  /* 0x000000ff00747202 */ /* 0x000fe20000000f00 */
[----:B------:R-:W-:Y:S01]  /*0980*/  IMAD.MOV.U32 R110, RZ, RZ, RZ ;  /* 0x000000ffff6e7224 */ /* 0x000fe200078e00ff */
[----:B------:R-:W-:Y:S01]  /*0990*/  CS2R R18, SRZ ;  /* 0x0000000000127805 */ /* 0x000fe2000001ff00 */
        /* <DEDUP_REMOVED lines=20> */
[----:B------:R-:W-:Y:S01]  /*0ae0*/  MOV R33, RZ ;  /* 0x000000ff00217202 */ /* 0x000fe20000000f00 */
[----:B------:R-:W-:Y:S01]  /*0af0*/  IMAD.MOV.U32 R84, RZ, RZ, RZ ;  /* 0x000000ffff547224 */ /* 0x000fe200078e00ff */
[----:B------:R-:W-:Y:S01]  /*0b00*/  CS2R R78, SRZ ;  /* 0x00000000004e7805 */ /* 0x000fe2000001ff00 */
        /* <DEDUP_REMOVED lines=33> */
[----:B------:R-:W-:Y:S01]  /*0d20*/  CS2R R54, SRZ ;  /* 0x0000000000367805 */ /* 0x000fe2000001ff00 */
[----:B------:R-:W-:Y:S01]  /*0d30*/  IMAD.MOV.U32 R168, RZ, RZ, RZ ;  /* 0x000000ffffa87224 */ /* 0x000fe200078e00ff */
        /* <DEDUP_REMOVED lines=10> */
[----:B------:R-:W-:Y:S01]  /*0de0*/  MOV R158, RZ ;  /* 0x000000ff009e7202 */ /* 0x000fe20000000f00 */
[----:B------:R-:W-:Y:S01]  /*0df0*/  CS2R R156, SRZ ;  /* 0x00000000009c7805 */ /* 0x000fe2000001ff00 */
[----:B------:R-:W-:Y:S01]  /*0e00*/  CS2R R146, SRZ ;  /* 0x0000000000927805 */ /* 0x000fe2000001ff00 */
[----:B------:R-:W-:Y:S01]  /*0e10*/  CS2R R58, SRZ ;  /* 0x00000000003a7805 */ /* 0x000fe2000001ff00 */
[----:B------:R-:W-:Y:S01]  /*0e20*/  IMAD.MOV.U32 R144, RZ, RZ, RZ ;  /* 0x000000ffff907224 */ /* 0x000fe200078e00ff */
[----:B------:R-:W-:Y:S01]  /*0e30*/  MOV R150, RZ ;  /* 0x000000ff00967202 */ /* 0x000fe20000000f00 */
[----:B------:R-:W-:Y:S01]  /*0e40*/  IMAD.MOV.U32 R148, RZ, RZ, RZ ;  /* 0x000000ffff947224 */ /* 0x000fe200078e00ff */
        /* <DEDUP_REMOVED lines=11> */
[----:B------:R-:W1:Y:S01]  /*0f00*/  S2R R13, SR_CTAID.X ;  /* 0x00000000000d7919 */ /* 0x000e620000002500 */
[----:B------:R-:W-:Y:S01]  /*0f10*/  SHF.R.S32.HI R23, RZ, 0x1f, R159 ;  /* 0x0000001fff177819 */ /* 0x000fe2000001149f */
[----:B------:R-:W-:Y:S02]  /*0f20*/  USHF.R.S32.HI UR15, URZ, 0x1f, UR14 ;  /* 0x0000001f3f0f7899 */ /* 0x000fe4000801140e */
[----:B------:R2:W3:Y:S01]  /*0f30*/  @P0 LDG.E R7, [R2.64] ;  /* 0x0000000c02070981 */ /* 0x0004e2000c1e1900 */
[----:B------:R-:W-:Y:S01]  /*0f40*/  ULDC.64 UR4, c[0x0][0x178] ;  /* 0x00005e0000047ab9 */ /* 0x000fe20000000a00 */
[----:B------:R-:W-:Y:S01]  /*0f50*/  LEA.HI R14, R23, R159, RZ, 0x4 ;  /* 0x0000009f170e7211 */ /* 0x000fe200078f20ff */
[----:B------:R-:W-:Y:S01]  /*0f60*/  UIMAD UR15, UR15, UR4, URZ ;  /* 0x000000040f0f72a4 */ /* 0x000fe2000f8e023f */
[----:B-----5:R-:W-:Y:S01]  /*0f70*/  IMAD R9, R9, c[0x0][0x2c4], RZ ;  /* 0x0000b10009097a24 */ /* 0x020fe200078e02ff */
[----:B------:R-:W-:Y:S01]  /*0f80*/  UIMAD.WIDE.U32 UR16, UR14, UR4, URZ ;  /* 0x000000040e1072a5 */ /* 0x000fe2000f8e003f */
[----:B------:R-:W-:Y:S01]  /*0f90*/  BSSY B0, `(.L_x_739) ;  /* 0x0000055000007945 */ /* 0x000fe20003800000 */
[----:B------:R-:W-:-:S02]  /*0fa0*/  UIMAD UR15, UR14, UR5, UR15 ;  /* 0x000000050e0f72a4 */ /* 0x000fc4000f8e020f */
[----:B------:R-:W-:Y:S02]  /*0fb0*/  USHF.R.S32.HI UR11, URZ, 0x6, UR11 ;  /* 0x000000063f0b7899 */ /* 0x000fe4000801140b */
[----:B------:R-:W-:Y:S02]  /*0fc0*/  ULDC.64 UR4, c[0x0][0x1b8] ;  /* 0x00006e0000047ab9 */ /* 0x000fe40000000a00 */
[----:B------:R-:W-:Y:S02]  /*0fd0*/  UIADD3 UR17, UR17, UR15, URZ ;  /* 0x0000000f11117290 */ /* 0x000fe4000fffe03f */
[----:B------:R-:W-:Y:S02]  /*0fe0*/  USHF.R.S32.HI UR15, URZ, 0x1f, UR10 ;  /* 0x0000001f3f0f7899 */ /* 0x000fe4000801140a */
[----:B------:R-:W-:Y:S02]  /*0ff0*/  UIMAD UR14, UR7, UR4, URZ ;  /* 0x00000004070e72a4 */ /* 0x000fe4000f8e023f */
[----:B------:R-:W-:-:S02]  /*1000*/  USEL UR15, UR15, URZ, !UP1 ;  /* 0x0000003f0f0f7287 */ /* 0x000fc4000c800000 */
[----:B------:R-:W-:Y:S02]  /*1010*/  UIMAD UR14, UR8, UR5, UR14 ;  /* 0x00000005080e72a4 */ /* 0x000fe4000f8e020e */
[----:B------:R-:W-:Y:S01]  /*1020*/  UIMAD.WIDE.U32 UR18, UR8, UR4, UR16 ;  /* 0x00000004081272a5 */ /* 0x000fe2000f8e0010 */
[----:B--2---:R-:W-:Y:S01]  /*1030*/  LEA.HI R2, R23, R159, RZ, 0x3 ;  /* 0x0000009f17027211 */ /* 0x004fe200078f18ff */
[----:B------:R-:W-:Y:S01]  /*1040*/  IMAD.MOV.U32 R3, RZ, RZ, c[0x0][0x2c4] ;  /* 0x0000b100ff037624 */ /* 0x000fe200078e00ff */
[----:B------:R-:W-:Y:S02]  /*1050*/  ULDC.64 UR4, c[0x0][0x1c0] ;  /* 0x0000700000047ab9 */ /* 0x000fe40000000a00 */
[----:B------:R-:W-:Y:S01]  /*1060*/  LOP3.LUT R0, R2, 0xfffffff8, RZ, 0xc0, !PT ;  /* 0xfffffff802007812 */ /* 0x000fe200078ec0ff */
[----:B------:R-:W-:Y:S01]  /*1070*/  USEL UR16, UR10, URZ, !UP1 ;  /* 0x0000003f0a107287 */ /* 0x000fe2000c800000 */
[----:B------:R-:W-:Y:S01]  /*1080*/  SHF.R.S32.HI R17, RZ, 0x3, R2 ;  /* 0x00000003ff117819 */ /* 0x000fe20000011402 */
[----:B------:R-:W-:Y:S01]  /*1090*/  UIMAD UR15, UR15, UR4, URZ ;  /* 0x000000040f0f72a4 */ /* 0x000fe2000f8e023f */
[----:B------:R-:W-:Y:S01]  /*10a0*/  ISETP.NE.AND P1, PT, R3, 0x1, PT ;  /* 0x000000010300780c */ /* 0x000fe20003f25270 */
[----:B------:R-:W-:Y:S01]  /*10b0*/  IMAD.IADD R34, R159, 0x1, -R0 ;  /* 0x000000019f227824 */ /* 0x000fe200078e0a00 */
[----:B------:R-:W-:-:S02]  /*10c0*/  UIADD3 UR19, UR19, UR14, URZ ;  /* 0x0000000e13137290 */ /* 0x000fc4000fffe03f */
[----:B------:R-:W-:Y:S01]  /*10d0*/  UIMAD UR5, UR16, UR5, UR15 ;  /* 0x00000005100572a4 */ /* 0x000fe2000f8e020f */
[C---:B------:R-:W-:Y:S01]  /*10e0*/  IMAD R158, R34.reuse, 0x10, R17 ;  /* 0x00000010229e7824 */ /* 0x040fe200078e0211 */
[----:B------:R-:W-:Y:S01]  /*10f0*/  UIMAD.WIDE.U32 UR16, UR16, UR4, UR18 ;  /* 0x00000004101072a5 */ /* 0x000fe2000f8e0012 */
[----:B------:R-:W-:Y:S02]  /*1100*/  IMAD.SHL.U32 R132, R34, 0x8, RZ ;  /* 0x0000000822847824 */ /* 0x000fe400078e00ff */
[----:B-1----:R-:W-:Y:S01]  /*1110*/  IMAD R4, R13, 0x80, R158 ;  /* 0x000000800d047824 */ /* 0x002fe200078e029e */
[----:B------:R-:W-:Y:S01]  /*1120*/  UIADD3 UR5, UR17, UR5, URZ ;  /* 0x0000000511057290 */ /* 0x000fe2000fffe03f */
[----:B------:R1:W-:Y:S01]  /*1130*/  STL [R1+0x44], R158 ;  /* 0x0000449e01007387 */ /* 0x0003e20000100800 */
[----:B------:R-:W-:Y:S01]  /*1140*/  IMAD.U32 R3, RZ, RZ, UR17 ;  /* 0x00000011ff037e24 */ /* 0x000fe2000f8e00ff */
[----:B------:R-:W-:Y:S01]  /*1150*/  IADD3 R22, R132, 0x40, RZ ;  /* 0x0000004084167810 */ /* 0x000fe20007ffe0ff */
[----:B------:R-:W-:Y:S01]  /*1160*/  @P1 IMAD.HI.U32 R2, R4, c[0x0][0x2c8], RZ ;  /* 0x0000b20004021a27 */ /* 0x000fe200078e00ff */
[----:B------:R-:W-:-:S02]  /*1170*/  ISETP.GE.AND P3, PT, R132, c[0x0][0x198], PT ;  /* 0x0000660084007a0c */ /* 0x000fc40003f66270 */
[----:B------:R-:W-:Y:S01]  /*1180*/  MOV R3, UR5 ;  /* 0x0000000500037c02 */ /* 0x000fe20008000f00 */
[----:B------:R-:W-:Y:S01]  /*1190*/  IMAD.MOV.U32 R0, RZ, RZ, R4 ;  /* 0x000000ffff007224 */ /* 0x000fe200078e0004 */
[----:B------:R-:W-:Y:S01]  /*11a0*/  @P1 SHF.R.U32.HI R0, RZ, c[0x0][0x2cc], R2 ;  /* 0x0000b300ff001a19 */ /* 0x000fe20000011602 */
[----:B------:R-:W-:Y:S02]  /*11b0*/  IMAD.U32 R2, RZ, RZ, UR16 ;  /* 0x00000010ff027e24 */ /* 0x000fe4000f8e00ff */
[----:B------:R-:W-:Y:S01]  /*11c0*/  IMAD R13, R13, 0x80, R17 ;  /* 0x000000800d0d7824 */ /* 0x000fe200078e0211 */
[--C-:B------:R-:W-:Y:S01]  /*11d0*/  SHF.R.S32.HI R6, RZ, 0x1f, R0.reuse ;  /* 0x0000001fff067819 */ /* 0x100fe20000011400 */
[----:B------:R-:W-:Y:S02]  /*11e0*/  IMAD.MOV R5, RZ, RZ, -R0 ;  /* 0x000000ffff057224 */ /* 0x000fe400078e0a00 */
[----:B------:R-:W-:Y:S01]  /*11f0*/  IMAD.WIDE.U32 R2, R0, c[0x0][0x1b0], R2 ;  /* 0x00006c0000027a25 */ /* 0x000fe200078e0002 */
[----:B------:R-:W-:-:S03]  /*1200*/  ISETP.GE.AND P4, PT, R13, R9, PT ;  /* 0x000000090d00720c */ /* 0x000fc60003f86270 */
[----:B------:R-:W-:Y:S02]  /*1210*/  IMAD R6, R6, c[0x0][0x1b0], RZ ;  /* 0x00006c0006067a24 */ /* 0x000fe400078e02ff */
[----:B------:R-:W-:Y:S02]  /*1220*/  IMAD R4, R5, c[0x0][0x2c4], R4 ;  /* 0x0000b10005047a24 */ /* 0x000fe400078e0204 */
[----:B------:R-:W-:-:S03]  /*1230*/  IMAD R5, R0, c[0x0][0x1b4], R6 ;  /* 0x00006d0000057a24 */ /* 0x000fc600078e0206 */
[----:B------:R-:W-:Y:S01]  /*1240*/  SHF.R.S32.HI R0, RZ, 0x1f, R4 ;  /* 0x0000001fff007819 */ /* 0x000fe20000011404 */
[----:B------:R-:W-:-:S04]  /*1250*/  IMAD.IADD R3, R3, 0x1, R5 ;  /* 0x0000000103037824 */ /* 0x000fc800078e0205 */
[----:B------:R-:W-:Y:S02]  /*1260*/  IMAD R0, R0, c[0x0][0x1a8], RZ ;  /* 0x00006a0000007a24 */ /* 0x000fe400078e02ff */
[----:B------:R-:W-:-:S04]  /*1270*/  IMAD.WIDE.U32 R2, R4, c[0x0][0x1a8], R2 ;  /* 0x00006a0004027a25 */ /* 0x000fc800078e0002 */
[----:B------:R-:W-:Y:S01]  /*1280*/  IMAD R5, R4, c[0x0][0x1ac], R0 ;  /* 0x00006b0004057a24 */ /* 0x000fe200078e0200 */
[----:B------:R-:W-:Y:S02]  /*1290*/  LOP3.LUT R0, R14, 0xfffffff0, RZ, 0xc0, !PT ;  /* 0xfffffff00e007812 */ /* 0x000fe400078ec0ff */
[C---:B------:R-:W-:Y:S01]  /*12a0*/  LEA R12, P1, R2.reuse, c[0x0][0x160], 0x1 ;  /* 0x00005800020c7a11 */ /* 0x040fe200078208ff */
[----:B------:R-:W-:Y:S02]  /*12b0*/  IMAD.IADD R4, R3, 0x1, R5 ;  /* 0x0000000103047824 */ /* 0x000fe400078e0205 */
[----:B------:R-:W-:Y:S02]  /*12c0*/  IMAD.IADD R3, R159, 0x1, -R0 ;  /* 0x000000019f037824 */ /* 0x000fe400078e0a00 */
[----:B------:R-:W-:Y:S01]  /*12d0*/  IMAD.SHL.U32 R0, R17, 0x40, RZ ;  /* 0x0000004011007824 */ /* 0x000fe200078e00ff */
[----:B------:R-:W-:Y:S02]  /*12e0*/  LEA.HI.X R11, R2, c[0x0][0x164], R4, 0x1, P1 ;  /* 0x00005900020b7a11 */ /* 0x000fe400008f0c04 */
[----:B------:R-:W-:Y:S01]  /*12f0*/  SHF.R.S32.HI R2, RZ, 0x1f, R3 ;  /* 0x0000001fff027819 */ /* 0x000fe20000011403 */
[----:B------:R1:W2:Y:S01]  /*1300*/  SHFL.IDX PT, R4, R12, RZ, 0x181f ;  /* 0x00181fff0c047589 */ /* 0x0002a200000e0000 */
[----:B------:R-:W-:-:S02]  /*1310*/  LOP3.LUT R0, R0, 0x1c0, RZ, 0xc0, !PT ;  /* 0x000001c000007812 */ /* 0x000fc400078ec0ff */
[----:B------:R-:W-:Y:S01]  /*1320*/  LEA.HI R19, R2, R3, RZ, 0x3 ;  /* 0x0000000302137211 */ /* 0x000fe200078f18ff */
[----:B------:R1:W4:Y:S01]  /*1330*/  SHFL.IDX PT, R5, R11, RZ, 0x181f ;  /* 0x00181fff0b057589 */ /* 0x00032200000e0000 */
[----:B------:R-:W-:Y:S02]  /*1340*/  SHF.R.U32.HI R2, RZ, 0x3, R0 ;  /* 0x00000003ff027819 */ /* 0x000fe40000011600 */
[----:B------:R-:W-:Y:S02]  /*1350*/  LOP3.LUT R0, R0, 0x38, R132, 0xf8, !PT ;  /* 0x0000003800007812 */ /* 0x000fe400078ef884 */
[----:B------:R-:W-:Y:S02]  /*1360*/  LOP3.LUT R6, R19, 0xfffffff8, RZ, 0xc0, !PT ;  /* 0xfffffff813067812 */ /* 0x000fe400078ec0ff */
[----:B------:R-:W-:Y:S02]  /*1370*/  LOP3.LUT R2, R0, R2, RZ, 0x3c, !PT ;  /* 0x0000000200027212 */ /* 0x000fe400078e3cff */
[----:B------:R-:W-:-:S02]  /*1380*/  LEA.HI R0, R23, R159, RZ, 0x6 ;  /* 0x0000009f17007211 */ /* 0x000fc400078f30ff */
[----:B------:R-:W-:Y:S01]  /*1390*/  IADD3 R18, R3, -R6, RZ ;  /* 0x8000000603127210 */ /* 0x000fe20007ffe0ff */
[----:B------:R-:W-:Y:S02]  /*13a0*/  IMAD.MOV.U32 R3, RZ, RZ, 0x10 ;  /* 0x00000010ff037424 */ /* 0x000fe400078e00ff */
[----:B------:R-:W-:Y:S02]  /*13b0*/  IMAD.SHL.U32 R0, R0, 0x8, RZ ;  /* 0x0000000800007824 */ /* 0x000fe400078e00ff */
[----:B------:R-:W-:-:S03]  /*13c0*/  IMAD.MOV.U32 R6, RZ, RZ, 0x20 ;  /* 0x00000020ff067424 */ /* 0x000fc600078e00ff */
[----:B------:R-:W-:Y:S01]  /*13d0*/  LOP3.LUT R10, R2, 0xfffffe00, R0, 0xf8, !PT ;  /* 0xfffffe00020a7812 */ /* 0x000fe200078ef800 */
[----:B---3--:R1:W3:Y:S01]  /*13e0*/  @P0 R2UR UR14, R7 ;  /* 0x00000000070e03c2 */ /* 0x0082e200000e0000 */
[----:B------:R-:W-:Y:S01]  /*13f0*/  ISETP.GE.AND P0, PT, R22, c[0x0][0x198], PT ;  /* 0x0000660016007a0c */ /* 0x000fe20003f06270 */
[----:B---3--:R-:W-:-:S03]  /*1400*/  @!UP0 UMOV UR14, UR10 ;  /* 0x0000000a000e8c82 */ /* 0x008fc60008000000 */
[----:B------:R-:W-:-:S05]  /*1410*/  R2P PR, R18, 0x6 ;  /* 0x0000000612007804 */ /* 0x000fca0000000000 */
[----:B------:R-:W-:Y:S02]  /*1420*/  SEL R3, R3, 0xfffffff0, !P1 ;  /* 0xfffffff003037807 */ /* 0x000fe40004800000 */
[----:B------:R-:W-:Y:S01]  /*1430*/  SEL R0, R6, 0xffffffe0, !P2 ;  /* 0xffffffe006007807 */ /* 0x000fe20005000000 */
[----:B------:R-:W-:Y:S05]  /*1440*/  @P4 BRA `(.L_x_740) ;  /* 0x0000009000004947 */ /* 0x000fea0003800000 */
[----:B--2-4-:R-:W-:Y:S01]  /*1450*/  SHF.R.S32.HI R2, RZ, 0x1f, R22 ;  /* 0x0000001fff027819 */ /* 0x014fe20000011416 */
[----:B-1----:R-:W-:-:S03]  /*1460*/  IMAD.WIDE R6, R132, 0x2, R4 ;  /* 0x0000000284067825 */ /* 0x002fc600078e0204 */
[----:B------:R-:W-:-:S04]  /*1470*/  LEA.HI R2, R2, R22, RZ, 0x3 ;  /* 0x0000001602027211 */ /* 0x000fc800078f18ff */
[----:B------:R-:W-:Y:S02]  /*1480*/  LOP3.LUT R8, R2, 0xfffffff8, RZ, 0xc0, !PT ;  /* 0xfffffff802087812 */ /* 0x000fe400078ec0ff */
[----:B------:R-:W-:-:S03]  /*1490*/  SHF.L.U32 R2, R10, 0x1, RZ ;  /* 0x000000010a027819 */ /* 0x000fc600000006ff */
[----:B------:R-:W-:Y:S02]  /*14a0*/  IMAD.WIDE R4, R8, 0x2, R4 ;  /* 0x0000000208047825 */ /* 0x000fe400078e0204 */
[----:B------:R-:W-:Y:S01]  /*14b0*/  @!PT LDS RZ, [RZ] ;  /* 0x00000000fffff984 */ /* 0x000fe20000000800 */
[----:B------:R1:W-:Y:S04]  /*14c0*/  LDGSTS.E.BYPASS.LTC128B.128 [R2+0x8100], [R6.64], !P3 ;  /* 0x0810000006027fae */ /* 0x0003e8000d901d4c */
[----:B------:R1:W-:Y:S02]  /*14d0*/  LDGSTS.E.BYPASS.LTC128B.128 [R2+0xc100], [R4.64], !P0 ;  /* 0x0c10000004027fae */ /* 0x0003e4000c101d4c */
.L_x_740:
[----:B--2-4-:R-:W-:Y:S05]  /*14e0*/  BSYNC B0 ;  /* 0x0000000000007941 */ /* 0x014fea0003800000 */
.L_x_739:
[----:B-1----:R-:W-:Y:S01]  /*14f0*/  IADD3 R2, R13, 0x10, RZ ;  /* 0x000000100d027810 */ /* 0x002fe20007ffe0ff */
[----:B------:R1:W2:Y:S01]  /*1500*/  SHFL.IDX PT, R5, R11, 0x1, 0x181f ;  /* 0x00381f000b057f89 */ /* 0x0002a200000e0000 */
[----:B------:R-:W-:Y:S02]  /*1510*/  BSSY B0, `(.L_x_741) ;  /* 0x000000d000007945 */ /* 0x000fe40003800000 */
[----:B------:R-:W-:Y:S01]  /*1520*/  ISETP.GE.AND P1, PT, R2, R9, PT ;  /* 0x000000090200720c */ /* 0x000fe20003f26270 */
[----:B------:R1:W3:-:S12]  /*1530*/  SHFL.IDX PT, R4, R12, 0x1, 0x181f ;  /* 0x00381f000c047f89 */ /* 0x0002d800000e0000 */
[----:B------:R-:W-:Y:S05]  /*1540*/  @P1 BRA `(.L_x_742) ;  /* 0x0000009000001947 */ /* 0x000fea0003800000 */
[----:B------:R-:W-:Y:S01]  /*1550*/  SHF.R.S32.HI R2, RZ, 0x1f, R22 ;  /* 0x0000001fff027819 */ /* 0x000fe20000011416 */
[----:B--23--:R-:W-:-:S03]  /*1560*/  IMAD.WIDE R6, R132, 0x2, R4 ;  /* 0x0000000284067825 */ /* 0x00cfc600078e0204 */
[----:B------:R-:W-:-:S04]  /*1570*/  LEA.HI R2, R2, R22, RZ, 0x3 ;  /* 0x0000001602027211 */ /* 0x000fc800078f18ff */
[----:B------:R-:W-:Y:S02]  /*1580*/  LOP3.LUT R8, R2, 0xfffffff8, RZ, 0xc0, !PT ;  /* 0xfffffff802087812 */ /* 0x000fe400078ec0ff */
[----:B------:R-:W-:-:S03]  /*1590*/  SHF.L.U32 R2, R10, 0x1, RZ ;  /* 0x000000010a027819 */ /* 0x000fc600000006ff */
[----:B------:R-:W-:Y:S02]  /*15a0*/  IMAD.WIDE R4, R8, 0x2, R4 ;  /* 0x0000000208047825 */ /* 0x000fe400078e0204 */
[----:B------:R-:W-:Y:S01]  /*15b0*/  @!PT LDS RZ, [RZ] ;  /* 0x00000000fffff984 */ /* 0x000fe20000000800 */
[----:B------:R2:W-:Y:S04]  /*15c0*/  LDGSTS.E.BYPASS.LTC128B.128 [R2+0x8900], [R6.64], !P3 ;  /* 0x0890000006027fae */ /* 0x0005e8000d901d4c */
[----:B------:R2:W-:Y:S02]  /*15d0*/  LDGSTS.E.BYPASS.LTC128B.128 [R2+0xc900], [R4.64], !P0 ;  /* 0x0c90000004027fae */ /* 0x0005e4000c101d4c */
.L_x_742:
[----:B------:R-:W-:Y:S05]  /*15e0*/  BSYNC B0 ;  /* 0x0000000000007941 */ /* 0x000fea0003800000 */
.L_x_741:
[----:B--2---:R-:W-:Y:S01]  /*15f0*/  IADD3 R2, R13, 0x20, RZ ;  /* 0x000000200d027810 */ /* 0x004fe20007ffe0ff */
[----:B------:R2:W4:Y:S01]  /*1600*/  SHFL.IDX PT, R5, R11, 0x2, 0x181f ;  /* 0x00581f000b057f89 */ /* 0x00052200000e0000 */
[----:B------:R-:W-:Y:S02]  /*1610*/  BSSY B0, `(.L_x_743) ;  /* 0x000000d000007945 */ /* 0x000fe40003800000 */
[----:B------:R-:W-:Y:S01]  /*1620*/  ISETP.GE.AND P1, PT, R2, R9, PT ;  /* 0x000000090200720c */ /* 0x000fe20003f26270 */
[----:B---3--:R2:W3:-:S12]  /*1630*/  SHFL.IDX PT, R4, R12, 0x2, 0x181f ;  /* 0x00581f000c047f89 */ /* 0x0084d800000e0000 */
[----:B------:R-:W-:Y:S05]  /*1640*/  @P1 BRA `(.L_x_744) ;  /* 0x0000009000001947 */ /* 0x000fea0003800000 */
[----:B------:R-:W-:Y:S01]  /*1650*/  SHF.R.S32.HI R2, RZ, 0x1f, R22 ;  /* 0x0000001fff027819 */ /* 0x000fe20000011416 */
[----:B---34-:R-:W-:-:S03]  /*1660*/  IMAD.WIDE R6, R132, 0x2, R4 ;  /* 0x0000000284067825 */ /* 0x018fc600078e0204 */
[----:B------:R-:W-:-:S04]  /*1670*/  LEA.HI R2, R2, R22, RZ, 0x3 ;  /* 0x0000001602027211 */ /* 0x000fc800078f18ff */
[----:B------:R-:W-:Y:S02]  /*1680*/  LOP3.LUT R8, R2, 0xfffffff8, RZ, 0xc0, !PT ;  /* 0xfffffff802087812 */ /* 0x000fe400078ec0ff */
[----:B------:R-:W-:-:S03]  /*1690*/  SHF.L.U32 R2, R10, 0x1, RZ ;  /* 0x000000010a027819 */ /* 0x000fc600000006ff */
[----:B------:R-:W-:Y:S02]  /*16a0*/  IMAD.WIDE R4, R8, 0x2, R4 ;  /* 0x0000000208047825 */ /* 0x000fe400078e0204 */
[----:B------:R-:W-:Y:S01]  /*16b0*/  @!PT LDS RZ, [RZ] ;  /* 0x00000000fffff984 */ /* 0x000fe20000000800 */
[----:B------:R3:W-:Y:S04]  /*16c0*/  LDGSTS.E.BYPASS.LTC128B.128 [R2+0x9100], [R6.64], !P3 ;  /* 0x0910000006027fae */ /* 0x0007e8000d901d4c */
[----:B------:R3:W-:Y:S02]  /*16d0*/  LDGSTS.E.BYPASS.LTC128B.128 [R2+0xd100], [R4.64], !P0 ;  /* 0x0d10000004027fae */ /* 0x0007e4000c101d4c */
.L_x_744:
[----:B------:R-:W-:Y:S05]  /*16e0*/  BSYNC B0 ;  /* 0x0000000000007941 */ /* 0x000fea0003800000 */
.L_x_743:
[----:B---3--:R-:W-:Y:S01]  /*16f0*/  IADD3 R2, R13, 0x30, RZ ;  /* 0x000000300d027810 */ /* 0x008fe20007ffe0ff */
[----:B----4-:R3:W4:Y:S01]  /*1700*/  SHFL.IDX PT, R5, R11, 0x3, 0x181f ;  /* 0x00781f000b057f89 */ /* 0x01072200000e0000 */
[----:B------:R-:W-:Y:S02]  /*1710*/  BSSY B0, `(.L_x_745) ;  /* 0x000000d000007945 */ /* 0x000fe40003800000 */
[----:B------:R-:W-:Y:S01]  /*1720*/  ISETP.GE.AND P1, PT, R2, R9, PT ;  /* 0x000000090200720c */ /* 0x000fe20003f26270 */
[----:B------:R3:W1:-:S12]  /*1730*/  SHFL.IDX PT, R4, R12, 0x3, 0x181f ;  /* 0x00781f000c047f89 */ /* 0x00065800000e0000 */
[----:B------:R-:W-:Y:S05]  /*1740*/  @P1 BRA `(.L_x_746) ;  /* 0x0000009000001947 */ /* 0x000fea0003800000 */
[----:B------:R-:W-:Y:S01]  /*1750*/  SHF.R.S32.HI R2, RZ, 0x1f, R22 ;  /* 0x0000001fff027819 */ /* 0x000fe20000011416 */
[----:B-1--4-:R-:W-:-:S03]  /*1760*/  IMAD.WIDE R6, R132, 0x2, R4 ;  /* 0x0000000284067825 */ /* 0x012fc600078e0204 */
[----:B------:R-:W-:-:S04]  /*1770*/  LEA.HI R2, R2, R22, RZ, 0x3 ;  /* 0x0000001602027211 */ /* 0x000fc800078f18ff */
[----:B------:R-:W-:Y:S02]  /*1780*/  LOP3.LUT R8, R2, 0xfffffff8, RZ, 0xc0, !PT ;  /* 0xfffffff802087812 */ /* 0x000fe400078ec0ff */
[----:B------:R-:W-:-:S03]  /*1790*/  SHF.L.U32 R2, R10, 0x1, RZ ;  /* 0x000000010a027819 */ /* 0x000fc600000006ff */
[----:B------:R-:W-:Y:S02]  /*17a0*/  IMAD.WIDE R4, R8, 0x2, R4 ;  /* 0x0000000208047825 */ /* 0x000fe400078e0204 */
[----:B------:R-:W-:Y:S01]  /*17b0*/  @!PT LDS RZ, [RZ] ;  /* 0x00000000fffff984 */ /* 0x000fe20000000800 */
[----:B------:R1:W-:Y:S04]  /*17c0*/  LDGSTS.E.BYPASS.LTC128B.128 [R2+0x9900], [R6.64], !P3 ;  /* 0x0990000006027fae */ /* 0x0003e8000d901d4c */
[----:B------:R1:W-:Y:S02]  /*17d0*/  LDGSTS.E.BYPASS.LTC128B.128 [R2+0xd900], [R4.64], !P0 ;  /* 0x0d90000004027fae */ /* 0x0003e4000c101d4c */
.L_x_746:
[----:B------:R-:W-:Y:S05]  /*17e0*/  BSYNC B0 ;  /* 0x0000000000007941 */ /* 0x000fea0003800000 */
.L_x_745:
[----:B-1----:R-:W-:Y:S01]  /*17f0*/  IADD3 R2, R13, 0x40, RZ ;  /* 0x000000400d027810 */ /* 0x002fe20007ffe0ff */
[----:B----4-:R1:W4:Y:S01]  /*1800*/  SHFL.IDX PT, R5, R11, 0x4, 0x181f ;  /* 0x00981f000b057f89 */ /* 0x01032200000e0000 */
[----:B------:R-:W-:Y:S02]  /*1810*/  BSSY B0, `(.L_x_747) ;  /* 0x000000d000007945 */ /* 0x000fe40003800000 */
[----:B------:R-:W-:Y:S01]  /*1820*/  ISETP.GE.AND P1, PT, R2, R9, PT ;  /* 0x000000090200720c */ /* 0x000fe20003f26270 */
[----:B------:R1:W2:-:S12]  /*1830*/  SHFL.IDX PT, R4, R12, 0x4, 0x181f ;  /* 0x00981f000c047f89 */ /* 0x00029800000e0000 */
[----:B------:R-:W-:Y:S05]  /*1840*/  @P1 BRA `(.L_x_748) ;  /* 0x0000009000001947 */ /* 0x000fea0003800000 */
[----:B------:R-:W-:Y:S01]  /*1850*/  SHF.R.S32.HI R2, RZ, 0x1f, R22 ;  /* 0x0000001fff027819 */ /* 0x000fe20000011416 */
[----:B--2-4-:R-:W-:-:S03]  /*1860*/  IMAD.WIDE R6, R132, 0x2, R4 ;  /* 0x0000000284067825 */ /* 0x014fc600078e0204 */
[----:B------:R-:W-:-:S04]  /*1870*/  LEA.HI R2, R2, R22, RZ, 0x3 ;  /* 0x0000001602027211 */ /* 0x000fc800078f18ff */
[----:B------:R-:W-:Y:S02]  /*1880*/  LOP3.LUT R8, R2, 0xfffffff8, RZ, 0xc0, !PT ;  /* 0xfffffff802087812 */ /* 0x000fe400078ec0ff */
[----:B------:R-:W-:-:S03]  /*1890*/  SHF.L.U32 R2, R10, 0x1, RZ ;  /* 0x000000010a027819 */ /* 0x000fc600000006ff */
[----:B------:R-:W-:Y:S02]  /*18a0*/  IMAD.WIDE R4, R8, 0x2, R4 ;  /* 0x0000000208047825 */ /* 0x000fe400078e0204 */
[----:B------:R-:W-:Y:S01]  /*18b0*/  @!PT LDS RZ, [RZ] ;  /* 0x00000000fffff984 */ /* 0x000fe20000000800 */
[----:B------:R2:W-:Y:S04]  /*18c0*/  LDGSTS.E.BYPASS.LTC128B.128 [R2+0xa100], [R6.64], !P3 ;  /* 0x0a10000006027fae */ /* 0x0005e8000d901d4c */
[----:B------:R2:W-:Y:S02]  /*18d0*/  LDGSTS.E.BYPASS.LTC128B.128 [R2+0xe100], [R4.64], !P0 ;  /* 0x0e10000004027fae */ /* 0x0005e4000c101d4c */
.L_x_748:
[----:B------:R-:W-:Y:S05]  /*18e0*/  BSYNC B0 ;  /* 0x0000000000007941 */ /* 0x000fea0003800000 */
.L_x_747:
[----:B--2---:R-:W-:Y:S01]  /*18f0*/  IADD3 R2, R13, 0x50, RZ ;  /* 0x000000500d027810 */ /* 0x004fe20007ffe0ff */
        /* <DEDUP_REMOVED lines=14> */
.L_x_750:
[----:B------:R-:W-:Y:S05]  /*19e0*/  BSYNC B0 ;  /* 0x0000000000007941 */ /* 0x000fea0003800000 */
.L_x_749:
        /* <DEDUP_REMOVED lines=15> */
.L_x_752:
[----:B------:R-:W-:Y:S05]  /*1ae0*/  BSYNC B0 ;  /* 0x0000000000007941 */ /* 0x000fea0003800000 */
.L_x_751:
[----:B--2-4-:R-:W-:Y:S01]  /*1af0*/  IMAD.MOV.U32 R5, RZ, RZ, c[0x0][0x2b8] ;  /* 0x0000ae00ff057624 */ /* 0x014fe200078e00ff */
[----:B------:R-:W-:Y:S01]  /*1b00*/  MOV R2, UR11 ;  /* 0x0000000b00027c02 */ /* 0x000fe20008000f00 */
[----:B------:R-:W-:Y:S01]  /*1b10*/  SHFL.IDX PT, R4, R12, 0x7, 0x181f ;  /* 0x00f81f000c047f89 */ /* 0x000fe200000e0000 */
[----:B------:R-:W-:Y:S01]  /*1b20*/  IADD3 R6, R13, 0x70, RZ ;  /* 0x000000700d067810 */ /* 0x000fe20007ffe0ff */
[----:B------:R-:W-:Y:S01]  /*1b30*/  USHF.R.S32.HI UR15, URZ, 0x1f, UR14 ;  /* 0x0000001f3f0f7899 */ /* 0x000fe2000801140e */
[----:B------:R-:W-:Y:S01]  /*1b40*/  LEA R2, R2, R158, 0x6 ;  /* 0x0000009e02027211 */ /* 0x000fe200078e30ff */
[----:B------:R-:W-:Y:S01]  /*1b50*/  ULDC.64 UR4, c[0x0][0x2b0] ;  /* 0x0000ac0000047ab9 */ /* 0x000fe20000000a00 */
[----:B------:R-:W-:Y:S01]  /*1b60*/  ISETP.NE.AND P1, PT, R5, 0x1, PT ;  /* 0x000000010500780c */ /* 0x000fe20003f25270 */
[----:B------:R-:W-:Y:S01]  /*1b70*/  UIMAD UR15, UR15, UR4, URZ ;  /* 0x000000040f0f72a4 */ /* 0x000fe2000f8e023f */
[----:B------:R-:W2:Y:S01]  /*1b80*/  SHFL.IDX PT, R5, R11, 0x7, 0x181f ;  /* 0x00f81f000b057f89 */ /* 0x000ea200000e0000 */
[----:B------:R-:W-:Y:S01]  /*1b90*/  IADD3 R2, R2, -0x40, RZ ;  /* 0xffffffc002027810 */ /* 0x000fe20007ffe0ff */
[----:B------:R-:W-:Y:S01]  /*1ba0*/  UIMAD.WIDE.U32 UR16, UR14, UR4, URZ ;  /* 0x000000040e1072a5 */ /* 0x000fe2000f8e003f */
[----:B------:R-:W-:Y:S01]  /*1bb0*/  ISETP.GE.AND P4, PT, R6, R9, PT ;  /* 0x000000090600720c */ /* 0x000fe20003f86270 */
[----:B------:R-:W-:Y:S01]  /*1bc0*/  UIMAD UR14, UR14, UR5, UR15 ;  /* 0x000000050e0e72a4 */ /* 0x000fe2000f8e020f */
[C---:B------:R-:W-:Y:S01]  /*1bd0*/  IADD3 R8, R2.reuse, UR9, RZ ;  /* 0x0000000902087c10 */ /* 0x040fe2000fffe0ff */
[----:B------:R-:W-:Y:S01]  /*1be0*/  IMAD.MOV.U32 R24, RZ, RZ, RZ ;  /* 0x000000ffff187224 */ /* 0x000fe200078e00ff */
[----:B------:R-:W-:Y:S01]  /*1bf0*/  SHF.R.S32.HI R7, RZ, 0x1f, R22 ;  /* 0x0000001fff077819 */ /* 0x000fe20000011416 */
[----:B------:R-:W-:Y:S01]  /*1c00*/  UIADD3 UR14, UR17, UR14, URZ ;  /* 0x0000000e110e7290 */ /* 0x000fe2000fffe03f */
[----:B------:R-:W-:Y:S01]  /*1c10*/  ISETP.GE.AND P5, PT, R2, UR6, PT ;  /* 0x0000000602007c0c */ /* 0x000fe2000bfa6270 */
[----:B------:R-:W-:Y:S01]  /*1c20*/  IMAD.MOV.U32 R2, RZ, RZ, R8 ;  /* 0x000000ffff027224 */ /* 0x000fe200078e0008 */
[----:B------:R-:W-:Y:S01]  /*1c30*/  SHF.L.U32 R156, R10, 0x1, RZ ;  /* 0x000000010a9c7819 */ /* 0x000fe200000006ff */
[----:B------:R-:W-:Y:S01]  /*1c40*/  @P1 IMAD.HI.U32 R6, R8, c[0x0][0x2bc], RZ ;  /* 0x0000af0008061a27 */ /* 0x000fe200078e00ff */
[----:B------:R-:W-:Y:S01]  /*1c50*/  ISETP.GT.OR P5, PT, R158, 0x3f, P5 ;  /* 0x0000003f9e00780c */ /* 0x000fe20002fa4670 */
[----:B------:R-:W-:Y:S01]  /*1c60*/  ULDC.64 UR4, c[0x0][0x1e8] ;  /* 0x00007a0000047ab9 */ /* 0x000fe20000000a00 */
[----:B------:R-:W-:Y:S01]  /*1c70*/  SHF.R.S32.HI R16, RZ, 0x4, R14 ;  /* 0x00000004ff107819 */ /* 0x000fe2000001140e */
[----:B------:R-:W-:Y:S01]  /*1c80*/  STL [R1+0x4], R156 ;  /* 0x0000049c01007387 */ /* 0x000fe20000100800 */
[----:B------:R-:W-:-:S02]  /*1c90*/  @P1 SHF.R.U32.HI R2, RZ, c[0x0][0x2c0], R6 ;  /* 0x0000b000ff021a19 */ /* 0x000fc40000011606 */
[----:B------:R-:W-:-:S04]  /*1ca0*/  LEA.HI R6, R7, R22, RZ, 0x3 ;  /* 0x0000001607067211 */ /* 0x000fc800078f18ff */
[----:B------:R-:W-:Y:S01]  /*1cb0*/  LOP3.LUT R134, R6, 0xfffffff8, RZ, 0xc0, !PT ;  /* 0xfffffff806867812 */ /* 0x000fe200078ec0ff */
[--C-:B-123--:R-:W-:Y:S02]  /*1cc0*/  @!P4 IMAD.WIDE R10, R132, 0x2, R4.reuse ;  /* 0x00000002840ac825 */ /* 0x10efe400078e0204 */
[----:B------:R-:W-:Y:S02]  /*1cd0*/  @!P5 IADD3 R7, P2, R2, UR16, RZ ;  /* 0x000000100207dc10 */ /* 0x000fe4000ff5e0ff */
[----:B------:R-:W-:Y:S01]  /*1ce0*/  @!P4 IMAD.WIDE R4, R134, 0x2, R4 ;  /* 0x000000028604c825 */ /* 0x000fe200078e0204 */
[----:B------:R-:W-:Y:S01]  /*1cf0*/  @!PT LDS RZ, [RZ] ;  /* 0x00000000fffff984 */ /* 0x000fe20000000800 */
[----:B------:R1:W-:Y:S01]  /*1d00*/  @!P4 LDGSTS.E.BYPASS.LTC128B.128 [R156+0xb900], [R10.64], !P3 ;  /* 0x0b9000000a9ccfae */ /* 0x0003e2000d901d4c */
[C---:B------:R-:W-:Y:S02]  /*1d10*/  @!P5 LEA.HI.X.SX32 R9, R2.reuse, UR14, 0x1, P2 ;  /* 0x0000000e0209dc11 */ /* 0x040fe400090f0eff */
[C---:B------:R-:W-:Y:S01]  /*1d20*/  @!P5 LEA R6, P2, R7.reuse, c[0x0][0x2a0], 0x2 ;  /* 0x0000a8000706da11 */ /* 0x040fe200078410ff */
[----:B------:R2:W-:Y:S03]  /*1d30*/  @!P4 LDGSTS.E.BYPASS.LTC128B.128 [R156+0xf900], [R4.64], !P0 ;  /* 0x0f900000049ccfae */ /* 0x0005e6000c101d4c */
[----:B------:R-:W-:Y:S01]  /*1d40*/  @!P5 LEA.HI.X R7, R7, c[0x0][0x2a4], R9, 0x2, P2 ;  /* 0x0000a9000707da11 */ /* 0x000fe200010f1409 */
[----:B------:R-:W0:Y:S04]  /*1d50*/  LDGDEPBAR ;  /* 0x00000000000079af */ /* 0x000e280000000000 */
[----:B------:R-:W-:Y:S06]  /*1d60*/  BAR.SYNC.DEFER_BLOCKING 0x0 ;  /* 0x0000000000007b1d */ /* 0x000fec0000010000 */
[----:B------:R-:W3:Y:S01]  /*1d70*/  @!P5 LDG.E R24, [R6.64] ;  /* 0x0000000c0618d981 */ /* 0x000ee2000c1e1900 */
[----:B------:R-:W-:Y:S01]  /*1d80*/  IADD3 R2, -R2, RZ, RZ ;  /* 0x000000ff02027210 */ /* 0x000fe20007ffe1ff */
[----:B------:R-:W-:Y:S01]  /*1d90*/  UIMAD UR15, UR7, UR4, URZ ;  /* 0x00000004070f72a4 */ /* 0x000fe2000f8e023f */
[----:B------:R-:W-:Y:S01]  /*1da0*/  ISETP.GE.AND P4, PT, R132, c[0x0][0x1d4], PT ;  /* 0x0000750084007a0c */ /* 0x000fe20003f86270 */
[----:B------:R-:W-:Y:S01]  /*1db0*/  UIMAD.WIDE.U32 UR20, UR8, UR4, URZ ;  /* 0x00000004081472a5 */ /* 0x000fe2000f8e003f */
[----:B------:R-:W-:Y:S01]  /*1dc0*/  ISETP.GE.AND P3, PT, R22, c[0x0][0x1d4], PT ;  /* 0x0000750016007a0c */ /* 0x000fe20003f66270 */
[----:B------:R-:W-:Y:S01]  /*1dd0*/  IMAD R25, R2, c[0x0][0x2b8], R8 ;  /* 0x0000ae0002197a24 */ /* 0x000fe200078e0208 */
[----:B------:R-:W-:Y:S01]  /*1de0*/  UIMAD UR5, UR8, UR5, UR15 ;  /* 0x00000005080572a4 */ /* 0x000fe2000f8e020f */
[----:B------:R-:W-:Y:S01]  /*1df0*/  LEA.HI R155, R23, R159, RZ, 0x5 ;  /* 0x0000009f179b7211 */ /* 0x000fe200078f28ff */
[----:B------:R-:W-:Y:S01]  /*1e00*/  ULEA UR15, UR11, 0xffffffc0, 0x6 ;  /* 0xffffffc00b0f7891 */ /* 0x000fe2000f8e303f */
[----:B--2---:R-:W-:Y:S01]  /*1e10*/  IMAD.WIDE.U32 R4, R25, c[0x0][0x1e0], RZ ;  /* 0x0000780019047a25 */ /* 0x004fe200078e00ff */
[----:B------:R-:W-:Y:S01]  /*1e20*/  SHF.R.S32.HI R20, RZ, 0x1f, R25 ;  /* 0x0000001fff147819 */ /* 0x000fe20000011419 */
[----:B------:R-:W-:Y:S01]  /*1e30*/  UIADD3 UR18, UR21, UR5, URZ ;  /* 0x0000000515127290 */ /* 0x000fe2000fffe03f */
[----:B------:R-:W-:Y:S01]  /*1e40*/  STL [R1+0x30], R25 ;  /* 0x0000301901007387 */ /* 0x000fe20000100800 */
[----:B------:R-:W-:Y:S01]  /*1e50*/  UIADD3 UR15, UR6, -UR15, URZ ;  /* 0x8000000f060f7290 */ /* 0x000fe2000fffe03f */
[----:B------:R-:W-:Y:S01]  /*1e60*/  SHF.R.S32.HI R157, RZ, 0x1f, R132 ;  /* 0x0000001fff9d7819 */ /* 0x000fe20000011484 */
[----:B------:R-:W-:Y:S01]  /*1e70*/  IMAD R2, R20, c[0x0][0x1e0], RZ ;  /* 0x0000780014027a24 */ /* 0x000fe200078e02ff */
[----:B------:R-:W-:-:S02]  /*1e80*/  ULDC.64 UR4, c[0x0][0x210] ;  /* 0x0000840000047ab9 */ /* 0x000fc40000000a00 */
[----:B------:R-:W-:Y:S01]  /*1e90*/  UIMAD UR7, UR7, UR4, URZ ;  /* 0x00000004070772a4 */ /* 0x000fe2000f8e023f */
[----:B------:R-:W-:Y:S01]  /*1ea0*/  IMAD R2, R25, c[0x0][0x1e4], R2 ;  /* 0x0000790019027a24 */ /* 0x000fe200078e0202 */
[----:B------:R-:W-:Y:S01]  /*1eb0*/  IADD3 R33, -R17, UR15, RZ ;  /* 0x0000000f11217c10 */ /* 0x000fe2000fffe1ff */
[----:B------:R-:W-:Y:S02]  /*1ec0*/  UIMAD.WIDE.U32 UR22, UR8, UR4, URZ ;  /* 0x00000004081672a5 */ /* 0x000fe4000f8e003f */
[----:B------:R-:W-:Y:S01]  /*1ed0*/  IMAD.IADD R5, R5, 0x1, R2 ;  /* 0x0000000105057824 */ /* 0x000fe200078e0202 */
[C---:B------:R-:W-:Y:S01]  /*1ee0*/  ISETP.GE.AND P6, PT, R33.reuse, 0x1, PT ;  /* 0x000000012100780c */ /* 0x040fe20003fc6270 */
[----:B------:R-:W-:Y:S01]  /*1ef0*/  UIMAD UR5, UR8, UR5, UR7 ;  /* 0x00000005080572a4 */ /* 0x000fe2000f8e0207 */
[C---:B------:R-:W-:Y:S01]  /*1f00*/  ISETP.GE.AND P5, PT, R33.reuse, 0x11, PT ;  /* 0x000000112100780c */ /* 0x040fe20003fa6270 */
[----:B------:R-:W-:Y:S01]  /*1f10*/  UISETP.GE.AND UP0, UPT, UR6, 0x41, UPT ;  /* 0x000000410600788c */ /* 0x000fe2000bf06270 */
[----:B------:R-:W-:Y:S01]  /*1f20*/  ISETP.GE.AND P2, PT, R33, 0x21, PT ;  /* 0x000000212100780c */ /* 0x000fe20003f46270 */
[----:B------:R-:W-:Y:S01]  /*1f30*/  UIADD3 UR5, UR23, UR5, URZ ;  /* 0x0000000517057290 */ /* 0x000fe2000fffe03f */
[----:B---3--:R-:W-:Y:S01]  /*1f40*/  SHF.R.S32.HI R21, RZ, 0x1f, R24 ;  /* 0x0000001fff157819 */ /* 0x008fe20000011418 */
[----:B------:R-:W-:Y:S01]  /*1f50*/  IMAD.WIDE.U32 R4, R24, c[0x0][0x1f0], R4 ;  /* 0x00007c0018047a25 */ /* 0x000fe200078e0004 */
[----:B------:R-:W-:Y:S03]  /*1f60*/  STL [R1+0x28], R24 ;  /* 0x0000281801007387 */ /* 0x000fe60000100800 */
[----:B------:R-:W-:Y:S01]  /*1f70*/  IMAD R6, R21, c[0x0][0x1f0], RZ ;  /* 0x00007c0015067a24 */ /* 0x000fe200078e02ff */
[----:B------:R-:W-:-:S03]  /*1f80*/  IADD3 R2, P0, R4, UR20, RZ ;  /* 0x0000001404027c10 */ /* 0x000fc6000ff1e0ff */
[----:B------:R-:W-:-:S05]  /*1f90*/  IMAD R6, R24, c[0x0][0x1f4], R6 ;  /* 0x00007d0018067a24 */ /* 0x000fca00078e0206 */
[----:B------:R-:W-:Y:S02]  /*1fa0*/  IADD3.X R4, R5, UR18, R6, P0, !PT ;  /* 0x0000001205047c10 */ /* 0x000fe400087fe406 */
[----:B------:R-:W-:-:S04]  /*1fb0*/  LEA R6, P0, R2, c[0x0][0x1c8], 0x1 ;  /* 0x0000720002067a11 */ /* 0x000fc800078008ff */
[----:B------:R-:W-:Y:S01]  /*1fc0*/  LEA.HI.X R2, R2, c[0x0][0x1cc], R4, 0x1, P0 ;  /* 0x0000730002027a11 */ /* 0x000fe200000f0c04 */
[----:B-1----:R-:W-:Y:S01]  /*1fd0*/  SHFL.IDX PT, R10, R6, RZ, 0x181f ;  /* 0x00181fff060a7589 */ /* 0x002fe200000e0000 */
[----:B------:R-:W-:-:S03]  /*1fe0*/  ISETP.GT.AND P0, PT, R33, 0x30, PT ;  /* 0x000000302100780c */ /* 0x000fc60003f04270 */
[----:B------:R-:W1:Y:S04]  /*1ff0*/  SHFL.IDX PT, R11, R2, RZ, 0x181f ;  /* 0x00181fff020b7589 */ /* 0x000e6800000e0000 */
[----:B------:R-:W-:Y:S04]  /*2000*/  SHFL.IDX PT, R4, R6, 0x1, 0x181f ;  /* 0x00381f0006047f89 */ /* 0x000fe800000e0000 */
[----:B------:R-:W2:Y:S04]  /*2010*/  SHFL.IDX PT, R5, R2, 0x1, 0x181f ;  /* 0x00381f0002057f89 */ /* 0x000ea800000e0000 */
[----:B------:R-:W-:Y:S04]  /*2020*/  SHFL.IDX PT, R8, R6, 0x2, 0x181f ;  /* 0x00581f0006087f89 */ /* 0x000fe800000e0000 */
[----:B------:R-:W3:Y:S04]  /*2030*/  SHFL.IDX PT, R9, R2, 0x2, 0x181f ;  /* 0x00581f0002097f89 */ /* 0x000ee800000e0000 */
[----:B------:R-:W-:Y:S04]  /*2040*/  SHFL.IDX PT, R6, R6, 0x3, 0x181f ;  /* 0x00781f0006067f89 */ /* 0x000fe800000e0000 */
[----:B------:R4:W5:Y:S01]  /*2050*/  SHFL.IDX PT, R7, R2, 0x3, 0x181f ;  /* 0x00781f0002077f89 */ /* 0x00096200000e0000 */
[----:B-1----:R-:W-:Y:S01]  /*2060*/  @P6 IMAD.WIDE R12, R134, 0x2, R10 ;  /* 0x00000002860c6825 */ /* 0x002fe200078e020a */
[----:B----4-:R-:W-:-:S03]  /*2070*/  LEA.HI R2, R14, R16, RZ, 0x1 ;  /* 0x000000100e027211 */ /* 0x010fc600078f08ff */
[----:B------:R-:W-:Y:S01]  /*2080*/  @P6 IMAD.WIDE R14, R132, 0x2, R10 ;  /* 0x00000002840e6825 */ /* 0x000fe200078e020a */
[----:B------:R-:W-:-:S03]  /*2090*/  LOP3.LUT R2, R2, 0xfffffffe, RZ, 0xc0, !PT ;  /* 0xfffffffe02027812 */ /* 0x000fc600078ec0ff */
[----:B--2---:R-:W-:Y:S01]  /*20a0*/  @P5 IMAD.WIDE R10, R132, 0x2, R4 ;  /* 0x00000002840a5825 */ /* 0x004fe200078e0204 */
[----:B------:R1:W-:Y:S01]  /*20b0*/  @P6 LDGSTS.E.BYPASS.LTC128B.128 [R156+0x4100], [R14.64], !P4 ;  /* 0x041000000e9c6fae */ /* 0x0003e2000e101d4c */
[----:B------:R-:W-:-:S03]  /*20c0*/  IADD3 R16, R16, -R2, RZ ;  /* 0x8000000210107210 */ /* 0x000fc60007ffe0ff */
[----:B------:R2:W-:Y:S01]  /*20d0*/  @P6 LDGSTS.E.BYPASS.LTC128B.128 [R156+0x6100], [R12.64], !P3 ;  /* 0x061000000c9c6fae */ /* 0x0005e2000d901d4c */
[----:B------:R-:W-:-:S03]  /*20e0*/  SHF.L.U32 R2, R34, 0x6, RZ ;  /* 0x0000000622027819 */ /* 0x000fc600000006ff */
[----:B------:R3:W-:Y:S01]  /*20f0*/  @P5 LDGSTS.E.BYPASS.LTC128B.128 [R156+0x4900], [R10.64], !P4 ;  /* 0x049000000a9c5fae */ /* 0x0007e2000e101d4c */
[----:B------:R-:W-:Y:S01]  /*2100*/  LOP3.LUT R2, R2, 0x1c0, RZ, 0xc0, !PT ;  /* 0x000001c002027812 */ /* 0x000fe200078ec0ff */
[----:B--2---:R-:W-:-:S04]  /*2110*/  @P5 IMAD.WIDE R12, R134, 0x2, R4 ;  /* 0x00000002860c5825 */ /* 0x004fc800078e0204 */
[--C-:B---3--:R-:W-:Y:S01]  /*2120*/  @P2 IMAD.WIDE R10, R132, 0x2, R8.reuse ;  /* 0x00000002840a2825 */ /* 0x108fe200078e0208 */
[----:B------:R2:W-:Y:S01]  /*2130*/  @P5 LDGSTS.E.BYPASS.LTC128B.128 [R156+0x6900], [R12.64], !P3 ;  /* 0x069000000c9c5fae */ /* 0x0005e2000d901d4c */
[----:B------:R-:W-:Y:S02]  /*2140*/  ISETP.GE.AND P5, PT, R22, c[0x0][0x1d4], PT ;  /* 0x0000750016007a0c */ /* 0x000fe40003fa6270 */
[----:B------:R-:W-:Y:S01]  /*2150*/  @P2 IMAD.WIDE R8, R134, 0x2, R8 ;  /* 0x0000000286082825 */ /* 0x000fe200078e0208 */
[----:B------:R3:W-:Y:S03]  /*2160*/  @P2 LDGSTS.E.BYPASS.LTC128B.128 [R156+0x5100], [R10.64], !P4 ;  /* 0x051000000a9c2fae */ /* 0x0007e6000e101d4c */
[--C-:B-----5:R-:W-:Y:S01]  /*2170*/  @P0 IMAD.WIDE R4, R132, 0x2, R6.reuse ;  /* 0x0000000284040825 */ /* 0x120fe200078e0206 */
[----:B------:R4:W-:Y:S03]  /*2180*/  @P2 LDGSTS.E.BYPASS.LTC128B.128 [R156+0x7100], [R8.64], !P3 ;  /* 0x07100000089c2fae */ /* 0x0009e6000d901d4c */
[----:B------:R-:W-:Y:S01]  /*2190*/  @P0 IMAD.WIDE R6, R134, 0x2, R6 ;  /* 0x0000000286060825 */ /* 0x000fe200078e0206 */
[----:B------:R5:W-:Y:S04]  /*21a0*/  @P0 LDGSTS.E.BYPASS.LTC128B.128 [R156+0x5900], [R4.64], !P4 ;  /* 0x05900000049c0fae */ /* 0x000be8000e101d4c */
[----:B------:R1:W-:Y:S04]  /*21b0*/  @P0 LDGSTS.E.BYPASS.LTC128B.128 [R156+0x7900], [R6.64], !P3 ;  /* 0x07900000069c0fae */ /* 0x0003e8000d901d4c */
[----:B------:R-:W0:Y:S01]  /*21c0*/  LDGDEPBAR ;  /* 0x00000000000079af */ /* 0x000e220000000000 */
[----:B--2---:R-:W-:-:S04]  /*21d0*/  IMAD.WIDE.U32 R12, R25, c[0x0][0x208], RZ ;  /* 0x00008200190c7a25 */ /* 0x004fc800078e00ff */
[----:B----4-:R-:W-:Y:S02]  /*21e0*/  IMAD.SHL.U32 R8, R17, 0x8, RZ ;  /* 0x0000000811087824 */ /* 0x010fe400078e00ff */
[----:B-----5:R-:W-:Y:S01]  /*21f0*/  IMAD.SHL.U32 R4, R18, 0x40, RZ ;  /* 0x0000004012047824 */ /* 0x020fe200078e00ff */
[----:B------:R-:W-:Y:S02]  /*2200*/  SHF.L.U32 R5, R16, 0x3, RZ ;  /* 0x0000000310057819 */ /* 0x000fe400000006ff */
[----:B------:R-:W-:Y:S01]  /*2210*/  LOP3.LUT R8, R2, 0x8, R8, 0xf8, !PT ;  /* 0x0000000802087812 */ /* 0x000fe200078ef808 */
[----:B------:R-:W-:-:S04]  /*2220*/  DEPBAR.LE SB0, 0x1 ;  /* 0x000080400000791a */ /* 0x000fc80000000000 */
[----:B------:R-:W-:-:S04]  /*2230*/  DEPBAR.LE SB0, 0x0 ;  /* 0x000080000000791a */ /* 0x000fc80000000000 */
[----:B------:R-:W-:Y:S02]  /*2240*/  LOP3.LUT R4, R4, 0x1c0, RZ, 0xc0, !PT ;  /* 0x000001c004047812 */ /* 0x000fe400078ec0ff */
[----:B-1----:R-:W-:Y:S02]  /*2250*/  SHF.R.U32.HI R6, RZ, 0x3, R2 ;  /* 0x00000003ff067819 */ /* 0x002fe40000011602 */
[----:B------:R-:W-:Y:S01]  /*2260*/  LOP3.LUT R7, R4, 0x8, R5, 0xf8, !PT ;  /* 0x0000000804077812 */ /* 0x000fe200078ef805 */
[----:B------:R-:W-:Y:S01]  /*2270*/  IMAD.SHL.U32 R5, R19, 0x40, RZ ;  /* 0x0000004013057824 */ /* 0x000fe200078e00ff */
[----:B------:R-:W-:Y:S02]  /*2280*/  SHF.R.U32.HI R4, RZ, 0x3, R4 ;  /* 0x00000003ff047819 */ /* 0x000fe40000011604 */
[----:B------:R-:W-:Y:S02]  /*2290*/  SHF.L.U32 R2, R155, 0x5, RZ ;  /* 0x000000059b027819 */ /* 0x000fe400000006ff */
[----:B------:R-:W-:-:S02]  /*22a0*/  LOP3.LUT R6, R8, R6, RZ, 0x3c, !PT ;  /* 0x0000000608067212 */ /* 0x000fc400078e3cff */
[----:B------:R-:W-:Y:S02]  /*22b0*/  LOP3.LUT R154, R7, R4, RZ, 0x3c, !PT ;  /* 0x00000004079a7212 */ /* 0x000fe400078e3cff */
[----:B------:R-:W-:Y:S02]  /*22c0*/  LOP3.LUT R153, R5, 0xfffffe00, RZ, 0xc0, !PT ;  /* 0xfffffe0005997812 */ /* 0x000fe400078ec0ff */
[----:B------:R-:W-:Y:S01]  /*22d0*/  LOP3.LUT R4, R2, 0x7ffffc00, RZ, 0xc0, !PT ;  /* 0x7ffffc0002047812 */ /* 0x000fe200078ec0ff */
[----:B------:R-:W-:-:S03]  /*22e0*/  IMAD R2, R16, 0x200, R6 ;  /* 0x0000020010027824 */ /* 0x000fc600078e0206 */
[----:B------:R-:W-:Y:S02]  /*22f0*/  IADD3 R4, R154, R153, R4 ;  /* 0x000000999a047210 */ /* 0x000fe40007ffe004 */
[----:B------:R-:W-:Y:S01]  /*2300*/  SHF.L.U32 R232, R2, 0x1, RZ ;  /* 0x0000000102e87819 */ /* 0x000fe200000006ff */
[----:B------:R-:W-:Y:S01]  /*2310*/  BAR.SYNC.DEFER_BLOCKING 0x0 ;  /* 0x0000000000007b1d */ /* 0x000fe20000010000 */
[----:B------:R-:W-:Y:S02]  /*2320*/  IMAD R2, R20, c[0x0][0x208], RZ ;  /* 0x0000820014027a24 */ /* 0x000fe400078e02ff */
[----:B------:R-:W-:Y:S01]  /*2330*/  IMAD.SHL.U32 R239, R4, 0x2, RZ ;  /* 0x0000000204ef7824 */ /* 0x000fe200078e00ff */
[----:B------:R-:W-:Y:S01]  /*2340*/  IADD3 R243, R232, 0x4120, RZ ;  /* 0x00004120e8f37810 */ /* 0x000fe20007ffe0ff */
[----:B------:R-:W-:Y:S02]  /*2350*/  IMAD R2, R25, c[0x0][0x20c], R2 ;  /* 0x0000830019027a24 */ /* 0x000fe400078e0202 */
[----:B------:R-:W-:Y:S01]  /*2360*/  IMAD R241, R3, 0x2, R239 ;  /* 0x0000000203f17824 */ /* 0x000fe200078e02ef */
[----:B------:R-:W-:-:S02]  /*2370*/  LEA R240, R0, R239, 0x1 ;  /* 0x000000ef00f07211 */ /* 0x000fc400078e08ff */
[----:B------:R-:W-:Y:S01]  /*2380*/  IADD3 R13, R13, R2, RZ ;  /* 0x000000020d0d7210 */ /* 0x000fe20007ffe0ff */
[----:B------:R-:W-:Y:S01]  /*2390*/  IMAD R2, R21, c[0x0][0x218], RZ ;  /* 0x0000860015027a24 */ /* 0x000fe200078e02ff */
[----:B------:R-:W-:Y:S02]  /*23a0*/  LEA R242, R0, R241, 0x1 ;  /* 0x000000f100f27211 */ /* 0x000fe400078e08ff */
[----:B------:R-:W-:Y:S01]  /*23b0*/  LEA R244, R3, R240, 0x1 ;  /* 0x000000f003f47211 */ /* 0x000fe200078e08ff */
[----:B------:R-:W-:-:S04]  /*23c0*/  IMAD.WIDE.U32 R12, R24, c[0x0][0x218], R12 ;  /* 0x00008600180c7a25 */ /* 0x000fc800078e000c */
[----:B------:R-:W-:Y:S01]  /*23d0*/  IMAD R2, R24, c[0x0][0x21c], R2 ;  /* 0x0000870018027a24 */ /* 0x000fe200078e0202 */
[----:B------:R-:W-:Y:S01]  /*23e0*/  IADD3 R14, P2, R12, UR22, RZ ;  /* 0x000000160c0e7c10 */ /* 0x000fe2000ff5e0ff */
[----:B------:R-:W-:Y:S01]  /*23f0*/  IMAD.WIDE R24, R132, 0x2, RZ ;  /* 0x0000000284187825 */ /* 0x000fe200078e02ff */
[----:B------:R-:W-:Y:S02]  /*2400*/  LDSM.16.M88.4 R4, [R239+0xa100] ;  /* 0x00a10000ef04783b */ /* 0x000fe40000000200 */
[C---:B------:R-:W-:Y:S02]  /*2410*/  LEA R12, P0, R14.reuse, c[0x0][0x1f8], 0x1 ;  /* 0x00007e000e0c7a11 */ /* 0x040fe400078008ff */
[----:B------:R-:W-:Y:S01]  /*2420*/  IADD3.X R2, R13, UR5, R2, P2, !PT ;  /* 0x000000050d027c10 */ /* 0x000fe200097fe402 */
[----:B------:R-:W1:Y:S03]  /*2430*/  LDSM.16.M88.4 R16, [R232+0x4100] ;  /* 0x00410000e810783b */ /* 0x000e660000000200 */
[----:B------:R-:W-:Y:S01]  /*2440*/  LEA.HI.X R2, R14, c[0x0][0x1fc], R2, 0x1, P0 ;  /* 0x00007f000e027a11 */ /* 0x000fe200000f0c02 */
[----:B------:R-:W-:Y:S01]  /*2450*/  LDSM.16.M88.4 R36, [R232+0x4900] ;  /* 0x00490000e824783b */ /* 0x000fe20000000200 */
[----:B------:R-:W-:-:S03]  /*2460*/  LOP3.LUT P0, RZ, R34, 0x2, RZ, 0xc0, !PT ;  /* 0x0000000222ff7812 */ /* 0x000fc6000780c0ff */
[----:B------:R-:W-:Y:S04]  /*2470*/  LDSM.16.M88.4 R40, [R232+0x5100] ;  /* 0x00510000e828783b */ /* 0x000fe80000000200 */
[----:B------:R-:W-:Y:S04]  /*2480*/  LDSM.16.M88.4 R48, [R232+0x5900] ;  /* 0x00590000e830783b */ /* 0x000fe80000000200 */
[----:B------:R-:W-:Y:S04]  /*2490*/  SHFL.IDX PT, R20, R12, RZ, 0x181f ;  /* 0x00181fff0c147589 */ /* 0x000fe800000e0000 */
[----:B------:R-:W2:Y:S04]  /*24a0*/  SHFL.IDX PT, R13, R12, 0x2, 0x181f ;  /* 0x00581f000c0d7f89 */ /* 0x000ea800000e0000 */
[----:B------:R-:W-:Y:S04]  /*24b0*/  SHFL.IDX PT, R21, R2, RZ, 0x181f ;  /* 0x00181fff02157589 */ /* 0x000fe800000e0000 */
[----:B------:R-:W-:Y:S04]  /*24c0*/  SHFL.IDX PT, R30, R12, 0x3, 0x181f ;  /* 0x00781f000c1e7f89 */ /* 0x000fe800000e0000 */
[----:B------:R-:W4:Y:S04]  /*24d0*/  SHFL.IDX PT, R31, R2, 0x2, 0x181f ;  /* 0x00581f00021f7f89 */ /* 0x000f2800000e0000 */
[----:B------:R-:W-:Y:S01]  /*24e0*/  SHFL.IDX PT, R32, R2, 0x1, 0x181f ;  /* 0x00381f0002207f89 */ /* 0x000fe200000e0000 */
[----:B-1----:R-:W-:Y:S03]  /*24f0*/  HMMA.16816.F32.BF16 R64, R4, R16, RZ ;  /* 0x000000100440723c */ /* 0x002fe600000418ff */
[----:B---3--:R-:W1:Y:S01]  /*2500*/  LDSM.16.M88.4 R8, [R239+0x8100] ;  /* 0x00810000ef08783b */ /* 0x008e620000000200 */
[----:B--2---:R-:W-:-:S04]  /*2510*/  IADD3 R14, P2, R24, R13, RZ ;  /* 0x0000000d180e7210 */ /* 0x004fc80007f5e0ff */
[C---:B------:R-:W-:Y:S08]  /*2520*/  HMMA.16816.F32.BF16 R68, R4.reuse, R36, RZ ;  /* 0x000000240444723c */ /* 0x040ff000000418ff */
[----:B------:R-:W-:Y:S01]  /*2530*/  HMMA.16816.F32.BF16 R72, R4, R40, RZ ;  /* 0x000000280448723c */ /* 0x000fe200000418ff */
[----:B----4-:R-:W-:-:S07]  /*2540*/  IMAD.X R15, R25, 0x1, R31, P2 ;  /* 0x00000001190f7824 */ /* 0x010fce00010e061f */
[C---:B------:R-:W-:Y:S08]  /*2550*/  HMMA.16816.F32.BF16 R76, R4.reuse, R48, RZ ;  /* 0x00000030044c723c */ /* 0x040ff000000418ff */
[C---:B------:R-:W-:Y:S08]  /*2560*/  HMMA.16816.F32.BF16 R84, R4.reuse, R18, RZ ;  /* 0x000000120454723c */ /* 0x040ff000000418ff */
[C---:B------:R-:W-:Y:S08]  /*2570*/  HMMA.16816.F32.BF16 R92, R4.reuse, R38, RZ ;  /* 0x00000026045c723c */ /* 0x040ff000000418ff */
[C---:B------:R-:W-:Y:S08]  /*2580*/  HMMA.16816.F32.BF16 R100, R4.reuse, R42, RZ ;  /* 0x0000002a0464723c */ /* 0x040ff000000418ff */
[----:B------:R-:W-:Y:S01]  /*2590*/  HMMA.16816.F32.BF16 R96, R4, R50, RZ ;  /* 0x000000320460723c */ /* 0x000fe200000418ff */
[----:B------:R-:W2:Y:S04]  /*25a0*/  SHFL.IDX PT, R6, R12, 0x1, 0x181f ;  /* 0x00381f000c067f89 */ /* 0x000ea800000e0000 */
[----:B------:R3:W4:Y:S02]  /*25b0*/  SHFL.IDX PT, R7, R2, 0x3, 0x181f ;  /* 0x00781f0002077f89 */ /* 0x00072400000e0000 */
[----:B------:R-:W-:Y:S01]  /*25c0*/  IMAD.WIDE R4, R134, 0x2, RZ ;  /* 0x0000000286047825 */ /* 0x000fe200078e02ff */
[C---:B-1----:R-:W-:Y:S08]  /*25d0*/  HMMA.16816.F32.BF16 R108, R8.reuse, R16, RZ ;  /* 0x00000010086c723c */ /* 0x042ff000000418ff */
[C---:B------:R-:W-:Y:S01]  /*25e0*/  HMMA.16816.F32.BF16 R140, R8.reuse, R18, RZ ;  /* 0x00000012088c723c */ /* 0x040fe200000418ff */
[----:B------:R-:W-:Y:S07]  /*25f0*/  LDSM.16.M88.4 R16, [R241+0xa100] ;  /* 0x00a10000f110783b */ /* 0x000fee0000000200 */
[----:B------:R-:W-:Y:S01]  /*2600*/  HMMA.16816.F32.BF16 R104, R8, R36, RZ ;  /* 0x000000240868723c */ /* 0x000fe200000418ff */
[----:B--2---:R-:W-:-:S02]  /*2610*/  IADD3 R22, P6, R24, R6, RZ ;  /* 0x0000000618167210 */ /* 0x004fc40007fde0ff */
[----:B---3--:R-:W-:Y:S02]  /*2620*/  IADD3 R2, R232, 0x4100, RZ ;  /* 0x00004100e8027810 */ /* 0x008fe40007ffe0ff */
[----:B------:R-:W-:Y:S02]  /*2630*/  IADD3.X R23, R25, R32, RZ, P6, !PT ;  /* 0x0000002019177210 */ /* 0x000fe400037fe4ff */
[----:B------:R-:W-:Y:S01]  /*2640*/  @P0 IADD3 R243, R2, -0x20, RZ ;  /* 0xffffffe002f30810 */ /* 0x000fe20007ffe0ff */
[----:B------:R-:W-:Y:S01]  /*2650*/  HMMA.16816.F32.BF16 R112, R8, R38, RZ ;  /* 0x000000260870723c */ /* 0x000fe200000418ff */
[----:B------:R-:W-:Y:S01]  /*2660*/  IADD3 R26, P0, R20, R24, RZ ;  /* 0x00000018141a7210 */ /* 0x000fe20007f1e0ff */
[----:B------:R-:W-:Y:S01]  /*2670*/  IMAD.MOV.U32 R2, RZ, RZ, 0x40 ;  /* 0x00000040ff027424 */ /* 0x000fe200078e00ff */
[----:B------:R-:W-:Y:S01]  /*2680*/  ISETP.GE.AND P6, PT, R132, c[0x0][0x1d4], PT ;  /* 0x0000750084007a0c */ /* 0x000fe20003fc6270 */
[----:B------:R-:W1:Y:S01]  /*2690*/  LDSM.16.M88.4 R56, [R243] ;  /* 0x00000000f338783b */ /* 0x000e620000000200 */
[----:B------:R-:W-:-:S02]  /*26a0*/  IADD3.X R27, R21, R25, RZ, P0, !PT ;  /* 0x00000019151b7210 */ /* 0x000fc400007fe4ff */
[----:B------:R-:W-:Y:S01]  /*26b0*/  IADD3 R28, P0, R24, R30, RZ ;  /* 0x0000001e181c7210 */ /* 0x000fe20007f1e0ff */
[----:B------:R-:W2:Y:S01]  /*26c0*/  LDSM.16.M88.4 R52, [R243+0x800] ;  /* 0x00080000f334783b */ /* 0x000ea20000000200 */
[----:B------:R-:W-:Y:S01]  /*26d0*/  IADD3 R24, P2, R20, R4, RZ ;  /* 0x0000000414187210 */ /* 0x000fe20007f5e0ff */
[C---:B------:R-:W-:Y:S01]  /*26e0*/  HMMA.16816.F32.BF16 R60, R8.reuse, R48, RZ ;  /* 0x00000030083c723c */ /* 0x040fe200000418ff */
[----:B----4-:R-:W-:Y:S01]  /*26f0*/  IADD3.X R29, R25, R7, RZ, P0, !PT ;  /* 0x00000007191d7210 */ /* 0x010fe200007fe4ff */
[----:B------:R-:W-:Y:S01]  /*2700*/  LDSM.16.M88.4 R44, [R243+0x1000] ;  /* 0x00100000f32c783b */ /* 0x000fe20000000200 */
[----:B------:R-:W-:Y:S02]  /*2710*/  IADD3.X R25, R21, R5, RZ, P2, !PT ;  /* 0x0000000515197210 */ /* 0x000fe400017fe4ff */
[C---:B------:R-:W-:Y:S01]  /*2720*/  IADD3 R12, P2, R4.reuse, R13, RZ ;  /* 0x0000000d040c7210 */ /* 0x040fe20007f5e0ff */
[----:B------:R-:W3:Y:S01]  /*2730*/  LDSM.16.M88.4 R36, [R243+0x1800] ;  /* 0x00180000f324783b */ /* 0x000ee20000000200 */
[----:B------:R-:W-:Y:S01]  /*2740*/  IADD3 R20, P0, R4, R6, RZ ;  /* 0x0000000604147210 */ /* 0x000fe20007f1e0ff */
[----:B------:R-:W-:Y:S01]  /*2750*/  HMMA.16816.F32.BF16 R88, R8, R40, RZ ;  /* 0x000000280858723c */ /* 0x000fe200000418ff */
[----:B------:R-:W-:-:S02]  /*2760*/  IADD3.X R13, R5, R31, RZ, P2, !PT ;  /* 0x0000001f050d7210 */ /* 0x000fc400017fe4ff */
[----:B------:R-:W-:Y:S01]  /*2770*/  ISETP.LT.OR P2, PT, R33, 0x1, P6 ;  /* 0x000000012100780c */ /* 0x000fe20003741670 */
[----:B------:R-:W-:Y:S01]  /*2780*/  IMAD.X R21, R5, 0x1, R32, P0 ;  /* 0x0000000105157824 */ /* 0x000fe200000e0620 */
[----:B------:R-:W-:Y:S02]  /*2790*/  IADD3 R30, P0, R4, R30, RZ ;  /* 0x0000001e041e7210 */ /* 0x000fe40007f1e0ff */
[----:B------:R-:W-:Y:S01]  /*27a0*/  IADD3 R251, R243, 0x800, RZ ;  /* 0x00000800f3fb7810 */ /* 0x000fe20007ffe0ff */
[----:B------:R-:W-:Y:S01]  /*27b0*/  HMMA.16816.F32.BF16 R80, R8, R42, RZ ;  /* 0x0000002a0850723c */ /* 0x000fe200000418ff */
[----:B------:R-:W-:Y:S02]  /*27c0*/  IADD3.X R31, R5, R7, RZ, P0, !PT ;  /* 0x00000007051f7210 */ /* 0x000fe400007fe4ff */
[----:B------:R-:W-:Y:S01]  /*27d0*/  ISETP.LT.OR P0, PT, R33, 0x1, P5 ;  /* 0x000000012100780c */ /* 0x000fe20002f01670 */
[----:B------:R-:W4:Y:S01]  /*27e0*/  LDSM.16.M88.4 R4, [R241+0x8100] ;  /* 0x00810000f104783b */ /* 0x000f220000000200 */
[----:B------:R-:W-:-:S02]  /*27f0*/  IADD3 R250, R243, 0x1000, RZ ;  /* 0x00001000f3fa7810 */ /* 0x000fc40007ffe0ff */
[----:B------:R-:W-:Y:S01]  /*2800*/  IADD3 R249, R243, 0x1800, RZ ;  /* 0x00001800f3f97810 */ /* 0x000fe20007ffe0ff */
[----:B------:R-:W-:Y:S01]  /*2810*/  @!PT LDS RZ, [RZ] ;  /* 0x00000000fffff984 */ /* 0x000fe20000000800 */
[----:B------:R-:W-:Y:S01]  /*2820*/  @!PT LDS RZ, [RZ] ;  /* 0x00000000fffff984 */ /* 0x000fe20000000800 */
[----:B------:R-:W-:Y:S01]  /*2830*/  @!PT LDS RZ, [RZ] ;  /* 0x00000000fffff984 */ /* 0x000fe20000000800 */
[----:B------:R5:W-:Y:S01]  /*2840*/  LDGSTS.E.BYPASS.LTC128B.128 [R156+0x100], [R26.64], !P2 ;  /* 0x001000001a9c7fae */ /* 0x000be2000d101d4c */
[----:B------:R-:W-:Y:S01]  /*2850*/  ISETP.LT.OR P2, PT, R33, 0x11, P6 ;  /* 0x000000112100780c */ /* 0x000fe20003741670 */
[----:B------:R-:W-:Y:S01]  /*2860*/  HMMA.16816.F32.BF16 R48, R8, R50, RZ ;  /* 0x000000320830723c */ /* 0x000fe200000418ff */
[C---:B------:R-:W-:Y:S02]  /*2870*/  IADD3 R248, R243.reuse, 0x2000, RZ ;  /* 0x00002000f3f87810 */ /* 0x040fe40007ffe0ff */
[C---:B------:R-:W-:Y:S02]  /*2880*/  IADD3 R247, R243.reuse, 0x2800, RZ ;  /* 0x00002800f3f77810 */ /* 0x040fe40007ffe0ff */
[----:B------:R-:W-:Y:S01]  /*2890*/  IADD3 R246, R243, 0x3000, RZ ;  /* 0x00003000f3f67810 */ /* 0x000fe20007ffe0ff */
[----:B------:R5:W-:Y:S01]  /*28a0*/  LDGSTS.E.BYPASS.LTC128B.128 [R156+0x2100], [R24.64], !P0 ;  /* 0x02100000189c7fae */ /* 0x000be2000c101d4c */
[----:B------:R-:W-:Y:S01]  /*28b0*/  ISETP.LT.OR P0, PT, R33, 0x11, P5 ;  /* 0x000000112100780c */ /* 0x000fe20002f01670 */
[----:B-1----:R-:W-:Y:S01]  /*28c0*/  HMMA.16816.F32.BF16 R40, R16, R56, R64 ;  /* 0x000000381028723c */ /* 0x002fe20000041840 */
[----:B------:R-:W-:-:S03]  /*28d0*/  IADD3 R245, R243, 0x3800, RZ ;  /* 0x00003800f3f57810 */ /* 0x000fc60007ffe0ff */
[----:B------:R1:W-:Y:S01]  /*28e0*/  LDGSTS.E.BYPASS.LTC128B.128 [R156+0x900], [R22.64], !P2 ;  /* 0x00900000169c7fae */ /* 0x0003e2000d101d4c */
[C---:B------:R-:W-:Y:S02]  /*28f0*/  ISETP.LT.OR P2, PT, R33.reuse, 0x21, P6 ;  /* 0x000000212100780c */ /* 0x040fe40003741670 */
[C---:B------:R-:W-:Y:S01]  /*2900*/  ISETP.LT.OR P6, PT, R33.reuse, 0x31, P6 ;  /* 0x000000312100780c */ /* 0x040fe200037c1670 */
[C---:B--2---:R-:W-:Y:S04]  /*2910*/  HMMA.16816.F32.BF16 R128, R16.reuse, R52, R68 ;  /* 0x000000341080723c */ /* 0x044fe80000041844 */
[----:B------:R1:W-:Y:S01]  /*2920*/  LDGSTS.E.BYPASS.LTC128B.128 [R156+0x2900], [R20.64], !P0 ;  /* 0x02900000149c7fae */ /* 0x0003e2000c101d4c */
[C---:B------:R-:W-:Y:S02]  /*2930*/  ISETP.LT.OR P0, PT, R33.reuse, 0x21, P5 ;  /* 0x000000212100780c */ /* 0x040fe40002f01670 */
[----:B------:R-:W-:Y:S01]  /*2940*/  ISETP.LT.OR P5, PT, R33, 0x31, P5 ;  /* 0x000000312100780c */ /* 0x000fe20002fa1670 */
[----:B---3--:R-:W-:Y:S02]  /*2950*/  HMMA.16816.F32.BF16 R68, R16, R36, R76 ;  /* 0x000000241044723c */ /* 0x008fe4000004184c */
[----:B------:R2:W-:Y:S01]  /*2960*/  LDGSTS.E.BYPASS.LTC128B.128 [R156+0x1100], [R14.64], !P2 ;  /* 0x011000000e9c7fae */ /* 0x0005e2000d101d4c */
[----:B------:R-:W-:-:S04]  /*2970*/  LOP3.LUT P2, RZ, R34, 0x4, RZ, 0xc0, !PT ;  /* 0x0000000422ff7812 */ /* 0x000fc8000784c0ff */
[----:B------:R-:W-:Y:S01]  /*2980*/  SEL R2, R2, 0xffffffc0, !P2 ;  /* 0xffffffc002027807 */ /* 0x000fe20005000000 */
[----:B------:R-:W-:Y:S01]  /*2990*/  HMMA.16816.F32.BF16 R72, R16, R44, R72 ;  /* 0x0000002c1048723c */ /* 0x000fe20000041848 */
[----:B------:R-:W-:Y:S01]  /*29a0*/  PLOP3.LUT P2, PT, PT, PT, UP0, 0x40, 0x0 ;  /* 0x000000000000781c */ /* 0x000fe20003f4e808 */
[----:B------:R2:W-:Y:S01]  /*29b0*/  LDGSTS.E.BYPASS.LTC128B.128 [R156+0x3100], [R12.64], !P0 ;  /* 0x031000000c9c7fae */ /* 0x0005e2000c101d4c */
[----:B------:R-:W-:Y:S01]  /*29c0*/  IADD3 R238, R232, R2, RZ ;  /* 0x00000002e8ee7210 */ /* 0x000fe20007ffe0ff */
[----:B------:R-:W-:Y:S01]  /*29d0*/  IMAD.IADD R237, R2, 0x1, R243 ;  /* 0x0000000102ed7824 */ /* 0x000fe200078e02f3 */
[----:B------:R-:W-:Y:S01]  /*29e0*/  ISETP.GT.AND P0, PT, R158, 0x3f, PT ;  /* 0x0000003f9e00780c */ /* 0x000fe20003f04270 */
[----:B------:R3:W-:Y:S02]  /*29f0*/  LDGSTS.E.BYPASS.LTC128B.128 [R156+0x1900], [R28.64], !P6 ;  /* 0x019000001c9c7fae */ /* 0x0007e4000f101d4c */
[----:B----4-:R-:W-:Y:S02]  /*2a00*/  HMMA.16816.F32.BF16 R32, R4, R56, R108 ;  /* 0x000000380420723c */ /* 0x010fe4000004186c */
[----:B------:R3:W-:Y:S04]  /*2a10*/  LDGSTS.E.BYPASS.LTC128B.128 [R156+0x3900], [R30.64], !P5 ;  /* 0x039000001e9c7fae */ /* 0x0007e8000e901d4c */
[----:B------:R-:W-:Y:S02]  /*2a20*/  LDSM.16.M88.4 R8, [R240+0xa100] ;  /* 0x00a10000f008783b */ /* 0x000fe40000000200 */
[C---:B------:R-:W-:Y:S02]  /*2a30*/  HMMA.16816.F32.BF16 R64, R16.reuse, R58, R84 ;  /* 0x0000003a1040723c */ /* 0x040fe40000041854 */
[----:B-1----:R-:W-:Y:S04]  /*2a40*/  LDSM.16.M88.4 R20, [R238+0x5100] ;  /* 0x00510000ee14783b */ /* 0x002fe80000000200 */
[----:B-----5:R-:W-:Y:S02]  /*2a50*/  LDSM.16.M88.4 R24, [R238+0x4900] ;  /* 0x00490000ee18783b */ /* 0x020fe40000000200 */
[C---:B------:R-:W-:Y:S02]  /*2a60*/  HMMA.16816.F32.BF16 R76, R16.reuse, R54, R92 ;  /* 0x00000036104c723c */ /* 0x040fe4000004185c */
[----:B------:R-:W-:Y:S04]  /*2a70*/  LDSM.16.M88.4 R84, [R237+0x1000] ;  /* 0x00100000ed54783b */ /* 0x000fe80000000200 */
[----:B--2---:R-:W-:Y:S02]  /*2a80*/  LDSM.16.M88.4 R12, [R240+0x8100] ;  /* 0x00810000f00c783b */ /* 0x004fe40000000200 */
[C---:B------:R-:W-:Y:S02]  /*2a90*/  HMMA.16816.F32.BF16 R144, R16.reuse, R46, R100 ;  /* 0x0000002e1090723c */ /* 0x040fe40000041864 */
[----:B------:R-:W-:Y:S04]  /*2aa0*/  LDSM.16.M88.4 R100, [R237+0x1800] ;  /* 0x00180000ed64783b */ /* 0x000fe80000000200 */
[----:B---3--:R-:W1:Y:S02]  /*2ab0*/  LDSM.16.M88.4 R28, [R238+0x4100] ;  /* 0x00410000ee1c783b */ /* 0x008e640000000200 */
[----:B------:R-:W-:Y:S02]  /*2ac0*/  HMMA.16816.F32.BF16 R136, R16, R38, R96 ;  /* 0x000000261088723c */ /* 0x000fe40000041860 */
[----:B------:R-:W2:Y:S04]  /*2ad0*/  LDSM.16.M88.4 R16, [R238+0x5900] ;  /* 0x00590000ee10783b */ /* 0x000ea80000000200 */
[----:B------:R-:W0:Y:S02]  /*2ae0*/  LDGDEPBAR ;  /* 0x00000000000079af */ /* 0x000e240000000000 */
[C---:B------:R-:W-:Y:S08]  /*2af0*/  HMMA.16816.F32.BF16 R92, R4.reuse, R58, R140 ;  /* 0x0000003a045c723c */ /* 0x040ff0000004188c */
[C---:B------:R-:W-:Y:S01]  /*2b00*/  HMMA.16816.F32.BF16 R116, R4.reuse, R36, R60 ;  /* 0x000000240474723c */ /* 0x040fe2000004183c */
[----:B------:R-:W-:Y:S07]  /*2b10*/  LDSM.16.M88.4 R60, [R232+0x6100] ;  /* 0x00610000e83c783b */ /* 0x000fee0000000200 */
[C---:B------:R-:W-:Y:S01]  /*2b20*/  HMMA.16816.F32.BF16 R48, R4.reuse, R38, R48 ;  /* 0x000000260430723c */ /* 0x040fe20000041830 */
[----:B------:R-:W-:Y:S07]  /*2b30*/  LDSM.16.M88.4 R36, [R242+0x8100] ;  /* 0x00810000f224783b */ /* 0x000fee0000000200 */
[----:B------:R-:W-:Y:S08]  /*2b40*/  HMMA.16816.F32.BF16 R120, R4, R52, R104 ;  /* 0x000000340478723c */ /* 0x000ff00000041868 */
[----:B-1----:R-:W-:Y:S01]  /*2b50*/  HMMA.16816.F32.BF16 R56, R8, R28, R40 ;  /* 0x0000001c0838723c */ /* 0x002fe20000041828 */
[----:B------:R-:W1:Y:S07]  /*2b60*/  LDSM.16.M88.4 R40, [R237] ;  /* 0x00000000ed28783b */ /* 0x000e6e0000000200 */
[C---:B------:R-:W-:Y:S08]  /*2b70*/  HMMA.16816.F32.BF16 R124, R4.reuse, R44, R88 ;  /* 0x0000002c047c723c */ /* 0x040ff00000041858 */
[C---:B------:R-:W-:Y:S01]  /*2b80*/  HMMA.16816.F32.BF16 R112, R4.reuse, R54, R112 ;  /* 0x000000360470723c */ /* 0x040fe20000041870 */
[----:B------:R-:W-:Y:S07]  /*2b90*/  LDSM.16.M88.4 R52, [R237+0x800] ;  /* 0x00080000ed34783b */ /* 0x000fee0000000200 */
[----:B------:R-:W-:Y:S01]  /*2ba0*/  HMMA.16816.F32.BF16 R108, R4, R46, R80 ;  /* 0x0000002e046c723c */ /* 0x000fe20000041850 */
[----:B------:R-:W3:Y:S07]  /*2bb0*/  LDSM.16.M88.4 R4, [R242+0xa100] ;  /* 0x00a10000f204783b */ /* 0x000eee0000000200 */
[----:B------:R-:W-:Y:S01]  /*2bc0*/  HMMA.16816.F32.BF16 R44, R12, R28, R32 ;  /* 0x0000001c0c2c723c */ /* 0x000fe20000041820 */
[----:B------:R-:W4:Y:S07]  /*2bd0*/  LDSM.16.M88.4 R32, [R239+0xc100] ;  /* 0x00c10000ef20783b */ /* 0x000f2e0000000200 */
[C---:B------:R-:W-:Y:S08]  /*2be0*/  HMMA.16816.F32.BF16 R96, R8.reuse, R20, R72 ;  /* 0x000000140860723c */ /* 0x040ff00000041848 */
[C---:B--2---:R-:W-:Y:S08]  /*2bf0*/  HMMA.16816.F32.BF16 R88, R8.reuse, R16, R68 ;  /* 0x000000100858723c */ /* 0x044ff00000041844 */
[C---:B------:R-:W-:Y:S08]  /*2c00*/  HMMA.16816.F32.BF16 R104, R8.reuse, R24, R128 ;  /* 0x000000180868723c */ /* 0x040ff00000041880 */
[C---:B------:R-:W-:Y:S08]  /*2c10*/  HMMA.16816.F32.BF16 R80, R8.reuse, R30, R64 ;  /* 0x0000001e0850723c */ /* 0x040ff00000041840 */
[C---:B------:R-:W-:Y:S08]  /*2c20*/  HMMA.16816.F32.BF16 R76, R8.reuse, R26, R76 ;  /* 0x0000001a084c723c */ /* 0x040ff0000004184c */
[C---:B------:R-:W-:Y:S08]  /*2c30*/  HMMA.16816.F32.BF16 R72, R8.reuse, R22, R144 ;  /* 0x000000160848723c */ /* 0x040ff00000041890 */
[----:B------:R-:W-:Y:S08]  /*2c40*/  HMMA.16816.F32.BF16 R68, R8, R18, R136 ;  /* 0x000000120844723c */ /* 0x000ff00000041888 */
[----:B-1----:R-:W-:Y:S08]  /*2c50*/  HMMA.16816.F32.BF16 R8, R36, R40, R44 ;  /* 0x000000282408723c */ /* 0x002ff0000004182c */
[C---:B------:R-:W-:Y:S01]  /*2c60*/  HMMA.16816.F32.BF16 R64, R12.reuse, R30, R92 ;  /* 0x0000001e0c40723c */ /* 0x040fe2000004185c */
[----:B------:R-:W1:Y:S07]  /*2c70*/  LDSM.16.M88.4 R28, [R239+0xe100] ;  /* 0x00e10000ef1c783b */ /* 0x000e6e0000000200 */
[C---:B------:R-:W-:Y:S08]  /*2c80*/  HMMA.16816.F32.BF16 R92, R12.reuse, R24, R120 ;  /* 0x000000180c5c723c */ /* 0x040ff00000041878 */
[C---:B------:R-:W-:Y:S08]  /*2c90*/  HMMA.16816.F32.BF16 R120, R12.reuse, R16, R116 ;  /* 0x000000100c78723c */ /* 0x040ff00000041874 */
[C---:B------:R-:W-:Y:S01]  /*2ca0*/  HMMA.16816.F32.BF16 R112, R12.reuse, R26, R112 ;  /* 0x0000001a0c70723c */ /* 0x040fe20000041870 */
[----:B------:R-:W-:Y:S07]  /*2cb0*/  LDSM.16.M88.4 R24, [R241+0xc100] ;  /* 0x00c10000f118783b */ /* 0x000fee0000000200 */
[C---:B------:R-:W-:Y:S08]  /*2cc0*/  HMMA.16816.F32.BF16 R124, R12.reuse, R20, R124 ;  /* 0x000000140c7c723c */ /* 0x040ff0000004187c */
[C---:B------:R-:W-:Y:S01]  /*2cd0*/  HMMA.16816.F32.BF16 R108, R12.reuse, R22, R108 ;  /* 0x000000160c6c723c */ /* 0x040fe2000004186c */
[----:B------:R-:W-:Y:S07]  /*2ce0*/  LDSM.16.M88.4 R20, [R241+0xe100] ;  /* 0x00e10000f114783b */ /* 0x000fee0000000200 */
[----:B------:R-:W-:Y:S01]  /*2cf0*/  HMMA.16816.F32.BF16 R116, R12, R18, R48 ;  /* 0x000000120c74723c */ /* 0x000fe20000041830 */
[----:B------:R-:W-:Y:S04]  /*2d00*/  LDSM.16.M88.4 R48, [R238+0x6100] ;  /* 0x00610000ee30783b */ /* 0x000fe80000000200 */
[----:B------:R-:W-:Y:S03]  /*2d10*/  LDSM.16.M88.4 R16, [R240+0xc100] ;  /* 0x00c10000f010783b */ /* 0x000fe60000000200 */
[----:B---3--:R-:W-:Y:S01]  /*2d20*/  HMMA.16816.F32.BF16 R12, R4, R40, R56 ;  /* 0x00000028040c723c */ /* 0x008fe20000041838 */
[----:B------:R-:W2:Y:S07]  /*2d30*/  LDSM.16.M88.4 R56, [R243+0x2000] ;  /* 0x00200000f338783b */ /* 0x000eae0000000200 */
[----:B----4-:R-:W-:Y:S08]  /*2d40*/  HMMA.16816.F32.BF16 R8, R32, R60, R8 ;  /* 0x0000003c2008723c */ /* 0x010ff00000041808 */
[C---:B------:R-:W-:Y:S08]  /*2d50*/  HMMA.16816.F32.BF16 R80, R4.reuse, R42, R80 ;  /* 0x0000002a0450723c */ /* 0x040ff00000041850 */
[C---:B------:R-:W-:Y:S08]  /*2d60*/  HMMA.16816.F32.BF16 R104, R4.reuse, R52, R104 ;  /* 0x000000340468723c */ /* 0x040ff00000041868 */
[C---:B------:R-:W-:Y:S08]  /*2d70*/  HMMA.16816.F32.BF16 R128, R4.reuse, R54, R76 ;  /* 0x000000360480723c */ /* 0x040ff0000004184c */
[C---:B------:R-:W-:Y:S08]  /*2d80*/  HMMA.16816.F32.BF16 R96, R4.reuse, R84, R96 ;  /* 0x000000540460723c */ /* 0x040ff00000041860 */
[C---:B------:R-:W-:Y:S08]  /*2d90*/  HMMA.16816.F32.BF16 R136, R4.reuse, R86, R72 ;  /* 0x000000560488723c */ /* 0x040ff00000041848 */
[C---:B------:R-:W-:Y:S08]  /*2da0*/  HMMA.16816.F32.BF16 R140, R4.reuse, R100, R88 ;  /* 0x00000064048c723c */ /* 0x040ff00000041858 */
[----:B------:R-:W-:Y:S08]  /*2db0*/  HMMA.16816.F32.BF16 R144, R4, R102, R68 ;  /* 0x000000660490723c */ /* 0x000ff00000041844 */
[----:B-1----:R-:W-:Y:S01]  /*2dc0*/  HMMA.16816.F32.BF16 R4, R28, R60, R12 ;  /* 0x0000003c1c04723c */ /* 0x002fe2000004180c */
[----:B------:R-:W1:Y:S07]  /*2dd0*/  LDSM.16.M88.4 R12, [R240+0xe100] ;  /* 0x00e10000f00c783b */ /* 0x000e6e0000000200 */
[----:B--2---:R-:W-:Y:S01]  /*2de0*/  HMMA.16816.F32.BF16 R44, R24, R56, R8 ;  /* 0x00000038182c723c */ /* 0x004fe20000041808 */
[----:B------:R-:W-:Y:S07]  /*2df0*/  LDSM.16.M88.4 R8, [R242+0xc100] ;  /* 0x00c10000f208783b */ /* 0x000fee0000000200 */
[C---:B------:R-:W-:Y:S01]  /*2e00*/  HMMA.16816.F32.BF16 R64, R36.reuse, R42, R64 ;  /* 0x0000002a2440723c */ /* 0x040fe20000041840 */
[----:B------:R-:W2:Y:S07]  /*2e10*/  LDSM.16.M88.4 R40, [R237+0x2000] ;  /* 0x00200000ed28783b */ /* 0x000eae0000000200 */
[C---:B------:R-:W-:Y:S08]  /*2e20*/  HMMA.16816.F32.BF16 R92, R36.reuse, R52, R92 ;  /* 0x00000034245c723c */ /* 0x040ff0000004185c */
[----:B------:R-:W-:Y:S08]  /*2e30*/  HMMA.16816.F32.BF16 R112, R36, R54, R112 ;  /* 0x000000362470723c */ /* 0x000ff00000041870 */
[----:B------:R-:W-:Y:S01]  /*2e40*/  HMMA.16816.F32.BF16 R52, R20, R56, R4 ;  /* 0x000000381434723c */ /* 0x000fe20000041804 */
[----:B------:R-:W-:Y:S07]  /*2e50*/  LDSM.16.M88.4 R4, [R244+0xe100] ;  /* 0x00e10000f404783b */ /* 0x000fee0000000200 */
[----:B------:R-:W-:Y:S01]  /*2e60*/  HMMA.16816.F32.BF16 R68, R16, R48, R44 ;  /* 0x000000301044723c */ /* 0x000fe2000004182c */
[----:B------:R-:W3:Y:S07]  /*2e70*/  LDSM.16.M88.4 R44, [R232+0x6900] ;  /* 0x00690000e82c783b */ /* 0x000eee0000000200 */
[-C--:B------:R-:W-:Y:S08]  /*2e80*/  HMMA.16816.F32.BF16 R64, R32, R62.reuse, R64 ;  /* 0x0000003e2040723c */ /* 0x080ff00000041840 */
[----:B------:R-:W-:Y:S08]  /*2e90*/  HMMA.16816.F32.BF16 R72, R28, R62, R80 ;  /* 0x0000003e1c48723c */ /* 0x000ff00000041850 */
[----:B-1----:R-:W-:Y:S01]  /*2ea0*/  HMMA.16816.F32.BF16 R60, R12, R48, R52 ;  /* 0x000000300c3c723c */ /* 0x002fe20000041834 */
[----:B------:R-:W1:Y:S07]  /*2eb0*/  LDSM.16.M88.4 R52, [R243+0x2800] ;  /* 0x00280000f334783b */ /* 0x000e6e0000000200 */
[----:B------:R-:W-:Y:S08]  /*2ec0*/  HMMA.16816.F32.BF16 R64, R24, R58, R64 ;  /* 0x0000003a1840723c */ /* 0x000ff00000041840 */
[----:B--2---:R-:W-:Y:S08]  /*2ed0*/  HMMA.16816.F32.BF16 R76, R8, R40, R68 ;  /* 0x00000028084c723c */ /* 0x004ff00000041844 */
[----:B------:R-:W-:Y:S08]  /*2ee0*/  HMMA.16816.F32.BF16 R72, R20, R58, R72 ;  /* 0x0000003a1448723c */ /* 0x000ff00000041848 */
[----:B---3--:R-:W-:Y:S08]  /*2ef0*/  HMMA.16816.F32.BF16 R68, R32, R44, R92 ;  /* 0x0000002c2044723c */ /* 0x008ff0000004185c */
[----:B------:R-:W-:Y:S01]  /*2f00*/  HMMA.16816.F32.BF16 R124, R36, R84, R124 ;  /* 0x00000054247c723c */ /* 0x000fe2000004187c */
[----:B------:R-:W-:-:S04]  /*2f10*/  FMUL.FTZ R2, R76, c[0x0][0x320] ;  /* 0x0000c8004c027a20 */ /* 0x000fc80000410000 */
[----:B------:R2:W3:Y:S03]  /*2f20*/  MUFU.TANH R152, R2 ;  /* 0x0000000200987308 */ /* 0x0004e60000002400 */
[C---:B------:R-:W-:Y:S08]  /*2f30*/  HMMA.16816.F32.BF16 R108, R36.reuse, R86, R108 ;  /* 0x00000056246c723c */ /* 0x040ff0000004186c */
[----:B------:R-:W-:Y:S01]  /*2f40*/  HMMA.16816.F32.BF16 R120, R36, R100, R120 ;  /* 0x000000642478723c */ /* 0x000fe20000041878 */
[----:B--2---:R-:W-:-:S07]  /*2f50*/  FMUL.FTZ R2, R77, c[0x0][0x320] ;  /* 0x0000c8004d027a20 */ /* 0x004fce0000410000 */
[----:B------:R-:W-:Y:S01]  /*2f60*/  HMMA.16816.F32.BF16 R116, R36, R102, R116 ;  /* 0x000000662474723c */ /* 0x000fe20000041874 */
[----:B------:R-:W2:Y:S01]  /*2f70*/  LDSM.16.M88.4 R36, [R238+0x6900] ;  /* 0x00690000ee24783b */ /* 0x000ea20000000200 */
[----:B------:R4:W1:Y:S06]  /*2f80*/  MUFU.TANH R151, R2 ;  /* 0x0000000200977308 */ /* 0x00086c0000002400 */
[----:B------:R-:W-:Y:S08]  /*2f90*/  HMMA.16816.F32.BF16 R80, R4, R40, R60 ;  /* 0x000000280450723c */ /* 0x000ff0000004183c */
[----:B------:R-:W-:Y:S01]  /*2fa0*/  HMMA.16816.F32.BF16 R60, R16, R50, R64 ;  /* 0x00000032103c723c */ /* 0x000fe20000041840 */
[----:B----4-:R-:W-:-:S04]  /*2fb0*/  FMUL.FTZ R2, R78, c[0x0][0x320] ;  /* 0x0000c8004e027a20 */ /* 0x010fc80000410000 */
[----:B------:R4:W1:Y:S03]  /*2fc0*/  MUFU.TANH R150, R2 ;  /* 0x0000000200967308 */ /* 0x0008660000002400 */
[----:B------:R-:W-:Y:S08]  /*2fd0*/  HMMA.16816.F32.BF16 R56, R28, R44, R104 ;  /* 0x0000002c1c38723c */ /* 0x000ff00000041868 */
[----:B------:R-:W-:Y:S01]  /*2fe0*/  HMMA.16816.F32.BF16 R64, R12, R50, R72 ;  /* 0x000000320c40723c */ /* 0x000fe20000041848 */
[----:B------:R-:W5:Y:S01]  /*2ff0*/  LDSM.16.M88.4 R48, [R237+0x2800] ;  /* 0x00280000ed30783b */ /* 0x000f620000000200 */
[----:B----4-:R-:W-:-:S06]  /*3000*/  FMUL.FTZ R2, R79, c[0x0][0x320] ;  /* 0x0000c8004f027a20 */ /* 0x010fcc0000410000 */
[----:B-1----:R-:W-:Y:S01]  /*3010*/  HMMA.16816.F32.BF16 R68, R24, R52, R68 ;  /* 0x000000341844723c */ /* 0x002fe20000041844 */
[----:B------:R1:W4:Y:S07]  /*3020*/  MUFU.TANH R149, R2 ;  /* 0x0000000200957308 */ /* 0x00032e0000002400 */
[----:B------:R-:W-:Y:S08]  /*3030*/  HMMA.16816.F32.BF16 R72, R8, R42, R60 ;  /* 0x0000002a0848723c */ /* 0x000ff0000004183c */
[----:B------:R-:W-:Y:S01]  /*3040*/  HMMA.16816.F32.BF16 R60, R20, R52, R56 ;  /* 0x00000034143c723c */ /* 0x000fe20000041838 */
[----:B------:R-:W3:Y:S01]  /*3050*/  LDSM.16.M88.4 R56, [R232+0x7100] ;  /* 0x00710000e838783b */ /* 0x000ee20000000200 */
[----:B-1----:R-:W-:-:S04]  /*3060*/  FMUL.FTZ R2, R80, c[0x0][0x320] ;  /* 0x0000c80050027a20 */ /* 0x002fc80000410000 */
[----:B------:R1:W1:Y:S02]  /*3070*/  MUFU.TANH R148, R2 ;  /* 0x0000000200947308 */ /* 0x0002640000002400 */
[----:B------:R-:W-:Y:S08]  /*3080*/  HMMA.16816.F32.BF16 R84, R4, R42, R64 ;  /* 0x0000002a0454723c */ /* 0x000ff00000041840 */
[----:B------:R-:W-:Y:S01]  /*3090*/  HMMA.16816.F32.BF16 R40, R32, R46, R112 ;  /* 0x0000002e2028723c */ /* 0x000fe20000041870 */
[----:B-1----:R-:W-:-:S07]  /*30a0*/  FMUL.FTZ R2, R81, c[0x0][0x320] ;  /* 0x0000c80051027a20 */ /* 0x002fce0000410000 */
[----:B--2---:R-:W-:Y:S01]  /*30b0*/  HMMA.16816.F32.BF16 R64, R16, R36, R68 ;  /* 0x000000241040723c */ /* 0x004fe20000041844 */
[----:B------:R1:W2:Y:S07]  /*30c0*/  MUFU.TANH R135, R2 ;  /* 0x0000000200877308 */ /* 0x0002ae0000002400 */
[----:B------:R-:W-:Y:S08]  /*30d0*/  HMMA.16816.F32.BF16 R68, R28, R46, R128 ;  /* 0x0000002e1c44723c */ /* 0x000ff00000041880 */
[----:B------:R-:W-:Y:S01]  /*30e0*/  HMMA.16816.F32.BF16 R44, R12, R36, R60 ;  /* 0x000000240c2c723c */ /* 0x000fe2000004183c */
[----:B-1----:R-:W-:-:S04]  /*30f0*/  FMUL.FTZ R2, R82, c[0x0][0x320] ;  /* 0x0000c80052027a20 */ /* 0x002fc80000410000 */
[----:B------:R1:W1:Y:S03]  /*3100*/  MUFU.TANH R133, R2 ;  /* 0x0000000200857308 */ /* 0x0002660000002400 */
[----:B------:R-:W-:Y:S01]  /*3110*/  HMMA.16816.F32.BF16 R60, R24, R54, R40 ;  /* 0x00000036183c723c */ /* 0x000fe20000041828 */
[----:B------:R-:W2:Y:S01]  /*3120*/  LDSM.16.M88.4 R40, [R243+0x3000] ;  /* 0x00300000f328783b */ /* 0x000ea20000000200 */
[----:B-1----:R-:W-:Y:S11]  /*3130*/  FMUL.FTZ R2, R83, c[0x0][0x320] ;  /* 0x0000c80053027a20 */ /* 0x002ff60000410000 */
[----:B------:R-:W-:Y:S03]  /*3140*/  @!UPT UIADD3 URZ, URZ, URZ, URZ ;  /* 0x0000003f3f3ff290 */ /* 0x000fe6000fffe03f */
[----:B-----5:R-:W-:Y:S01]  /*3150*/  HMMA.16816.F32.BF16 R76, R4, R48, R44 ;  /* 0x00000030044c723c */ /* 0x020fe2000004182c */
[----:B------:R1:W1:Y:S07]  /*3160*/  MUFU.TANH R114, R2 ;  /* 0x0000000200727308 */ /* 0x00026e0000002400 */
[----:B------:R-:W-:Y:S08]  /*3170*/  HMMA.16816.F32.BF16 R60, R16, R38, R60 ;  /* 0x00000026103c723c */ /* 0x000ff0000004183c */
[----:B---3--:R-:W-:Y:S01]  /*3180*/  HMMA.16816.F32.BF16 R44, R28, R56, R96 ;  /* 0x000000381c2c723c */ /* 0x008fe20000041860 */
[----:B-1----:R-:W-:-:S04]  /*3190*/  FMUL.FTZ R2, R72, c[0x0][0x320] ;  /* 0x0000c80048027a20 */ /* 0x002fc80000410000 */
[----:B------:R1:W3:Y:S02]  /*31a0*/  MUFU.TANH R115, R2 ;  /* 0x0000000200737308 */ /* 0x0002e40000002400 */
[----:B-1----:R-:W-:-:S06]  /*31b0*/  FMUL.FTZ R2, R73, c[0x0][0x320] ;  /* 0x0000c80049027a20 */ /* 0x002fcc0000410000 */
[----:B------:R1:W1:Y:S02]  /*31c0*/  MUFU.TANH R113, R2 ;  /* 0x0000000200717308 */ /* 0x0002640000002400 */
        /* <DEDUP_REMOVED lines=8> */
[----:B-1----:R-:W-:-:S04]  /*3250*/  FMUL.FTZ R2, R84, c[0x0][0x320] ;  /* 0x0000c80054027a20 */ /* 0x002fc80000410000 */
[----:B------:R1:W1:Y:S11]  /*3260*/  MUFU.TANH R106, R2 ;  /* 0x00000002006a7308 */ /* 0x0002760000002400 */
[----:B------:R-:W-:Y:S01]  /*3270*/  HMMA.16816.F32.BF16 R64, R12, R38, R64 ;  /* 0x000000260c40723c */ /* 0x000fe20000041840 */
[----:B------:R-:W3:Y:S01]  /*3280*/  LDSM.16.M88.4 R36, [R237+0x3000] ;  /* 0x00300000ed24783b */ /* 0x000ee20000000200 */
[----:B-1----:R-:W-:-:S06]  /*3290*/  FMUL.FTZ R2, R85, c[0x0][0x320] ;  /* 0x0000c80055027a20 */ /* 0x002fcc0000410000 */
[----:B--2---:R-:W-:Y:S01]  /*32a0*/  HMMA.16816.F32.BF16 R68, R24, R40, R68 ;  /* 0x000000281844723c */ /* 0x004fe20000041844 */
[----:B------:R1:W2:Y:S11]  /*32b0*/  MUFU.TANH R105, R2 ;  /* 0x0000000200697308 */ /* 0x0002b60000002400 */
[----:B------:R-:W-:Y:S04]  /*32c0*/  @!UPT UIADD3 URZ, URZ, URZ, URZ ;  /* 0x0000003f3f3ff290 */ /* 0x000fe8000fffe03f */
[----:B------:R-:W-:Y:S01]  /*32d0*/  HMMA.16816.F32.BF16 R80, R4, R50, R64 ;  /* 0x000000320450723c */ /* 0x000fe20000041840 */
[----:B-1----:R-:W-:-:S04]  /*32e0*/  FMUL.FTZ R2, R86, c[0x0][0x320] ;  /* 0x0000c80056027a20 */ /* 0x002fc80000410000 */
[----:B------:R1:W1:Y:S03]  /*32f0*/  MUFU.TANH R104, R2 ;  /* 0x0000000200687308 */ /* 0x0002660000002400 */
[----:B-----5:R-:W-:Y:S08]  /*3300*/  HMMA.16816.F32.BF16 R64, R16, R52, R68 ;  /* 0x000000341040723c */ /* 0x020ff00000041844 */
[----:B------:R-:W-:Y:S01]  /*3310*/  HMMA.16816.F32.BF16 R68, R28, R58, R136 ;  /* 0x0000003a1c44723c */ /* 0x000fe20000041888 */
[----:B-1----:R-:W-:-:S04]  /*3320*/  FMUL.FTZ R2, R87, c[0x0][0x320] ;  /* 0x0000c80057027a20 */ /* 0x002fc80000410000 */
[----:B------:R1:W1:Y:S11]  /*3330*/  MUFU.TANH R102, R2 ;  /* 0x0000000200667308 */ /* 0x0002760000002400 */
[----:B------:R-:W-:Y:S08]  /*3340*/  @!UPT UIADD3 URZ, URZ, URZ, URZ ;  /* 0x0000003f3f3ff290 */ /* 0x000ff0000fffe03f */
[----:B------:R-:W-:Y:S01]  /*3350*/  HMMA.16816.F32.BF16 R68, R20, R42, R68 ;  /* 0x0000002a1444723c */ /* 0x000fe20000041844 */
[----:B-1----:R-:W-:-:S04]  /*3360*/  FMUL.FTZ R2, R72, c[0x0][0x320] ;  /* 0x0000c80048027a20 */ /* 0x002fc80000410000 */
[----:B------:R1:W1:Y:S02]  /*3370*/  MUFU.TANH R103, R2 ;  /* 0x0000000200677308 */ /* 0x0002640000002400 */
[----:B-1----:R-:W-:Y:S11]  /*3380*/  FMUL.FTZ R2, R73, c[0x0][0x320] ;  /* 0x0000c80049027a20 */ /* 0x002ff60000410000 */
[----:B------:R-:W-:Y:S06]  /*3390*/  @!UPT UIADD3 URZ, URZ, URZ, URZ ;  /* 0x0000003f3f3ff290 */ /* 0x000fec000fffe03f */
[----:B------:R-:W-:Y:S01]  /*33a0*/  HMMA.16816.F32.BF16 R68, R12, R54, R68 ;  /* 0x000000360c44723c */ /* 0x000fe20000041844 */
[----:B------:R1:W1:Y:S02]  /*33b0*/  MUFU.TANH R101, R2 ;  /* 0x0000000200657308 */ /* 0x0002640000002400 */
[----:B-1----:R-:W-:-:S06]  /*33c0*/  FMUL.FTZ R2, R74, c[0x0][0x320] ;  /* 0x0000c8004a027a20 */ /* 0x002fcc0000410000 */
[----:B------:R1:W1:Y:S11]  /*33d0*/  MUFU.TANH R100, R2 ;  /* 0x0000000200647308 */ /* 0x0002760000002400 */
[----:B------:R-:W-:Y:S04]  /*33e0*/  @!UPT UIADD3 URZ, URZ, URZ, URZ ;  /* 0x0000003f3f3ff290 */ /* 0x000fe8000fffe03f */
[----:B---3--:R-:W-:Y:S01]  /*33f0*/  HMMA.16816.F32.BF16 R68, R4, R38, R68 ;  /* 0x000000260444723c */ /* 0x008fe20000041844 */
[----:B-1----:R-:W-:-:S07]  /*3400*/  FMUL.FTZ R2, R75, c[0x0][0x320] ;  /* 0x0000c8004b027a20 */ /* 0x002fce0000410000 */
[----:B------:R-:W-:Y:S01]  /*3410*/  HMMA.16816.F32.BF16 R72, R8, R50, R60 ;  /* 0x000000320848723c */ /* 0x000fe2000004183c */
[----:B------:R1:W3:Y:S07]  /*3420*/  MUFU.TANH R95, R2 ;  /* 0x00000002005f7308 */ /* 0x0002ee0000002400 */
[----:B------:R-:W-:Y:S01]  /*3430*/  HMMA.16816.F32.BF16 R60, R20, R40, R44 ;  /* 0x00000028143c723c */ /* 0x000fe2000004182c */
[----:B------:R-:W5:Y:S07]  /*3440*/  LDSM.16.M88.4 R44, [R232+0x7900] ;  /* 0x00790000e82c783b */ /* 0x000f6e0000000200 */
[----:B------:R-:W-:-:S02]  /*3450*/  FMUL.FTZ R68, R68, c[0x0][0x320] ;  /* 0x0000c80044447a20 */ /* 0x000fc40000410000 */
[----:B------:R-:W-:Y:S02]  /*3460*/  FMUL.FTZ R69, R69, c[0x0][0x320] ;  /* 0x0000c80045457a20 */ /* 0x000fe40000410000 */
[----:B------:R-:W-:Y:S01]  /*3470*/  FMUL.FTZ R70, R70, c[0x0][0x320] ;  /* 0x0000c80046467a20 */ /* 0x000fe20000410000 */
[----:B------:R-:W-:Y:S01]  /*3480*/  HMMA.16816.F32.BF16 R48, R32, R58, R108 ;  /* 0x0000003a2030723c */ /* 0x000fe2000004186c */
[----:B------:R-:W2:Y:S01]  /*3490*/  MUFU.TANH R68, R68 ;  /* 0x0000004400447308 */ /* 0x000ea20000002400 */
[----:B-1----:R-:W-:-:S07]  /*34a0*/  FMUL.FTZ R2, R76, c[0x0][0x320] ;  /* 0x0000c8004c027a20 */ /* 0x002fce0000410000 */
[----:B------:R1:W1:Y:S02]  /*34b0*/  MUFU.TANH R94, R2 ;  /* 0x00000002005e7308 */ /* 0x0002640000002400 */
[----:B------:R-:W-:Y:S06]  /*34c0*/  HMMA.16816.F32.BF16 R56, R12, R52, R60 ;  /* 0x000000340c38723c */ /* 0x000fec000004183c */
[----:B------:R-:W2:Y:S07]  /*34d0*/  MUFU.TANH R69, R69 ;  /* 0x0000004500457308 */ /* 0x000eae0000002400 */
[----:B------:R-:W-:Y:S01]  /*34e0*/  HMMA.16816.F32.BF16 R60, R24, R42, R48 ;  /* 0x0000002a183c723c */ /* 0x000fe20000041830 */
[----:B-1----:R-:W-:Y:S01]  /*34f0*/  FMUL.FTZ R2, R77, c[0x0][0x320] ;  /* 0x0000c8004d027a20 */ /* 0x002fe20000410000 */
[----:B------:R-:W1:Y:S01]  /*3500*/  LDSM.16.M88.4 R48, [R243+0x3800] ;  /* 0x00380000f330783b */ /* 0x000e620000000200 */
[----:B------:R-:W1:Y:S03]  /*3510*/  MUFU.TANH R70, R70 ;  /* 0x0000004600467308 */ /* 0x000e660000002400 */
[----:B------:R-:W1:Y:S05]  /*3520*/  LDSM.16.M88.4 R40, [R238+0x7900] ;  /* 0x00790000ee28783b */ /* 0x000e6a0000000200 */
[----:B------:R2:W1:Y:S02]  /*3530*/  MUFU.TANH R93, R2 ;  /* 0x00000002005d7308 */ /* 0x0004640000002400 */
[----:B--2---:R-:W-:-:S06]  /*3540*/  FMUL.FTZ R2, R78, c[0x0][0x320] ;  /* 0x0000c8004e027a20 */ /* 0x004fcc0000410000 */
[----:B------:R2:W1:Y:S02]  /*3550*/  MUFU.TANH R92, R2 ;  /* 0x00000002005c7308 */ /* 0x0004640000002400 */
[----:B--2---:R-:W-:Y:S02]  /*3560*/  FMUL.FTZ R2, R79, c[0x0][0x320] ;  /* 0x0000c8004f027a20 */ /* 0x004fe40000410000 */
[----:B------:R-:W-:Y:S04]  /*3570*/  HMMA.16816.F32.BF16 R76, R4, R36, R56 ;  /* 0x00000024044c723c */ /* 0x000fe80000041838 */
[----:B------:R2:W1:Y:S04]  /*3580*/  MUFU.TANH R89, R2 ;  /* 0x0000000200597308 */ /* 0x0004680000002400 */
[----:B------:R-:W-:Y:S08]  /*3590*/  HMMA.16816.F32.BF16 R56, R16, R54, R60 ;  /* 0x000000361038723c */ /* 0x000ff0000004183c */
[----:B-----5:R-:W-:Y:S01]  /*35a0*/  HMMA.16816.F32.BF16 R60, R28, R44, R140 ;  /* 0x0000002c1c3c723c */ /* 0x020fe2000004188c */
[----:B--2---:R-:W-:-:S04]  /*35b0*/  FMUL.FTZ R2, R72, c[0x0][0x320] ;  /* 0x0000c80048027a20 */ /* 0x004fc80000410000 */
[----:B------:R2:W1:Y:S03]  /*35c0*/  MUFU.TANH R91, R2 ;  /* 0x00000002005b7308 */ /* 0x0004660000002400 */
[----:B------:R-:W-:Y:S01]  /*35d0*/  HMMA.16816.F32.BF16 R28, R28, R46, R144 ;  /* 0x0000002e1c1c723c */ /* 0x000fe20000041890 */
[----:B--2---:R-:W-:Y:S11]  /*35e0*/  FMUL.FTZ R2, R73, c[0x0][0x320] ;  /* 0x0000c80049027a20 */ /* 0x004ff60000410000 */
[----:B------:R-:W-:Y:S04]  /*35f0*/  @!UPT UIADD3 URZ, URZ, URZ, URZ ;  /* 0x0000003f3f3ff290 */ /* 0x000fe8000fffe03f */
[----:B-1----:R-:W-:Y:S01]  /*3600*/  HMMA.16816.F32.BF16 R60, R20, R48, R60 ;  /* 0x00000030143c723c */ /* 0x002fe2000004183c */
[----:B------:R1:W2:Y:S02]  /*3610*/  MUFU.TANH R90, R2 ;  /* 0x00000002005a7308 */ /* 0x0002a40000002400 */
        /* <DEDUP_REMOVED lines=8> */
[----:B------:R-:W-:Y:S08]  /*36a0*/  @!UPT UIADD3 URZ, URZ, URZ, URZ ;  /* 0x0000003f3f3ff290 */ /* 0x000ff0000fffe03f */
[----:B------:R-:W-:Y:S01]  /*36b0*/  HMMA.16816.F32.BF16 R52, R24, R48, R64 ;  /* 0x000000301834723c */ /* 0x000fe20000041840 */
[----:B-1----:R-:W-:-:S07]  /*36c0*/  FMUL.FTZ R2, R81, c[0x0][0x320] ;  /* 0x0000c80051027a20 */ /* 0x002fce0000410000 */
[----:B------:R-:W-:Y:S01]  /*36d0*/  HMMA.16816.F32.BF16 R64, R8, R38, R56 ;  /* 0x000000260840723c */ /* 0x000fe20000041838 */
[----:B------:R1:W1:Y:S07]  /*36e0*/  MUFU.TANH R85, R2 ;  /* 0x0000000200557308 */ /* 0x00026e0000002400 */
[----:B------:R-:W-:Y:S01]  /*36f0*/  HMMA.16816.F32.BF16 R56, R32, R46, R116 ;  /* 0x0000002e2038723c */ /* 0x000fe20000041874 */
[----:B------:R-:W5:Y:S01]  /*3700*/  LDSM.16.M88.4 R32, [R237+0x3800] ;  /* 0x00380000ed20783b */ /* 0x000f620000000200 */
[----:B------:R-:W-:-:S06]  /*3710*/  DEPBAR.LE SB0, 0x0 ;  /* 0x000080000000791a */ /* 0x000fcc0000000000 */
[----:B------:R-:W-:Y:S01]  /*3720*/  HMMA.16816.F32.BF16 R52, R16, R40, R52 ;  /* 0x000000281034723c */ /* 0x000fe20000041834 */
[----:B-1----:R-:W-:-:S04]  /*3730*/  FMUL.FTZ R2, R82, c[0x0][0x320] ;  /* 0x0000c80052027a20 */ /* 0x002fc80000410000 */
[----:B------:R1:W1:Y:S03]  /*3740*/  MUFU.TANH R82, R2 ;  /* 0x0000000200527308 */ /* 0x0002660000002400 */
[----:B------:R-:W-:Y:S01]  /*3750*/  HMMA.16816.F32.BF16 R36, R12, R40, R60 ;  /* 0x000000280c24723c */ /* 0x000fe2000004183c */
[----:B------:R-:W-:Y:S02]  /*3760*/  FMUL.FTZ R65, R65, c[0x0][0x320] ;  /* 0x0000c80041417a20 */ /* 0x000fe40000410000 */
[----:B------:R-:W-:Y:S02]  /*3770*/  FMUL.FTZ R66, R66, c[0x0][0x320] ;  /* 0x0000c80042427a20 */ /* 0x000fe40000410000 */
[----:B------:R-:W-:Y:S02]  /*3780*/  FMUL.FTZ R67, R67, c[0x0][0x320] ;  /* 0x0000c80043437a20 */ /* 0x000fe40000410000 */
[----:B------:R-:W2:Y:S01]  /*3790*/  MUFU.TANH R65, R65 ;  /* 0x0000004100417308 */ /* 0x000ea20000002400 */
[----:B------:R-:W-:Y:S01]  /*37a0*/  HMMA.16816.F32.BF16 R24, R24, R50, R56 ;  /* 0x000000321818723c */ /* 0x000fe20000041838 */
[----:B-1----:R-:W-:-:S06]  /*37b0*/  FMUL.FTZ R2, R83, c[0x0][0x320] ;  /* 0x0000c80053027a20 */ /* 0x002fcc0000410000 */
[----:B------:R-:W1:Y:S01]  /*37c0*/  MUFU.TANH R66, R66 ;  /* 0x0000004200427308 */ /* 0x000e620000002400 */
[----:B------:R-:W-:Y:S07]  /*37d0*/  HMMA.16816.F32.BF16 R48, R20, R50, R28 ;  /* 0x000000321430723c */ /* 0x000fee000004181c */
[----:B------:R1:W1:Y:S01]  /*37e0*/  MUFU.TANH R81, R2 ;  /* 0x0000000200517308 */ /* 0x0002620000002400 */
[----:B-----5:R-:W-:Y:S07]  /*37f0*/  HMMA.16816.F32.BF16 R52, R8, R32, R52 ;  /* 0x000000200834723c */ /* 0x020fee0000041834 */
[----:B------:R-:W2:Y:S01]  /*3800*/  MUFU.TANH R67, R67 ;  /* 0x0000004300437308 */ /* 0x000ea20000002400 */
[----:B------:R-:W-:Y:S01]  /*3810*/  HMMA.16816.F32.BF16 R16, R16, R42, R24 ;  /* 0x0000002a1010723c */ /* 0x000fe20000041818 */
[----:B-1----:R-:W-:-:S07]  /*3820*/  FMUL.FTZ R2, R72, c[0x0][0x320] ;  /* 0x0000c80048027a20 */ /* 0x002fce0000410000 */
[----:B------:R-:W-:Y:S01]  /*3830*/  HMMA.16816.F32.BF16 R12, R12, R42, R48 ;  /* 0x0000002a0c0c723c */ /* 0x000fe20000041830 */
[----:B------:R1:W1:Y:S07]  /*3840*/  MUFU.TANH R83, R2 ;  /* 0x0000000200537308 */ /* 0x00026e0000002400 */
[----:B------:R-:W-:Y:S01]  /*3850*/  HMMA.16816.F32.BF16 R20, R4, R32, R36 ;  /* 0x000000200414723c */ /* 0x000fe20000041824 */
[----:B------:R-:W-:Y:S02]  /*3860*/  FMUL.FTZ R52, R52, c[0x0][0x320] ;  /* 0x0000c80034347a20 */ /* 0x000fe40000410000 */
[----:B------:R-:W-:-:S02]  /*3870*/  FMUL.FTZ R53, R53, c[0x0][0x320] ;  /* 0x0000c80035357a20 */ /* 0x000fc40000410000 */
[----:B------:R-:W-:Y:S02]  /*3880*/  FMUL.FTZ R54, R54, c[0x0][0x320] ;  /* 0x0000c80036367a20 */ /* 0x000fe40000410000 */
[----:B------:R-:W2:Y:S01]  /*3890*/  MUFU.TANH R52, R52 ;  /* 0x0000003400347308 */ /* 0x000ea20000002400 */
[----:B------:R-:W-:Y:S01]  /*38a0*/  HMMA.16816.F32.BF16 R8, R8, R34, R16 ;  /* 0x000000220808723c */ /* 0x000fe20000041810 */
[----:B-1----:R-:W-:-:S06]  /*38b0*/  FMUL.FTZ R2, R73, c[0x0][0x320] ;  /* 0x0000c80049027a20 */ /* 0x002fcc0000410000 */
[----:B------:R1:W1:Y:S01]  /*38c0*/  MUFU.TANH R84, R2 ;  /* 0x0000000200547308 */ /* 0x0002620000002400 */
[----:B------:R-:W-:Y:S07]  /*38d0*/  HMMA.16816.F32.BF16 R4, R4, R34, R12 ;  /* 0x000000220404723c */ /* 0x000fee000004180c */
[----:B------:R-:W2:Y:S01]  /*38e0*/  MUFU.TANH R53, R53 ;  /* 0x0000003500357308 */ /* 0x000ea20000002400 */
[----:B------:R-:W-:Y:S01]  /*38f0*/  FMUL.FTZ R20, R20, c[0x0][0x320] ;  /* 0x0000c80014147a20 */ /* 0x000fe20000410000 */
[----:B------:R-:W-:Y:S01]  /*3900*/  SHF.R.S32.HI R15, RZ, 0x1f, R134 ;  /* 0x0000001fff0f7819 */ /* 0x000fe20000011486 */
[----:B------:R-:W-:-:S02]  /*3910*/  FMUL.FTZ R21, R21, c[0x0][0x320] ;  /* 0x0000c80015157a20 */ /* 0x000fc40000410000 */
[----:B------:R-:W-:Y:S02]  /*3920*/  FMUL.FTZ R22, R22, c[0x0][0x320] ;  /* 0x0000c80016167a20 */ /* 0x000fe40000410000 */
[----:B------:R-:W-:Y:S01]  /*3930*/  FMUL.FTZ R23, R23, c[0x0][0x320] ;  /* 0x0000c80017177a20 */ /* 0x000fe20000410000 */
[----:B------:R-:W2:Y:S01]  /*3940*/  MUFU.TANH R54, R54 ;  /* 0x0000003600367308 */ /* 0x000ea20000002400 */
[----:B-1----:R-:W-:Y:S02]  /*3950*/  FMUL.FTZ R2, R74, c[0x0][0x320] ;  /* 0x0000c8004a027a20 */ /* 0x002fe40000410000 */
[----:B------:R-:W-:Y:S02]  /*3960*/  FMUL.FTZ R8, R8, c[0x0][0x320] ;  /* 0x0000c80008087a20 */ /* 0x000fe40000410000 */
[----:B------:R-:W-:Y:S02]  /*3970*/  FMUL.FTZ R9, R9, c[0x0][0x320] ;  /* 0x0000c80009097a20 */ /* 0x000fe40000410000 */
[----:B------:R-:W-:Y:S01]  /*3980*/  FMUL.FTZ R10, R10, c[0x0][0x320] ;  /* 0x0000c8000a0a7a20 */ /* 0x000fe20000410000 */
[----:B------:R1:W1:Y:S01]  /*3990*/  MUFU.TANH R80, R2 ;  /* 0x0000000200507308 */ /* 0x0002620000002400 */
[----:B------:R-:W-:-:S02]  /*39a0*/  FMUL.FTZ R11, R11, c[0x0][0x320] ;  /* 0x0000c8000b0b7a20 */ /* 0x000fc40000410000 */
[----:B------:R-:W-:Y:S02]  /*39b0*/  FMUL.FTZ R5, R5, c[0x0][0x320] ;  /* 0x0000c80005057a20 */ /* 0x000fe40000410000 */
[----:B------:R-:W-:Y:S02]  /*39c0*/  FMUL.FTZ R6, R6, c[0x0][0x320] ;  /* 0x0000c80006067a20 */ /* 0x000fe40000410000 */
[----:B------:R-:W-:Y:S01]  /*39d0*/  FMUL.FTZ R7, R7, c[0x0][0x320] ;  /* 0x0000c80007077a20 */ /* 0x000fe20000410000 */
[----:B------:R-:W2:Y:S01]  /*39e0*/  MUFU.TANH R33, R20 ;  /* 0x0000001400217308 */ /* 0x000ea20000002400 */
[----:B------:R-:W-:Y:S02]  /*39f0*/  FMUL.FTZ R4, R4, c[0x0][0x320] ;  /* 0x0000c80004047a20 */ /* 0x000fe40000410000 */
[----:B-1----:R-:W-:-:S05]  /*3a00*/  FMUL.FTZ R2, R75, c[0x0][0x320] ;  /* 0x0000c8004b027a20 */ /* 0x002fca0000410000 */
[----:B------:R-:W1:Y:S08]  /*3a10*/  MUFU.TANH R32, R21 ;  /* 0x0000001500207308 */ /* 0x000e700000002400 */
[----:B------:R5:W1:Y:S08]  /*3a20*/  MUFU.TANH R75, R2 ;  /* 0x00000002004b7308 */ /* 0x000a700000002400 */
[----:B------:R-:W1:Y:S01]  /*3a30*/  MUFU.TANH R31, R22 ;  /* 0x00000016001f7308 */ /* 0x000e620000002400 */
[----:B-----5:R-:W-:-:S07]  /*3a40*/  FMUL.FTZ R2, R76, c[0x0][0x320] ;  /* 0x0000c8004c027a20 */ /* 0x020fce0000410000 */
        /* <DEDUP_REMOVED lines=16> */
[----:B------:R5:W1:Y:S08]  /*3b50*/  MUFU.TANH R28, R4 ;  /* 0x00000004001c7308 */ /* 0x000a700000002400 */
[----:B------:R1:W1:Y:S01]  /*3b60*/  MUFU.TANH R44, R2 ;  /* 0x00000002002c7308 */ /* 0x0002620000002400 */
[----:B-----5:R-:W-:Y:S01]  /*3b70*/  LOP3.LUT R4, R154, R153, RZ, 0xfc, !PT ;  /* 0x000000999a047212 */ /* 0x020fe200078efcff */
[----:B-1----:R-:W-:-:S06]  /*3b80*/  FMUL.FTZ R2, R71, c[0x0][0x320] ;  /* 0x0000c80047027a20 */ /* 0x002fcc0000410000 */
[----:B------:R1:W1:Y:S02]  /*3b90*/  MUFU.TANH R40, R2 ;  /* 0x0000000200287308 */ /* 0x0002640000002400 */
[----:B-1----:R-:W-:-:S06]  /*3ba0*/  FMUL.FTZ R2, R55, c[0x0][0x320] ;  /* 0x0000c80037027a20 */ /* 0x002fcc0000410000 */
[----:B------:R1:W1:Y:S02]  /*3bb0*/  MUFU.TANH R190, R2 ;  /* 0x0000000200be7308 */ /* 0x0002640000002400 */
[----:B-1----:R-:W-:-:S05]  /*3bc0*/  IADD3 R2, R156, 0x100, RZ ;  /* 0x000001009c027810 */ /* 0x002fca0007ffe0ff */
[----:B------:R1:W-:Y:S04]  /*3bd0*/  STL [R1+0x2c], R2 ;  /* 0x00002c0201007387 */ /* 0x0003e80000100800 */
[----:B------:R-:W-:Y:S06]  /*3be0*/  BAR.SYNC.DEFER_BLOCKING 0x0 ;  /* 0x0000000000007b1d */ /* 0x000fec0000010000 */
[----:B------:R-:W-:Y:S05]  /*3bf0*/  @P2 BRA `(.L_x_753) ;  /* 0x0000049000002947 */ /* 0x000fea0003800000 */
[----:B--234-:R-:W-:Y:S01]  /*3c00*/  ULEA UR4, UR11, UR9, 0x6 ;  /* 0x000000090b047291 */ /* 0x01cfe2000f8e303f */
[----:B------:R-:W-:-:S05]  /*3c10*/  IMAD.MOV.U32 R9, RZ, RZ, RZ ;  /* 0x000000ffff097224 */ /* 0x000fca00078e00ff */
[----:B------:R-:W-:-:S05]  /*3c20*/  IMAD.U32 R5, RZ, RZ, UR4 ;  /* 0x00000004ff057e24 */ /* 0x000fca000f8e00ff */
[----:B------:R-:W-:-:S05]  /*3c30*/  IADD3 R5, R5, -0x80, R158 ;  /* 0xffffff8005057810 */ /* 0x000fca0007ffe09e */
[----:B------:R-:W-:-:S04]  /*3c40*/  @P1 IMAD.HI.U32 R6, R5, c[0x0][0x2bc], RZ ;  /* 0x0000af0005061a27 */ /* 0x000fc800078e00ff */
[----:B-1----:R-:W-:Y:S01]  /*3c50*/  IMAD.MOV.U32 R2, RZ, RZ, R5 ;  /* 0x000000ffff027224 */ /* 0x002fe200078e0005 */
        /* <DEDUP_REMOVED lines=9> */
[----:B------:R-:W-:Y:S01]  /*3cf0*/  SEL R25, RZ, 0x10, P3 ;  /* 0x00000010ff197807 */ /* 0x000fe20001800000 */
[----:B------:R-:W-:Y:S01]  /*3d00*/  IMAD R10, R2, c[0x0][0x2b8], R5 ;  /* 0x0000ae00020a7a24 */ /* 0x000fe200078e0205 */
[----:B------:R-:W-:Y:S02]  /*3d10*/  IADD3 R22, -R26, 0x10, RZ ;  /* 0x000000101a167810 */ /* 0x000fe40007ffe1ff */
[----:B------:R-:W-:Y:S02]  /*3d20*/  IADD3 R11, -R25, 0x10, RZ ;  /* 0x00000010190b7810 */ /* 0x000fe40007ffe1ff */
[----:B------:R-:W-:Y:S01]  /*3d30*/  SHF.R.S32.HI R2, RZ, 0x1f, R10 ;  /* 0x0000001fff027819 */ /* 0x000fe2000001140a */
[----:B------:R-:W-:Y:S01]  /*3d40*/  STL [R1+0x30], R10 ;  /* 0x0000300a01007387 */ /* 0x000fe20000100800 */
[----:B------:R-:W-:-:S02]  /*3d50*/  LOP3.LUT R22, R22, 0xf, RZ, 0xc0, !PT ;  /* 0x0000000f16167812 */ /* 0x000fc400078ec0ff */
[----:B------:R-:W-:Y:S01]  /*3d60*/  LOP3.LUT R11, R11, 0xf, RZ, 0xc0, !PT ;  /* 0x0000000f0b0b7812 */ /* 0x000fe200078ec0ff */
[----:B------:R-:W-:-:S04]  /*3d70*/  IMAD R2, R2, c[0x0][0x1e0], RZ ;  /* 0x0000780002027a24 */ /* 0x000fc800078e02ff */
[C---:B------:R-:W-:Y:S02]  /*3d80*/  IMAD R2, R10.reuse, c[0x0][0x1e4], R2 ;  /* 0x000079000a027a24 */ /* 0x040fe400078e0202 */
[----:B-1----:R-:W-:-:S04]  /*3d90*/  IMAD.WIDE.U32 R6, R10, c[0x0][0x1e0], RZ ;  /* 0x000078000a067a25 */ /* 0x002fc800078e00ff */
[----:B------:R-:W-:Y:S01]  /*3da0*/  IMAD.IADD R7, R7, 0x1, R2 ;  /* 0x0000000107077824 */ /* 0x000fe200078e0202 */
[----:B--2---:R-:W-:-:S03]  /*3db0*/  SHF.R.S32.HI R2, RZ, 0x1f, R9 ;  /* 0x0000001fff027819 */ /* 0x004fc60000011409 */
[----:B------:R-:W-:Y:S01]  /*3dc0*/  IMAD.WIDE.U32 R6, R9, c[0x0][0x1f0], R6 ;  /* 0x00007c0009067a25 */ /* 0x000fe200078e0006 */
[----:B------:R-:W-:Y:S03]  /*3dd0*/  STL [R1+0x28], R9 ;  /* 0x0000280901007387 */ /* 0x000fe60000100800 */
[----:B------:R-:W-:-:S04]  /*3de0*/  IMAD R2, R2, c[0x0][0x1f0], RZ ;  /* 0x00007c0002027a24 */ /* 0x000fc800078e02ff */
[----:B------:R-:W-:Y:S01]  /*3df0*/  IMAD R5, R9, c[0x0][0x1f4], R2 ;  /* 0x00007d0009057a24 */ /* 0x000fe200078e0202 */
[----:B------:R-:W-:-:S04]  /*3e00*/  IADD3 R2, P2, R6, UR20, RZ ;  /* 0x0000001406027c10 */ /* 0x000fc8000ff5e0ff */
[----:B------:R-:W-:Y:S02]  /*3e10*/  IADD3.X R6, R7, UR18, R5, P2, !PT ;  /* 0x0000001207067c10 */ /* 0x000fe400097fe405 */
[----:B------:R-:W-:-:S04]  /*3e20*/  LEA R5, P2, R2, c[0x0][0x1c8], 0x1 ;  /* 0x0000720002057a11 */ /* 0x000fc800078408ff */
[----:B------:R-:W-:Y:S01]  /*3e30*/  LEA.HI.X R2, R2, c[0x0][0x1cc], R6, 0x1, P2 ;  /* 0x0000730002027a11 */ /* 0x000fe200010f0c06 */
[----:B------:R-:W1:Y:S01]  /*3e40*/  SHFL.IDX PT, R10, R5, 0x3, 0x181f ;  /* 0x00781f00050a7f89 */ /* 0x000e6200000e0000 */
[----:B------:R-:W-:-:S03]  /*3e50*/  SHF.L.U64.HI R6, R132, 0x1, R157 ;  /* 0x0000000184067819 */ /* 0x000fc6000001029d */
[----:B------:R-:W2:Y:S04]  /*3e60*/  SHFL.IDX PT, R7, R2, 0x3, 0x181f ;  /* 0x00781f0002077f89 */ /* 0x000ea800000e0000 */
[----:B------:R-:W3:Y:S04]  /*3e70*/  SHFL.IDX PT, R18, R5, RZ, 0x181f ;  /* 0x00181fff05127589 */ /* 0x000ee800000e0000 */
[----:B------:R-:W-:Y:S04]  /*3e80*/  SHFL.IDX PT, R14, R5, 0x1, 0x181f ;  /* 0x00381f00050e7f89 */ /* 0x000fe800000e0000 */
[----:B------:R-:W4:Y:S04]  /*3e90*/  SHFL.IDX PT, R8, R2, RZ, 0x181f ;  /* 0x00181fff02087589 */ /* 0x000f2800000e0000 */
[----:B------:R5:W5:Y:S04]  /*3ea0*/  SHFL.IDX PT, R9, R5, 0x2, 0x181f ;  /* 0x00581f0005097f89 */ /* 0x000b6800000e0000 */
[----:B------:R-:W5:Y:S01]  /*3eb0*/  SHFL.IDX PT, R13, R2, 0x1, 0x181f ;  /* 0x00381f00020d7f89 */ /* 0x000f6200000e0000 */
[----:B-1----:R-:W-:-:S03]  /*3ec0*/  IADD3 R22, P5, P2, R22, R10, R12 ;  /* 0x0000000a16167210 */ /* 0x002fc60007abe00c */
[----:B------:R1:W1:Y:S01]  /*3ed0*/  SHFL.IDX PT, R24, R2, 0x2, 0x181f ;  /* 0x00581f0002187f89 */ /* 0x00026200000e0000 */
[----:B--2---:R-:W-:Y:S02]  /*3ee0*/  IADD3.X R23, RZ, R7, R6, P5, P2 ;  /* 0x00000007ff177210 */ /* 0x004fe40002fe4406 */
[----:B---3--:R-:W-:-:S05]  /*3ef0*/  IADD3 R20, P6, R18, R12, RZ ;  /* 0x0000000c12147210 */ /* 0x008fca0007fde0ff */
[----:B----4-:R-:W-:Y:S01]  /*3f00*/  IMAD.X R21, R8, 0x1, R6, P6 ;  /* 0x0000000108157824 */ /* 0x010fe200030e0606 */
[----:B-----5:R-:W-:-:S04]  /*3f10*/  SHF.L.U64.HI R5, R134, 0x1, R15 ;  /* 0x0000000186057819 */ /* 0x020fc8000001020f */
[----:B------:R2:W-:Y:S01]  /*3f20*/  LDGSTS.E.BYPASS.LTC128B.128 [R156+0x4100], [R20.64], !P4 ;  /* 0x04100000149c7fae */ /* 0x0005e2000e101d4c */
[----:B-1----:R-:W-:-:S05]  /*3f30*/  IMAD.SHL.U32 R2, R134, 0x2, RZ ;  /* 0x0000000286027824 */ /* 0x002fca00078e00ff */
[----:B------:R-:W-:-:S04]  /*3f40*/  IADD3 R10, P5, P2, R11, R10, R2 ;  /* 0x0000000a0b0a7210 */ /* 0x000fc80007abe002 */
[--C-:B------:R-:W-:Y:S02]  /*3f50*/  IADD3.X R11, RZ, R7, R5.reuse, P5, P2 ;  /* 0x00000007ff0b7210 */ /* 0x100fe40002fe4405 */
[----:B------:R-:W-:Y:S02]  /*3f60*/  IADD3 R18, P5, R18, R2, RZ ;  /* 0x0000000212127210 */ /* 0x000fe40007fbe0ff */
[C---:B------:R-:W-:Y:S02]  /*3f70*/  IADD3 R16, P2, R14.reuse, R12, RZ ;  /* 0x0000000c0e107210 */ /* 0x040fe40007f5e0ff */
[----:B------:R-:W-:Y:S01]  /*3f80*/  IADD3 R14, P6, R14, R2, RZ ;  /* 0x000000020e0e7210 */ /* 0x000fe20007fde0ff */
[--C-:B------:R-:W-:Y:S01]  /*3f90*/  IMAD.X R19, R8, 0x1, R5.reuse, P5 ;  /* 0x0000000108137824 */ /* 0x100fe200028e0605 */
[----:B------:R-:W-:Y:S01]  /*3fa0*/  IADD3 R12, P5, R9, R12, RZ ;  /* 0x0000000c090c7210 */ /* 0x000fe20007fbe0ff */
[--C-:B------:R-:W-:Y:S01]  /*3fb0*/  IMAD.X R17, R13, 0x1, R6.reuse, P2 ;  /* 0x000000010d117824 */ /* 0x100fe200010e0606 */
        /* <DEDUP_REMOVED lines=13> */
.L_x_753:
[----:B-1234-:R-:W-:Y:S01]  /*4090*/  LOP3.LUT R2, R155, 0xffffffe0, RZ, 0xc0, !PT ;  /* 0xffffffe09b027812 */ /* 0x01efe200078ec0ff */
[----:B------:R-:W-:Y:S01]  /*40a0*/  IMAD.U32 R5, RZ, RZ, UR15 ;  /* 0x0000000fff057e24 */ /* 0x000fe2000f8e00ff */
[----:B------:R-:W-:Y:S01]  /*40b0*/  STL [R1+0x8c], R251 ;  /* 0x00008cfb01007387 */ /* 0x000fe20000100800 */
[----:B------:R-:W-:-:S02]  /*40c0*/  IMAD.SHL.U32 R233, R4, 0x2, RZ ;  /* 0x0000000204e97824 */ /* 0x000fc400078e00ff */
[----:B------:R-:W-:Y:S01]  /*40d0*/  IMAD.IADD R2, R159, 0x1, -R2 ;  /* 0x000000019f027824 */ /* 0x000fe200078e0a02 */
[----:B------:R-:W-:Y:S01]  /*40e0*/  STL [R1+0x88], R250 ;  /* 0x000088fa01007387 */ /* 0x000fe20000100800 */
[----:B------:R-:W-:Y:S01]  /*40f0*/  IMAD R234, R3, 0x2, R233 ;  /* 0x0000000203ea7824 */ /* 0x000fe200078e02e9 */
[C---:B------:R-:W-:Y:S02]  /*4100*/  LEA R236, R0.reuse, R233, 0x1 ;  /* 0x000000e900ec7211 */ /* 0x040fe400078e08ff */
[----:B------:R-:W-:Y:S01]  /*4110*/  SHF.R.S32.HI R8, RZ, 0x1f, R2 ;  /* 0x0000001fff087819 */ /* 0x000fe20000011402 */
[----:B------:R-:W-:Y:S01]  /*4120*/  STL [R1+0x84], R249 ;  /* 0x000084f901007387 */ /* 0x000fe20000100800 */
[----:B------:R-:W-:Y:S02]  /*4130*/  IMAD R235, R0, 0x2, R234 ;  /* 0x0000000200eb7824 */ /* 0x000fe400078e02ea */
[----:B------:R-:W-:Y:S01]  /*4140*/  LEA.HI R8, R8, R2, RZ, 0x2 ;  /* 0x0000000208087211 */ /* 0x000fe200078f10ff */
[----:B------:R-:W-:Y:S03]  /*4150*/  STL [R1+0x80], R248 ;  /* 0x000080f801007387 */ /* 0x000fe60000100800 */
[----:B------:R-:W-:Y:S01]  /*4160*/  LOP3.LUT R8, R8, 0x7ffffffc, RZ, 0xc0, !PT ;  /* 0x7ffffffc08087812 */ /* 0x000fe200078ec0ff */
[----:B------:R-:W-:Y:S03]  /*4170*/  STL [R1+0x7c], R247 ;  /* 0x00007cf701007387 */ /* 0x000fe60000100800 */
[----:B------:R-:W-:Y:S01]  /*4180*/  IADD3 R8, R2, -R8, RZ ;  /* 0x8000000802087210 */ /* 0x000fe20007ffe0ff */
[----:B------:R-:W-:Y:S04]  /*4190*/  STL [R1+0x78], R246 ;  /* 0x000078f601007387 */ /* 0x000fe80000100800 */
[----:B------:R-:W-:Y:S01]  /*41a0*/  IMAD R8, R8, -0x2, R5 ;  /* 0xfffffffe08087824 */ /* 0x000fe200078e0205 */
[----:B------:R-:W-:Y:S04]  /*41b0*/  STL [R1+0x74], R245 ;  /* 0x000074f501007387 */ /* 0x000fe80000100800 */
[C---:B------:R-:W-:Y:S01]  /*41c0*/  ISETP.GT.AND P2, PT, R8.reuse, RZ, PT ;  /* 0x000000ff0800720c */ /* 0x040fe20003f44270 */
[----:B------:R-:W-:Y:S01]  /*41d0*/  STL [R1+0x70], R244 ;  /* 0x000070f401007387 */ /* 0x000fe20000100800 */
[----:B------:R-:W-:-:S02]  /*41e0*/  ISETP.GT.AND P6, PT, R8, 0x1, PT ;  /* 0x000000010800780c */ /* 0x000fc40003fc4270 */
[----:B------:R-:W-:Y:S01]  /*41f0*/  ISETP.GT.AND P5, PT, R8, 0x8, PT ;  /* 0x000000080800780c */ /* 0x000fe20003fa4270 */
[----:B------:R-:W-:Y:S01]  /*4200*/  STL [R1+0x6c], R243 ;  /* 0x00006cf301007387 */ /* 0x000fe20000100800 */
[----:B------:R-:W-:Y:S02]  /*4210*/  FSEL R6, R148, -INF , P2 ;  /* 0xff80000094067808 */ /* 0x000fe40001000000 */
[----:B------:R-:W-:Y:S01]  /*4220*/  FSEL R7, R135, -INF , P6 ;  /* 0xff80000087077808 */ /* 0x000fe20003000000 */
[----:B------:R-:W-:Y:S01]  /*4230*/  STL [R1+0x68], R242 ;  /* 0x000068f201007387 */ /* 0x000fe20000100800 */
[----:B------:R-:W-:Y:S02]  /*4240*/  FSEL R11, R133, -INF , P2 ;  /* 0xff800000850b7808 */ /* 0x000fe40001000000 */
[----:B------:R-:W-:Y:S01]  /*4250*/  FSEL R120, R150, -INF , P2 ;  /* 0xff80000096787808 */ /* 0x000fe20001000000 */
[----:B------:R-:W-:Y:S01]  /*4260*/  STL [R1+0x64], R241 ;  /* 0x000064f101007387 */ /* 0x000fe20000100800 */
[----:B------:R-:W-:-:S02]  /*4270*/  FSEL R96, R152, -INF , P2 ;  /* 0xff80000098607808 */ /* 0x000fc40001000000 */
[----:B------:R-:W-:Y:S01]  /*4280*/  ISETP.GT.AND P2, PT, R8, 0x9, PT ;  /* 0x000000090800780c */ /* 0x000fe20003f44270 */
[----:B------:R-:W-:Y:S01]  /*4290*/  STL [R1+0x60], R240 ;  /* 0x000060f001007387 */ /* 0x000fe20000100800 */
[----:B------:R-:W-:Y:S02]  /*42a0*/  FSEL R9, R106, -INF , P5 ;  /* 0xff8000006a097808 */ /* 0x000fe40002800000 */
[----:B------:R-:W-:Y:S01]  /*42b0*/  FMNMX.FTZ R2, R6, R7, !PT ;  /* 0x0000000706027209 */ /* 0x000fe20007810000 */
        /* <DEDUP_REMOVED lines=15> */
[----:B------:R1:W-:Y:S01]  /*43b0*/  STL [R1+0x48], R132 ;  /* 0x0000488401007387 */ /* 0x0003e20000100800 */
[----:B------:R-:W-:Y:S02]  /*43c0*/  FSEL R17, R94, -INF , P6 ;  /* 0xff8000005e117808 */ /* 0x000fe40003000000 */
[----:B------:R-:W-:Y:S01]  /*43d0*/  FMNMX.FTZ R2, R10, R2, !PT ;  /* 0x000000020a027209 */ /* 0x000fe20007810000 */
[----:B------:R-:W-:Y:S01]  /*43e0*/  LDSM.16.MT88.4 R60, [R235+0x900] ;  /* 0x00090000eb3c783b */ /* 0x000fe20000004200 */
[----:B------:R-:W-:Y:S02]  /*43f0*/  FSEL R16, R102, -INF , P2 ;  /* 0xff80000066107808 */ /* 0x000fe40001000000 */
[----:B------:R-:W-:Y:S01]  /*4400*/  FSEL R123, R107, -INF , P2 ;  /* 0xff8000006b7b7808 */ /* 0x000fe20001000000 */
[----:B------:R-:W-:Y:S01]  /*4410*/  LDSM.16.MT88.4 R56, [R233+0x900] ;  /* 0x00090000e938783b */ /* 0x000fe20000004200 */
[----:B------:R-:W-:-:S02]  /*4420*/  FSEL R99, R113, -INF , P2 ;  /* 0xff80000071637808 */ /* 0x000fc40001000000 */
[----:B------:R-:W-:Y:S01]  /*4430*/  ISETP.GT.AND P2, PT, R8, 0x18, PT ;  /* 0x000000180800780c */ /* 0x000fe20003f44270 */
[----:B------:R-:W-:Y:S01]  /*4440*/  LDSM.16.MT88.4 R104, [R236+0x2100] ;  /* 0x00210000ec68783b */ /* 0x000fe20000004200 */
        /* <DEDUP_REMOVED lines=11> */
[----:B------:R-:W0:Y:S01]  /*4500*/  LDGDEPBAR ;  /* 0x00000000000079af */ /* 0x000e220000000000 */
[----:B------:R-:W-:Y:S02]  /*4510*/  FSEL R22, R89, -INF , P5 ;  /* 0xff80000059167808 */ /* 0x000fe40002800000 */
[----:B------:R-:W-:Y:S02]  /*4520*/  FSEL R125, R95, -INF , P5 ;  /* 0xff8000005f7d7808 */ /* 0x000fe40002800000 */
[----:B------:R-:W-:Y:S01]  /*4530*/  FSEL R113, R101, -INF , P5 ;  /* 0xff80000065717808 */ /* 0x000fe20002800000 */
[----:B------:R-:W-:Y:S01]  /*4540*/  LDSM.16.MT88.4 R92, [R233+0x2100] ;  /* 0x00210000e95c783b */ /* 0x000fe20000004200 */
[----:B------:R-:W-:-:S02]  /*4550*/  ISETP.GT.AND P5, PT, R8, 0x20, PT ;  /* 0x000000200800780c */ /* 0x000fc40003fa4270 */
[----:B------:R-:W-:Y:S01]  /*4560*/  FSEL R20, R85, -INF , P6 ;  /* 0xff80000055147808 */ /* 0x000fe20003000000 */
[----:B------:R-:W-:Y:S01]  /*4570*/  LDSM.16.MT88.4 R100, [R234+0x2100] ;  /* 0x00210000ea64783b */ /* 0x000fe20000004200 */
[----:B------:R-:W-:Y:S02]  /*4580*/  FMNMX.FTZ R2, R19, R2, !PT ;  /* 0x0000000213027209 */ /* 0x000fe40007810000 */
[----:B------:R-:W-:Y:S02]  /*4590*/  FSEL R23, R82, -INF , P2 ;  /* 0xff80000052177808 */ /* 0x000fe40001000000 */
[----:B------:R-:W-:Y:S02]  /*45a0*/  FSEL R126, R88, -INF , P2 ;  /* 0xff800000587e7808 */ /* 0x000fe40001000000 */
[----:B------:R-:W-:Y:S02]  /*45b0*/  FSEL R115, R91, -INF , P2 ;  /* 0xff8000005b737808 */ /* 0x000fe40001000000 */
[----:B------:R-:W-:-:S02]  /*45c0*/  ISETP.GT.AND P2, PT, R8, 0x21, PT ;  /* 0x000000210800780c */ /* 0x000fc40003f44270 */
[----:B------:R-:W-:Y:S02]  /*45d0*/  FSEL R180, R74, -INF , P5 ;  /* 0xff8000004ab47808 */ /* 0x000fe40002800000 */
        /* <DEDUP_REMOVED lines=16> */
[----:B------:R-:W-:Y:S01]  /*46e0*/  FSEL R168, R84, -INF , P2 ;  /* 0xff80000054a87808 */ /* 0x000fe20001000000 */
[----:B------:R-:W-:Y:S01]  /*46f0*/  LDSM.16.MT88.4 R72, [R236+0x900] ;  /* 0x00090000ec48783b */ /* 0x000fe20000004200 */
[----:B------:R-:W-:Y:S02]  /*4700*/  ISETP.GT.AND P2, PT, R8, 0x30, PT ;  /* 0x000000300800780c */ /* 0x000fe40003f44270 */
[----:B------:R-:W-:Y:S01]  /*4710*/  FSEL R173, R69, -INF , P5 ;  /* 0xff80000045ad7808 */ /* 0x000fe20002800000 */
[----:B------:R-:W-:Y:S01]  /*4720*/  LDSM.16.MT88.4 R84, [R236+0x100] ;  /* 0x00010000ec54783b */ /* 0x000fe20000004200 */
[----:B------:R-:W-:-:S02]  /*4730*/  FMNMX.FTZ R2, R174, R2, !PT ;  /* 0x00000002ae027209 */ /* 0x000fc40007810000 */
[----:B------:R-:W-:Y:S02]  /*4740*/  FSEL R181, R40, -INF , P5 ;  /* 0xff80000028b57808 */ /* 0x000fe40002800000 */
[----:B------:R-:W-:Y:S01]  /*4750*/  FSEL R136, R67, -INF , P5 ;  /* 0xff80000043887808 */ /* 0x000fe20002800000 */
[----:B------:R-:W-:Y:S01]  /*4760*/  LDSM.16.MT88.4 R40, [R233+0x100] ;  /* 0x00010000e928783b */ /* 0x000fe20000004200 */
[----:B------:R-:W-:Y:S02]  /*4770*/  FSEL R133, R65, -INF , P5 ;  /* 0xff80000041857808 */ /* 0x000fe40002800000 */
[----:B------:R-:W-:Y:S02]  /*4780*/  FSEL R205, R33, -INF , P2 ;  /* 0xff80000021cd7808 */ /* 0x000fe40001000000 */
[----:B------:R-:W-:Y:S02]  /*4790*/  ISETP.GT.AND P5, PT, R8, 0x31, PT ;  /* 0x000000310800780c */ /* 0x000fe40003fa4270 */
[----:B------:R-:W-:-:S02]  /*47a0*/  FMNMX.FTZ R2, R173, R2, !PT ;  /* 0x00000002ad027209 */ /* 0x000fc40007810000 */
[----:B------:R-:W-:Y:S02]  /*47b0*/  FSEL R182, R70, -INF , P6 ;  /* 0xff80000046b67808 */ /* 0x000fe40003000000 */
[----:B------:R-:W-:Y:S01]  /*47c0*/  FSEL R170, R66, -INF , P6 ;  /* 0xff80000042aa7808 */ /* 0x000fe20003000000 */
[----:B------:R-:W-:Y:S01]  /*47d0*/  LDSM.16.MT88.4 R68, [R233+0x2900] ;  /* 0x00290000e944783b */ /* 0x000fe20000004200 */
[----:B------:R-:W-:Y:S02]  /*47e0*/  FSEL R135, R44, -INF , P6 ;  /* 0xff8000002c877808 */ /* 0x000fe40003000000 */
[----:B------:R-:W-:Y:S01]  /*47f0*/  ISETP.GT.AND P6, PT, R8, 0x38, PT ;  /* 0x000000380800780c */ /* 0x000fe20003fc4270 */
[----:B------:R-:W-:Y:S01]  /*4800*/  LDSM.16.MT88.4 R64, [R234+0x2900] ;  /* 0x00290000ea40783b */ /* 0x000fe20000004200 */
[----:B-1----:R-:W-:Y:S02]  /*4810*/  FSEL R132, R32, -INF , P5 ;  /* 0xff80000020847808 */ /* 0x002fe40002800000 */
[----:B------:R-:W-:-:S02]  /*4820*/  FMNMX.FTZ R2, R205, R2, !PT ;  /* 0x00000002cd027209 */ /* 0x000fc40007810000 */
[----:B------:R-:W-:Y:S02]  /*4830*/  ISETP.GT.AND P5, PT, R8, 0x39, PT ;  /* 0x000000390800780c */ /* 0x000fe40003fa4270 */
[----:B------:R-:W-:Y:S02]  /*4840*/  FSEL R241, R28, -INF , P6 ;  /* 0xff8000001cf17808 */ /* 0x000fe40003000000 */
[----:B------:R-:W-:Y:S02]  /*4850*/  FMNMX.FTZ R2, R132, R2, !PT ;  /* 0x0000000284027209 */ /* 0x000fe40007810000 */
[----:B------:R-:W-:Y:S02]  /*4860*/  FSEL R237, R27, -INF , P5 ;  /* 0xff8000001bed7808 */ /* 0x000fe40002800000 */
[----:B------:R-:W-:Y:S02]  /*4870*/  FMNMX.FTZ R2, R241, R2, !PT ;  /* 0x00000002f1027209 */ /* 0x000fe40007810000 */
[----:B------:R-:W-:-:S02]  /*4880*/  FSEL R240, R31, -INF , P2 ;  /* 0xff8000001ff07808 */ /* 0x000fc40001000000 */
[----:B------:R-:W-:Y:S02]  /*4890*/  FMNMX.FTZ R2, R237, R2, !PT ;  /* 0x00000002ed027209 */ /* 0x000fe40007810000 */
[----:B------:R-:W-:Y:S02]  /*48a0*/  FSEL R229, R54, -INF , P2 ;  /* 0xff80000036e57808 */ /* 0x000fe40001000000 */
[----:B------:R-:W-:Y:S01]  /*48b0*/  FSEL R228, R52, -INF , P2 ;  /* 0xff80000034e47808 */ /* 0x000fe20001000000 */
[----:B------:R-:W1:Y:S01]  /*48c0*/  SHFL.BFLY PT, R5, R2, 0x2, 0x1f ;  /* 0x0c401f0002057f89 */ /* 0x000e6200000e0000 */
[----:B------:R-:W-:Y:S02]  /*48d0*/  FSEL R232, R30, -INF , P6 ;  /* 0xff8000001ee87808 */ /* 0x000fe40003000000 */
[----:B------:R-:W-:Y:S02]  /*48e0*/  FSEL R212, R29, -INF , P5 ;  /* 0xff8000001dd47808 */ /* 0x000fe40002800000 */
[----:B------:R-:W-:-:S02]  /*48f0*/  FMNMX.FTZ R0, R96, R97, !PT ;  /* 0x0000006160007209 */ /* 0x000fc40007810000 */
[----:B------:R-:W-:Y:S02]  /*4900*/  FSEL R191, R35, -INF , P6 ;  /* 0xff80000023bf7808 */ /* 0x000fe40003000000 */
[----:B------:R-:W-:Y:S02]  /*4910*/  FMNMX.FTZ R0, R98, R0, !PT ;  /* 0x0000000062007209 */ /* 0x000fe40007810000 */
[----:B------:R-:W-:Y:S02]  /*4920*/  FSEL R195, R34, -INF , P5 ;  /* 0xff80000022c37808 */ /* 0x000fe40002800000 */
[----:B------:R-:W-:Y:S02]  /*4930*/  FMNMX.FTZ R0, R99, R0, !PT ;  /* 0x0000000063007209 */ /* 0x000fe40007810000 */
[----:B------:R-:W-:Y:S02]  /*4940*/  FSEL R189, R189, -INF , P6 ;  /* 0xff800000bdbd7808 */ /* 0x000fe40003000000 */
[----:B------:R-:W-:-:S02]  /*4950*/  FMNMX.FTZ R0, R112, R0, !PT ;  /* 0x0000000070007209 */ /* 0x000fc40007810000 */
[----:B------:R-:W-:Y:S02]  /*4960*/  FSEL R188, R188, -INF , P5 ;  /* 0xff800000bcbc7808 */ /* 0x000fe40002800000 */
[----:B------:R-:W-:Y:S02]  /*4970*/  FMNMX.FTZ R0, R113, R0, !PT ;  /* 0x0000000071007209 */ /* 0x000fe40007810000 */
[----:B-1----:R-:W-:Y:S02]  /*4980*/  FMNMX.FTZ R2, R2, R5, !PT ;  /* 0x0000000502027209 */ /* 0x002fe40007810000 */
[----:B------:R-:W-:-:S03]  /*4990*/  FMNMX.FTZ R0, R115, R0, !PT ;  /* 0x0000000073007209 */ /* 0x000fc60007810000 */
[----:B------:R-:W1:Y:S01]  /*49a0*/  SHFL.BFLY PT, R137, R2, 0x1, 0x1f ;  /* 0x0c201f0002897f89 */ /* 0x000e6200000e0000 */
        /* <DEDUP_REMOVED lines=8> */
[C---:B------:R-:W-:Y:S01]  /*4a30*/  FSETP.NEU.FTZ.AND P2, PT, R137.reuse, -INF , PT ;  /* 0xff8000008900780b */ /* 0x040fe20003f5d000 */
[----:B------:R-:W-:Y:S01]  /*4a40*/  FMUL.FTZ R13, R137, c[0x0][0x2d0] ;  /* 0x0000b400890d7a20 */ /* 0x000fe20000410000 */
[----:B------:R-:W-:-:S04]  /*4a50*/  FMNMX.FTZ R2, R15, R2, !PT ;  /* 0x000000020f027209 */ /* 0x000fc80007810000 */
[----:B------:R-:W-:Y:S02]  /*4a60*/  FMNMX.FTZ R2, R16, R2, !PT ;  /* 0x0000000210027209 */ /* 0x000fe40007810000 */
[----:B------:R-:W-:Y:S02]  /*4a70*/  FSEL R13, R13, RZ, P2 ;  /* 0x000000ff0d0d7208 */ /* 0x000fe40001000000 */
[----:B------:R-:W-:Y:S02]  /*4a80*/  FMNMX.FTZ R2, R21, R2, !PT ;  /* 0x0000000215027209 */ /* 0x000fe40007810000 */
[----:B------:R-:W-:Y:S02]  /*4a90*/  ISETP.GT.AND P2, PT, R8, 0x31, PT ;  /* 0x000000310800780c */ /* 0x000fe40003f44270 */
[----:B------:R-:W-:Y:S02]  /*4aa0*/  FMNMX.FTZ R2, R22, R2, !PT ;  /* 0x0000000216027209 */ /* 0x000fe40007810000 */
[----:B------:R-:W-:-:S02]  /*4ab0*/  FSEL R239, R36, -INF , P2 ;  /* 0xff80000024ef7808 */ /* 0x000fc40001000000 */
        /* <DEDUP_REMOVED lines=11> */
[----:B-1----:R-:W-:-:S05]  /*4b70*/  FMNMX.FTZ R2, R2, R5, !PT ;  /* 0x0000000502027209 */ /* 0x002fca0007810000 */
[----:B------:R-:W1:Y:S02]  /*4b80*/  SHFL.BFLY PT, R5, R2, 0x1, 0x1f ;  /* 0x0c201f0002057f89 */ /* 0x000e6400000e0000 */
[----:B-1----:R-:W-:Y:S01]  /*4b90*/  FMNMX.FTZ R2, R5, R2, !PT ;  /* 0x0000000205027209 */ /* 0x002fe20007810000 */
[----:B------:R-:W-:-:S03]  /*4ba0*/  FFMA.FTZ R5, R6, c[0x0][0x2d0], -R13 ;  /* 0x0000b40006057a23 */ /* 0x000fc6000001080d */
[C---:B------:R-:W-:Y:S01]  /*4bb0*/  FSETP.NEU.FTZ.AND P2, PT, R2.reuse, -INF , PT ;  /* 0xff8000000200780b */ /* 0x040fe20003f5d000 */
[----:B------:R-:W-:Y:S01]  /*4bc0*/  FMUL.FTZ R12, R2, c[0x0][0x2d0] ;  /* 0x0000b400020c7a20 */ /* 0x000fe20000410000 */
[----:B------:R1:W-:Y:S04]  /*4bd0*/  MUFU.EX2 R134, R5 ;  /* 0x0000000500867308 */ /* 0x0003e80000000800 */
[----:B------:R-:W-:Y:S02]  /*4be0*/  FSEL R12, R12, RZ, P2 ;  /* 0x000000ff0c0c7208 */ /* 0x000fe40001000000 */
[----:B------:R-:W-:Y:S02]  /*4bf0*/  ISETP.GT.AND P2, PT, R8, 0x31, PT ;  /* 0x000000310800780c */ /* 0x000fe40003f44270 */
[----:B------:R-:W-:Y:S01]  /*4c00*/  FMNMX.FTZ R8, R120, R121, !PT ;  /* 0x0000007978087209 */ /* 0x000fe20007810000 */
[--C-:B------:R-:W-:Y:S01]  /*4c10*/  FFMA.FTZ R3, R15, c[0x0][0x2d0], -R12.reuse ;  /* 0x0000b4000f037a23 */ /* 0x100fe2000001080c */
[----:B------:R-:W-:Y:S01]  /*4c20*/  FSEL R194, R53, -INF , P2 ;  /* 0xff80000035c27808 */ /* 0x000fe20001000000 */
[----:B------:R-:W-:Y:S01]  /*4c30*/  FFMA.FTZ R4, R14, c[0x0][0x2d0], -R12 ;  /* 0x0000b4000e047a23 */ /* 0x000fe2000001080c */
[----:B------:R-:W-:Y:S01]  /*4c40*/  FMNMX.FTZ R8, R122, R8, !PT ;  /* 0x000000087a087209 */ /* 0x000fe20007810000 */
[----:B------:R2:W-:Y:S01]  /*4c50*/  MUFU.EX2 R246, R3 ;  /* 0x0000000300f67308 */ /* 0x0005e20000000800 */
[----:B------:R-:W-:Y:S01]  /*4c60*/  FMNMX.FTZ R0, R194, R0, !PT ;  /* 0x00000000c2007209 */ /* 0x000fe20007810000 */
[----:B------:R-:W-:Y:S01]  /*4c70*/  LDSM.16.MT88.4 R52, [R234+0x900] ;  /* 0x00090000ea34783b */ /* 0x000fe20000004200 */
[----:B-1----:R-:W-:Y:S01]  /*4c80*/  FFMA.FTZ R5, R7, c[0x0][0x2d0], -R13 ;  /* 0x0000b40007057a23 */ /* 0x002fe2000001080d */
[----:B------:R-:W-:-:S02]  /*4c90*/  FSEL R190, R190, -INF , P2 ;  /* 0xff800000bebe7808 */ /* 0x000fc40001000000 */
[----:B------:R-:W-:Y:S02]  /*4ca0*/  FMNMX.FTZ R0, R191, R0, !PT ;  /* 0x00000000bf007209 */ /* 0x000fe40007810000 */
[----:B------:R1:W3:Y:S02]  /*4cb0*/  MUFU.EX2 R214, R5 ;  /* 0x0000000500d67308 */ /* 0x0002e40000000800 */
[----:B------:R-:W-:Y:S01]  /*4cc0*/  FMNMX.FTZ R0, R195, R0, !PT ;  /* 0x00000000c3007209 */ /* 0x000fe20007810000 */
[----:B--2---:R-:W-:-:S05]  /*4cd0*/  FFMA.FTZ R3, R16, c[0x0][0x2d0], -R12 ;  /* 0x0000b40010037a23 */ /* 0x004fca000001080c */
[----:B------:R3:W-:Y:S01]  /*4ce0*/  MUFU.EX2 R230, R4 ;  /* 0x0000000400e67308 */ /* 0x0007e20000000800 */
[----:B-1----:R-:W-:-:S07]  /*4cf0*/  FFMA.FTZ R5, R9, c[0x0][0x2d0], -R13 ;  /* 0x0000b40009057a23 */ /* 0x002fce000001080d */
[----:B------:R1:W2:Y:S01]  /*4d00*/  MUFU.EX2 R213, R3 ;  /* 0x0000000300d57308 */ /* 0x0002a20000000800 */
[----:B------:R-:W4:Y:S07]  /*4d10*/  SHFL.BFLY PT, R9, R0, 0x2, 0x1f ;  /* 0x0c401f0000097f89 */ /* 0x000f2e00000e0000 */
[----:B------:R4:W-:Y:S01]  /*4d20*/  MUFU.EX2 R206, R5 ;  /* 0x0000000500ce7308 */ /* 0x0009e20000000800 */
[----:B---3--:R-:W-:Y:S01]  /*4d30*/  F2FP.BF16.PACK_AB R4, R214, R134 ;  /* 0x00000086d604723e */ /* 0x008fe200000010ff */
[----:B-1----:R-:W-:Y:S01]  /*4d40*/  FFMA.FTZ R3, R17, c[0x0][0x2d0], -R13 ;  /* 0x0000b40011037a23 */ /* 0x002fe2000001080d */
[----:B--2---:R-:W-:-:S05]  /*4d50*/  F2FP.BF16.PACK_AB R7, R213, R246 ;  /* 0x000000f6d507723e */ /* 0x004fca00000010ff */
[----:B------:R1:W-:Y:S01]  /*4d60*/  MUFU.EX2 R238, R3 ;  /* 0x0000000300ee7308 */ /* 0x0003e20000000800 */
[----:B----4-:R-:W-:Y:S01]  /*4d70*/  FFMA.FTZ R5, R10, c[0x0][0x2d0], -R13 ;  /* 0x0000b4000a057a23 */ /* 0x010fe2000001080d */
[----:B------:R-:W-:-:S06]  /*4d80*/  FMNMX.FTZ R0, R0, R9, !PT ;  /* 0x0000000900007209 */ /* 0x000fcc0007810000 */
[----:B------:R2:W3:Y:S01]  /*4d90*/  MUFU.EX2 R243, R5 ;  /* 0x0000000500f37308 */ /* 0x0004e20000000800 */
[----:B------:R-:W4:Y:S01]  /*4da0*/  SHFL.BFLY PT, R16, R0, 0x1, 0x1f ;  /* 0x0c201f0000107f89 */ /* 0x000f2200000e0000 */
[----:B-1----:R-:W-:-:S06]  /*4db0*/  FFMA.FTZ R3, R18, c[0x0][0x2d0], -R13 ;  /* 0x0000b40012037a23 */ /* 0x002fcc000001080d */
[----:B------:R1:W-:Y:S01]  /*4dc0*/  MUFU.EX2 R250, R3 ;  /* 0x0000000300fa7308 */ /* 0x0003e20000000800 */
[----:B--2---:R-:W-:Y:S01]  /*4dd0*/  FFMA.FTZ R5, R11, c[0x0][0x2d0], -R12 ;  /* 0x0000b4000b057a23 */ /* 0x004fe2000001080c */
[----:B---3--:R-:W-:-:S06]  /*4de0*/  F2FP.BF16.PACK_AB R6, R243, R206 ;  /* 0x000000cef306723e */ /* 0x008fcc00000010ff */
[----:B------:R-:W2:Y:S01]  /*4df0*/  MUFU.EX2 R242, R5 ;  /* 0x0000000500f27308 */ /* 0x000ea20000000800 */
[----:B----4-:R-:W-:Y:S02]  /*4e00*/  FMNMX.FTZ R139, R0, R16, !PT ;  /* 0x00000010008b7209 */ /* 0x010fe40007810000 */
[----:B-1----:R-:W-:Y:S01]  /*4e10*/  FMNMX.FTZ R3, R123, R8, !PT ;  /* 0x000000087b037209 */ /* 0x002fe20007810000 */
[----:B------:R-:W-:Y:S01]  /*4e20*/  FFMA.FTZ R8, R19, c[0x0][0x2d0], -R13 ;  /* 0x0000b40013087a23 */ /* 0x000fe2000001080d */
[----:B------:R-:W-:Y:S02]  /*4e30*/  FSETP.NEU.FTZ.AND P2, PT, R139, -INF , PT ;  /* 0xff8000008b00780b */ /* 0x000fe40003f5d000 */
[----:B------:R-:W-:Y:S01]  /*4e40*/  FMNMX.FTZ R3, R124, R3, !PT ;  /* 0x000000037c037209 */ /* 0x000fe20007810000 */
[----:B------:R1:W-:Y:S03]  /*4e50*/  MUFU.EX2 R207, R8 ;  /* 0x0000000800cf7308 */ /* 0x0003e60000000800 */
[----:B------:R-:W-:-:S02]  /*4e60*/  FMNMX.FTZ R3, R125, R3, !PT ;  /* 0x000000037d037209 */ /* 0x000fc40007810000 */
[----:B--2---:R-:W-:Y:S02]  /*4e70*/  F2FP.BF16.PACK_AB R5, R230, R242 ;  /* 0x000000f2e605723e */ /* 0x004fe400000010ff */
[----:B------:R-:W-:-:S04]  /*4e80*/  FMNMX.FTZ R3, R126, R3, !PT ;  /* 0x000000037e037209 */ /* 0x000fc80007810000 */
[----:B------:R-:W-:Y:S01]  /*4e90*/  FMNMX.FTZ R3, R127, R3, !PT ;  /* 0x000000037f037209 */ /* 0x000fe20007810000 */
[----:B------:R-:W-:Y:S03]  /*4ea0*/  HMMA.16816.F32.BF16 R152, R4, R92, RZ ;  /* 0x0000005c0498723c */ /* 0x000fe600000418ff */
[----:B------:R-:W-:Y:S01]  /*4eb0*/  FMNMX.FTZ R3, R172, R3, !PT ;  /* 0x00000003ac037209 */ /* 0x000fe20007810000 */
[----:B-1----:R-:W-:-:S04]  /*4ec0*/  FFMA.FTZ R8, R20, c[0x0][0x2d0], -R13 ;  /* 0x0000b40014087a23 */ /* 0x002fc8000001080d */
[----:B------:R1:W2:Y:S01]  /*4ed0*/  MUFU.EX2 R185, R8 ;  /* 0x0000000800b97308 */ /* 0x0002a20000000800 */
[C---:B------:R-:W-:Y:S08]  /*4ee0*/  HMMA.16816.F32.BF16 R160, R4.reuse, R88, RZ ;  /* 0x0000005804a0723c */ /* 0x040ff000000418ff */
[----:B------:R-:W-:Y:S01]  /*4ef0*/  HMMA.16816.F32.BF16 R148, R4, R100, RZ ;  /* 0x000000640494723c */ /* 0x000fe200000418ff */
[----:B-1----:R-:W-:Y:S01]  /*4f00*/  FFMA.FTZ R8, R21, c[0x0][0x2d0], -R12 ;  /* 0x0000b40015087a23 */ /* 0x002fe2000001080c */
[----:B--2---:R-:W-:-:S06]  /*4f10*/  F2FP.BF16.PACK_AB R10, R185, R207 ;  /* 0x000000cfb90a723e */ /* 0x004fcc00000010ff */
[C---:B------:R-:W-:Y:S01]  /*4f20*/  HMMA.16816.F32.BF16 R44, R4.reuse, R40, RZ ;  /* 0x00000028042c723c */ /* 0x040fe200000418ff */
[----:B------:R1:W-:Y:S07]  /*4f30*/  MUFU.EX2 R251, R8 ;  /* 0x0000000800fb7308 */ /* 0x0003ee0000000800 */
[C---:B------:R-:W-:Y:S08]  /*4f40*/  HMMA.16816.F32.BF16 R164, R4.reuse, R84, RZ ;  /* 0x0000005404a4723c */ /* 0x040ff000000418ff */
[----:B------:R-:W-:Y:S01]  /*4f50*/  HMMA.16816.F32.BF16 R144, R4, R104, RZ ;  /* 0x000000680490723c */ /* 0x000fe200000418ff */
[----:B-1----:R-:W-:Y:S01]  /*4f60*/  FMNMX.FTZ R8, R171, R3, !PT ;  /* 0x00000003ab087209 */ /* 0x002fe20007810000 */
[----:B------:R-:W-:-:S03]  /*4f70*/  FFMA.FTZ R3, R22, c[0x0][0x2d0], -R12 ;  /* 0x0000b40016037a23 */ /* 0x000fc6000001080c */
[----:B------:R-:W-:Y:S01]  /*4f80*/  FMNMX.FTZ R8, R170, R8, !PT ;  /* 0x00000008aa087209 */ /* 0x000fe20007810000 */
[----:B------:R1:W2:Y:S02]  /*4f90*/  MUFU.EX2 R249, R3 ;  /* 0x0000000300f97308 */ /* 0x0002a40000000800 */
[C---:B------:R-:W-:Y:S08]  /*4fa0*/  HMMA.16816.F32.BF16 R156, R4.reuse, R76, RZ ;  /* 0x0000004c049c723c */ /* 0x040ff000000418ff */
[----:B------:R-:W-:Y:S01]  /*4fb0*/  HMMA.16816.F32.BF16 R140, R4, R108, RZ ;  /* 0x0000006c048c723c */ /* 0x000fe200000418ff */
[----:B-1----:R-:W-:Y:S01]  /*4fc0*/  FMNMX.FTZ R3, R136, R8, !PT ;  /* 0x0000000888037209 */ /* 0x002fe20007810000 */
[----:B------:R-:W-:Y:S01]  /*4fd0*/  FFMA.FTZ R8, R23, c[0x0][0x2d0], -R12 ;  /* 0x0000b40017087a23 */ /* 0x000fe2000001080c */
[----:B--2---:R-:W-:-:S05]  /*4fe0*/  F2FP.BF16.PACK_AB R9, R249, R251 ;  /* 0x000000fbf909723e */ /* 0x004fca00000010ff */
[----:B------:R-:W-:Y:S01]  /*4ff0*/  HMMA.16816.F32.BF16 R128, R4, R42, RZ ;  /* 0x0000002a0480723c */ /* 0x000fe200000418ff */
[----:B------:R-:W-:Y:S01]  /*5000*/  FMNMX.FTZ R3, R229, R3, !PT ;  /* 0x00000003e5037209 */ /* 0x000fe20007810000 */
[----:B------:R1:W-:Y:S03]  /*5010*/  MUFU.EX2 R187, R8 ;  /* 0x0000000800bb7308 */ /* 0x0003e60000000800 */
[----:B------:R-:W-:-:S03]  /*5020*/  FMNMX.FTZ R3, R190, R3, !PT ;  /* 0x00000003be037209 */ /* 0x000fc60007810000 */
[----:B------:R-:W-:Y:S01]  /*5030*/  HMMA.16816.F32.BF16 R116, R4, R78, RZ ;  /* 0x0000004e0474723c */ /* 0x000fe200000418ff */
[----:B------:R-:W-:-:S04]  /*5040*/  FMNMX.FTZ R3, R189, R3, !PT ;  /* 0x00000003bd037209 */ /* 0x000fc80007810000 */
[----:B------:R-:W-:Y:S01]  /*5050*/  FMNMX.FTZ R14, R188, R3, !PT ;  /* 0x00000003bc0e7209 */ /* 0x000fe20007810000 */
[----:B------:R-:W-:Y:S02]  /*5060*/  FMUL.FTZ R3, R139, c[0x0][0x2d0] ;  /* 0x0000b4008b037a20 */ /* 0x000fe40000410000 */
[C---:B------:R-:W-:Y:S01]  /*5070*/  HMMA.16816.F32.BF16 R80, R4.reuse, R86, RZ ;  /* 0x000000560450723c */ /* 0x040fe200000418ff */
[----:B-1----:R-:W-:Y:S01]  /*5080*/  FFMA.FTZ R8, R24, c[0x0][0x2d0], -R12 ;  /* 0x0000b40018087a23 */ /* 0x002fe2000001080c */
[----:B------:R-:W1:Y:S01]  /*5090*/  SHFL.BFLY PT, R15, R14, 0x2, 0x1f ;  /* 0x0c401f000e0f7f89 */ /* 0x000e6200000e0000 */
[----:B------:R-:W-:Y:S02]  /*50a0*/  FSEL R3, R3, RZ, P2 ;  /* 0x000000ff03037208 */ /* 0x000fe40001000000 */
[----:B------:R2:W3:Y:S03]  /*50b0*/  MUFU.EX2 R247, R8 ;  /* 0x0000000800f77308 */ /* 0x0004e60000000800 */
[C---:B------:R-:W-:Y:S08]  /*50c0*/  HMMA.16816.F32.BF16 R36, R4.reuse, R90, RZ ;  /* 0x0000005a0424723c */ /* 0x040ff000000418ff */
[----:B------:R-:W-:Y:S01]  /*50d0*/  HMMA.16816.F32.BF16 R32, R4, R94, RZ ;  /* 0x0000005e0420723c */ /* 0x000fe200000418ff */
[----:B--2---:R-:W-:-:S02]  /*50e0*/  F2FP.BF16.PACK_AB R8, R250, R238 ;  /* 0x000000eefa08723e */ /* 0x004fc400000010ff */
[----:B---3--:R-:W-:-:S05]  /*50f0*/  F2FP.BF16.PACK_AB R11, R247, R187 ;  /* 0x000000bbf70b723e */ /* 0x008fca00000010ff */
[----:B------:R-:W-:Y:S01]  /*5100*/  HMMA.16816.F32.BF16 R28, R4, R102, RZ ;  /* 0x00000066041c723c */ /* 0x000fe200000418ff */
[----:B-1----:R-:W-:-:S07]  /*5110*/  FMNMX.FTZ R0, R14, R15, !PT ;  /* 0x0000000f0e007209 */ /* 0x002fce0007810000 */
[C---:B------:R-:W-:Y:S07]  /*5120*/  HMMA.16816.F32.BF16 R16, R8.reuse, R68, R152 ;  /* 0x000000440810723c */ /* 0x040fee0000041898 */
[----:B------:R-:W-:Y:S01]  /*5130*/  IMAD.MOV.U32 R155, RZ, RZ, R214 ;  /* 0x000000ffff9b7224 */ /* 0x000fe200078e00d6 */
[C---:B------:R-:W-:Y:S08]  /*5140*/  HMMA.16816.F32.BF16 R176, R8.reuse, R60, R160 ;  /* 0x0000003c08b0723c */ /* 0x040ff000000418a0 */
[----:B------:R-:W-:Y:S01]  /*5150*/  HMMA.16816.F32.BF16 R208, R8, R56, R44 ;  /* 0x0000003808d0723c */ /* 0x000fe2000004182c */
[----:B------:R-:W-:Y:S07]  /*5160*/  LDSM.16.MT88.4 R44, [R235+0x2900] ;  /* 0x00290000eb2c783b */ /* 0x000fee0000004200 */
[----:B------:R-:W-:Y:S01]  /*5170*/  MOV R204, R17 ;  /* 0x0000001100cc7202 */ /* 0x000fe20000000f00 */
[----:B------:R-:W-:Y:S01]  /*5180*/  IMAD.MOV.U32 R154, RZ, RZ, R19 ;  /* 0x000000ffff9a7224 */ /* 0x000fe200078e0013 */
[----:B------:R-:W-:Y:S01]  /*5190*/  MOV R152, R16 ;  /* 0x0000001000987202 */ /* 0x000fe20000000f00 */
[----:B------:R-:W-:Y:S01]  /*51a0*/  IMAD.MOV.U32 R153, RZ, RZ, R18 ;  /* 0x000000ffff997224 */ /* 0x000fe200078e0012 */
[----:B------:R-:W-:Y:S08]  /*51b0*/  HMMA.16816.F32.BF16 R24, R4, R106, RZ ;  /* 0x0000006a0418723c */ /* 0x000ff000000418ff */
[----:B------:R-:W-:Y:S08]  /*51c0*/  HMMA.16816.F32.BF16 R16, R8, R64, R148 ;  /* 0x000000400810723c */ /* 0x000ff00000041894 */
[----:B------:R-:W-:Y:S01]  /*51d0*/  HMMA.16816.F32.BF16 R20, R4, R110, RZ ;  /* 0x0000006e0414723c */ /* 0x000fe200000418ff */
[----:B------:R-:W1:Y:S06]  /*51e0*/  SHFL.BFLY PT, R5, R0, 0x1, 0x1f ;  /* 0x0c201f0000057f89 */ /* 0x000e6c00000e0000 */
[----:B------:R-:W-:Y:S01]  /*51f0*/  FFMA.FTZ R4, R96, c[0x0][0x2d0], -R3 ;  /* 0x0000b40060047a23 */ /* 0x000fe20000010803 */
[C---:B------:R-:W-:Y:S03]  /*5200*/  HMMA.16816.F32.BF16 R224, R8.reuse, R72, R164 ;  /* 0x0000004808e0723c */ /* 0x040fe600000418a4 */
[----:B------:R2:W-:Y:S04]  /*5210*/  MUFU.EX2 R193, R4 ;  /* 0x0000000400c17308 */ /* 0x0005e80000000800 */
[----:B------:R-:W-:Y:S01]  /*5220*/  IMAD.MOV.U32 R167, RZ, RZ, R176 ;  /* 0x000000ffffa77224 */ /* 0x000fe200078e00b0 */
[----:B------:R-:W-:Y:S01]  /*5230*/  MOV R166, R177 ;  /* 0x000000b100a67202 */ /* 0x000fe20000000f00 */
[----:B------:R-:W-:Y:S01]  /*5240*/  IMAD.MOV.U32 R165, RZ, RZ, R178 ;  /* 0x000000ffffa57224 */ /* 0x000fe200078e00b2 */
[----:B------:R-:W-:Y:S01]  /*5250*/  MOV R177, R19 ;  /* 0x0000001300b17202 */ /* 0x000fe20000000f00 */
[----:B------:R-:W-:Y:S01]  /*5260*/  IMAD.MOV.U32 R164, RZ, RZ, R179 ;  /* 0x000000ffffa47224 */ /* 0x000fe200078e00b3 */
[----:B------:R-:W-:Y:S01]  /*5270*/  HMMA.16816.F32.BF16 R220, R8, R52, R156 ;  /* 0x0000003408dc723c */ /* 0x000fe2000004189c */
[----:B------:R-:W-:-:S02]  /*5280*/  IMAD.MOV.U32 R179, RZ, RZ, R17 ;  /* 0x000000ffffb37224 */ /* 0x000fc400078e0011 */
[----:B------:R-:W-:Y:S02]  /*5290*/  IMAD.MOV.U32 R178, RZ, RZ, R18 ;  /* 0x000000ffffb27224 */ /* 0x000fe400078e0012 */
[----:B------:R-:W-:Y:S01]  /*52a0*/  IMAD.MOV.U32 R176, RZ, RZ, R16 ;  /* 0x000000ffffb07224 */ /* 0x000fe200078e0010 */
[----:B-1----:R-:W-:Y:S01]  /*52b0*/  FMNMX.FTZ R138, R0, R5, !PT ;  /* 0x00000005008a7209 */ /* 0x002fe20007810000 */
[--C-:B--2---:R-:W-:Y:S01]  /*52c0*/  FFMA.FTZ R4, R97, c[0x0][0x2d0], -R3.reuse ;  /* 0x0000b40061047a23 */ /* 0x104fe20000010803 */
[C---:B------:R-:W-:Y:S01]  /*52d0*/  HMMA.16816.F32.BF16 R16, R8.reuse, R48, R144 ;  /* 0x000000300810723c */ /* 0x040fe20000041890 */
[--C-:B------:R-:W-:Y:S01]  /*52e0*/  FFMA.FTZ R0, R113, c[0x0][0x2d0], -R3.reuse ;  /* 0x0000b40071007a23 */ /* 0x100fe20000010803 */
[----:B------:R-:W-:Y:S01]  /*52f0*/  FSETP.NEU.FTZ.AND P2, PT, R138, -INF , PT ;  /* 0xff8000008a00780b */ /* 0x000fe20003f5d000 */
[----:B------:R1:W-:Y:S05]  /*5300*/  MUFU.EX2 R192, R4 ;  /* 0x0000000400c07308 */ /* 0x0003ea0000000800 */
[C---:B------:R-:W-:Y:S03]  /*5310*/  HMMA.16816.F32.BF16 R128, R8.reuse, R58, R128 ;  /* 0x0000003a0880723c */ /* 0x040fe60000041880 */
[----:B------:R2:W-:Y:S05]  /*5320*/  MUFU.EX2 R147, R0 ;  /* 0x0000000000937308 */ /* 0x0005ea0000000800 */
[----:B------:R-:W-:Y:S01]  /*5330*/  HMMA.16816.F32.BF16 R156, R8, R54, R116 ;  /* 0x00000036089c723c */ /* 0x000fe20000041874 */
[----:B-1----:R-:W-:-:S04]  /*5340*/  FFMA.FTZ R4, R98, c[0x0][0x2d0], -R3 ;  /* 0x0000b40062047a23 */ /* 0x002fc80000010803 */
[----:B------:R1:W-:Y:S03]  /*5350*/  MUFU.EX2 R245, R4 ;  /* 0x0000000400f57308 */ /* 0x0003e60000000800 */
[----:B------:R-:W-:Y:S01]  /*5360*/  IMAD.MOV.U32 R146, RZ, RZ, R17 ;  /* 0x000000ffff927224 */ /* 0x000fe200078e0011 */
[----:B------:R-:W-:Y:S01]  /*5370*/  MOV R145, R19 ;  /* 0x0000001300917202 */ /* 0x000fe20000000f00 */
[----:B------:R-:W-:Y:S01]  /*5380*/  IMAD.MOV.U32 R144, RZ, RZ, R18 ;  /* 0x000000ffff907224 */ /* 0x000fe200078e0012 */
[----:B------:R-:W-:Y:S01]  /*5390*/  HMMA.16816.F32.BF16 R196, R8, R74, R80 ;  /* 0x0000004a08c4723c */ /* 0x000fe20000041850 */
[----:B--2---:R-:W-:-:S05]  /*53a0*/  FMUL.FTZ R0, R138, c[0x0][0x2d0] ;  /* 0x0000b4008a007a20 */ /* 0x004fca0000410000 */
[----:B------:R-:W-:Y:S02]  /*53b0*/  FSEL R0, R0, RZ, P2 ;  /* 0x000000ff00007208 */ /* 0x000fe40001000000 */
[----:B------:R-:W-:Y:S01]  /*53c0*/  HMMA.16816.F32.BF16 R200, R8, R62, R36 ;  /* 0x0000003e08c8723c */ /* 0x000fe20000041824 */
[----:B-1----:R-:W-:-:S04]  /*53d0*/  FFMA.FTZ R4, R99, c[0x0][0x2d0], -R3 ;  /* 0x0000b40063047a23 */ /* 0x002fc80000010803 */
[----:B------:R1:W-:Y:S03]  /*53e0*/  MUFU.EX2 R244, R4 ;  /* 0x0000000400f47308 */ /* 0x0003e60000000800 */
[C---:B------:R-:W-:Y:S01]  /*53f0*/  HMMA.16816.F32.BF16 R216, R8.reuse, R66, R28 ;  /* 0x0000004208d8723c */ /* 0x040fe2000004181c */
[--C-:B-1----:R-:W-:Y:S02]  /*5400*/  FFMA.FTZ R4, R112, c[0x0][0x2d0], -R3.reuse ;  /* 0x0000b40070047a23 */ /* 0x102fe40000010803 */
[----:B------:R-:W-:Y:S02]  /*5410*/  IMAD.MOV.U32 R112, RZ, RZ, R16 ;  /* 0x000000ffff707224 */ /* 0x000fe400078e0010 */
[----:B------:R1:W-:Y:S03]  /*5420*/  MUFU.EX2 R15, R4 ;  /* 0x00000004000f7308 */ /* 0x0003e60000000800 */
[----:B------:R-:W-:Y:S01]  /*5430*/  HMMA.16816.F32.BF16 R16, R8, R44, R140 ;  /* 0x0000002c0810723c */ /* 0x000fe2000004188c */
[----:B-1----:R-:W-:Y:S01]  /*5440*/  FFMA.FTZ R4, R115, c[0x0][0x2d0], -R3 ;  /* 0x0000b40073047a23 */ /* 0x002fe20000010803 */
[----:B------:R-:W-:-:S03]  /*5450*/  MOV R115, R213 ;  /* 0x000000d500737202 */ /* 0x000fc60000000f00 */
[----:B------:R1:W-:Y:S11]  /*5460*/  MUFU.EX2 R248, R4 ;  /* 0x0000000400f87308 */ /* 0x0003f60000000800 */
[----:B------:R-:W-:Y:S08]  /*5470*/  @!UPT UIADD3 URZ, URZ, URZ, URZ ;  /* 0x0000003f3f3ff290 */ /* 0x000ff0000fffe03f */
[----:B------:R-:W-:Y:S01]  /*5480*/  MOV R141, R18 ;  /* 0x00000012008d7202 */ /* 0x000fe20000000f00 */
[----:B------:R-:W-:Y:S01]  /*5490*/  IMAD.MOV.U32 R140, RZ, RZ, R19 ;  /* 0x000000ffff8c7224 */ /* 0x000fe200078e0013 */
[----:B------:R-:W-:Y:S01]  /*54a0*/  MOV R98, R16 ;  /* 0x0000001000627202 */ /* 0x000fe20000000f00 */
[----:B------:R-:W-:Y:S02]  /*54b0*/  IMAD.MOV.U32 R113, RZ, RZ, R17 ;  /* 0x000000ffff717224 */ /* 0x000fe400078e0011 */
[C---:B------:R-:W-:Y:S01]  /*54c0*/  HMMA.16816.F32.BF16 R16, R8.reuse, R70, R32 ;  /* 0x000000460810723c */ /* 0x040fe20000041820 */
[----:B-1----:R-:W-:Y:S02]  /*54d0*/  FFMA.FTZ R4, R114, c[0x0][0x2d0], -R3 ;  /* 0x0000b40072047a23 */ /* 0x002fe40000010803 */
[----:B------:R-:W-:Y:S02]  /*54e0*/  IMAD.MOV.U32 R114, RZ, RZ, R212 ;  /* 0x000000ffff727224 */ /* 0x000fe400078e00d4 */
[----:B------:R1:W2:Y:S03]  /*54f0*/  MUFU.EX2 R186, R4 ;  /* 0x0000000400ba7308 */ /* 0x0002a60000000800 */
[----:B------:R-:W-:Y:S11]  /*5500*/  HMMA.16816.F32.BF16 R212, R8, R46, R20 ;  /* 0x0000002e08d4723c */ /* 0x000ff60000041814 */
[----:B------:R-:W-:Y:S05]  /*5510*/  @!UPT UIADD3 URZ, URZ, URZ, URZ ;  /* 0x0000003f3f3ff290 */ /* 0x000fea000fffe03f */
[----:B------:R-:W-:Y:S01]  /*5520*/  IMAD.MOV.U32 R83, RZ, RZ, R17 ;  /* 0x000000ffff537224 */ /* 0x000fe200078e0011 */
[----:B------:R-:W-:Y:S01]  /*5530*/  MOV R81, R19 ;  /* 0x0000001300517202 */ /* 0x000fe20000000f00 */
[----:B-1----:R-:W-:Y:S01]  /*5540*/  FFMA.FTZ R4, R120, c[0x0][0x2d0], -R0 ;  /* 0x0000b40078047a23 */ /* 0x002fe20000010800 */
[----:B--2---:R-:W-:Y:S01]  /*5550*/  F2FP.BF16.PACK_AB R6, R186, R248 ;  /* 0x000000f8ba06723e */ /* 0x004fe200000010ff */
[----:B------:R-:W-:Y:S02]  /*5560*/  IMAD.MOV.U32 R82, RZ, RZ, R18 ;  /* 0x000000ffff527224 */ /* 0x000fe400078e0012 */
[----:B------:R1:W-:Y:S01]  /*5570*/  MUFU.EX2 R97, R4 ;  /* 0x0000000400617308 */ /* 0x0003e20000000800 */
[----:B------:R-:W-:Y:S02]  /*5580*/  IMAD.MOV.U32 R80, RZ, RZ, R16 ;  /* 0x000000ffff507224 */ /* 0x000fe400078e0010 */
[----:B-1----:R-:W-:-:S05]  /*5590*/  FFMA.FTZ R4, R121, c[0x0][0x2d0], -R0 ;  /* 0x0000b40079047a23 */ /* 0x002fca0000010800 */
[----:B------:R1:W2:Y:S02]  /*55a0*/  MUFU.EX2 R96, R4 ;  /* 0x0000000400607308 */ /* 0x0002a40000000800 */
[----:B-1----:R-:W-:-:S06]  /*55b0*/  FFMA.FTZ R4, R122, c[0x0][0x2d0], -R0 ;  /* 0x0000b4007a047a23 */ /* 0x002fcc0000010800 */
[----:B------:R1:W-:Y:S02]  /*55c0*/  MUFU.EX2 R99, R4 ;  /* 0x0000000400637308 */ /* 0x0003e40000000800 */
[----:B-1----:R-:W-:Y:S02]  /*55d0*/  FFMA.FTZ R4, R123, c[0x0][0x2d0], -R0 ;  /* 0x0000b4007b047a23 */ /* 0x002fe40000010800 */
[----:B------:R-:W-:Y:S04]  /*55e0*/  HMMA.16816.F32.BF16 R120, R8, R50, R24 ;  /* 0x000000320878723c */ /* 0x000fe80000041818 */
[----:B------:R1:W3:Y:S03]  /*55f0*/  MUFU.EX2 R14, R4 ;  /* 0x00000004000e7308 */ /* 0x0002e60000000800 */
[----:B------:R-:W-:-:S02]  /*5600*/  F2FP.BF16.PACK_AB R8, R192, R193 ;  /* 0x000000c1c008723e */ /* 0x000fc400000010ff */
[----:B------:R-:W-:Y:S02]  /*5610*/  F2FP.BF16.PACK_AB R10, R244, R245 ;  /* 0x000000f5f40a723e */ /* 0x000fe400000010ff */
[----:B--2---:R-:W-:Y:S01]  /*5620*/  F2FP.BF16.PACK_AB R9, R96, R97 ;  /* 0x000000616009723e */ /* 0x004fe200000010ff */
[----:B-1----:R-:W-:Y:S01]  /*5630*/  FFMA.FTZ R4, R124, c[0x0][0x2d0], -R0 ;  /* 0x0000b4007c047a23 */ /* 0x002fe20000010800 */
[----:B---3--:R-:W-:-:S03]  /*5640*/  F2FP.BF16.PACK_AB R11, R14, R99 ;  /* 0x000000630e0b723e */ /* 0x008fc600000010ff */
[----:B------:R1:W-:Y:S04]  /*5650*/  MUFU.EX2 R252, R4 ;  /* 0x0000000400fc7308 */ /* 0x0003e80000000800 */
[C---:B------:R-:W-:Y:S08]  /*5660*/  HMMA.16816.F32.BF16 R20, R8.reuse, R40, RZ ;  /* 0x000000280814723c */ /* 0x040ff000000418ff */
[----:B------:R-:W-:Y:S01]  /*5670*/  HMMA.16816.F32.BF16 R16, R8, R76, RZ ;  /* 0x0000004c0810723c */ /* 0x000fe200000418ff */
[----:B-1----:R-:W-:-:S06]  /*5680*/  FFMA.FTZ R4, R125, c[0x0][0x2d0], -R0 ;  /* 0x0000b4007d047a23 */ /* 0x002fcc0000010800 */
[----:B------:R-:W-:Y:S01]  /*5690*/  IMAD.MOV.U32 R77, RZ, RZ, R83 ;  /* 0x000000ffff4d7224 */ /* 0x000fe200078e0053 */
[----:B------:R1:W2:Y:S01]  /*56a0*/  MUFU.EX2 R142, R4 ;  /* 0x00000004008e7308 */ /* 0x0002a20000000800 */
[----:B------:R-:W-:Y:S01]  /*56b0*/  HMMA.16816.F32.BF16 R36, R8, R84, RZ ;  /* 0x000000540824723c */ /* 0x000fe200000418ff */
[----:B------:R-:W-:-:S06]  /*56c0*/  IMAD.MOV.U32 R76, RZ, RZ, R80 ;  /* 0x000000ffff4c7224 */ /* 0x000fcc00078e0050 */
[----:B------:R-:W-:Y:S01]  /*56d0*/  MOV R85, R147 ;  /* 0x0000009300557202 */ /* 0x000fe20000000f00 */
[----:B------:R-:W-:Y:S01]  /*56e0*/  HMMA.16816.F32.BF16 R32, R8, R88, RZ ;  /* 0x000000580820723c */ /* 0x000fe200000418ff */
[----:B------:R-:W-:Y:S02]  /*56f0*/  IMAD.MOV.U32 R84, RZ, RZ, R82 ;  /* 0x000000ffff547224 */ /* 0x000fe400078e0052 */
[----:B-1----:R-:W-:Y:S01]  /*5700*/  FFMA.FTZ R4, R126, c[0x0][0x2d0], -R0 ;  /* 0x0000b4007e047a23 */ /* 0x002fe20000010800 */
[----:B--2---:R-:W-:-:S04]  /*5710*/  F2FP.BF16.PACK_AB R5, R142, R252 ;  /* 0x000000fc8e05723e */ /* 0x004fc800000010ff */
[C---:B------:R-:W-:Y:S01]  /*5720*/  HMMA.16816.F32.BF16 R28, R8.reuse, R92, RZ ;  /* 0x0000005c081c723c */ /* 0x040fe200000418ff */
[----:B------:R-:W-:Y:S01]  /*5730*/  MOV R88, R98 ;  /* 0x0000006200587202 */ /* 0x000fe20000000f00 */
[----:B------:R1:W-:Y:S01]  /*5740*/  MUFU.EX2 R231, R4 ;  /* 0x0000000400e77308 */ /* 0x0003e20000000800 */
[----:B------:R-:W-:Y:S02]  /*5750*/  IMAD.MOV.U32 R98, RZ, RZ, R206 ;  /* 0x000000ffff627224 */ /* 0x000fe400078e00ce */
[----:B------:R-:W-:Y:S02]  /*5760*/  IMAD.MOV.U32 R89, RZ, RZ, R205 ;  /* 0x000000ffff597224 */ /* 0x000fe400078e00cd */
[----:B------:R-:W-:Y:S01]  /*5770*/  IMAD.MOV.U32 R92, RZ, RZ, R140 ;  /* 0x000000ffff5c7224 */ /* 0x000fe200078e008c */
[----:B------:R-:W-:Y:S01]  /*5780*/  HMMA.16816.F32.BF16 R24, R8, R100, RZ ;  /* 0x000000640818723c */ /* 0x000fe200000418ff */
[----:B------:R-:W-:Y:S01]  /*5790*/  IMAD.MOV.U32 R93, RZ, RZ, R113 ;  /* 0x000000ffff5d7224 */ /* 0x000fe200078e0071 */
[----:B------:R-:W-:-:S05]  /*57a0*/  MOV R140, R112 ;  /* 0x00000070008c7202 */ /* 0x000fca0000000f00 */
[----:B------:R-:W-:Y:S01]  /*57b0*/  IMAD.MOV.U32 R100, RZ, RZ, R141 ;  /* 0x000000ffff647224 */ /* 0x000fe200078e008d */
[----:B------:R-:W-:Y:S01]  /*57c0*/  MOV R101, R155 ;  /* 0x0000009b00657202 */ /* 0x000fe20000000f00 */
[----:B------:R-:W-:Y:S01]  /*57d0*/  IMAD.MOV.U32 R155, RZ, RZ, R207 ;  /* 0x000000ffff9b7224 */ /* 0x000fe200078e00cf */
[----:B------:R-:W-:Y:S01]  /*57e0*/  HMMA.16816.F32.BF16 R40, R8, R42, RZ ;  /* 0x0000002a0828723c */ /* 0x000fe200000418ff */
[----:B-1----:R-:W-:Y:S02]  /*57f0*/  FFMA.FTZ R4, R127, c[0x0][0x2d0], -R0 ;  /* 0x0000b4007f047a23 */ /* 0x002fe40000010800 */
[----:B------:R-:W-:Y:S02]  /*5800*/  IMAD.MOV.U32 R141, RZ, RZ, R179 ;  /* 0x000000ffff8d7224 */ /* 0x000fe400078e00b3 */
[----:B------:R1:W2:Y:S02]  /*5810*/  MUFU.EX2 R143, R4 ;  /* 0x00000004008f7308 */ /* 0x0002a40000000800 */
[----:B-1----:R-:W-:Y:S01]  /*5820*/  F2FP.BF16.PACK_AB R4, R147, R15 ;  /* 0x0000000f9304723e */ /* 0x002fe200000010ff */
[----:B------:R-:W-:Y:S01]  /*5830*/  IMAD.MOV.U32 R147, RZ, RZ, R204 ;  /* 0x000000ffff937224 */ /* 0x000fe200078e00cc */
[----:B--2---:R-:W-:-:S07]  /*5840*/  F2FP.BF16.PACK_AB R7, R143, R231 ;  /* 0x000000e78f07723e */ /* 0x004fce00000010ff */
[C---:B------:R-:W-:Y:S07]  /*5850*/  HMMA.16816.F32.BF16 R148, R4.reuse, R56, R20 ;  /* 0x000000380494723c */ /* 0x040fee0000041814 */
[----:B------:R-:W-:Y:S01]  /*5860*/  MOV R56, R145 ;  /* 0x0000009100387202 */ /* 0x000fe20000000f00 */
[----:B------:R-:W-:Y:S01]  /*5870*/  HMMA.16816.F32.BF16 R160, R4, R52, R16 ;  /* 0x0000003404a0723c */ /* 0x000fe20000041810 */
[----:B------:R-:W-:Y:S01]  /*5880*/  IMAD.MOV.U32 R57, RZ, RZ, R144 ;  /* 0x000000ffff397224 */ /* 0x000fe200078e0090 */
[----:B------:R-:W-:Y:S01]  /*5890*/  MOV R145, R177 ;  /* 0x000000b100917202 */ /* 0x000fe20000000f00 */
[----:B------:R-:W-:-:S04]  /*58a0*/  IMAD.MOV.U32 R144, RZ, RZ, R178 ;  /* 0x000000ffff907224 */ /* 0x000fc800078e00b2 */
[----:B------:R-:W-:Y:S01]  /*58b0*/  IMAD.MOV.U32 R53, RZ, RZ, R146 ;  /* 0x000000ffff357224 */ /* 0x000fe200078e0092 */
[----:B------:R-:W-:Y:S01]  /*58c0*/  HMMA.16816.F32.BF16 R20, R8, R104, RZ ;  /* 0x000000680814723c */ /* 0x000fe200000418ff */
[----:B------:R-:W-:Y:S01]  /*58d0*/  MOV R52, R81 ;  /* 0x0000005100347202 */ /* 0x000fe20000000f00 */
[----:B------:R-:W-:-:S05]  /*58e0*/  IMAD.MOV.U32 R146, RZ, RZ, R176 ;  /* 0x000000ffff927224 */ /* 0x000fca00078e00b0 */
[----:B------:R-:W-:Y:S01]  /*58f0*/  MOV R104, R140 ;  /* 0x0000008c00687202 */ /* 0x000fe20000000f00 */
[----:B------:R-:W-:Y:S01]  /*5900*/  HMMA.16816.F32.BF16 R16, R8, R108, RZ ;  /* 0x0000006c0810723c */ /* 0x000fe200000418ff */
[----:B------:R-:W-:-:S06]  /*5910*/  MOV R105, R53 ;  /* 0x0000003500697202 */ /* 0x000fcc0000000f00 */
[----:B------:R-:W-:Y:S01]  /*5920*/  IMAD.MOV.U32 R109, RZ, RZ, R114 ;  /* 0x000000ffff6d7224 */ /* 0x000fe200078e0072 */
[----:B------:R-:W-:Y:S01]  /*5930*/  MOV R108, R115 ;  /* 0x00000073006c7202 */ /* 0x000fe20000000f00 */
[C---:B------:R-:W-:Y:S07]  /*5940*/  HMMA.16816.F32.BF16 R176, R4.reuse, R72, R36 ;  /* 0x0000004804b0723c */ /* 0x040fee0000041824 */
[----:B------:R-:W-:Y:S01]  /*5950*/  IMAD.MOV.U32 R73, RZ, RZ, R147 ;  /* 0x000000ffff497224 */ /* 0x000fe200078e0093 */
[----:B------:R-:W-:Y:S01]  /*5960*/  HMMA.16816.F32.BF16 R80, R4, R60, R32 ;  /* 0x0000003c0450723c */ /* 0x000fe20000041820 */
[----:B------:R-:W-:-:S07]  /*5970*/  IMAD.MOV.U32 R72, RZ, RZ, R152 ;  /* 0x000000ffff487224 */ /* 0x000fce00078e0098 */
[C---:B------:R-:W-:Y:S08]  /*5980*/  HMMA.16816.F32.BF16 R124, R4.reuse, R68, R28 ;  /* 0x00000044047c723c */ /* 0x040ff0000004181c */
[C---:B------:R-:W-:Y:S08]  /*5990*/  HMMA.16816.F32.BF16 R116, R4.reuse, R64, R24 ;  /* 0x000000400474723c */ /* 0x040ff00000041818 */
[C---:B------:R-:W-:Y:S08]  /*59a0*/  HMMA.16816.F32.BF16 R112, R4.reuse, R48, R20 ;  /* 0x000000300470723c */ /* 0x040ff00000041814 */
[----:B------:R-:W-:Y:S08]  /*59b0*/  HMMA.16816.F32.BF16 R204, R4, R44, R16 ;  /* 0x0000002c04cc723c */ /* 0x000ff00000041810 */
[C---:B------:R-:W-:Y:S07]  /*59c0*/  HMMA.16816.F32.BF16 R36, R8.reuse, R78, RZ ;  /* 0x0000004e0824723c */ /* 0x040fee00000418ff */
[----:B------:R-:W-:Y:S01]  /*59d0*/  IMAD.MOV.U32 R79, RZ, RZ, R52 ;  /* 0x000000ffff4f7224 */ /* 0x000fe200078e0034 */
[----:B------:R-:W-:Y:S01]  /*59e0*/  HMMA.16816.F32.BF16 R32, R8, R86, RZ ;  /* 0x000000560820723c */ /* 0x000fe200000418ff */
[----:B------:R-:W-:Y:S01]  /*59f0*/  IMAD.MOV.U32 R78, RZ, RZ, R84 ;  /* 0x000000ffff4e7224 */ /* 0x000fe200078e0054 */
[----:B------:R-:W-:-:S05]  /*5a00*/  MOV R84, R185 ;  /* 0x000000b900547202 */ /* 0x000fca0000000f00 */
[----:B------:R-:W-:Y:S01]  /*5a10*/  IMAD.MOV.U32 R86, RZ, RZ, R100 ;  /* 0x000000ffff567224 */ /* 0x000fe200078e0064 */
[----:B------:R-:W-:Y:S01]  /*5a20*/  HMMA.16816.F32.BF16 R28, R8, R90, RZ ;  /* 0x0000005a081c723c */ /* 0x000fe200000418ff */
[----:B------:R-:W-:Y:S02]  /*5a30*/  MOV R100, R155 ;  /* 0x0000009b00647202 */ /* 0x000fe40000000f00 */
[----:B------:R-:W-:Y:S01]  /*5a40*/  MOV R87, R92 ;  /* 0x0000005c00577202 */ /* 0x000fe20000000f00 */
[----:B------:R-:W-:-:S03]  /*5a50*/  IMAD.MOV.U32 R92, RZ, RZ, R187 ;  /* 0x000000ffff5c7224 */ /* 0x000fc600078e00bb */
[----:B------:R-:W-:Y:S01]  /*5a60*/  IMAD.MOV.U32 R90, RZ, RZ, R144 ;  /* 0x000000ffff5a7224 */ /* 0x000fe200078e0090 */
[----:B------:R-:W-:Y:S01]  /*5a70*/  HMMA.16816.F32.BF16 R24, R8, R94, RZ ;  /* 0x0000005e0818723c */ /* 0x000fe200000418ff */
[----:B------:R-:W-:-:S06]  /*5a80*/  MOV R91, R145 ;  /* 0x00000091005b7202 */ /* 0x000fcc0000000f00 */
[----:B------:R-:W-:Y:S01]  /*5a90*/  IMAD.MOV.U32 R94, RZ, RZ, R88 ;  /* 0x000000ffff5e7224 */ /* 0x000fe200078e0058 */
[C---:B------:R-:W-:Y:S01]  /*5aa0*/  HMMA.16816.F32.BF16 R20, R8.reuse, R102, RZ ;  /* 0x000000660814723c */ /* 0x040fe200000418ff */
[----:B------:R-:W-:Y:S02]  /*5ab0*/  IMAD.MOV.U32 R88, RZ, RZ, R146 ;  /* 0x000000ffff587224 */ /* 0x000fe400078e0092 */
[----:B------:R-:W-:Y:S02]  /*5ac0*/  IMAD.MOV.U32 R95, RZ, RZ, R93 ;  /* 0x000000ffff5f7224 */ /* 0x000fe400078e005d */
[----:B------:R-:W-:Y:S02]  /*5ad0*/  IMAD.MOV.U32 R93, RZ, RZ, R186 ;  /* 0x000000ffff5d7224 */ /* 0x000fe400078e00ba */
[----:B------:R-:W-:Y:S01]  /*5ae0*/  MOV R103, R89 ;  /* 0x0000005900677202 */ /* 0x000fe20000000f00 */
[----:B------:R-:W-:Y:S01]  /*5af0*/  HMMA.16816.F32.BF16 R16, R8, R106, RZ ;  /* 0x0000006a0810723c */ /* 0x000fe200000418ff */
[----:B------:R-:W-:-:S02]  /*5b00*/  IMAD.MOV.U32 R89, RZ, RZ, R141 ;  /* 0x000000ffff597224 */ /* 0x000fc400078e008d */
[----:B------:R-:W-:-:S04]  /*5b10*/  IMAD.MOV.U32 R102, RZ, RZ, R56 ;  /* 0x000000ffff667224 */ /* 0x000fc800078e0038 */
[----:B------:R-:W-:Y:S01]  /*5b20*/  IMAD.MOV.U32 R107, RZ, RZ, R57 ;  /* 0x000000ffff6b7224 */ /* 0x000fe200078e0039 */
[----:B------:R-:W-:Y:S01]  /*5b30*/  HMMA.16816.F32.BF16 R8, R8, R110, RZ ;  /* 0x0000006e0808723c */ /* 0x000fe200000418ff */
[----:B------:R-:W-:-:S06]  /*5b40*/  MOV R106, R154 ;  /* 0x0000009a006a7202 */ /* 0x000fcc0000000f00 */
[----:B------:R-:W-:Y:S01]  /*5b50*/  IMAD.MOV.U32 R111, RZ, RZ, R153 ;  /* 0x000000ffff6f7224 */ /* 0x000fe200078e0099 */
[----:B------:R-:W-:Y:S01]  /*5b60*/  HMMA.16816.F32.BF16 R40, R4, R58, R40 ;  /* 0x0000003a0428723c */ /* 0x000fe20000041828 */
[----:B------:R-:W-:Y:S02]  /*5b70*/  IMAD.MOV.U32 R110, RZ, RZ, R94 ;  /* 0x000000ffff6e7224 */ /* 0x000fe400078e005e */
[----:B------:R-:W-:-:S05]  /*5b80*/  IMAD.MOV.U32 R94, RZ, RZ, R108 ;  /* 0x000000ffff5e7224 */ /* 0x000fca00078e006c */
[C---:B------:R-:W-:Y:S08]  /*5b90*/  HMMA.16816.F32.BF16 R36, R4.reuse, R54, R36 ;  /* 0x000000360424723c */ /* 0x040ff00000041824 */
[C---:B------:R-:W-:Y:S08]  /*5ba0*/  HMMA.16816.F32.BF16 R32, R4.reuse, R74, R32 ;  /* 0x0000004a0420723c */ /* 0x040ff00000041820 */
[----:B------:R-:W-:Y:S01]  /*5bb0*/  HMMA.16816.F32.BF16 R28, R4, R62, R28 ;  /* 0x0000003e041c723c */ /* 0x000fe2000004181c */
[----:B------:R-:W-:Y:S01]  /*5bc0*/  MOV R75, R106 ;  /* 0x0000006a004b7202 */ /* 0x000fe20000000f00 */
[----:B------:R-:W-:-:S02]  /*5bd0*/  IMAD.MOV.U32 R106, RZ, RZ, R107 ;  /* 0x000000ffff6a7224 */ /* 0x000fc400078e006b */
[----:B------:R-:W-:Y:S02]  /*5be0*/  IMAD.MOV.U32 R74, RZ, RZ, R111 ;  /* 0x000000ffff4a7224 */ /* 0x000fe400078e006f */
[----:B------:R-:W-:Y:S01]  /*5bf0*/  IMAD.MOV.U32 R107, RZ, RZ, R102 ;  /* 0x000000ffff6b7224 */ /* 0x000fe200078e0066 */
[----:B------:R-:W-:Y:S01]  /*5c00*/  MOV R102, R86 ;  /* 0x0000005600667202 */ /* 0x000fe20000000f00 */
[----:B------:R-:W-:Y:S01]  /*5c10*/  HMMA.16816.F32.BF16 R68, R4, R70, R24 ;  /* 0x000000460444723c */ /* 0x000fe20000041818 */
[----:B------:R-:W-:Y:S01]  /*5c20*/  LDSM.16.MT88.4 R24, [R234+0x1100] ;  /* 0x00110000ea18783b */ /* 0x000fe20000004200 */
[----:B------:R-:W-:Y:S01]  /*5c30*/  IMAD.MOV.U32 R111, RZ, RZ, R95 ;  /* 0x000000ffff6f7224 */ /* 0x000fe200078e005f */
[----:B------:R-:W-:Y:S01]  /*5c40*/  MOV R95, R109 ;  /* 0x0000006d005f7202 */ /* 0x000fe20000000f00 */
[----:B------:R-:W-:-:S04]  /*5c50*/  IMAD.MOV.U32 R86, RZ, RZ, R251 ;  /* 0x000000ffff567224 */ /* 0x000fc800078e00fb */
[C---:B------:R-:W-:Y:S01]  /*5c60*/  HMMA.16816.F32.BF16 R64, R4.reuse, R66, R20 ;  /* 0x000000420440723c */ /* 0x040fe20000041814 */
[----:B------:R-:W-:Y:S07]  /*5c70*/  LDSM.16.MT88.4 R20, [R236+0x1100] ;  /* 0x00110000ec14783b */ /* 0x000fee0000004200 */
[C---:B------:R-:W-:Y:S01]  /*5c80*/  HMMA.16816.F32.BF16 R48, R4.reuse, R50, R16 ;  /* 0x000000320430723c */ /* 0x040fe20000041810 */
[----:B------:R-:W1:Y:S07]  /*5c90*/  LDSM.16.MT88.4 R16, [R233+0x1100] ;  /* 0x00110000e910783b */ /* 0x000e6e0000004200 */
[----:B------:R-:W-:Y:S01]  /*5ca0*/  HMMA.16816.F32.BF16 R44, R4, R46, R8 ;  /* 0x0000002e042c723c */ /* 0x000fe20000041808 */
[----:B------:R-:W-:Y:S01]  /*5cb0*/  MOV R108, R249 ;  /* 0x000000f9006c7202 */ /* 0x000fe20000000f00 */
[----:B------:R-:W-:Y:S01]  /*5cc0*/  IMAD.MOV.U32 R109, RZ, RZ, R248 ;  /* 0x000000ffff6d7224 */ /* 0x000fe200078e00f8 */
[----:B------:R2:W5:Y:S04]  /*5cd0*/  LDL.LU R251, [R1+0x8c] ;  /* 0x00008c0001fb7983 */ /* 0x0005680000300800 */
[----:B------:R-:W-:-:S02]  /*5ce0*/  FFMA.FTZ R4, R169, c[0x0][0x2d0], -R3 ;  /* 0x0000b400a9047a23 */ /* 0x000fc40000010803 */
[----:B------:R-:W-:Y:S01]  /*5cf0*/  FFMA.FTZ R5, R174, c[0x0][0x2d0], -R13 ;  /* 0x0000b400ae057a23 */ /* 0x000fe2000001080d */
[----:B------:R-:W-:Y:S01]  /*5d00*/  MOV R174, R165 ;  /* 0x000000a500ae7202 */ /* 0x000fe20000000f00 */
[----:B------:R3:W-:Y:S08]  /*5d10*/  MUFU.EX2 R61, R4 ;  /* 0x00000004003d7308 */ /* 0x0007f00000000800 */
[----:B------:R-:W-:Y:S01]  /*5d20*/  MUFU.EX2 R59, R5 ;  /* 0x00000005003b7308 */ /* 0x000fe20000000800 */
[----:B---3--:R-:W-:-:S07]  /*5d30*/  FFMA.FTZ R4, R168, c[0x0][0x2d0], -R3 ;  /* 0x0000b400a8047a23 */ /* 0x008fce0000010803 */
[----:B------:R3:W4:Y:S02]  /*5d40*/  MUFU.EX2 R140, R4 ;  /* 0x00000004008c7308 */ /* 0x0007240000000800 */
[----:B---3--:R-:W-:Y:S01]  /*5d50*/  FFMA.FTZ R4, R135, c[0x0][0x2d0], -R3 ;  /* 0x0000b40087047a23 */ /* 0x008fe20000010803 */
[----:B----4-:R-:W-:-:S05]  /*5d60*/  F2FP.BF16.PACK_AB R8, R140, R61 ;  /* 0x0000003d8c08723e */ /* 0x010fca00000010ff */
[----:B------:R3:W-:Y:S02]  /*5d70*/  MUFU.EX2 R135, R4 ;  /* 0x0000000400877308 */ /* 0x0007e40000000800 */
[----:B---3--:R-:W-:-:S06]  /*5d80*/  FFMA.FTZ R4, R133, c[0x0][0x2d0], -R3 ;  /* 0x0000b40085047a23 */ /* 0x008fcc0000010803 */
[----:B------:R3:W4:Y:S02]  /*5d90*/  MUFU.EX2 R141, R4 ;  /* 0x00000004008d7308 */ /* 0x0007240000000800 */
[----:B---3--:R-:W-:Y:S01]  /*5da0*/  FFMA.FTZ R4, R172, c[0x0][0x2d0], -R0 ;  /* 0x0000b400ac047a23 */ /* 0x008fe20000010800 */
[----:B----4-:R-:W-:Y:S01]  /*5db0*/  F2FP.BF16.PACK_AB R10, R141, R135 ;  /* 0x000000878d0a723e */ /* 0x010fe200000010ff */
[----:B------:R-:W-:-:S04]  /*5dc0*/  IMAD.MOV.U32 R172, RZ, RZ, R167 ;  /* 0x000000ffffac7224 */ /* 0x000fc800078e00a7 */
[----:B------:R3:W-:Y:S02]  /*5dd0*/  MUFU.EX2 R57, R4 ;  /* 0x0000000400397308 */ /* 0x0007e40000000800 */
[----:B---3--:R-:W-:-:S06]  /*5de0*/  FFMA.FTZ R4, R171, c[0x0][0x2d0], -R0 ;  /* 0x0000b400ab047a23 */ /* 0x008fcc0000010800 */
[----:B------:R3:W4:Y:S02]  /*5df0*/  MUFU.EX2 R60, R4 ;  /* 0x00000004003c7308 */ /* 0x0007240000000800 */
[----:B---3--:R-:W-:Y:S01]  /*5e00*/  FFMA.FTZ R4, R170, c[0x0][0x2d0], -R0 ;  /* 0x0000b400aa047a23 */ /* 0x008fe20000010800 */
[----:B----4-:R-:W-:-:S05]  /*5e10*/  F2FP.BF16.PACK_AB R9, R60, R57 ;  /* 0x000000393c09723e */ /* 0x010fca00000010ff */
[----:B------:R3:W-:Y:S02]  /*5e20*/  MUFU.EX2 R63, R4 ;  /* 0x00000004003f7308 */ /* 0x0007e40000000800 */
[----:B---3--:R-:W-:-:S06]  /*5e30*/  FFMA.FTZ R4, R136, c[0x0][0x2d0], -R0 ;  /* 0x0000b40088047a23 */ /* 0x008fcc0000010800 */
[----:B------:R3:W4:Y:S02]  /*5e40*/  MUFU.EX2 R133, R4 ;  /* 0x0000000400857308 */ /* 0x0007240000000800 */
[----:B---3--:R-:W-:Y:S01]  /*5e50*/  FFMA.FTZ R4, R180, c[0x0][0x2d0], -R13 ;  /* 0x0000b400b4047a23 */ /* 0x008fe2000001080d */
[----:B----4-:R-:W-:-:S05]  /*5e60*/  F2FP.BF16.PACK_AB R11, R133, R63 ;  /* 0x0000003f850b723e */ /* 0x010fca00000010ff */
[----:B------:R3:W-:Y:S02]  /*5e70*/  MUFU.EX2 R54, R4 ;  /* 0x0000000400367308 */ /* 0x0007e40000000800 */
[C---:B-1----:R-:W-:Y:S08]  /*5e80*/  HMMA.16816.F32.BF16 R148, R8.reuse, R16, R148 ;  /* 0x000000100894723c */ /* 0x042ff00000041894 */
[----:B------:R-:W-:Y:S01]  /*5e90*/  HMMA.16816.F32.BF16 R40, R8, R18, R40 ;  /* 0x000000120828723c */ /* 0x000fe20000041828 */
[----:B---3--:R-:W-:-:S02]  /*5ea0*/  FFMA.FTZ R4, R175, c[0x0][0x2d0], -R13 ;  /* 0x0000b400af047a23 */ /* 0x008fc4000001080d */
[----:B------:R-:W-:Y:S02]  /*5eb0*/  IMAD.MOV.U32 R175, RZ, RZ, R164 ;  /* 0x000000ffffaf7224 */ /* 0x000fe400078e00a4 */
[----:B------:R1:W-:Y:S03]  /*5ec0*/  MUFU.EX2 R56, R4 ;  /* 0x0000000400387308 */ /* 0x0003e60000000800 */
[C---:B------:R-:W-:Y:S08]  /*5ed0*/  HMMA.16816.F32.BF16 R176, R8.reuse, R20, R176 ;  /* 0x0000001408b0723c */ /* 0x040ff000000418b0 */
[----:B------:R-:W-:Y:S01]  /*5ee0*/  HMMA.16816.F32.BF16 R32, R8, R22, R32 ;  /* 0x000000160820723c */ /* 0x000fe20000041820 */
[----:B-1----:R-:W-:-:S07]  /*5ef0*/  FFMA.FTZ R4, R173, c[0x0][0x2d0], -R13 ;  /* 0x0000b400ad047a23 */ /* 0x002fce000001080d */
[C---:B------:R-:W-:Y:S01]  /*5f00*/  HMMA.16816.F32.BF16 R160, R8.reuse, R24, R160 ;  /* 0x0000001808a0723c */ /* 0x040fe200000418a0 */
[----:B------:R-:W-:Y:S01]  /*5f10*/  IMAD.MOV.U32 R173, RZ, RZ, R166 ;  /* 0x000000ffffad7224 */ /* 0x000fe200078e00a6 */
[----:B------:R1:W3:Y:S06]  /*5f20*/  MUFU.EX2 R62, R4 ;  /* 0x00000004003e7308 */ /* 0x0002ec0000000800 */
[----:B------:R-:W-:Y:S01]  /*5f30*/  HMMA.16816.F32.BF16 R36, R8, R26, R36 ;  /* 0x0000001a0824723c */ /* 0x000fe20000041824 */
[----:B-1----:R-:W-:Y:S01]  /*5f40*/  FFMA.FTZ R4, R184, c[0x0][0x2d0], -R12 ;  /* 0x0000b400b8047a23 */ /* 0x002fe2000001080c */
[----:B---3--:R-:W-:-:S03]  /*5f50*/  F2FP.BF16.PACK_AB R6, R62, R59 ;  /* 0x0000003b3e06723e */ /* 0x008fc600000010ff */
[----:B------:R1:W-:Y:S02]  /*5f60*/  MUFU.EX2 R52, R4 ;  /* 0x0000000400347308 */ /* 0x0003e40000000800 */
[----:B-1----:R-:W-:-:S06]  /*5f70*/  FFMA.FTZ R4, R183, c[0x0][0x2d0], -R12 ;  /* 0x0000b400b7047a23 */ /* 0x002fcc000001080c */
[----:B------:R1:W3:Y:S02]  /*5f80*/  MUFU.EX2 R53, R4 ;  /* 0x0000000400357308 */ /* 0x0002e40000000800 */
[----:B-1----:R-:W-:Y:S01]  /*5f90*/  FFMA.FTZ R4, R182, c[0x0][0x2d0], -R12 ;  /* 0x0000b400b6047a23 */ /* 0x002fe2000001080c */
[----:B---3--:R-:W-:-:S05]  /*5fa0*/  F2FP.BF16.PACK_AB R5, R53, R52 ;  /* 0x000000343505723e */ /* 0x008fca00000010ff */
[----:B------:R1:W-:Y:S02]  /*5fb0*/  MUFU.EX2 R55, R4 ;  /* 0x0000000400377308 */ /* 0x0003e40000000800 */
[----:B-1----:R-:W-:-:S06]  /*5fc0*/  FFMA.FTZ R4, R181, c[0x0][0x2d0], -R12 ;  /* 0x0000b400b5047a23 */ /* 0x002fcc000001080c */
[----:B------:R1:W3:Y:S02]  /*5fd0*/  MUFU.EX2 R58, R4 ;  /* 0x00000004003a7308 */ /* 0x0002e40000000800 */
[----:B-1----:R-:W-:Y:S02]  /*5fe0*/  F2FP.BF16.PACK_AB R4, R56, R54 ;  /* 0x000000363804723e */ /* 0x002fe400000010ff */
[----:B---3--:R-:W-:-:S07]  /*5ff0*/  F2FP.BF16.PACK_AB R7, R58, R55 ;  /* 0x000000373a07723e */ /* 0x008fce00000010ff */
[C---:B------:R-:W-:Y:S08]  /*6000*/  HMMA.16816.F32.BF16 R144, R4.reuse, R16, R208 ;  /* 0x000000100490723c */ /* 0x040ff000000418d0 */
[C---:B------:R-:W-:Y:S01]  /*6010*/  HMMA.16816.F32.BF16 R152, R4.reuse, R18, R128 ;  /* 0x000000120498723c */ /* 0x040fe20000041880 */
[----:B------:R-:W1:Y:S07]  /*6020*/  LDSM.16.MT88.4 R16, [R235+0x1100] ;  /* 0x00110000eb10783b */ /* 0x000e6e0000004200 */
[C---:B------:R-:W-:Y:S08]  /*6030*/  HMMA.16816.F32.BF16 R180, R4.reuse, R20, R224 ;  /* 0x0000001404b4723c */ /* 0x040ff000000418e0 */
[C---:B------:R-:W-:Y:S01]  /*6040*/  HMMA.16816.F32.BF16 R184, R4.reuse, R22, R196 ;  /* 0x0000001604b8723c */ /* 0x040fe200000418c4 */
[----:B------:R-:W-:Y:S07]  /*6050*/  LDSM.16.MT88.4 R20, [R234+0x3100] ;  /* 0x00310000ea14783b */ /* 0x000fee0000004200 */
[----:B------:R-:W-:Y:S01]  /*6060*/  HMMA.16816.F32.BF16 R164, R4, R24, R220 ;  /* 0x0000001804a4723c */ /* 0x000fe200000418dc */
[----:B------:R-:W-:-:S07]  /*6070*/  IMAD.MOV.U32 R136, RZ, RZ, R102 ;  /* 0x000000ffff887224 */ /* 0x000fce00078e0066 */
[----:B------:R-:W-:Y:S01]  /*6080*/  HMMA.16816.F32.BF16 R168, R4, R26, R156 ;  /* 0x0000001a04a8723c */ /* 0x000fe2000004189c */
[----:B------:R-:W3:Y:S07]  /*6090*/  LDSM.16.MT88.4 R24, [R233+0x3100] ;  /* 0x00310000e918783b */ /* 0x000eee0000004200 */
[-C--:B-1----:R-:W-:Y:S08]  /*60a0*/  HMMA.16816.F32.BF16 R224, R8, R16.reuse, R80 ;  /* 0x0000001008e0723c */ /* 0x082ff00000041850 */
[C---:B------:R-:W-:Y:S07]  /*60b0*/  HMMA.16816.F32.BF16 R196, R4.reuse, R16, R172 ;  /* 0x0000001004c4723c */ /* 0x040fee00000418ac */
[----:B------:R-:W-:Y:S01]  /*60c0*/  MOV R172, R103 ;  /* 0x0000006700ac7202 */ /* 0x000fe20000000f00 */
[----:B------:R-:W-:Y:S01]  /*60d0*/  HMMA.16816.F32.BF16 R200, R4, R18, R200 ;  /* 0x0000001204c8723c */ /* 0x000fe200000418c8 */
[----:B------:R-:W-:-:S07]  /*60e0*/  IMAD.MOV.U32 R103, RZ, RZ, R87 ;  /* 0x000000ffff677224 */ /* 0x000fce00078e0057 */
[----:B------:R-:W-:Y:S01]  /*60f0*/  HMMA.16816.F32.BF16 R220, R8, R18, R28 ;  /* 0x0000001208dc723c */ /* 0x000fe2000004181c */
[----:B------:R-:W1:Y:S04]  /*6100*/  LDSM.16.MT88.4 R16, [R236+0x3100] ;  /* 0x00310000ec10783b */ /* 0x000e680000004200 */
[----:B------:R-:W4:Y:S01]  /*6110*/  LDSM.16.MT88.4 R28, [R235+0x3100] ;  /* 0x00310000eb1c783b */ /* 0x000f220000004200 */
[----:B------:R-:W-:Y:S01]  /*6120*/  IMAD.MOV.U32 R87, RZ, RZ, R250 ;  /* 0x000000ffff577224 */ /* 0x000fe200078e00fa */
[----:B------:R-:W-:Y:S01]  /*6130*/  MOV R174, R110 ;  /* 0x0000006e00ae7202 */ /* 0x000fe20000000f00 */
[----:B------:R-:W-:Y:S01]  /*6140*/  IMAD.MOV.U32 R173, RZ, RZ, R172 ;  /* 0x000000ffffad7224 */ /* 0x000fe200078e00ac */
[----:B------:R-:W-:Y:S01]  /*6150*/  MOV R172, R103 ;  /* 0x0000006700ac7202 */ /* 0x000fe20000000f00 */
[----:B------:R-:W-:Y:S01]  /*6160*/  IMAD.MOV.U32 R175, RZ, RZ, R111 ;  /* 0x000000ffffaf7224 */ /* 0x000fe200078e006f */
[----:B------:R-:W-:Y:S01]  /*6170*/  MOV R102, R86 ;  /* 0x0000005600667202 */ /* 0x000fe20000000f00 */
[----:B------:R-:W-:Y:S01]  /*6180*/  IMAD.MOV.U32 R110, RZ, RZ, R94 ;  /* 0x000000ffff6e7224 */ /* 0x000fe200078e005e */
[----:B---3--:R-:W-:Y:S01]  /*6190*/  HMMA.16816.F32.BF16 R72, R4, R24, R72 ;  /* 0x000000180448723c */ /* 0x008fe20000041848 */
[----:B------:R-:W-:Y:S01]  /*61a0*/  IMAD.MOV.U32 R111, RZ, RZ, R95 ;  /* 0x000000ffff6f7224 */ /* 0x000fe200078e005f */
[----:B------:R-:W-:Y:S01]  /*61b0*/  MOV R95, R109 ;  /* 0x0000006d005f7202 */ /* 0x000fe20000000f00 */
[----:B------:R-:W-:Y:S01]  /*61c0*/  IMAD.MOV.U32 R103, RZ, RZ, R87 ;  /* 0x000000ffff677224 */ /* 0x000fe200078e0057 */
[----:B------:R2:W5:Y:S01]  /*61d0*/  LDL.LU R250, [R1+0x88] ;  /* 0x0000880001fa7983 */ /* 0x0005620000300800 */
[----:B------:R-:W-:Y:S01]  /*61e0*/  IMAD.MOV.U32 R94, RZ, RZ, R108 ;  /* 0x000000ffff5e7224 */ /* 0x000fe200078e006c */
[----:B------:R-:W-:Y:S01]  /*61f0*/  MOV R108, R93 ;  /* 0x0000005d006c7202 */ /* 0x000fe20000000f00 */
        /* <DEDUP_REMOVED lines=8> */
[----:B------:R-:W-:-:S02]  /*6280*/  IMAD.MOV.U32 R84, RZ, RZ, R244 ;  /* 0x000000ffff547224 */ /* 0x000fc400078e00f4 */
[----:B------:R-:W-:Y:S01]  /*6290*/  IMAD.MOV.U32 R210, RZ, RZ, R174 ;  /* 0x000000ffffd27224 */ /* 0x000fe200078e00ae */
[----:B------:R-:W-:Y:S01]  /*62a0*/  MOV R111, R94 ;  /* 0x0000005e006f7202 */ /* 0x000fe20000000f00 */
[----:B------:R-:W-:Y:S01]  /*62b0*/  IMAD.MOV.U32 R211, RZ, RZ, R175 ;  /* 0x000000ffffd37224 */ /* 0x000fe200078e00af */
[C---:B------:R-:W-:Y:S01]  /*62c0*/  HMMA.16816.F32.BF16 R88, R4.reuse, R20, R88 ;  /* 0x000000140458723c */ /* 0x040fe20000041858 */
[----:B------:R-:W-:Y:S01]  /*62d0*/  IMAD.MOV.U32 R174, RZ, RZ, R172 ;  /* 0x000000ffffae7224 */ /* 0x000fe200078e00ac */
[----:B------:R-:W-:Y:S01]  /*62e0*/  MOV R94, R87 ;  /* 0x00000057005e7202 */ /* 0x000fe20000000f00 */
[----:B------:R-:W-:Y:S01]  /*62f0*/  IMAD.MOV.U32 R93, RZ, RZ, R245 ;  /* 0x000000ffff5d7224 */ /* 0x000fe200078e00f5 */
[----:B------:R2:W5:Y:S01]  /*6300*/  LDL.LU R249, [R1+0x84] ;  /* 0x0000840001f97983 */ /* 0x0005620000300800 */
[----:B------:R-:W-:Y:S02]  /*6310*/  IMAD.MOV.U32 R175, RZ, RZ, R110 ;  /* 0x000000ffffaf7224 */ /* 0x000fe400078e006e */
[----:B------:R-:W-:Y:S01]  /*6320*/  IMAD.MOV.U32 R172, RZ, RZ, R102 ;  /* 0x000000ffffac7224 */ /* 0x000fe200078e0066 */
[----:B------:R-:W-:Y:S01]  /*6330*/  MOV R87, R100 ;  /* 0x0000006400577202 */ /* 0x000fe20000000f00 */
[----:B------:R-:W-:Y:S01]  /*6340*/  IMAD.MOV.U32 R110, RZ, RZ, R103 ;  /* 0x000000ffff6e7224 */ /* 0x000fe200078e0067 */
[----:B------:R-:W-:Y:S01]  /*6350*/  MOV R130, R210 ;  /* 0x000000d200827202 */ /* 0x000fe20000000f00 */
[----:B------:R-:W-:Y:S01]  /*6360*/  IMAD.MOV.U32 R102, RZ, RZ, R95 ;  /* 0x000000ffff667224 */ /* 0x000fe200078e005f */
[----:B------:R-:W-:Y:S01]  /*6370*/  MOV R100, R84 ;  /* 0x0000005400647202 */ /* 0x000fe20000000f00 */
[----:B------:R-:W-:Y:S01]  /*6380*/  IMAD.MOV.U32 R103, RZ, RZ, R86 ;  /* 0x000000ffff677224 */ /* 0x000fe200078e0056 */
[----:B-1----:R-:W-:Y:S01]  /*6390*/  HMMA.16816.F32.BF16 R104, R4, R16, R104 ;  /* 0x000000100468723c */ /* 0x002fe20000041868 */
[----:B------:R-:W-:Y:S01]  /*63a0*/  IMAD.MOV.U32 R95, RZ, RZ, R108 ;  /* 0x000000ffff5f7224 */ /* 0x000fe200078e006c */
[----:B------:R-:W-:Y:S01]  /*63b0*/  MOV R84, R242 ;  /* 0x000000f200547202 */ /* 0x000fe20000000f00 */
[----:B------:R-:W-:Y:S01]  /*63c0*/  IMAD.MOV.U32 R86, RZ, RZ, R109 ;  /* 0x000000ffff567224 */ /* 0x000fe200078e006d */
[----:B------:R2:W5:Y:S01]  /*63d0*/  LDL.LU R248, [R1+0x80] ;  /* 0x0000800001f87983 */ /* 0x0005620000300800 */
[----:B------:R-:W-:-:S02]  /*63e0*/  IMAD.MOV.U32 R108, RZ, RZ, R92 ;  /* 0x000000ffff6c7224 */ /* 0x000fc400078e005c */
[----:B------:R-:W-:Y:S02]  /*63f0*/  IMAD.MOV.U32 R109, RZ, RZ, R93 ;  /* 0x000000ffff6d7224 */ /* 0x000fe400078e005d */
[----:B------:R-:W-:Y:S02]  /*6400*/  IMAD.MOV.U32 R129, RZ, RZ, R209 ;  /* 0x000000ffff817224 */ /* 0x000fe400078e00d1 */
[----:B------:R-:W-:Y:S02]  /*6410*/  IMAD.MOV.U32 R131, RZ, RZ, R211 ;  /* 0x000000ffff837224 */ /* 0x000fe400078e00d3 */
        /* <DEDUP_REMOVED lines=12> */
[----:B------:R-:W-:Y:S01]  /*64e0*/  HMMA.16816.F32.BF16 R76, R4, R26, R76 ;  /* 0x0000001a044c723c */ /* 0x000fe2000004184c */
[----:B------:R-:W-:Y:S01]  /*64f0*/  IMAD.MOV.U32 R136, RZ, RZ, R103 ;  /* 0x000000ffff887224 */ /* 0x000fe200078e0067 */
[----:B------:R2:W5:Y:S01]  /*6500*/  LDL.LU R247, [R1+0x7c] ;  /* 0x00007c0001f77983 */ /* 0x0005620000300800 */
[----:B------:R-:W-:-:S02]  /*6510*/  IMAD.MOV.U32 R172, RZ, RZ, R110 ;  /* 0x000000ffffac7224 */ /* 0x000fc400078e006e */
[----:B------:R-:W-:Y:S01]  /*6520*/  IMAD.MOV.U32 R102, RZ, RZ, R86 ;  /* 0x000000ffff667224 */ /* 0x000fe200078e0056 */
[----:B------:R-:W-:Y:S01]  /*6530*/  MOV R128, R209 ;  /* 0x000000d100807202 */ /* 0x000fe20000000f00 */
[----:B------:R-:W-:Y:S01]  /*6540*/  IMAD.MOV.U32 R103, RZ, RZ, R87 ;  /* 0x000000ffff677224 */ /* 0x000fe200078e0057 */
[----:B------:R-:W-:Y:S01]  /*6550*/  MOV R87, R92 ;  /* 0x0000005c00577202 */ /* 0x000fe20000000f00 */
[----:B------:R-:W-:Y:S01]  /*6560*/  IMAD.MOV.U32 R95, RZ, RZ, R109 ;  /* 0x000000ffff5f7224 */ /* 0x000fe200078e006d */
[----:B------:R-:W-:Y:S01]  /*6570*/  HMMA.16816.F32.BF16 R64, R8, R22, R64 ;  /* 0x000000160840723c */ /* 0x000fe20000041840 */
[----:B------:R-:W-:Y:S01]  /*6580*/  IMAD.MOV.U32 R110, RZ, RZ, R94 ;  /* 0x000000ffff6e7224 */ /* 0x000fe200078e005e */
[----:B------:R-:W-:Y:S01]  /*6590*/  MOV R94, R108 ;  /* 0x0000006c005e7202 */ /* 0x000fe20000000f00 */
[----:B------:R-:W-:Y:S01]  /*65a0*/  IMAD.MOV.U32 R86, RZ, RZ, R100 ;  /* 0x000000ffff567224 */ /* 0x000fe200078e0064 */
[----:B------:R-:W-:Y:S01]  /*65b0*/  MOV R100, R14 ;  /* 0x0000000e00647202 */ /* 0x000fe20000000f00 */
[----:B------:R-:W-:Y:S01]  /*65c0*/  IMAD.MOV.U32 R109, RZ, RZ, R84 ;  /* 0x000000ffff6d7224 */ /* 0x000fe200078e0054 */
[----:B------:R2:W5:Y:S01]  /*65d0*/  LDL.LU R246, [R1+0x78] ;  /* 0x0000780001f67983 */ /* 0x0005620000300800 */
[----:B------:R-:W-:-:S02]  /*65e0*/  IMAD.MOV.U32 R84, RZ, RZ, R237 ;  /* 0x000000ffff547224 */ /* 0x000fc400078e00ed */
[----:B------:R-:W-:Y:S02]  /*65f0*/  IMAD.MOV.U32 R108, RZ, RZ, R93 ;  /* 0x000000ffff6c7224 */ /* 0x000fe400078e005d */
[----:B------:R-:W-:Y:S01]  /*6600*/  IMAD.MOV.U32 R158, RZ, RZ, R131 ;  /* 0x000000ffff9e7224 */ /* 0x000fe200078e0083 */
[----:B------:R-:W-:Y:S01]  /*6610*/  MOV R131, R173 ;  /* 0x000000ad00837202 */ /* 0x000fe20000000f00 */
[----:B------:R-:W-:Y:S01]  /*6620*/  IMAD.MOV.U32 R130, RZ, RZ, R210 ;  /* 0x000000ffff827224 */ /* 0x000fe200078e00d2 */
[----:B------:R-:W-:Y:S01]  /*6630*/  MOV R209, R111 ;  /* 0x0000006f00d17202 */ /* 0x000fe20000000f00 */
[----:B------:R-:W-:Y:S02]  /*6640*/  IMAD.MOV.U32 R93, RZ, RZ, R239 ;  /* 0x000000ffff5d7224 */ /* 0x000fe400078e00ef */
[----:B------:R-:W-:Y:S02]  /*6650*/  IMAD.MOV.U32 R159, RZ, RZ, R208 ;  /* 0x000000ffff9f7224 */ /* 0x000fe400078e00d0 */
[----:B------:R-:W-:-:S02]  /*6660*/  IMAD.MOV.U32 R92, RZ, RZ, R240 ;  /* 0x000000ffff5c7224 */ /* 0x000fc400078e00f0 */
        /* <DEDUP_REMOVED lines=14> */
[C---:B------:R-:W-:Y:S01]  /*6750*/  HMMA.16816.F32.BF16 R48, R8.reuse, R18, R48 ;  /* 0x000000120830723c */ /* 0x040fe20000041830 */
[----:B------:R-:W-:Y:S01]  /*6760*/  IMAD.MOV.U32 R103, RZ, RZ, R108 ;  /* 0x000000ffff677224 */ /* 0x000fe200078e006c */
[----:B------:R-:W-:Y:S01]  /*6770*/  MOV R14, R238 ;  /* 0x000000ee000e7202 */ /* 0x000fe20000000f00 */
[----:B------:R-:W-:Y:S01]  /*6780*/  IMAD.MOV.U32 R86, RZ, RZ, R109 ;  /* 0x000000ffff567224 */ /* 0x000fe200078e006d */
[----:B------:R2:W5:Y:S01]  /*6790*/  LDL.LU R245, [R1+0x74] ;  /* 0x0000740001f57983 */ /* 0x0005620000300800 */
[----:B------:R-:W-:Y:S02]  /*67a0*/  IMAD.MOV.U32 R109, RZ, RZ, R93 ;  /* 0x000000ffff6d7224 */ /* 0x000fe400078e005d */
[----:B------:R-:W-:Y:S02]  /*67b0*/  IMAD.MOV.U32 R84, RZ, RZ, R232 ;  /* 0x000000ffff547224 */ /* 0x000fe400078e00e8 */
[----:B------:R-:W-:Y:S01]  /*67c0*/  IMAD.MOV.U32 R82, RZ, RZ, R159 ;  /* 0x000000ffff527224 */ /* 0x000fe200078e009f */
[----:B------:R-:W-:Y:S01]  /*67d0*/  MOV R159, R209 ;  /* 0x000000d1009f7202 */ /* 0x000fe20000000f00 */
[----:B------:R-:W-:Y:S01]  /*67e0*/  IMAD.MOV.U32 R110, RZ, RZ, R95 ;  /* 0x000000ffff6e7224 */ /* 0x000fe200078e005f */
[----:B------:R-:W-:Y:S01]  /*67f0*/  MOV R157, R211 ;  /* 0x000000d3009d7202 */ /* 0x000fe20000000f00 */
[----:B------:R-:W-:Y:S01]  /*6800*/  IMAD.MOV.U32 R108, RZ, RZ, R92 ;  /* 0x000000ffff6c7224 */ /* 0x000fe200078e005c */
[----:B----4-:R-:W-:Y:S01]  /*6810*/  HMMA.16816.F32.BF16 R44, R8, R30, R44 ;  /* 0x0000001e082c723c */ /* 0x010fe2000004182c */
[----:B------:R-:W-:Y:S01]  /*6820*/  IMAD.MOV.U32 R209, RZ, RZ, R102 ;  /* 0x000000ffffd17224 */ /* 0x000fe200078e0066 */
[----:B------:R-:W-:Y:S01]  /*6830*/  MOV R102, R87 ;  /* 0x0000005700667202 */ /* 0x000fe20000000f00 */
[----:B------:R-:W-:Y:S01]  /*6840*/  IMAD.MOV.U32 R128, RZ, RZ, R208 ;  /* 0x000000ffff807224 */ /* 0x000fe200078e00d0 */
[----:B------:R-:W-:Y:S01]  /*6850*/  MOV R208, R111 ;  /* 0x0000006f00d07202 */ /* 0x000fe20000000f00 */
[----:B------:R-:W-:Y:S01]  /*6860*/  IMAD.MOV.U32 R158, RZ, RZ, R210 ;  /* 0x000000ffff9e7224 */ /* 0x000fe200078e00d2 */
[----:B------:R-:W-:Y:S01]  /*6870*/  MOV R210, R103 ;  /* 0x0000006700d27202 */ /* 0x000fe20000000f00 */
[----:B------:R-:W-:Y:S01]  /*6880*/  IMAD.MOV.U32 R211, RZ, RZ, R86 ;  /* 0x000000ffffd37224 */ /* 0x000fe200078e0056 */
[C---:B------:R-:W-:Y:S01]  /*6890*/  HMMA.16816.F32.BF16 R92, R4.reuse, R22, R216 ;  /* 0x00000016045c723c */ /* 0x040fe200000418d8 */
[----:B------:R-:W-:Y:S01]  /*68a0*/  IMAD.MOV.U32 R87, RZ, RZ, R100 ;  /* 0x000000ffff577224 */ /* 0x000fe200078e0064 */
[----:B------:R-:W-:Y:S01]  /*68b0*/  MOV R86, R109 ;  /* 0x0000006d00567202 */ /* 0x000fe20000000f00 */
[----:B------:R-:W-:Y:S01]  /*68c0*/  IMAD.MOV.U32 R103, RZ, RZ, R108 ;  /* 0x000000ffff677224 */ /* 0x000fe200078e006c */
[----:B------:R-:W-:Y:S01]  /*68d0*/  MOV R100, R84 ;  /* 0x0000005400647202 */ /* 0x000fe20000000f00 */
[----:B------:R-:W-:Y:S01]  /*68e0*/  IMAD.MOV.U32 R84, RZ, RZ, R85 ;  /* 0x000000ffff547224 */ /* 0x000fe200078e0055 */
[----:B------:R2:W5:Y:S01]  /*68f0*/  LDL.LU R244, [R1+0x70] ;  /* 0x0000700001f47983 */ /* 0x0005620000300800 */
[----:B------:R-:W-:Y:S01]  /*6900*/  MOV R219, R156 ;  /* 0x0000009c00db7202 */ /* 0x000fe20000000f00 */
[----:B------:R-:W-:Y:S01]  /*6910*/  IMAD.MOV.U32 R156, RZ, RZ, R110 ;  /* 0x000000ffff9c7224 */ /* 0x000fe200078e006e */
[----:B------:R-:W-:Y:S01]  /*6920*/  MOV R85, R134 ;  /* 0x0000008600557202 */ /* 0x000fe20000000f00 */
[C---:B------:R-:W-:Y:S01]  /*6930*/  HMMA.16816.F32.BF16 R108, R4.reuse, R18, R120 ;  /* 0x00000012046c723c */ /* 0x040fe20000041878 */
[----:B------:R-:W-:Y:S01]  /*6940*/  IMAD.MOV.U32 R218, RZ, RZ, R132 ;  /* 0x000000ffffda7224 */ /* 0x000fe200078e0084 */
[----:B------:R2:W5:Y:S04]  /*6950*/  LDL.LU R243, [R1+0x6c] ;  /* 0x00006c0001f37983 */ /* 0x0005680000300800 */
[----:B------:R2:W5:Y:S02]  /*6960*/  LDL.LU R242, [R1+0x68] ;  /* 0x0000680001f27983 */ /* 0x0005640000300800 */
[C---:B------:R-:W-:Y:S02]  /*6970*/  HMMA.16816.F32.BF16 R120, R4.reuse, R28, R80 ;  /* 0x0000001c0478723c */ /* 0x040fe40000041850 */
[----:B------:R2:W5:Y:S04]  /*6980*/  LDL.LU R241, [R1+0x64] ;  /* 0x0000640001f17983 */ /* 0x0005680000300800 */
[----:B------:R2:W5:Y:S01]  /*6990*/  LDL.LU R240, [R1+0x60] ;  /* 0x0000600001f07983 */ /* 0x0005620000300800 */
        /* <DEDUP_REMOVED lines=11> */
[----:B------:R2:W5:Y:S01]  /*6a50*/  LDL.LU R239, [R1+0x5c] ;  /* 0x00005c0001ef7983 */ /* 0x0005620000300800 */
[----:B------:R-:W-:Y:S03]  /*6a60*/  HMMA.16816.F32.BF16 R84, R4, R30, R212 ;  /* 0x0000001e0454723c */ /* 0x000fe600000418d4 */
[----:B------:R2:W5:Y:S04]  /*6a70*/  LDL.LU R238, [R1+0x58] ;  /* 0x0000580001ee7983 */ /* 0x0005680000300800 */
[--C-:B------:R-:W-:Y:S01]  /*6a80*/  FFMA.FTZ R4, R228, c[0x0][0x2d0], -R3.reuse ;  /* 0x0000b400e4047a23 */ /* 0x100fe20000010803 */
[----:B------:R-:W-:Y:S01]  /*6a90*/  MOV R7, R219 ;  /* 0x000000db00077202 */ /* 0x000fe20000000f00 */
[----:B------:R-:W-:Y:S01]  /*6aa0*/  IMAD.MOV.U32 R6, RZ, RZ, R218 ;  /* 0x000000ffff067224 */ /* 0x000fe200078e00da */
[C---:B------:R-:W-:Y:S01]  /*6ab0*/  HMMA.16816.F32.BF16 R212, R8.reuse, R26, R68 ;  /* 0x0000001a08d4723c */ /* 0x040fe20000041844 */
[----:B------:R1:W-:Y:S01]  /*6ac0*/  MUFU.EX2 R22, R4 ;  /* 0x0000000400167308 */ /* 0x0003e20000000800 */
[----:B------:R-:W-:Y:S01]  /*6ad0*/  MOV R5, R103 ;  /* 0x0000006700057202 */ /* 0x000fe20000000f00 */
[----:B------:R2:W5:Y:S05]  /*6ae0*/  LDL.LU R237, [R1+0x54] ;  /* 0x0000540001ed7983 */ /* 0x00056a0000300800 */
[----:B------:R-:W-:Y:S01]  /*6af0*/  HMMA.16816.F32.BF16 R216, R8, R24, R124 ;  /* 0x0000001808d8723c */ /* 0x000fe2000004187c */
[----:B------:R-:W-:Y:S01]  /*6b00*/  MOV R70, R7 ;  /* 0x0000000700467202 */ /* 0x000fe20000000f00 */
[----:B------:R-:W-:Y:S01]  /*6b10*/  IMAD.MOV.U32 R71, RZ, RZ, R208 ;  /* 0x000000ffff477224 */ /* 0x000fe200078e00d0 */
[----:B------:R2:W5:Y:S01]  /*6b20*/  LDL.LU R232, [R1+0x50] ;  /* 0x0000500001e87983 */ /* 0x0005620000300800 */
[----:B-1----:R-:W-:-:S03]  /*6b30*/  FFMA.FTZ R4, R194, c[0x0][0x2d0], -R3 ;  /* 0x0000b400c2047a23 */ /* 0x002fc60000010803 */
[----:B------:R-:W-:Y:S01]  /*6b40*/  MOV R124, R209 ;  /* 0x000000d1007c7202 */ /* 0x000fe20000000f00 */
[----:B------:R-:W-:Y:S01]  /*6b50*/  IMAD.MOV.U32 R125, RZ, RZ, R210 ;  /* 0x000000ffff7d7224 */ /* 0x000fe200078e00d2 */
[----:B------:R-:W-:Y:S01]  /*6b60*/  MOV R126, R211 ;  /* 0x000000d3007e7202 */ /* 0x000fe20000000f00 */
[----:B------:R1:W3:Y:S01]  /*6b70*/  MUFU.EX2 R24, R4 ;  /* 0x0000000400187308 */ /* 0x0002e20000000800 */
[----:B------:R-:W-:Y:S02]  /*6b80*/  IMAD.MOV.U32 R127, RZ, RZ, R102 ;  /* 0x000000ffff7f7224 */ /* 0x000fe400078e0066 */
[----:B------:R-:W-:Y:S01]  /*6b90*/  IMAD.MOV.U32 R69, RZ, RZ, R6 ;  /* 0x000000ffff457224 */ /* 0x000fe200078e0006 */
[----:B------:R-:W-:Y:S01]  /*6ba0*/  MOV R7, R101 ;  /* 0x0000006500077202 */ /* 0x000fe20000000f00 */
[----:B------:R2:W5:Y:S01]  /*6bb0*/  LDL.LU R134, [R1+0x4c] ;  /* 0x00004c0001867983 */ /* 0x0005620000300800 */
[--C-:B-1----:R-:W-:Y:S01]  /*6bc0*/  FFMA.FTZ R4, R191, c[0x0][0x2d0], -R3.reuse ;  /* 0x0000b400bf047a23 */ /* 0x102fe20000010803 */
[----:B------:R-:W-:Y:S01]  /*6bd0*/  HMMA.16816.F32.BF16 R208, R8, R20, R116 ;  /* 0x0000001408d0723c */ /* 0x000fe20000041874 */
[----:B------:R-:W-:Y:S01]  /*6be0*/  FFMA.FTZ R3, R195, c[0x0][0x2d0], -R3 ;  /* 0x0000b400c3037a23 */ /* 0x000fe20000010803 */
[----:B------:R2:W5:Y:S03]  /*6bf0*/  LDL.LU R132, [R1+0x48] ;  /* 0x0000480001847983 */ /* 0x0005660000300800 */
[----:B------:R1:W-:Y:S02]  /*6c00*/  MUFU.EX2 R23, R3 ;  /* 0x0000000300177308 */ /* 0x0003e40000000800 */
[----:B-1----:R-:W-:-:S06]  /*6c10*/  FFMA.FTZ R3, R229, c[0x0][0x2d0], -R0 ;  /* 0x0000b400e5037a23 */ /* 0x002fcc0000010800 */
[----:B------:R1:W-:Y:S01]  /*6c20*/  MUFU.EX2 R18, R3 ;  /* 0x0000000300127308 */ /* 0x0003e20000000800 */
[----:B------:R-:W-:Y:S02]  /*6c30*/  IMAD.MOV.U32 R6, RZ, RZ, R100 ;  /* 0x000000ffff067224 */ /* 0x000fe400078e0064 */
[----:B-1----:R-:W-:-:S05]  /*6c40*/  FFMA.FTZ R3, R190, c[0x0][0x2d0], -R0 ;  /* 0x0000b400be037a23 */ /* 0x002fca0000010800 */
[----:B------:R1:W4:Y:S02]  /*6c50*/  MUFU.EX2 R19, R3 ;  /* 0x0000000300137308 */ /* 0x0003240000000800 */
[--C-:B-1----:R-:W-:Y:S02]  /*6c60*/  FFMA.FTZ R3, R189, c[0x0][0x2d0], -R0.reuse ;  /* 0x0000b400bd037a23 */ /* 0x102fe40000010800 */
[----:B------:R-:W-:Y:S01]  /*6c70*/  FFMA.FTZ R0, R188, c[0x0][0x2d0], -R0 ;  /* 0x0000b400bc007a23 */ /* 0x000fe20000010800 */
[----:B------:R-:W-:Y:S03]  /*6c80*/  HMMA.16816.F32.BF16 R100, R8, R16, R112 ;  /* 0x000000100864723c */ /* 0x000fe60000041870 */
[----:B------:R-:W-:Y:S01]  /*6c90*/  MUFU.EX2 R21, R3 ;  /* 0x0000000300157308 */ /* 0x000fe20000000800 */
[----:B------:R-:W-:Y:S07]  /*6ca0*/  LDSM.16.MT88.4 R188, [R236+0x1900] ;  /* 0x00190000ecbc783b */ /* 0x000fee0000004200 */
[----:B------:R1:W-:Y:S02]  /*6cb0*/  MUFU.EX2 R20, R0 ;  /* 0x0000000000147308 */ /* 0x0003e40000000800 */
[----:B-1----:R-:W-:-:S02]  /*6cc0*/  FFMA.FTZ R0, R70, c[0x0][0x2d0], -R13 ;  /* 0x0000b40046007a23 */ /* 0x002fc4000001080d */
        /* <DEDUP_REMOVED lines=19> */
[----:B------:R-:W-:-:S02]  /*6e00*/  MOV R130, R15 ;  /* 0x0000000f00827202 */ /* 0x000fc40000000f00 */
[----:B------:R1:W-:Y:S01]  /*6e10*/  MUFU.EX2 R15, R0 ;  /* 0x00000000000f7308 */ /* 0x0003e20000000800 */
[----:B------:R-:W-:Y:S01]  /*6e20*/  IMAD.MOV.U32 R27, RZ, RZ, R71 ;  /* 0x000000ffff1b7224 */ /* 0x000fe200078e0047 */
[----:B------:R-:W-:Y:S01]  /*6e30*/  MOV R68, R124 ;  /* 0x0000007c00447202 */ /* 0x000fe20000000f00 */
[----:B------:R-:W-:Y:S01]  /*6e40*/  IMAD.MOV.U32 R71, RZ, RZ, R6 ;  /* 0x000000ffff477224 */ /* 0x000fe200078e0006 */
[----:B------:R-:W-:Y:S01]  /*6e50*/  MOV R124, R7 ;  /* 0x00000007007c7202 */ /* 0x000fe20000000f00 */
[----:B------:R-:W-:Y:S02]  /*6e60*/  IMAD.MOV.U32 R6, RZ, RZ, R128 ;  /* 0x000000ffff067224 */ /* 0x000fe400078e0080 */
[----:B-1----:R-:W-:-:S04]  /*6e70*/  FFMA.FTZ R0, R69, c[0x0][0x2d0], -R13 ;  /* 0x0000b40045007a23 */ /* 0x002fc8000001080d */
[----:B------:R1:W-:Y:S01]  /*6e80*/  MUFU.EX2 R16, R0 ;  /* 0x0000000000107308 */ /* 0x0003e20000000800 */
[----:B------:R-:W-:Y:S01]  /*6e90*/  IMAD.MOV.U32 R69, RZ, RZ, R126 ;  /* 0x000000ffff457224 */ /* 0x000fe200078e007e */
[----:B------:R-:W-:Y:S01]  /*6ea0*/  MOV R128, R129 ;  /* 0x0000008100807202 */ /* 0x000fe20000000f00 */
[----:B------:R-:W-:Y:S02]  /*6eb0*/  IMAD.MOV.U32 R126, RZ, RZ, R158 ;  /* 0x000000ffff7e7224 */ /* 0x000fe400078e009e */
[----:B------:R-:W-:Y:S01]  /*6ec0*/  IMAD.MOV.U32 R129, RZ, RZ, R130 ;  /* 0x000000ffff817224 */ /* 0x000fe200078e0082 */
[----:B------:R-:W-:Y:S01]  /*6ed0*/  MOV R130, R14 ;  /* 0x0000000e00827202 */ /* 0x000fe20000000f00 */
[----:B------:R-:W-:Y:S02]  /*6ee0*/  IMAD.MOV.U32 R7, RZ, RZ, R80 ;  /* 0x000000ffff077224 */ /* 0x000fe400078e0050 */
[----:B-1----:R-:W-:-:S04]  /*6ef0*/  FFMA.FTZ R0, R70, c[0x0][0x2d0], -R13 ;  /* 0x0000b40046007a23 */ /* 0x002fc8000001080d */
[----:B------:R1:W-:Y:S01]  /*6f00*/  MUFU.EX2 R17, R0 ;  /* 0x0000000000117308 */ /* 0x0003e20000000800 */
[----:B------:R-:W-:Y:S01]  /*6f10*/  MOV R80, R81 ;  /* 0x0000005100507202 */ /* 0x000fe20000000f00 */
[----:B------:R-:W-:Y:S01]  /*6f20*/  IMAD.MOV.U32 R81, RZ, RZ, R82 ;  /* 0x000000ffff517224 */ /* 0x000fe200078e0052 */
[----:B------:R-:W-:Y:S01]  /*6f30*/  MOV R70, R5 ;  /* 0x0000000500467202 */ /* 0x000fe20000000f00 */
[----:B------:R-:W-:Y:S01]  /*6f40*/  FFMA.FTZ R3, R69, c[0x0][0x2d0], -R12 ;  /* 0x0000b40045037a23 */ /* 0x000fe2000001080c */
[----:B------:R-:W-:Y:S01]  /*6f50*/  MOV R82, R83 ;  /* 0x0000005300527202 */ /* 0x000fe20000000f00 */
[----:B------:R-:W-:Y:S01]  /*6f60*/  IMAD.MOV.U32 R114, RZ, RZ, R124 ;  /* 0x000000ffff727224 */ /* 0x000fe200078e007c */
[----:B------:R-:W-:Y:S01]  /*6f70*/  MOV R5, R159 ;  /* 0x0000009f00057202 */ /* 0x000fe20000000f00 */
[----:B------:R-:W-:Y:S01]  /*6f80*/  IMAD.MOV.U32 R115, RZ, RZ, R126 ;  /* 0x000000ffff737224 */ /* 0x000fe200078e007e */
[----:B------:R-:W-:Y:S01]  /*6f90*/  MOV R124, R174 ;  /* 0x000000ae007c7202 */ /* 0x000fe20000000f00 */
[----:B-1----:R-:W-:Y:S01]  /*6fa0*/  FFMA.FTZ R0, R125, c[0x0][0x2d0], -R13 ;  /* 0x0000b4007d007a23 */ /* 0x002fe2000001080d */
[----:B------:R-:W-:-:S03]  /*6fb0*/  MOV R125, R157 ;  /* 0x0000009d007d7202 */ /* 0x000fc60000000f00 */
[----:B------:R1:W-:Y:S01]  /*6fc0*/  MUFU.EX2 R14, R0 ;  /* 0x00000000000e7308 */ /* 0x0003e20000000800 */
[----:B------:R-:W-:Y:S01]  /*6fd0*/  IMAD.MOV.U32 R83, RZ, RZ, R156 ;  /* 0x000000ffff537224 */ /* 0x000fe200078e009c */
[----:B------:R-:W-:Y:S01]  /*6fe0*/  MOV R126, R172 ;  /* 0x000000ac007e7202 */ /* 0x000fe20000000f00 */
[----:B------:R-:W-:Y:S01]  /*6ff0*/  IMAD.MOV.U32 R69, RZ, RZ, R173 ;  /* 0x000000ffff457224 */ /* 0x000fe200078e00ad */
[----:B------:R-:W2:Y:S01]  /*7000*/  LDSM.16.MT88.4 R156, [R233+0x1900] ;  /* 0x00190000e99c783b */ /* 0x000ea20000004200 */
[----:B------:R-:W-:Y:S01]  /*7010*/  HMMA.16816.F32.BF16 R116, R8, R28, R204 ;  /* 0x0000001c0874723c */ /* 0x000fe200000418cc */
[----:B-1----:R-:W-:Y:S01]  /*7020*/  FFMA.FTZ R0, R27, c[0x0][0x2d0], -R12 ;  /* 0x0000b4001b007a23 */ /* 0x002fe2000001080c */
[----:B------:R-:W-:Y:S01]  /*7030*/  MOV R27, R125 ;  /* 0x0000007d001b7202 */ /* 0x000fe20000000f00 */
[----:B------:R-:W-:Y:S01]  /*7040*/  IMAD.MOV.U32 R125, RZ, RZ, R175 ;  /* 0x000000ffff7d7224 */ /* 0x000fe200078e00af */
[----:B------:R-:W1:Y:S01]  /*7050*/  MUFU.EX2 R25, R4 ;  /* 0x0000000400197308 */ /* 0x000e620000000800 */
[----:B------:R-:W1:Y:S01]  /*7060*/  LDSM.16.MT88.4 R172, [R234+0x1900] ;  /* 0x00190000eaac783b */ /* 0x000e620000004200 */
[----:B------:R-:W-:Y:S01]  /*7070*/  IMAD.MOV.U32 R113, RZ, RZ, R70 ;  /* 0x000000ffff717224 */ /* 0x000fe200078e0046 */
[----:B------:R-:W-:Y:S01]  /*7080*/  MOV R112, R71 ;  /* 0x0000004700707202 */ /* 0x000fe20000000f00 */
[----:B------:R-:W-:Y:S01]  /*7090*/  FADD.FTZ R10, R114, R230 ;  /* 0x000000e6720a7221 */ /* 0x000fe20000010000 */
[----:B------:R-:W-:-:S02]  /*70a0*/  MOV R28, R124 ;  /* 0x0000007c001c7202 */ /* 0x000fc40000000f00 */
[----:B------:R-:W-:Y:S01]  /*70b0*/  MOV R30, R126 ;  /* 0x0000007e001e7202 */ /* 0x000fe20000000f00 */
[----:B------:R3:W-:Y:S01]  /*70c0*/  MUFU.EX2 R11, R0 ;  /* 0x00000000000b7308 */ /* 0x0007e20000000800 */
[----:B------:R-:W-:Y:S01]  /*70d0*/  FADD.FTZ R9, R97, R96 ;  /* 0x0000006061097221 */ /* 0x000fe20000010000 */
[----:B------:R-:W-:Y:S01]  /*70e0*/  LDSM.16.MT88.4 R204, [R235+0x1900] ;  /* 0x00190000ebcc783b */ /* 0x000fe20000004200 */
[----:B---3--:R-:W-:-:S05]  /*70f0*/  FFMA.FTZ R0, R68, c[0x0][0x2d0], -R12 ;  /* 0x0000b40044007a23 */ /* 0x008fca000001080c */
[----:B------:R3:W1:Y:S02]  /*7100*/  MUFU.EX2 R26, R0 ;  /* 0x00000000001a7308 */ /* 0x0006640000000800 */
[----:B---3--:R-:W-:-:S06]  /*7110*/  FFMA.FTZ R0, R6, c[0x0][0x2d0], -R12 ;  /* 0x0000b40006007a23 */ /* 0x008fcc000001080c */
[----:B------:R-:W-:Y:S08]  /*7120*/  MUFU.EX2 R12, R3 ;  /* 0x00000003000c7308 */ /* 0x000ff00000000800 */
[----:B------:R-:W3:Y:S01]  /*7130*/  MUFU.EX2 R13, R0 ;  /* 0x00000000000d7308 */ /* 0x000ee20000000800 */
[----:B------:R-:W-:Y:S01]  /*7140*/  MOV R68, R5 ;  /* 0x0000000500447202 */ /* 0x000fe20000000f00 */
[----:B------:R-:W-:Y:S01]  /*7150*/  IMAD.MOV.U32 R6, RZ, RZ, R128 ;  /* 0x000000ffff067224 */ /* 0x000fe200078e0080 */
[----:B------:R-:W-:Y:S01]  /*7160*/  MOV R5, R129 ;  /* 0x0000008100057202 */ /* 0x000fe20000000f00 */
[----:B------:R-:W-:Y:S01]  /*7170*/  IMAD.MOV.U32 R71, RZ, RZ, R130 ;  /* 0x000000ffff477224 */ /* 0x000fe200078e0082 */
[----:B------:R-:W-:Y:S01]  /*7180*/  MOV R70, R131 ;  /* 0x0000008300467202 */ /* 0x000fe20000000f00 */
[----:B------:R-:W-:Y:S01]  /*7190*/  IMAD.MOV.U32 R31, RZ, RZ, R125 ;  /* 0x000000ffff1f7224 */ /* 0x000fe200078e007d */
[----:B------:R-:W-:Y:S01]  /*71a0*/  F2FP.BF16.PACK_AB R128, R24, R22 ;  /* 0x000000161880723e */ /* 0x000fe200000010ff */
[----:B------:R-:W-:Y:S01]  /*71b0*/  IMAD.MOV.U32 R230, RZ, RZ, R127 ;  /* 0x000000ffffe67224 */ /* 0x000fe200078e007f */
[----:B----4-:R-:W-:-:S02]  /*71c0*/  F2FP.BF16.PACK_AB R129, R19, R18 ;  /* 0x000000121381723e */ /* 0x010fc400000010ff */
[----:B-1----:R-:W-:Y:S02]  /*71d0*/  F2FP.BF16.PACK_AB R130, R23, R25 ;  /* 0x000000191782723e */ /* 0x002fe400000010ff */
[----:B------:R-:W-:Y:S02]  /*71e0*/  F2FP.BF16.PACK_AB R131, R20, R21 ;  /* 0x000000151483723e */ /* 0x000fe400000010ff */
[----:B------:R-:W-:Y:S02]  /*71f0*/  F2FP.BF16.PACK_AB R124, R16, R15 ;  /* 0x0000000f107c723e */ /* 0x000fe400000010ff */
[----:B------:R-:W-:Y:S02]  /*7200*/  F2FP.BF16.PACK_AB R125, R26, R11 ;  /* 0x0000000b1a7d723e */ /* 0x000fe400000010ff */
[----:B------:R-:W-:Y:S02]  /*7210*/  F2FP.BF16.PACK_AB R126, R14, R17 ;  /* 0x000000110e7e723e */ /* 0x000fe400000010ff */
[----:B---3--:R-:W-:Y:S01]  /*7220*/  F2FP.BF16.PACK_AB R127, R13, R12 ;  /* 0x0000000c0d7f723e */ /* 0x008fe200000010ff */
[-C--:B--2---:R-:W-:Y:S08]  /*7230*/  HMMA.16816.F32.BF16 R148, R128, R156.reuse, R148 ;  /* 0x0000009c8094723c */ /* 0x084ff00000041894 */
[C---:B------:R-:W-:Y:S08]  /*7240*/  HMMA.16816.F32.BF16 R144, R124.reuse, R156, R144 ;  /* 0x0000009c7c90723c */ /* 0x040ff00000041890 */
[----:B------:R-:W-:Y:S08]  /*7250*/  HMMA.16816.F32.BF16 R152, R124, R158, R152 ;  /* 0x0000009e7c98723c */ /* 0x000ff00000041898 */
[-C--:B------:R-:W-:Y:S08]  /*7260*/  HMMA.16816.F32.BF16 R160, R128, R172.reuse, R160 ;  /* 0x000000ac80a0723c */ /* 0x080ff000000418a0 */
[C---:B------:R-:W-:Y:S08]  /*7270*/  HMMA.16816.F32.BF16 R164, R124.reuse, R172, R164 ;  /* 0x000000ac7ca4723c */ /* 0x040ff000000418a4 */
[----:B------:R-:W-:Y:S08]  /*7280*/  HMMA.16816.F32.BF16 R168, R124, R174, R168 ;  /* 0x000000ae7ca8723c */ /* 0x000ff000000418a8 */
[C---:B------:R-:W-:Y:S07]  /*7290*/  HMMA.16816.F32.BF16 R156, R128.reuse, R158, R40 ;  /* 0x0000009e809c723c */ /* 0x040fee0000041828 */
[----:B------:R-:W-:Y:S01]  /*72a0*/  MOV R41, R5 ;  /* 0x0000000500297202 */ /* 0x000fe20000000f00 */
[----:B------:R-:W-:Y:S01]  /*72b0*/  HMMA.16816.F32.BF16 R172, R128, R174, R36 ;  /* 0x000000ae80ac723c */ /* 0x000fe20000041824 */
[----:B------:R-:W-:-:S06]  /*72c0*/  IMAD.MOV.U32 R40, RZ, RZ, R6 ;  /* 0x000000ffff287224 */ /* 0x000fcc00078e0006 */
[----:B------:R-:W-:Y:S02]  /*72d0*/  MOV R39, R7 ;  /* 0x0000000700277202 */ /* 0x000fe40000000f00 */
[----:B------:R-:W1:Y:S01]  /*72e0*/  LDSM.16.MT88.4 R4, [R235+0x3900] ;  /* 0x00390000eb04783b */ /* 0x000e620000004200 */
[----:B------:R-:W-:Y:S01]  /*72f0*/  FADD.FTZ R3, R193, R192 ;  /* 0x000000c0c1037221 */ /* 0x000fe20000010000 */
[----:B------:R-:W-:Y:S01]  /*7300*/  HMMA.16816.F32.BF16 R176, R128, R188, R176 ;  /* 0x000000bc80b0723c */ /* 0x000fe200000418b0 */
[----:B------:R-:W-:Y:S01]  /*7310*/  IMAD.MOV.U32 R0, RZ, RZ, R82 ;  /* 0x000000ffff007224 */ /* 0x000fe200078e0052 */
[----:B------:R-:W-:Y:S02]  /*7320*/  MOV R36, R83 ;  /* 0x0000005300247202 */ /* 0x000fe40000000f00 */
[----:B------:R-:W-:Y:S01]  /*7330*/  MOV R37, R81 ;  /* 0x0000005100257202 */ /* 0x000fe20000000f00 */
[----:B------:R-:W-:-:S03]  /*7340*/  FADD.FTZ R0, R0, R3 ;  /* 0x0000000300007221 */ /* 0x000fc60000010000 */
[----:B------:R-:W-:Y:S01]  /*7350*/  HMMA.16816.F32.BF16 R180, R124, R188, R180 ;  /* 0x000000bc7cb4723c */ /* 0x000fe200000418b4 */
[----:B------:R-:W-:-:S07]  /*7360*/  FADD.FTZ R8, R113, R112 ;  /* 0x0000007071087221 */ /* 0x000fce0000010000 */
[----:B------:R-:W-:Y:S01]  /*7370*/  HMMA.16816.F32.BF16 R184, R124, R190, R184 ;  /* 0x000000be7cb8723c */ /* 0x000fe200000418b8 */
[----:B------:R-:W-:-:S07]  /*7380*/  FADD.FTZ R10, R36, R10 ;  /* 0x0000000a240a7221 */ /* 0x000fce0000010000 */
[----:B------:R-:W-:Y:S01]  /*7390*/  HMMA.16816.F32.BF16 R188, R128, R190, R32 ;  /* 0x000000be80bc723c */ /* 0x000fe20000041820 */
[----:B------:R-:W-:Y:S01]  /*73a0*/  IMAD.MOV.U32 R38, RZ, RZ, R80 ;  /* 0x000000ffff267224 */ /* 0x000fe200078e0050 */
[----:B------:R-:W-:Y:S01]  /*73b0*/  MOV R43, R70 ;  /* 0x00000046002b7202 */ /* 0x000fe20000000f00 */
[----:B------:R-:W-:Y:S01]  /*73c0*/  IMAD.MOV.U32 R228, RZ, RZ, R115 ;  /* 0x000000ffffe47224 */ /* 0x000fe200078e0073 */
[----:B------:R-:W2:Y:S03]  /*73d0*/  LDSM.16.MT88.4 R80, [R233+0x3900] ;  /* 0x00390000e950783b */ /* 0x000ea60000004200 */
[----:B------:R-:W-:Y:S01]  /*73e0*/  IMAD.MOV.U32 R34, RZ, RZ, R99 ;  /* 0x000000ffff227224 */ /* 0x000fe200078e0063 */
[----:B------:R-:W-:Y:S01]  /*73f0*/  MOV R35, R98 ;  /* 0x0000006200237202 */ /* 0x000fe20000000f00 */
[----:B------:R-:W-:Y:S01]  /*7400*/  IMAD.MOV.U32 R42, RZ, RZ, R71 ;  /* 0x000000ffff2a7224 */ /* 0x000fe200078e0047 */
[----:B------:R-:W3:Y:S01]  /*7410*/  LDSM.16.MT88.4 R96, [R234+0x3900] ;  /* 0x00390000ea60783b */ /* 0x000ee20000004200 */
[----:B------:R-:W-:-:S02]  /*7420*/  FADD.FTZ R3, R34, R9 ;  /* 0x0000000922037221 */ /* 0x000fc40000010000 */
[----:B------:R-:W-:Y:S01]  /*7430*/  FADD.FTZ R9, R37, R0 ;  /* 0x0000000025097221 */ /* 0x000fe20000010000 */
[----:B-1----:R-:W-:Y:S01]  /*7440*/  HMMA.16816.F32.BF16 R120, R124, R4, R120 ;  /* 0x000000047c78723c */ /* 0x002fe20000041878 */
[----:B------:R-:W-:Y:S01]  /*7450*/  FADD.FTZ R8, R35, R8 ;  /* 0x0000000823087221 */ /* 0x000fe20000010000 */
[----:B------:R-:W1:Y:S01]  /*7460*/  LDSM.16.MT88.4 R112, [R236+0x3900] ;  /* 0x00390000ec70783b */ /* 0x000e620000004200 */
[----:B------:R-:W-:Y:S02]  /*7470*/  FADD.FTZ R0, R40, R10 ;  /* 0x0000000a28007221 */ /* 0x000fe40000010000 */
[----:B------:R-:W-:-:S03]  /*7480*/  FADD.FTZ R9, R41, R9 ;  /* 0x0000000929097221 */ /* 0x000fc60000010000 */
[----:B------:R-:W-:Y:S07]  /*7490*/  HMMA.16816.F32.BF16 R116, R128, R4, R116 ;  /* 0x000000048074723c */ /* 0x000fee0000041874 */
[----:B------:R-:W-:Y:S02]  /*74a0*/  FADD.FTZ R4, R38, R3 ;  /* 0x0000000326047221 */ /* 0x000fe40000010000 */
[----:B------:R-:W-:Y:S02]  /*74b0*/  FADD.FTZ R3, R39, R8 ;  /* 0x0000000827037221 */ /* 0x000fe40000010000 */
[----:B------:R-:W-:-:S02]  /*74c0*/  FADD.FTZ R5, R43, R0 ;  /* 0x000000002b057221 */ /* 0x000fc40000010000 */
[----:B------:R-:W-:Y:S02]  /*74d0*/  FADD.FTZ R0, R230, R9 ;  /* 0x00000009e6007221 */ /* 0x000fe40000010000 */
[----:B------:R-:W-:Y:S02]  /*74e0*/  FADD.FTZ R8, R252, R4 ;  /* 0x00000004fc087221 */ /* 0x000fe40000010000 */
[----:B------:R-:W-:Y:S01]  /*74f0*/  FADD.FTZ R4, R42, R3 ;  /* 0x000000032a047221 */ /* 0x000fe20000010000 */
[----:B------:R-:W-:Y:S01]  /*7500*/  MOV R229, R68 ;  /* 0x0000004400e57202 */ /* 0x000fe20000000f00 */
[----:B------:R-:W-:Y:S02]  /*7510*/  FADD.FTZ R0, R28, R0 ;  /* 0x000000001c007221 */ /* 0x000fe40000010000 */
[----:B------:R-:W-:Y:S02]  /*7520*/  FADD.FTZ R3, R142, R8 ;  /* 0x000000088e037221 */ /* 0x000fe40000010000 */
[----:B------:R-:W-:-:S02]  /*7530*/  FADD.FTZ R5, R31, R5 ;  /* 0x000000051f057221 */ /* 0x000fc40000010000 */
[----:B------:R-:W-:Y:S02]  /*7540*/  IMAD.MOV.U32 R29, RZ, RZ, R69 ;  /* 0x000000ffff1d7224 */ /* 0x000fe400078e0045 */
        /* <DEDUP_REMOVED lines=31> */
[----:B------:R-:W-:Y:S01]  /*7740*/  FADD.FTZ R5, R26, R5 ;  /* 0x000000051a057221 */ /* 0x000fe20000010000 */
[----:B------:R-:W-:Y:S01]  /*7750*/  HMMA.16816.F32.BF16 R196, R124, R204, R196 ;  /* 0x000000cc7cc4723c */ /* 0x000fe200000418c4 */
[----:B------:R-:W-:Y:S02]  /*7760*/  FADD.FTZ R4, R16, R4 ;  /* 0x0000000410047221 */ /* 0x000fe40000010000 */
[----:B------:R-:W-:Y:S02]  /*7770*/  FADD.FTZ R0, R23, R0 ;  /* 0x0000000017007221 */ /* 0x000fe40000010000 */
[----:B------:R-:W-:-:S03]  /*7780*/  FADD.FTZ R3, R21, R3 ;  /* 0x0000000315037221 */ /* 0x000fc60000010000 */
[----:B------:R-:W-:Y:S01]  /*7790*/  HMMA.16816.F32.BF16 R200, R124, R206, R200 ;  /* 0x000000ce7cc8723c */ /* 0x000fe200000418c8 */
[----:B------:R-:W-:Y:S02]  /*77a0*/  FADD.FTZ R5, R12, R5 ;  /* 0x000000050c057221 */ /* 0x000fe40000010000 */
[----:B------:R-:W-:-:S05]  /*77b0*/  FADD.FTZ R4, R17, R4 ;  /* 0x0000000411047221 */ /* 0x000fca0000010000 */
[C---:B--2---:R-:W-:Y:S01]  /*77c0*/  HMMA.16816.F32.BF16 R72, R124.reuse, R80, R72 ;  /* 0x000000507c48723c */ /* 0x044fe20000041848 */
[----:B------:R2:W-:Y:S07]  /*77d0*/  STL [R1+0x38], R0 ;  /* 0x0000380001007387 */ /* 0x0005ee0000100800 */
[C---:B------:R-:W-:Y:S08]  /*77e0*/  HMMA.16816.F32.BF16 R76, R124.reuse, R82, R76 ;  /* 0x000000527c4c723c */ /* 0x040ff0000004184c */
[C---:B---3--:R-:W-:Y:S08]  /*77f0*/  HMMA.16816.F32.BF16 R88, R124.reuse, R96, R88 ;  /* 0x000000607c58723c */ /* 0x048ff00000041858 */
[----:B------:R-:W-:Y:S01]  /*7800*/  HMMA.16816.F32.BF16 R92, R124, R98, R92 ;  /* 0x000000627c5c723c */ /* 0x000fe2000004185c */
[----:B--2---:R-:W-:-:S07]  /*7810*/  FADD.FTZ R0, R13, R5 ;  /* 0x000000050d007221 */ /* 0x004fce0000010000 */
[C---:B-1----:R-:W-:Y:S08]  /*7820*/  HMMA.16816.F32.BF16 R104, R124.reuse, R112, R104 ;  /* 0x000000707c68723c */ /* 0x042ff00000041868 */
[C---:B------:R-:W-:Y:S08]  /*7830*/  HMMA.16816.F32.BF16 R108, R124.reuse, R114, R108 ;  /* 0x000000727c6c723c */ /* 0x040ff0000004186c */
[----:B------:R-:W-:Y:S08]  /*7840*/  HMMA.16816.F32.BF16 R124, R124, R6, R84 ;  /* 0x000000067c7c723c */ /* 0x000ff00000041854 */
        /* <DEDUP_REMOVED lines=8> */
[----:B------:R-:W-:Y:S07]  /*78d0*/  HMMA.16816.F32.BF16 R128, R128, R6, R44 ;  /* 0x000000068080723c */ /* 0x000fee000004182c */
[----:B------:R-:W-:-:S02]  /*78e0*/  FADD.FTZ R6, R20, R3 ;  /* 0x0000000314067221 */ /* 0x000fc40000010000 */
[----:B------:R-:W-:-:S03]  /*78f0*/  FADD.FTZ R3, R14, R4 ;  /* 0x000000040e037221 */ /* 0x000fc60000010000 */
[----:B------:R1:W-:Y:S04]  /*7900*/  STL [R1+0x34], R6 ;  /* 0x0000340601007387 */ /* 0x0003e80000100800 */
[----:B------:R1:W-:Y:S04]  /*7910*/  STL [R1+0x3c], R0 ;  /* 0x00003c0001007387 */ /* 0x0003e80000100800 */
[----:B------:R1:W-:Y:S01]  /*7920*/  STL [R1+0x40], R3 ;  /* 0x0000400301007387 */ /* 0x0003e20000100800 */
[----:B------:R-:W-:Y:S11]  /*7930*/  PLOP3.LUT P2, PT, PT, PT, UP0, 0x40, 0x0 ;  /* 0x000000000000781c */ /* 0x000ff60003f4e808 */
[----:B------:R-:W-:Y:S02]  /*7940*/  @!UPT UIADD3 URZ, URZ, URZ, URZ ;  /* 0x0000003f3f3ff290 */ /* 0x000fe4000fffe03f */
[----:B------:R-:W-:Y:S05]  /*7950*/  @P2 BRA `(.L_x_754) ;  /* 0x0000529000002947 */ /* 0x000fea0003800000 */
[----:B-----5:R-:W-:Y:S01]  /*7960*/  SHF.R.S32.HI R27, RZ, 0x1f, R132 ;  /* 0x0000001fff1b7819 */ /* 0x020fe20000011484 */
[C---:B------:R-:W-:Y:S01]  /*7970*/  IMAD.SHL.U32 R4, R132.reuse, 0x2, RZ ;  /* 0x0000000284047824 */ /* 0x040fe200078e00ff */
[----:B------:R-:W-:Y:S01]  /*7980*/  SHF.R.S32.HI R136, RZ, 0x1f, R134 ;  /* 0x0000001fff887819 */ /* 0x000fe20000011486 */
[----:B------:R-:W-:Y:S01]  /*7990*/  IMAD.MOV.U32 R141, RZ, RZ, R2 ;  /* 0x000000ffff8d7224 */ /* 0x000fe200078e0002 */
[----:B-1----:R-:W-:Y:S01]  /*79a0*/  SHF.L.U64.HI R0, R132, 0x1, R27 ;  /* 0x0000000184007819 */ /* 0x002fe2000001021b */
[----:B------:R-:W-:Y:S01]  /*79b0*/  IMAD.MOV.U32 R132, RZ, RZ, R138 ;  /* 0x000000ffff847224 */ /* 0x000fe200078e008a */
[C---:B------:R-:W-:Y:S01]  /*79c0*/  SHF.L.U64.HI R3, R134.reuse, 0x1, R136 ;  /* 0x0000000186037819 */ /* 0x040fe20000010288 */
[----:B------:R-:W-:Y:S01]  /*79d0*/  UIADD3 UR11, UR11, -0x2, URZ ;  /* 0xfffffffe0b0b7890 */ /* 0x000fe2000fffe03f */
[----:B------:R-:W-:Y:S01]  /*79e0*/  MOV R140, R137 ;  /* 0x00000089008c7202 */ /* 0x000fe20000000f00 */
[----:B------:R1:W-:Y:S04]  /*79f0*/  STL [R1+0x14], R0 ;  /* 0x0000140001007387 */ /* 0x0003e80000100800 */
[----:B------:R-:W-:Y:S04]  /*7a00*/  STL [R1+0x10], R4 ;  /* 0x0000100401007387 */ /* 0x000fe80000100800 */
[----:B------:R2:W-:Y:S01]  /*7a10*/  STL [R1+0xc], R3 ;  /* 0x00000c0301007387 */ /* 0x0005e20000100800 */
[----:B-1----:R-:W-:-:S05]  /*7a20*/  IMAD.SHL.U32 R0, R134, 0x2, RZ ;  /* 0x0000000286007824 */ /* 0x002fca00078e00ff */
[----:B------:R1:W-:Y:S01]  /*7a30*/  STL [R1+0x8], R0 ;  /* 0x0000080001007387 */ /* 0x0003e20000100800 */
[----:B--2---:R-:W-:Y:S01]  /*7a40*/  MOV R3, R139 ;  /* 0x0000008b00037202 */ /* 0x004fe20000000f00 */
[----:B------:R-:W-:Y:S05]  /*7a50*/  BRA `(.L_x_755) ;  /* 0x0000044000007947 */ /* 0x000fea0003800000 */
.L_x_757:
[----:B------:R-:W2:Y:S01]  /*7a60*/  LDL R12, [R1+0x44] ;  /* 0x00004400010c7983 */ /* 0x000ea20000100800 */
[----:B------:R-:W-:Y:S01]  /*7a70*/  ULEA UR4, UR11, UR9, 0x6 ;  /* 0x000000090b047291 */ /* 0x000fe2000f8e303f */
[----:B------:R-:W-:Y:S02]  /*7a80*/  IMAD.MOV.U32 R7, RZ, RZ, RZ ;  /* 0x000000ffff077224 */ /* 0x000fe400078e00ff */
[----:B------:R-:W3:Y:S03]  /*7a90*/  LDL R39, [R1+0x10] ;  /* 0x0000100001277983 */ /* 0x000ee60000100800 */
[----:B------:R-:W-:Y:S01]  /*7aa0*/  IMAD.U32 R2, RZ, RZ, UR4 ;  /* 0x00000004ff027e24 */ /* 0x000fe2000f8e00ff */
[----:B------:R-:W4:Y:S04]  /*7ab0*/  LDL R38, [R1+0x8] ;  /* 0x0000080001267983 */ /* 0x000f280000100800 */
[----:B------:R-:W5:Y:S04]  /*7ac0*/  LDL R37, [R1+0x14] ;  /* 0x0000140001257983 */ /* 0x000f680000100800 */
[----:B------:R-:W3:Y:S04]  /*7ad0*/  LDL R36, [R1+0xc] ;  /* 0x00000c0001247983 */ /* 0x000ee80000100800 */
        /* <DEDUP_REMOVED lines=18> */
[----:B--2---:R-:W-:Y:S01]  /*7c00*/  STL [R1+0x28], R7 ;  /* 0x0000280701007387 */ /* 0x004fe20000100800 */
        /* <DEDUP_REMOVED lines=9> */
[----:B------:R-:W5:Y:S04]  /*7ca0*/  SHFL.IDX PT, R5, R0, RZ, 0x181f ;  /* 0x00181fff00057589 */ /* 0x000f6800000e0000 */
[----:B------:R-:W1:Y:S04]  /*7cb0*/  SHFL.IDX PT, R12, R2, 0x1, 0x181f ;  /* 0x00381f00020c7f89 */ /* 0x000e6800000e0000 */
[----:B------:R-:W2:Y:S04]  /*7cc0*/  SHFL.IDX PT, R13, R0, 0x1, 0x181f ;  /* 0x00381f00000d7f89 */ /* 0x000ea800000e0000 */
[----:B------:R-:W2:Y:S04]  /*7cd0*/  SHFL.IDX PT, R11, R2, 0x2, 0x181f ;  /* 0x00581f00020b7f89 */ /* 0x000ea800000e0000 */
[----:B------:R-:W2:Y:S04]  /*7ce0*/  SHFL.IDX PT, R14, R0, 0x2, 0x181f ;  /* 0x00581f00000e7f89 */ /* 0x000ea800000e0000 */
[----:B------:R-:W2:Y:S01]  /*7cf0*/  SHFL.IDX PT, R2, R2, 0x3, 0x181f ;  /* 0x00781f0002027f89 */ /* 0x000ea200000e0000 */
[CC--:B---3--:R-:W-:Y:S02]  /*7d00*/  IADD3 R8, P6, R6.reuse, R39.reuse, RZ ;  /* 0x0000002706087210 */ /* 0x0c8fe40007fde0ff */
[----:B----4-:R-:W-:Y:S01]  /*7d10*/  IADD3 R6, P5, R6, R38, RZ ;  /* 0x0000002606067210 */ /* 0x010fe20007fbe0ff */
[----:B------:R-:W3:Y:S02]  /*7d20*/  SHFL.IDX PT, R0, R0, 0x3, 0x181f ;  /* 0x00781f0000007f89 */ /* 0x000ee400000e0000 */
[C-C-:B-----5:R-:W-:Y:S01]  /*7d30*/  IMAD.X R9, R5.reuse, 0x1, R37.reuse, P6 ;  /* 0x0000000105097824 */ /* 0x160fe200030e0625 */
[----:B------:R-:W-:Y:S02]  /*7d40*/  IADD3.X R7, R5, R36, RZ, P5, !PT ;  /* 0x0000002405077210 */ /* 0x000fe40002ffe4ff */
[CC--:B-1----:R-:W-:Y:S02]  /*7d50*/  IADD3 R4, P2, R12.reuse, R39.reuse, RZ ;  /* 0x000000270c047210 */ /* 0x0c2fe40007f5e0ff */
[----:B------:R1:W-:Y:S01]  /*7d60*/  LDGSTS.E.BYPASS.LTC128B.128 [R35+0x4100], [R8.64], !P4 ;  /* 0x0410000008237fae */ /* 0x0003e2000e101d4c */
[-C--:B------:R-:W-:Y:S02]  /*7d70*/  IADD3 R12, P5, R12, R38.reuse, RZ ;  /* 0x000000260c0c7210 */ /* 0x080fe40007fbe0ff */
[--C-:B--2---:R-:W-:Y:S01]  /*7d80*/  IMAD.X R5, R13, 0x1, R37.reuse, P2 ;  /* 0x000000010d057824 */ /* 0x104fe200010e0625 */
[----:B------:R2:W-:Y:S01]  /*7d90*/  LDGSTS.E.BYPASS.LTC128B.128 [R35+0x6100], [R6.64], !P3 ;  /* 0x0610000006237fae */ /* 0x0005e2000d901d4c */
[-C--:B------:R-:W-:Y:S01]  /*7da0*/  IADD3 R10, P2, R11, R39.reuse, RZ ;  /* 0x000000270b0a7210 */ /* 0x080fe20007f5e0ff */
[--C-:B------:R-:W-:Y:S02]  /*7db0*/  IMAD.X R13, R13, 0x1, R36.reuse, P5 ;  /* 0x000000010d0d7824 */ /* 0x100fe400028e0624 */
[----:B------:R4:W-:Y:S04]  /*7dc0*/  LDGSTS.E.BYPASS.LTC128B.128 [R35+0x4900], [R4.64], !P4 ;  /* 0x0490000004237fae */ /* 0x0009e8000e101d4c */
[----:B------:R3:W-:Y:S01]  /*7dd0*/  LDGSTS.E.BYPASS.LTC128B.128 [R35+0x6900], [R12.64], !P3 ;  /* 0x069000000c237fae */ /* 0x0007e2000d901d4c */
[----:B-1----:R-:W-:Y:S01]  /*7de0*/  IADD3 R8, P6, R11, R38, RZ ;  /* 0x000000260b087210 */ /* 0x002fe20007fde0ff */
[--C-:B------:R-:W-:Y:S01]  /*7df0*/  IMAD.X R11, R14, 0x1, R37.reuse, P2 ;  /* 0x000000010e0b7824 */ /* 0x100fe200010e0625 */
[----:B--2---:R-:W-:Y:S04]  /*7e00*/  IADD3 R6, P5, R2, R39, RZ ;  /* 0x0000002702067210 */ /* 0x004fe80007fbe0ff */
[----:B------:R1:W-:Y:S01]  /*7e10*/  LDGSTS.E.BYPASS.LTC128B.128 [R35+0x5100], [R10.64], !P4 ;  /* 0x051000000a237fae */ /* 0x0003e2000e101d4c */
[----:B------:R-:W-:Y:S02]  /*7e20*/  IADD3.X R9, R14, R36, RZ, P6, !PT ;  /* 0x000000240e097210 */ /* 0x000fe400037fe4ff */
[----:B----4-:R-:W-:Y:S01]  /*7e30*/  IADD3 R4, P2, R2, R38, RZ ;  /* 0x0000002602047210 */ /* 0x010fe20007f5e0ff */
[C---:B---3--:R-:W-:Y:S02]  /*7e40*/  IMAD.X R7, R0.reuse, 0x1, R37, P5 ;  /* 0x0000000100077824 */ /* 0x048fe400028e0625 */
[----:B------:R1:W-:Y:S02]  /*7e50*/  LDGSTS.E.BYPASS.LTC128B.128 [R35+0x7100], [R8.64], !P3 ;  /* 0x0710000008237fae */ /* 0x0003e4000d901d4c */
[----:B------:R-:W-:Y:S02]  /*7e60*/  IMAD.X R5, R0, 0x1, R36, P2 ;  /* 0x0000000100057824 */ /* 0x000fe400010e0624 */
[----:B------:R1:W-:Y:S04]  /*7e70*/  LDGSTS.E.BYPASS.LTC128B.128 [R35+0x5900], [R6.64], !P4 ;  /* 0x0590000006237fae */ /* 0x0003e8000e101d4c */
[----:B------:R1:W-:Y:S01]  /*7e80*/  LDGSTS.E.BYPASS.LTC128B.128 [R35+0x7900], [R4.64], !P3 ;  /* 0x0790000004237fae */ /* 0x0003e2000d901d4c */
[----:B------:R-:W-:-:S05]  /*7e90*/  BRA `(.L_x_756) ;  /* 0x0000171000007947 */ /* 0x000fca0003800000 */
.L_x_755:
[----:B------:R-:W2:Y:S01]  /*7ea0*/  LDL R4, [R1+0x30] ;  /* 0x0000300001047983 */ /* 0x000ea20000100800 */
[----:B------:R-:W-:Y:S04]  /*7eb0*/  DEPBAR.LE SB0, 0x0 ;  /* 0x000080000000791a */ /* 0x000fe80000000000 */
[----:B------:R-:W3:Y:S01]  /*7ec0*/  LDL R2, [R1+0x28] ;  /* 0x0000280001027983 */ /* 0x000ee20000100800 */
[----:B------:R-:W-:Y:S03]  /*7ed0*/  UISETP.GE.AND UP0, UPT, UR11, 0x1, UPT ;  /* 0x000000010b00788c */ /* 0x000fe6000bf06270 */
[----:B------:R-:W4:Y:S04]  /*7ee0*/  LDL R58, [R1+0x10] ;  /* 0x00001000013a7983 */ /* 0x000f280000100800 */
[----:B------:R-:W5:Y:S04]  /*7ef0*/  LDL R57, [R1+0x14] ;  /* 0x0000140001397983 */ /* 0x000f680000100800 */
[----:B------:R-:W4:Y:S04]  /*7f00*/  LDL R56, [R1+0x8] ;  /* 0x0000080001387983 */ /* 0x000f280000100800 */
[----:B------:R-:W4:Y:S04]  /*7f10*/  LDL R54, [R1+0x2c] ;  /* 0x00002c0001367983 */ /* 0x000f280000100800 */
[----:B------:R-:W4:Y:S04]  /*7f20*/  LDL R55, [R1+0xc] ;  /* 0x00000c0001377983 */ /* 0x000f280000100800 */
[----:B------:R-:W-:Y:S08]  /*7f30*/  BAR.SYNC.DEFER_BLOCKING 0x0 ;  /* 0x0000000000007b1d */ /* 0x000ff00000010000 */
[----:B------:R-:W-:Y:S08]  /*7f40*/  LDSM.16.M88.4 R64, [R239+0x8100] ;  /* 0x00810000ef40783b */ /* 0x000ff00000000200 */
[----:B------:R-:W1:Y:S08]  /*7f50*/  LDSM.16.M88.4 R16, [R232+0x4100] ;  /* 0x00410000e810783b */ /* 0x000e700000000200 */
[----:B------:R-:W1:Y:S08]  /*7f60*/  LDSM.16.M88.4 R60, [R239+0xa100] ;  /* 0x00a10000ef3c783b */ /* 0x000e700000000200 */
[----:B------:R-:W1:Y:S08]  /*7f70*/  LDSM.16.M88.4 R32, [R232+0x4900] ;  /* 0x00490000e820783b */ /* 0x000e700000000200 */
        /* <DEDUP_REMOVED lines=8> */
[----:B-12---:R-:W-:Y:S01]  /*8000*/  SHF.R.S32.HI R0, RZ, 0x1f, R4 ;  /* 0x0000001fff007819 */ /* 0x006fe20000011404 */
[----:B------:R-:W-:Y:S04]  /*8010*/  IMAD.WIDE.U32 R8, R4, c[0x0][0x208], RZ ;  /* 0x0000820004087a25 */ /* 0x000fe800078e00ff */
[----:B------:R-:W-:Y:S04]  /*8020*/  IMAD R0, R0, c[0x0][0x208], RZ ;  /* 0x0000820000007a24 */ /* 0x000fe800078e02ff */
[----:B------:R-:W-:Y:S02]  /*8030*/  IMAD R0, R4, c[0x0][0x20c], R0 ;  /* 0x0000830004007a24 */ /* 0x000fe400078e0200 */
[-C--:B------:R-:W-:Y:S03]  /*8040*/  HMMA.16816.F32.BF16 R4, R64, R16.reuse, RZ ;  /* 0x000000104004723c */ /* 0x080fe600000418ff */
[----:B------:R-:W-:Y:S02]  /*8050*/  IADD3 R9, R9, R0, RZ ;  /* 0x0000000009097210 */ /* 0x000fe40007ffe0ff */
[----:B---3--:R-:W-:Y:S03]  /*8060*/  SHF.R.S32.HI R0, RZ, 0x1f, R2 ;  /* 0x0000001fff007819 */ /* 0x008fe60000011402 */
[----:B------:R-:W-:Y:S02]  /*8070*/  IMAD.WIDE.U32 R12, R2, c[0x0][0x218], R8 ;  /* 0x00008600020c7a25 */ /* 0x000fe400078e0008 */
[C---:B------:R-:W-:Y:S02]  /*8080*/  HMMA.16816.F32.BF16 R8, R60.reuse, R16, RZ ;  /* 0x000000103c08723c */ /* 0x040fe400000418ff */
[----:B------:R-:W-:Y:S04]  /*8090*/  IMAD R0, R0, c[0x0][0x218], RZ ;  /* 0x0000860000007a24 */ /* 0x000fe800078e02ff */
[----:B------:R-:W-:Y:S01]  /*80a0*/  IMAD R2, R2, c[0x0][0x21c], R0 ;  /* 0x0000870002027a24 */ /* 0x000fe200078e0200 */
[----:B------:R-:W-:Y:S05]  /*80b0*/  IADD3 R0, P2, R12, UR22, RZ ;  /* 0x000000160c007c10 */ /* 0x000fea000ff5e0ff */
[----:B------:R-:W-:Y:S02]  /*80c0*/  IADD3.X R16, R13, UR5, R2, P2, !PT ;  /* 0x000000050d107c10 */ /* 0x000fe400097fe402 */
[-C--:B------:R-:W-:Y:S01]  /*80d0*/  HMMA.16816.F32.BF16 R12, R60, R18.reuse, RZ ;  /* 0x000000123c0c723c */ /* 0x080fe200000418ff */
[C---:B------:R-:W-:Y:S04]  /*80e0*/  LEA R2, P2, R0.reuse, c[0x0][0x1f8], 0x1 ;  /* 0x00007e0000027a11 */ /* 0x040fe800078408ff */
[----:B------:R-:W-:Y:S01]  /*80f0*/  LEA.HI.X R0, R0, c[0x0][0x1fc], R16, 0x1, P2 ;  /* 0x00007f0000007a11 */ /* 0x000fe200010f0c10 */
[----:B------:R-:W4:Y:S02]  /*8100*/  SHFL.IDX PT, R38, R2, RZ, 0x181f ;  /* 0x00181fff02267589 */ /* 0x000f2400000e0000 */
[C---:B------:R-:W-:Y:S06]  /*8110*/  HMMA.16816.F32.BF16 R16, R64.reuse, R18, RZ ;  /* 0x000000124010723c */ /* 0x040fec00000418ff */
[----:B------:R-:W5:Y:S02]  /*8120*/  SHFL.IDX PT, R39, R0, RZ, 0x181f ;  /* 0x00181fff00277589 */ /* 0x000f6400000e0000 */
[-C--:B------:R-:W-:Y:S06]  /*8130*/  HMMA.16816.F32.BF16 R20, R64, R32.reuse, RZ ;  /* 0x000000204014723c */ /* 0x080fec00000418ff */
[----:B------:R-:W1:Y:S02]  /*8140*/  SHFL.IDX PT, R46, R2, 0x1, 0x181f ;  /* 0x00381f00022e7f89 */ /* 0x000e6400000e0000 */
[C---:B------:R-:W-:Y:S06]  /*8150*/  HMMA.16816.F32.BF16 R24, R60.reuse, R32, RZ ;  /* 0x000000203c18723c */ /* 0x040fec00000418ff */
[----:B------:R-:W2:Y:S01]  /*8160*/  SHFL.IDX PT, R43, R0, 0x1, 0x181f ;  /* 0x00381f00002b7f89 */ /* 0x000ea200000e0000 */
[C---:B----4-:R-:W-:Y:S01]  /*8170*/  IADD3 R36, P5, R38.reuse, R58, RZ ;  /* 0x0000003a26247210 */ /* 0x050fe20007fbe0ff */
[-C--:B------:R-:W-:Y:S01]  /*8180*/  HMMA.16816.F32.BF16 R28, R60, R34.reuse, RZ ;  /* 0x000000223c1c723c */ /* 0x080fe200000418ff */
[----:B------:R-:W-:Y:S03]  /*8190*/  IADD3 R38, P2, R38, R56, RZ ;  /* 0x0000003826267210 */ /* 0x000fe60007f5e0ff */
[C---:B-----5:R-:W-:Y:S02]  /*81a0*/  IADD3.X R37, R39.reuse, R57, RZ, P5, !PT ;  /* 0x0000003927257210 */ /* 0x060fe40002ffe4ff */
[----:B------:R-:W3:Y:S02]  /*81b0*/  SHFL.IDX PT, R52, R2, 0x2, 0x181f ;  /* 0x00581f0002347f89 */ /* 0x000ee400000e0000 */
[C---:B------:R-:W-:Y:S04]  /*81c0*/  HMMA.16816.F32.BF16 R32, R64.reuse, R34, RZ ;  /* 0x000000224020723c */ /* 0x040fe800000418ff */
[----:B------:R-:W-:Y:S02]  /*81d0*/  IADD3.X R39, R39, R55, RZ, P2, !PT ;  /* 0x0000003727277210 */ /* 0x000fe400017fe4ff */
[C---:B-1----:R-:W-:Y:S01]  /*81e0*/  IADD3 R40, P2, R46.reuse, R58, RZ ;  /* 0x0000003a2e287210 */ /* 0x042fe20007f5e0ff */
[----:B------:R1:W-:Y:S01]  /*81f0*/  LDGSTS.E.BYPASS.LTC128B.128 [R54], [R36.64], !P4 ;  /* 0x0000000024367fae */ /* 0x0003e2000e101d4c */
[----:B------:R-:W-:Y:S04]  /*8200*/  IADD3 R46, P6, R46, R56, RZ ;  /* 0x000000382e2e7210 */ /* 0x000fe80007fde0ff */
[C---:B--2---:R-:W-:Y:S03]  /*8210*/  IADD3.X R41, R43.reuse, R57, RZ, P2, !PT ;  /* 0x000000392b297210 */ /* 0x044fe600017fe4ff */
[----:B------:R-:W2:Y:S01]  /*8220*/  SHFL.IDX PT, R42, R0, 0x2, 0x181f ;  /* 0x00581f00002a7f89 */ /* 0x000ea200000e0000 */
[----:B------:R-:W-:Y:S07]  /*8230*/  IADD3.X R47, R43, R55, RZ, P6, !PT ;  /* 0x000000372b2f7210 */ /* 0x000fee00037fe4ff */
[----:B------:R1:W-:Y:S01]  /*8240*/  LDGSTS.E.BYPASS.LTC128B.128 [R54+0x2000], [R38.64], !P3 ;  /* 0x0200000026367fae */ /* 0x0003e2000d901d4c */
[C---:B---3--:R-:W-:Y:S02]  /*8250*/  IADD3 R44, P5, R52.reuse, R58, RZ ;  /* 0x0000003a342c7210 */ /* 0x048fe40007fbe0ff */
[----:B------:R-:W-:Y:S05]  /*8260*/  IADD3 R52, P2, R52, R56, RZ ;  /* 0x0000003834347210 */ /* 0x000fea0007f5e0ff */
[----:B------:R3:W-:Y:S08]  /*8270*/  LDGSTS.E.BYPASS.LTC128B.128 [R54+0x800], [R40.64], !P4 ;  /* 0x0080000028367fae */ /* 0x0007f0000e101d4c */
[----:B------:R4:W-:Y:S01]  /*8280*/  LDGSTS.E.BYPASS.LTC128B.128 [R54+0x2800], [R46.64], !P3 ;  /* 0x028000002e367fae */ /* 0x0009e2000d901d4c */
[C---:B--2---:R-:W-:Y:S02]  /*8290*/  IADD3.X R45, R42.reuse, R57, RZ, P5, !PT ;  /* 0x000000392a2d7210 */ /* 0x044fe40002ffe4ff */
[----:B------:R-:W-:Y:S05]  /*82a0*/  IADD3.X R53, R42, R55, RZ, P2, !PT ;  /* 0x000000372a357210 */ /* 0x000fea00017fe4ff */
[----:B------:R4:W-:Y:S01]  /*82b0*/  LDGSTS.E.BYPASS.LTC128B.128 [R54+0x1000], [R44.64], !P4 ;  /* 0x010000002c367fae */ /* 0x0009e2000e101d4c */
[-C--:B-1----:R-:W-:Y:S07]  /*82c0*/  HMMA.16816.F32.BF16 R36, R64, R48.reuse, RZ ;  /* 0x000000304024723c */ /* 0x082fee00000418ff */
[----:B------:R-:W1:Y:S01]  /*82d0*/  SHFL.IDX PT, R2, R2, 0x3, 0x181f ;  /* 0x00781f0002027f89 */ /* 0x000e6200000e0000 */
[C---:B---3--:R-:W-:Y:S07]  /*82e0*/  HMMA.16816.F32.BF16 R40, R60.reuse, R48, RZ ;  /* 0x000000303c28723c */ /* 0x048fee00000418ff */
[----:B------:R-:W2:Y:S08]  /*82f0*/  SHFL.IDX PT, R0, R0, 0x3, 0x181f ;  /* 0x00781f0000007f89 */ /* 0x000eb000000e0000 */
[----:B------:R3:W-:Y:S01]  /*8300*/  LDGSTS.E.BYPASS.LTC128B.128 [R54+0x3000], [R52.64], !P3 ;  /* 0x0300000034367fae */ /* 0x0007e2000d901d4c */
[-C--:B----4-:R-:W-:Y:S01]  /*8310*/  HMMA.16816.F32.BF16 R44, R60, R50.reuse, RZ ;  /* 0x000000323c2c723c */ /* 0x090fe200000418ff */
[----:B-1----:R-:W-:Y:S04]  /*8320*/  IADD3 R48, P2, R2, R58, RZ ;  /* 0x0000003a02307210 */ /* 0x002fe80007f5e0ff */
[----:B--2---:R-:W-:Y:S05]  /*8330*/  IADD3.X R49, R0, R57, RZ, P2, !PT ;  /* 0x0000003900317210 */ /* 0x004fea00017fe4ff */
[----:B------:R1:W-:Y:S02]  /*8340*/  LDGSTS.E.BYPASS.LTC128B.128 [R54+0x1800], [R48.64], !P4 ;  /* 0x0180000030367fae */ /* 0x0003e4000e101d4c */
[----:B---3--:R-:W-:Y:S04]  /*8350*/  IADD3 R52, P2, R2, R56, RZ ;  /* 0x0000003802347210 */ /* 0x008fe80007f5e0ff */
[----:B------:R-:W-:Y:S02]  /*8360*/  IADD3.X R53, R0, R55, RZ, P2, !PT ;  /* 0x0000003700357210 */ /* 0x000fe400017fe4ff */
[----:B------:R-:W-:Y:S03]  /*8370*/  PLOP3.LUT P2, PT, PT, PT, UP0, 0x80, 0x0 ;  /* 0x000000000000781c */ /* 0x000fe60003f4f008 */
[----:B------:R2:W-:Y:S08]  /*8380*/  LDGSTS.E.BYPASS.LTC128B.128 [R54+0x3800], [R52.64], !P3 ;  /* 0x0380000034367fae */ /* 0x0005f0000d901d4c */
[----:B------:R-:W0:Y:S01]  /*8390*/  LDGDEPBAR ;  /* 0x00000000000079af */ /* 0x000e220000000000 */
[C---:B-1----:R-:W-:Y:S08]  /*83a0*/  HMMA.16816.F32.BF16 R48, R64.reuse, R50, RZ ;  /* 0x000000324030723c */ /* 0x042ff000000418ff */
[-C--:B--2---:R-:W-:Y:S08]  /*83b0*/  HMMA.16816.F32.BF16 R52, R64, R136.reuse, RZ ;  /* 0x000000884034723c */ /* 0x084ff000000418ff */
[C---:B------:R-:W-:Y:S08]  /*83c0*/  HMMA.16816.F32.BF16 R56, R60.reuse, R136, RZ ;  /* 0x000000883c38723c */ /* 0x040ff000000418ff */
        /* <DEDUP_REMOVED lines=150> */
[----:B------:R-:W-:Y:S05]  /*8d30*/  FMUL.FTZ R14, R14, c[0x0][0x320] ;  /* 0x0000c8000e0e7a20 */ /* 0x000fea0000410000 */
[----:B------:R1:W-:Y:S10]  /*8d40*/  MUFU.TANH R223, R7 ;  /* 0x0000000700df7308 */ /* 0x0003f40000002400 */
        /* <DEDUP_REMOVED lines=11> */
[----:B---3--:R-:W-:Y:S02]  /*8e00*/  FMUL.FTZ R15, R17, c[0x0][0x320] ;  /* 0x0000c800110f7a20 */ /* 0x008fe40000410000 */
[----:B------:R-:W-:Y:S03]  /*8e10*/  FMUL.FTZ R17, R19, c[0x0][0x320] ;  /* 0x0000c80013117a20 */ /* 0x000fe60000410000 */
[----:B------:R-:W-:Y:S01]  /*8e20*/  MUFU.TANH R217, R13 ;  /* 0x0000000d00d97308 */ /* 0x000fe20000002400 */
[-C--:B------:R-:W-:Y:S03]  /*8e30*/  HMMA.16816.F32.BF16 R28, R208, R6.reuse, R28 ;  /* 0x00000006d01c723c */ /* 0x080fe6000004181c */
[----:B----4-:R-:W-:Y:S05]  /*8e40*/  FMUL.FTZ R16, R18, c[0x0][0x320] ;  /* 0x0000c80012107a20 */ /* 0x010fea0000410000 */
[C---:B------:R-:W-:Y:S01]  /*8e50*/  HMMA.16816.F32.BF16 R32, R212.reuse, R6, R32 ;  /* 0x00000006d420723c */ /* 0x040fe20000041820 */
[----:B------:R-:W-:Y:S01]  /*8e60*/  MUFU.TANH R224, R14 ;  /* 0x0000000e00e07308 */ /* 0x000fe20000002400 */
[----:B------:R-:W1:Y:S01]  /*8e70*/  LDSM.16.M88.4 R4, [R237+0x3800] ;  /* 0x00380000ed04783b */ /* 0x000e620000000200 */
[----:B------:R-:W-:Y:S04]  /*8e80*/  DEPBAR.LE SB0, 0x0 ;  /* 0x000080000000791a */ /* 0x000fe80000000000 */
[----:B------:R-:W-:Y:S02]  /*8e90*/  FMUL.FTZ R20, R20, c[0x0][0x320] ;  /* 0x0000c80014147a20 */ /* 0x000fe40000410000 */
[----:B------:R-:W-:Y:S02]  /*8ea0*/  FMUL.FTZ R21, R21, c[0x0][0x320] ;  /* 0x0000c80015157a20 */ /* 0x000fe40000410000 */
[----:B------:R-:W3:Y:S01]  /*8eb0*/  MUFU.TANH R0, R20 ;  /* 0x0000001400007308 */ /* 0x000ee20000002400 */
[----:B------:R-:W-:Y:S01]  /*8ec0*/  BAR.SYNC.DEFER_BLOCKING 0x0 ;  /* 0x0000000000007b1d */ /* 0x000fe20000010000 */
[----:B------:R-:W-:Y:S02]  /*8ed0*/  FMUL.FTZ R22, R22, c[0x0][0x320] ;  /* 0x0000c80016167a20 */ /* 0x000fe40000410000 */
[----:B------:R-:W-:Y:S01]  /*8ee0*/  FMUL.FTZ R24, R24, c[0x0][0x320] ;  /* 0x0000c80018187a20 */ /* 0x000fe20000410000 */
[-C--:B--2---:R-:W-:Y:S05]  /*8ef0*/  HMMA.16816.F32.BF16 R36, R212, R8.reuse, R36 ;  /* 0x00000008d424723c */ /* 0x084fea0000041824 */
[----:B------:R-:W2:Y:S01]  /*8f00*/  MUFU.TANH R2, R21 ;  /* 0x0000001500027308 */ /* 0x000ea20000002400 */
[----:B------:R-:W-:Y:S02]  /*8f10*/  FMUL.FTZ R23, R23, c[0x0][0x320] ;  /* 0x0000c80017177a20 */ /* 0x000fe40000410000 */
[----:B------:R-:W-:Y:S01]  /*8f20*/  FMUL.FTZ R32, R32, c[0x0][0x320] ;  /* 0x0000c80020207a20 */ /* 0x000fe20000410000 */
[C---:B------:R-:W-:Y:S04]  /*8f30*/  HMMA.16816.F32.BF16 R40, R208.reuse, R8, R40 ;  /* 0x00000008d028723c */ /* 0x040fe80000041828 */
[----:B------:R-:W-:Y:S02]  /*8f40*/  FMUL.FTZ R25, R25, c[0x0][0x320] ;  /* 0x0000c80019197a20 */ /* 0x000fe40000410000 */
[----:B------:R-:W-:Y:S01]  /*8f50*/  MUFU.TANH R15, R15 ;  /* 0x0000000f000f7308 */ /* 0x000fe20000002400 */
[----:B------:R-:W-:Y:S01]  /*8f60*/  FMUL.FTZ R26, R26, c[0x0][0x320] ;  /* 0x0000c8001a1a7a20 */ /* 0x000fe20000410000 */
[-C--:B------:R-:W-:Y:S01]  /*8f70*/  HMMA.16816.F32.BF16 R44, R208, R10.reuse, R44 ;  /* 0x0000000ad02c723c */ /* 0x080fe2000004182c */
[----:B---3--:R3:W-:Y:S03]  /*8f80*/  STL [R1+0x20], R0 ;  /* 0x0000200001007387 */ /* 0x0087e60000100800 */
[----:B------:R-:W-:Y:S02]  /*8f90*/  FMUL.FTZ R27, R27, c[0x0][0x320] ;  /* 0x0000c8001b1b7a20 */ /* 0x000fe40000410000 */
[----:B------:R-:W-:Y:S02]  /*8fa0*/  FMUL.FTZ R28, R28, c[0x0][0x320] ;  /* 0x0000c8001c1c7a20 */ /* 0x000fe40000410000 */
[----:B------:R-:W-:Y:S01]  /*8fb0*/  MUFU.TANH R16, R16 ;  /* 0x0000001000107308 */ /* 0x000fe20000002400 */
[C---:B------:R-:W-:Y:S01]  /*8fc0*/  HMMA.16816.F32.BF16 R48, R212.reuse, R10, R48 ;  /* 0x0000000ad430723c */ /* 0x040fe20000041830 */
[----:B--2---:R-:W-:Y:S03]  /*8fd0*/  STL [R1+0x1c], R2 ;  /* 0x00001c0201007387 */ /* 0x004fe60000100800 */
[----:B------:R-:W-:Y:S02]  /*8fe0*/  FMUL.FTZ R29, R29, c[0x0][0x320] ;  /* 0x0000c8001d1d7a20 */ /* 0x000fe40000410000 */
[----:B------:R-:W-:Y:S02]  /*8ff0*/  FMUL.FTZ R30, R30, c[0x0][0x320] ;  /* 0x0000c8001e1e7a20 */ /* 0x000fe40000410000 */
[-C--:B-1----:R-:W-:Y:S01]  /*9000*/  HMMA.16816.F32.BF16 R52, R212, R4.reuse, R52 ;  /* 0x00000004d434723c */ /* 0x082fe20000041834 */
[----:B------:R-:W-:Y:S03]  /*9010*/  MUFU.TANH R17, R17 ;  /* 0x0000001100117308 */ /* 0x000fe60000002400 */
[----:B------:R-:W-:Y:S02]  /*9020*/  FMUL.FTZ R31, R31, c[0x0][0x320] ;  /* 0x0000c8001f1f7a20 */ /* 0x000fe40000410000 */
[----:B------:R-:W-:Y:S02]  /*9030*/  FMUL.FTZ R33, R33, c[0x0][0x320] ;  /* 0x0000c80021217a20 */ /* 0x000fe40000410000 */
[C---:B------:R-:W-:Y:S03]  /*9040*/  HMMA.16816.F32.BF16 R56, R208.reuse, R4, R56 ;  /* 0x00000004d038723c */ /* 0x040fe60000041838 */
[----:B---3--:R-:W1:Y:S01]  /*9050*/  MUFU.TANH R0, R22 ;  /* 0x0000001600007308 */ /* 0x008e620000002400 */
[----:B------:R-:W-:Y:S02]  /*9060*/  FMUL.FTZ R34, R34, c[0x0][0x320] ;  /* 0x0000c80022227a20 */ /* 0x000fe40000410000 */
[----:B------:R-:W-:Y:S02]  /*9070*/  FMUL.FTZ R42, R42, c[0x0][0x320] ;  /* 0x0000c8002a2a7a20 */ /* 0x000fe40000410000 */
[-C--:B------:R-:W-:Y:S04]  /*9080*/  HMMA.16816.F32.BF16 R60, R208, R6.reuse, R60 ;  /* 0x00000006d03c723c */ /* 0x080fe8000004183c */
[----:B------:R-:W-:Y:S01]  /*9090*/  FMUL.FTZ R44, R44, c[0x0][0x320] ;  /* 0x0000c8002c2c7a20 */ /* 0x000fe20000410000 */
[----:B------:R-:W-:Y:S01]  /*90a0*/  MUFU.TANH R22, R23 ;  /* 0x0000001700167308 */ /* 0x000fe20000002400 */
[----:B------:R-:W-:Y:S02]  /*90b0*/  FMUL.FTZ R45, R45, c[0x0][0x320] ;  /* 0x0000c8002d2d7a20 */ /* 0x000fe40000410000 */
[----:B------:R-:W-:Y:S04]  /*90c0*/  HMMA.16816.F32.BF16 R64, R212, R6, R64 ;  /* 0x00000006d440723c */ /* 0x000fe80000041840 */
[----:B------:R-:W-:Y:S02]  /*90d0*/  FMUL.FTZ R46, R46, c[0x0][0x320] ;  /* 0x0000c8002e2e7a20 */ /* 0x000fe40000410000 */
[----:B------:R-:W-:Y:S01]  /*90e0*/  FMUL.FTZ R47, R47, c[0x0][0x320] ;  /* 0x0000c8002f2f7a20 */ /* 0x000fe20000410000 */
[----:B------:R-:W-:Y:S01]  /*90f0*/  MUFU.TANH R21, R25 ;  /* 0x0000001900157308 */ /* 0x000fe20000002400 */
[----:B------:R-:W-:Y:S01]  /*9100*/  FMUL.FTZ R48, R48, c[0x0][0x320] ;  /* 0x0000c80030307a20 */ /* 0x000fe20000410000 */
[----:B-1----:R1:W-:Y:S03]  /*9110*/  STL [R1+0x18], R0 ;  /* 0x0000180001007387 */ /* 0x0023e60000100800 */
        /* <DEDUP_REMOVED lines=15> */
[----:B-1----:R-:W1:Y:S01]  /*9210*/  MUFU.TANH R0, R24 ;  /* 0x0000001800007308 */ /* 0x002e620000002400 */
        /* <DEDUP_REMOVED lines=14> */
[----:B-1----:R1:W-:Y:S01]  /*9300*/  STL [R1+0x24], R0 ;  /* 0x0000240001007387 */ /* 0x0023e20000100800 */
[----:B------:R-:W-:Y:S05]  /*9310*/  FMUL.FTZ R67, R67, c[0x0][0x320] ;  /* 0x0000c80043437a20 */ /* 0x000fea0000410000 */
[----:B------:R-:W-:Y:S10]  /*9320*/  MUFU.TANH R18, R30 ;  /* 0x0000001e00127308 */ /* 0x000ff40000002400 */
[----:B------:R-:W-:Y:S10]  /*9330*/  MUFU.TANH R26, R31 ;  /* 0x0000001f001a7308 */ /* 0x000ff40000002400 */
[----:B-1----:R-:W1:Y:S10]  /*9340*/  MUFU.TANH R0, R32 ;  /* 0x0000002000007308 */ /* 0x002e740000002400 */
[----:B------:R-:W2:Y:S10]  /*9350*/  MUFU.TANH R33, R33 ;  /* 0x0000002100217308 */ /* 0x000eb40000002400 */
[----:B------:R3:W4:Y:S01]  /*9360*/  MUFU.TANH R32, R34 ;  /* 0x0000002200207308 */ /* 0x0007220000002400 */
[----:B-1----:R1:W-:Y:S09]  /*9370*/  STL [R1], R0 ;  /* 0x0000000001007387 */ /* 0x0023f20000100800 */
[----:B------:R3:W2:Y:S10]  /*9380*/  MUFU.TANH R34, R35 ;  /* 0x0000002300227308 */ /* 0x0006b40000002400 */
        /* <DEDUP_REMOVED lines=34> */
.L_x_756:
[----:B------:R-:W2:Y:S01]  /*95b0*/  LDL.LU R40, [R1+0x20] ;  /* 0x0000200001287983 */ /* 0x000ea20000300800 */
[----:B------:R-:W-:Y:S01]  /*95c0*/  FMNMX.FTZ R0, R143, R3, !PT ;  /* 0x000000038f007209 */ /* 0x000fe20007810000 */
[----:B-1----:R-:W-:Y:S01]  /*95d0*/  IMAD.MOV.U32 R35, RZ, RZ, R138 ;  /* 0x000000ffff237224 */ /* 0x002fe200078e008a */
[----:B------:R-:W-:Y:S01]  /*95e0*/  FMNMX.FTZ R2, R222, R140, !PT ;  /* 0x0000008cde027209 */ /* 0x000fe20007810000 */
[----:B------:R-:W3:Y:S01]  /*95f0*/  LDL.LU R41, [R1+0x1c] ;  /* 0x00001c0001297983 */ /* 0x000ee20000300800 */
[----:B------:R-:W-:Y:S02]  /*9600*/  FMNMX.FTZ R0, R221, R0, !PT ;  /* 0x00000000dd007209 */ /* 0x000fe40007810000 */
[----:B------:R-:W-:Y:S01]  /*9610*/  MOV R49, R33 ;  /* 0x0000002100317202 */ /* 0x000fe20000000f00 */
[----:B------:R-:W4:Y:S01]  /*9620*/  LDL.LU R43, [R1] ;  /* 0x00000000012b7983 */ /* 0x000f220000300800 */
[----:B------:R-:W-:Y:S02]  /*9630*/  FMNMX.FTZ R0, R142, R0, !PT ;  /* 0x000000008e007209 */ /* 0x000fe40007810000 */
[----:B------:R-:W-:Y:S01]  /*9640*/  FMNMX.FTZ R2, R225, R2, !PT ;  /* 0x00000002e1027209 */ /* 0x000fe20007810000 */
[----:B------:R-:W-:Y:S01]  /*9650*/  STL [R1+0x78], R248 ;  /* 0x000078f801007387 */ /* 0x000fe20000100800 */
[----:B------:R-:W-:Y:S02]  /*9660*/  FMNMX.FTZ R0, R15, R0, !PT ;  /* 0x000000000f007209 */ /* 0x000fe40007810000 */
[----:B------:R-:W-:Y:S01]  /*9670*/  FMNMX.FTZ R2, R218, R2, !PT ;  /* 0x00000002da027209 */ /* 0x000fe20007810000 */
[----:B------:R-:W-:Y:S01]  /*9680*/  STL [R1+0x74], R247 ;  /* 0x000074f701007387 */ /* 0x000fe20000100800 */
[----:B------:R-:W-:Y:S02]  /*9690*/  MOV R53, R20 ;  /* 0x0000001400357202 */ /* 0x000fe40000000f00 */
[----:B------:R-:W-:Y:S01]  /*96a0*/  FMNMX.FTZ R2, R217, R2, !PT ;  /* 0x00000002d9027209 */ /* 0x000fe20007810000 */
[----:B------:R-:W-:Y:S01]  /*96b0*/  STL [R1+0x70], R246 ;  /* 0x000070f601007387 */ /* 0x000fe20000100800 */
[----:B------:R-:W-:Y:S02]  /*96c0*/  FMNMX.FTZ R4, R216, R132, !PT ;  /* 0x00000084d8047209 */ /* 0x000fe40007810000 */
        /* <DEDUP_REMOVED lines=9> */
[----:B------:R-:W-:Y:S01]  /*9760*/  MOV R52, R32 ;  /* 0x0000002000347202 */ /* 0x000fe20000000f00 */
[----:B------:R1:W-:Y:S01]  /*9770*/  STL [R1+0x60], R242 ;  /* 0x000060f201007387 */ /* 0x0003e20000100800 */
[----:B------:R-:W-:Y:S02]  /*9780*/  MOV R54, R134 ;  /* 0x0000008600367202 */ /* 0x000fe40000000f00 */
[----:B------:R-:W-:Y:S01]  /*9790*/  FMNMX.FTZ R5, R219, R5, !PT ;  /* 0x00000005db057209 */ /* 0x000fe20007810000 */
[----:B------:R-:W-:Y:S01]  /*97a0*/  LDSM.16.MT88.4 R36, [R234+0x100] ;  /* 0x00010000ea24783b */ /* 0x000fe20000004200 */
[----:B------:R-:W-:Y:S02]  /*97b0*/  MOV R33, R133 ;  /* 0x0000008500217202 */ /* 0x000fe40000000f00 */
[----:B------:R-:W-:Y:S02]  /*97c0*/  FMNMX.FTZ R5, R54, R5, !PT ;  /* 0x0000000536057209 */ /* 0x000fe40007810000 */
[----:B------:R-:W-:Y:S01]  /*97d0*/  ISETP.LT.AND P2, PT, RZ, UR11, PT ;  /* 0x0000000bff007c0c */ /* 0x000fe2000bf41270 */
[----:B------:R-:W-:Y:S01]  /*97e0*/  UIADD3 UR11, UR11, -0x1, URZ ;  /* 0xffffffff0b0b7890 */ /* 0x000fe2000fffe03f */
[----:B------:R-:W-:Y:S01]  /*97f0*/  FMNMX.FTZ R5, R33, R5, !PT ;  /* 0x0000000521057209 */ /* 0x000fe20007810000 */
[----:B------:R-:W0:Y:S03]  /*9800*/  LDGDEPBAR ;  /* 0x00000000000079af */ /* 0x000e260000000000 */
[----:B------:R-:W-:Y:S04]  /*9810*/  FMNMX.FTZ R5, R18, R5, !PT ;  /* 0x0000000512057209 */ /* 0x000fe80007810000 */
[----:B------:R-:W-:Y:S04]  /*9820*/  FMNMX.FTZ R5, R26, R5, !PT ;  /* 0x000000051a057209 */ /* 0x000fe80007810000 */
[----:B------:R-:W-:Y:S01]  /*9830*/  FMNMX.FTZ R5, R27, R5, !PT ;  /* 0x000000051b057209 */ /* 0x000fe20007810000 */
[----:B-1----:R-:W2:Y:S04]  /*9840*/  LDL.LU R242, [R1+0x18] ;  /* 0x0000180001f27983 */ /* 0x002ea80000300800 */
[----:B------:R1:W-:Y:S04]  /*9850*/  STL [R1+0x5c], R241 ;  /* 0x00005cf101007387 */ /* 0x0003e80000100800 */
[----:B-1----:R-:W2:Y:S04]  /*9860*/  LDL.LU R241, [R1+0x24] ;  /* 0x0000240001f17983 */ /* 0x002ea80000300800 */
[----:B------:R1:W-:Y:S04]  /*9870*/  STL [R1+0x58], R240 ;  /* 0x000058f001007387 */ /* 0x0003e80000100800 */
[----:B------:R1:W-:Y:S04]  /*9880*/  STL [R1+0x54], R239 ;  /* 0x000054ef01007387 */ /* 0x0003e80000100800 */
[----:B------:R1:W-:Y:S04]  /*9890*/  STL [R1+0x50], R238 ;  /* 0x000050ee01007387 */ /* 0x0003e80000100800 */
[----:B------:R1:W-:Y:S04]  /*98a0*/  STL [R1+0x4c], R237 ;  /* 0x00004ced01007387 */ /* 0x0003e80000100800 */
[----:B------:R1:W-:Y:S02]  /*98b0*/  STL [R1+0x48], R232 ;  /* 0x000048e801007387 */ /* 0x0003e40000100800 */
[----:B-1----:R-:W-:Y:S02]  /*98c0*/  MOV R240, R23 ;  /* 0x0000001700f07202 */ /* 0x002fe40000000f00 */
[----:B------:R-:W-:Y:S02]  /*98d0*/  MOV R239, R139 ;  /* 0x0000008b00ef7202 */ /* 0x000fe40000000f00 */
[----:B------:R-:W-:Y:S02]  /*98e0*/  MOV R238, R22 ;  /* 0x0000001600ee7202 */ /* 0x000fe40000000f00 */
[----:B------:R-:W-:Y:S02]  /*98f0*/  MOV R237, R21 ;  /* 0x0000001500ed7202 */ /* 0x000fe40000000f00 */
[----:B------:R-:W-:Y:S01]  /*9900*/  LDSM.16.MT88.4 R20, [R233+0x100] ;  /* 0x00010000e914783b */ /* 0x000fe20000004200 */
[----:B------:R-:W-:Y:S02]  /*9910*/  MOV R232, R137 ;  /* 0x0000008900e87202 */ /* 0x000fe40000000f00 */
[----:B--2---:R-:W-:Y:S02]  /*9920*/  FMNMX.FTZ R2, R241, R2, !PT ;  /* 0x00000002f1027209 */ /* 0x004fe40007810000 */
[----:B------:R-:W-:Y:S02]  /*9930*/  FMNMX.FTZ R0, R40, R0, !PT ;  /* 0x0000000028007209 */ /* 0x000fe40007810000 */
[----:B------:R-:W-:Y:S02]  /*9940*/  FMNMX.FTZ R2, R237, R2, !PT ;  /* 0x00000002ed027209 */ /* 0x000fe40007810000 */
[----:B---3--:R-:W-:Y:S02]  /*9950*/  FMNMX.FTZ R0, R41, R0, !PT ;  /* 0x0000000029007209 */ /* 0x008fe40007810000 */
[----:B------:R-:W-:Y:S02]  /*9960*/  FMNMX.FTZ R2, R53, R2, !PT ;  /* 0x0000000235027209 */ /* 0x000fe40007810000 */
        /* <DEDUP_REMOVED lines=21> */
[----:B------:R-:W1:Y:S03]  /*9ac0*/  SHFL.BFLY PT, R7, R0, 0x2, 0x1f ;  /* 0x0c401f0000077f89 */ /* 0x000e6600000e0000 */
[----:B------:R-:W-:Y:S04]  /*9ad0*/  FMNMX.FTZ R4, R52, R4, !PT ;  /* 0x0000000434047209 */ /* 0x000fe80007810000 */
[----:B------:R-:W-:Y:S01]  /*9ae0*/  FMNMX.FTZ R4, R34, R4, !PT ;  /* 0x0000000422047209 */ /* 0x000fe20007810000 */
[----:B------:R-:W2:Y:S03]  /*9af0*/  SHFL.BFLY PT, R137, R2, 0x2, 0x1f ;  /* 0x0c401f0002897f89 */ /* 0x000ea600000e0000 */
[----:B------:R-:W-:Y:S04]  /*9b00*/  FMNMX.FTZ R4, R29, R4, !PT ;  /* 0x000000041d047209 */ /* 0x000fe80007810000 */
[----:B------:R-:W-:Y:S04]  /*9b10*/  FMNMX.FTZ R4, R24, R4, !PT ;  /* 0x0000000418047209 */ /* 0x000fe80007810000 */
[----:B------:R-:W-:Y:S04]  /*9b20*/  FMNMX.FTZ R4, R48, R4, !PT ;  /* 0x0000000430047209 */ /* 0x000fe80007810000 */
[----:B------:R-:W-:Y:S02]  /*9b30*/  FMNMX.FTZ R4, R47, R4, !PT ;  /* 0x000000042f047209 */ /* 0x000fe40007810000 */
[----:B-1----:R-:W-:Y:S02]  /*9b40*/  FMNMX.FTZ R0, R0, R7, !PT ;  /* 0x0000000700007209 */ /* 0x002fe40007810000 */
[----:B------:R-:W-:Y:S03]  /*9b50*/  FMNMX.FTZ R4, R252, R4, !PT ;  /* 0x00000004fc047209 */ /* 0x000fe60007810000 */
[----:B------:R-:W1:Y:S01]  /*9b60*/  SHFL.BFLY PT, R139, R0, 0x1, 0x1f ;  /* 0x0c201f00008b7f89 */ /* 0x000e6200000e0000 */
[----:B------:R-:W-:Y:S02]  /*9b70*/  FMNMX.FTZ R4, R231, R4, !PT ;  /* 0x00000004e7047209 */ /* 0x000fe40007810000 */
[----:B--2---:R-:W-:Y:S02]  /*9b80*/  FMNMX.FTZ R137, R2, R137, !PT ;  /* 0x0000008902897209 */ /* 0x004fe40007810000 */
[----:B------:R-:W-:Y:S02]  /*9b90*/  FMNMX.FTZ R2, R28, R5, !PT ;  /* 0x000000051c027209 */ /* 0x000fe40007810000 */
[----:B------:R-:W-:Y:S01]  /*9ba0*/  FMNMX.FTZ R4, R214, R4, !PT ;  /* 0x00000004d6047209 */ /* 0x000fe20007810000 */
[----:B------:R-:W2:Y:S01]  /*9bb0*/  SHFL.BFLY PT, R5, R137, 0x1, 0x1f ;  /* 0x0c201f0089057f89 */ /* 0x000ea200000e0000 */
[----:B------:R-:W-:Y:S02]  /*9bc0*/  FMNMX.FTZ R2, R239, R2, !PT ;  /* 0x00000002ef027209 */ /* 0x000fe40007810000 */
[----:B------:R-:W-:Y:S02]  /*9bd0*/  FMNMX.FTZ R4, R213, R4, !PT ;  /* 0x00000004d5047209 */ /* 0x000fe40007810000 */
[----:B------:R-:W-:Y:S03]  /*9be0*/  FMNMX.FTZ R2, R45, R2, !PT ;  /* 0x000000022d027209 */ /* 0x000fe60007810000 */
[----:B------:R-:W3:Y:S01]  /*9bf0*/  SHFL.BFLY PT, R6, R4, 0x2, 0x1f ;  /* 0x0c401f0004067f89 */ /* 0x000ee200000e0000 */
[----:B-1----:R-:W-:Y:S05]  /*9c00*/  FMNMX.FTZ R139, R0, R139, !PT ;  /* 0x0000008b008b7209 */ /* 0x002fea0007810000 */
[C---:B------:R-:W-:Y:S01]  /*9c10*/  FADD.FTZ R0, -R139.reuse, R3 ;  /* 0x000000038b007221 */ /* 0x040fe20000010100 */
[----:B------:R-:W-:Y:S01]  /*9c20*/  FMNMX.FTZ R3, R46, R2, !PT ;  /* 0x000000022e037209 */ /* 0x000fe20007810000 */
[----:B------:R-:W-:Y:S01]  /*9c30*/  FMUL.FTZ R208, R139, c[0x0][0x2d0] ;  /* 0x0000b4008bd07a20 */ /* 0x000fe20000410000 */
[----:B--2---:R-:W-:Y:S01]  /*9c40*/  FMNMX.FTZ R137, R137, R5, !PT ;  /* 0x0000000589897209 */ /* 0x004fe20007810000 */
[----:B------:R-:W-:Y:S01]  /*9c50*/  FMUL.FTZ R2, R0, c[0x0][0x2d0] ;  /* 0x0000b40000027a20 */ /* 0x000fe20000410000 */
[----:B------:R-:W-:Y:S01]  /*9c60*/  FMNMX.FTZ R0, R240, R3, !PT ;  /* 0x00000003f0007209 */ /* 0x000fe20007810000 */
[--C-:B------:R-:W-:Y:S02]  /*9c70*/  FFMA.FTZ R212, R212, c[0x0][0x2d0], -R208.reuse ;  /* 0x0000b400d4d47a23 */ /* 0x100fe400000108d0 */
[----:B------:R-:W1:Y:S01]  /*9c80*/  MUFU.EX2 R134, R2 ;  /* 0x0000000200867308 */ /* 0x000e620000000800 */
[----:B------:R-:W-:Y:S01]  /*9c90*/  FMNMX.FTZ R0, R136, R0, !PT ;  /* 0x0000000088007209 */ /* 0x000fe20007810000 */
[----:B------:R-:W-:Y:S01]  /*9ca0*/  FMUL.FTZ R210, R137, c[0x0][0x2d0] ;  /* 0x0000b40089d27a20 */ /* 0x000fe20000410000 */
[----:B---3--:R-:W-:Y:S01]  /*9cb0*/  FMNMX.FTZ R4, R4, R6, !PT ;  /* 0x0000000604047209 */ /* 0x008fe20007810000 */
[--C-:B------:R-:W-:Y:S01]  /*9cc0*/  FFMA.FTZ R227, R227, c[0x0][0x2d0], -R208.reuse ;  /* 0x0000b400e3e37a23 */ /* 0x100fe200000108d0 */
[----:B------:R-:W-:Y:S03]  /*9cd0*/  FMNMX.FTZ R0, R135, R0, !PT ;  /* 0x0000000087007209 */ /* 0x000fe60007810000 */
[----:B------:R-:W2:Y:S08]  /*9ce0*/  SHFL.BFLY PT, R138, R4, 0x1, 0x1f ;  /* 0x0c201f00048a7f89 */ /* 0x000eb000000e0000 */
[----:B------:R-:W3:Y:S01]  /*9cf0*/  SHFL.BFLY PT, R3, R0, 0x2, 0x1f ;  /* 0x0c401f0000037f89 */ /* 0x000ee200000e0000 */
[C---:B-1----:R-:W-:Y:S02]  /*9d00*/  FMUL.FTZ R5, R134.reuse, R149 ;  /* 0x0000009586057220 */ /* 0x042fe40000410000 */
[C---:B------:R-:W-:Y:S01]  /*9d10*/  FMUL.FTZ R32, R134.reuse, R172 ;  /* 0x000000ac86207220 */ /* 0x040fe20000410000 */
[----:B------:R-:W-:Y:S01]  /*9d20*/  MOV R172, R33 ;  /* 0x0000002100ac7202 */ /* 0x000fe20000000f00 */
[C---:B------:R-:W-:Y:S01]  /*9d30*/  FMUL.FTZ R33, R134.reuse, R173 ;  /* 0x000000ad86217220 */ /* 0x040fe20000410000 */
[----:B------:R-:W-:Y:S01]  /*9d40*/  MOV R173, R34 ;  /* 0x0000002200ad7202 */ /* 0x000fe20000000f00 */
[----:B------:R-:W-:Y:S01]  /*9d50*/  FMUL.FTZ R64, R134, R204 ;  /* 0x000000cc86407220 */ /* 0x000fe20000410000 */
[----:B--2---:R-:W-:Y:S01]  /*9d60*/  FMNMX.FTZ R138, R4, R138, !PT ;  /* 0x0000008a048a7209 */ /* 0x004fe20007810000 */
[----:B------:R-:W-:Y:S02]  /*9d70*/  FFMA.FTZ R4, R143, c[0x0][0x2d0], -R208 ;  /* 0x0000b4008f047a23 */ /* 0x000fe400000108d0 */
[----:B------:R-:W-:Y:S02]  /*9d80*/  FMUL.FTZ R65, R134, R205 ;  /* 0x000000cd86417220 */ /* 0x000fe40000410000 */
[C---:B------:R-:W-:Y:S01]  /*9d90*/  FMUL.FTZ R209, R138.reuse, c[0x0][0x2d0] ;  /* 0x0000b4008ad17a20 */ /* 0x040fe20000410000 */
[----:B------:R-:W-:Y:S01]  /*9da0*/  MUFU.EX2 R8, R4 ;  /* 0x0000000400087308 */ /* 0x000fe20000000800 */
[----:B------:R-:W-:Y:S01]  /*9db0*/  FADD.FTZ R2, -R138, R132 ;  /* 0x000000848a027221 */ /* 0x000fe20000010100 */
[----:B---3--:R-:W-:Y:S01]  /*9dc0*/  FMNMX.FTZ R0, R0, R3, !PT ;  /* 0x0000000300007209 */ /* 0x008fe20007810000 */
[----:B------:R-:W-:Y:S02]  /*9dd0*/  FFMA.FTZ R3, R15, c[0x0][0x2d0], -R208 ;  /* 0x0000b4000f037a23 */ /* 0x000fe400000108d0 */
[----:B------:R-:W-:Y:S02]  /*9de0*/  FMUL.FTZ R2, R2, c[0x0][0x2d0] ;  /* 0x0000b40002027a20 */ /* 0x000fe40000410000 */
[C---:B------:R-:W-:Y:S02]  /*9df0*/  FMUL.FTZ R68, R134.reuse, R68 ;  /* 0x0000004486447220 */ /* 0x040fe40000410000 */
[C---:B------:R-:W-:Y:S01]  /*9e00*/  FMUL.FTZ R69, R134.reuse, R69 ;  /* 0x0000004586457220 */ /* 0x040fe20000410000 */
[----:B------:R1:W-:Y:S01]  /*9e10*/  MUFU.EX2 R245, R3 ;  /* 0x0000000300f57308 */ /* 0x0003e20000000800 */
[C---:B------:R-:W-:Y:S02]  /*9e20*/  FMUL.FTZ R80, R134.reuse, R80 ;  /* 0x0000005086507220 */ /* 0x040fe40000410000 */
[C---:B------:R-:W-:Y:S02]  /*9e30*/  FMUL.FTZ R81, R134.reuse, R81 ;  /* 0x0000005186517220 */ /* 0x040fe40000410000 */
[C---:B------:R-:W-:Y:S02]  /*9e40*/  FMUL.FTZ R84, R134.reuse, R84 ;  /* 0x0000005486547220 */ /* 0x040fe40000410000 */
[C---:B------:R-:W-:Y:S02]  /*9e50*/  FMUL.FTZ R85, R134.reuse, R85 ;  /* 0x0000005586557220 */ /* 0x040fe40000410000 */
[C---:B------:R-:W-:Y:S01]  /*9e60*/  FMUL.FTZ R96, R134.reuse, R96 ;  /* 0x0000006086607220 */ /* 0x040fe20000410000 */
[----:B------:R2:W3:Y:S01]  /*9e70*/  MUFU.EX2 R133, R2 ;  /* 0x0000000200857308 */ /* 0x0004e20000000800 */
[C---:B------:R-:W-:Y:S02]  /*9e80*/  FMUL.FTZ R97, R134.reuse, R97 ;  /* 0x0000006186617220 */ /* 0x040fe40000410000 */
[C---:B------:R-:W-:Y:S02]  /*9e90*/  FMUL.FTZ R100, R134.reuse, R100 ;  /* 0x0000006486647220 */ /* 0x040fe40000410000 */
[----:B------:R-:W-:Y:S02]  /*9ea0*/  FMUL.FTZ R101, R134, R101 ;  /* 0x0000006586657220 */ /* 0x000fe40000410000 */
[--C-:B------:R-:W-:Y:S02]  /*9eb0*/  FFMA.FTZ R214, R214, c[0x0][0x2d0], -R209.reuse ;  /* 0x0000b400d6d67a23 */ /* 0x100fe400000108d1 */
[C---:B------:R-:W-:Y:S02]  /*9ec0*/  FMUL.FTZ R112, R134.reuse, R112 ;  /* 0x0000007086707220 */ /* 0x040fe40000410000 */
[C---:B------:R-:W-:Y:S02]  /*9ed0*/  FMUL.FTZ R113, R134.reuse, R113 ;  /* 0x0000007186717220 */ /* 0x040fe40000410000 */
[----:B------:R-:W-:Y:S02]  /*9ee0*/  FMUL.FTZ R116, R134, R116 ;  /* 0x0000007486747220 */ /* 0x000fe40000410000 */
[--C-:B-1----:R-:W-:Y:S02]  /*9ef0*/  FFMA.FTZ R3, R216, c[0x0][0x2d0], -R209.reuse ;  /* 0x0000b400d8037a23 */ /* 0x102fe400000108d1 */
[C---:B------:R-:W-:Y:S02]  /*9f00*/  FMUL.FTZ R117, R134.reuse, R117 ;  /* 0x0000007586757220 */ /* 0x040fe40000410000 */
[----:B------:R1:W-:Y:S01]  /*9f10*/  MUFU.EX2 R9, R3 ;  /* 0x0000000300097308 */ /* 0x0003e20000000800 */
[C---:B------:R-:W-:Y:S02]  /*9f20*/  FMUL.FTZ R128, R134.reuse, R128 ;  /* 0x0000008086807220 */ /* 0x040fe40000410000 */
[----:B------:R-:W-:Y:S02]  /*9f30*/  FMUL.FTZ R129, R134, R129 ;  /* 0x0000008186817220 */ /* 0x000fe40000410000 */
[----:B--2---:R-:W-:Y:S02]  /*9f40*/  FADD.FTZ R2, -R137, R140 ;  /* 0x0000008c89027221 */ /* 0x004fe40000010100 */
[C---:B---3--:R-:W-:Y:S02]  /*9f50*/  FMUL.FTZ R6, R133.reuse, R150 ;  /* 0x0000009685067220 */ /* 0x048fe40000410000 */
[----:B------:R-:W-:Y:S02]  /*9f60*/  FMUL.FTZ R2, R2, c[0x0][0x2d0] ;  /* 0x0000b40002027a20 */ /* 0x000fe40000410000 */
[C---:B------:R-:W-:Y:S02]  /*9f70*/  FMUL.FTZ R7, R133.reuse, R151 ;  /* 0x0000009785077220 */ /* 0x040fe40000410000 */
[----:B------:R2:W3:Y:S01]  /*9f80*/  MUFU.EX2 R132, R2 ;  /* 0x0000000200847308 */ /* 0x0004e20000000800 */
[C---:B------:R-:W-:Y:S01]  /*9f90*/  FMUL.FTZ R34, R133.reuse, R174 ;  /* 0x000000ae85227220 */ /* 0x040fe20000410000 */
[----:B------:R-:W-:Y:S01]  /*9fa0*/  MOV R174, R54 ;  /* 0x0000003600ae7202 */ /* 0x000fe20000000f00 */
[C---:B------:R-:W-:Y:S02]  /*9fb0*/  FMUL.FTZ R66, R133.reuse, R206 ;  /* 0x000000ce85427220 */ /* 0x040fe40000410000 */
[C---:B------:R-:W-:Y:S02]  /*9fc0*/  FMUL.FTZ R67, R133.reuse, R207 ;  /* 0x000000cf85437220 */ /* 0x040fe40000410000 */
[C---:B------:R-:W-:Y:S02]  /*9fd0*/  FMUL.FTZ R70, R133.reuse, R70 ;  /* 0x0000004685467220 */ /* 0x040fe40000410000 */
[----:B------:R-:W-:Y:S02]  /*9fe0*/  FMUL.FTZ R71, R133, R71 ;  /* 0x0000004785477220 */ /* 0x000fe40000410000 */
[--C-:B-1----:R-:W-:Y:S02]  /*9ff0*/  FFMA.FTZ R3, R223, c[0x0][0x2d0], -R209.reuse ;  /* 0x0000b400df037a23 */ /* 0x102fe400000108d1 */
[C---:B------:R-:W-:Y:S02]  /*a000*/  FMUL.FTZ R82, R133.reuse, R82 ;  /* 0x0000005285527220 */ /* 0x040fe40000410000 */
[----:B------:R1:W-:Y:S01]  /*a010*/  MUFU.EX2 R223, R3 ;  /* 0x0000000300df7308 */ /* 0x0003e20000000800 */
[C---:B------:R-:W-:Y:S02]  /*a020*/  FMUL.FTZ R83, R133.reuse, R83 ;  /* 0x0000005385537220 */ /* 0x040fe40000410000 */
[C---:B------:R-:W-:Y:S02]  /*a030*/  FMUL.FTZ R86, R133.reuse, R86 ;  /* 0x0000005685567220 */ /* 0x040fe40000410000 */
[C---:B------:R-:W-:Y:S02]  /*a040*/  FMUL.FTZ R87, R133.reuse, R87 ;  /* 0x0000005785577220 */ /* 0x040fe40000410000 */
[----:B------:R-:W-:Y:S02]  /*a050*/  FMUL.FTZ R98, R133, R98 ;  /* 0x0000006285627220 */ /* 0x000fe40000410000 */
[--C-:B--2---:R-:W-:Y:S02]  /*a060*/  FFMA.FTZ R2, R221, c[0x0][0x2d0], -R208.reuse ;  /* 0x0000b400dd027a23 */ /* 0x104fe400000108d0 */
[C---:B---3--:R-:W-:Y:S01]  /*a070*/  FMUL.FTZ R13, R132.reuse, R153 ;  /* 0x00000099840d7220 */ /* 0x048fe20000410000 */
[----:B------:R-:W-:Y:S01]  /*a080*/  MOV R153, R27 ;  /* 0x0000001b00997202 */ /* 0x000fe20000000f00 */
[----:B------:R2:W-:Y:S01]  /*a090*/  MUFU.EX2 R10, R2 ;  /* 0x00000002000a7308 */ /* 0x0005e20000000800 */
[C---:B------:R-:W-:Y:S01]  /*a0a0*/  FMUL.FTZ R12, R132.reuse, R152 ;  /* 0x00000098840c7220 */ /* 0x040fe20000410000 */
[----:B------:R-:W-:Y:S01]  /*a0b0*/  MOV R152, R40 ;  /* 0x0000002800987202 */ /* 0x000fe20000000f00 */
[C---:B------:R-:W-:Y:S02]  /*a0c0*/  FMUL.FTZ R40, R132.reuse, R180 ;  /* 0x000000b484287220 */ /* 0x040fe40000410000 */
[C---:B------:R-:W-:Y:S02]  /*a0d0*/  FMUL.FTZ R56, R132.reuse, R196 ;  /* 0x000000c484387220 */ /* 0x040fe40000410000 */
[----:B------:R-:W-:Y:S02]  /*a0e0*/  FMUL.FTZ R57, R132, R197 ;  /* 0x000000c584397220 */ /* 0x000fe40000410000 */
[--C-:B------:R-:W-:Y:S02]  /*a0f0*/  FFMA.FTZ R152, R152, c[0x0][0x2d0], -R208.reuse ;  /* 0x0000b40098987a23 */ /* 0x100fe400000108d0 */
[----:B-1----:R-:W-:Y:S02]  /*a100*/  FFMA.FTZ R3, R16, c[0x0][0x2d0], -R209 ;  /* 0x0000b40010037a23 */ /* 0x002fe400000108d1 */
[----:B------:R-:W-:Y:S01]  /*a110*/  FMUL.FTZ R16, R134, R156 ;  /* 0x0000009c86107220 */ /* 0x000fe20000410000 */
[----:B------:R-:W-:Y:S01]  /*a120*/  MUFU.EX2 R197, R152 ;  /* 0x0000009800c57308 */ /* 0x000fe20000000800 */
[----:B------:R-:W-:Y:S02]  /*a130*/  IMAD.MOV.U32 R156, RZ, RZ, R35 ;  /* 0x000000ffff9c7224 */ /* 0x000fe400078e0023 */
[C---:B------:R-:W-:Y:S01]  /*a140*/  FMUL.FTZ R35, R133.reuse, R175 ;  /* 0x000000af85237220 */ /* 0x040fe20000410000 */
[----:B------:R-:W-:Y:S01]  /*a150*/  MOV R175, R52 ;  /* 0x0000003400af7202 */ /* 0x000fe20000000f00 */
[C---:B------:R-:W-:Y:S02]  /*a160*/  FMUL.FTZ R60, R132.reuse, R200 ;  /* 0x000000c8843c7220 */ /* 0x040fe40000410000 */
[C---:B------:R-:W-:Y:S02]  /*a170*/  FMUL.FTZ R61, R132.reuse, R201 ;  /* 0x000000c9843d7220 */ /* 0x040fe40000410000 */
[----:B------:R-:W-:Y:S01]  /*a180*/  FMUL.FTZ R72, R132, R72 ;  /* 0x0000004884487220 */ /* 0x000fe20000410000 */
[----:B------:R1:W-:Y:S01]  /*a190*/  MUFU.EX2 R247, R3 ;  /* 0x0000000300f77308 */ /* 0x0003e20000000800 */
[----:B--2---:R-:W-:Y:S02]  /*a1a0*/  FFMA.FTZ R2, R142, c[0x0][0x2d0], -R208 ;  /* 0x0000b4008e027a23 */ /* 0x004fe400000108d0 */
[C---:B------:R-:W-:Y:S02]  /*a1b0*/  FMUL.FTZ R73, R132.reuse, R73 ;  /* 0x0000004984497220 */ /* 0x040fe40000410000 */
[C---:B------:R-:W-:Y:S02]  /*a1c0*/  FMUL.FTZ R76, R132.reuse, R76 ;  /* 0x0000004c844c7220 */ /* 0x040fe40000410000 */
[C---:B------:R-:W-:Y:S02]  /*a1d0*/  FMUL.FTZ R77, R132.reuse, R77 ;  /* 0x0000004d844d7220 */ /* 0x040fe40000410000 */
[C---:B------:R-:W-:Y:S01]  /*a1e0*/  FMUL.FTZ R88, R132.reuse, R88 ;  /* 0x0000005884587220 */ /* 0x040fe20000410000 */
[----:B------:R2:W3:Y:S01]  /*a1f0*/  MUFU.EX2 R248, R2 ;  /* 0x0000000200f87308 */ /* 0x0004e20000000800 */
[C---:B------:R-:W-:Y:S02]  /*a200*/  FMUL.FTZ R89, R132.reuse, R89 ;  /* 0x0000005984597220 */ /* 0x040fe40000410000 */
[C---:B------:R-:W-:Y:S02]  /*a210*/  FMUL.FTZ R92, R132.reuse, R92 ;  /* 0x0000005c845c7220 */ /* 0x040fe40000410000 */
[C---:B------:R-:W-:Y:S02]  /*a220*/  FMUL.FTZ R93, R132.reuse, R93 ;  /* 0x0000005d845d7220 */ /* 0x040fe40000410000 */
[C---:B------:R-:W-:Y:S02]  /*a230*/  FMUL.FTZ R99, R133.reuse, R99 ;  /* 0x0000006385637220 */ /* 0x040fe40000410000 */
[C---:B------:R-:W-:Y:S02]  /*a240*/  FMUL.FTZ R102, R133.reuse, R102 ;  /* 0x0000006685667220 */ /* 0x040fe40000410000 */
[----:B------:R-:W-:Y:S02]  /*a250*/  FMUL.FTZ R103, R133, R103 ;  /* 0x0000006785677220 */ /* 0x000fe40000410000 */
[----:B------:R-:W-:Y:S02]  /*a260*/  FMUL.FTZ R104, R132, R104 ;  /* 0x0000006884687220 */ /* 0x000fe40000410000 */
[--C-:B-1----:R-:W-:Y:S02]  /*a270*/  FFMA.FTZ R3, R222, c[0x0][0x2d0], -R210.reuse ;  /* 0x0000b400de037a23 */ /* 0x102fe400000108d2 */
[C---:B------:R-:W-:Y:S02]  /*a280*/  FMUL.FTZ R105, R132.reuse, R105 ;  /* 0x0000006984697220 */ /* 0x040fe40000410000 */
[----:B------:R1:W-:Y:S01]  /*a290*/  MUFU.EX2 R221, R3 ;  /* 0x0000000300dd7308 */ /* 0x0003e20000000800 */
[C---:B------:R-:W-:Y:S02]  /*a2a0*/  FMUL.FTZ R108, R132.reuse, R108 ;  /* 0x0000006c846c7220 */ /* 0x040fe40000410000 */
[----:B------:R-:W-:Y:S01]  /*a2b0*/  FMUL.FTZ R109, R132, R109 ;  /* 0x0000006d846d7220 */ /* 0x000fe20000410000 */
[----:B--2---:R-:W2:Y:S01]  /*a2c0*/  SHFL.BFLY PT, R2, R0, 0x1, 0x1f ;  /* 0x0c201f0000027f89 */ /* 0x004ea200000e0000 */
[----:B---3--:R-:W-:Y:S01]  /*a2d0*/  F2FP.BF16.PACK_AB R142, R245, R248 ;  /* 0x000000f8f58e723e */ /* 0x008fe200000010ff */
[--C-:B------:R-:W-:Y:S02]  /*a2e0*/  FFMA.FTZ R156, R156, c[0x0][0x2d0], -R210.reuse ;  /* 0x0000b4009c9c7a23 */ /* 0x100fe400000108d2 */
[C---:B------:R-:W-:Y:S02]  /*a2f0*/  FMUL.FTZ R114, R133.reuse, R114 ;  /* 0x0000007285727220 */ /* 0x040fe40000410000 */
[C---:B------:R-:W-:Y:S02]  /*a300*/  FMUL.FTZ R115, R133.reuse, R115 ;  /* 0x0000007385737220 */ /* 0x040fe40000410000 */
[C---:B------:R-:W-:Y:S02]  /*a310*/  FMUL.FTZ R118, R133.reuse, R118 ;  /* 0x0000007685767220 */ /* 0x040fe40000410000 */
[----:B------:R-:W-:Y:S02]  /*a320*/  FMUL.FTZ R119, R133, R119 ;  /* 0x0000007785777220 */ /* 0x000fe40000410000 */
[C---:B------:R-:W-:Y:S02]  /*a330*/  FMUL.FTZ R120, R132.reuse, R120 ;  /* 0x0000007884787220 */ /* 0x040fe40000410000 */
[C---:B------:R-:W-:Y:S02]  /*a340*/  FMUL.FTZ R121, R132.reuse, R121 ;  /* 0x0000007984797220 */ /* 0x040fe40000410000 */
[C---:B------:R-:W-:Y:S02]  /*a350*/  FMUL.FTZ R124, R132.reuse, R124 ;  /* 0x0000007c847c7220 */ /* 0x040fe40000410000 */
[----:B------:R-:W-:Y:S02]  /*a360*/  FMUL.FTZ R125, R132, R125 ;  /* 0x0000007d847d7220 */ /* 0x000fe40000410000 */
[--C-:B-1----:R-:W-:Y:S01]  /*a370*/  FFMA.FTZ R3, R225, c[0x0][0x2d0], -R210.reuse ;  /* 0x0000b400e1037a23 */ /* 0x102fe200000108d2 */
[----:B------:R-:W-:Y:S01]  /*a380*/  MOV R225, R10 ;  /* 0x0000000a00e17202 */ /* 0x000fe20000000f00 */
[----:B------:R-:W-:Y:S02]  /*a390*/  FMUL.FTZ R130, R133, R130 ;  /* 0x0000008285827220 */ /* 0x000fe40000410000 */
[----:B------:R1:W-:Y:S01]  /*a3a0*/  MUFU.EX2 R222, R3 ;  /* 0x0000000300de7308 */ /* 0x0003e20000000800 */
[----:B--2---:R-:W-:Y:S01]  /*a3b0*/  FMNMX.FTZ R2, R2, R0, !PT ;  /* 0x0000000002027209 */ /* 0x004fe20007810000 */
[--C-:B------:R-:W-:Y:S02]  /*a3c0*/  FFMA.FTZ R0, R17, c[0x0][0x2d0], -R209.reuse ;  /* 0x0000b40011007a23 */ /* 0x100fe400000108d1 */
[----:B------:R-:W-:Y:S01]  /*a3d0*/  FMUL.FTZ R17, R134, R157 ;  /* 0x0000009d86117220 */ /* 0x000fe20000410000 */
[----:B------:R-:W-:Y:S01]  /*a3e0*/  MOV R157, R18 ;  /* 0x00000012009d7202 */ /* 0x000fe20000000f00 */
[C---:B------:R-:W-:Y:S01]  /*a3f0*/  FMUL.FTZ R18, R133.reuse, R158 ;  /* 0x0000009e85127220 */ /* 0x040fe20000410000 */
[----:B------:R-:W-:Y:S01]  /*a400*/  MOV R158, R19 ;  /* 0x00000013009e7202 */ /* 0x000fe20000000f00 */
[C---:B------:R-:W-:Y:S01]  /*a410*/  FMUL.FTZ R19, R133.reuse, R159 ;  /* 0x0000009f85137220 */ /* 0x040fe20000410000 */
[----:B------:R-:W-:Y:S01]  /*a420*/  MOV R159, R42 ;  /* 0x0000002a009f7202 */ /* 0x000fe20000000f00 */
[----:B------:R2:W3:Y:S01]  /*a430*/  MUFU.EX2 R244, R0 ;  /* 0x0000000000f47308 */ /* 0x0004e20000000800 */
[----:B------:R-:W-:Y:S02]  /*a440*/  FMUL.FTZ R131, R133, R131 ;  /* 0x0000008385837220 */ /* 0x000fe40000410000 */
[----:B------:R-:W-:Y:S02]  /*a450*/  FFMA.FTZ R231, R231, c[0x0][0x2d0], -R209 ;  /* 0x0000b400e7e77a23 */ /* 0x000fe400000108d1 */
[--C-:B-1----:R-:W-:Y:S05]  /*a460*/  FFMA.FTZ R3, R218, c[0x0][0x2d0], -R210.reuse ;  /* 0x0000b400da037a23 */ /* 0x102fea00000108d2 */
[----:B------:R1:W-:Y:S01]  /*a470*/  MUFU.EX2 R246, R3 ;  /* 0x0000000300f67308 */ /* 0x0003e20000000800 */
[----:B--2---:R-:W-:Y:S01]  /*a480*/  FADD.FTZ R0, -R2, R141 ;  /* 0x0000008d02007221 */ /* 0x004fe20000010100 */
[----:B---3--:R-:W-:Y:S03]  /*a490*/  F2FP.BF16.PACK_AB R143, R244, R247 ;  /* 0x000000f7f48f723e */ /* 0x008fe600000010ff */
[----:B------:R-:W-:Y:S06]  /*a4a0*/  FMUL.FTZ R0, R0, c[0x0][0x2d0] ;  /* 0x0000b40000007a20 */ /* 0x000fec0000410000 */
[----:B------:R-:W2:Y:S01]  /*a4b0*/  MUFU.EX2 R0, R0 ;  /* 0x0000000000007308 */ /* 0x000ea20000000800 */
[----:B-1----:R-:W-:Y:S09]  /*a4c0*/  FFMA.FTZ R3, R217, c[0x0][0x2d0], -R210 ;  /* 0x0000b400d9037a23 */ /* 0x002ff200000108d2 */
[----:B------:R1:W3:Y:S01]  /*a4d0*/  MUFU.EX2 R243, R3 ;  /* 0x0000000300f37308 */ /* 0x0002e20000000800 */
[C---:B--2---:R-:W-:Y:S02]  /*a4e0*/  FMUL.FTZ R10, R0.reuse, R146 ;  /* 0x00000092000a7220 */ /* 0x044fe40000410000 */
[C---:B------:R-:W-:Y:S02]  /*a4f0*/  FMUL.FTZ R11, R0.reuse, R147 ;  /* 0x00000093000b7220 */ /* 0x040fe40000410000 */
[C---:B------:R-:W-:Y:S02]  /*a500*/  FMUL.FTZ R14, R0.reuse, R154 ;  /* 0x0000009a000e7220 */ /* 0x040fe40000410000 */
[----:B------:R-:W-:Y:S01]  /*a510*/  FMUL.FTZ R15, R0, R155 ;  /* 0x0000009b000f7220 */ /* 0x000fe20000410000 */
[----:B------:R-:W-:Y:S01]  /*a520*/  MOV R155, R26 ;  /* 0x0000001a009b7202 */ /* 0x000fe20000000f00 */
[----:B------:R-:W-:Y:S02]  /*a530*/  IMAD.MOV.U32 R154, RZ, RZ, R28 ;  /* 0x000000ffff9a7224 */ /* 0x000fe400078e001c */
[----:B------:R-:W-:Y:S02]  /*a540*/  FMUL.FTZ R28, R132, R168 ;  /* 0x000000a8841c7220 */ /* 0x000fe40000410000 */
[----:B-1----:R-:W-:Y:S01]  /*a550*/  FMUL.FTZ R3, R2, c[0x0][0x2d0] ;  /* 0x0000b40002037a20 */ /* 0x002fe20000410000 */
[----:B---3--:R-:W-:Y:S01]  /*a560*/  F2FP.BF16.PACK_AB R146, R243, R246 ;  /* 0x000000f6f392723e */ /* 0x008fe200000010ff */
[----:B------:R-:W-:Y:S02]  /*a570*/  IMAD.MOV.U32 R168, RZ, RZ, R29 ;  /* 0x000000ffffa87224 */ /* 0x000fe400078e001d */
[--C-:B------:R-:W-:Y:S02]  /*a580*/  FFMA.FTZ R4, R220, c[0x0][0x2d0], -R3.reuse ;  /* 0x0000b400dc047a23 */ /* 0x100fe40000010803 */
[----:B------:R-:W-:Y:S01]  /*a590*/  FMUL.FTZ R29, R132, R169 ;  /* 0x000000a9841d7220 */ /* 0x000fe20000410000 */
[----:B------:R-:W-:Y:S01]  /*a5a0*/  MOV R169, R30 ;  /* 0x0000001e00a97202 */ /* 0x000fe20000000f00 */
[----:B------:R1:W-:Y:S01]  /*a5b0*/  MUFU.EX2 R216, R4 ;  /* 0x0000000400d87308 */ /* 0x0003e20000000800 */
[C---:B------:R-:W-:Y:S01]  /*a5c0*/  FMUL.FTZ R30, R0.reuse, R170 ;  /* 0x000000aa001e7220 */ /* 0x040fe20000410000 */
[----:B------:R-:W-:Y:S01]  /*a5d0*/  MOV R170, R31 ;  /* 0x0000001f00aa7202 */ /* 0x000fe20000000f00 */
[C---:B------:R-:W-:Y:S01]  /*a5e0*/  FMUL.FTZ R31, R0.reuse, R171 ;  /* 0x000000ab001f7220 */ /* 0x040fe20000410000 */
[----:B------:R-:W-:Y:S01]  /*a5f0*/  MOV R171, R53 ;  /* 0x0000003500ab7202 */ /* 0x000fe20000000f00 */
[C---:B------:R-:W-:Y:S01]  /*a600*/  FMUL.FTZ R26, R0.reuse, R166 ;  /* 0x000000a6001a7220 */ /* 0x040fe20000410000 */
[----:B------:R-:W2:Y:S01]  /*a610*/  LDSM.16.MT88.4 R52, [R236+0x100] ;  /* 0x00010000ec34783b */ /* 0x000ea20000004200 */
[C---:B------:R-:W-:Y:S01]  /*a620*/  FMUL.FTZ R27, R0.reuse, R167 ;  /* 0x000000a7001b7220 */ /* 0x040fe20000410000 */
[----:B------:R-:W-:Y:S01]  /*a630*/  MOV R166, R47 ;  /* 0x0000002f00a67202 */ /* 0x000fe20000000f00 */
[C---:B------:R-:W-:Y:S01]  /*a640*/  FMUL.FTZ R42, R0.reuse, R182 ;  /* 0x000000b6002a7220 */ /* 0x040fe20000410000 */
[----:B------:R-:W-:Y:S01]  /*a650*/  MOV R167, R48 ;  /* 0x0000003000a77202 */ /* 0x000fe20000000f00 */
[C---:B------:R-:W-:Y:S02]  /*a660*/  FMUL.FTZ R47, R0.reuse, R187 ;  /* 0x000000bb002f7220 */ /* 0x040fe40000410000 */
[----:B------:R-:W-:Y:S02]  /*a670*/  IMAD.MOV.U32 R220, RZ, RZ, R46 ;  /* 0x000000ffffdc7224 */ /* 0x000fe400078e002e */
[----:B------:R-:W-:Y:S02]  /*a680*/  FMUL.FTZ R46, R0, R186 ;  /* 0x000000ba002e7220 */ /* 0x000fe40000410000 */
[----:B------:R-:W-:Y:S02]  /*a690*/  FMUL.FTZ R48, R134, R188 ;  /* 0x000000bc86307220 */ /* 0x000fe40000410000 */
[C---:B------:R-:W-:Y:S02]  /*a6a0*/  FMUL.FTZ R58, R0.reuse, R198 ;  /* 0x000000c6003a7220 */ /* 0x040fe40000410000 */
[C---:B------:R-:W-:Y:S01]  /*a6b0*/  FMUL.FTZ R59, R0.reuse, R199 ;  /* 0x000000c7003b7220 */ /* 0x040fe20000410000 */
[----:B------:R-:W-:Y:S01]  /*a6c0*/  MUFU.EX2 R198, R212 ;  /* 0x000000d400c67308 */ /* 0x000fe20000000800 */
[----:B------:R-:W-:Y:S02]  /*a6d0*/  FMUL.FTZ R62, R0, R202 ;  /* 0x000000ca003e7220 */ /* 0x000fe40000410000 */
[--C-:B-1----:R-:W-:Y:S01]  /*a6e0*/  FFMA.FTZ R4, R226, c[0x0][0x2d0], -R3.reuse ;  /* 0x0000b400e2047a23 */ /* 0x102fe20000010803 */
[----:B------:R-:W-:Y:S01]  /*a6f0*/  MOV R226, R9 ;  /* 0x0000000900e27202 */ /* 0x000fe20000000f00 */
[----:B------:R-:W-:Y:S02]  /*a700*/  FMUL.FTZ R9, R132, R145 ;  /* 0x0000009184097220 */ /* 0x000fe40000410000 */
[C---:B------:R-:W-:Y:S01]  /*a710*/  FMUL.FTZ R63, R0.reuse, R203 ;  /* 0x000000cb003f7220 */ /* 0x040fe20000410000 */
[----:B------:R-:W-:Y:S01]  /*a720*/  F2FP.BF16.PACK_AB R141, R223, R226 ;  /* 0x000000e2df8d723e */ /* 0x000fe200000010ff */
[C---:B------:R-:W-:Y:S01]  /*a730*/  FMUL.FTZ R74, R0.reuse, R74 ;  /* 0x0000004a004a7220 */ /* 0x040fe20000410000 */
[----:B------:R-:W1:Y:S01]  /*a740*/  MUFU.EX2 R217, R4 ;  /* 0x0000000400d97308 */ /* 0x000e620000000800 */
[C---:B------:R-:W-:Y:S02]  /*a750*/  FMUL.FTZ R75, R0.reuse, R75 ;  /* 0x0000004b004b7220 */ /* 0x040fe40000410000 */
        /* <DEDUP_REMOVED lines=10> */
[----:B------:R-:W-:Y:S01]  /*a800*/  FMUL.FTZ R122, R0, R122 ;  /* 0x0000007a007a7220 */ /* 0x000fe20000410000 */
[----:B-1----:R-:W-:Y:S01]  /*a810*/  F2FP.BF16.PACK_AB R145, R217, R216 ;  /* 0x000000d8d991723e */ /* 0x002fe200000010ff */
[--C-:B------:R-:W-:Y:S01]  /*a820*/  FFMA.FTZ R4, R224, c[0x0][0x2d0], -R3.reuse ;  /* 0x0000b400e0047a23 */ /* 0x100fe20000010803 */
[----:B------:R-:W-:Y:S01]  /*a830*/  MOV R224, R8 ;  /* 0x0000000800e07202 */ /* 0x000fe20000000f00 */
[----:B------:R-:W-:Y:S01]  /*a840*/  FMUL.FTZ R8, R132, R144 ;  /* 0x0000009084087220 */ /* 0x000fe20000410000 */
[----:B------:R-:W-:Y:S01]  /*a850*/  F2FP.BF16.PACK_AB R144, R222, R221 ;  /* 0x000000ddde90723e */ /* 0x000fe200000010ff */
[----:B------:R1:W-:Y:S01]  /*a860*/  MUFU.EX2 R218, R4 ;  /* 0x0000000400da7308 */ /* 0x0003e20000000800 */
[----:B------:R-:W-:Y:S01]  /*a870*/  F2FP.BF16.PACK_AB R140, R225, R224 ;  /* 0x000000e0e18c723e */ /* 0x000fe200000010ff */
[C---:B------:R-:W-:Y:S02]  /*a880*/  FMUL.FTZ R123, R0.reuse, R123 ;  /* 0x0000007b007b7220 */ /* 0x040fe40000410000 */
[C---:B------:R-:W-:Y:S02]  /*a890*/  FMUL.FTZ R126, R0.reuse, R126 ;  /* 0x0000007e007e7220 */ /* 0x040fe40000410000 */
[----:B------:R-:W-:Y:S02]  /*a8a0*/  FMUL.FTZ R127, R0, R127 ;  /* 0x0000007f007f7220 */ /* 0x000fe40000410000 */
[--C-:B-1----:R-:W-:Y:S04]  /*a8b0*/  FFMA.FTZ R4, R219, c[0x0][0x2d0], -R3.reuse ;  /* 0x0000b400db047a23 */ /* 0x102fe80000010803 */
[----:B------:R1:W3:Y:S02]  /*a8c0*/  MUFU.EX2 R219, R4 ;  /* 0x0000000400db7308 */ /* 0x0002e40000000800 */
[C---:B-1----:R-:W-:Y:S01]  /*a8d0*/  FMUL.FTZ R4, R134.reuse, R148 ;  /* 0x0000009486047220 */ /* 0x042fe20000410000 */
[----:B---3--:R-:W-:Y:S01]  /*a8e0*/  F2FP.BF16.PACK_AB R147, R219, R218 ;  /* 0x000000dadb93723e */ /* 0x008fe200000010ff */
[----:B------:R-:W1:Y:S05]  /*a8f0*/  LDSM.16.MT88.4 R148, [R235+0x100] ;  /* 0x00010000eb94783b */ /* 0x000e6a0000004200 */
[-C--:B------:R-:W-:Y:S08]  /*a900*/  HMMA.16816.F32.BF16 R4, R140, R20.reuse, R4 ;  /* 0x000000148c04723c */ /* 0x080ff00000041804 */
[C---:B------:R-:W-:Y:S07]  /*a910*/  HMMA.16816.F32.BF16 R8, R144.reuse, R20, R8 ;  /* 0x000000149008723c */ /* 0x040fee0000041808 */
[C---:B------:R-:W-:Y:S01]  /*a920*/  FMUL.FTZ R20, R134.reuse, R160 ;  /* 0x000000a086147220 */ /* 0x040fe20000410000 */
[-C--:B------:R-:W-:Y:S01]  /*a930*/  HMMA.16816.F32.BF16 R12, R144, R22.reuse, R12 ;  /* 0x00000016900c723c */ /* 0x080fe2000004180c */
[----:B------:R-:W-:Y:S03]  /*a940*/  FMUL.FTZ R21, R134, R161 ;  /* 0x000000a186157220 */ /* 0x000fe60000410000 */
[----:B------:R-:W-:Y:S01]  /*a950*/  MOV R160, R51 ;  /* 0x0000003300a07202 */ /* 0x000fe20000000f00 */
[C---:B------:R-:W-:Y:S01]  /*a960*/  FMUL.FTZ R51, R133.reuse, R191 ;  /* 0x000000bf85337220 */ /* 0x040fe20000410000 */
[----:B------:R-:W-:Y:S01]  /*a970*/  MOV R161, R50 ;  /* 0x0000003200a17202 */ /* 0x000fe20000000f00 */
[----:B------:R-:W3:Y:S01]  /*a980*/  LDL.LU R191, [R1+0x38] ;  /* 0x0000380001bf7983 */ /* 0x000ee20000300800 */
[C---:B------:R-:W-:Y:S01]  /*a990*/  HMMA.16816.F32.BF16 R16, R140.reuse, R22, R16 ;  /* 0x000000168c10723c */ /* 0x040fe20000041810 */
[C---:B------:R-:W-:Y:S02]  /*a9a0*/  FMUL.FTZ R50, R133.reuse, R190 ;  /* 0x000000be85327220 */ /* 0x040fe40000410000 */
[----:B------:R-:W4:Y:S01]  /*a9b0*/  LDL.LU R190, [R1+0x34] ;  /* 0x0000340001be7983 */ /* 0x000f220000300800 */
[----:B------:R-:W-:Y:S02]  /*a9c0*/  MOV R180, R160 ;  /* 0x000000a000b47202 */ /* 0x000fe40000000f00 */
[----:B------:R-:W-:Y:S01]  /*a9d0*/  MOV R160, R154 ;  /* 0x0000009a00a07202 */ /* 0x000fe20000000f00 */
[C---:B------:R-:W-:Y:S01]  /*a9e0*/  FMUL.FTZ R22, R133.reuse, R162 ;  /* 0x000000a285167220 */ /* 0x040fe20000410000 */
[----:B------:R-:W-:Y:S01]  /*a9f0*/  MOV R162, R25 ;  /* 0x0000001900a27202 */ /* 0x000fe20000000f00 */
[C---:B------:R-:W-:Y:S03]  /*aa00*/  FMUL.FTZ R23, R133.reuse, R163 ;  /* 0x000000a385177220 */ /* 0x040fe60000410000 */
[--C-:B------:R-:W-:Y:S01]  /*aa10*/  FFMA.FTZ R160, R160, c[0x0][0x2d0], -R3.reuse ;  /* 0x0000b400a0a07a23 */ /* 0x100fe20000010803 */
[----:B------:R-:W-:Y:S01]  /*aa20*/  MOV R163, R24 ;  /* 0x0000001800a37202 */ /* 0x000fe20000000f00 */
[--C-:B------:R-:W-:Y:S02]  /*aa30*/  FFMA.FTZ R162, R162, c[0x0][0x2d0], -R210.reuse ;  /* 0x0000b400a2a27a23 */ /* 0x100fe400000108d2 */
[-C--:B------:R-:W-:Y:S01]  /*aa40*/  HMMA.16816.F32.BF16 R20, R140, R36.reuse, R20 ;  /* 0x000000248c14723c */ /* 0x080fe20000041814 */
[C---:B------:R-:W-:Y:S01]  /*aa50*/  FMUL.FTZ R24, R132.reuse, R164 ;  /* 0x000000a484187220 */ /* 0x040fe20000410000 */
[----:B------:R-:W-:Y:S01]  /*aa60*/  MOV R164, R44 ;  /* 0x0000002c00a47202 */ /* 0x000fe20000000f00 */
[C---:B------:R-:W-:Y:S01]  /*aa70*/  FMUL.FTZ R25, R132.reuse, R165 ;  /* 0x000000a584197220 */ /* 0x040fe20000410000 */
[----:B------:R-:W-:Y:S01]  /*aa80*/  MOV R165, R45 ;  /* 0x0000002d00a57202 */ /* 0x000fe20000000f00 */
[C---:B------:R-:W-:Y:S02]  /*aa90*/  FMUL.FTZ R44, R132.reuse, R184 ;  /* 0x000000b8842c7220 */ /* 0x040fe40000410000 */
[----:B------:R-:W-:Y:S02]  /*aaa0*/  FMUL.FTZ R45, R132, R185 ;  /* 0x000000b9842d7220 */ /* 0x000fe40000410000 */
[----:B------:R-:W-:Y:S01]  /*aab0*/  MUFU.EX2 R185, R156 ;  /* 0x0000009c00b97308 */ /* 0x000fe20000000800 */
[C---:B------:R-:W-:Y:S02]  /*aac0*/  HMMA.16816.F32.BF16 R24, R144.reuse, R36, R24 ;  /* 0x000000249018723c */ /* 0x040fe40000041818 */
[--C-:B------:R-:W-:Y:S02]  /*aad0*/  FFMA.FTZ R164, R164, c[0x0][0x2d0], -R210.reuse ;  /* 0x0000b400a4a47a23 */ /* 0x100fe400000108d2 */
[--C-:B------:R-:W-:Y:S03]  /*aae0*/  FFMA.FTZ R180, R180, c[0x0][0x2d0], -R210.reuse ;  /* 0x0000b400b4b47a23 */ /* 0x100fe600000108d2 */
[C---:B------:R-:W-:Y:S01]  /*aaf0*/  FMUL.FTZ R36, R134.reuse, R176 ;  /* 0x000000b086247220 */ /* 0x040fe20000410000 */
[-C--:B------:R-:W-:Y:S01]  /*ab00*/  HMMA.16816.F32.BF16 R28, R144, R38.reuse, R28 ;  /* 0x00000026901c723c */ /* 0x080fe2000004181c */
[----:B------:R-:W-:Y:S03]  /*ab10*/  MUFU.EX2 R207, R164 ;  /* 0x000000a400cf7308 */ /* 0x000fe60000000800 */
[C---:B------:R-:W-:Y:S01]  /*ab20*/  FMUL.FTZ R37, R134.reuse, R177 ;  /* 0x000000b186257220 */ /* 0x040fe20000410000 */
[----:B------:R-:W-:Y:S01]  /*ab30*/  MOV R176, R49 ;  /* 0x0000003100b07202 */ /* 0x000fe20000000f00 */
[----:B------:R-:W-:Y:S01]  /*ab40*/  FMUL.FTZ R49, R134, R189 ;  /* 0x000000bd86317220 */ /* 0x000fe20000410000 */
[----:B------:R-:W-:Y:S01]  /*ab50*/  MOV R177, R43 ;  /* 0x0000002b00b17202 */ /* 0x000fe20000000f00 */
[C---:B------:R-:W-:Y:S01]  /*ab60*/  HMMA.16816.F32.BF16 R32, R140.reuse, R38, R32 ;  /* 0x000000268c20723c */ /* 0x040fe20000041820 */
[----:B------:R-:W-:Y:S01]  /*ab70*/  FMUL.FTZ R43, R0, R183 ;  /* 0x000000b7002b7220 */ /* 0x000fe20000410000 */
[----:B------:R-:W4:Y:S02]  /*ab80*/  LDL.LU R189, [R1+0x40] ;  /* 0x0000400001bd7983 */ /* 0x000f240000300800 */
[--C-:B------:R-:W-:Y:S02]  /*ab90*/  FFMA.FTZ R183, R136, c[0x0][0x2d0], -R3.reuse ;  /* 0x0000b40088b77a23 */ /* 0x100fe40000010803 */
[----:B------:R-:W4:Y:S01]  /*aba0*/  LDL.LU R188, [R1+0x3c] ;  /* 0x00003c0001bc7983 */ /* 0x000f220000300800 */
[C---:B------:R-:W-:Y:S01]  /*abb0*/  FMUL.FTZ R39, R133.reuse, R179 ;  /* 0x000000b385277220 */ /* 0x040fe20000410000 */
[----:B------:R-:W-:Y:S01]  /*abc0*/  MOV R179, R159 ;  /* 0x0000009f00b37202 */ /* 0x000fe20000000f00 */
[----:B------:R-:W-:Y:S03]  /*abd0*/  FMUL.FTZ R38, R133, R178 ;  /* 0x000000b285267220 */ /* 0x000fe60000410000 */
[----:B------:R-:W-:Y:S01]  /*abe0*/  MOV R178, R41 ;  /* 0x0000002900b27202 */ /* 0x000fe20000000f00 */
[----:B------:R-:W-:Y:S02]  /*abf0*/  FFMA.FTZ R182, R179, c[0x0][0x2d0], -R210 ;  /* 0x0000b400b3b67a23 */ /* 0x000fe400000108d2 */
[--C-:B------:R-:W-:Y:S01]  /*ac00*/  FFMA.FTZ R179, R220, c[0x0][0x2d0], -R3.reuse ;  /* 0x0000b400dcb37a23 */ /* 0x100fe20000010803 */
[-C--:B--2---:R-:W-:Y:S01]  /*ac10*/  HMMA.16816.F32.BF16 R36, R140, R52.reuse, R36 ;  /* 0x000000348c24723c */ /* 0x084fe20000041824 */
[----:B------:R-:W-:Y:S02]  /*ac20*/  FMUL.FTZ R41, R132, R181 ;  /* 0x000000b584297220 */ /* 0x000fe40000410000 */
[----:B------:R-:W-:Y:S02]  /*ac30*/  FFMA.FTZ R152, R178, c[0x0][0x2d0], -R208 ;  /* 0x0000b400b2987a23 */ /* 0x000fe400000108d0 */
[----:B------:R-:W-:Y:S02]  /*ac40*/  FFMA.FTZ R181, R240, c[0x0][0x2d0], -R3 ;  /* 0x0000b400f0b57a23 */ /* 0x000fe40000010803 */
[----:B------:R-:W-:Y:S01]  /*ac50*/  IMAD.MOV.U32 R178, RZ, RZ, R177 ;  /* 0x000000ffffb27224 */ /* 0x000fe200078e00b1 */
[C---:B------:R-:W-:Y:S01]  /*ac60*/  HMMA.16816.F32.BF16 R40, R144.reuse, R52, R40 ;  /* 0x000000349028723c */ /* 0x040fe20000041828 */
[----:B------:R-:W-:Y:S03]  /*ac70*/  MOV R177, R176 ;  /* 0x000000b000b17202 */ /* 0x000fe60000000f00 */
[----:B------:R-:W-:Y:S02]  /*ac80*/  MOV R176, R175 ;  /* 0x000000af00b07202 */ /* 0x000fe40000000f00 */
[----:B------:R-:W-:Y:S01]  /*ac90*/  MOV R175, R173 ;  /* 0x000000ad00af7202 */ /* 0x000fe20000000f00 */
[C---:B------:R-:W-:Y:S01]  /*aca0*/  FMUL.FTZ R52, R134.reuse, R192 ;  /* 0x000000c086347220 */ /* 0x040fe20000410000 */
[-C--:B------:R-:W-:Y:S01]  /*acb0*/  HMMA.16816.F32.BF16 R44, R144, R54.reuse, R44 ;  /* 0x00000036902c723c */ /* 0x080fe2000004182c */
[----:B------:R-:W-:Y:S03]  /*acc0*/  FMUL.FTZ R53, R134, R193 ;  /* 0x000000c186357220 */ /* 0x000fe60000410000 */
[----:B------:R-:W-:Y:S02]  /*acd0*/  MOV R173, R172 ;  /* 0x000000ac00ad7202 */ /* 0x000fe40000000f00 */
[----:B------:R-:W-:Y:S02]  /*ace0*/  MOV R172, R170 ;  /* 0x000000aa00ac7202 */ /* 0x000fe40000000f00 */
[C---:B------:R-:W-:Y:S01]  /*acf0*/  HMMA.16816.F32.BF16 R48, R140.reuse, R54, R48 ;  /* 0x000000368c30723c */ /* 0x040fe20000041830 */
[----:B------:R-:W-:Y:S03]  /*ad00*/  MOV R170, R169 ;  /* 0x000000a900aa7202 */ /* 0x000fe60000000f00 */
[----:B------:R-:W-:Y:S01]  /*ad10*/  IMAD.MOV.U32 R169, RZ, RZ, R168 ;  /* 0x000000ffffa97224 */ /* 0x000fe200078e00a8 */
[----:B------:R-:W-:Y:S02]  /*ad20*/  MOV R168, R163 ;  /* 0x000000a300a87202 */ /* 0x000fe40000000f00 */
[C---:B------:R-:W-:Y:S01]  /*ad30*/  FMUL.FTZ R54, R133.reuse, R194 ;  /* 0x000000c285367220 */ /* 0x040fe20000410000 */
[----:B------:R-:W-:Y:S01]  /*ad40*/  MOV R163, R158 ;  /* 0x0000009e00a37202 */ /* 0x000fe20000000f00 */
[----:B------:R-:W-:Y:S02]  /*ad50*/  FMUL.FTZ R55, R133, R195 ;  /* 0x000000c385377220 */ /* 0x000fe40000410000 */
[----:B------:R-:W-:Y:S01]  /*ad60*/  MUFU.EX2 R195, R227 ;  /* 0x000000e300c37308 */ /* 0x000fe20000000800 */
[----:B------:R-:W-:Y:S01]  /*ad70*/  MOV R158, R157 ;  /* 0x0000009d009e7202 */ /* 0x000fe20000000f00 */
[----:B------:R-:W-:Y:S01]  /*ad80*/  FFMA.FTZ R163, R163, c[0x0][0x2d0], -R210 ;  /* 0x0000b400a3a37a23 */ /* 0x000fe200000108d2 */
[----:B------:R-:W-:Y:S02]  /*ad90*/  MOV R157, R155 ;  /* 0x0000009b009d7202 */ /* 0x000fe40000000f00 */
[-C--:B-1----:R-:W-:Y:S01]  /*ada0*/  HMMA.16816.F32.BF16 R52, R140, R148.reuse, R52 ;  /* 0x000000948c34723c */ /* 0x082fe20000041834 */
[----:B------:R-:W-:Y:S04]  /*adb0*/  MOV R155, R239 ;  /* 0x000000ef009b7202 */ /* 0x000fe80000000f00 */
[----:B------:R1:W-:Y:S03]  /*adc0*/  MUFU.EX2 R239, R152 ;  /* 0x0000009800ef7308 */ /* 0x0003e60000000800 */
[C---:B------:R-:W-:Y:S07]  /*add0*/  HMMA.16816.F32.BF16 R56, R144.reuse, R148, R56 ;  /* 0x000000949038723c */ /* 0x040fee0000041838 */
[----:B------:R-:W-:Y:S01]  /*ade0*/  MUFU.EX2 R203, R163 ;  /* 0x000000a300cb7308 */ /* 0x000fe20000000800 */
[-C--:B------:R-:W-:Y:S08]  /*adf0*/  HMMA.16816.F32.BF16 R60, R144, R150.reuse, R60 ;  /* 0x00000096903c723c */ /* 0x080ff0000004183c */
[C---:B------:R-:W-:Y:S01]  /*ae00*/  HMMA.16816.F32.BF16 R64, R140.reuse, R150, R64 ;  /* 0x000000968c40723c */ /* 0x040fe20000041840 */
[----:B------:R-:W2:Y:S01]  /*ae10*/  LDSM.16.MT88.4 R148, [R233+0x2100] ;  /* 0x00210000e994783b */ /* 0x000ea20000004200 */
[----:B------:R-:W-:Y:S02]  /*ae20*/  MUFU.EX2 R227, R181 ;  /* 0x000000b500e37308 */ /* 0x000fe40000000800 */
[--C-:B-1----:R-:W-:Y:S08]  /*ae30*/  FFMA.FTZ R152, R242, c[0x0][0x2d0], -R209.reuse ;  /* 0x0000b400f2987a23 */ /* 0x102ff000000108d1 */
[----:B------:R1:W-:Y:S02]  /*ae40*/  MUFU.EX2 R242, R152 ;  /* 0x0000009800f27308 */ /* 0x0003e40000000800 */
[----:B-1----:R-:W-:Y:S08]  /*ae50*/  FFMA.FTZ R152, R238, c[0x0][0x2d0], -R209 ;  /* 0x0000b400ee987a23 */ /* 0x002ff000000108d1 */
[----:B------:R1:W-:Y:S01]  /*ae60*/  MUFU.EX2 R238, R152 ;  /* 0x0000009800ee7308 */ /* 0x0003e20000000800 */
[-C--:B--2---:R-:W-:Y:S08]  /*ae70*/  HMMA.16816.F32.BF16 R68, R140, R148.reuse, R68 ;  /* 0x000000948c44723c */ /* 0x084ff00000041844 */
[C---:B------:R-:W-:Y:S08]  /*ae80*/  HMMA.16816.F32.BF16 R72, R144.reuse, R148, R72 ;  /* 0x000000949048723c */ /* 0x040ff00000041848 */
[-C--:B------:R-:W-:Y:S01]  /*ae90*/  HMMA.16816.F32.BF16 R76, R144, R150.reuse, R76 ;  /* 0x00000096904c723c */ /* 0x080fe2000004184c */
[----:B-1----:R-:W-:Y:S07]  /*aea0*/  FFMA.FTZ R152, R178, c[0x0][0x2d0], -R208 ;  /* 0x0000b400b2987a23 */ /* 0x002fee00000108d0 */
[C---:B------:R-:W-:Y:S01]  /*aeb0*/  HMMA.16816.F32.BF16 R80, R140.reuse, R150, R80 ;  /* 0x000000968c50723c */ /* 0x040fe20000041850 */
[----:B------:R-:W1:Y:S01]  /*aec0*/  LDSM.16.MT88.4 R148, [R234+0x2100] ;  /* 0x00210000ea94783b */ /* 0x000e620000004200 */
[----:B------:R2:W-:Y:S02]  /*aed0*/  MUFU.EX2 R200, R152 ;  /* 0x0000009800c87308 */ /* 0x0005e40000000800 */
[----:B------:R-:W-:Y:S02]  /*aee0*/  MOV R178, R161 ;  /* 0x000000a100b27202 */ /* 0x000fe40000000f00 */
[----:B------:R-:W-:Y:S03]  /*aef0*/  MOV R161, R153 ;  /* 0x0000009900a17202 */ /* 0x000fe60000000f00 */
[----:B------:R-:W-:Y:S03]  /*af00*/  FFMA.FTZ R178, R178, c[0x0][0x2d0], -R210 ;  /* 0x0000b400b2b27a23 */ /* 0x000fe600000108d2 */
[----:B------:R-:W-:Y:S02]  /*af10*/  FFMA.FTZ R161, R161, c[0x0][0x2d0], -R3 ;  /* 0x0000b400a1a17a23 */ /* 0x000fe40000010803 */
[----:B--2---:R-:W-:Y:S02]  /*af20*/  FFMA.FTZ R152, R177, c[0x0][0x2d0], -R208 ;  /* 0x0000b400b1987a23 */ /* 0x004fe400000108d0 */
[--C-:B------:R-:W-:Y:S02]  /*af30*/  FFMA.FTZ R177, R252, c[0x0][0x2d0], -R209.reuse ;  /* 0x0000b400fcb17a23 */ /* 0x100fe400000108d1 */
[----:B------:R-:W-:Y:S01]  /*af40*/  MUFU.EX2 R252, R214 ;  /* 0x000000d600fc7308 */ /* 0x000fe20000000800 */
[-C--:B-1----:R-:W-:Y:S09]  /*af50*/  HMMA.16816.F32.BF16 R84, R140, R148.reuse, R84 ;  /* 0x000000948c54723c */ /* 0x082ff20000041854 */
[----:B------:R1:W-:Y:S01]  /*af60*/  MUFU.EX2 R187, R152 ;  /* 0x0000009800bb7308 */ /* 0x0003e20000000800 */
[C---:B------:R-:W-:Y:S08]  /*af70*/  HMMA.16816.F32.BF16 R88, R144.reuse, R148, R88 ;  /* 0x000000949058723c */ /* 0x040ff00000041858 */
[-C--:B------:R-:W-:Y:S08]  /*af80*/  HMMA.16816.F32.BF16 R92, R144, R150.reuse, R92 ;  /* 0x00000096905c723c */ /* 0x080ff0000004185c */
[C---:B------:R-:W-:Y:S01]  /*af90*/  HMMA.16816.F32.BF16 R96, R140.reuse, R150, R96 ;  /* 0x000000968c60723c */ /* 0x040fe20000041860 */
[----:B------:R-:W2:Y:S03]  /*afa0*/  LDSM.16.MT88.4 R148, [R236+0x2100] ;  /* 0x00210000ec94783b */ /* 0x000ea60000004200 */
[--C-:B-1----:R-:W-:Y:S04]  /*afb0*/  FFMA.FTZ R152, R241, c[0x0][0x2d0], -R210.reuse ;  /* 0x0000b400f1987a23 */ /* 0x102fe800000108d2 */
[----:B------:R1:W-:Y:S04]  /*afc0*/  MUFU.EX2 R241, R152 ;  /* 0x0000009800f17308 */ /* 0x0003e80000000800 */
[----:B-1----:R-:W-:Y:S06]  /*afd0*/  FFMA.FTZ R152, R237, c[0x0][0x2d0], -R210 ;  /* 0x0000b400ed987a23 */ /* 0x002fec00000108d2 */
[----:B------:R1:W-:Y:S01]  /*afe0*/  MUFU.EX2 R237, R152 ;  /* 0x0000009800ed7308 */ /* 0x0003e20000000800 */
[-C--:B--2---:R-:W-:Y:S01]  /*aff0*/  HMMA.16816.F32.BF16 R100, R140, R148.reuse, R100 ;  /* 0x000000948c64723c */ /* 0x084fe20000041864 */
[----:B---3--:R-:W-:Y:S07]  /*b000*/  FFMA.FTZ R134, R134, R191, R224 ;  /* 0x000000bf86867223 */ /* 0x008fee00000100e0 */
[C---:B------:R-:W-:Y:S01]  /*b010*/  HMMA.16816.F32.BF16 R104, R144.reuse, R148, R104 ;  /* 0x000000949068723c */ /* 0x040fe20000041868 */
[----:B------:R-:W-:Y:S06]  /*b020*/  MUFU.EX2 R224, R183 ;  /* 0x000000b700e07308 */ /* 0x000fec0000000800 */
[----:B------:R-:W-:Y:S01]  /*b030*/  FFMA.FTZ R148, R176, c[0x0][0x2d0], -R209 ;  /* 0x0000b400b0947a23 */ /* 0x000fe200000108d1 */
[-C--:B------:R-:W-:Y:S01]  /*b040*/  HMMA.16816.F32.BF16 R108, R144, R150.reuse, R108 ;  /* 0x00000096906c723c */ /* 0x080fe2000004186c */
[--C-:B------:R-:W-:Y:S02]  /*b050*/  FFMA.FTZ R176, R228, c[0x0][0x2d0], -R208.reuse ;  /* 0x0000b400e4b07a23 */ /* 0x100fe400000108d0 */
[----:B------:R2:W-:Y:S01]  /*b060*/  MUFU.EX2 R206, R148 ;  /* 0x0000009400ce7308 */ /* 0x0005e20000000800 */
[----:B-1----:R-:W-:Y:S02]  /*b070*/  FFMA.FTZ R152, R174, c[0x0][0x2d0], -R3 ;  /* 0x0000b400ae987a23 */ /* 0x002fe40000010803 */
[----:B------:R-:W-:Y:S01]  /*b080*/  FFMA.FTZ R174, R170, c[0x0][0x2d0], -R208 ;  /* 0x0000b400aaae7a23 */ /* 0x000fe200000108d0 */
[----:B------:R-:W-:Y:S01]  /*b090*/  MOV R170, R169 ;  /* 0x000000a900aa7202 */ /* 0x000fe20000000f00 */
[C---:B------:R-:W-:Y:S01]  /*b0a0*/  HMMA.16816.F32.BF16 R112, R140.reuse, R150, R112 ;  /* 0x000000968c70723c */ /* 0x040fe20000041870 */
[----:B------:R-:W-:Y:S03]  /*b0b0*/  MOV R169, R168 ;  /* 0x000000a800a97202 */ /* 0x000fe60000000f00 */
[----:B------:R-:W-:Y:S01]  /*b0c0*/  IMAD.MOV.U32 R168, RZ, RZ, R167 ;  /* 0x000000ffffa87224 */ /* 0x000fe200078e00a7 */
[----:B------:R1:W-:Y:S01]  /*b0d0*/  MUFU.EX2 R196, R152 ;  /* 0x0000009800c47308 */ /* 0x0003e20000000800 */
[----:B------:R-:W-:Y:S02]  /*b0e0*/  MOV R167, R166 ;  /* 0x000000a600a77202 */ /* 0x000fe40000000f00 */
[----:B------:R-:W-:Y:S04]  /*b0f0*/  MOV R166, R165 ;  /* 0x000000a500a67202 */ /* 0x000fe80000000f00 */
[----:B------:R-:W-:Y:S03]  /*b100*/  MOV R165, R232 ;  /* 0x000000e800a57202 */ /* 0x000fe60000000f00 */
[----:B------:R-:W-:Y:S02]  /*b110*/  MUFU.EX2 R174, R174 ;  /* 0x000000ae00ae7308 */ /* 0x000fe40000000800 */
[----:B------:R-:W-:Y:S02]  /*b120*/  FFMA.FTZ R165, R165, c[0x0][0x2d0], -R210 ;  /* 0x0000b400a5a57a23 */ /* 0x000fe400000108d2 */
[----:B--2---:R-:W-:Y:S02]  /*b130*/  FFMA.FTZ R148, R175, c[0x0][0x2d0], -R209 ;  /* 0x0000b400af947a23 */ /* 0x004fe400000108d1 */
[--C-:B------:R-:W-:Y:S02]  /*b140*/  FFMA.FTZ R175, R172, c[0x0][0x2d0], -R208.reuse ;  /* 0x0000b400acaf7a23 */ /* 0x100fe400000108d0 */
[--C-:B------:R-:W-:Y:S02]  /*b150*/  FFMA.FTZ R172, R229, c[0x0][0x2d0], -R208.reuse ;  /* 0x0000b400e5ac7a23 */ /* 0x100fe400000108d0 */
[----:B------:R2:W-:Y:S01]  /*b160*/  MUFU.EX2 R186, R148 ;  /* 0x0000009400ba7308 */ /* 0x0005e20000000800 */
[----:B----4-:R-:W-:Y:S02]  /*b170*/  FFMA.FTZ R136, R132, R189, R221 ;  /* 0x000000bd84887223 */ /* 0x010fe400000100dd */
[----:B-1----:R-:W-:Y:S02]  /*b180*/  FFMA.FTZ R152, R173, c[0x0][0x2d0], -R3 ;  /* 0x0000b400ad987a23 */ /* 0x002fe40000010803 */
[--C-:B------:R-:W-:Y:S02]  /*b190*/  FFMA.FTZ R173, R230, c[0x0][0x2d0], -R208.reuse ;  /* 0x0000b400e6ad7a23 */ /* 0x100fe400000108d0 */
[----:B------:R-:W-:Y:S03]  /*b1a0*/  FFMA.FTZ R208, R211, c[0x0][0x2d0], -R208 ;  /* 0x0000b400d3d07a23 */ /* 0x000fe600000108d0 */
[----:B------:R1:W-:Y:S01]  /*b1b0*/  MUFU.EX2 R232, R152 ;  /* 0x0000009800e87308 */ /* 0x0003e20000000800 */
[----:B------:R-:W-:Y:S02]  /*b1c0*/  FFMA.FTZ R0, R0, R188, R216 ;  /* 0x000000bc00007223 */ /* 0x000fe400000100d8 */
[----:B------:R-:W-:Y:S02]  /*b1d0*/  FADD.FTZ R136, R222, R136 ;  /* 0x00000088de887221 */ /* 0x000fe40000010000 */
[----:B------:R-:W-:Y:S02]  /*b1e0*/  FADD.FTZ R0, R217, R0 ;  /* 0x00000000d9007221 */ /* 0x000fe40000010000 */
[----:B------:R-:W-:Y:S02]  /*b1f0*/  FADD.FTZ R136, R246, R136 ;  /* 0x00000088f6887221 */ /* 0x000fe40000010000 */
[----:B------:R-:W-:Y:S01]  /*b200*/  FADD.FTZ R0, R218, R0 ;  /* 0x00000000da007221 */ /* 0x000fe20000010000 */
[----:B------:R-:W-:Y:S01]  /*b210*/  MUFU.EX2 R199, R175 ;  /* 0x000000af00c77308 */ /* 0x000fe20000000800 */
[----:B--2---:R-:W2:Y:S09]  /*b220*/  LDSM.16.MT88.4 R148, [R235+0x2100] ;  /* 0x00210000eb94783b */ /* 0x004eb20000004200 */
[----:B------:R-:W-:Y:S01]  /*b230*/  MUFU.EX2 R204, R173 ;  /* 0x000000ad00cc7308 */ /* 0x000fe20000000800 */
[--C-:B-1----:R-:W-:Y:S02]  /*b240*/  FFMA.FTZ R152, R171, c[0x0][0x2d0], -R210.reuse ;  /* 0x0000b400ab987a23 */ /* 0x102fe400000108d2 */
[----:B------:R-:W-:Y:S02]  /*b250*/  FFMA.FTZ R210, R215, c[0x0][0x2d0], -R210 ;  /* 0x0000b400d7d27a23 */ /* 0x000fe400000108d2 */
[--C-:B------:R-:W-:Y:S05]  /*b260*/  FFMA.FTZ R171, R170, c[0x0][0x2d0], -R209.reuse ;  /* 0x0000b400aaab7a23 */ /* 0x100fea00000108d1 */
[----:B------:R1:W-:Y:S01]  /*b270*/  MUFU.EX2 R184, R152 ;  /* 0x0000009800b87308 */ /* 0x0003e20000000800 */
[--C-:B------:R-:W-:Y:S02]  /*b280*/  FFMA.FTZ R170, R169, c[0x0][0x2d0], -R209.reuse ;  /* 0x0000b400a9aa7a23 */ /* 0x100fe400000108d1 */
[--C-:B------:R-:W-:Y:S02]  /*b290*/  FFMA.FTZ R169, R168, c[0x0][0x2d0], -R209.reuse ;  /* 0x0000b400a8a97a23 */ /* 0x100fe400000108d1 */
[----:B------:R-:W-:Y:S01]  /*b2a0*/  FFMA.FTZ R168, R167, c[0x0][0x2d0], -R209 ;  /* 0x0000b400a7a87a23 */ /* 0x000fe200000108d1 */
[----:B------:R-:W-:Y:S01]  /*b2b0*/  MOV R167, R166 ;  /* 0x000000a600a77202 */ /* 0x000fe20000000f00 */
[----:B------:R-:W-:Y:S02]  /*b2c0*/  IMAD.MOV.U32 R166, RZ, RZ, R155 ;  /* 0x000000ffffa67224 */ /* 0x000fe400078e009b */
[----:B------:R-:W-:Y:S01]  /*b2d0*/  FFMA.FTZ R209, R213, c[0x0][0x2d0], -R209 ;  /* 0x0000b400d5d17a23 */ /* 0x000fe200000108d1 */
[----:B------:R-:W-:Y:S01]  /*b2e0*/  MUFU.EX2 R205, R169 ;  /* 0x000000a900cd7308 */ /* 0x000fe20000000800 */
[--C-:B------:R-:W-:Y:S02]  /*b2f0*/  FFMA.FTZ R166, R166, c[0x0][0x2d0], -R3.reuse ;  /* 0x0000b400a6a67a23 */ /* 0x100fe40000010803 */
[--C-:B------:R-:W-:Y:S07]  /*b300*/  FFMA.FTZ R167, R167, c[0x0][0x2d0], -R3.reuse ;  /* 0x0000b400a7a77a23 */ /* 0x100fee0000010803 */
[----:B------:R-:W3:Y:S01]  /*b310*/  MUFU.EX2 R213, R172 ;  /* 0x000000ac00d57308 */ /* 0x000ee20000000800 */
[-C--:B--2---:R-:W-:Y:S01]  /*b320*/  HMMA.16816.F32.BF16 R116, R140, R148.reuse, R116 ;  /* 0x000000948c74723c */ /* 0x084fe20000041874 */
[----:B-1----:R-:W1:Y:S08]  /*b330*/  LDSM.16.MT88.4 R152, [R233+0x900] ;  /* 0x00090000e998783b */ /* 0x002e700000004200 */
[----:B------:R-:W-:Y:S01]  /*b340*/  MUFU.EX2 R215, R168 ;  /* 0x000000a800d77308 */ /* 0x000fe20000000800 */
[C---:B------:R-:W-:Y:S07]  /*b350*/  HMMA.16816.F32.BF16 R120, R144.reuse, R148, R120 ;  /* 0x000000949078723c */ /* 0x040fee0000041878 */
[----:B------:R-:W-:Y:S01]  /*b360*/  FFMA.FTZ R148, R158, c[0x0][0x2d0], -R3 ;  /* 0x0000b4009e947a23 */ /* 0x000fe20000010803 */
[-C--:B------:R-:W-:Y:S01]  /*b370*/  HMMA.16816.F32.BF16 R124, R144, R150.reuse, R124 ;  /* 0x00000096907c723c */ /* 0x080fe2000004187c */
[----:B------:R-:W-:Y:S03]  /*b380*/  MUFU.EX2 R211, R166 ;  /* 0x000000a600d37308 */ /* 0x000fe60000000800 */
[----:B---3--:R-:W-:Y:S03]  /*b390*/  IMAD.MOV.U32 R181, RZ, RZ, R213 ;  /* 0x000000ffffb57224 */ /* 0x008fe600078e00d5 */
[--C-:B------:R-:W-:Y:S01]  /*b3a0*/  FFMA.FTZ R144, R157, c[0x0][0x2d0], -R3.reuse ;  /* 0x0000b4009d907a23 */ /* 0x100fe20000010803 */
[----:B------:R-:W-:Y:S01]  /*b3b0*/  HMMA.16816.F32.BF16 R128, R140, R150, R128 ;  /* 0x000000968c80723c */ /* 0x000fe20000041880 */
[----:B------:R-:W2:Y:S02]  /*b3c0*/  LDSM.16.MT88.4 R156, [R234+0x900] ;  /* 0x00090000ea9c783b */ /* 0x000ea40000004200 */
[----:B------:R3:W-:Y:S01]  /*b3d0*/  MUFU.EX2 R192, R148 ;  /* 0x0000009400c07308 */ /* 0x0007e20000000800 */
[----:B------:R-:W-:Y:S01]  /*b3e0*/  F2FP.BF16.PACK_AB R145, R232, R196 ;  /* 0x000000c4e891723e */ /* 0x000fe200000010ff */
[----:B------:R-:W-:Y:S01]  /*b3f0*/  FFMA.FTZ R3, R135, c[0x0][0x2d0], -R3 ;  /* 0x0000b40087037a23 */ /* 0x000fe20000010803 */
[----:B------:R-:W-:Y:S02]  /*b400*/  F2FP.BF16.PACK_AB R146, R185, R184 ;  /* 0x000000b8b992723e */ /* 0x000fe400000010ff */
[----:B------:R-:W-:Y:S04]  /*b410*/  F2FP.BF16.PACK_AB R140, R239, R197 ;  /* 0x000000c5ef8c723e */ /* 0x000fe800000010ff */
[----:B------:R-:W-:Y:S01]  /*b420*/  F2FP.BF16.PACK_AB R141, R238, R242 ;  /* 0x000000f2ee8d723e */ /* 0x000fe200000010ff */
[----:B------:R4:W4:Y:S01]  /*b430*/  MUFU.EX2 R193, R144 ;  /* 0x0000009000c17308 */ /* 0x0009220000000800 */
[----:B------:R-:W-:Y:S02]  /*b440*/  F2FP.BF16.PACK_AB R143, R186, R206 ;  /* 0x000000ceba8f723e */ /* 0x000fe400000010ff */
[----:B------:R-:W-:Y:S07]  /*b450*/  F2FP.BF16.PACK_AB R142, R187, R200 ;  /* 0x000000c8bb8e723e */ /* 0x000fee00000010ff */
[-C--:B-1----:R-:W-:Y:S01]  /*b460*/  HMMA.16816.F32.BF16 R4, R140, R152.reuse, R4 ;  /* 0x000000988c04723c */ /* 0x082fe20000041804 */
[----:B------:R-:W1:Y:S01]  /*b470*/  MUFU.EX2 R135, R160 ;  /* 0x000000a000877308 */ /* 0x000e620000000800 */
[----:B---3--:R-:W3:Y:S09]  /*b480*/  LDSM.16.MT88.4 R148, [R236+0x900] ;  /* 0x00090000ec94783b */ /* 0x008ef20000004200 */
[----:B------:R-:W-:Y:S01]  /*b490*/  MUFU.EX2 R168, R162 ;  /* 0x000000a200a87308 */ /* 0x000fe20000000800 */
[----:B----4-:R-:W-:Y:S02]  /*b4a0*/  F2FP.BF16.PACK_AB R144, R237, R241 ;  /* 0x000000f1ed90723e */ /* 0x010fe400000010ff */
[----:B------:R-:W-:Y:S07]  /*b4b0*/  F2FP.BF16.PACK_AB R147, R193, R192 ;  /* 0x000000c0c193723e */ /* 0x000fee00000010ff */
[----:B------:R4:W-:Y:S01]  /*b4c0*/  MUFU.EX2 R240, R167 ;  /* 0x000000a700f07308 */ /* 0x0009e20000000800 */
[C---:B------:R-:W-:Y:S01]  /*b4d0*/  HMMA.16816.F32.BF16 R8, R144.reuse, R152, R8 ;  /* 0x000000989008723c */ /* 0x040fe20000041808 */
[----:B-1----:R-:W-:Y:S02]  /*b4e0*/  MOV R166, R135 ;  /* 0x0000008700a67202 */ /* 0x002fe40000000f00 */
[----:B------:R-:W-:Y:S05]  /*b4f0*/  F2FP.BF16.PACK_AB R135, R215, R205 ;  /* 0x000000cdd787723e */ /* 0x000fea00000010ff */
[-C--:B------:R-:W-:Y:S01]  /*b500*/  HMMA.16816.F32.BF16 R12, R144, R154.reuse, R12 ;  /* 0x0000009a900c723c */ /* 0x080fe2000004180c */
[----:B------:R1:W-:Y:S07]  /*b510*/  MUFU.EX2 R216, R177 ;  /* 0x000000b100d87308 */ /* 0x0003ee0000000800 */
[C---:B------:R-:W-:Y:S01]  /*b520*/  HMMA.16816.F32.BF16 R16, R140.reuse, R154, R16 ;  /* 0x0000009a8c10723c */ /* 0x040fe20000041810 */
[----:B------:R-:W3:Y:S02]  /*b530*/  LDSM.16.MT88.4 R152, [R235+0x900] ;  /* 0x00090000eb98783b */ /* 0x000ee40000004200 */
[----:B------:R-:W-:Y:S01]  /*b540*/  MUFU.EX2 R202, R208 ;  /* 0x000000d000ca7308 */ /* 0x000fe20000000800 */
[----:B----4-:R-:W-:Y:S04]  /*b550*/  MOV R167, R206 ;  /* 0x000000ce00a77202 */ /* 0x010fe80000000f00 */
[-C--:B--2---:R-:W-:Y:S05]  /*b560*/  HMMA.16816.F32.BF16 R20, R140, R156.reuse, R20 ;  /* 0x0000009c8c14723c */ /* 0x084fea0000041814 */
[----:B------:R2:W4:Y:S03]  /*b570*/  MUFU.EX2 R194, R170 ;  /* 0x000000aa00c27308 */ /* 0x0005260000000800 */
[C---:B------:R-:W-:Y:S01]  /*b580*/  HMMA.16816.F32.BF16 R24, R144.reuse, R156, R24 ;  /* 0x0000009c9018723c */ /* 0x040fe20000041818 */
[----:B-1----:R-:W-:Y:S06]  /*b590*/  MOV R177, R204 ;  /* 0x000000cc00b17202 */ /* 0x002fec0000000f00 */
[----:B------:R-:W-:Y:S01]  /*b5a0*/  FFMA.FTZ R156, R133, R190, R226 ;  /* 0x000000be859c7223 */ /* 0x000fe200000100e2 */
[-C--:B------:R-:W-:Y:S01]  /*b5b0*/  HMMA.16816.F32.BF16 R28, R144, R158.reuse, R28 ;  /* 0x0000009e901c723c */ /* 0x080fe2000004181c */
[----:B------:R-:W-:Y:S01]  /*b5c0*/  LDSM.16.MT88.4 R188, [R236+0x1900] ;  /* 0x00190000ecbc783b */ /* 0x000fe20000004200 */
[----:B------:R-:W1:Y:S02]  /*b5d0*/  MUFU.EX2 R201, R171 ;  /* 0x000000ab00c97308 */ /* 0x000e640000000800 */
[----:B------:R-:W-:Y:S04]  /*b5e0*/  FADD.FTZ R164, R223, R156 ;  /* 0x0000009cdfa47221 */ /* 0x000fe80000010000 */
[C---:B------:R-:W-:Y:S01]  /*b5f0*/  HMMA.16816.F32.BF16 R32, R140.reuse, R158, R32 ;  /* 0x0000009e8c20723c */ /* 0x040fe20000041820 */
[----:B------:R-:W-:Y:S03]  /*b600*/  LDSM.16.MT88.4 R156, [R233+0x3100] ;  /* 0x00310000e99c783b */ /* 0x000fe60000004200 */
[----:B------:R1:W-:Y:S01]  /*b610*/  MUFU.EX2 R171, R161 ;  /* 0x000000a100ab7308 */ /* 0x0003e20000000800 */
[----:B--2---:R-:W-:Y:S02]  /*b620*/  MOV R170, R174 ;  /* 0x000000ae00aa7202 */ /* 0x004fe40000000f00 */
[----:B----4-:R-:W-:Y:S01]  /*b630*/  MOV R169, R194 ;  /* 0x000000c200a97202 */ /* 0x010fe20000000f00 */
[-C--:B---3--:R-:W-:Y:S01]  /*b640*/  HMMA.16816.F32.BF16 R36, R140, R148.reuse, R36 ;  /* 0x000000948c24723c */ /* 0x088fe20000041824 */
[----:B------:R-:W-:Y:S03]  /*b650*/  LDSM.16.MT88.4 R172, [R234+0x1900] ;  /* 0x00190000eaac783b */ /* 0x000fe60000004200 */
[----:B------:R-:W-:Y:S02]  /*b660*/  F2FP.BF16.PACK_AB R132, R170, R199 ;  /* 0x000000c7aa84723e */ /* 0x000fe400000010ff */
[----:B------:R2:W3:Y:S02]  /*b670*/  MUFU.EX2 R220, R165 ;  /* 0x000000a500dc7308 */ /* 0x0004e40000000800 */
[C---:B------:R-:W-:Y:S01]  /*b680*/  HMMA.16816.F32.BF16 R40, R144.reuse, R148, R40 ;  /* 0x000000949028723c */ /* 0x040fe20000041828 */
[----:B-1----:R-:W-:Y:S07]  /*b690*/  F2FP.BF16.PACK_AB R133, R169, R201 ;  /* 0x000000c9a985723e */ /* 0x002fee00000010ff */
[-C--:B------:R-:W-:Y:S01]  /*b6a0*/  HMMA.16816.F32.BF16 R44, R144, R150.reuse, R44 ;  /* 0x00000096902c723c */ /* 0x080fe2000004182c */
[----:B------:R-:W-:Y:S01]  /*b6b0*/  MUFU.EX2 R194, R231 ;  /* 0x000000e700c27308 */ /* 0x000fe20000000800 */
[----:B------:R-:W-:Y:S06]  /*b6c0*/  LDSM.16.MT88.4 R160, [R236+0x3100] ;  /* 0x00310000eca0783b */ /* 0x000fec0000004200 */
[C---:B------:R-:W-:Y:S03]  /*b6d0*/  HMMA.16816.F32.BF16 R48, R140.reuse, R150, R48 ;  /* 0x000000968c30723c */ /* 0x040fe60000041830 */
[----:B------:R-:W-:Y:S01]  /*b6e0*/  MUFU.EX2 R231, R209 ;  /* 0x000000d100e77308 */ /* 0x000fe20000000800 */
[----:B------:R-:W1:Y:S01]  /*b6f0*/  LDSM.16.MT88.4 R148, [R233+0x2900] ;  /* 0x00290000e994783b */ /* 0x000e620000004200 */
[----:B--2---:R-:W-:Y:S01]  /*b700*/  FADD.FTZ R165, R225, R134 ;  /* 0x00000086e1a57221 */ /* 0x004fe20000010000 */
[----:B------:R-:W-:Y:S02]  /*b710*/  F2FP.BF16.PACK_AB R134, R213, R204 ;  /* 0x000000ccd586723e */ /* 0x000fe400000010ff */
[-C--:B------:R-:W-:Y:S05]  /*b720*/  HMMA.16816.F32.BF16 R52, R140, R152.reuse, R52 ;  /* 0x000000988c34723c */ /* 0x080fea0000041834 */
[----:B------:R-:W-:Y:S03]  /*b730*/  MUFU.EX2 R225, R210 ;  /* 0x000000d200e17308 */ /* 0x000fe60000000800 */
[C---:B------:R-:W-:Y:S07]  /*b740*/  HMMA.16816.F32.BF16 R56, R144.reuse, R152, R56 ;  /* 0x000000989038723c */ /* 0x040fee0000041838 */
[----:B------:R2:W-:Y:S01]  /*b750*/  MUFU.EX2 R230, R178 ;  /* 0x000000b200e67308 */ /* 0x0005e20000000800 */
[-C--:B------:R-:W-:Y:S08]  /*b760*/  HMMA.16816.F32.BF16 R60, R144, R154.reuse, R60 ;  /* 0x0000009a903c723c */ /* 0x080ff0000004183c */
[C---:B------:R-:W-:Y:S01]  /*b770*/  HMMA.16816.F32.BF16 R64, R140.reuse, R154, R64 ;  /* 0x0000009a8c40723c */ /* 0x040fe20000041840 */
[----:B------:R-:W4:Y:S01]  /*b780*/  LDSM.16.MT88.4 R152, [R234+0x2900] ;  /* 0x00290000ea98783b */ /* 0x000f220000004200 */
[----:B------:R3:W3:Y:S06]  /*b790*/  MUFU.EX2 R229, R180 ;  /* 0x000000b400e57308 */ /* 0x0006ec0000000800 */
[-C--:B-1----:R-:W-:Y:S04]  /*b7a0*/  HMMA.16816.F32.BF16 R68, R140, R148.reuse, R68 ;  /* 0x000000948c44723c */ /* 0x082fe80000041844 */
[----:B------:R1:W1:Y:S01]  /*b7b0*/  MUFU.EX2 R228, R179 ;  /* 0x000000b300e47308 */ /* 0x0002620000000800 */
[----:B--2---:R-:W-:Y:S03]  /*b7c0*/  MOV R178, R205 ;  /* 0x000000cd00b27202 */ /* 0x004fe60000000f00 */
[C---:B------:R-:W-:Y:S06]  /*b7d0*/  HMMA.16816.F32.BF16 R72, R144.reuse, R148, R72 ;  /* 0x000000949048723c */ /* 0x040fec0000041848 */
[----:B------:R2:W2:Y:S01]  /*b7e0*/  MUFU.EX2 R226, R182 ;  /* 0x000000b600e27308 */ /* 0x0004a20000000800 */
[----:B---3--:R-:W-:Y:S01]  /*b7f0*/  MOV R180, R207 ;  /* 0x000000cf00b47202 */ /* 0x008fe20000000f00 */
[-C--:B------:R-:W-:Y:S08]  /*b800*/  HMMA.16816.F32.BF16 R76, R144, R150.reuse, R76 ;  /* 0x00000096904c723c */ /* 0x080ff0000004184c */
[----:B------:R3:W3:Y:S01]  /*b810*/  MUFU.EX2 R223, R3 ;  /* 0x0000000300df7308 */ /* 0x0006e20000000800 */
[C---:B------:R-:W-:Y:S01]  /*b820*/  HMMA.16816.F32.BF16 R80, R140.reuse, R150, R80 ;  /* 0x000000968c50723c */ /* 0x040fe20000041850 */
[----:B------:R-:W3:Y:S02]  /*b830*/  LDSM.16.MT88.4 R148, [R236+0x2900] ;  /* 0x00290000ec94783b */ /* 0x000ee40000004200 */
[----:B-1----:R-:W-:Y:S06]  /*b840*/  MOV R179, R211 ;  /* 0x000000d300b37202 */ /* 0x002fec0000000f00 */
[----:B------:R-:W1:Y:S01]  /*b850*/  MUFU.EX2 R176, R176 ;  /* 0x000000b000b07308 */ /* 0x000e620000000800 */
[-C--:B----4-:R-:W-:Y:S02]  /*b860*/  HMMA.16816.F32.BF16 R84, R140, R152.reuse, R84 ;  /* 0x000000988c54723c */ /* 0x090fe40000041854 */
[----:B--2---:R-:W-:Y:S02]  /*b870*/  MOV R182, R215 ;  /* 0x000000d700b67202 */ /* 0x004fe40000000f00 */
[----:B------:R-:W-:Y:S04]  /*b880*/  LDSM.16.MT88.4 R212, [R234+0x3900] ;  /* 0x00390000ead4783b */ /* 0x000fe80000004200 */
[C---:B------:R-:W-:Y:S01]  /*b890*/  HMMA.16816.F32.BF16 R88, R144.reuse, R152, R88 ;  /* 0x000000989058723c */ /* 0x040fe20000041858 */
[----:B---3--:R-:W-:Y:S07]  /*b8a0*/  FADD.FTZ R3, R247, R164 ;  /* 0x000000a4f7037221 */ /* 0x008fee0000010000 */
[-C--:B------:R-:W-:Y:S01]  /*b8b0*/  HMMA.16816.F32.BF16 R92, R144, R154.reuse, R92 ;  /* 0x0000009a905c723c */ /* 0x080fe2000004185c */
[----:B------:R-:W-:Y:S03]  /*b8c0*/  FADD.FTZ R221, R244, R3 ;  /* 0x00000003f4dd7221 */ /* 0x000fe60000010000 */
[----:B------:R-:W-:Y:S04]  /*b8d0*/  MOV R3, R197 ;  /* 0x000000c500037202 */ /* 0x000fe80000000f00 */
[C---:B------:R-:W-:Y:S01]  /*b8e0*/  HMMA.16816.F32.BF16 R96, R140.reuse, R154, R96 ;  /* 0x0000009a8c60723c */ /* 0x040fe20000041860 */
[----:B------:R-:W2:Y:S07]  /*b8f0*/  LDSM.16.MT88.4 R152, [R235+0x2900] ;  /* 0x00290000eb98783b */ /* 0x000eae0000004200 */
[-C--:B------:R-:W-:Y:S08]  /*b900*/  HMMA.16816.F32.BF16 R100, R140, R148.reuse, R100 ;  /* 0x000000948c64723c */ /* 0x080ff00000041864 */
[C---:B------:R-:W-:Y:S08]  /*b910*/  HMMA.16816.F32.BF16 R104, R144.reuse, R148, R104 ;  /* 0x000000949068723c */ /* 0x040ff00000041868 */
[-C--:B------:R-:W-:Y:S08]  /*b920*/  HMMA.16816.F32.BF16 R108, R144, R150.reuse, R108 ;  /* 0x00000096906c723c */ /* 0x080ff0000004186c */
[C---:B------:R-:W-:Y:S01]  /*b930*/  HMMA.16816.F32.BF16 R112, R140.reuse, R150, R112 ;  /* 0x000000968c70723c */ /* 0x040fe20000041870 */
[----:B------:R-:W3:Y:S07]  /*b940*/  LDSM.16.MT88.4 R148, [R233+0x1100] ;  /* 0x00110000e994783b */ /* 0x000eee0000004200 */
[-C--:B--2---:R-:W-:Y:S08]  /*b950*/  HMMA.16816.F32.BF16 R116, R140, R152.reuse, R116 ;  /* 0x000000988c74723c */ /* 0x084ff00000041874 */
[C---:B------:R-:W-:Y:S08]  /*b960*/  HMMA.16816.F32.BF16 R120, R144.reuse, R152, R120 ;  /* 0x000000989078723c */ /* 0x040ff00000041878 */
[-C--:B------:R-:W-:Y:S01]  /*b970*/  HMMA.16816.F32.BF16 R124, R144, R154.reuse, R124 ;  /* 0x0000009a907c723c */ /* 0x080fe2000004187c */
[----:B------:R-:W2:Y:S07]  /*b980*/  LDSM.16.MT88.4 R144, [R234+0x1100] ;  /* 0x00110000ea90783b */ /* 0x000eae0000004200 */
[----:B------:R-:W-:Y:S01]  /*b990*/  HMMA.16816.F32.BF16 R128, R140, R154, R128 ;  /* 0x0000009a8c80723c */ /* 0x000fe20000041880 */
[----:B------:R-:W4:Y:S06]  /*b9a0*/  LDSM.16.MT88.4 R152, [R236+0x1100] ;  /* 0x00110000ec98783b */ /* 0x000f2c0000004200 */
[----:B------:R-:W-:Y:S01]  /*b9b0*/  F2FP.BF16.PACK_AB R142, R220, R207 ;  /* 0x000000cfdc8e723e */ /* 0x000fe200000010ff */
[-C--:B---3--:R-:W-:Y:S01]  /*b9c0*/  HMMA.16816.F32.BF16 R4, R132, R148.reuse, R4 ;  /* 0x000000948404723c */ /* 0x088fe20000041804 */
[----:B------:R-:W-:Y:S03]  /*b9d0*/  LDSM.16.MT88.4 R204, [R235+0x1900] ;  /* 0x00190000ebcc783b */ /* 0x000fe60000004200 */
[----:B------:R-:W-:Y:S02]  /*b9e0*/  F2FP.BF16.PACK_AB R143, R240, R211 ;  /* 0x000000d3f08f723e */ /* 0x000fe400000010ff */
[----:B------:R-:W-:Y:S02]  /*b9f0*/  F2FP.BF16.PACK_AB R140, R168, R203 ;  /* 0x000000cba88c723e */ /* 0x000fe400000010ff */
[----:B------:R-:W-:Y:S01]  /*ba00*/  F2FP.BF16.PACK_AB R141, R166, R171 ;  /* 0x000000aba68d723e */ /* 0x000fe200000010ff */
[----:B------:R-:W-:Y:S06]  /*ba10*/  LDSM.16.MT88.4 R208, [R233+0x3900] ;  /* 0x00390000e9d0783b */ /* 0x000fec0000004200 */
[C---:B------:R-:W-:Y:S08]  /*ba20*/  HMMA.16816.F32.BF16 R8, R140.reuse, R148, R8 ;  /* 0x000000948c08723c */ /* 0x040ff00000041808 */
[-C--:B------:R-:W-:Y:S08]  /*ba30*/  HMMA.16816.F32.BF16 R12, R140, R150.reuse, R12 ;  /* 0x000000968c0c723c */ /* 0x080ff0000004180c */
[C---:B------:R-:W-:Y:S01]  /*ba40*/  HMMA.16816.F32.BF16 R16, R132.reuse, R150, R16 ;  /* 0x000000968410723c */ /* 0x040fe20000041810 */
[----:B------:R-:W3:Y:S07]  /*ba50*/  LDSM.16.MT88.4 R148, [R235+0x1100] ;  /* 0x00110000eb94783b */ /* 0x000eee0000004200 */
[-C--:B--2---:R-:W-:Y:S08]  /*ba60*/  HMMA.16816.F32.BF16 R20, R132, R144.reuse, R20 ;  /* 0x000000908414723c */ /* 0x084ff00000041814 */
[C---:B------:R-:W-:Y:S08]  /*ba70*/  HMMA.16816.F32.BF16 R24, R140.reuse, R144, R24 ;  /* 0x000000908c18723c */ /* 0x040ff00000041818 */
[-C--:B------:R-:W-:Y:S08]  /*ba80*/  HMMA.16816.F32.BF16 R28, R140, R146.reuse, R28 ;  /* 0x000000928c1c723c */ /* 0x080ff0000004181c */
[C---:B------:R-:W-:Y:S01]  /*ba90*/  HMMA.16816.F32.BF16 R32, R132.reuse, R146, R32 ;  /* 0x000000928420723c */ /* 0x040fe20000041820 */
[----:B------:R-:W2:Y:S07]  /*baa0*/  LDSM.16.MT88.4 R144, [R234+0x3100] ;  /* 0x00310000ea90783b */ /* 0x000eae0000004200 */
[-C--:B----4-:R-:W-:Y:S08]  /*bab0*/  HMMA.16816.F32.BF16 R36, R132, R152.reuse, R36 ;  /* 0x000000988424723c */ /* 0x090ff00000041824 */
[C---:B------:R-:W-:Y:S08]  /*bac0*/  HMMA.16816.F32.BF16 R40, R140.reuse, R152, R40 ;  /* 0x000000988c28723c */ /* 0x040ff00000041828 */
[-C--:B------:R-:W-:Y:S08]  /*bad0*/  HMMA.16816.F32.BF16 R44, R140, R154.reuse, R44 ;  /* 0x0000009a8c2c723c */ /* 0x080ff0000004182c */
[C---:B------:R-:W-:Y:S01]  /*bae0*/  HMMA.16816.F32.BF16 R48, R132.reuse, R154, R48 ;  /* 0x0000009a8430723c */ /* 0x040fe20000041830 */
[----:B------:R-:W4:Y:S07]  /*baf0*/  LDSM.16.MT88.4 R152, [R235+0x3100] ;  /* 0x00310000eb98783b */ /* 0x000f2e0000004200 */
[-C--:B---3--:R-:W-:Y:S08]  /*bb00*/  HMMA.16816.F32.BF16 R52, R132, R148.reuse, R52 ;  /* 0x000000948434723c */ /* 0x088ff00000041834 */
[C---:B------:R-:W-:Y:S08]  /*bb10*/  HMMA.16816.F32.BF16 R56, R140.reuse, R148, R56 ;  /* 0x000000948c38723c */ /* 0x040ff00000041838 */
[-C--:B------:R-:W-:Y:S08]  /*bb20*/  HMMA.16816.F32.BF16 R60, R140, R150.reuse, R60 ;  /* 0x000000968c3c723c */ /* 0x080ff0000004183c */
[C---:B------:R-:W-:Y:S08]  /*bb30*/  HMMA.16816.F32.BF16 R64, R132.reuse, R150, R64 ;  /* 0x000000968440723c */ /* 0x040ff00000041840 */
[-C--:B------:R-:W-:Y:S08]  /*bb40*/  HMMA.16816.F32.BF16 R68, R132, R156.reuse, R68 ;  /* 0x0000009c8444723c */ /* 0x080ff00000041844 */
[C---:B------:R-:W-:Y:S08]  /*bb50*/  HMMA.16816.F32.BF16 R72, R140.reuse, R156, R72 ;  /* 0x0000009c8c48723c */ /* 0x040ff00000041848 */
[-C--:B------:R-:W-:Y:S08]  /*bb60*/  HMMA.16816.F32.BF16 R76, R140, R158.reuse, R76 ;  /* 0x0000009e8c4c723c */ /* 0x080ff0000004184c */
[C---:B------:R-:W-:Y:S01]  /*bb70*/  HMMA.16816.F32.BF16 R80, R132.reuse, R158, R80 ;  /* 0x0000009e8450723c */ /* 0x040fe20000041850 */
[----:B------:R-:W3:Y:S07]  /*bb80*/  LDSM.16.MT88.4 R156, [R233+0x1900] ;  /* 0x00190000e99c783b */ /* 0x000eee0000004200 */
[-C--:B--2---:R-:W-:Y:S08]  /*bb90*/  HMMA.16816.F32.BF16 R84, R132, R144.reuse, R84 ;  /* 0x000000908454723c */ /* 0x084ff00000041854 */
[C---:B------:R-:W-:Y:S07]  /*bba0*/  HMMA.16816.F32.BF16 R88, R140.reuse, R144, R88 ;  /* 0x000000908c58723c */ /* 0x040fee0000041858 */
[----:B------:R-:W-:Y:S01]  /*bbb0*/  FADD.FTZ R144, R248, R165 ;  /* 0x000000a5f8907221 */ /* 0x000fe20000010000 */
[-C--:B------:R-:W-:Y:S01]  /*bbc0*/  HMMA.16816.F32.BF16 R92, R140, R146.reuse, R92 ;  /* 0x000000928c5c723c */ /* 0x080fe2000004185c */
[----:B------:R2:W5:Y:S03]  /*bbd0*/  LDL.LU R248, [R1+0x78] ;  /* 0x0000780001f87983 */ /* 0x0005660000300800 */
[----:B------:R-:W-:Y:S01]  /*bbe0*/  FADD.FTZ R222, R245, R144 ;  /* 0x00000090f5de7221 */ /* 0x000fe20000010000 */
[----:B------:R2:W5:Y:S03]  /*bbf0*/  LDL.LU R247, [R1+0x74] ;  /* 0x0000740001f77983 */ /* 0x0005660000300800 */
[C---:B------:R-:W-:Y:S01]  /*bc00*/  HMMA.16816.F32.BF16 R96, R132.reuse, R146, R96 ;  /* 0x000000928460723c */ /* 0x040fe20000041860 */
[----:B------:R2:W5:Y:S03]  /*bc10*/  LDL.LU R246, [R1+0x70] ;  /* 0x0000700001f67983 */ /* 0x0005660000300800 */
[----:B------:R-:W-:Y:S01]  /*bc20*/  FADD.FTZ R3, R3, R222 ;  /* 0x000000de03037221 */ /* 0x000fe20000010000 */
[----:B------:R2:W5:Y:S03]  /*bc30*/  LDL.LU R245, [R1+0x6c] ;  /* 0x00006c0001f57983 */ /* 0x0005660000300800 */
[-C--:B------:R-:W-:Y:S01]  /*bc40*/  HMMA.16816.F32.BF16 R100, R132, R160.reuse, R100 ;  /* 0x000000a08464723c */ /* 0x080fe20000041864 */
[----:B------:R2:W5:Y:S03]  /*bc50*/  LDL.LU R244, [R1+0x68] ;  /* 0x0000680001f47983 */ /* 0x0005660000300800 */
[----:B------:R-:W-:Y:S04]  /*bc60*/  FADD.FTZ R3, R239, R3 ;  /* 0x00000003ef037221 */ /* 0x000fe80000010000 */
[C---:B------:R-:W-:Y:S07]  /*bc70*/  HMMA.16816.F32.BF16 R104, R140.reuse, R160, R104 ;  /* 0x000000a08c68723c */ /* 0x040fee0000041868 */
[----:B------:R-:W-:Y:S01]  /*bc80*/  MOV R161, R220 ;  /* 0x000000dc00a17202 */ /* 0x000fe20000000f00 */
[-C--:B------:R-:W-:Y:S01]  /*bc90*/  HMMA.16816.F32.BF16 R108, R140, R162.reuse, R108 ;  /* 0x000000a28c6c723c */ /* 0x080fe2000004186c */
[----:B------:R-:W-:Y:S02]  /*bca0*/  FADD.FTZ R220, R243, R136 ;  /* 0x00000088f3dc7221 */ /* 0x000fe40000010000 */
[----:B------:R2:W5:Y:S01]  /*bcb0*/  LDL.LU R243, [R1+0x64] ;  /* 0x0000640001f37983 */ /* 0x0005620000300800 */
[----:B------:R-:W-:Y:S01]  /*bcc0*/  FADD.FTZ R136, R219, R0 ;  /* 0x00000000db887221 */ /* 0x000fe20000010000 */
[----:B------:R-:W-:Y:S03]  /*bcd0*/  MOV R0, R216 ;  /* 0x000000d800007202 */ /* 0x000fe60000000f00 */
[C---:B------:R-:W-:Y:S08]  /*bce0*/  HMMA.16816.F32.BF16 R112, R132.reuse, R162, R112 ;  /* 0x000000a28470723c */ /* 0x040ff00000041870 */
[-C--:B----4-:R-:W-:Y:S08]  /*bcf0*/  HMMA.16816.F32.BF16 R116, R132, R152.reuse, R116 ;  /* 0x000000988474723c */ /* 0x090ff00000041874 */
[C---:B------:R-:W-:Y:S08]  /*bd00*/  HMMA.16816.F32.BF16 R120, R140.reuse, R152, R120 ;  /* 0x000000988c78723c */ /* 0x040ff00000041878 */
[-C--:B------:R-:W-:Y:S07]  /*bd10*/  HMMA.16816.F32.BF16 R124, R140, R154.reuse, R124 ;  /* 0x0000009a8c7c723c */ /* 0x080fee000004187c */
[----:B------:R-:W-:Y:S01]  /*bd20*/  F2FP.BF16.PACK_AB R140, R229, R230 ;  /* 0x000000e6e58c723e */ /* 0x000fe200000010ff */
[----:B------:R-:W-:Y:S01]  /*bd30*/  HMMA.16816.F32.BF16 R128, R132, R154, R128 ;  /* 0x0000009a8480723c */ /* 0x000fe20000041880 */
[----:B------:R-:W-:Y:S03]  /*bd40*/  F2FP.BF16.PACK_AB R141, R227, R228 ;  /* 0x000000e4e38d723e */ /* 0x000fe600000010ff */
[----:B------:R-:W-:Y:S02]  /*bd50*/  F2FP.BF16.PACK_AB R142, R225, R226 ;  /* 0x000000e2e18e723e */ /* 0x000fe400000010ff */
[----:B------:R-:W-:Y:S02]  /*bd60*/  F2FP.BF16.PACK_AB R143, R223, R224 ;  /* 0x000000e0df8f723e */ /* 0x000fe400000010ff */
[----:B------:R-:W-:Y:S02]  /*bd70*/  F2FP.BF16.PACK_AB R133, R194, R216 ;  /* 0x000000d8c285723e */ /* 0x000fe400000010ff */
[----:B------:R-:W4:Y:S02]  /*bd80*/  LDSM.16.MT88.4 R216, [R236+0x3900] ;  /* 0x00390000ecd8783b */ /* 0x000f240000004200 */
[----:B-1----:R-:W-:Y:S02]  /*bd90*/  F2FP.BF16.PACK_AB R132, R195, R176 ;  /* 0x000000b0c384723e */ /* 0x002fe400000010ff */
[----:B------:R-:W-:Y:S02]  /*bda0*/  F2FP.BF16.PACK_AB R134, R202, R198 ;  /* 0x000000c6ca86723e */ /* 0x000fe400000010ff */
[----:B------:R-:W-:Y:S07]  /*bdb0*/  F2FP.BF16.PACK_AB R135, R231, R252 ;  /* 0x000000fce787723e */ /* 0x000fee00000010ff */
[-C--:B---3--:R-:W-:Y:S01]  /*bdc0*/  HMMA.16816.F32.BF16 R148, R132, R156.reuse, R4 ;  /* 0x0000009c8494723c */ /* 0x088fe20000041804 */
[----:B------:R-:W1:Y:S07]  /*bdd0*/  LDSM.16.MT88.4 R4, [R235+0x3900] ;  /* 0x00390000eb04783b */ /* 0x000e6e0000004200 */
[C---:B------:R-:W-:Y:S07]  /*bde0*/  HMMA.16816.F32.BF16 R144, R140.reuse, R156, R8 ;  /* 0x0000009c8c90723c */ /* 0x040fee0000041808 */
[----:B------:R-:W-:Y:S01]  /*bdf0*/  MOV R11, R176 ;  /* 0x000000b0000b7202 */ /* 0x000fe20000000f00 */
[-C--:B------:R-:W-:Y:S01]  /*be00*/  HMMA.16816.F32.BF16 R152, R140, R158.reuse, R12 ;  /* 0x0000009e8c98723c */ /* 0x080fe2000004180c */
[----:B------:R-:W-:Y:S03]  /*be10*/  MOV R9, R161 ;  /* 0x000000a100097202 */ /* 0x000fe60000000f00 */
[----:B------:R-:W-:Y:S02]  /*be20*/  MOV R8, R196 ;  /* 0x000000c400087202 */ /* 0x000fe40000000f00 */
[----:B------:R-:W-:Y:S01]  /*be30*/  MOV R10, R200 ;  /* 0x000000c8000a7202 */ /* 0x000fe20000000f00 */
[----:B------:R-:W-:Y:S01]  /*be40*/  IMAD.MOV.U32 R12, RZ, RZ, R182 ;  /* 0x000000ffff0c7224 */ /* 0x000fe200078e00b6 */
[C---:B------:R-:W-:Y:S01]  /*be50*/  HMMA.16816.F32.BF16 R156, R132.reuse, R158, R16 ;  /* 0x0000009e849c723c */ /* 0x040fe20000041810 */
[----:B------:R-:W-:Y:S03]  /*be60*/  MOV R13, R194 ;  /* 0x000000c2000d7202 */ /* 0x000fe60000000f00 */
[----:B------:R-:W-:Y:S01]  /*be70*/  MOV R14, R198 ;  /* 0x000000c6000e7202 */ /* 0x000fe20000000f00 */
[----:B------:R-:W-:Y:S01]  /*be80*/  FADD.FTZ R8, R8, R136 ;  /* 0x0000008808087221 */ /* 0x000fe20000010000 */
[----:B------:R-:W-:Y:S01]  /*be90*/  MOV R15, R202 ;  /* 0x000000ca000f7202 */ /* 0x000fe20000000f00 */
[----:B------:R-:W-:Y:S01]  /*bea0*/  FADD.FTZ R10, R10, R3 ;  /* 0x000000030a0a7221 */ /* 0x000fe20000010000 */
[-C--:B------:R-:W-:Y:S01]  /*beb0*/  HMMA.16816.F32.BF16 R160, R132, R172.reuse, R20 ;  /* 0x000000ac84a0723c */ /* 0x080fe20000041814 */
[----:B------:R-:W-:Y:S03]  /*bec0*/  MOV R17, R179 ;  /* 0x000000b300117202 */ /* 0x000fe60000000f00 */
[----:B------:R-:W-:Y:S02]  /*bed0*/  MOV R18, R181 ;  /* 0x000000b500127202 */ /* 0x000fe40000000f00 */
[----:B------:R-:W-:Y:S02]  /*bee0*/  MOV R16, R180 ;  /* 0x000000b400107202 */ /* 0x000fe40000000f00 */
[----:B------:R-:W-:Y:S04]  /*bef0*/  MOV R21, R167 ;  /* 0x000000a700157202 */ /* 0x000fe80000000f00 */
[----:B------:R-:W-:Y:S02]  /*bf00*/  MOV R20, R166 ;  /* 0x000000a600147202 */ /* 0x000fe40000000f00 */
[C---:B------:R-:W-:Y:S01]  /*bf10*/  HMMA.16816.F32.BF16 R164, R140.reuse, R172, R24 ;  /* 0x000000ac8ca4723c */ /* 0x040fe20000041818 */
[----:B------:R-:W-:Y:S02]  /*bf20*/  MOV R23, R178 ;  /* 0x000000b200177202 */ /* 0x000fe40000000f00 */
[----:B------:R-:W-:Y:S02]  /*bf30*/  MOV R22, R177 ;  /* 0x000000b100167202 */ /* 0x000fe40000000f00 */
[----:B------:R-:W-:Y:S02]  /*bf40*/  MOV R19, R195 ;  /* 0x000000c300137202 */ /* 0x000fe40000000f00 */
[----:B------:R-:W-:Y:S01]  /*bf50*/  IMAD.MOV.U32 R27, RZ, RZ, R168 ;  /* 0x000000ffff1b7224 */ /* 0x000fe200078e00a8 */
[----:B------:R-:W-:Y:S04]  /*bf60*/  MOV R26, R169 ;  /* 0x000000a9001a7202 */ /* 0x000fe80000000f00 */
[----:B------:R-:W-:Y:S02]  /*bf70*/  MOV R25, R170 ;  /* 0x000000aa00197202 */ /* 0x000fe40000000f00 */
[----:B------:R-:W-:Y:S02]  /*bf80*/  MOV R24, R171 ;  /* 0x000000ab00187202 */ /* 0x000fe40000000f00 */
[-C--:B------:R-:W-:Y:S07]  /*bf90*/  HMMA.16816.F32.BF16 R168, R140, R174.reuse, R28 ;  /* 0x000000ae8ca8723c */ /* 0x080fee000004181c */
[----:B------:R-:W-:Y:S01]  /*bfa0*/  MOV R31, R203 ;  /* 0x000000cb001f7202 */ /* 0x000fe20000000f00 */
[C---:B------:R-:W-:Y:S01]  /*bfb0*/  HMMA.16816.F32.BF16 R172, R132.reuse, R174, R32 ;  /* 0x000000ae84ac723c */ /* 0x040fe20000041820 */
[----:B------:R-:W-:Y:S03]  /*bfc0*/  MOV R30, R201 ;  /* 0x000000c9001e7202 */ /* 0x000fe60000000f00 */
[----:B------:R-:W-:Y:S01]  /*bfd0*/  MOV R28, R193 ;  /* 0x000000c1001c7202 */ /* 0x000fe20000000f00 */
[----:B------:R-:W-:Y:S02]  /*bfe0*/  IMAD.MOV.U32 R29, RZ, RZ, R199 ;  /* 0x000000ffff1d7224 */ /* 0x000fe400078e00c7 */
[----:B------:R-:W-:Y:S01]  /*bff0*/  MOV R34, R186 ;  /* 0x000000ba00227202 */ /* 0x000fe20000000f00 */
[-C--:B------:R-:W-:Y:S01]  /*c000*/  HMMA.16816.F32.BF16 R176, R132, R188.reuse, R36 ;  /* 0x000000bc84b0723c */ /* 0x080fe20000041824 */
[----:B------:R-:W-:Y:S03]  /*c010*/  MOV R33, R187 ;  /* 0x000000bb00217202 */ /* 0x000fe60000000f00 */
[----:B------:R-:W-:Y:S01]  /*c020*/  MOV R35, R185 ;  /* 0x000000b900237202 */ /* 0x000fe20000000f00 */
[----:B------:R-:W-:Y:S02]  /*c030*/  IMAD.MOV.U32 R32, RZ, RZ, R192 ;  /* 0x000000ffff207224 */ /* 0x000fe400078e00c0 */
[----:B------:R-:W-:Y:S01]  /*c040*/  MOV R39, R184 ;  /* 0x000000b800277202 */ /* 0x000fe20000000f00 */
[C---:B------:R-:W-:Y:S04]  /*c050*/  HMMA.16816.F32.BF16 R180, R140.reuse, R188, R40 ;  /* 0x000000bc8cb4723c */ /* 0x040fe80000041828 */
[----:B------:R-:W-:Y:S02]  /*c060*/  MOV R38, R39 ;  /* 0x0000002700267202 */ /* 0x000fe40000000f00 */
[----:B------:R-:W-:Y:S02]  /*c070*/  MOV R39, R32 ;  /* 0x0000002000277202 */ /* 0x000fe40000000f00 */
[----:B------:R-:W-:Y:S01]  /*c080*/  MOV R32, R33 ;  /* 0x0000002100207202 */ /* 0x000fe20000000f00 */
[----:B------:R-:W-:Y:S01]  /*c090*/  IMAD.MOV.U32 R33, RZ, RZ, R34 ;  /* 0x000000ffff217224 */ /* 0x000fe200078e0022 */
[-C--:B------:R-:W-:Y:S02]  /*c0a0*/  HMMA.16816.F32.BF16 R184, R140, R190.reuse, R44 ;  /* 0x000000be8cb8723c */ /* 0x080fe4000004182c */
[----:B------:R-:W-:Y:S02]  /*c0b0*/  MOV R34, R35 ;  /* 0x0000002300227202 */ /* 0x000fe40000000f00 */
[----:B------:R-:W-:Y:S02]  /*c0c0*/  MOV R35, R28 ;  /* 0x0000001c00237202 */ /* 0x000fe40000000f00 */
[----:B------:R-:W-:Y:S02]  /*c0d0*/  MOV R28, R29 ;  /* 0x0000001d001c7202 */ /* 0x000fe40000000f00 */
[----:B------:R-:W-:Y:S01]  /*c0e0*/  MOV R29, R30 ;  /* 0x0000001e001d7202 */ /* 0x000fe20000000f00 */
[C---:B------:R-:W-:Y:S03]  /*c0f0*/  HMMA.16816.F32.BF16 R188, R132.reuse, R190, R48 ;  /* 0x000000be84bc723c */ /* 0x040fe60000041830 */
[----:B------:R-:W-:Y:S02]  /*c100*/  MOV R30, R31 ;  /* 0x0000001f001e7202 */ /* 0x000fe40000000f00 */
[----:B------:R-:W-:Y:S02]  /*c110*/  MOV R31, R24 ;  /* 0x00000018001f7202 */ /* 0x000fe40000000f00 */
[----:B------:R-:W-:Y:S01]  /*c120*/  MOV R24, R25 ;  /* 0x0000001900187202 */ /* 0x000fe20000000f00 */
[----:B------:R-:W-:Y:S01]  /*c130*/  IMAD.MOV.U32 R25, RZ, RZ, R26 ;  /* 0x000000ffff197224 */ /* 0x000fe200078e001a */
[----:B------:R-:W-:Y:S01]  /*c140*/  MOV R26, R27 ;  /* 0x0000001b001a7202 */ /* 0x000fe20000000f00 */
[-C--:B------:R-:W-:Y:S02]  /*c150*/  HMMA.16816.F32.BF16 R192, R132, R204.reuse, R52 ;  /* 0x000000cc84c0723c */ /* 0x080fe40000041834 */
[----:B------:R-:W-:Y:S02]  /*c160*/  MOV R27, R20 ;  /* 0x00000014001b7202 */ /* 0x000fe40000000f00 */
[----:B------:R-:W-:Y:S02]  /*c170*/  MOV R20, R21 ;  /* 0x0000001500147202 */ /* 0x000fe40000000f00 */
[----:B------:R-:W-:Y:S02]  /*c180*/  MOV R21, R22 ;  /* 0x0000001600157202 */ /* 0x000fe40000000f00 */
[----:B------:R-:W-:Y:S01]  /*c190*/  MOV R22, R23 ;  /* 0x0000001700167202 */ /* 0x000fe20000000f00 */
[C---:B------:R-:W-:Y:S03]  /*c1a0*/  HMMA.16816.F32.BF16 R196, R140.reuse, R204, R56 ;  /* 0x000000cc8cc4723c */ /* 0x040fe60000041838 */
[----:B------:R-:W-:Y:S02]  /*c1b0*/  MOV R23, R16 ;  /* 0x0000001000177202 */ /* 0x000fe40000000f00 */
[----:B------:R-:W-:Y:S01]  /*c1c0*/  MOV R16, R17 ;  /* 0x0000001100107202 */ /* 0x000fe20000000f00 */
[----:B------:R-:W-:Y:S01]  /*c1d0*/  IMAD.MOV.U32 R17, RZ, RZ, R18 ;  /* 0x000000ffff117224 */ /* 0x000fe200078e0012 */
[----:B------:R-:W-:Y:S01]  /*c1e0*/  MOV R18, R12 ;  /* 0x0000000c00127202 */ /* 0x000fe20000000f00 */
[-C--:B------:R-:W-:Y:S01]  /*c1f0*/  HMMA.16816.F32.BF16 R200, R140, R206.reuse, R60 ;  /* 0x000000ce8cc8723c */ /* 0x080fe2000004183c */
[----:B------:R-:W-:Y:S03]  /*c200*/  MOV R12, R9 ;  /* 0x00000009000c7202 */ /* 0x000fe60000000f00 */
[----:B------:R-:W-:Y:S01]  /*c210*/  MOV R9, R0 ;  /* 0x0000000000097202 */ /* 0x000fe20000000f00 */
[----:B------:R-:W-:Y:S01]  /*c220*/  FADD.FTZ R0, R242, R221 ;  /* 0x000000ddf2007221 */ /* 0x000fe20000010000 */
[----:B------:R-:W-:Y:S01]  /*c230*/  MOV R37, R38 ;  /* 0x0000002600257202 */ /* 0x000fe20000000f00 */
[----:B------:R2:W5:Y:S01]  /*c240*/  LDL.LU R242, [R1+0x60] ;  /* 0x0000600001f27983 */ /* 0x0005620000300800 */
[----:B------:R-:W-:Y:S01]  /*c250*/  MOV R38, R39 ;  /* 0x0000002700267202 */ /* 0x000fe20000000f00 */
[----:B------:R-:W-:Y:S01]  /*c260*/  FADD.FTZ R0, R238, R0 ;  /* 0x00000000ee007221 */ /* 0x000fe20000010000 */
[C---:B------:R-:W-:Y:S02]  /*c270*/  HMMA.16816.F32.BF16 R204, R132.reuse, R206, R64 ;  /* 0x000000ce84cc723c */ /* 0x040fe40000041840 */
[----:B------:R-:W-:Y:S02]  /*c280*/  MOV R39, R32 ;  /* 0x0000002000277202 */ /* 0x000fe40000000f00 */
[----:B------:R-:W-:Y:S01]  /*c290*/  MOV R32, R33 ;  /* 0x0000002100207202 */ /* 0x000fe20000000f00 */
[----:B------:R-:W-:Y:S01]  /*c2a0*/  IMAD.MOV.U32 R33, RZ, RZ, R34 ;  /* 0x000000ffff217224 */ /* 0x000fe200078e0022 */
[----:B------:R-:W-:Y:S02]  /*c2b0*/  MOV R34, R35 ;  /* 0x0000002300227202 */ /* 0x000fe40000000f00 */
[----:B------:R-:W-:Y:S01]  /*c2c0*/  MOV R35, R28 ;  /* 0x0000001c00237202 */ /* 0x000fe20000000f00 */
[-C--:B------:R-:W-:Y:S03]  /*c2d0*/  HMMA.16816.F32.BF16 R68, R132, R208.reuse, R68 ;  /* 0x000000d08444723c */ /* 0x080fe60000041844 */
[----:B------:R-:W-:Y:S02]  /*c2e0*/  MOV R28, R29 ;  /* 0x0000001d001c7202 */ /* 0x000fe40000000f00 */
[----:B------:R-:W-:Y:S02]  /*c2f0*/  MOV R29, R30 ;  /* 0x0000001e001d7202 */ /* 0x000fe40000000f00 */
[----:B------:R-:W-:Y:S01]  /*c300*/  MOV R30, R31 ;  /* 0x0000001f001e7202 */ /* 0x000fe20000000f00 */
[C---:B------:R-:W-:Y:S01]  /*c310*/  HMMA.16816.F32.BF16 R72, R140.reuse, R208, R72 ;  /* 0x000000d08c48723c */ /* 0x040fe20000041848 */
[----:B------:R-:W-:Y:S03]  /*c320*/  MOV R31, R24 ;  /* 0x00000018001f7202 */ /* 0x000fe60000000f00 */
        /* <DEDUP_REMOVED lines=14> */
[----:B------:R-:W-:Y:S01]  /*c410*/  FADD.FTZ R9, R241, R220 ;  /* 0x000000dcf1097221 */ /* 0x000fe20000010000 */
[-C--:B------:R-:W-:Y:S01]  /*c420*/  HMMA.16816.F32.BF16 R84, R132, R212.reuse, R84 ;  /* 0x000000d48454723c */ /* 0x080fe20000041854 */
[----:B------:R2:W5:Y:S01]  /*c430*/  LDL.LU R241, [R1+0x5c] ;  /* 0x00005c0001f17983 */ /* 0x0005620000300800 */
[----:B------:R-:W-:Y:S02]  /*c440*/  MOV R36, R37 ;  /* 0x0000002500247202 */ /* 0x000fe40000000f00 */
[----:B------:R-:W-:Y:S02]  /*c450*/  MOV R37, R38 ;  /* 0x0000002600257202 */ /* 0x000fe40000000f00 */
[----:B------:R-:W-:Y:S02]  /*c460*/  MOV R38, R39 ;  /* 0x0000002700267202 */ /* 0x000fe40000000f00 */
[----:B------:R-:W-:Y:S01]  /*c470*/  MOV R39, R32 ;  /* 0x0000002000277202 */ /* 0x000fe20000000f00 */
[C---:B------:R-:W-:Y:S03]  /*c480*/  HMMA.16816.F32.BF16 R88, R140.reuse, R212, R88 ;  /* 0x000000d48c58723c */ /* 0x040fe60000041858 */
[----:B------:R-:W-:Y:S01]  /*c490*/  MOV R32, R33 ;  /* 0x0000002100207202 */ /* 0x000fe20000000f00 */
[----:B------:R-:W-:Y:S01]  /*c4a0*/  IMAD.MOV.U32 R33, RZ, RZ, R34 ;  /* 0x000000ffff217224 */ /* 0x000fe200078e0022 */
[----:B------:R-:W-:Y:S02]  /*c4b0*/  MOV R34, R35 ;  /* 0x0000002300227202 */ /* 0x000fe40000000f00 */
[----:B------:R-:W-:Y:S01]  /*c4c0*/  MOV R35, R28 ;  /* 0x0000001c00237202 */ /* 0x000fe20000000f00 */
[-C--:B------:R-:W-:Y:S01]  /*c4d0*/  HMMA.16816.F32.BF16 R92, R140, R214.reuse, R92 ;  /* 0x000000d68c5c723c */ /* 0x080fe2000004185c */
[----:B------:R-:W-:Y:S03]  /*c4e0*/  MOV R28, R29 ;  /* 0x0000001d001c7202 */ /* 0x000fe60000000f00 */
        /* <DEDUP_REMOVED lines=8> */
[-C--:B----4-:R-:W-:Y:S01]  /*c570*/  HMMA.16816.F32.BF16 R100, R132, R216.reuse, R100 ;  /* 0x000000d88464723c */ /* 0x090fe20000041864 */
        /* <DEDUP_REMOVED lines=10> */
[----:B------:R2:W5:Y:S03]  /*c620*/  LDL.LU R240, [R1+0x58] ;  /* 0x0000580001f07983 */ /* 0x0005660000300800 */
[----:B------:R-:W-:Y:S01]  /*c630*/  MOV R43, R36 ;  /* 0x00000024002b7202 */ /* 0x000fe20000000f00 */
[----:B------:R2:W5:Y:S01]  /*c640*/  LDL.LU R239, [R1+0x54] ;  /* 0x0000540001ef7983 */ /* 0x0005620000300800 */
[----:B------:R-:W-:Y:S02]  /*c650*/  MOV R36, R37 ;  /* 0x0000002500247202 */ /* 0x000fe40000000f00 */
[----:B------:R-:W-:Y:S01]  /*c660*/  MOV R37, R38 ;  /* 0x0000002600257202 */ /* 0x000fe20000000f00 */
[----:B------:R2:W5:Y:S01]  /*c670*/  LDL.LU R238, [R1+0x50] ;  /* 0x0000500001ee7983 */ /* 0x0005620000300800 */
[C---:B------:R-:W-:Y:S02]  /*c680*/  HMMA.16816.F32.BF16 R112, R132.reuse, R218, R112 ;  /* 0x000000da8470723c */ /* 0x040fe40000041870 */
[----:B------:R-:W-:Y:S02]  /*c690*/  MOV R38, R39 ;  /* 0x0000002700267202 */ /* 0x000fe40000000f00 */
[----:B------:R-:W-:Y:S01]  /*c6a0*/  MOV R39, R32 ;  /* 0x0000002000277202 */ /* 0x000fe20000000f00 */
[----:B------:R-:W-:Y:S01]  /*c6b0*/  IMAD.MOV.U32 R32, RZ, RZ, R33 ;  /* 0x000000ffff207224 */ /* 0x000fe200078e0021 */
[----:B------:R-:W-:Y:S02]  /*c6c0*/  MOV R33, R34 ;  /* 0x0000002200217202 */ /* 0x000fe40000000f00 */
[----:B------:R-:W-:Y:S01]  /*c6d0*/  MOV R34, R35 ;  /* 0x0000002300227202 */ /* 0x000fe20000000f00 */
[-C--:B-1----:R-:W-:Y:S03]  /*c6e0*/  HMMA.16816.F32.BF16 R116, R132, R4.reuse, R116 ;  /* 0x000000048474723c */ /* 0x082fe60000041874 */
        /* <DEDUP_REMOVED lines=13> */
[----:B------:R-:W-:Y:S01]  /*c7c0*/  HMMA.16816.F32.BF16 R128, R132, R6, R128 ;  /* 0x000000068480723c */ /* 0x000fe20000041880 */
[----:B------:R-:W-:Y:S03]  /*c7d0*/  MOV R22, R23 ;  /* 0x0000001700167202 */ /* 0x000fe60000000f00 */
[----:B------:R-:W-:Y:S01]  /*c7e0*/  MOV R23, R16 ;  /* 0x0000001000177202 */ /* 0x000fe20000000f00 */
[----:B------:R-:W-:Y:S01]  /*c7f0*/  IMAD.MOV.U32 R16, RZ, RZ, R17 ;  /* 0x000000ffff107224 */ /* 0x000fe200078e0011 */
[----:B------:R-:W-:Y:S01]  /*c800*/  MOV R17, R12 ;  /* 0x0000000c00117202 */ /* 0x000fe20000000f00 */
[----:B------:R-:W-:Y:S01]  /*c810*/  FADD.FTZ R12, R237, R9 ;  /* 0x00000009ed0c7221 */ /* 0x000fe20000010000 */
[----:B------:R-:W-:Y:S01]  /*c820*/  MOV R42, R25 ;  /* 0x00000019002a7202 */ /* 0x000fe20000000f00 */
[----:B------:R2:W5:Y:S03]  /*c830*/  LDL.LU R237, [R1+0x4c] ;  /* 0x00004c0001ed7983 */ /* 0x0005660000300800 */
[----:B------:R-:W-:Y:S01]  /*c840*/  MOV R25, R26 ;  /* 0x0000001a00197202 */ /* 0x000fe20000000f00 */
[----:B------:R-:W-:Y:S01]  /*c850*/  FADD.FTZ R9, R42, R0 ;  /* 0x000000002a097221 */ /* 0x000fe20000010000 */
[----:B------:R-:W-:Y:S01]  /*c860*/  MOV R26, R27 ;  /* 0x0000001b001a7202 */ /* 0x000fe20000000f00 */
[----:B------:R-:W-:Y:S01]  /*c870*/  FADD.FTZ R0, R37, R10 ;  /* 0x0000000a25007221 */ /* 0x000fe20000010000 */
[----:B------:R-:W-:Y:S02]  /*c880*/  MOV R27, R20 ;  /* 0x00000014001b7202 */ /* 0x000fe40000000f00 */
[----:B------:R-:W-:Y:S02]  /*c890*/  MOV R20, R21 ;  /* 0x0000001500147202 */ /* 0x000fe40000000f00 */
[----:B------:R-:W-:Y:S01]  /*c8a0*/  MOV R21, R22 ;  /* 0x0000001600157202 */ /* 0x000fe20000000f00 */
[----:B------:R-:W-:Y:S01]  /*c8b0*/  IMAD.MOV.U32 R22, RZ, RZ, R23 ;  /* 0x000000ffff167224 */ /* 0x000fe200078e0017 */
[----:B------:R-:W-:Y:S02]  /*c8c0*/  MOV R23, R16 ;  /* 0x0000001000177202 */ /* 0x000fe40000000f00 */
[----:B------:R-:W-:Y:S02]  /*c8d0*/  MOV R16, R17 ;  /* 0x0000001100107202 */ /* 0x000fe40000000f00 */
[----:B------:R-:W-:Y:S01]  /*c8e0*/  MOV R17, R11 ;  /* 0x0000000b00117202 */ /* 0x000fe20000000f00 */
[----:B------:R-:W-:Y:S01]  /*c8f0*/  FADD.FTZ R11, R232, R8 ;  /* 0x00000008e80b7221 */ /* 0x000fe20000010000 */
[----:B------:R-:W-:Y:S01]  /*c900*/  MOV R141, R2 ;  /* 0x00000002008d7202 */ /* 0x000fe20000000f00 */
[----:B------:R-:W-:Y:S01]  /*c910*/  FADD.FTZ R8, R43, R12 ;  /* 0x0000000c2b087221 */ /* 0x000fe20000010000 */
[----:B------:R2:W5:Y:S01]  /*c920*/  LDL.LU R232, [R1+0x48] ;  /* 0x0000480001e87983 */ /* 0x0005620000300800 */
[----:B------:R-:W-:Y:S01]  /*c930*/  FADD.FTZ R3, R36, R11 ;  /* 0x0000000b24037221 */ /* 0x000fe20000010000 */
[----:B------:R-:W-:Y:S01]  /*c940*/  MOV R132, R138 ;  /* 0x0000008a00847202 */ /* 0x000fe20000000f00 */
[----:B------:R-:W-:Y:S01]  /*c950*/  FADD.FTZ R12, R38, R9 ;  /* 0x00000009260c7221 */ /* 0x000fe20000010000 */
[----:B------:R-:W-:Y:S01]  /*c960*/  MOV R140, R137 ;  /* 0x00000089008c7202 */ /* 0x000fe20000000f00 */
[----:B------:R-:W-:Y:S02]  /*c970*/  FADD.FTZ R11, R39, R8 ;  /* 0x00000008270b7221 */ /* 0x000fe40000010000 */
        /* <DEDUP_REMOVED lines=27> */
[----:B------:R-:W-:Y:S01]  /*cb30*/  FADD.FTZ R5, R252, R5 ;  /* 0x00000005fc057221 */ /* 0x000fe20000010000 */
[----:B------:R-:W-:Y:S01]  /*cb40*/  STL [R1+0x38], R6 ;  /* 0x0000380601007387 */ /* 0x000fe20000100800 */
[----:B------:R-:W-:Y:S02]  /*cb50*/  FADD.FTZ R3, R226, R0 ;  /* 0x00000000e2037221 */ /* 0x000fe40000010000 */
[----:B------:R-:W-:Y:S02]  /*cb60*/  FADD.FTZ R0, R224, R4 ;  /* 0x00000004e0007221 */ /* 0x000fe40000010000 */
[----:B------:R-:W-:Y:S02]  /*cb70*/  FADD.FTZ R4, R231, R5 ;  /* 0x00000005e7047221 */ /* 0x000fe40000010000 */
[----:B------:R-:W-:Y:S02]  /*cb80*/  FADD.FTZ R3, R225, R3 ;  /* 0x00000003e1037221 */ /* 0x000fe40000010000 */
[----:B------:R-:W-:Y:S01]  /*cb90*/  FADD.FTZ R0, R223, R0 ;  /* 0x00000000df007221 */ /* 0x000fe20000010000 */
[----:B------:R-:W-:Y:S04]  /*cba0*/  STL [R1+0x34], R4 ;  /* 0x0000340401007387 */ /* 0x000fe80000100800 */
[----:B------:R1:W-:Y:S04]  /*cbb0*/  STL [R1+0x40], R3 ;  /* 0x0000400301007387 */ /* 0x0003e80000100800 */
[----:B------:R2:W-:Y:S01]  /*cbc0*/  STL [R1+0x3c], R0 ;  /* 0x00003c0001007387 */ /* 0x0005e20000100800 */
[----:B-1----:R-:W-:Y:S01]  /*cbd0*/  MOV R3, R139 ;  /* 0x0000008b00037202 */ /* 0x002fe20000000f00 */
[----:B--2--5:R-:W-:-:S05]  /*cbe0*/  @P2 BRA `(.L_x_755) ;  /* 0xffffb2b000002947 */ /* 0x024fca000383ffff */
.L_x_754:
[----:B-1----:R-:W2:Y:S04]  /*cbf0*/  LDL.LU R0, [R1+0x38] ;  /* 0x0000380001007983 */ /* 0x002ea80000300800 */
[----:B------:R-:W3:Y:S04]  /*cc00*/  LDL.LU R4, [R1+0x34] ;  /* 0x0000340001047983 */ /* 0x000ee80000300800 */
[----:B------:R-:W4:Y:S04]  /*cc10*/  LDL.LU R8, [R1+0x40] ;  /* 0x0000400001087983 */ /* 0x000f280000300800 */
[----:B------:R-:W4:Y:S01]  /*cc20*/  LDL.LU R5, [R1+0x3c] ;  /* 0x00003c0001057983 */ /* 0x000f220000300800 */
[----:B------:R-:W-:-:S02]  /*cc30*/  MOV R62, 0xff800000 ;  /* 0xff800000003e7802 */ /* 0x000fc40000000f00 */
[----:B------:R-:W-:Y:S02]  /*cc40*/  MOV R63, 0xff800000 ;  /* 0xff800000003f7802 */ /* 0x000fe40000000f00 */
[----:B------:R-:W-:Y:S02]  /*cc50*/  MOV R64, 0xff800000 ;  /* 0xff80000000407802 */ /* 0x000fe40000000f00 */
[----:B------:R-:W-:Y:S02]  /*cc60*/  MOV R65, 0xff800000 ;  /* 0xff80000000417802 */ /* 0x000fe40000000f00 */
[----:B------:R-:W-:Y:S01]  /*cc70*/  PLOP3.LUT P4, PT, PT, PT, PT, 0x8, 0x0 ;  /* 0x000000000000781c */ /* 0x000fe20003f8e170 */
[----:B--2---:R-:W1:Y:S04]  /*cc80*/  SHFL.BFLY PT, R11, R0, 0x2, 0x1f ;  /* 0x0c401f00000b7f89 */ /* 0x004e6800000e0000 */
[----:B---3--:R-:W2:Y:S04]  /*cc90*/  SHFL.BFLY PT, R9, R4, 0x2, 0x1f ;  /* 0x0c401f0004097f89 */ /* 0x008ea800000e0000 */
[----:B----4-:R-:W3:Y:S04]  /*cca0*/  SHFL.BFLY PT, R7, R8, 0x2, 0x1f ;  /* 0x0c401f0008077f89 */ /* 0x010ee800000e0000 */
[----:B------:R-:W4:Y:S01]  /*ccb0*/  SHFL.BFLY PT, R6, R5, 0x2, 0x1f ;  /* 0x0c401f0005067f89 */ /* 0x000f2200000e0000 */
[----:B-1----:R-:W-:-:S02]  /*ccc0*/  FADD.FTZ R11, R11, R0 ;  /* 0x000000000b0b7221 */ /* 0x002fc40000010000 */
[----:B--2---:R-:W-:-:S03]  /*ccd0*/  FADD.FTZ R9, R9, R4 ;  /* 0x0000000409097221 */ /* 0x004fc60000010000 */
[----:B------:R-:W1:Y:S01]  /*cce0*/  SHFL.BFLY PT, R0, R11, 0x1, 0x1f ;  /* 0x0c201f000b007f89 */ /* 0x000e6200000e0000 */
[----:B---3--:R-:W-:-:S03]  /*ccf0*/  FADD.FTZ R7, R7, R8 ;  /* 0x0000000807077221 */ /* 0x008fc60000010000 */
[----:B------:R-:W2:Y:S01]  /*cd00*/  SHFL.BFLY PT, R4, R9, 0x1, 0x1f ;  /* 0x0c201f0009047f89 */ /* 0x000ea200000e0000 */
[----:B----4-:R-:W-:-:S03]  /*cd10*/  FADD.FTZ R6, R6, R5 ;  /* 0x0000000506067221 */ /* 0x010fc60000010000 */
[----:B------:R-:W3:Y:S04]  /*cd20*/  SHFL.BFLY PT, R3, R7, 0x1, 0x1f ;  /* 0x0c201f0007037f89 */ /* 0x000ee800000e0000 */
[----:B------:R-:W4:Y:S01]  /*cd30*/  SHFL.BFLY PT, R5, R6, 0x1, 0x1f ;  /* 0x0c201f0006057f89 */ /* 0x000f2200000e0000 */
[----:B-1----:R-:W-:Y:S01]  /*cd40*/  FADD.FTZ R11, R11, R0 ;  /* 0x000000000b0b7221 */ /* 0x002fe20000010000 */
[----:B------:R-:W-:Y:S01]  /*cd50*/  MOV R0, RZ ;  /* 0x000000ff00007202 */ /* 0x000fe20000000f00 */
[----:B--2---:R-:W-:-:S03]  /*cd60*/  FADD.FTZ R9, R9, R4 ;  /* 0x0000000409097221 */ /* 0x004fc60000010000 */
[----:B------:R-:W-:Y:S02]  /*cd70*/  FSETP.NE.FTZ.AND P3, PT, R11, RZ, PT ;  /* 0x000000ff0b00720b */ /* 0x000fe40003f75000 */
[----:B------:R-:W-:Y:S01]  /*cd80*/  MOV R4, RZ ;  /* 0x000000ff00047202 */ /* 0x000fe20000000f00 */
[----:B---3--:R-:W-:Y:S01]  /*cd90*/  FADD.FTZ R7, R7, R3 ;  /* 0x0000000307077221 */ /* 0x008fe20000010000 */
[----:B------:R-:W-:Y:S02]  /*cda0*/  FSETP.NE.FTZ.AND P2, PT, R9, RZ, PT ;  /* 0x000000ff0900720b */ /* 0x000fe40003f55000 */
[----:B------:R-:W-:Y:S01]  /*cdb0*/  MOV R3, RZ ;  /* 0x000000ff00037202 */ /* 0x000fe20000000f00 */
[----:B----4-:R-:W-:Y:S01]  /*cdc0*/  FADD.FTZ R6, R5, R6 ;  /* 0x0000000605067221 */ /* 0x010fe20000010000 */
[----:B------:R-:W-:-:S04]  /*cdd0*/  FSETP.NE.FTZ.AND P1, PT, R7, RZ, PT ;  /* 0x000000ff0700720b */ /* 0x000fc80003f35000 */
[----:B------:R-:W-:Y:S01]  /*cde0*/  FSETP.NE.FTZ.AND P0, PT, R6, RZ, PT ;  /* 0x000000ff0600720b */ /* 0x000fe20003f15000 */
[----:B------:R-:W1:Y:S08]  /*cdf0*/  @P3 MUFU.RCP R0, R11 ;  /* 0x0000000b00003308 */ /* 0x000e700000001000 */
[----:B------:R-:W2:Y:S04]  /*ce00*/  @P1 MUFU.RCP R3, R7 ;  /* 0x0000000700031308 */ /* 0x000ea80000001000 */
[----:B------:R-:W-:Y:S01]  /*ce10*/  @P0 MOV R8, 0x3f317218 ;  /* 0x3f31721800080802 */ /* 0x000fe20000000f00 */
[----:B-1----:R-:W-:-:S03]  /*ce20*/  FMUL.FTZ R148, R0, R148 ;  /* 0x0000009400947220 */ /* 0x002fc60000410000 */
[----:B------:R-:W1:Y:S01]  /*ce30*/  @P2 MUFU.RCP R4, R9 ;  /* 0x0000000900042308 */ /* 0x000e620000001000 */
[C---:B------:R-:W-:Y:S02]  /*ce40*/  FMUL.FTZ R58, R0.reuse, R149 ;  /* 0x00000095003a7220 */ /* 0x040fe40000410000 */
[C---:B------:R-:W-:Y:S02]  /*ce50*/  FMUL.FTZ R156, R0.reuse, R156 ;  /* 0x0000009c009c7220 */ /* 0x040fe40000410000 */
[C---:B------:R-:W-:Y:S02]  /*ce60*/  FMUL.FTZ R157, R0.reuse, R157 ;  /* 0x0000009d009d7220 */ /* 0x040fe40000410000 */
[C---:B------:R-:W-:Y:S01]  /*ce70*/  FMUL.FTZ R160, R0.reuse, R160 ;  /* 0x000000a000a07220 */ /* 0x040fe20000410000 */
[----:B------:R-:W-:Y:S01]  /*ce80*/  @P3 MUFU.LG2 R11, R11 ;  /* 0x0000000b000b3308 */ /* 0x000fe20000000c00 */
[C---:B------:R-:W-:Y:S02]  /*ce90*/  FMUL.FTZ R52, R0.reuse, R161 ;  /* 0x000000a100347220 */ /* 0x040fe40000410000 */
[----:B------:R-:W-:-:S02]  /*cea0*/  FMUL.FTZ R172, R0, R172 ;  /* 0x000000ac00ac7220 */ /* 0x000fc40000410000 */
[C---:B------:R-:W-:Y:S02]  /*ceb0*/  FMUL.FTZ R173, R0.reuse, R173 ;  /* 0x000000ad00ad7220 */ /* 0x040fe40000410000 */
[C---:B------:R-:W-:Y:S01]  /*cec0*/  FMUL.FTZ R176, R0.reuse, R176 ;  /* 0x000000b000b07220 */ /* 0x040fe20000410000 */
[----:B------:R-:W-:Y:S01]  /*ced0*/  @P2 MUFU.LG2 R9, R9 ;  /* 0x0000000900092308 */ /* 0x000fe20000000c00 */
[C---:B------:R-:W-:Y:S02]  /*cee0*/  FMUL.FTZ R50, R0.reuse, R177 ;  /* 0x000000b100327220 */ /* 0x040fe40000410000 */
[C---:B------:R-:W-:Y:S02]  /*cef0*/  FMUL.FTZ R188, R0.reuse, R188 ;  /* 0x000000bc00bc7220 */ /* 0x040fe40000410000 */
[C---:B------:R-:W-:Y:S02]  /*cf00*/  FMUL.FTZ R46, R0.reuse, R189 ;  /* 0x000000bd002e7220 */ /* 0x040fe40000410000 */
[C---:B------:R-:W-:Y:S01]  /*cf10*/  FMUL.FTZ R192, R0.reuse, R192 ;  /* 0x000000c000c07220 */ /* 0x040fe20000410000 */
[----:B------:R-:W-:Y:S01]  /*cf20*/  @P1 MUFU.LG2 R7, R7 ;  /* 0x0000000700071308 */ /* 0x000fe20000000c00 */
        /* <DEDUP_REMOVED lines=19> */
[----:B------:R-:W-:Y:S01]  /*d060*/  MOV R0, RZ ;  /* 0x000000ff00007202 */ /* 0x000fe20000000f00 */
[----:B--2---:R-:W-:-:S02]  /*d070*/  FMUL.FTZ R144, R3, R144 ;  /* 0x0000009003907220 */ /* 0x004fc40000410000 */
[C---:B------:R-:W-:Y:S02]  /*d080*/  FMUL.FTZ R59, R3.reuse, R145 ;  /* 0x00000091033b7220 */ /* 0x040fe40000410000 */
[C---:B------:R-:W-:Y:S01]  /*d090*/  FMUL.FTZ R152, R3.reuse, R152 ;  /* 0x0000009803987220 */ /* 0x040fe20000410000 */
[----:B------:R-:W2:Y:S01]  /*d0a0*/  @P0 MUFU.RCP R0, R6 ;  /* 0x0000000600000308 */ /* 0x000ea20000001000 */
[C---:B------:R-:W-:Y:S02]  /*d0b0*/  FMUL.FTZ R56, R3.reuse, R153 ;  /* 0x0000009903387220 */ /* 0x040fe40000410000 */
[C---:B------:R-:W-:Y:S02]  /*d0c0*/  FMUL.FTZ R164, R3.reuse, R164 ;  /* 0x000000a403a47220 */ /* 0x040fe40000410000 */
[C---:B------:R-:W-:Y:S02]  /*d0d0*/  FMUL.FTZ R55, R3.reuse, R165 ;  /* 0x000000a503377220 */ /* 0x040fe40000410000 */
[C---:B------:R-:W-:Y:S01]  /*d0e0*/  FMUL.FTZ R168, R3.reuse, R168 ;  /* 0x000000a803a87220 */ /* 0x040fe20000410000 */
[----:B------:R-:W3:Y:S01]  /*d0f0*/  @P0 MUFU.LG2 R6, R6 ;  /* 0x0000000600060308 */ /* 0x000ee20000000c00 */
        /* <DEDUP_REMOVED lines=25> */
[----:B------:R-:W-:Y:S01]  /*d290*/  @P2 MOV R3, 0x3f317218 ;  /* 0x3f31721800032802 */ /* 0x000fe20000000f00 */
[----:B-1----:R-:W-:-:S02]  /*d2a0*/  FMUL.FTZ R150, R4, R150 ;  /* 0x0000009604967220 */ /* 0x002fc40000410000 */
        /* <DEDUP_REMOVED lines=32> */
[C---:B--2---:R-:W-:Y:S02]  /*d4b0*/  FMUL.FTZ R146, R0.reuse, R146 ;  /* 0x0000009200927220 */ /* 0x044fe40000410000 */
        /* <DEDUP_REMOVED lines=30> */
[----:B------:R-:W-:Y:S01]  /*d6a0*/  FMUL.FTZ R14, R0, R127 ;  /* 0x0000007f000e7220 */ /* 0x000fe20000410000 */
[----:B------:R-:W-:Y:S01]  /*d6b0*/  @P1 MOV R0, 0x3f317218 ;  /* 0x3f31721800001802 */ /* 0x000fe20000000f00 */
[----:B------:R-:W-:Y:S02]  /*d6c0*/  @P2 FMUL.FTZ R5, R3, c[0x0][0x2d0] ;  /* 0x0000b40003052a20 */ /* 0x000fe40000410000 */
[----:B------:R-:W-:Y:S02]  /*d6d0*/  @P3 FMUL.FTZ R10, R4, c[0x0][0x2d0] ;  /* 0x0000b400040a3a20 */ /* 0x000fe40000410000 */
[----:B------:R-:W-:-:S02]  /*d6e0*/  @P1 FMUL.FTZ R3, R0, c[0x0][0x2d0] ;  /* 0x0000b40000031a20 */ /* 0x000fc40000410000 */
[----:B------:R-:W-:Y:S02]  /*d6f0*/  @P3 FMUL.FTZ R11, R11, 0.69314718246459960938 ;  /* 0x3f3172180b0b3820 */ /* 0x000fe40000410000 */
[----:B------:R-:W-:Y:S02]  /*d700*/  @P2 FMUL.FTZ R9, R9, 0.69314718246459960938 ;  /* 0x3f31721809092820 */ /* 0x000fe40000410000 */
[----:B------:R-:W-:Y:S02]  /*d710*/  @P1 FMUL.FTZ R7, R7, 0.69314718246459960938 ;  /* 0x3f31721807071820 */ /* 0x000fe40000410000 */
[----:B---3--:R-:W-:Y:S02]  /*d720*/  @P0 FMUL.FTZ R4, R6, 0.69314718246459960938 ;  /* 0x3f31721806040820 */ /* 0x008fe40000410000 */
[----:B------:R-:W-:Y:S02]  /*d730*/  @P0 FMUL.FTZ R0, R8, c[0x0][0x2d0] ;  /* 0x0000b40008000a20 */ /* 0x000fe40000410000 */
[----:B------:R-:W-:-:S02]  /*d740*/  @P3 FFMA.FTZ R62, R10, R139, R11 ;  /* 0x0000008b0a3e3223 */ /* 0x000fc4000001000b */
[----:B------:R-:W-:Y:S02]  /*d750*/  @P2 FFMA.FTZ R63, R5, R138, R9 ;  /* 0x0000008a053f2223 */ /* 0x000fe40000010009 */
[----:B------:R-:W-:Y:S02]  /*d760*/  @P1 FFMA.FTZ R64, R3, R137, R7 ;  /* 0x0000008903401223 */ /* 0x000fe40000010007 */
[----:B------:R-:W-:Y:S02]  /*d770*/  @P0 FFMA.FTZ R65, R0, R2, R4 ;  /* 0x0000000200410223 */ /* 0x000fe40000010004 */
.L_x_738:
        /* <DEDUP_REMOVED lines=72> */
[----:B------:R1:W-:Y:S01]  /*dc00*/  STS [R2], R7 ;  /* 0x0000000702007388 */ /* 0x0003e20000000800 */
        /* <DEDUP_REMOVED lines=18> */
[----:B-1----:R-:W-:Y:S01]  /*dd30*/  IMAD.MOV.U32 R7, RZ, RZ, 0x40 ;  /* 0x00000040ff077424 */ /* 0x002fe200078e00ff */
[----:B------:R-:W-:Y:S02]  /*dd40*/  F2FP.BF16.PACK_AB R29, R29, R90 ;  /* 0x0000005a1d1d723e */ /* 0x000fe400000010ff */
[----:B------:R-:W-:Y:S01]  /*dd50*/  STS [R3+0x480], R51 ;  /* 0x0004803303007388 */ /* 0x000fe20000000800 */
[----:B------:R-:W-:Y:S02]  /*dd60*/  F2FP.BF16.PACK_AB R26, R26, R92 ;  /* 0x0000005c1a1a723e */ /* 0x000fe400000010ff */
[----:B------:R-:W-:Y:S01]  /*dd70*/  SEL R7, R7, 0xffffffc0, !P2 ;  /* 0xffffffc007077807 */ /* 0x000fe20005000000 */
[----:B------:R1:W-:Y:S01]  /*dd80*/  STS [R4+0x400], R6 ;  /* 0x0004000604007388 */ /* 0x0003e20000000800 */
        /* <DEDUP_REMOVED lines=17> */
[----:B-1----:R-:W-:Y:S01]  /*dea0*/  IMAD.IADD R6, R0, 0x1, R7 ;  /* 0x0000000100067824 */ /* 0x002fe200078e0207 */
[----:B-----5:R-:W-:-:S02]  /*deb0*/  F2FP.BF16.PACK_AB R9, R131, R130 ;  /* 0x000000828309723e */ /* 0x020fc400000010ff */
[----:B------:R-:W-:Y:S01]  /*dec0*/  F2FP.BF16.PACK_AB R11, R121, R120 ;  /* 0x00000078790b723e */ /* 0x000fe200000010ff */
[----:B--2---:R-:W-:Y:S01]  /*ded0*/  IMAD.IADD R8, R7, 0x1, R2 ;  /* 0x0000000107087824 */ /* 0x004fe200078e0202 */
[----:B------:R-:W-:Y:S01]  /*dee0*/  STS [R6+0x80], R50 ;  /* 0x0000803206007388 */ /* 0x000fe20000000800 */
[----:B------:R-:W-:Y:S02]  /*def0*/  F2FP.BF16.PACK_AB R16, R16, R122 ;  /* 0x0000007a1010723e */ /* 0x000fe400000010ff */
[----:B------:R-:W-:Y:S01]  /*df00*/  F2FP.BF16.PACK_AB R15, R15, R124 ;  /* 0x0000007c0f0f723e */ /* 0x000fe200000010ff */
[----:B------:R-:W-:Y:S01]  /*df10*/  STS [R6+0x480], R49 ;  /* 0x0004803106007388 */ /* 0x000fe20000000800 */
[----:B------:R-:W-:Y:S02]  /*df20*/  F2FP.BF16.PACK_AB R14, R14, R126 ;  /* 0x0000007e0e0e723e */ /* 0x000fe400000010ff */
[----:B------:R-:W-:Y:S01]  /*df30*/  PLOP3.LUT P1, PT, PT, PT, UP1, 0x80, 0x0 ;  /* 0x000000000000781c */ /* 0x000fe20003f2f018 */
[----:B------:R1:W-:Y:S04]  /*df40*/  STS [R8+0x400], R5 ;  /* 0x0004000508007388 */ /* 0x0003e80000000800 */
[----:B------:R-:W-:Y:S04]  /*df50*/  STS [R8], R46 ;  /* 0x0000002e08007388 */ /* 0x000fe80000000800 */
[----:B------:R-:W-:Y:S04]  /*df60*/  STS [R6+0x2080], R48 ;  /* 0x0020803006007388 */ /* 0x000fe80000000800 */
[----:B------:R-:W-:Y:S04]  /*df70*/  STS [R6+0x2480], R182 ;  /* 0x002480b606007388 */ /* 0x000fe80000000800 */
[----:B------:R-:W-:Y:S04]  /*df80*/  STS [R8+0x2000], R47 ;  /* 0x0020002f08007388 */ /* 0x000fe80000000800 */
[----:B------:R-:W-:Y:S01]  /*df90*/  STS [R8+0x2400], R186 ;  /* 0x002400ba08007388 */ /* 0x000fe20000000800 */
[----:B-1----:R-:W-:-:S02]  /*dfa0*/  IMAD.IADD R5, R7, 0x1, R3 ;  /* 0x0000000107057824 */ /* 0x002fc400078e0203 */
        /* <DEDUP_REMOVED lines=37> */
[----:B------:R3:W-:Y:S04]  /*e200*/  STS [R5+0x6080], R11 ;  /* 0x0060800b05007388 */ /* 0x0007e80000000800 */
[----:B------:R3:W-:Y:S01]  /*e210*/  STS [R5+0x6480], R16 ;  /* 0x0064801005007388 */ /* 0x0007e20000000800 */
[----:B-1----:R-:W-:-:S03]  /*e220*/  IMAD.U32 R8, RZ, RZ, UR4 ;  /* 0x00000004ff087e24 */ /* 0x002fc6000f8e00ff */
[----:B------:R3:W-:Y:S04]  /*e230*/  STS [R7+0x6000], R15 ;  /* 0x0060000f07007388 */ /* 0x0007e80000000800 */
[----:B------:R3:W-:Y:S01]  /*e240*/  STS [R7+0x6400], R14 ;  /* 0x0064000e07007388 */ /* 0x0007e20000000800 */
[----:B--2---:R-:W-:-:S03]  /*e250*/  IMAD.U32 R9, RZ, RZ, UR5 ;  /* 0x00000005ff097e24 */ /* 0x004fc6000f8e00ff */
        /* <DEDUP_REMOVED lines=23> */
.L_x_759:
[----:B---3--:R-:W-:Y:S01]  /*e3d0*/  LOP3.LUT R0, R61, 0xffffffe0, RZ, 0xc0, !PT ;  /* 0xffffffe03d007812 */ /* 0x008fe200078ec0ff */
[----:B------:R-:W-:Y:S01]  /*e3e0*/  IMAD.MOV.U32 R2, RZ, RZ, c[0x0][0x4e8] ;  /* 0x00013a00ff027624 */ /* 0x000fe200078e00ff */
[----:B------:R-:W-:Y:S01]  /*e3f0*/  SHF.R.S32.HI R3, RZ, 0x1f, R60 ;  /* 0x0000001fff037819 */ /* 0x000fe2000001143c */
[----:B------:R-:W1:Y:S01]  /*e400*/  S2R R76, SR_CTAID.X ;  /* 0x00000000004c7919 */ /* 0x000e620000002500 */
[----:B------:R-:W-:Y:S01]  /*e410*/  ULDC.64 UR4, c[0x0][0x490] ;  /* 0x0001240000047ab9 */ /* 0x000fe20000000a00 */
[----:B------:R-:W-:Y:S01]  /*e420*/  IMAD.IADD R5, R67, 0x1, -R0 ;  /* 0x0000000143057824 */ /* 0x000fe200078e0a00 */
[----:B------:R-:W-:Y:S01]  /*e430*/  LEA.HI R0, R32, R32, RZ, 0x1 ;  /* 0x0000002020007211 */ /* 0x000fe200078f08ff */
[----:B------:R-:W-:Y:S01]  /*e440*/  USHF.R.S32.HI UR7, URZ, 0x1f, UR10 ;  /* 0x0000001f3f077899 */ /* 0x000fe2000801140a */
[----:B------:R-:W-:Y:S01]  /*e450*/  LEA.HI R3, R3, R60, RZ, 0x2 ;  /* 0x0000003c03037211 */ /* 0x000fe200078f10ff */
[----:B------:R-:W-:Y:S01]  /*e460*/  UIMAD UR6, UR9, UR4, URZ ;  /* 0x00000004090672a4 */ /* 0x000fe2000f8e023f */
[----:B------:R-:W-:Y:S01]  /*e470*/  SHF.R.S32.HI R6, RZ, 0x1f, R5 ;  /* 0x0000001fff067819 */ /* 0x000fe20000011405 */
[----:B------:R-:W-:Y:S01]  /*e480*/  UMOV UR18, UR14 ;  /* 0x0000000e00127c82 */ /* 0x000fe20008000000 */
[----:B------:R-:W-:Y:S01]  /*e490*/  ISETP.NE.AND P2, PT, R2, 0x1, PT ;  /* 0x000000010200780c */ /* 0x000fe20003f45270 */
[C---:B------:R-:W-:Y:S01]  /*e4a0*/  IMAD.SHL.U32 R2, R0.reuse, 0x20, RZ ;  /* 0x0000002000027824 */ /* 0x040fe200078e00ff */
[----:B------:R-:W-:Y:S01]  /*e4b0*/  LOP3.LUT R4, R0, 0x1ffffffe, RZ, 0xc0, !PT ;  /* 0x1ffffffe00047812 */ /* 0x000fe200078ec0ff */
[----:B------:R-:W-:Y:S01]  /*e4c0*/  UMOV UR19, UR15 ;  /* 0x0000000f00137c82 */ /* 0x000fe20008000000 */
[----:B------:R-:W-:Y:S01]  /*e4d0*/  LOP3.LUT R3, R3, 0xffffffc, RZ, 0xc0, !PT ;  /* 0x0ffffffc03037812 */ /* 0x000fe200078ec0ff */
[----:B------:R-:W-:Y:S01]  /*e4e0*/  USEL UR11, UR10, URZ, !UP1 ;  /* 0x0000003f0a0b7287 */ /* 0x000fe2000c800000 */
[----:B------:R-:W-:Y:S01]  /*e4f0*/  LEA.HI R0, R6, R5, RZ, 0x2 ;  /* 0x0000000506007211 */ /* 0x000fe200078f10ff */
[----:B------:R-:W-:Y:S01]  /*e500*/  IMAD.IADD R4, R32, 0x1, -R4 ;  /* 0x0000000120047824 */ /* 0x000fe200078e0a04 */
[----:B------:R-:W-:Y:S01]  /*e510*/  LOP3.LUT R2, R2, 0xffffffc0, RZ, 0xc0, !PT ;  /* 0xffffffc002027812 */ /* 0x000fe200078ec0ff */
[----:B------:R-:W-:Y:S01]  /*e520*/  IMAD.IADD R3, R60, 0x1, -R3 ;  /* 0x000000013c037824 */ /* 0x000fe200078e0a03 */
[----:B------:R-:W-:Y:S01]  /*e530*/  SHF.R.S32.HI R0, RZ, 0x2, R0 ;  /* 0x00000002ff007819 */ /* 0x000fe20000011400 */
[----:B------:R-:W-:Y:S01]  /*e540*/  USEL UR10, UR7, URZ, !UP1 ;  /* 0x0000003f070a7287 */ /* 0x000fe2000c800000 */
[----:B------:R-:W-:Y:S01]  /*e550*/  LOP3.LUT P0, RZ, R5, 0x3, RZ, 0xc0, !PT ;  /* 0x0000000305ff7812 */ /* 0x000fe2000780c0ff */
[----:B------:R-:W-:Y:S01]  /*e560*/  IMAD R2, R4, 0x8, R2 ;  /* 0x0000000804027824 */ /* 0x000fe200078e0202 */
[----:B------:R-:W-:Y:S01]  /*e570*/  UIMAD.WIDE.U32 UR18, UR8, UR4, UR18 ;  /* 0x00000004081272a5 */ /* 0x000fe2000f8e0012 */
[----:B------:R-:W-:Y:S01]  /*e580*/  IMAD R15, R3, 0x10, R0 ;  /* 0x00000010030f7824 */ /* 0x000fe200078e0200 */
[----:B------:R-:W-:Y:S01]  /*e590*/  UIMAD UR6, UR8, UR5, UR6 ;  /* 0x00000005080672a4 */ /* 0x000fe2000f8e0206 */
[-C--:B------:R-:W-:Y:S01]  /*e5a0*/  LEA.HI R4, R66, R67.reuse, RZ, 0x3 ;  /* 0x0000004342047211 */ /* 0x080fe200078f18ff */
[----:B-----5:R-:W-:Y:S01]  /*e5b0*/  IMAD R17, R17, c[0x0][0x4e8], RZ ;  /* 0x00013a0011117a24 */ /* 0x020fe200078e02ff */
[----:B------:R-:W-:Y:S01]  /*e5c0*/  ULDC.64 UR4, c[0x0][0x498] ;  /* 0x0001260000047ab9 */ /* 0x000fe20000000a00 */
[----:B------:R-:W-:Y:S01]  /*e5d0*/  IMAD.IADD R2, R15, 0x1, R2 ;  /* 0x000000010f027824 */ /* 0x000fe200078e0202 */
[----:B------:R-:W-:Y:S01]  /*e5e0*/  UIMAD UR16, UR10, UR4, URZ ;  /* 0x000000040a1072a4 */ /* 0x000fe2000f8e023f */
[----:B------:R-:W-:Y:S01]  /*e5f0*/  LOP3.LUT R6, R4, 0xfffffff8, RZ, 0xc0, !PT ;  /* 0xfffffff804067812 */ /* 0x000fe200078ec0ff */
[----:B------:R-:W-:Y:S01]  /*e600*/  UIADD3 UR19, UR19, UR6, URZ ;  /* 0x0000000613137290 */ /* 0x000fe2000fffe03f */
[----:B-1----:R-:W-:Y:S01]  /*e610*/  IMAD R2, R76, 0x80, R2 ;  /* 0x000000804c027824 */ /* 0x002fe200078e0202 */
[----:B------:R-:W-:Y:S01]  /*e620*/  UIMAD UR16, UR11, UR5, UR16 ;  /* 0x000000050b1072a4 */ /* 0x000fe2000f8e0210 */
[----:B------:R-:W-:Y:S01]  /*e630*/  SHF.R.S32.HI R19, RZ, 0x3, R4 ;  /* 0x00000003ff137819 */ /* 0x000fe20000011404 */
[----:B------:R-:W-:Y:S01]  /*e640*/  UIMAD.WIDE.U32 UR18, UR11, UR4, UR18 ;  /* 0x000000040b1272a5 */ /* 0x000fe2000f8e0012 */
[----:B------:R-:W-:Y:S01]  /*e650*/  @P2 IMAD.HI.U32 R3, R2, c[0x0][0x4ec], RZ ;  /* 0x00013b0002032a27 */ /* 0x000fe200078e00ff */
[----:B------:R-:W-:Y:S01]  /*e660*/  ULDC.64 UR6, c[0x0][0x3a0] ;  /* 0x0000e80000067ab9 */ /* 0x000fe20000000a00 */
[----:B------:R-:W-:Y:S01]  /*e670*/  LEA.HI R21, R66, R67, RZ, 0x6 ;  /* 0x0000004342157211 */ /* 0x000fe200078f30ff */
[----:B------:R-:W-:Y:S01]  /*e680*/  ULDC.64 UR4, c[0x0][0x3e8] ;  /* 0x0000fa0000047ab9 */ /* 0x000fe20000000a00 */
[----:B------:R-:W-:Y:S01]  /*e690*/  IMAD.MOV.U32 R0, RZ, RZ, R2 ;  /* 0x000000ffff007224 */ /* 0x000fe200078e0002 */
[----:B------:R-:W-:Y:S01]  /*e6a0*/  @P2 SHF.R.U32.HI R0, RZ, c[0x0][0x4f0], R3 ;  /* 0x00013c00ff002a19 */ /* 0x000fe20000011603 */
[----:B------:R-:W-:Y:S01]  /*e6b0*/  IMAD.IADD R6, R67, 0x1, -R6 ;  /* 0x0000000143067824 */ /* 0x000fe200078e0a06 */
[----:B------:R-:W-:Y:S01]  /*e6c0*/  UIMAD UR9, UR9, UR4, URZ ;  /* 0x00000004090972a4 */ /* 0x000fe2000f8e023f */
[----:B------:R-:W-:Y:S01]  /*e6d0*/  IMAD R15, R76, 0x80, R15 ;  /* 0x000000804c0f7824 */ /* 0x000fe200078e020f */
[----:B------:R-:W-:Y:S01]  /*e6e0*/  IADD3 R8, P1, R0, UR18, RZ ;  /* 0x0000001200087c10 */ /* 0x000fe2000ff3e0ff */
[----:B------:R-:W-:Y:S01]  /*e6f0*/  IMAD.MOV R3, RZ, RZ, -R0 ;  /* 0x000000ffff037224 */ /* 0x000fe200078e0a00 */
[----:B------:R-:W-:Y:S01]  /*e700*/  UIMAD UR5, UR8, UR5, UR9 ;  /* 0x00000005080572a4 */ /* 0x000fe2000f8e0209 */
[----:B------:R-:W-:Y:S01]  /*e710*/  BSSY B0, `(.L_x_760) ;  /* 0x0000069000007945 */ /* 0x000fe20003800000 */
[----:B------:R-:W-:Y:S01]  /*e720*/  ISETP.GE.OR P3, PT, R15, R17, P0 ;  /* 0x000000110f00720c */ /* 0x000fe20000766670 */
[----:B------:R-:W-:Y:S01]  /*e730*/  IMAD R5, R3, c[0x0][0x4e8], R2 ;  /* 0x00013a0003057a24 */ /* 0x000fe200078e0202 */
[----:B------:R-:W-:Y:S01]  /*e740*/  SHF.R.S32.HI R3, RZ, 0x1f, R0 ;  /* 0x0000001fff037819 */ /* 0x000fe20000011400 */
[----:B------:R-:W-:Y:S01]  /*e750*/  IMAD.U32 R2, RZ, RZ, UR16 ;  /* 0x00000010ff027e24 */ /* 0x000fe2000f8e00ff */
[----:B------:R-:W-:Y:S01]  /*e760*/  UIMAD.WIDE.U32 UR16, UR14, UR6, URZ ;  /* 0x000000060e1072a5 */ /* 0x000fe2000f8e003f */
[----:B------:R-:W-:Y:S01]  /*e770*/  IMAD.SHL.U32 R0, R19, 0x40, RZ ;  /* 0x0000004013007824 */ /* 0x000fe200078e00ff */
[----:B------:R-:W-:-:S02]  /*e780*/  UIMAD UR6, UR15, UR6, URZ ;  /* 0x000000060f0672a4 */ /* 0x000fc4000f8e023f */
[----:B------:R-:W-:Y:S02]  /*e790*/  IADD3.X R9, R3, UR19, R2, P1, !PT ;  /* 0x0000001303097c10 */ /* 0x000fe40008ffe402 */
[C---:B------:R-:W-:Y:S01]  /*e7a0*/  LEA R2, R6.reuse, R19, 0x4 ;  /* 0x0000001306027211 */ /* 0x040fe200078e20ff */
[----:B------:R-:W-:Y:S01]  /*e7b0*/  IMAD.SHL.U32 R6, R6, 0x8, RZ ;  /* 0x0000000806067824 */ /* 0x000fe200078e00ff */
[----:B------:R-:W-:Y:S01]  /*e7c0*/  LOP3.LUT R0, R0, 0x1c0, RZ, 0xc0, !PT ;  /* 0x000001c000007812 */ /* 0x000fe200078ec0ff */
[----:B------:R-:W-:Y:S02]  /*e7d0*/  UIMAD UR6, UR14, UR7, UR6 ;  /* 0x000000070e0672a4 */ /* 0x000fe4000f8e0206 */
[----:B------:R-:W-:Y:S01]  /*e7e0*/  IMAD R4, R76, 0x80, R2 ;  /* 0x000000804c047824 */ /* 0x000fe200078e0202 */
[----:B------:R-:W-:Y:S01]  /*e7f0*/  SHF.R.U32.HI R7, RZ, 0x3, R0 ;  /* 0x00000003ff077819 */ /* 0x000fe20000011600 */
[----:B------:R-:W-:Y:S01]  /*e800*/  UIADD3 UR7, UR17, UR6, URZ ;  /* 0x0000000611077290 */ /* 0x000fe2000fffe03f */
[----:B------:R-:W-:Y:S01]  /*e810*/  LOP3.LUT R0, R0, 0x38, R6, 0xf8, !PT ;  /* 0x0000003800007812 */ /* 0x000fe200078ef806 */
[----:B------:R-:W-:Y:S01]  /*e820*/  @P2 IMAD.HI.U32 R3, R4, c[0x0][0x4ec], RZ ;  /* 0x00013b0004032a27 */ /* 0x000fe200078e00ff */
[----:B------:R-:W-:Y:S01]  /*e830*/  SHF.R.S32.HI R2, RZ, 0x1f, R5 ;  /* 0x0000001fff027819 */ /* 0x000fe20000011405 */
[----:B------:R-:W-:Y:S01]  /*e840*/  UMOV UR6, UR16 ;  /* 0x0000001000067c82 */ /* 0x000fe20008000000 */
[----:B------:R-:W-:Y:S01]  /*e850*/  LOP3.LUT R20, R0, R7, RZ, 0x3c, !PT ;  /* 0x0000000700147212 */ /* 0x000fe200078e3cff */
[----:B------:R-:W-:Y:S01]  /*e860*/  UIMAD.WIDE.U32 UR8, UR8, UR4, UR6 ;  /* 0x00000004080872a5 */ /* 0x000fe2000f8e0006 */
[----:B------:R-:W-:Y:S01]  /*e870*/  IMAD.MOV.U32 R14, RZ, RZ, R4 ;  /* 0x000000ffff0e7224 */ /* 0x000fe200078e0004 */
[----:B------:R-:W-:Y:S01]  /*e880*/  @P2 SHF.R.U32.HI R14, RZ, c[0x0][0x4f0], R3 ;  /* 0x00013c00ff0e2a19 */ /* 0x000fe20000011603 */
[----:B------:R-:W-:Y:S01]  /*e890*/  IMAD R0, R2, c[0x0][0x488], RZ ;  /* 0x0001220002007a24 */ /* 0x000fe200078e02ff */
[----:B------:R-:W-:Y:S01]  /*e8a0*/  UIADD3 UR9, UR9, UR5, URZ ;  /* 0x0000000509097290 */ /* 0x000fe2000fffe03f */
[----:B------:R-:W-:Y:S01]  /*e8b0*/  IMAD.WIDE.U32 R2, R5, c[0x0][0x488], R8 ;  /* 0x0001220005027a25 */ /* 0x000fe200078e0008 */
[----:B------:R-:W-:Y:S01]  /*e8c0*/  IADD3 R8, R15, 0x8, RZ ;  /* 0x000000080f087810 */ /* 0x000fe20007ffe0ff */
[----:B------:R-:W-:Y:S01]  /*e8d0*/  ULDC.64 UR4, c[0x0][0x3f0] ;  /* 0x0000fc0000047ab9 */ /* 0x000fe20000000a00 */
[----:B------:R-:W-:Y:S01]  /*e8e0*/  SHF.R.S32.HI R9, RZ, 0x1f, R14 ;  /* 0x0000001fff097819 */ /* 0x000fe2000001140e */
[----:B------:R-:W-:Y:S01]  /*e8f0*/  IMAD R0, R5, c[0x0][0x48c], R0 ;  /* 0x0001230005007a24 */ /* 0x000fe200078e0200 */
[----:B------:R-:W-:Y:S01]  /*e900*/  UIMAD UR10, UR10, UR4, URZ ;  /* 0x000000040a0a72a4 */ /* 0x000fe2000f8e023f */
[----:B------:R-:W-:Y:S01]  /*e910*/  LEA R5, P1, R2, c[0x0][0x450], 0x2 ;  /* 0x0001140002057a11 */ /* 0x000fe200078210ff */
[----:B------:R-:W-:Y:S01]  /*e920*/  UIMAD.WIDE.U32 UR8, UR11, UR4, UR8 ;  /* 0x000000040b0872a5 */ /* 0x000fe2000f8e0008 */
[----:B------:R-:W-:Y:S01]  /*e930*/  IMAD.IADD R0, R3, 0x1, R0 ;  /* 0x0000000103007824 */ /* 0x000fe200078e0200 */
[----:B------:R-:W-:Y:S01]  /*e940*/  UIMAD UR5, UR11, UR5, UR10 ;  /* 0x000000050b0572a4 */ /* 0x000fe2000f8e020a */
[----:B------:R-:W-:Y:S01]  /*e950*/  IMAD.MOV R7, RZ, RZ, -R14 ;  /* 0x000000ffff077224 */ /* 0x000fe200078e0a0e */
[----:B------:R-:W-:Y:S01]  /*e960*/  ISETP.GE.OR P2, PT, R8, R17, P0 ;  /* 0x000000110800720c */ /* 0x000fe20000746670 */
[----:B------:R-:W-:Y:S01]  /*e970*/  IMAD R16, R9, c[0x0][0x3e0], RZ ;  /* 0x0000f80009107a24 */ /* 0x000fe200078e02ff */
[----:B------:R-:W-:Y:S01]  /*e980*/  LEA.HI.X R0, R2, c[0x0][0x454], R0, 0x2, P1 ;  /* 0x0001150002007a11 */ /* 0x000fe200008f1400 */
[----:B------:R-:W-:Y:S01]  /*e990*/  UIADD3 UR5, UR9, UR5, URZ ;  /* 0x0000000509057290 */ /* 0x000fe2000fffe03f */
[----:B------:R-:W-:Y:S01]  /*e9a0*/  SHFL.IDX PT, R10, R5, RZ, 0x1c1f ;  /* 0x001c1fff050a7589 */ /* 0x000fe200000e0000 */
[----:B------:R-:W-:Y:S01]  /*e9b0*/  IMAD R7, R7, c[0x0][0x4e8], R4 ;  /* 0x00013a0007077a24 */ /* 0x000fe200078e0204 */
[----:B------:R-:W-:Y:S01]  /*e9c0*/  MOV R3, UR9 ;  /* 0x0000000900037c02 */ /* 0x000fe20008000f00 */
[----:B------:R-:W-:Y:S01]  /*e9d0*/  IMAD.U32 R2, RZ, RZ, UR8 ;  /* 0x00000008ff027e24 */ /* 0x000fe2000f8e00ff */
[----:B------:R-:W1:Y:S01]  /*e9e0*/  SHFL.IDX PT, R11, R0, RZ, 0x1c1f ;  /* 0x001c1fff000b7589 */ /* 0x000e6200000e0000 */
[----:B------:R-:W-:-:S02]  /*e9f0*/  IMAD.U32 R3, RZ, RZ, UR5 ;  /* 0x00000005ff037e24 */ /* 0x000fc4000f8e00ff */
[C---:B------:R-:W-:Y:S01]  /*ea00*/  IMAD R18, R14.reuse, c[0x0][0x3e4], R16 ;  /* 0x0000f9000e127a24 */ /* 0x040fe200078e0210 */
[----:B------:R-:W-:Y:S01]  /*ea10*/  SHFL.IDX PT, R8, R5, 0x1, 0x1c1f ;  /* 0x003c1f0005087f89 */ /* 0x000fe200000e0000 */
[----:B------:R-:W-:Y:S01]  /*ea20*/  IMAD.WIDE.U32 R2, R14, c[0x0][0x3e0], R2 ;  /* 0x0000f8000e027a25 */ /* 0x000fe200078e0002 */
[C---:B------:R-:W-:Y:S02]  /*ea30*/  IADD3 R14, R15.reuse, 0x40, RZ ;  /* 0x000000400f0e7810 */ /* 0x040fe40007ffe0ff */
[----:B------:R-:W2:Y:S01]  /*ea40*/  SHFL.IDX PT, R9, R0, 0x1, 0x1c1f ;  /* 0x003c1f0000097f89 */ /* 0x000ea200000e0000 */
[----:B------:R-:W-:Y:S01]  /*ea50*/  IADD3 R15, R15, 0x48, RZ ;  /* 0x000000480f0f7810 */ /* 0x000fe20007ffe0ff */
[----:B------:R-:W-:Y:S01]  /*ea60*/  IMAD.SHL.U32 R16, R21, 0x8, RZ ;  /* 0x0000000815107824 */ /* 0x000fe200078e00ff */
[-C--:B------:R-:W-:Y:S01]  /*ea70*/  ISETP.GE.OR P1, PT, R14, R17.reuse, P0 ;  /* 0x000000110e00720c */ /* 0x080fe20000726670 */
[----:B------:R-:W-:Y:S01]  /*ea80*/  SHFL.IDX PT, R12, R5, 0x2, 0x1c1f ;  /* 0x005c1f00050c7f89 */ /* 0x000fe200000e0000 */
[----:B------:R-:W-:Y:S01]  /*ea90*/  ISETP.GE.OR P0, PT, R15, R17, P0 ;  /* 0x000000110f00720c */ /* 0x000fe20000706670 */
[----:B------:R-:W-:Y:S01]  /*eaa0*/  IMAD.IADD R3, R3, 0x1, R18 ;  /* 0x0000000103037824 */ /* 0x000fe200078e0212 */
[----:B------:R-:W-:Y:S01]  /*eab0*/  LOP3.LUT R15, R20, 0x7ffffe00, R16, 0xf8, !PT ;  /* 0x7ffffe00140f7812 */ /* 0x000fe200078ef810 */
[----:B------:R-:W3:Y:S02]  /*eac0*/  SHFL.IDX PT, R13, R0, 0x2, 0x1c1f ;  /* 0x005c1f00000d7f89 */ /* 0x000ee400000e0000 */
[----:B------:R-:W-:-:S02]  /*ead0*/  IMAD.WIDE.U32 R2, R7, c[0x0][0x3d8], R2 ;  /* 0x0000f60007027a25 */ /* 0x000fc400078e0002 */
[----:B------:R-:W-:Y:S04]  /*eae0*/  SHFL.IDX PT, R4, R5, 0x3, 0x1c1f ;  /* 0x007c1f0005047f89 */ /* 0x000fe800000e0000 */
[----:B------:R4:W4:Y:S04]  /*eaf0*/  SHFL.IDX PT, R5, R0, 0x3, 0x1c1f ;  /* 0x007c1f0000057f89 */ /* 0x00092800000e0000 */
[----:B-1----:R1:W-:Y:S04]  /*eb00*/  @!P3 ST.E [R10.64], R62 ;  /* 0x0000003e0a00b985 */ /* 0x0023e8000c10190c */
[----:B--2---:R1:W-:Y:S04]  /*eb10*/  @!P2 ST.E [R8.64], R63 ;  /* 0x0000003f0800a985 */ /* 0x0043e8000c10190c */
[----:B---3--:R1:W-:Y:S01]  /*eb20*/  @!P1 ST.E [R12.64], R64 ;  /* 0x000000400c009985 */ /* 0x0083e2000c10190c */
[----:B----4-:R-:W-:-:S03]  /*eb30*/  SHF.R.S32.HI R0, RZ, 0x1f, R7 ;  /* 0x0000001fff007819 */ /* 0x010fc60000011407 */
[----:B------:R1:W-:Y:S01]  /*eb40*/  @!P0 ST.E [R4.64], R65 ;  /* 0x0000004104008985 */ /* 0x0003e2000c10190c */
[----:B------:R-:W-:Y:S01]  /*eb50*/  LEA R18, P0, R2, c[0x0][0x380], 0x1 ;  /* 0x0000e00002127a11 */ /* 0x000fe200078008ff */
[----:B------:R-:W-:-:S04]  /*eb60*/  IMAD R0, R0, c[0x0][0x3d8], RZ ;  /* 0x0000f60000007a24 */ /* 0x000fc800078e02ff */
[----:B------:R-:W-:Y:S02]  /*eb70*/  IMAD R14, R7, c[0x0][0x3dc], R0 ;  /* 0x0000f700070e7a24 */ /* 0x000fe400078e0200 */
[----:B------:R-:W-:Y:S02]  /*eb80*/  IMAD.SHL.U32 R0, R15, 0x2, RZ ;  /* 0x000000020f007824 */ /* 0x000fe400078e00ff */
[----:B------:R-:W-:Y:S02]  /*eb90*/  IMAD.IADD R3, R3, 0x1, R14 ;  /* 0x0000000103037824 */ /* 0x000fe400078e020e */
[----:B------:R-:W-:Y:S01]  /*eba0*/  IMAD R7, R76, 0x80, R19 ;  /* 0x000000804c077824 */ /* 0x000fe200078e0213 */
[----:B------:R1:W2:Y:S02]  /*ebb0*/  LDS.128 R24, [R0+0x880] ;  /* 0x0008800000187984 */ /* 0x0002a40000000c00 */
[----:B------:R-:W-:Y:S02]  /*ebc0*/  LEA.HI.X R16, R2, c[0x0][0x384], R3, 0x1, P0 ;  /* 0x0000e10002107a11 */ /* 0x000fe400000f0c03 */
[----:B------:R1:W3:Y:S01]  /*ebd0*/  LDS.128 R32, [R0+0x1080] ;  /* 0x0010800000207984 */ /* 0x0002e20000000c00 */
[----:B------:R-:W-:-:S03]  /*ebe0*/  ISETP.GE.AND P0, PT, R7, R17, PT ;  /* 0x000000110700720c */ /* 0x000fc60003f06270 */
        /* <DEDUP_REMOVED lines=12> */
[----:B------:R1:W1:Y:S04]  /*ecb0*/  SHFL.IDX PT, R2, R18, RZ, 0x181f ;  /* 0x00181fff12027589 */ /* 0x00026800000e0000 */
[----:B------:R1:W1:Y:S01]  /*ecc0*/  SHFL.IDX PT, R3, R16, RZ, 0x181f ;  /* 0x00181fff10037589 */ /* 0x00026200000e0000 */
[----:B------:R-:W-:Y:S05]  /*ecd0*/  @P0 BRA `(.L_x_761) ;  /* 0x000000c000000947 */ /* 0x000fea0003800000 */
[----:B-1234-:R-:W1:Y:S01]  /*ece0*/  LDS.128 R12, [R0+0x80] ;  /* 0x00008000000c7984 */ /* 0x01ee620000000c00 */
[----:B------:R-:W-:-:S02]  /*ecf0*/  IADD3 R4, R6, 0x40, RZ ;  /* 0x0000004006047810 */ /* 0x000fc40007ffe0ff */
[----:B------:R-:W-:Y:S01]  /*ed00*/  ISETP.GE.AND P1, PT, R6, c[0x0][0x3c8], PT ;  /* 0x0000f20006007a0c */ /* 0x000fe20003f26270 */
[----:B------:R2:W3:Y:S01]  /*ed10*/  LDS.128 R8, [R0+0x4080] ;  /* 0x0040800000087984 */ /* 0x0004e20000000c00 */
[----:B------:R-:W-:-:S13]  /*ed20*/  ISETP.GE.AND P0, PT, R4, c[0x0][0x3c8], PT ;  /* 0x0000f20004007a0c */ /* 0x000fda0003f06270 */
[----:B--2---:R-:W-:-:S04]  /*ed30*/  @!P0 SHF.R.S32.HI R0, RZ, 0x1f, R4 ;  /* 0x0000001fff008819 */ /* 0x004fc80000011404 */
[----:B------:R-:W-:Y:S01]  /*ed40*/  @!P0 LEA.HI R0, R0, R4, RZ, 0x3 ;  /* 0x0000000400008211 */ /* 0x000fe200078f18ff */
[----:B------:R-:W-:-:S03]  /*ed50*/  @!P1 IMAD.WIDE R4, R6, 0x2, R2 ;  /* 0x0000000206049825 */ /* 0x000fc600078e0202 */
[----:B------:R-:W-:-:S05]  /*ed60*/  @!P0 LOP3.LUT R0, R0, 0xfffffff8, RZ, 0xc0, !PT ;  /* 0xfffffff800008812 */ /* 0x000fca00078ec0ff */
[----:B------:R-:W-:Y:S01]  /*ed70*/  @!P0 IMAD.WIDE R2, R0, 0x2, R2 ;  /* 0x0000000200028825 */ /* 0x000fe200078e0202 */
[----:B-1----:R1:W-:Y:S04]  /*ed80*/  @!P1 ST.E.128 [R4.64], R12 ;  /* 0x0000000c04009985 */ /* 0x0023e8000c101d0c */
[----:B---3--:R1:W-:Y:S02]  /*ed90*/  @!P0 ST.E.128 [R2.64], R8 ;  /* 0x0000000802008985 */ /* 0x0083e4000c101d0c */
.L_x_761:
[----:B--234-:R-:W-:Y:S05]  /*eda0*/  BSYNC B0 ;  /* 0x0000000000007941 */ /* 0x01cfea0003800000 */
.L_x_760:
[----:B-1----:R-:W-:Y:S01]  /*edb0*/  IADD3 R0, R7, 0x10, RZ ;  /* 0x0000001007007810 */ /* 0x002fe20007ffe0ff */
[----:B------:R1:W2:Y:S01]  /*edc0*/  SHFL.IDX PT, R3, R16, 0x1, 0x181f ;  /* 0x00381f0010037f89 */ /* 0x0002a200000e0000 */
[----:B------:R-:W-:Y:S02]  /*edd0*/  BSSY B0, `(.L_x_762) ;  /* 0x000000e000007945 */ /* 0x000fe40003800000 */
[----:B------:R-:W-:Y:S01]  /*ede0*/  ISETP.GE.AND P0, PT, R0, R17, PT ;  /* 0x000000110000720c */ /* 0x000fe20003f06270 */
[----:B------:R1:W3:-:S12]  /*edf0*/  SHFL.IDX PT, R2, R18, 0x1, 0x181f ;  /* 0x00381f0012027f89 */ /* 0x0002d800000e0000 */
[----:B------:R-:W-:Y:S05]  /*ee00*/  @P0 BRA `(.L_x_763) ;  /* 0x000000a000000947 */ /* 0x000fea0003800000 */
[C---:B------:R-:W-:Y:S02]  /*ee10*/  IADD3 R4, R6.reuse, 0x40, RZ ;  /* 0x0000004006047810 */ /* 0x040fe40007ffe0ff */
[----:B------:R-:W-:Y:S02]  /*ee20*/  ISETP.GE.AND P1, PT, R6, c[0x0][0x3c8], PT ;  /* 0x0000f20006007a0c */ /* 0x000fe40003f26270 */
[----:B------:R-:W-:-:S13]  /*ee30*/  ISETP.GE.AND P0, PT, R4, c[0x0][0x3c8], PT ;  /* 0x0000f20004007a0c */ /* 0x000fda0003f06270 */
[----:B------:R-:W-:-:S04]  /*ee40*/  @!P0 SHF.R.S32.HI R0, RZ, 0x1f, R4 ;  /* 0x0000001fff008819 */ /* 0x000fc80000011404 */
[----:B------:R-:W-:Y:S01]  /*ee50*/  @!P0 LEA.HI R0, R0, R4, RZ, 0x3 ;  /* 0x0000000400008211 */ /* 0x000fe200078f18ff */
[----:B--23--:R-:W-:-:S03]  /*ee60*/  @!P1 IMAD.WIDE R4, R6, 0x2, R2 ;  /* 0x0000000206049825 */ /* 0x00cfc600078e0202 */
[----:B------:R-:W-:Y:S02]  /*ee70*/  @!P0 LOP3.LUT R0, R0, 0xfffffff8, RZ, 0xc0, !PT ;  /* 0xfffffff800008812 */ /* 0x000fe400078ec0ff */
[----:B------:R2:W-:Y:S03]  /*ee80*/  @!P1 ST.E.128 [R4.64], R24 ;  /* 0x0000001804009985 */ /* 0x0005e6000c101d0c */
[----:B------:R-:W-:-:S05]  /*ee90*/  @!P0 IMAD.WIDE R2, R0, 0x2, R2 ;  /* 0x0000000200028825 */ /* 0x000fca00078e0202 */
[----:B------:R2:W-:Y:S02]  /*eea0*/  @!P0 ST.E.128 [R2.64], R20 ;  /* 0x0000001402008985 */ /* 0x0005e4000c101d0c */
.L_x_763:
[----:B------:R-:W-:Y:S05]  /*eeb0*/  BSYNC B0 ;  /* 0x0000000000007941 */ /* 0x000fea0003800000 */
.L_x_762:
[----:B------:R-:W-:Y:S01]  /*eec0*/  IADD3 R0, R7, 0x20, RZ ;  /* 0x0000002007007810 */ /* 0x000fe20007ffe0ff */
[----:B--2---:R2:W4:Y:S01]  /*eed0*/  SHFL.IDX PT, R3, R16, 0x2, 0x181f ;  /* 0x00581f0010037f89 */ /* 0x00452200000e0000 */
[----:B------:R-:W-:Y:S02]  /*eee0*/  BSSY B0, `(.L_x_764) ;  /* 0x000000e000007945 */ /* 0x000fe40003800000 */
[----:B------:R-:W-:Y:S01]  /*eef0*/  ISETP.GE.AND P0, PT, R0, R17, PT ;  /* 0x000000110000720c */ /* 0x000fe20003f06270 */
[----:B---3--:R2:W3:-:S12]  /*ef00*/  SHFL.IDX PT, R2, R18, 0x2, 0x181f ;  /* 0x00581f0012027f89 */ /* 0x0084d800000e0000 */
[----:B------:R-:W-:Y:S05]  /*ef10*/  @P0 BRA `(.L_x_765) ;  /* 0x000000a000000947 */ /* 0x000fea0003800000 */
[C---:B------:R-:W-:Y:S02]  /*ef20*/  IADD3 R4, R6.reuse, 0x40, RZ ;  /* 0x0000004006047810 */ /* 0x040fe40007ffe0ff */
[----:B------:R-:W-:Y:S02]  /*ef30*/  ISETP.GE.AND P1, PT, R6, c[0x0][0x3c8], PT ;  /* 0x0000f20006007a0c */ /* 0x000fe40003f26270 */
[----:B------:R-:W-:-:S13]  /*ef40*/  ISETP.GE.AND P0, PT, R4, c[0x0][0x3c8], PT ;  /* 0x0000f20004007a0c */ /* 0x000fda0003f06270 */
[----:B------:R-:W-:-:S04]  /*ef50*/  @!P0 SHF.R.S32.HI R0, RZ, 0x1f, R4 ;  /* 0x0000001fff008819 */ /* 0x000fc80000011404 */
[----:B------:R-:W-:Y:S01]  /*ef60*/  @!P0 LEA.HI R0, R0, R4, RZ, 0x3 ;  /* 0x0000000400008211 */ /* 0x000fe200078f18ff */
[----:B---34-:R-:W-:-:S03]  /*ef70*/  @!P1 IMAD.WIDE R4, R6, 0x2, R2 ;  /* 0x0000000206049825 */ /* 0x018fc600078e0202 */
[----:B------:R-:W-:Y:S02]  /*ef80*/  @!P0 LOP3.LUT R0, R0, 0xfffffff8, RZ, 0xc0, !PT ;  /* 0xfffffff800008812 */ /* 0x000fe400078ec0ff */
[----:B------:R3:W-:Y:S03]  /*ef90*/  @!P1 ST.E.128 [R4.64], R32 ;  /* 0x0000002004009985 */ /* 0x0007e6000c101d0c */
[----:B------:R-:W-:-:S05]  /*efa0*/  @!P0 IMAD.WIDE R2, R0, 0x2, R2 ;  /* 0x0000000200028825 */ /* 0x000fca00078e0202 */
[----:B------:R3:W-:Y:S02]  /*efb0*/  @!P0 ST.E.128 [R2.64], R28 ;  /* 0x0000001c02008985 */ /* 0x0007e4000c101d0c */
.L_x_765:
[----:B------:R-:W-:Y:S05]  /*efc0*/  BSYNC B0 ;  /* 0x0000000000007941 */ /* 0x000fea0003800000 */
.L_x_764:
[----:B------:R-:W-:Y:S01]  /*efd0*/  IADD3 R0, R7, 0x30, RZ ;  /* 0x0000003007007810 */ /* 0x000fe20007ffe0ff */
[----:B---34-:R3:W4:Y:S01]  /*efe0*/  SHFL.IDX PT, R3, R16, 0x3, 0x181f ;  /* 0x00781f0010037f89 */ /* 0x01872200000e0000 */
[----:B------:R-:W-:Y:S02]  /*eff0*/  BSSY B0, `(.L_x_766) ;  /* 0x000000e000007945 */ /* 0x000fe40003800000 */
[----:B------:R-:W-:Y:S01]  /*f000*/  ISETP.GE.AND P0, PT, R0, R17, PT ;  /* 0x000000110000720c */ /* 0x000fe20003f06270 */
[----:B------:R3:W1:-:S12]  /*f010*/  SHFL.IDX PT, R2, R18, 0x3, 0x181f ;  /* 0x00781f0012027f89 */ /* 0x00065800000e0000 */
[----:B------:R-:W-:Y:S05]  /*f020*/  @P0 BRA `(.L_x_767) ;  /* 0x000000a000000947 */ /* 0x000fea0003800000 */
[C---:B------:R-:W-:Y:S02]  /*f030*/  IADD3 R4, R6.reuse, 0x40, RZ ;  /* 0x0000004006047810 */ /* 0x040fe40007ffe0ff */
[----:B------:R-:W-:Y:S02]  /*f040*/  ISETP.GE.AND P1, PT, R6, c[0x0][0x3c8], PT ;  /* 0x0000f20006007a0c */ /* 0x000fe40003f26270 */
[----:B------:R-:W-:-:S13]  /*f050*/  ISETP.GE.AND P0, PT, R4, c[0x0][0x3c8], PT ;  /* 0x0000f20004007a0c */ /* 0x000fda0003f06270 */
[----:B------:R-:W-:-:S04]  /*f060*/  @!P0 SHF.R.S32.HI R0, RZ, 0x1f, R4 ;  /* 0x0000001fff008819 */ /* 0x000fc80000011404 */
[----:B------:R-:W-:Y:S01]  /*f070*/  @!P0 LEA.HI R0, R0, R4, RZ, 0x3 ;  /* 0x0000000400008211 */ /* 0x000fe200078f18ff */
[----:B-1--4-:R-:W-:-:S03]  /*f080*/  @!P1 IMAD.WIDE R4, R6, 0x2, R2 ;  /* 0x0000000206049825 */ /* 0x012fc600078e0202 */
[----:B------:R-:W-:Y:S02]  /*f090*/  @!P0 LOP3.LUT R0, R0, 0xfffffff8, RZ, 0xc0, !PT ;  /* 0xfffffff800008812 */ /* 0x000fe400078ec0ff */
[----:B------:R1:W-:Y:S03]  /*f0a0*/  @!P1 ST.E.128 [R4.64], R40 ;  /* 0x0000002804009985 */ /* 0x0003e6000c101d0c */
[----:B------:R-:W-:-:S05]  /*f0b0*/  @!P0 IMAD.WIDE R2, R0, 0x2, R2 ;  /* 0x0000000200028825 */ /* 0x000fca00078e0202 */
[----:B------:R1:W-:Y:S02]  /*f0c0*/  @!P0 ST.E.128 [R2.64], R36 ;  /* 0x0000002402008985 */ /* 0x0003e4000c101d0c */
.L_x_767:
[----:B------:R-:W-:Y:S05]  /*f0d0*/  BSYNC B0 ;  /* 0x0000000000007941 */ /* 0x000fea0003800000 */
.L_x_766:
[----:B------:R-:W-:Y:S01]  /*f0e0*/  IADD3 R0, R7, 0x40, RZ ;  /* 0x0000004007007810 */ /* 0x000fe20007ffe0ff */
[----:B-1--4-:R1:W4:Y:S01]  /*f0f0*/  SHFL.IDX PT, R3, R16, 0x4, 0x181f ;  /* 0x00981f0010037f89 */ /* 0x01232200000e0000 */
[----:B------:R-:W-:Y:S02]  /*f100*/  BSSY B0, `(.L_x_768) ;  /* 0x000000e000007945 */ /* 0x000fe40003800000 */
[----:B------:R-:W-:Y:S01]  /*f110*/  ISETP.GE.AND P0, PT, R0, R17, PT ;  /* 0x000000110000720c */ /* 0x000fe20003f06270 */
[----:B------:R1:W2:-:S12]  /*f120*/  SHFL.IDX PT, R2, R18, 0x4, 0x181f ;  /* 0x00981f0012027f89 */ /* 0x00029800000e0000 */
[----:B------:R-:W-:Y:S05]  /*f130*/  @P0 BRA `(.L_x_769) ;  /* 0x000000a000000947 */ /* 0x000fea0003800000 */
[C---:B------:R-:W-:Y:S02]  /*f140*/  IADD3 R4, R6.reuse, 0x40, RZ ;  /* 0x0000004006047810 */ /* 0x040fe40007ffe0ff */
[----:B------:R-:W-:Y:S02]  /*f150*/  ISETP.GE.AND P1, PT, R6, c[0x0][0x3c8], PT ;  /* 0x0000f20006007a0c */ /* 0x000fe40003f26270 */
[----:B------:R-:W-:-:S13]  /*f160*/  ISETP.GE.AND P0, PT, R4, c[0x0][0x3c8], PT ;  /* 0x0000f20004007a0c */ /* 0x000fda0003f06270 */
[----:B------:R-:W-:-:S04]  /*f170*/  @!P0 SHF.R.S32.HI R0, RZ, 0x1f, R4 ;  /* 0x0000001fff008819 */ /* 0x000fc80000011404 */
[----:B------:R-:W-:Y:S01]  /*f180*/  @!P0 LEA.HI R0, R0, R4, RZ, 0x3 ;  /* 0x0000000400008211 */ /* 0x000fe200078f18ff */
[----:B--2-4-:R-:W-:-:S03]  /*f190*/  @!P1 IMAD.WIDE R4, R6, 0x2, R2 ;  /* 0x0000000206049825 */ /* 0x014fc600078e0202 */
[----:B------:R-:W-:Y:S02]  /*f1a0*/  @!P0 LOP3.LUT R0, R0, 0xfffffff8, RZ, 0xc0, !PT ;  /* 0xfffffff800008812 */ /* 0x000fe400078ec0ff */
[----:B------:R2:W-:Y:S03]  /*f1b0*/  @!P1 ST.E.128 [R4.64], R48 ;  /* 0x0000003004009985 */ /* 0x0005e6000c101d0c */
[----:B------:R-:W-:-:S05]  /*f1c0*/  @!P0 IMAD.WIDE R2, R0, 0x2, R2 ;  /* 0x0000000200028825 */ /* 0x000fca00078e0202 */
[----:B------:R2:W-:Y:S02]  /*f1d0*/  @!P0 ST.E.128 [R2.64], R44 ;  /* 0x0000002c02008985 */ /* 0x0005e4000c101d0c */
.L_x_769:
[----:B------:R-:W-:Y:S05]  /*f1e0*/  BSYNC B0 ;  /* 0x0000000000007941 */ /* 0x000fea0003800000 */
.L_x_768:
[----:B------:R-:W-:Y:S01]  /*f1f0*/  IADD3 R0, R7, 0x50, RZ ;  /* 0x0000005007007810 */ /* 0x000fe20007ffe0ff */
[----:B--2-4-:R2:W4:Y:S01]  /*f200*/  SHFL.IDX PT, R3, R16, 0x5, 0x181f ;  /* 0x00b81f0010037f89 */ /* 0x01452200000e0000 */
        /* <DEDUP_REMOVED lines=14> */
.L_x_771:
[----:B------:R-:W-:Y:S05]  /*f2f0*/  BSYNC B0 ;  /* 0x0000000000007941 */ /* 0x000fea0003800000 */
.L_x_770:
        /* <DEDUP_REMOVED lines=16> */
.L_x_773:
[----:B------:R-:W-:Y:S05]  /*f400*/  BSYNC B0 ;  /* 0x0000000000007941 */ /* 0x000fea0003800000 */
.L_x_772:
[----:B------:R-:W-:Y:S01]  /*f410*/  IADD3 R0, R7, 0x70, RZ ;  /* 0x0000007007007810 */ /* 0x000fe20007ffe0ff */
[----:B--2-4-:R2:W4:Y:S03]  /*f420*/  SHFL.IDX PT, R3, R16, 0x7, 0x181f ;  /* 0x00f81f0010037f89 */ /* 0x01452600000e0000 */
[----:B------:R-:W-:Y:S01]  /*f430*/  ISETP.GE.AND P0, PT, R0, R17, PT ;  /* 0x000000110000720c */ /* 0x000fe20003f06270 */
[----:B------:R2:W1:-:S12]  /*f440*/  SHFL.IDX PT, R2, R18, 0x7, 0x181f ;  /* 0x00f81f0012027f89 */ /* 0x00045800000e0000 */
[----:B------:R-:W-:Y:S05]  /*f450*/  @P0 EXIT ;  /* 0x000000000000094d */ /* 0x000fea0003800000 */
[C---:B------:R-:W-:Y:S02]  /*f460*/  ISETP.GE.AND P0, PT, R6.reuse, c[0x0][0x3c8], PT ;  /* 0x0000f20006007a0c */ /* 0x040fe40003f06270 */
[----:B------:R-:W-:-:S11]  /*f470*/  IADD3 R0, R6, 0x40, RZ ;  /* 0x0000004006007810 */ /* 0x000fd60007ffe0ff */
        /* <DEDUP_REMOVED lines=10> */
.L_x_758:
        /* <DEDUP_REMOVED lines=31> */
.L_x_774:
        /* <DEDUP_REMOVED lines=43> */
.L_x_776:
[----:B------:R-:W-:Y:S05]  /*f9c0*/  BSYNC B0 ;  /* 0x0000000000007941 */ /* 0x000fea0003800000 */
.L_x_775:
        /* <DEDUP_REMOVED lines=17> */
[----:B------:R-:W-:Y:S02]  /*fae0*/  LEA R0, R7, R8, 0x4 ;  /* 0x0000000807007211 */ /* 0x000fe400078e20ff */
[----:B------:R-:W-:Y:S02]  /*faf0*/  UIMAD UR7, UR8, UR5, UR7 ;  /* 0x00000005080772a4 */ /* 0x000fe4000f8e0207 */
[----:B------:R-:W-:Y:S01]  /*fb00*/  UIMAD.WIDE.U32 UR8, UR8, UR4, UR16 ;  /* 0x00000004080872a5 */ /* 0x000fe2000f8e0010 */
[C---:B--2---:R-:W-:Y:S02]  /*fb10*/  IMAD R0, R12.reuse, 0x80, R0 ;  /* 0x000000800c007824 */ /* 0x044fe400078e0200 */
        /* <DEDUP_REMOVED lines=21> */
[----:B------:R-:W-:Y:S01]  /*fc70*/  IMAD.IADD R3, R3, 0x1, R6 ;  /* 0x0000000103037824 */ /* 0x000fe200078e0206 */
[----:B------:R-:W-:Y:S01]  /*fc80*/  SHF.L.U32 R6, R7, 0x3, RZ ;  /* 0x0000000307067819 */ /* 0x000fe200000006ff */
[C---:B------:R-:W-:Y:S02]  /*fc90*/  IMAD R0, R5.reuse, c[0x0][0x3dc], R0 ;  /* 0x0000f70005007a24 */ /* 0x040fe400078e0200 */
[----:B------:R-:W-:Y:S01]  /*fca0*/  IMAD.WIDE.U32 R2, R5, c[0x0][0x3d8], R2 ;  /* 0x0000f60005027a25 */ /* 0x000fe200078e0002 */
[----:B------:R-:W-:-:S04]  /*fcb0*/  IADD3 R7, R6, 0x40, RZ ;  /* 0x0000004006077810 */ /* 0x000fc80007ffe0ff */
        /* <DEDUP_REMOVED lines=16> */
.L_x_778:
[----:B------:R-:W-:Y:S05]  /*fdc0*/  BSYNC B0 ;  /* 0x0000000000007941 */ /* 0x000fea0003800000 */
.L_x_777:
        /* <DEDUP_REMOVED lines=15> */
.L_x_780:
[----:B------:R-:W-:Y:S05]  /*fec0*/  BSYNC B0 ;  /* 0x0000000000007941 */ /* 0x000fea0003800000 */
.L_x_779:
[----:B------:R-:W-:Y:S01]  /*fed0*/  IADD3 R0, R8, 0x20, RZ ;  /* 0x0000002008007810 */ /* 0x000fe20007ffe0ff */
[----:B---3--:R3:W1:Y:S01]  /*fee0*/  SHFL.IDX PT, R3, R9, 0x2, 0x181f ;  /* 0x00581f0009037f89 */ /* 0x00866200000e0000 */
        /* <DEDUP_REMOVED lines=13> */
.L_x_782:
[----:B------:R-:W-:Y:S05]  /*ffc0*/  BSYNC B0 ;  /* 0x0000000000007941 */ /* 0x000fea0003800000 */
.L_x_781:
[----:B------:R-:W-:Y:S01]  /*ffd0*/  IADD3 R0, R8, 0x30, RZ ;  /* 0x0000003008007810 */ /* 0x000fe20007ffe0ff */
[----:B-1----:R1:W2:Y:S01]  /*ffe0*/  SHFL.IDX PT, R3, R9, 0x3, 0x181f ;  /* 0x00781f0009037f89 */ /* 0x0022a200000e0000 */
[----:B------:R-:W-:Y:S02]  /*fff0*/  BSSY B0, `(.L_x_783) ;  /* 0x000000d000007945 */ /* 0x000fe40003800000 */
[----:B------:R-:W-:Y:S01]  /*10000*/  ISETP.GE.AND P0, PT, R0, R10, PT ;  /* 0x0000000a0000720c */ /* 0x000fe20003f06270 */
[----:B----4-:R1:W4:-:S12]  /*10010*/  SHFL.IDX PT, R2, R11, 0x3, 0x181f ;  /* 0x00781f000b027f89 */ /* 0x01031800000e0000 */
        /* <DEDUP_REMOVED lines=8> */
[----:B------:R-:W-:-:S05]  /*100a0*/  @!P0 IMAD.WIDE R2, R0, 0x2, R2 ;  /* 0x0000000200028825 */ /* 0x000fca00078e0202 */
[----:B------:R2:W-:Y:S02]  /*100b0*/  @!P0 ST.E.128 [R2.64], RZ ;  /* 0x000000ff02008985 */ /* 0x0005e4000c101d0c */
.L_x_784:
[----:B------:R-:W-:Y:S05]  /*100c0*/  BSYNC B0 ;  /* 0x0000000000007941 */ /* 0x000fea0003800000 */
.L_x_783:
[----:B------:R-:W-:Y:S01]  /*100d0*/  IADD3 R0, R8, 0x40, RZ ;  /* 0x0000004008007810 */ /* 0x000fe20007ffe0ff */
[----:B--2---:R2:W1:Y:S01]  /*100e0*/  SHFL.IDX PT, R3, R9, 0x4, 0x181f ;  /* 0x00981f0009037f89 */ /* 0x00446200000e0000 */
        /* <DEDUP_REMOVED lines=13> */
.L_x_786:
[----:B------:R-:W-:Y:S05]  /*101c0*/  BSYNC B0 ;  /* 0x0000000000007941 */ /* 0x000fea0003800000 */
.L_x_785:
        /* <DEDUP_REMOVED lines=15> */
.L_x_788:
[----:B------:R-:W-:Y:S05]  /*102c0*/  BSYNC B0 ;  /* 0x0000000000007941 */ /* 0x000fea0003800000 */
.L_x_787:
        /* <DEDUP_REMOVED lines=15> */
.L_x_790:
[----:B------:R-:W-:Y:S05]  /*103c0*/  BSYNC B0 ;  /* 0x0000000000007941 */ /* 0x000fea0003800000 */
.L_x_789:
        /* <DEDUP_REMOVED lines=16> */
.L_x_791:
        /* <DEDUP_REMOVED lines=11> */
.L_x_2177:


//--------------------- .text._ZN7cutlass13device_kernelIN5flash19enable_sm80_to_sm89INS1_16FlashAttnFwdSm80INS1_25CollectiveMainloopFwdSm80ILi4ELi1ELb0EN4cute5tupleIJNS5_1CILi128EEENS7_ILi64EEES8_EEELi128ENS_10bfloat16_tEfNS_4arch4Sm80ELb0ELb0ELb1ELb1ELb1ELb1ELb1ELb0EEENS1_21CollectiveEpilogueFwdINS6_IJS8_S8_S9_EEENS6_IJNS7_ILi1EEESH_SH_EEESB_SD_Li128ELb1ELb1ELb0ELb0EEENS1_19SingleTileSchedulerILb1ELb0ELb1ELi128EEEEEEEEEvNT_6ParamsE --------------------------
	.section	.text._ZN7cutlass13device_kernelIN5flash19enable_sm80_to_sm89INS1_16FlashAttnFwdSm80INS1_25CollectiveMainloopFwdSm80ILi4ELi1ELb0EN4cute5tupleIJNS5_1CILi128EEENS7_ILi64EEES8_EEELi128ENS_10bfloat16_tEfNS_4arch4Sm80ELb0ELb0ELb1ELb1ELb1ELb1ELb1ELb0EEENS1_21CollectiveEpilogueFwdINS6_IJS8_S8_S9_EEENS6_IJNS7_ILi1EEESH_SH_EEESB_SD_Li128ELb1ELb1ELb0ELb0EEENS1_19SingleTileSchedulerILb1ELb0ELb1ELi128EEEEEEEEEvNT_6ParamsE,"ax",@progbits
	.sectioninfo	@"SHI_REGISTERS=255"
	.align	128
.text._ZN7cutlass13device_kernelIN5flash19enable_sm80_to_sm89INS1_16FlashAttnFwdSm80INS1_25CollectiveMainloopFwdSm80ILi4ELi1ELb0EN4cute5tupleIJNS5_1CILi128EEENS7_ILi64EEES8_EEELi128ENS_10bfloat16_tEfNS_4arch4Sm80ELb0ELb0ELb1ELb1ELb1ELb1ELb1ELb0EEENS1_21CollectiveEpilogueFwdINS6_IJS8_S8_S9_EEENS6_IJNS7_ILi1EEESH_SH_EEESB_SD_Li128ELb1ELb1ELb0ELb0EEENS1_19SingleTileSchedulerILb1ELb0ELb1ELi128EEEEEEEEEvNT_6ParamsE:
        .type           _ZN7cutlass13device_kernelIN5flash19enable_sm80_to_sm89INS1_16FlashAttnFwdSm80INS1_25CollectiveMainloopFwdSm80ILi4ELi1ELb0EN4cute5tupleIJNS5_1CILi128EEENS7_ILi64EEES8_EEELi128ENS_10bfloat16_tEfNS_4arch4Sm80ELb0ELb0ELb1ELb1ELb1ELb1ELb1ELb0EEENS1_21CollectiveEpilogueFwdINS6_IJS8_S8_S9_EEENS6_IJNS7_ILi1EEESH_SH_EEESB_SD_Li128ELb1ELb1ELb0ELb0EEENS1_19SingleTileSchedulerILb1ELb0ELb1ELi128EEEEEEEEEvNT_6ParamsE,@function
        .size           _ZN7cutlass13device_kernelIN5flash19enable_sm80_to_sm89INS1_16FlashAttnFwdSm80INS1_25CollectiveMainloopFwdSm80ILi4ELi1ELb0EN4cute5tupleIJNS5_1CILi128EEENS7_ILi64EEES8_EEELi128ENS_10bfloat16_tEfNS_4arch4Sm80ELb0ELb0ELb1ELb1ELb1ELb1ELb1ELb0EEENS1_21CollectiveEpilogueFwdINS6_IJS8_S8_S9_EEENS6_IJNS7_ILi1EEESH_SH_EEESB_SD_Li128ELb1ELb1ELb0ELb0EEENS1_19SingleTileSchedulerILb1ELb0ELb1ELi128EEEEEEEEEvNT_6ParamsE,(.L_x_2178 - _ZN7cutlass13device_kernelIN5flash19enable_sm80_to_sm89INS1_16FlashAttnFwdSm80INS1_25CollectiveMainloopFwdSm80ILi4ELi1ELb0EN4cute5tupleIJNS5_1CILi128EEENS7_ILi64EEES8_EEELi128ENS_10bfloat16_tEfNS_4arch4Sm80ELb0ELb0ELb1ELb1ELb1ELb1ELb1ELb0EEENS1_21CollectiveEpilogueFwdINS6_IJS8_S8_S9_EEENS6_IJNS7_ILi1EEESH_SH_EEESB_SD_Li128ELb1ELb1ELb0ELb0EEENS1_19SingleTileSchedulerILb1ELb0ELb1ELi128EEEEEEEEEvNT_6ParamsE)
        .other          _ZN7cutlass13device_kernelIN5flash19enable_sm80_to_sm89INS1_16FlashAttnFwdSm80INS1_25CollectiveMainloopFwdSm80ILi4ELi1ELb0EN4cute5tupleIJNS5_1CILi128EEENS7_ILi64EEES8_EEELi128ENS_10bfloat16_tEfNS_4arch4Sm80ELb0ELb0ELb1ELb1ELb1ELb1ELb1ELb0EEENS1_21CollectiveEpilogueFwdINS6_IJS8_S8_S9_EEENS6_IJNS7_ILi1EEESH_SH_EEESB_SD_Li128ELb1ELb1ELb0ELb0EEENS1_19SingleTileSchedulerILb1ELb0ELb1ELi128EEEEEEEEEvNT_6ParamsE,@"STO_CUDA_ENTRY STV_DEFAULT"
_ZN7cutlass13device_kernelIN5flash19enable_sm80_to_sm89INS1_16FlashAttnFwdSm80INS1_25CollectiveMainloopFwdSm80ILi4ELi1ELb0EN4cute5tupleIJNS5_1CILi128EEENS7_ILi64EEES8_EEELi128ENS_10bfloat16_tEfNS_4arch4Sm80ELb0ELb0ELb1ELb1ELb1ELb1ELb1ELb0EEENS1_21CollectiveEpilogueFwdINS6_IJS8_S8_S9_EEENS6_IJNS7_ILi1EEESH_SH_EEESB_SD_Li128ELb1ELb1ELb0ELb0EEENS1_19SingleTileSchedulerILb1ELb0ELb1ELi128EEEEEEEEEvNT_6ParamsE:
        /* <DEDUP_REMOVED lines=21> */
.L_x_793:
        /* <DEDUP_REMOVED lines=13> */
.L_x_795:
[----:B------:R-:W-:Y:S02]  /*0220*/  ULDC UR6, c[0x0][0x54c] ;  /* 0x0001530000067ab9 */ /* 0x000fe40000000800 */
.L_x_794:
[----:B------:R-:W-:Y:S02]  /*0230*/  ULDC UR4, c[0x0][0x548] ;  /* 0x0001520000047ab9 */ /* 0x000fe40000000800 */
[----:B------:R-:W-:-:S02]  /*0240*/  USHF.L.U32 UR5, UR17, 0x7, URZ ;  /* 0x0000000711057899 */ /* 0x000fc4000800063f */
[----:B------:R-:W-:-:S04]  /*0250*/  UIMAD UR4, UR6, UR4, URZ ;  /* 0x00000004060472a4 */ /* 0x000fc8000f8e023f */
[----:B------:R-:W-:-:S04]  /*0260*/  UISETP.GE.AND UP0, UPT, UR5, UR4, UPT ;  /* 0x000000040500728c */ /* 0x000fc8000bf06270 */
[----:B------:R-:W-:Y:S01]  /*0270*/  USEL UR24, UR24, 0xffffffff, !UP0 ;  /* 0xffffffff18187887 */ /* 0x000fe2000c000000 */
[----:B------:R-:W-:Y:S05]  /*0280*/  BRA `(.L_x_796) ;  /* 0x000001b000007947 */ /* 0x000fea0003800000 */
.L_x_792:
        /* <DEDUP_REMOVED lines=8> */
.L_x_797:
        /* <DEDUP_REMOVED lines=13> */
.L_x_799:
[----:B------:R-:W-:Y:S02]  /*03e0*/  ULDC UR6, c[0x0][0x54c] ;  /* 0x0001530000067ab9 */ /* 0x000fe40000000800 */
.L_x_798:
[----:B------:R-:W-:Y:S02]  /*03f0*/  ULDC UR4, c[0x0][0x548] ;  /* 0x0001520000047ab9 */ /* 0x000fe40000000800 */
[----:B------:R-:W-:-:S02]  /*0400*/  USHF.L.U32 UR5, UR17, 0x7, URZ ;  /* 0x0000000711057899 */ /* 0x000fc4000800063f */
[----:B------:R-:W-:-:S04]  /*0410*/  UIMAD UR4, UR6, UR4, URZ ;  /* 0x00000004060472a4 */ /* 0x000fc8000f8e023f */
[----:B------:R-:W-:-:S04]  /*0420*/  UISETP.GE.AND UP0, UPT, UR5, UR4, UPT ;  /* 0x000000040500728c */ /* 0x000fc8000bf06270 */
[----:B------:R-:W-:-:S06]  /*0430*/  USEL UR24, UR24, 0xffffffff, !UP0 ;  /* 0xffffffff18187887 */ /* 0x000fcc000c000000 */
.L_x_796:
        /* <DEDUP_REMOVED lines=64> */
.L_x_800:
        /* <DEDUP_REMOVED lines=10> */
.L_x_801:
[----:B------:R-:W-:Y:S05]  /*08e0*/  @!P4 BRA `(.L_x_802) ;  /* 0x000000500000c947 */ /* 0x000fea0003800000 */
[----:B-1--4-:R1:W4:Y:S04]  /*08f0*/  LDG.E R0, [R4.64] ;  /* 0x0000002204007981 */ /* 0x012328000c1e1900 */
[----:B-1-3--:R-:W3:Y:S01]  /*0900*/  LDG.E R4, [R4.64+0x4] ;  /* 0x0000042204047981 */ /* 0x00aee2000c1e1900 */
[----:B----4-:R-:W1:Y:S08]  /*0910*/  R2UR UR22, R0 ;  /* 0x00000000001673c2 */ /* 0x010e7000000e0000 */
[----:B---3--:R-:W1:Y:S02]  /*0920*/  R2UR UR4, R4 ;  /* 0x00000000040473c2 */ /* 0x008e6400000e0000 */
[----:B-1----:R-:W-:-:S06]  /*0930*/  UIADD3 UR22, -UR22, UR4, URZ ;  /* 0x0000000416167290 */ /* 0x002fcc000fffe13f */
.L_x_802:
[----:B-1--4-:R1:W4:Y:S01]  /*0940*/  @P0 LDG.E R0, [R2.64] ;  /* 0x0000002202000981 */ /* 0x012322000c1e1900 */
[----:B------:R-:W-:-:S03]  /*0950*/  ULDC.64 UR4, c[0x0][0x378] ;  /* 0x0000de0000047ab9 */ /* 0x000fc60000000a00 */
[----:B-1-3--:R-:W3:Y:S01]  /*0960*/  @P0 LDG.E R2, [R2.64+0x4] ;  /* 0x0000042202020981 */ /* 0x00aee2000c1e1900 */
[----:B------:R-:W-:Y:S01]  /*0970*/  UISETP.NE.U32.AND UP0, UPT, URZ, UR4, UPT ;  /* 0x000000043f00728c */ /* 0x000fe2000bf05070 */
[----:B------:R-:W-:-:S03]  /*0980*/  IMAD.U32 R143, RZ, RZ, UR22 ;  /* 0x00000016ff8f7e24 */ /* 0x000fc6000f8e00ff */
[----:B------:R-:W-:-:S03]  /*0990*/  UISETP.NE.AND.EX UP0, UPT, URZ, UR5, UPT, UP0 ;  /* 0x000000053f00728c */ /* 0x000fc6000bf05300 */
[----:B------:R-:W-:-:S03]  /*09a0*/  ULDC.64 UR4, c[0x0][0x378] ;  /* 0x0000de0000047ab9 */ /* 0x000fc60000000a00 */
[----:B------:R-:W-:-:S05]  /*09b0*/  PLOP3.LUT P1, PT, PT, PT, UP0, 0x80, 0x0 ;  /* 0x000000000000781c */ /* 0x000fca0003f2f008 */
[----:B------:R-:W-:-:S06]  /*09c0*/  @UP0 UIMAD.WIDE UR4, UR24, UR45, UR4 ;  /* 0x0000002d180402a5 */ /* 0x000fcc000f8e0204 */
[----:B------:R-:W-:Y:S01]  /*09d0*/  MOV R4, UR4 ;  /* 0x0000000400047c02 */ /* 0x000fe20008000f00 */
[----:B------:R-:W-:-:S05]  /*09e0*/  IMAD.U32 R5, RZ, RZ, UR5 ;  /* 0x00000005ff057e24 */ /* 0x000fca000f8e00ff */
[----:B------:R1:W5:Y:S01]  /*09f0*/  @P1 LDG.E R143, [R4.64] ;  /* 0x00000022048f1981 */ /* 0x000362000c1e1900 */
[----:B------:R-:W-:Y:S01]  /*0a00*/  UIADD3 UR5, -UR19, UR22, URZ ;  /* 0x0000001613057290 */ /* 0x000fe2000fffe13f */
[----:B----4-:R-:W4:Y:S08]  /*0a10*/  @P0 R2UR UR4, R0 ;  /* 0x00000000000403c2 */ /* 0x010f3000000e0000 */
[----:B---3--:R-:W4:Y:S02]  /*0a20*/  @P0 R2UR UR6, R2 ;  /* 0x00000000020603c2 */ /* 0x008f2400000e0000 */
[----:B----4-:R-:W-:-:S02]  /*0a30*/  @UP2 UIADD3 UR21, -UR4, UR6, URZ ;  /* 0x0000000604152290 */ /* 0x010fc4000fffe13f */
[----:B------:R-:W-:Y:S02]  /*0a40*/  UIADD3 UR6, -UR5, URZ, URZ ;  /* 0x0000003f05067290 */ /* 0x000fe4000fffe13f */
[----:B------:R-:W-:Y:S02]  /*0a50*/  UIADD3 UR9, UR5, UR21, URZ ;  /* 0x0000001505097290 */ /* 0x000fe4000fffe03f */
        /* <DEDUP_REMOVED lines=19> */
[----:B-1----:R-:W-:Y:S02]  /*0b90*/  ULDC.64 UR4, c[0x0][0x340] ;  /* 0x0000d00000047ab9 */ /* 0x002fe40000000a00 */
[----:B------:R-:W-:Y:S02]  /*0ba0*/  UISETP.NE.U32.AND UP0, UPT, URZ, UR4, UPT ;  /* 0x000000043f00728c */ /* 0x000fe4000bf05070 */
[----:B------:R-:W-:Y:S02]  /*0bb0*/  ULDC.64 UR28, c[0x0][0x240] ;  /* 0x00009000001c7ab9 */ /* 0x000fe40000000a00 */
        /* <DEDUP_REMOVED lines=8> */
[----:B------:R-:W-:Y:S01]  /*0c40*/  UMOV UR43, 0x6 ;  /* 0x00000006002b7882 */ /* 0x000fe20000000000 */
[----:B------:R-:W-:Y:S01]  /*0c50*/  LEA.HI R0, R14, R159, RZ, 0x3 ;  /* 0x0000009f0e007211 */ /* 0x000fe200078f18ff */
[----:B------:R1:W3:Y:S01]  /*0c60*/  @P4 LDG.E R9, [R2.64] ;  /* 0x0000002202094981 */ /* 0x0002e2000c1e1900 */
[----:B------:R-:W-:Y:S01]  /*0c70*/  UMOV UR40, 0x5 ;  /* 0x0000000500287882 */ /* 0x000fe20000000000 */
[----:B------:R-:W-:Y:S01]  /*0c80*/  IMAD.U32 R4, RZ, RZ, UR16 ;  /* 0x00000010ff047e24 */ /* 0x000fe2000f8e00ff */
[----:B------:R-:W-:Y:S01]  /*0c90*/  SHF.R.S32.HI R96, RZ, 0x3, R0 ;  /* 0x00000003ff607819 */ /* 0x000fe20000011400 */
[----:B------:R-:W-:Y:S01]  /*0ca0*/  ULDC UR13, c[0x0][0x23c] ;  /* 0x00008f00000d7ab9 */ /* 0x000fe20000000800 */
[----:B------:R-:W-:Y:S01]  /*0cb0*/  LOP3.LUT R0, R0, 0xfffffff8, RZ, 0xc0, !PT ;  /* 0xfffffff800007812 */ /* 0x000fe200078ec0ff */
[----:B------:R-:W-:Y:S01]  /*0cc0*/  ULDC.64 UR4, c[0x0][0x238] ;  /* 0x00008e0000047ab9 */ /* 0x000fe20000000a00 */
[----:B------:R-:W-:Y:S01]  /*0cd0*/  SHF.R.S32.HI R11, RZ, 0x1f, R96 ;  /* 0x0000001fff0b7819 */ /* 0x000fe20000011460 */
[----:B------:R-:W-:Y:S01]  /*0ce0*/  UIMAD UR28, UR15, UR28, URZ ;  /* 0x0000001c0f1c72a4 */ /* 0x000fe2000f8e023f */
[C---:B-----5:R-:W-:Y:S01]  /*0cf0*/  IADD3 R118, P0, R96.reuse, R8, RZ ;  /* 0x0000000860767210 */ /* 0x060fe20007f1e0ff */
[----:B------:R-:W-:Y:S01]  /*0d00*/  IMAD.IADD R25, R159, 0x1, -R0 ;  /* 0x000000019f197824 */ /* 0x000fe200078e0a00 */
[----:B------:R-:W-:Y:S01]  /*0d10*/  IADD3 R139, -R96, UR21, RZ ;  /* 0x00000015608b7c10 */ /* 0x000fe2000fffe1ff */
[----:B------:R-:W-:Y:S01]  /*0d20*/  USHF.L.U64.HI UR10, UR4, UR43, UR5 ;  /* 0x0000002b040a7299 */ /* 0x000fe20008010205 */
[----:B------:R-:W-:Y:S01]  /*0d30*/  LEA.HI.X.SX32 R119, R8, R11, 0x1, P0 ;  /* 0x0000000b08777211 */ /* 0x000fe200000f0eff */
[C---:B------:R-:W-:Y:S01]  /*0d40*/  IMAD.SHL.U32 R20, R25.reuse, 0x8, RZ ;  /* 0x0000000819147824 */ /* 0x040fe200078e00ff */
[----:B------:R-:W-:Y:S01]  /*0d50*/  USHF.L.U32 UR11, UR4, 0x6, URZ ;  /* 0x00000006040b7899 */ /* 0x000fe2000800063f */
[----:B------:R-:W-:Y:S01]  /*0d60*/  IMAD.SHL.U32 R32, R25, 0x4, RZ ;  /* 0x0000000419207824 */ /* 0x000fe200078e00ff */
[----:B------:R-:W-:Y:S01]  /*0d70*/  UIMAD.WIDE.U32 UR26, UR4, 0x20, URZ ;  /* 0x00000020041a78a5 */ /* 0x000fe2000f8e003f */
[----:B------:R-:W-:Y:S01]  /*0d80*/  IMAD R10, R11, c[0x0][0x280], RZ ;  /* 0x0000a0000b0a7a24 */ /* 0x000fe200078e02ff */
[----:B------:R-:W-:Y:S01]  /*0d90*/  SHF.R.S32.HI R21, RZ, 0x1f, R20 ;  /* 0x0000001fff157819 */ /* 0x000fe20000011414 */
[----:B------:R-:W-:Y:S01]  /*0da0*/  USHF.L.U64.HI UR13, UR4, UR40, UR13 ;  /* 0x00000028040d7299 */ /* 0x000fe2000801020d */
[----:B------:R-:W-:Y:S01]  /*0db0*/  SHF.R.S32.HI R33, RZ, 0x1f, R32 ;  /* 0x0000001fff217819 */ /* 0x000fe20000011420 */
[----:B------:R-:W-:Y:S01]  /*0dc0*/  USHF.L.U32 UR14, UR4, 0x5, URZ ;  /* 0x00000005040e7899 */ /* 0x000fe2000800063f */
[----:B------:R-:W-:Y:S01]  /*0dd0*/  IADD3 R92, R20, 0x40, RZ ;  /* 0x00000040145c7810 */ /* 0x000fe20007ffe0ff */
[----:B------:R-:W-:Y:S01]  /*0de0*/  UIMAD UR33, UR16, UR29, UR28 ;  /* 0x0000001d102172a4 */ /* 0x000fe2000f8e021c */
[----:B-1----:R-:W-:Y:S01]  /*0df0*/  IMAD.U32 R2, RZ, RZ, UR18 ;  /* 0x00000012ff027e24 */ /* 0x002fe2000f8e00ff */
[----:B------:R-:W-:Y:S01]  /*0e00*/  ULDC.64 UR4, c[0x0][0x260] ;  /* 0x0000980000047ab9 */ /* 0x000fe20000000a00 */
[----:B------:R-:W-:Y:S01]  /*0e10*/  IMAD.WIDE.U32 R4, R4, c[0x0][0x260], R20 ;  /* 0x0000980004047a25 */ /* 0x000fe200078e0014 */
[----:B------:R-:W-:Y:S01]  /*0e20*/  UIMAD UR4, UR15, UR4, URZ ;  /* 0x000000040f0472a4 */ /* 0x000fe2000f8e023f */
[----:B------:R-:W-:Y:S01]  /*0e30*/  ISETP.GE.AND P6, PT, R20, c[0x0][0x1d4], PT ;  /* 0x0000750014007a0c */ /* 0x000fe20003fc6270 */
[----:B------:R-:W-:Y:S01]  /*0e40*/  ULDC UR31, c[0x0][0x284] ;  /* 0x0000a100001f7ab9 */ /* 0x000fe20000000800 */
[----:B------:R-:W-:Y:S01]  /*0e50*/  IMAD R0, R2, -0x40, R139 ;  /* 0xffffffc002007824 */ /* 0x000fe200078e028b */
[----:B------:R-:W-:Y:S01]  /*0e60*/  UIMAD UR28, UR16, UR5, UR4 ;  /* 0x00000005101c72a4 */ /* 0x000fe2000f8e0204 */
[----:B------:R-:W-:Y:S01]  /*0e70*/  IMAD R2, R119, c[0x0][0x238], RZ ;  /* 0x00008e0077027a24 */ /* 0x000fe200078e02ff */
[----:B------:R-:W-:Y:S01]  /*0e80*/  UMOV UR41, 0x30 ;  /* 0x0000003000297882 */ /* 0x000fe20000000000 */
[----:B------:R-:W-:Y:S01]  /*0e90*/  IMAD.MOV.U32 R12, RZ, RZ, R4 ;  /* 0x000000ffff0c7224 */ /* 0x000fe200078e0004 */
[----:B------:R-:W-:Y:S01]  /*0ea0*/  ISETP.GE.AND P3, PT, R0, 0x1, PT ;  /* 0x000000010000780c */ /* 0x000fe20003f66270 */
[----:B------:R-:W-:Y:S01]  /*0eb0*/  IMAD R6, R118, c[0x0][0x23c], R2 ;  /* 0x00008f0076067a24 */ /* 0x000fe200078e0202 */
[----:B------:R-:W-:Y:S01]  /*0ec0*/  ISETP.GE.AND P2, PT, R0, 0x11, PT ;  /* 0x000000110000780c */ /* 0x000fe20003f46270 */
[----:B------:R-:W-:Y:S01]  /*0ed0*/  IMAD.WIDE.U32 R2, R118, c[0x0][0x238], R20 ;  /* 0x00008e0076027a25 */ /* 0x000fe200078e0014 */
[C---:B------:R-:W-:Y:S01]  /*0ee0*/  ISETP.GE.AND P1, PT, R0.reuse, 0x21, PT ;  /* 0x000000210000780c */ /* 0x040fe20003f26270 */
[----:B------:R-:W-:Y:S01]  /*0ef0*/  ULDC.64 UR4, c[0x0][0x280] ;  /* 0x0000a00000047ab9 */ /* 0x000fe20000000a00 */
[----:B------:R-:W-:Y:S01]  /*0f00*/  ISETP.GT.AND P0, PT, R0, 0x30, PT ;  /* 0x000000300000780c */ /* 0x000fe20003f04270 */
[----:B------:R-:W-:Y:S01]  /*0f10*/  IMAD.IADD R3, R3, 0x1, R6 ;  /* 0x0000000103037824 */ /* 0x000fe200078e0206 */
[----:B------:R-:W-:Y:S01]  /*0f20*/  USEL UR39, UR24, URZ, !UP2 ;  /* 0x0000003f18277287 */ /* 0x000fe2000d000000 */
[----:B------:R-:W-:Y:S01]  /*0f30*/  IMAD.U32 R0, RZ, RZ, UR16 ;  /* 0x00000010ff007e24 */ /* 0x000fe2000f8e00ff */
[----:B------:R-:W-:Y:S01]  /*0f40*/  USHF.L.U64.HI UR29, UR4, UR43, UR31 ;  /* 0x0000002b041d7299 */ /* 0x000fe2000801021f */
[----:B------:R-:W-:Y:S01]  /*0f50*/  IADD3 R13, R5, UR28, RZ ;  /* 0x0000001c050d7c10 */ /* 0x000fe2000fffe0ff */
[----:B------:R-:W-:Y:S01]  /*0f60*/  USHF.L.U64.HI UR12, UR4, UR40, UR5 ;  /* 0x00000028040c7299 */ /* 0x000fe20008010205 */
[----:B------:R-:W-:Y:S01]  /*0f70*/  IMAD.WIDE.U32 R2, R0, c[0x0][0x240], R2 ;  /* 0x0000900000027a25 */ /* 0x000fe200078e0002 */
[----:B------:R-:W-:Y:S01]  /*0f80*/  UIMAD UR25, UR41, UR5, URZ ;  /* 0x00000005291972a4 */ /* 0x000fe2000f8e023f */
[----:B------:R-:W-:Y:S01]  /*0f90*/  ISETP.GE.AND P5, PT, R92, c[0x0][0x1d4], PT ;  /* 0x000075005c007a0c */ /* 0x000fe20003fa6270 */
[----:B------:R-:W-:Y:S01]  /*0fa0*/  USHF.L.U64.HI UR31, UR4, UR45, UR31 ;  /* 0x0000002d041f7299 */ /* 0x000fe2000801021f */
[----:B------:R-:W-:Y:S01]  /*0fb0*/  IMAD R0, R11, c[0x0][0x290], RZ ;  /* 0x0000a4000b007a24 */ /* 0x000fe200078e02ff */
[----:B------:R-:W-:Y:S01]  /*0fc0*/  IADD3 R3, R3, UR33, RZ ;  /* 0x0000002103037c10 */ /* 0x000fe2000fffe0ff */
[----:B------:R-:W-:Y:S01]  /*0fd0*/  USHF.R.S32.HI UR33, URZ, 0x1f, UR24 ;  /* 0x0000001f3f217899 */ /* 0x000fe20008011418 */
[----:B------:R-:W-:Y:S01]  /*0fe0*/  IMAD.U32 R100, RZ, RZ, UR39 ;  /* 0x00000027ff647e24 */ /* 0x000fe2000f8e00ff */
[----:B------:R-:W-:Y:S01]  /*0ff0*/  UIMAD.WIDE.U32 UR36, UR4, 0x30, URZ ;  /* 0x00000030042478a5 */ /* 0x000fe2000f8e003f */
[C---:B------:R-:W-:Y:S01]  /*1000*/  IMAD.WIDE.U32 R4, R96.reuse, c[0x0][0x290], R32 ;  /* 0x0000a40060047a25 */ /* 0x040fe200078e0020 */
[----:B------:R-:W-:Y:S01]  /*1010*/  USEL UR38, UR33, URZ, !UP2 ;  /* 0x0000003f21267287 */ /* 0x000fe2000d000000 */
[C---:B------:R-:W-:Y:S01]  /*1020*/  IADD3 R147, R96.reuse, 0x10, RZ ;  /* 0x0000001060937810 */ /* 0x040fe20007ffe0ff */
[----:B------:R-:W-:Y:S01]  /*1030*/  USHF.L.U32 UR28, UR4, 0x5, URZ ;  /* 0x00000005041c7899 */ /* 0x000fe2000800063f */
[----:B------:R-:W-:Y:S01]  /*1040*/  IMAD R11, R96, c[0x0][0x294], R0 ;  /* 0x0000a500600b7a24 */ /* 0x000fe200078e0200 */
[----:B------:R-:W-:Y:S01]  /*1050*/  USHF.L.U32 UR30, UR4, 0x6, URZ ;  /* 0x00000006041e7899 */ /* 0x000fe2000800063f */
[----:B------:R-:W-:Y:S01]  /*1060*/  IMAD.WIDE.U32 R128, R100, c[0x0][0x248], R2 ;  /* 0x0000920064807a25 */ /* 0x000fe200078e0002 */
[----:B------:R-:W-:Y:S01]  /*1070*/  USHF.L.U32 UR32, UR4, 0x4, URZ ;  /* 0x0000000404207899 */ /* 0x000fe2000800063f */
[----:B------:R-:W-:Y:S01]  /*1080*/  LEA.HI R0, R14, R159, RZ, 0x6 ;  /* 0x0000009f0e007211 */ /* 0x000fe200078f30ff */
[----:B------:R-:W-:Y:S01]  /*1090*/  ULDC UR48, c[0x0][0x23c] ;  /* 0x00008f0000307ab9 */ /* 0x000fe20000000800 */
[----:B------:R-:W-:Y:S01]  /*10a0*/  IMAD.MOV.U32 R18, RZ, RZ, R4 ;  /* 0x000000ffff127224 */ /* 0x000fe200078e0004 */
[----:B------:R-:W-:Y:S01]  /*10b0*/  ULDC.64 UR4, c[0x0][0x248] ;  /* 0x0000920000047ab9 */ /* 0x000fe20000000a00 */
[----:B------:R-:W-:Y:S01]  /*10c0*/  IMAD.SHL.U32 R4, R96, 0x40, RZ ;  /* 0x0000004060047824 */ /* 0x000fe200078e00ff */
[----:B------:R-:W-:Y:S01]  /*10d0*/  UIMAD UR4, UR38, UR4, URZ ;  /* 0x00000004260472a4 */ /* 0x000fe2000f8e023f */
[----:B------:R-:W-:Y:S01]  /*10e0*/  IMAD.SHL.U32 R0, R0, 0x8, RZ ;  /* 0x0000000800007824 */ /* 0x000fe200078e00ff */
[----:B------:R-:W-:Y:S01]  /*10f0*/  USHF.L.U32 UR52, UR48, 0x5, URZ ;  /* 0x0000000530347899 */ /* 0x000fe2000800063f */
[----:B------:R-:W-:Y:S01]  /*1100*/  IMAD.U32 R2, RZ, RZ, UR11 ;  /* 0x0000000bff027e24 */ /* 0x000fe2000f8e00ff */
[----:B------:R-:W-:Y:S01]  /*1110*/  UIMAD UR44, UR39, UR5, UR4 ;  /* 0x00000005272c72a4 */ /* 0x000fe2000f8e0204 */
[----:B------:R-:W-:Y:S01]  /*1120*/  IMAD.MOV.U32 R122, RZ, RZ, R128 ;  /* 0x000000ffff7a7224 */ /* 0x000fe200078e0080 */
[----:B------:R-:W-:Y:S01]  /*1130*/  LOP3.LUT R121, R4, 0x1c0, RZ, 0xc0, !PT ;  /* 0x000001c004797812 */ /* 0x000fe200078ec0ff */
[----:B------:R-:W-:Y:S01]  /*1140*/  ULDC.64 UR4, c[0x0][0x290] ;  /* 0x0000a40000047ab9 */ /* 0x000fe20000000a00 */
[----:B------:R-:W-:Y:S01]  /*1150*/  LOP3.LUT R130, R0, 0xfffffe00, RZ, 0xc0, !PT ;  /* 0xfffffe0000827812 */ /* 0x000fe200078ec0ff */
[----:B------:R-:W-:Y:S01]  /*1160*/  USHF.L.U64.HI UR40, UR4, UR40, UR5 ;  /* 0x0000002804287299 */ /* 0x000fe20008010205 */
[----:B------:R-:W-:Y:S01]  /*1170*/  IADD3 R123, R129, UR44, RZ ;  /* 0x0000002c817b7c10 */ /* 0x000fe2000fffe0ff */
[----:B------:R-:W-:Y:S01]  /*1180*/  UIMAD UR41, UR41, UR5, URZ ;  /* 0x00000005292972a4 */ /* 0x000fe2000f8e023f */
[----:B------:R-:W-:Y:S01]  /*1190*/  LOP3.LUT R0, R121, 0x38, R20, 0xf8, !PT ;  /* 0x0000003879007812 */ /* 0x000fe200078ef814 */
[----:B------:R-:W-:Y:S01]  /*11a0*/  USHF.R.S32.HI UR44, URZ, 0x1f, UR18 ;  /* 0x0000001f3f2c7899 */ /* 0x000fe20008011412 */
[----:B------:R-:W-:Y:S01]  /*11b0*/  SHF.R.U32.HI R151, RZ, 0x3, R121 ;  /* 0x00000003ff977819 */ /* 0x000fe20000011679 */
[----:B------:R-:W-:Y:S01]  /*11c0*/  UIMAD UR5, UR10, UR18, URZ ;  /* 0x000000120a0572a4 */ /* 0x000fe2000f8e023f */
[----:B------:R-:W-:Y:S01]  /*11d0*/  IMAD.WIDE.U32 R2, R2, UR18, R122 ;  /* 0x0000001202027c25 */ /* 0x000fe2000f8e007a */
[----:B------:R-:W-:Y:S01]  /*11e0*/  UIADD3 UR27, UR27, UR52, URZ ;  /* 0x000000341b1b7290 */ /* 0x000fe2000fffe03f */
[----:B------:R-:W-:Y:S01]  /*11f0*/  LOP3.LUT R0, R130, R0, R151, 0xf6, !PT ;  /* 0x0000000082007212 */ /* 0x000fe200078ef697 */
[----:B------:R-:W-:Y:S01]  /*1200*/  UIMAD UR5, UR44, UR11, UR5 ;  /* 0x0000000b2c0572a4 */ /* 0x000fe2000f8e0205 */
[C---:B------:R-:W-:Y:S01]  /*1210*/  IMAD R10, R96.reuse, c[0x0][0x284], R10 ;  /* 0x0000a100600a7a24 */ /* 0x040fe200078e020a */
[C---:B------:R-:W-:Y:S01]  /*1220*/  IADD3 R145, R96.reuse, 0x30, RZ ;  /* 0x0000003060917810 */ /* 0x040fe20007ffe0ff */
[C---:B------:R-:W-:Y:S01]  /*1230*/  IMAD.WIDE.U32 R6, R96.reuse, c[0x0][0x280], R32 ;  /* 0x0000a00060067a25 */ /* 0x040fe200078e0020 */
[C---:B------:R-:W-:Y:S01]  /*1240*/  IADD3 R146, R96.reuse, 0x20, RZ ;  /* 0x0000002060927810 */ /* 0x040fe20007ffe0ff */
[----:B------:R-:W-:Y:S01]  /*1250*/  VOTEU.ANY UP1, P0 ;  /* 0x00000000003f7886 */ /* 0x000fe20000020100 */
[----:B------:R-:W-:Y:S01]  /*1260*/  IADD3 R3, R3, UR5, RZ ;  /* 0x0000000503037c10 */ /* 0x000fe2000fffe0ff */
[----:B------:R-:W-:Y:S01]  /*1270*/  IMAD.IADD R23, R7, 0x1, R10 ;  /* 0x0000000107177824 */ /* 0x000fe200078e020a */
[----:B------:R-:W-:Y:S01]  /*1280*/  ULDC UR42, c[0x0][0x294] ;  /* 0x0000a500002a7ab9 */ /* 0x000fe20000000800 */
[----:B------:R-:W-:Y:S01]  /*1290*/  IMAD.MOV.U32 R22, RZ, RZ, R6 ;  /* 0x000000ffff167224 */ /* 0x000fe200078e0006 */
[----:B------:R-:W-:Y:S01]  /*12a0*/  @UP1 UIMAD UR48, UR48, 0x30, URZ ;  /* 0x00000030303018a4 */ /* 0x000fe2000f8e023f */
[----:B------:R-:W-:Y:S01]  /*12b0*/  IMAD.WIDE.U32 R6, R96, c[0x0][0x280], R20 ;  /* 0x0000a00060067a25 */ /* 0x000fe200078e0014 */
[----:B------:R-:W-:Y:S01]  /*12c0*/  USHF.L.U64.HI UR43, UR4, UR43, UR42 ;  /* 0x0000002b042b7299 */ /* 0x000fe2000801022a */
[----:B------:R-:W-:Y:S01]  /*12d0*/  SHF.R.S32.HI R82, RZ, 0x1f, R92 ;  /* 0x0000001fff527819 */ /* 0x000fe2000001145c */
[----:B------:R-:W-:Y:S01]  /*12e0*/  USHF.L.U64.HI UR45, UR4, UR45, UR42 ;  /* 0x0000002d042d7299 */ /* 0x000fe2000801022a */
[----:B------:R-:W-:Y:S01]  /*12f0*/  IMAD.IADD R19, R5, 0x1, R11 ;  /* 0x0000000105137824 */ /* 0x000fe200078e020b */
[----:B------:R-:W-:Y:S01]  /*1300*/  UIMAD.WIDE.U32 UR50, UR4, 0x30, URZ ;  /* 0x00000030043278a5 */ /* 0x000fe2000f8e003f */
[----:B------:R-:W-:Y:S01]  /*1310*/  IMAD.SHL.U32 R74, R0, 0x2, RZ ;  /* 0x00000002004a7824 */ /* 0x000fe200078e00ff */
[----:B------:R-:W-:Y:S01]  /*1320*/  USHF.L.U32 UR42, UR4, 0x5, URZ ;  /* 0x00000005042a7899 */ /* 0x000fe2000800063f */
[----:B------:R-:W-:Y:S01]  /*1330*/  IMAD.IADD R17, R10, 0x1, R7 ;  /* 0x000000010a117824 */ /* 0x000fe200078e0207 */
[----:B------:R-:W-:Y:S01]  /*1340*/  USHF.L.U32 UR44, UR4, 0x6, URZ ;  /* 0x00000006042c7899 */ /* 0x000fe2000800063f */
[----:B------:R-:W-:Y:S01]  /*1350*/  IMAD.MOV.U32 R7, RZ, RZ, c[0x0][0x238] ;  /* 0x00008e00ff077624 */ /* 0x000fe200078e00ff */
[----:B------:R-:W-:Y:S01]  /*1360*/  USHF.L.U32 UR47, UR4, 0x4, URZ ;  /* 0x00000004042f7899 */ /* 0x000fe2000800063f */
[----:B------:R-:W-:Y:S01]  /*1370*/  IMAD.MOV.U32 R16, RZ, RZ, R6 ;  /* 0x000000ffff107224 */ /* 0x000fe200078e0006 */
[----:B------:R-:W-:Y:S01]  /*1380*/  LEA.HI R82, R82, R92, RZ, 0x3 ;  /* 0x0000005c52527211 */ /* 0x000fe200078f18ff */
[----:B------:R-:W-:Y:S01]  /*1390*/  IMAD.MOV.U32 R6, RZ, RZ, c[0x0][0x23c] ;  /* 0x00008f00ff067624 */ /* 0x000fe200078e00ff */
[----:B------:R-:W-:Y:S01]  /*13a0*/  ULDC.64 UR4, c[0x0][0x1e8] ;  /* 0x00007a0000047ab9 */ /* 0x000fe20000000a00 */
[----:B------:R-:W-:Y:S01]  /*13b0*/  IMAD.WIDE.U32 R100, R100, c[0x0][0x268], R12 ;  /* 0x00009a0064647a25 */ /* 0x000fe200078e000c */
[----:B------:R-:W-:Y:S01]  /*13c0*/  SHF.R.S32.HI R12, RZ, 0x1f, R145 ;  /* 0x0000001fff0c7819 */ /* 0x000fe20000011491 */
[----:B------:R-:W-:Y:S01]  /*13d0*/  UIMAD UR49, UR15, UR4, URZ ;  /* 0x000000040f3172a4 */ /* 0x000fe2000f8e023f */
[----:B------:R-:W-:Y:S01]  /*13e0*/  LOP3.LUT R82, R82, 0xfffffff8, RZ, 0xc0, !PT ;  /* 0xfffffff852527812 */ /* 0x000fe200078ec0ff */
[----:B------:R-:W-:Y:S01]  /*13f0*/  IMAD.SHL.U32 R13, R145, 0x40, RZ ;  /* 0x00000040910d7824 */ /* 0x000fe200078e00ff */
[----:B------:R-:W-:Y:S01]  /*1400*/  UIMAD.WIDE.U32 UR54, UR16, UR4, URZ ;  /* 0x00000004103672a5 */ /* 0x000fe2000f8e003f */
[----:B------:R-:W-:Y:S01]  /*1410*/  IMAD.MOV.U32 R153, RZ, RZ, c[0x0][0x2b8] ;  /* 0x0000ae00ff997624 */ /* 0x000fe200078e00ff */
[----:B------:R-:W-:Y:S01]  /*1420*/  UIMAD UR49, UR16, UR5, UR49 ;  /* 0x00000005103172a4 */ /* 0x000fe2000f8e0231 */
[----:B------:R-:W-:Y:S01]  /*1430*/  IMAD.MOV.U32 R152, RZ, RZ, c[0x0][0x27c] ;  /* 0x00009f00ff987624 */ /* 0x000fe200078e00ff */
[----:B------:R-:W-:Y:S01]  /*1440*/  LOP3.LUT R124, R13, 0x1c0, RZ, 0xc0, !PT ;  /* 0x000001c00d7c7812 */ /* 0x000fe200078ec0ff */
[----:B------:R-:W-:Y:S01]  /*1450*/  ULDC.64 UR4, c[0x0][0x210] ;  /* 0x0000840000047ab9 */ /* 0x000fe20000000a00 */
[----:B------:R-:W-:Y:S01]  /*1460*/  IMAD.MOV.U32 R144, RZ, RZ, c[0x0][0x27c] ;  /* 0x00009f00ff907624 */ /* 0x000fe200078e00ff */
[----:B------:R-:W-:Y:S01]  /*1470*/  UIMAD UR52, UR15, UR4, URZ ;  /* 0x000000040f3472a4 */ /* 0x000fe2000f8e023f */
[----:B------:R-:W-:Y:S01]  /*1480*/  SHF.R.U32.HI R148, RZ, 0x3, R124 ;  /* 0x00000003ff947819 */ /* 0x000fe2000001167c */
[----:B------:R-:W-:Y:S01]  /*1490*/  UIMAD.WIDE.U32 UR56, UR16, UR4, URZ ;  /* 0x00000004103872a5 */ /* 0x000fe2000f8e003f */
[C---:B------:R-:W-:Y:S01]  /*14a0*/  IMAD.WIDE.U32 R108, R143.reuse, c[0x0][0x280], R22 ;  /* 0x0000a0008f6c7a25 */ /* 0x040fe200078e0016 */
[----:B------:R-:W-:Y:S01]  /*14b0*/  UIMAD UR52, UR16, UR5, UR52 ;  /* 0x00000005103472a4 */ /* 0x000fe2000f8e0234 */
[----:B------:R-:W-:Y:S01]  /*14c0*/  P2R R141, PR, RZ, 0x20 ;  /* 0x00000020ff8d7803 */ /* 0x000fe20000000000 */
[----:B------:R-:W-:Y:S01]  /*14d0*/  UIADD3 UR25, UR37, UR25, URZ ;  /* 0x0000001925197290 */ /* 0x000fe2000fffe03f */
[C---:B------:R-:W-:Y:S01]  /*14e0*/  IMAD.WIDE.U32 R106, R143.reuse, c[0x0][0x290], R18 ;  /* 0x0000a4008f6a7a25 */ /* 0x040fe200078e0012 */
[----:B------:R-:W-:Y:S01]  /*14f0*/  ULDC.64 UR4, c[0x0][0x268] ;  /* 0x00009a0000047ab9 */ /* 0x000fe20000000a00 */
[----:B------:R-:W-:Y:S01]  /*1500*/  P2R R142, PR, RZ, 0x40 ;  /* 0x00000040ff8e7803 */ /* 0x000fe20000000000 */
[----:B------:R-:W-:Y:S01]  /*1510*/  UIMAD UR4, UR38, UR4, URZ ;  /* 0x00000004260472a4 */ /* 0x000fe2000f8e023f */
[----:B------:R-:W-:Y:S01]  /*1520*/  IMAD.WIDE.U32 R104, R143, c[0x0][0x280], R16 ;  /* 0x0000a0008f687a25 */ /* 0x000fe200078e0010 */
[----:B------:R-:W-:Y:S01]  /*1530*/  IADD3 R138, R26, UR22, RZ ;  /* 0x000000161a8a7c10 */ /* 0x000fe2000fffe0ff */
[----:B------:R-:W-:Y:S01]  /*1540*/  UIADD3 UR41, UR51, UR41, URZ ;  /* 0x0000002933297290 */ /* 0x000fe2000fffe03f */
[----:B------:R-:W-:Y:S01]  /*1550*/  IADD3 R34, R32, 0x20, RZ ;  /* 0x0000002020227810 */ /* 0x000fe20007ffe0ff */
[----:B------:R-:W-:Y:S01]  /*1560*/  UIMAD UR39, UR39, UR5, UR4 ;  /* 0x00000005272772a4 */ /* 0x000fe2000f8e0204 */
[----:B------:R-:W-:Y:S01]  /*1570*/  IMAD.SHL.U32 R144, R144, 0x2, RZ ;  /* 0x0000000290907824 */ /* 0x000fe200078e00ff */
[----:B------:R-:W-:Y:S01]  /*1580*/  SHF.R.S32.HI R93, RZ, 0x1f, R82 ;  /* 0x0000001fff5d7819 */ /* 0x000fe20000011452 */
[----:B------:R-:W-:Y:S01]  /*1590*/  ULDC.64 UR4, c[0x0][0x2b0] ;  /* 0x0000ac0000047ab9 */ /* 0x000fe20000000a00 */
[----:B------:R-:W-:Y:S01]  /*15a0*/  IMAD.U32 R91, RZ, RZ, UR18 ;  /* 0x00000012ff5b7e24 */ /* 0x000fe2000f8e00ff */
[----:B------:R-:W-:Y:S01]  /*15b0*/  UIADD3 UR49, UR55, UR49, URZ ;  /* 0x0000003137317290 */ /* 0x000fe2000fffe03f */
[----:B------:R-:W-:Y:S01]  /*15c0*/  IMAD R120, R25, 0x10, R96 ;  /* 0x0000001019787824 */ /* 0x000fe200078e0260 */
[----:B------:R-:W-:Y:S01]  /*15d0*/  IADD3 R99, R101, UR39, RZ ;  /* 0x0000002765637c10 */ /* 0x000fe2000fffe0ff */
[----:B------:R-:W-:Y:S01]  /*15e0*/  UIADD3 UR52, UR57, UR52, URZ ;  /* 0x0000003439347290 */ /* 0x000fe2000fffe03f */
[----:B---3--:R1:W3:Y:S01]  /*15f0*/  @P4 R2UR UR46, R9 ;  /* 0x00000000092e43c2 */ /* 0x0082e200000e0000 */
[----:B------:R-:W-:-:S04]  /*1600*/  @P3 LEA R4, P4, R2, c[0x0][0x220], 0x1 ;  /* 0x0000880002043a11 */ /* 0x000fc800078808ff */
[----:B------:R-:W-:Y:S02]  /*1610*/  @P3 LEA.HI.X R5, R2, c[0x0][0x224], R3, 0x1, P4 ;  /* 0x0000890002053a11 */ /* 0x000fe400020f0c03 */
[----:B------:R-:W-:-:S03]  /*1620*/  ISETP.GE.AND P4, PT, R20, c[0x0][0x27c], PT ;  /* 0x00009f0014007a0c */ /* 0x000fc60003f86270 */
[----:B------:R-:W-:Y:S01]  /*1630*/  @!PT LDS RZ, [RZ] ;  /* 0x00000000fffff984 */ /* 0x000fe20000000800 */
[----:B------:R-:W-:Y:S01]  /*1640*/  @!PT LDS RZ, [RZ] ;  /* 0x00000000fffff984 */ /* 0x000fe20000000800 */
[----:B------:R-:W-:Y:S01]  /*1650*/  @!PT LDS RZ, [RZ] ;  /* 0x00000000fffff984 */ /* 0x000fe20000000800 */
[----:B------:R4:W-:Y:S01]  /*1660*/  @P3 LDGSTS.E.BYPASS.LTC128B.128 [R74+0x4100], [R4.64], !P6 ;  /* 0x04100000044a3fae */ /* 0x0009e2000f101d62 */
[----:B------:R-:W-:-:S03]  /*1670*/  P2R R140, PR, RZ, 0x10 ;  /* 0x00000010ff8c7803 */ /* 0x000fc60000000000 */
[----:B------:R4:W-:Y:S01]  /*1680*/  @P3 LDGSTS.E.BYPASS.LTC128B.128 [R74+0x6100], [R4.64+0x80], !P5 ;  /* 0x06100080044a3fae */ /* 0x0009e2000e901d62 */
[----:B------:R-:W-:-:S04]  /*1690*/  @P2 LEA R0, P3, R7, R2, 0x4 ;  /* 0x0000000207002211 */ /* 0x000fc800078620ff */
[----:B------:R-:W-:Y:S01]  /*16a0*/  @P2 LEA.HI.X R6, R7, R3, R6, 0x4, P3 ;  /* 0x0000000307062211 */ /* 0x000fe200018f2406 */
[----:B-1----:R-:W-:Y:S01]  /*16b0*/  IMAD.WIDE.U32 R8, R96, c[0x0][0x290], R20 ;  /* 0x0000a40060087a25 */ /* 0x002fe200078e0014 */
[----:B---3--:R-:W-:Y:S02]  /*16c0*/  @UP0 USHF.R.S32.HI UR59, URZ, 0x1f, UR46 ;  /* 0x0000001f3f3b0899 */ /* 0x008fe4000801142e */
[----:B------:R-:W-:Y:S01]  /*16d0*/  @UP0 UMOV UR58, UR46 ;  /* 0x0000002e003a0c82 */ /* 0x000fe20008000000 */
[----:B------:R-:W-:Y:S01]  /*16e0*/  IMAD.MOV.U32 R14, RZ, RZ, R8 ;  /* 0x000000ffff0e7224 */ /* 0x000fe200078e0008 */
[C---:B------:R-:W-:Y:S01]  /*16f0*/  @P2 LEA R8, P3, R0.reuse, c[0x0][0x220], 0x1 ;  /* 0x0000880000082a11 */ /* 0x040fe200078608ff */
[----:B------:R-:W-:Y:S01]  /*1700*/  IMAD.IADD R15, R11, 0x1, R9 ;  /* 0x000000010b0f7824 */ /* 0x000fe200078e0209 */
[----:B------:R-:W-:Y:S01]  /*1710*/  SHF.R.S32.HI R11, RZ, 0x1f, R147 ;  /* 0x0000001fff0b7819 */ /* 0x000fe20000011493 */
[----:B------:R-:W-:Y:S01]  /*1720*/  @!UP0 UMOV UR59, UR33 ;  /* 0x00000021003b8c82 */ /* 0x000fe20008000000 */
[----:B------:R-:W-:Y:S01]  /*1730*/  @P2 LEA.HI.X R9, R0, c[0x0][0x224], R6, 0x1, P3 ;  /* 0x0000890000092a11 */ /* 0x000fe200018f0c06 */
[----:B------:R-:W-:Y:S01]  /*1740*/  UIMAD UR33, UR59, UR4, URZ ;  /* 0x000000043b2172a4 */ /* 0x000fe2000f8e023f */
[----:B------:R-:W-:Y:S01]  /*1750*/  @P1 IADD3 R0, P3, R2, UR26, RZ ;  /* 0x0000001a02001c10 */ /* 0x000fe2000ff7e0ff */
[----:B------:R-:W-:Y:S01]  /*1760*/  IMAD.WIDE.U32 R102, R143, c[0x0][0x290], R14 ;  /* 0x0000a4008f667a25 */ /* 0x000fe200078e000e */
[----:B------:R-:W-:Y:S01]  /*1770*/  LEA.HI R11, R11, R147, RZ, 0x3 ;  /* 0x000000930b0b7211 */ /* 0x000fe200078f18ff */
[----:B------:R1:W-:Y:S01]  /*1780*/  @P2 LDGSTS.E.BYPASS.LTC128B.128 [R74+0x4900], [R8.64], !P6 ;  /* 0x04900000084a2fae */ /* 0x0003e2000f101d62 */
[----:B------:R-:W-:-:S02]  /*1790*/  @!UP0 UMOV UR58, UR24 ;  /* 0x00000018003a8c82 */ /* 0x000fc40008000000 */
[----:B------:R-:W-:Y:S01]  /*17a0*/  UIMAD.WIDE.U32 UR60, UR58, UR4, URZ ;  /* 0x000000043a3c72a5 */ /* 0x000fe2000f8e003f */
[----:B----4-:R-:W-:Y:S01]  /*17b0*/  SEL R4, RZ, c[0x0][0x27c], !P4 ;  /* 0x00009f00ff047a07 */ /* 0x010fe20006000000 */
[----:B------:R1:W-:Y:S01]  /*17c0*/  @P2 LDGSTS.E.BYPASS.LTC128B.128 [R74+0x6900], [R8.64+0x80], !P5 ;  /* 0x06900080084a2fae */ /* 0x0003e2000e901d62 */
[----:B------:R-:W-:Y:S02]  /*17d0*/  UIMAD UR5, UR58, UR5, UR33 ;  /* 0x000000053a0572a4 */ /* 0x000fe4000f8e0221 */
[----:B------:R-:W-:Y:S01]  /*17e0*/  UIADD3 UR26, UP0, UR26, 0x80, URZ ;  /* 0x000000801a1a7890 */ /* 0x000fe2000ff1e03f */
[----:B------:R-:W-:Y:S01]  /*17f0*/  IMAD.IADD R4, R20, 0x1, R4 ;  /* 0x0000000114047824 */ /* 0x000fe200078e0204 */
[----:B------:R-:W-:Y:S02]  /*1800*/  UIADD3 UR5, UR61, UR5, URZ ;  /* 0x000000053d057290 */ /* 0x000fe4000fffe03f */
[----:B------:R-:W-:Y:S02]  /*1810*/  ULDC.U8 UR4, c[0x0][0x298] ;  /* 0x0000a60000047ab9 */ /* 0x000fe40000000000 */
[----:B------:R-:W-:-:S04]  /*1820*/  SHF.R.S32.HI R5, RZ, 0x1f, R4 ;  /* 0x0000001fff057819 */ /* 0x000fc80000011404 */
[CC--:B------:R-:W-:Y:S02]  /*1830*/  LEA.HI R10, R5.reuse, R4.reuse, RZ, 0x3 ;  /* 0x00000004050a7211 */ /* 0x0c0fe400078f18ff */
[----:B------:R-:W-:Y:S01]  /*1840*/  LEA.HI R24, R5, R4, RZ, 0x6 ;  /* 0x0000000405187211 */ /* 0x000fe200078f30ff */
[----:B------:R-:W-:Y:S01]  /*1850*/  IMAD.SHL.U32 R5, R146, 0x40, RZ ;  /* 0x0000004092057824 */ /* 0x000fe200078e00ff */
[----:B------:R-:W-:Y:S01]  /*1860*/  @P1 IADD3.X R4, R3, UR27, RZ, P3, !PT ;  /* 0x0000001b03041c10 */ /* 0x000fe20009ffe4ff */
[----:B------:R-:W-:Y:S01]  /*1870*/  @P0 IMAD.WIDE.U32 R2, R7, 0x30, R2 ;  /* 0x0000003007020825 */ /* 0x000fe200078e0002 */
[C---:B------:R-:W-:Y:S01]  /*1880*/  @P1 LEA R6, P3, R0.reuse, c[0x0][0x220], 0x1 ;  /* 0x0000880000061a11 */ /* 0x040fe200078608ff */
[----:B------:R-:W-:Y:S01]  /*1890*/  UIADD3.X UR27, URZ, UR27, URZ, UP0, !UPT ;  /* 0x0000001b3f1b7290 */ /* 0x000fe200087fe43f */
[----:B------:R-:W-:Y:S01]  /*18a0*/  LOP3.LUT R125, R5, 0x1c0, RZ, 0xc0, !PT ;  /* 0x000001c0057d7812 */ /* 0x000fe200078ec0ff */
[----:B------:R-:W-:Y:S01]  /*18b0*/  IMAD.SHL.U32 R5, R11, 0x40, RZ ;  /* 0x000000400b057824 */ /* 0x000fe200078e00ff */
[----:B------:R-:W-:Y:S01]  /*18c0*/  @P1 LEA.HI.X R7, R0, c[0x0][0x224], R4, 0x1, P3 ;  /* 0x0000890000071a11 */ /* 0x000fe200018f0c04 */
[----:B------:R-:W-:Y:S01]  /*18d0*/  IMAD.SHL.U32 R0, R147, 0x40, RZ ;  /* 0x0000004093007824 */ /* 0x000fe200078e00ff */
[----:B------:R-:W-:-:S02]  /*18e0*/  SHF.R.S32.HI R4, RZ, 0x1f, R146 ;  /* 0x0000001fff047819 */ /* 0x000fc40000011492 */
[----:B------:R-:W-:Y:S01]  /*18f0*/  LOP3.LUT R133, R5, 0xfffffe00, RZ, 0xc0, !PT ;  /* 0xfffffe0005857812 */ /* 0x000fe200078ec0ff */
[----:B------:R1:W-:Y:S01]  /*1900*/  @P1 LDGSTS.E.BYPASS.LTC128B.128 [R74+0x5100], [R6.64], !P6 ;  /* 0x05100000064a1fae */ /* 0x0003e2000f101d62 */
[----:B------:R-:W-:Y:S02]  /*1910*/  LOP3.LUT R126, R0, 0x1c0, RZ, 0xc0, !PT ;  /* 0x000001c0007e7812 */ /* 0x000fe400078ec0ff */
[----:B------:R-:W-:Y:S01]  /*1920*/  LEA.HI R0, R12, R145, RZ, 0x3 ;  /* 0x000000910c007211 */ /* 0x000fe200078f18ff */
[----:B------:R1:W-:Y:S01]  /*1930*/  @P1 LDGSTS.E.BYPASS.LTC128B.128 [R74+0x7100], [R6.64+0x80], !P5 ;  /* 0x07100080064a1fae */ /* 0x0003e2000e901d62 */
[----:B------:R-:W-:Y:S02]  /*1940*/  LEA.HI R4, R4, R146, RZ, 0x3 ;  /* 0x0000009204047211 */ /* 0x000fe400078f18ff */
[----:B------:R-:W-:Y:S01]  /*1950*/  SHF.R.U32.HI R150, RZ, 0x3, R126 ;  /* 0x00000003ff967819 */ /* 0x000fe2000001167e */
[----:B------:R-:W-:Y:S01]  /*1960*/  IMAD.SHL.U32 R0, R0, 0x40, RZ ;  /* 0x0000004000007824 */ /* 0x000fe200078e00ff */
[----:B------:R-:W-:Y:S01]  /*1970*/  LOP3.LUT R5, R121, 0x38, R10, 0xf8, !PT ;  /* 0x0000003879057812 */ /* 0x000fe200078ef80a */
[----:B------:R-:W-:Y:S01]  /*1980*/  IMAD.SHL.U32 R4, R4, 0x40, RZ ;  /* 0x0000004004047824 */ /* 0x000fe200078e00ff */
[----:B------:R-:W-:-:S02]  /*1990*/  @P0 IADD3 R3, R3, UR48, RZ ;  /* 0x0000003003030c10 */ /* 0x000fc4000fffe0ff */
[----:B------:R-:W-:Y:S01]  /*19a0*/  LOP3.LUT R131, R0, 0xfffffe00, RZ, 0xc0, !PT ;  /* 0xfffffe0000837812 */ /* 0x000fe200078ec0ff */
[----:B------:R-:W-:Y:S01]  /*19b0*/  IMAD.SHL.U32 R0, R24, 0x40, RZ ;  /* 0x0000004018007824 */ /* 0x000fe200078e00ff */
[----:B------:R-:W-:Y:S02]  /*19c0*/  LOP3.LUT R132, R4, 0xfffffe00, RZ, 0xc0, !PT ;  /* 0xfffffe0004847812 */ /* 0x000fe400078ec0ff */
[----:B------:R-:W-:Y:S02]  /*19d0*/  LOP3.LUT R4, R126, 0x38, R10, 0xf8, !PT ;  /* 0x000000387e047812 */ /* 0x000fe400078ef80a */
[----:B------:R-:W-:Y:S02]  /*19e0*/  LOP3.LUT R0, R0, 0xfffff000, RZ, 0xc0, !PT ;  /* 0xfffff00000007812 */ /* 0x000fe400078ec0ff */
[----:B------:R-:W-:Y:S02]  /*19f0*/  LOP3.LUT R4, R4, R150, RZ, 0x3c, !PT ;  /* 0x0000009604047212 */ /* 0x000fe400078e3cff */
[----:B------:R-:W-:-:S02]  /*1a00*/  LOP3.LUT R5, R5, R151, RZ, 0x3c, !PT ;  /* 0x0000009705057212 */ /* 0x000fc400078e3cff */
[-C--:B------:R-:W-:Y:S02]  /*1a10*/  IADD3 R13, R4, R0.reuse, R133 ;  /* 0x00000000040d7210 */ /* 0x080fe40007ffe085 */
[C---:B------:R-:W-:Y:S02]  /*1a20*/  @P0 LEA R4, P3, R2.reuse, c[0x0][0x220], 0x1 ;  /* 0x0000880002040a11 */ /* 0x040fe400078608ff */
[----:B------:R-:W-:Y:S01]  /*1a30*/  IADD3 R24, R5, R0, R130 ;  /* 0x0000000005187210 */ /* 0x000fe20007ffe082 */
[----:B------:R-:W-:Y:S01]  /*1a40*/  IMAD.SHL.U32 R136, R13, 0x2, RZ ;  /* 0x000000020d887824 */ /* 0x000fe200078e00ff */
[----:B------:R-:W-:Y:S02]  /*1a50*/  @P0 LEA.HI.X R5, R2, c[0x0][0x224], R3, 0x1, P3 ;  /* 0x0000890002050a11 */ /* 0x000fe400018f0c03 */
[----:B------:R-:W-:Y:S01]  /*1a60*/  SHF.R.U32.HI R149, RZ, 0x3, R125 ;  /* 0x00000003ff957819 */ /* 0x000fe2000001167d */
[----:B------:R-:W-:Y:S01]  /*1a70*/  IMAD.SHL.U32 R137, R24, 0x2, RZ ;  /* 0x0000000218897824 */ /* 0x000fe200078e00ff */
[--C-:B------:R-:W-:Y:S01]  /*1a80*/  LOP3.LUT R12, R125, 0x38, R10.reuse, 0xf8, !PT ;  /* 0x000000387d0c7812 */ /* 0x100fe200078ef80a */
[----:B------:R1:W-:Y:S01]  /*1a90*/  @P0 LDGSTS.E.BYPASS.LTC128B.128 [R74+0x5900], [R4.64], !P6 ;  /* 0x05900000044a0fae */ /* 0x0003e2000f101d62 */
[----:B------:R-:W-:-:S02]  /*1aa0*/  LOP3.LUT R11, R124, 0x38, R10, 0xf8, !PT ;  /* 0x000000387c0b7812 */ /* 0x000fc400078ef80a */
[----:B------:R-:W-:Y:S01]  /*1ab0*/  LOP3.LUT R12, R12, R149, RZ, 0x3c, !PT ;  /* 0x000000950c0c7212 */ /* 0x000fe200078e3cff */
[----:B------:R1:W-:Y:S01]  /*1ac0*/  @P0 LDGSTS.E.BYPASS.LTC128B.128 [R74+0x7900], [R4.64+0x80], !P5 ;  /* 0x07900080044a0fae */ /* 0x0003e2000e901d62 */
[----:B------:R-:W-:Y:S02]  /*1ad0*/  LOP3.LUT R11, R11, R148, RZ, 0x3c, !PT ;  /* 0x000000940b0b7212 */ /* 0x000fe400078e3cff */
[-C--:B------:R-:W-:Y:S01]  /*1ae0*/  IADD3 R12, R12, R0.reuse, R132 ;  /* 0x000000000c0c7210 */ /* 0x080fe20007ffe084 */
[----:B------:R-:W0:Y:S01]  /*1af0*/  LDGDEPBAR ;  /* 0x00000000000079af */ /* 0x000e220000000000 */
[----:B------:R-:W-:Y:S02]  /*1b00*/  IADD3 R11, R11, R0, R131 ;  /* 0x000000000b0b7210 */ /* 0x000fe40007ffe083 */
[----:B------:R-:W-:Y:S01]  /*1b10*/  SHF.R.S32.HI R0, RZ, 0x1f, R143 ;  /* 0x0000001fff007819 */ /* 0x000fe2000001148f */
[----:B------:R-:W-:Y:S01]  /*1b20*/  IMAD.SHL.U32 R135, R12, 0x2, RZ ;  /* 0x000000020c877824 */ /* 0x000fe200078e00ff */
[----:B------:R-:W-:Y:S01]  /*1b30*/  LOP3.LUT R94, R10, 0xfffffff8, RZ, 0xc0, !PT ;  /* 0xfffffff80a5e7812 */ /* 0x000fe200078ec0ff */
[----:B------:R-:W-:Y:S01]  /*1b40*/  IMAD.SHL.U32 R134, R11, 0x2, RZ ;  /* 0x000000020b867824 */ /* 0x000fe200078e00ff */
[----:B------:R-:W-:Y:S01]  /*1b50*/  BAR.SYNC.DEFER_BLOCKING 0x0 ;  /* 0x0000000000007b1d */ /* 0x000fe20000010000 */
[----:B------:R-:W-:Y:S01]  /*1b60*/  IMAD R2, R0, c[0x0][0x280], RZ ;  /* 0x0000a00000027a24 */ /* 0x000fe200078e02ff */
[----:B------:R-:W-:Y:S01]  /*1b70*/  ISETP.GE.AND P5, PT, R20, c[0x0][0x1d4], PT ;  /* 0x0000750014007a0c */ /* 0x000fe20003fa6270 */
[----:B------:R-:W-:Y:S01]  /*1b80*/  IMAD R0, R0, c[0x0][0x290], RZ ;  /* 0x0000a40000007a24 */ /* 0x000fe200078e02ff */
[----:B------:R-:W-:Y:S01]  /*1b90*/  SHF.R.S32.HI R115, RZ, 0x3, R10 ;  /* 0x00000003ff737819 */ /* 0x000fe2000001140a */
[C---:B------:R-:W-:Y:S01]  /*1ba0*/  IMAD R2, R143.reuse, c[0x0][0x284], R2 ;  /* 0x0000a1008f027a24 */ /* 0x040fe200078e0202 */
[----:B------:R-:W-:Y:S01]  /*1bb0*/  SHF.R.S32.HI R111, RZ, 0x1f, R94 ;  /* 0x0000001fff6f7819 */ /* 0x000fe2000001145e */
[----:B------:R-:W-:Y:S01]  /*1bc0*/  IMAD R0, R143, c[0x0][0x294], R0 ;  /* 0x0000a5008f007a24 */ /* 0x000fe200078e0200 */
[----:B------:R-:W-:Y:S01]  /*1bd0*/  ISETP.NE.AND P1, PT, R153, 0x1, PT ;  /* 0x000000019900780c */ /* 0x000fe20003f25270 */
[----:B------:R-:W-:Y:S01]  /*1be0*/  IMAD.IADD R114, R109, 0x1, R2 ;  /* 0x000000016d727824 */ /* 0x000fe200078e0202 */
[----:B------:R-:W-:Y:S01]  /*1bf0*/  ISETP.GE.AND P0, PT, R152, 0x1, PT ;  /* 0x000000019800780c */ /* 0x000fe20003f06270 */
[----:B------:R-:W-:-:S02]  /*1c00*/  IMAD.IADD R112, R2, 0x1, R105 ;  /* 0x0000000102707824 */ /* 0x000fc400078e0269 */
[----:B------:R-:W-:Y:S02]  /*1c10*/  IMAD.IADD R113, R107, 0x1, R0 ;  /* 0x000000016b717824 */ /* 0x000fe400078e0200 */
[----:B------:R-:W-:Y:S02]  /*1c20*/  IMAD.IADD R110, R0, 0x1, R103 ;  /* 0x00000001006e7824 */ /* 0x000fe400078e0267 */
.L_x_850:
        /* <DEDUP_REMOVED lines=17> */
[----:B------:R1:W3:Y:S04]  /*1d40*/  @!P0 LDG.E R95, [R2.64] ;  /* 0x00000022025f8981 */ /* 0x0002e8000c1e1900 */
        /* <DEDUP_REMOVED lines=17> */
[C---:B------:R-:W-:Y:S01]  /*1e60*/  IMAD R3, R91.reuse, UR29, RZ ;  /* 0x0000001d5b037c24 */ /* 0x040fe2000f8e02ff */
[----:B------:R-:W-:Y:S01]  /*1e70*/  ISETP.NE.AND P0, PT, RZ, UR4, PT ;  /* 0x00000004ff007c0c */ /* 0x000fe2000bf05270 */
[C---:B------:R-:W-:Y:S01]  /*1e80*/  IMAD R2, R91.reuse, UR43, RZ ;  /* 0x0000002b5b027c24 */ /* 0x040fe2000f8e02ff */
[----:B------:R-:W-:Y:S01]  /*1e90*/  SHF.R.S32.HI R0, RZ, 0x1f, R91 ;  /* 0x0000001fff007819 */ /* 0x000fe2000001145b */
[C---:B------:R-:W-:Y:S04]  /*1ea0*/  IMAD.WIDE.U32 R36, R91.reuse, UR30, RZ ;  /* 0x0000001e5b247c25 */ /* 0x040fe8000f8e00ff */
[C---:B------:R-:W-:Y:S02]  /*1eb0*/  IMAD R3, R0.reuse, UR30, R3 ;  /* 0x0000001e00037c24 */ /* 0x040fe4000f8e0203 */
[----:B------:R-:W-:Y:S01]  /*1ec0*/  IMAD R0, R0, UR44, R2 ;  /* 0x0000002c00007c24 */ /* 0x000fe2000f8e0202 */
[----:B------:R-:W-:Y:S01]  /*1ed0*/  IADD3 R2, -R98, UR21, RZ ;  /* 0x0000001562027c10 */ /* 0x000fe2000fffe1ff */
[----:B------:R-:W-:Y:S01]  /*1ee0*/  IMAD.WIDE.U32 R68, R91, UR44, RZ ;  /* 0x0000002c5b447c25 */ /* 0x000fe2000f8e00ff */
        /* <DEDUP_REMOVED lines=32> */
.L_x_808:
[----:B------:R-:W-:Y:S05]  /*20f0*/  BSYNC B0 ;  /* 0x0000000000007941 */ /* 0x000fea0003800000 */
.L_x_807:
        /* <DEDUP_REMOVED lines=38> */
.L_x_810:
[----:B------:R-:W-:Y:S05]  /*2360*/  BSYNC B0 ;  /* 0x0000000000007941 */ /* 0x000fea0003800000 */
.L_x_809:
        /* <DEDUP_REMOVED lines=40> */
.L_x_812:
[----:B------:R-:W-:Y:S05]  /*25f0*/  BSYNC B0 ;  /* 0x0000000000007941 */ /* 0x000fea0003800000 */
.L_x_811:
        /* <DEDUP_REMOVED lines=38> */
.L_x_814:
[----:B------:R-:W-:Y:S05]  /*2860*/  BSYNC B0 ;  /* 0x0000000000007941 */ /* 0x000fea0003800000 */
.L_x_813:
[----:B-1---5:R-:W-:Y:S01]  /*2870*/  MOV R4, R24 ;  /* 0x0000001800047202 */ /* 0x022fe20000000f00 */
[----:B------:R1:W3:Y:S01]  /*2880*/  SHFL.IDX PT, R68, R88, RZ, 0x181f ;  /* 0x00181fff58447589 */ /* 0x0002e200000e0000 */
[----:B------:R-:W-:Y:S01]  /*2890*/  IMAD.MOV.U32 R6, RZ, RZ, R26 ;  /* 0x000000ffff067224 */ /* 0x000fe200078e001a */
[----:B------:R-:W-:Y:S01]  /*28a0*/  BSSY B1, `(.L_x_815) ;  /* 0x000007f000017945 */ /* 0x000fe20003800000 */
[----:B------:R-:W-:Y:S02]  /*28b0*/  IMAD.MOV.U32 R5, RZ, RZ, R27 ;  /* 0x000000ffff057224 */ /* 0x000fe400078e001b */
[----:B------:R-:W-:Y:S01]  /*28c0*/  IMAD.MOV.U32 R0, RZ, RZ, R25 ;  /* 0x000000ffff007224 */ /* 0x000fe200078e0019 */
[----:B------:R1:W4:Y:S02]  /*28d0*/  SHFL.IDX PT, R66, R89, RZ, 0x181f ;  /* 0x00181fff59427589 */ /* 0x00032400000e0000 */
        /* <DEDUP_REMOVED lines=11> */
[C---:B----4-:R-:W-:Y:S01]  /*2990*/  LEA R64, P0, R20.reuse, R66, 0x1 ;  /* 0x0000004214407211 */ /* 0x050fe200078008ff */
[----:B------:R-:W4:Y:S03]  /*29a0*/  LDS.128 R8, [R74+0x4100] ;  /* 0x004100004a087984 */ /* 0x000f260000000c00 */
[----:B---3--:R-:W-:Y:S02]  /*29b0*/  LEA.HI.X R65, R20, R68, R21, 0x1, P0 ;  /* 0x0000004414417211 */ /* 0x008fe400000f0c15 */
        /* <DEDUP_REMOVED lines=51> */
.L_x_818:
[----:B------:R-:W-:Y:S05]  /*2cf0*/  BSYNC B0 ;  /* 0x0000000000007941 */ /* 0x000fea0003800000 */
.L_x_817:
[----:B------:R-:W-:Y:S11]  /*2d00*/  ISETP.GE.AND P0, PT, R92, c[0x0][0x1d4], PT ;  /* 0x000075005c007a0c */ /* 0x000ff60003f06270 */
[----:B------:R-:W-:Y:S02]  /*2d10*/  @!UPT UIADD3 URZ, URZ, URZ, URZ ;  /* 0x0000003f3f3ff290 */ /* 0x000fe4000fffe03f */
[----:B------:R-:W-:-:S05]  /*2d20*/  @P0 BRA `(.L_x_816) ;  /* 0x0000036000000947 */ /* 0x000fca0003800000 */
[C---:B----4-:R-:W-:Y:S01]  /*2d30*/  LEA R40, P0, R82.reuse, R66, 0x1 ;  /* 0x0000004252287211 */ /* 0x050fe200078008ff */
[----:B---3--:R-:W3:Y:S03]  /*2d40*/  LDS.128 R8, [R74+0x6100] ;  /* 0x006100004a087984 */ /* 0x008ee60000000c00 */
        /* <DEDUP_REMOVED lines=52> */
.L_x_816:
[----:B------:R-:W-:Y:S05]  /*3090*/  BSYNC B1 ;  /* 0x0000000000017941 */ /* 0x000fea0003800000 */
.L_x_815:
[----:B---3--:R3:W1:Y:S01]  /*30a0*/  SHFL.IDX PT, R41, R88, 0x1, 0x181f ;  /* 0x00381f0058297f89 */ /* 0x00866200000e0000 */
[----:B------:R-:W-:Y:S03]  /*30b0*/  BSSY B1, `(.L_x_819) ;  /* 0x0000075000017945 */ /* 0x000fe60003800000 */
        /* <DEDUP_REMOVED lines=58> */
.L_x_822:
[----:B------:R-:W-:Y:S05]  /*3460*/  BSYNC B0 ;  /* 0x0000000000007941 */ /* 0x000fea0003800000 */
.L_x_821:
[----:B------:R-:W-:Y:S11]  /*3470*/  ISETP.GE.AND P0, PT, R92, c[0x0][0x1d4], PT ;  /* 0x000075005c007a0c */ /* 0x000ff60003f06270 */
[----:B------:R-:W-:Y:S02]  /*3480*/  @!UPT UIADD3 URZ, URZ, URZ, URZ ;  /* 0x0000003f3f3ff290 */ /* 0x000fe4000fffe03f */
[----:B------:R-:W-:-:S05]  /*3490*/  @P0 BRA `(.L_x_820) ;  /* 0x0000036000000947 */ /* 0x000fca0003800000 */
[C---:B----4-:R-:W-:Y:S01]  /*34a0*/  LEA R28, P0, R82.reuse, R40, 0x1 ;  /* 0x00000028521c7211 */ /* 0x050fe200078008ff */
[----:B-1----:R-:W1:Y:S03]  /*34b0*/  LDS.128 R8, [R74+0x6900] ;  /* 0x006900004a087984 */ /* 0x002e660000000c00 */
        /* <DEDUP_REMOVED lines=52> */
.L_x_820:
[----:B------:R-:W-:Y:S05]  /*3800*/  BSYNC B1 ;  /* 0x0000000000017941 */ /* 0x000fea0003800000 */
.L_x_819:
[----:B-1----:R1:W3:Y:S01]  /*3810*/  SHFL.IDX PT, R38, R88, 0x2, 0x181f ;  /* 0x00581f0058267f89 */ /* 0x0022e200000e0000 */
[----:B------:R-:W-:Y:S03]  /*3820*/  BSSY B1, `(.L_x_823) ;  /* 0x0000075000017945 */ /* 0x000fe60003800000 */
[----:B------:R1:W4:Y:S01]  /*3830*/  SHFL.IDX PT, R30, R89, 0x2, 0x181f ;  /* 0x00581f00591e7f89 */ /* 0x00032200000e0000 */
        /* <DEDUP_REMOVED lines=57> */
.L_x_826:
[----:B------:R-:W-:Y:S05]  /*3bd0*/  BSYNC B0 ;  /* 0x0000000000007941 */ /* 0x000fea0003800000 */
.L_x_825:
        /* <DEDUP_REMOVED lines=57> */
.L_x_824:
[----:B------:R-:W-:Y:S05]  /*3f70*/  BSYNC B1 ;  /* 0x0000000000017941 */ /* 0x000fea0003800000 */
.L_x_823:
[----:B---3--:R3:W1:Y:S04]  /*3f80*/  SHFL.IDX PT, R29, R88, 0x3, 0x181f ;  /* 0x00781f00581d7f89 */ /* 0x00866800000e0000 */
        /* <DEDUP_REMOVED lines=58> */
.L_x_829:
[----:B------:R-:W-:Y:S05]  /*4330*/  BSYNC B0 ;  /* 0x0000000000007941 */ /* 0x000fea0003800000 */
.L_x_828:
        /* <DEDUP_REMOVED lines=58> */
.L_x_806:
[-C--:B------:R-:W-:Y:S01]  /*46e0*/  ISETP.GE.AND P0, PT, R147, R90.reuse, PT ;  /* 0x0000005a9300720c */ /* 0x080fe20003f06270 */
        /* <DEDUP_REMOVED lines=15> */
[----:B------:R1:W3:Y:S01]  /*47e0*/  SHFL.IDX PT, R49, R88, RZ, 0x181f ;  /* 0x00181fff58317589 */ /* 0x0002e200000e0000 */
[----:B------:R-:W-:Y:S01]  /*47f0*/  @!P4 IADD3 R0, P1, P0, R104, UR32, R36 ;  /* 0x000000206800cc10 */ /* 0x000fe2000f83e024 */
[----:B------:R-:W-:Y:S03]  /*4800*/  BSSY B0, `(.L_x_830) ;  /* 0x00000d9000007945 */ /* 0x000fe60003800000 */
[--C-:B------:R-:W-:Y:S02]  /*4810*/  @!P4 IADD3.X R2, R112, UR31, R41.reuse, P1, P0 ;  /* 0x0000001f7002cc10 */ /* 0x100fe40008fe0429 */
[----:B------:R-:W-:Y:S01]  /*4820*/  @!P4 IADD3 R3, P1, P0, R102, UR47, R68 ;  /* 0x0000002f6603cc10 */ /* 0x000fe2000f83e044 */
[----:B------:R1:W4:Y:S03]  /*4830*/  SHFL.IDX PT, R48, R89, RZ, 0x181f ;  /* 0x00181fff59307589 */ /* 0x00032600000e0000 */
[----:B------:R-:W-:Y:S02]  /*4840*/  @!P4 IADD3.X R8, R110, UR45, R42, P1, P0 ;  /* 0x0000002d6e08cc10 */ /* 0x000fe40008fe042a */
[-C--:B------:R-:W-:Y:S04]  /*4850*/  ISETP.GE.AND P0, PT, R146, R90.reuse, PT ;  /* 0x0000005a9200720c */ /* 0x080fe80003f06270 */
[----:B------:R-:W-:Y:S11]  /*4860*/  ISETP.GE.OR P2, PT, R20, c[0x0][0x27c], P0 ;  /* 0x00009f0014007a0c */ /* 0x000ff60000746670 */
[----:B------:R-:W-:Y:S02]  /*4870*/  @!UPT UIADD3 URZ, URZ, URZ, URZ ;  /* 0x0000003f3f3ff290 */ /* 0x000fe4000fffe03f */
[----:B------:R-:W-:Y:S04]  /*4880*/  @!P2 IADD3 R6, P1, P0, R104, UR28, R36 ;  /* 0x0000001c6806ac10 */ /* 0x000fe8000f83e024 */
[--C-:B------:R-:W-:Y:S02]  /*4890*/  @!P2 IADD3.X R9, R112, UR12, R41.reuse, P1, P0 ;  /* 0x0000000c7009ac10 */ /* 0x100fe40008fe0429 */
        /* <DEDUP_REMOVED lines=12> */
[----:B------:R2:W3:Y:S01]  /*4960*/  @!P4 LDG.E.128 R16, [R4.64] ;  /* 0x000000220410c981 */ /* 0x0004e2000c1e1d00 */
[----:B------:R-:W-:Y:S02]  /*4970*/  @!P4 LEA.HI.X R3, R3, c[0x0][0x28c], R8, 0x1, P0 ;  /* 0x0000a3000303ca11 */ /* 0x000fe400000f0c08 */
[C---:B------:R-:W-:Y:S04]  /*4980*/  @!P2 LEA R8, P0, R6.reuse, c[0x0][0x270], 0x1 ;  /* 0x00009c000608aa11 */ /* 0x040fe800078008ff */
[----:B------:R-:W-:Y:S01]  /*4990*/  @!P2 LEA.HI.X R9, R6, c[0x0][0x274], R9, 0x1, P0 ;  /* 0x00009d000609aa11 */ /* 0x000fe200000f0c09 */
[----:B------:R1:W4:Y:S01]  /*49a0*/  @!P4 LDG.E.128 R56, [R2.64] ;  /* 0x000000220238c981 */ /* 0x000322000c1e1d00 */
[C---:B------:R-:W-:Y:S04]  /*49b0*/  @!P2 LEA R6, P0, R7.reuse, c[0x0][0x288], 0x1 ;  /* 0x0000a2000706aa11 */ /* 0x040fe800078008ff */
[----:B------:R-:W-:Y:S02]  /*49c0*/  @!P2 LEA.HI.X R7, R7, c[0x0][0x28c], R12, 0x1, P0 ;  /* 0x0000a3000707aa11 */ /* 0x000fe400000f0c0c */
[C---:B------:R-:W-:Y:S01]  /*49d0*/  @!P1 LEA R12, P0, R10.reuse, c[0x0][0x270], 0x1 ;  /* 0x00009c000a0c9a11 */ /* 0x040fe200078008ff */
[----:B------:R1:W4:Y:S03]  /*49e0*/  @!P2 LDG.E.128 R24, [R8.64] ;  /* 0x000000220818a981 */ /* 0x000326000c1e1d00 */
[----:B------:R-:W-:Y:S02]  /*49f0*/  @!P1 LEA.HI.X R13, R10, c[0x0][0x274], R13, 0x1, P0 ;  /* 0x00009d000a0d9a11 */ /* 0x000fe400000f0c0d */
[C---:B------:R-:W-:Y:S03]  /*4a00*/  @!P1 LEA R10, P0, R11.reuse, c[0x0][0x288], 0x1 ;  /* 0x0000a2000b0a9a11 */ /* 0x040fe600078008ff */
[----:B------:R1:W4:Y:S01]  /*4a10*/  @!P2 LDG.E.128 R60, [R6.64] ;  /* 0x00000022063ca981 */ /* 0x000322000c1e1d00 */
[----:B------:R-:W-:Y:S01]  /*4a20*/  @!P1 LEA.HI.X R11, R11, c[0x0][0x28c], R14, 0x1, P0 ;  /* 0x0000a3000b0b9a11 */ /* 0x000fe200000f0c0e */
[----:B--2---:R-:W-:Y:S01]  /*4a30*/  CS2R R4, SRZ ;  /* 0x0000000000047805 */ /* 0x004fe2000001ff00 */
[----:B------:R-:W-:Y:S04]  /*4a40*/  ISETP.GE.AND P0, PT, R96, R90, PT ;  /* 0x0000005a6000720c */ /* 0x000fe80003f06270 */
[----:B------:R-:W-:Y:S01]  /*4a50*/  ISETP.GE.OR P0, PT, R20, c[0x0][0x27c], P0 ;  /* 0x00009f0014007a0c */ /* 0x000fe20000706670 */
[----:B------:R-:W2:Y:S08]  /*4a60*/  @!P1 LDG.E.128 R28, [R12.64] ;  /* 0x000000220c1c9981 */ /* 0x000eb0000c1e1d00 */
[----:B------:R3:W2:Y:S04]  /*4a70*/  @!P1 LDG.E.128 R64, [R10.64] ;  /* 0x000000220a409981 */ /* 0x0006a8000c1e1d00 */
        /* <DEDUP_REMOVED lines=15> */
[----:B---3--:R-:W-:Y:S02]  /*4b70*/  IMAD.MOV.U32 R8, RZ, RZ, R18 ;  /* 0x000000ffff087224 */ /* 0x008fe400078e0012 */
[----:B-1----:R-:W-:Y:S02]  /*4b80*/  IMAD.MOV.U32 R3, RZ, RZ, R19 ;  /* 0x000000ffff037224 */ /* 0x002fe400078e0013 */
        /* <DEDUP_REMOVED lines=21> */
[----:B--2---:R-:W-:Y:S02]  /*4ce0*/  IMAD.MOV.U32 R8, RZ, RZ, R30 ;  /* 0x000000ffff087224 */ /* 0x004fe400078e001e */
        /* <DEDUP_REMOVED lines=30> */
[----:B------:R-:W-:Y:S02]  /*4ed0*/  ISETP.GE.AND P0, PT, R47, c[0x0][0x1d4], PT ;  /* 0x000075002f007a0c */ /* 0x000fe40003f06270 */
        /* <DEDUP_REMOVED lines=107> */
.L_x_831:
[----:B------:R-:W-:Y:S05]  /*5590*/  BSYNC B0 ;  /* 0x0000000000007941 */ /* 0x000fea0003800000 */
.L_x_830:
        /* <DEDUP_REMOVED lines=122> */
.L_x_833:
[----:B------:R-:W-:Y:S05]  /*5d40*/  BSYNC B0 ;  /* 0x0000000000007941 */ /* 0x000fea0003800000 */
.L_x_832:
        /* <DEDUP_REMOVED lines=18> */
[----:B------:R-:W-:Y:S02]  /*5e70*/  ISETP.GE.AND P0, PT, R17, c[0x0][0x1d4], PT ;  /* 0x0000750011007a0c */ /* 0x000fe40003f06270 */
        /* <DEDUP_REMOVED lines=103> */
.L_x_835:
[----:B------:R-:W-:Y:S05]  /*64f0*/  BSYNC B0 ;  /* 0x0000000000007941 */ /* 0x000fea0003800000 */
.L_x_834:
        /* <DEDUP_REMOVED lines=124> */
.L_x_805:
[----:B------:R1:W3:Y:S01]  /*6cc0*/  SHFL.IDX PT, R5, R88, RZ, 0x181f ;  /* 0x00181fff58057589 */ /* 0x0002e200000e0000 */
[----:B------:R-:W-:Y:S01]  /*6cd0*/  IADD3 R2, -R98, UR21, RZ ;  /* 0x0000001562027c10 */ /* 0x000fe2000fffe1ff */
[----:B------:R-:W-:Y:S02]  /*6ce0*/  BSSY B0, `(.L_x_836) ;  /* 0x0000011000007945 */ /* 0x000fe40003800000 */
[----:B------:R1:W4:Y:S01]  /*6cf0*/  SHFL.IDX PT, R0, R89, RZ, 0x181f ;  /* 0x00181fff59007589 */ /* 0x00032200000e0000 */
[----:B------:R-:W-:Y:S05]  /*6d00*/  IMNMX R90, R2, 0x40, PT ;  /* 0x00000040025a7817 */ /* 0x000fea0003800200 */
[----:B------:R-:W-:Y:S05]  /*6d10*/  IMAD.IADD R6, R90, 0x1, -R96 ;  /* 0x000000015a067824 */ /* 0x000fea00078e0a60 */
[----:B------:R-:W-:Y:S11]  /*6d20*/  ISETP.GE.AND P0, PT, R6, 0x1, PT ;  /* 0x000000010600780c */ /* 0x000ff60003f06270 */
[----:B------:R-:W-:Y:S02]  /*6d30*/  @!UPT UIADD3 URZ, URZ, URZ, URZ ;  /* 0x0000003f3f3ff290 */ /* 0x000fe4000fffe03f */
[----:B------:R-:W-:-:S05]  /*6d40*/  @!P0 BRA `(.L_x_837) ;  /* 0x000000a000008947 */ /* 0x000fca0003800000 */
[----:B-1-34-:R-:W1:Y:S01]  /*6d50*/  @!P5 LDS.128 R8, [R74+0x4100] ;  /* 0x004100004a08d984 */ /* 0x01ae620000000c00 */
        /* <DEDUP_REMOVED lines=9> */
.L_x_837:
[----:B-1-34-:R-:W-:Y:S05]  /*6df0*/  BSYNC B0 ;  /* 0x0000000000007941 */ /* 0x01afea0003800000 */
.L_x_836:
        /* <DEDUP_REMOVED lines=15> */
.L_x_839:
[----:B------:R-:W-:Y:S05]  /*6ef0*/  BSYNC B0 ;  /* 0x0000000000007941 */ /* 0x000fea0003800000 */
.L_x_838:
        /* <DEDUP_REMOVED lines=15> */
.L_x_841:
[----:B------:R-:W-:Y:S05]  /*6ff0*/  BSYNC B0 ;  /* 0x0000000000007941 */ /* 0x000fea0003800000 */
.L_x_840:
[----:B-1----:R1:W3:Y:S01]  /*7000*/  SHFL.IDX PT, R5, R88, 0x3, 0x181f ;  /* 0x00781f0058057f89 */ /* 0x0022e200000e0000 */
[----:B------:R-:W-:Y:S03]  /*7010*/  ISETP.GE.AND P0, PT, R6, 0x31, PT ;  /* 0x000000310600780c */ /* 0x000fe60003f06270 */
[----:B----4-:R1:W4:Y:S10]  /*7020*/  SHFL.IDX PT, R0, R89, 0x3, 0x181f ;  /* 0x00781f0059007f89 */ /* 0x01033400000e0000 */
        /* <DEDUP_REMOVED lines=11> */
.L_x_827:
[----:B------:R-:W-:Y:S05]  /*70e0*/  BSYNC B2 ;  /* 0x0000000000027941 */ /* 0x000fea0003800000 */
.L_x_804:
[----:B----4-:R-:W-:Y:S01]  /*70f0*/  IMAD.IADD R0, R139, 0x1, -R98 ;  /* 0x000000018b007824 */ /* 0x010fe200078e0a62 */
        /* <DEDUP_REMOVED lines=8> */
[----:B-1----:R-:W-:Y:S04]  /*7180*/  @P1 IADD3 R12, P0, R2, 0x20, RZ ;  /* 0x00000020020c1810 */ /* 0x002fe80007f1e0ff */
        /* <DEDUP_REMOVED lines=8> */
[-C--:B---3--:R-:W-:Y:S01]  /*7210*/  @P3 MOV R5, R99.reuse ;  /* 0x0000006300053202 */ /* 0x088fe20000000f00 */
[----:B------:R-:W-:Y:S01]  /*7220*/  @P3 IMAD.MOV.U32 R4, RZ, RZ, R100 ;  /* 0x000000ffff043224 */ /* 0x000fe200078e0064 */
        /* <DEDUP_REMOVED lines=55> */
[----:B------:R-:W-:Y:S02]  /*75a0*/  LEA.HI.X R6, R0, c[0x0][0x1fc], R2, 0x1, P0 ;  /* 0x00007f0000067a11 */ /* 0x000fe400000f0c02 */
[----:B------:R1:W2:Y:S01]  /*75b0*/  SHFL.IDX PT, R0, R12, RZ, 0x181f ;  /* 0x00181fff0c007589 */ /* 0x0002a200000e0000 */
[----:B------:R-:W-:Y:S03]  /*75c0*/  ISETP.GE.AND P0, PT, R7, 0x1, PT ;  /* 0x000000010700780c */ /* 0x000fe60003f06270 */
[----:B------:R1:W3:Y:S10]  /*75d0*/  SHFL.IDX PT, R5, R6, RZ, 0x181f ;  /* 0x00181fff06057589 */ /* 0x0002f400000e0000 */
[----:B------:R-:W-:-:S05]  /*75e0*/  @!P0 BRA `(.L_x_843) ;  /* 0x000000a000008947 */ /* 0x000fca0003800000 */
[----:B-1----:R-:W1:Y:S01]  /*75f0*/  @!P5 LDS.128 R8, [R74+0x100] ;  /* 0x000100004a08d984 */ /* 0x002e620000000c00 */
[CC--:B--2---:R-:W-:Y:S04]  /*7600*/  @!P5 LEA R2, P0, R20.reuse, R0.reuse, 0x1 ;  /* 0x000000001402d211 */ /* 0x0c4fe800078008ff */
[-C--:B---3--:R-:W-:Y:S02]  /*7610*/  @!P5 LEA.HI.X R3, R20, R5.reuse, R21, 0x1, P0 ;  /* 0x000000051403d211 */ /* 0x088fe400000f0c15 */
[----:B------:R-:W-:Y:S11]  /*7620*/  ISETP.GE.AND P0, PT, R92, c[0x0][0x1d4], PT ;  /* 0x000075005c007a0c */ /* 0x000ff60003f06270 */
[----:B------:R-:W-:Y:S02]  /*7630*/  @!UPT UIADD3 URZ, URZ, URZ, URZ ;  /* 0x0000003f3f3ff290 */ /* 0x000fe4000fffe03f */
[C---:B------:R-:W-:Y:S04]  /*7640*/  @!P0 LEA R4, P1, R82.reuse, R0, 0x1 ;  /* 0x0000000052048211 */ /* 0x040fe800078208ff */
[----:B------:R-:W-:Y:S01]  /*7650*/  @!P0 LEA.HI.X R5, R82, R5, R93, 0x1, P1 ;  /* 0x0000000552058211 */ /* 0x000fe200008f0c5d */
[----:B-1----:R-:W-:Y:S04]  /*7660*/  @!P5 ST.E.128 [R2.64], R8 ;  /* 0x000000080200d985 */ /* 0x002fe8000c101d22 */
[----:B------:R-:W1:Y:S04]  /*7670*/  @!P0 LDS.128 R8, [R74+0x2100] ;  /* 0x002100004a088984 */ /* 0x000e680000000c00 */
[----:B-1----:R1:W-:Y:S02]  /*7680*/  @!P0 ST.E.128 [R4.64], R8 ;  /* 0x0000000804008985 */ /* 0x0023e4000c101d22 */
.L_x_843:
[----:B------:R-:W-:Y:S05]  /*7690*/  BSYNC B0 ;  /* 0x0000000000007941 */ /* 0x000fea0003800000 */
.L_x_842:
[----:B-1-3--:R1:W3:Y:S01]  /*76a0*/  SHFL.IDX PT, R5, R6, 0x1, 0x181f ;  /* 0x00381f0006057f89 */ /* 0x00a2e200000e0000 */
[----:B------:R-:W-:Y:S01]  /*76b0*/  ISETP.GE.AND P0, PT, R7, 0x11, PT ;  /* 0x000000110700780c */ /* 0x000fe20003f06270 */
[----:B------:R-:W-:Y:S02]  /*76c0*/  BSSY B0, `(.L_x_844) ;  /* 0x000000d000007945 */ /* 0x000fe40003800000 */
[----:B--2---:R1:W2:Y:S10]  /*76d0*/  SHFL.IDX PT, R0, R12, 0x1, 0x181f ;  /* 0x00381f000c007f89 */ /* 0x0042b400000e0000 */
[----:B------:R-:W-:-:S05]  /*76e0*/  @!P0 BRA `(.L_x_845) ;  /* 0x000000a000008947 */ /* 0x000fca0003800000 */
[----:B------:R-:W4:Y:S01]  /*76f0*/  @!P5 LDS.128 R8, [R74+0x900] ;  /* 0x000900004a08d984 */ /* 0x000f220000000c00 */
[CC--:B--2---:R-:W-:Y:S04]  /*7700*/  @!P5 LEA R2, P0, R20.reuse, R0.reuse, 0x1 ;  /* 0x000000001402d211 */ /* 0x0c4fe800078008ff */
[-C--:B---3--:R-:W-:Y:S02]  /*7710*/  @!P5 LEA.HI.X R3, R20, R5.reuse, R21, 0x1, P0 ;  /* 0x000000051403d211 */ /* 0x088fe400000f0c15 */
[----:B------:R-:W-:Y:S11]  /*7720*/  ISETP.GE.AND P0, PT, R92, c[0x0][0x1d4], PT ;  /* 0x000075005c007a0c */ /* 0x000ff60003f06270 */
[----:B------:R-:W-:Y:S02]  /*7730*/  @!UPT UIADD3 URZ, URZ, URZ, URZ ;  /* 0x0000003f3f3ff290 */ /* 0x000fe4000fffe03f */
[C---:B------:R-:W-:Y:S04]  /*7740*/  @!P0 LEA R4, P1, R82.reuse, R0, 0x1 ;  /* 0x0000000052048211 */ /* 0x040fe800078208ff */
[----:B------:R-:W-:Y:S01]  /*7750*/  @!P0 LEA.HI.X R5, R82, R5, R93, 0x1, P1 ;  /* 0x0000000552058211 */ /* 0x000fe200008f0c5d */
[----:B----4-:R-:W-:Y:S04]  /*7760*/  @!P5 ST.E.128 [R2.64], R8 ;  /* 0x000000080200d985 */ /* 0x010fe8000c101d22 */
[----:B------:R-:W2:Y:S04]  /*7770*/  @!P0 LDS.128 R8, [R74+0x2900] ;  /* 0x002900004a088984 */ /* 0x000ea80000000c00 */
[----:B--2---:R2:W-:Y:S02]  /*7780*/  @!P0 ST.E.128 [R4.64], R8 ;  /* 0x0000000804008985 */ /* 0x0045e4000c101d22 */
.L_x_845:
[----:B------:R-:W-:Y:S05]  /*7790*/  BSYNC B0 ;  /* 0x0000000000007941 */ /* 0x000fea0003800000 */
.L_x_844:
[----:B--23--:R2:W3:Y:S01]  /*77a0*/  SHFL.IDX PT, R5, R6, 0x2, 0x181f ;  /* 0x00581f0006057f89 */ /* 0x00c4e200000e0000 */
        /* <DEDUP_REMOVED lines=14> */
.L_x_847:
[----:B------:R-:W-:Y:S05]  /*7890*/  BSYNC B0 ;  /* 0x0000000000007941 */ /* 0x000fea0003800000 */
.L_x_846:
        /* <DEDUP_REMOVED lines=15> */
.L_x_849:
[----:B------:R-:W-:Y:S05]  /*7990*/  BSYNC B0 ;  /* 0x0000000000007941 */ /* 0x000fea0003800000 */
.L_x_848:
[C---:B------:R-:W-:Y:S01]  /*79a0*/  ISETP.GT.AND P0, PT, R91.reuse, UR6, PT ;  /* 0x000000065b007c0c */ /* 0x040fe2000bf04270 */
[----:B------:R-:W-:Y:S01]  /*79b0*/  IMAD.U32 R14, RZ, RZ, UR14 ;  /* 0x0000000eff0e7e24 */ /* 0x000fe2000f8e00ff */
[----:B------:R-:W-:Y:S11]  /*79c0*/  IADD3 R91, R91, -0x1, RZ ;  /* 0xffffffff5b5b7810 */ /* 0x000ff60007ffe0ff */
[----:B------:R-:W-:Y:S01]  /*79d0*/  @P0 SHF.R.S32.HI R2, RZ, 0x1f, R91 ;  /* 0x0000001fff020819 */ /* 0x000fe2000001145b */
[C---:B----4-:R-:W-:Y:S02]  /*79e0*/  @P0 IMAD R0, R91.reuse, UR10, RZ ;  /* 0x0000000a5b000c24 */ /* 0x050fe4000f8e02ff */
[----:B-1----:R-:W-:Y:S02]  /*79f0*/  @P0 IMAD.MOV.U32 R4, RZ, RZ, R128 ;  /* 0x000000ffff040224 */ /* 0x002fe400078e0080 */
[----:B------:R-:W-:Y:S02]  /*7a00*/  @P0 IMAD.MOV.U32 R5, RZ, RZ, R123 ;  /* 0x000000ffff050224 */ /* 0x000fe400078e007b */
[----:B------:R-:W-:Y:S02]  /*7a10*/  @P0 IMAD R0, R2, UR11, R0 ;  /* 0x0000000b02000c24 */ /* 0x000fe4000f8e0200 */
[----:B------:R-:W-:Y:S04]  /*7a20*/  @P0 IMAD.WIDE.U32 R4, R91, UR11, R4 ;  /* 0x0000000b5b040c25 */ /* 0x000fe8000f8e0004 */
        /* <DEDUP_REMOVED lines=8> */
[----:B------:R-:W-:Y:S02]  /*7ab0*/  @P0 IADD3.X R15, RZ, UR13, R3, P2, P1 ;  /* 0x0000000dff0f0c10 */ /* 0x000fe400097e2403 */
[----:B--23--:R-:W-:Y:S01]  /*7ac0*/  @P0 IADD3 R6, P1, R2, UR14, RZ ;  /* 0x0000000e02060c10 */ /* 0x00cfe2000ff3e0ff */
[----:B------:R1:W-:Y:S03]  /*7ad0*/  @P0 LDGSTS.E.BYPASS.LTC128B.128 [R74+0x6100], [R2.64+0x80], !P6 ;  /* 0x06100080024a0fae */ /* 0x0003e6000f101d62 */
[----:B------:R-:W-:Y:S02]  /*7ae0*/  @P0 IADD3.X R7, R3, UR13, RZ, P1, !PT ;  /* 0x0000000d03070c10 */ /* 0x000fe40008ffe4ff */
[C---:B------:R-:W-:Y:S03]  /*7af0*/  @P0 IADD3 R4, P1, R6.reuse, UR14, RZ ;  /* 0x0000000e06040c10 */ /* 0x040fe6000ff3e0ff */
[----:B------:R1:W-:Y:S01]  /*7b00*/  @P0 LDGSTS.E.BYPASS.LTC128B.128 [R74+0x4900], [R6.64], !P4 ;  /* 0x04900000064a0fae */ /* 0x0003e2000e101d62 */
[C---:B------:R-:W-:Y:S02]  /*7b10*/  @P0 IADD3.X R5, R7.reuse, UR13, RZ, P1, !PT ;  /* 0x0000000d07050c10 */ /* 0x040fe40008ffe4ff */
[----:B------:R-:W-:Y:S01]  /*7b20*/  @P0 IADD3 R12, P1, R6, UR26, RZ ;  /* 0x0000001a060c0c10 */ /* 0x000fe2000ff3e0ff */
[----:B------:R1:W-:Y:S03]  /*7b30*/  @P0 LDGSTS.E.BYPASS.LTC128B.128 [R74+0x6900], [R14.64], !P6 ;  /* 0x069000000e4a0fae */ /* 0x0003e6000f101d62 */
[----:B------:R-:W-:Y:S01]  /*7b40*/  @P0 IADD3.X R13, R7, UR27, RZ, P1, !PT ;  /* 0x0000001b070d0c10 */ /* 0x000fe20008ffe4ff */
[----:B------:R1:W-:Y:S01]  /*7b50*/  @P0 LDGSTS.E.BYPASS.LTC128B.128 [R74+0x5100], [R4.64], !P4 ;  /* 0x05100000044a0fae */ /* 0x0003e2000e101d62 */
[C---:B------:R-:W-:Y:S03]  /*7b60*/  @P0 IADD3 R10, P1, R4.reuse, UR14, RZ ;  /* 0x0000000e040a0c10 */ /* 0x040fe6000ff3e0ff */
[----:B------:R1:W-:Y:S01]  /*7b70*/  @P0 LDGSTS.E.BYPASS.LTC128B.128 [R74+0x7100], [R12.64], !P6 ;  /* 0x071000000c4a0fae */ /* 0x0003e2000f101d62 */
[C---:B------:R-:W-:Y:S02]  /*7b80*/  @P0 IADD3.X R11, R5.reuse, UR13, RZ, P1, !PT ;  /* 0x0000000d050b0c10 */ /* 0x040fe40008ffe4ff */
[----:B------:R-:W-:Y:S03]  /*7b90*/  @P0 IADD3 R8, P1, R4, UR26, RZ ;  /* 0x0000001a04080c10 */ /* 0x000fe6000ff3e0ff */
[----:B------:R1:W-:Y:S01]  /*7ba0*/  @P0 LDGSTS.E.BYPASS.LTC128B.128 [R74+0x5900], [R10.64], !P4 ;  /* 0x059000000a4a0fae */ /* 0x0003e2000e101d62 */
[----:B------:R-:W-:Y:S05]  /*7bb0*/  @P0 IADD3.X R9, R5, UR27, RZ, P1, !PT ;  /* 0x0000001b05090c10 */ /* 0x000fea0008ffe4ff */
[----:B------:R1:W-:Y:S04]  /*7bc0*/  @P0 LDGSTS.E.BYPASS.LTC128B.128 [R74+0x7900], [R8.64], !P6 ;  /* 0x07900000084a0fae */ /* 0x0003e8000f101d62 */
[----:B------:R-:W0:Y:S01]  /*7bd0*/  LDGDEPBAR ;  /* 0x00000000000079af */ /* 0x000e220000000000 */
[----:B------:R-:W-:-:S05]  /*7be0*/  @P0 BRA `(.L_x_850) ;  /* 0xffffa04000000947 */ /* 0x000fca000383ffff */
[----:B------:R-:W-:Y:S06]  /*7bf0*/  BAR.SYNC.DEFER_BLOCKING 0x0 ;  /* 0x0000000000007b1d */ /* 0x000fec0000010000 */
.L_x_803:
[----:B-1----:R-:W-:Y:S01]  /*7c00*/  UISETP.GE.AND UP0, UPT, UR9, 0x1, UPT ;  /* 0x000000010900788c */ /* 0x002fe2000bf06270 */
[----:B------:R-:W-:Y:S01]  /*7c10*/  PLOP3.LUT P4, PT, PT, PT, PT, 0x80, 0x0 ;  /* 0x000000000000781c */ /* 0x000fe20003f8f070 */
[----:B------:R-:W-:Y:S01]  /*7c20*/  CS2R R14, SRZ ;  /* 0x00000000000e7805 */ /* 0x000fe2000001ff00 */
[----:B------:R-:W-:Y:S01]  /*7c30*/  IMAD.MOV.U32 R126, RZ, RZ, RZ ;  /* 0x000000ffff7e7224 */ /* 0x000fe200078e00ff */
[----:B------:R-:W-:Y:S01]  /*7c40*/  CS2R R130, SRZ ;  /* 0x0000000000827805 */ /* 0x000fe2000001ff00 */
[----:B------:R-:W-:Y:S01]  /*7c50*/  IMAD.MOV.U32 R124, RZ, RZ, RZ ;  /* 0x000000ffff7c7224 */ /* 0x000fe200078e00ff */
[----:B------:R-:W-:Y:S01]  /*7c60*/  PLOP3.LUT P0, PT, PT, PT, UP0, 0x80, 0x0 ;  /* 0x000000000000781c */ /* 0x000fe20003f0f008 */
[----:B------:R-:W-:Y:S01]  /*7c70*/  CS2R R128, SRZ ;  /* 0x0000000000807805 */ /* 0x000fe2000001ff00 */
[----:B------:R-:W-:Y:S01]  /*7c80*/  CS2R R16, SRZ ;  /* 0x0000000000107805 */ /* 0x000fe2000001ff00 */
[----:B------:R-:W-:Y:S01]  /*7c90*/  MOV R122, RZ ;  /* 0x000000ff007a7202 */ /* 0x000fe20000000f00 */
[----:B------:R-:W-:Y:S01]  /*7ca0*/  CS2R R120, SRZ ;  /* 0x0000000000787805 */ /* 0x000fe2000001ff00 */
[----:B------:R-:W-:Y:S01]  /*7cb0*/  CS2R R12, SRZ ;  /* 0x00000000000c7805 */ /* 0x000fe2000001ff00 */
        /* <DEDUP_REMOVED lines=15> */
[----:B-----5:R-:W-:Y:S01]  /*7db0*/  CS2R R26, SRZ ;  /* 0x00000000001a7805 */ /* 0x020fe2000001ff00 */
        /* <DEDUP_REMOVED lines=62> */
[----:B------:R-:W-:Y:S01]  /*81a0*/  IMAD.MOV.U32 R148, RZ, RZ, RZ ;  /* 0x000000ffff947224 */ /* 0x000fe200078e00ff */
[----:B------:R-:W-:Y:S01]  /*81b0*/  MOV R64, RZ ;  /* 0x000000ff00407202 */ /* 0x000fe20000000f00 */
        /* <DEDUP_REMOVED lines=9> */
[----:B------:R-:W-:Y:S01]  /*8250*/  @UP1 UIMAD.WIDE UR4, UR24, UR4, UR10 ;  /* 0x00000004180412a5 */ /* 0x000fe2000f8e020a */
[----:B------:R-:W1:Y:S01]  /*8260*/  S2R R19, SR_CTAID.X ;  /* 0x0000000000137919 */ /* 0x000e620000002500 */
[----:B------:R-:W-:Y:S01]  /*8270*/  SHF.R.S32.HI R156, RZ, 0x1f, R159 ;  /* 0x0000001fff9c7819 */ /* 0x000fe2000001149f */
[----:B------:R-:W-:Y:S02]  /*8280*/  USHF.R.S32.HI UR6, URZ, 0x1f, UR20 ;  /* 0x0000001f3f067899 */ /* 0x000fe40008011414 */
[----:B------:R-:W-:Y:S01]  /*8290*/  ULDC.64 UR10, c[0x0][0x348] ;  /* 0x0000d200000a7ab9 */ /* 0x000fe20000000a00 */
[----:B------:R-:W-:Y:S02]  /*82a0*/  IMAD.U32 R2, RZ, RZ, UR4 ;  /* 0x00000004ff027e24 */ /* 0x000fe4000f8e00ff */
[----:B------:R-:W-:Y:S01]  /*82b0*/  IMAD.U32 R3, RZ, RZ, UR5 ;  /* 0x00000005ff037e24 */ /* 0x000fe2000f8e00ff */
[----:B------:R-:W-:-:S02]  /*82c0*/  ULDC.64 UR4, c[0x0][0x178] ;  /* 0x00005e0000047ab9 */ /* 0x000fc40000000a00 */
[----:B------:R-:W-:Y:S02]  /*82d0*/  UIMAD UR6, UR6, UR4, URZ ;  /* 0x00000004060672a4 */ /* 0x000fe4000f8e023f */
[----:B------:R-:W-:Y:S01]  /*82e0*/  UIMAD.WIDE.U32 UR12, UR20, UR4, URZ ;  /* 0x00000004140c72a5 */ /* 0x000fe2000f8e003f */
[----:B------:R3:W4:Y:S01]  /*82f0*/  @P4 LDG.E R7, [R2.64] ;  /* 0x0000002202074981 */ /* 0x000722000c1e1900 */
[----:B------:R-:W-:Y:S01]  /*8300*/  UIMAD UR20, UR20, UR5, UR6 ;  /* 0x00000005141472a4 */ /* 0x000fe2000f8e0206 */
[----:B------:R-:W-:Y:S01]  /*8310*/  IMAD.MOV.U32 R164, RZ, RZ, c[0x0][0x2b8] ;  /* 0x0000ae00ffa47624 */ /* 0x000fe200078e00ff */
[----:B------:R-:W-:Y:S01]  /*8320*/  UISETP.NE.U32.AND UP0, UPT, URZ, UR10, UPT ;  /* 0x0000000a3f00728c */ /* 0x000fe2000bf05070 */
[----:B------:R-:W-:Y:S01]  /*8330*/  IMAD.MOV.U32 R48, RZ, RZ, RZ ;  /* 0x000000ffff307224 */ /* 0x000fe200078e00ff */
[----:B------:R-:W-:Y:S02]  /*8340*/  ULDC.64 UR4, c[0x0][0x1b8] ;  /* 0x00006e0000047ab9 */ /* 0x000fe40000000a00 */
[----:B------:R-:W-:-:S02]  /*8350*/  UIADD3 UR13, UR13, UR20, URZ ;  /* 0x000000140d0d7290 */ /* 0x000fc4000fffe03f */
[----:B------:R-:W-:Y:S02]  /*8360*/  UIMAD UR6, UR15, UR4, URZ ;  /* 0x000000040f0672a4 */ /* 0x000fe4000f8e023f */
[----:B------:R-:W-:Y:S02]  /*8370*/  UISETP.NE.AND.EX UP0, UPT, URZ, UR11, UPT, UP0 ;  /* 0x0000000b3f00728c */ /* 0x000fe4000bf05300 */
[----:B------:R-:W-:Y:S02]  /*8380*/  USHF.R.S32.HI UR10, URZ, 0x1f, UR24 ;  /* 0x0000001f3f0a7899 */ /* 0x000fe40008011418 */
[----:B------:R-:W-:Y:S02]  /*8390*/  UIMAD UR6, UR16, UR5, UR6 ;  /* 0x00000005100672a4 */ /* 0x000fe4000f8e0206 */
[----:B------:R-:W-:Y:S02]  /*83a0*/  UIMAD.WIDE.U32 UR12, UR16, UR4, UR12 ;  /* 0x00000004100c72a5 */ /* 0x000fe4000f8e000c */
[----:B------:R-:W-:-:S02]  /*83b0*/  USEL UR10, UR10, URZ, !UP0 ;  /* 0x0000003f0a0a7287 */ /* 0x000fc4000c000000 */
[----:B------:R-:W-:Y:S02]  /*83c0*/  ULDC.64 UR4, c[0x0][0x1c0] ;  /* 0x0000700000047ab9 */ /* 0x000fe40000000a00 */
[----:B------:R-:W-:Y:S01]  /*83d0*/  USEL UR11, UR24, URZ, !UP0 ;  /* 0x0000003f180b7287 */ /* 0x000fe2000c000000 */
[----:B---3--:R-:W-:Y:S01]  /*83e0*/  LEA.HI R2, R156, R159, RZ, 0x3 ;  /* 0x0000009f9c027211 */ /* 0x008fe200078f18ff */
[----:B------:R-:W-:Y:S01]  /*83f0*/  IMAD.MOV.U32 R3, RZ, RZ, c[0x0][0x2c4] ;  /* 0x0000b100ff037624 */ /* 0x000fe200078e00ff */
[----:B------:R-:W-:Y:S02]  /*8400*/  UIMAD UR10, UR10, UR4, URZ ;  /* 0x000000040a0a72a4 */ /* 0x000fe4000f8e023f */
[----:B------:R-:W-:Y:S01]  /*8410*/  LOP3.LUT R0, R2, 0xfffffff8, RZ, 0xc0, !PT ;  /* 0xfffffff802007812 */ /* 0x000fe200078ec0ff */
[----:B------:R-:W-:Y:S01]  /*8420*/  UIADD3 UR13, UR13, UR6, URZ ;  /* 0x000000060d0d7290 */ /* 0x000fe2000fffe03f */
[----:B------:R-:W-:Y:S01]  /*8430*/  SHF.R.S32.HI R42, RZ, 0x3, R2 ;  /* 0x00000003ff2a7819 */ /* 0x000fe20000011402 */
[----:B------:R-:W-:Y:S01]  /*8440*/  UIMAD UR5, UR11, UR5, UR10 ;  /* 0x000000050b0572a4 */ /* 0x000fe2000f8e020a */
[----:B------:R-:W-:Y:S01]  /*8450*/  ISETP.NE.AND P0, PT, R3, 0x1, PT ;  /* 0x000000010300780c */ /* 0x000fe20003f05270 */
[----:B------:R-:W-:Y:S01]  /*8460*/  IMAD.IADD R96, R159, 0x1, -R0 ;  /* 0x000000019f607824 */ /* 0x000fe200078e0a00 */
[----:B------:R-:W-:-:S02]  /*8470*/  UIMAD.WIDE.U32 UR12, UR11, UR4, UR12 ;  /* 0x000000040b0c72a5 */ /* 0x000fc4000f8e000c */
[----:B------:R-:W-:Y:S01]  /*8480*/  UIADD3 UR6, UR7, -0x40, URZ ;  /* 0xffffffc007067890 */ /* 0x000fe2000fffe03f */
[C---:B------:R-:W-:Y:S01]  /*8490*/  IMAD R163, R96.reuse, 0x10, R42 ;  /* 0x0000001060a37824 */ /* 0x040fe200078e022a */
[----:B------:R-:W-:Y:S01]  /*84a0*/  UIADD3 UR5, UR13, UR5, URZ ;  /* 0x000000050d057290 */ /* 0x000fe2000fffe03f */
[----:B------:R-:W-:Y:S01]  /*84b0*/  IMAD.SHL.U32 R132, R96, 0x8, RZ ;  /* 0x0000000860847824 */ /* 0x000fe200078e00ff */
[----:B------:R-:W-:Y:S01]  /*84c0*/  ULDC UR4, c[0x0][0x2c4] ;  /* 0x0000b10000047ab9 */ /* 0x000fe20000000800 */
[----:B-1----:R-:W-:Y:S01]  /*84d0*/  IMAD R4, R19, 0x80, R163 ;  /* 0x0000008013047824 */ /* 0x002fe200078e02a3 */
[----:B--2---:R-:W-:Y:S01]  /*84e0*/  UIMAD UR23, UR23, UR4, URZ ;  /* 0x00000004171772a4 */ /* 0x004fe2000f8e023f */
[----:B------:R-:W-:Y:S01]  /*84f0*/  IMAD.U32 R3, RZ, RZ, UR13 ;  /* 0x0000000dff037e24 */ /* 0x000fe2000f8e00ff */
[----:B------:R-:W-:Y:S01]  /*8500*/  IADD3 R55, R132, 0x40, RZ ;  /* 0x0000004084377810 */ /* 0x000fe20007ffe0ff */
[----:B------:R-:W-:Y:S01]  /*8510*/  @P0 IMAD.HI.U32 R2, R4, c[0x0][0x2c8], RZ ;  /* 0x0000b20004020a27 */ /* 0x000fe200078e00ff */
[----:B------:R-:W-:Y:S01]  /*8520*/  LEA.HI R47, R156, R159, RZ, 0x4 ;  /* 0x0000009f9c2f7211 */ /* 0x000fe200078f20ff */
[----:B------:R-:W-:Y:S02]  /*8530*/  STL [R1+0x48], R163 ;  /* 0x000048a301007387 */ /* 0x000fe40000100800 */
[----:B------:R-:W-:Y:S01]  /*8540*/  IMAD.MOV.U32 R0, RZ, RZ, R4 ;  /* 0x000000ffff007224 */ /* 0x000fe200078e0004 */
[----:B------:R-:W-:Y:S01]  /*8550*/  @P0 SHF.R.U32.HI R0, RZ, c[0x0][0x2cc], R2 ;  /* 0x0000b300ff000a19 */ /* 0x000fe20000011602 */
[----:B------:R-:W-:-:S02]  /*8560*/  IMAD.U32 R2, RZ, RZ, UR12 ;  /* 0x0000000cff027e24 */ /* 0x000fc4000f8e00ff */
[----:B------:R-:W-:Y:S01]  /*8570*/  IMAD.U32 R3, RZ, RZ, UR5 ;  /* 0x00000005ff037e24 */ /* 0x000fe2000f8e00ff */
[--C-:B------:R-:W-:Y:S01]  /*8580*/  SHF.R.S32.HI R6, RZ, 0x1f, R0.reuse ;  /* 0x0000001fff067819 */ /* 0x100fe20000011400 */
[----:B------:R-:W-:Y:S01]  /*8590*/  IMAD.MOV R5, RZ, RZ, -R0 ;  /* 0x000000ffff057224 */ /* 0x000fe200078e0a00 */
[----:B------:R-:W-:Y:S01]  /*85a0*/  ULDC.64 UR4, c[0x0][0x2b0] ;  /* 0x0000ac0000047ab9 */ /* 0x000fe20000000a00 */
[----:B------:R-:W-:-:S04]  /*85b0*/  IMAD.WIDE.U32 R2, R0, c[0x0][0x1b0], R2 ;  /* 0x00006c0000027a25 */ /* 0x000fc800078e0002 */
[----:B------:R-:W-:Y:S02]  /*85c0*/  IMAD R6, R6, c[0x0][0x1b0], RZ ;  /* 0x00006c0006067a24 */ /* 0x000fe400078e02ff */
[----:B------:R-:W-:Y:S02]  /*85d0*/  IMAD R4, R5, c[0x0][0x2c4], R4 ;  /* 0x0000b10005047a24 */ /* 0x000fe400078e0204 */
[----:B------:R-:W-:Y:S02]  /*85e0*/  IMAD R5, R0, c[0x0][0x1b4], R6 ;  /* 0x00006d0000057a24 */ /* 0x000fe400078e0206 */
[----:B------:R-:W-:Y:S01]  /*85f0*/  IMAD R19, R19, 0x80, R42 ;  /* 0x0000008013137824 */ /* 0x000fe200078e022a */
[----:B------:R-:W-:Y:S01]  /*8600*/  SHF.R.S32.HI R0, RZ, 0x1f, R4 ;  /* 0x0000001fff007819 */ /* 0x000fe20000011404 */
[----:B------:R-:W-:-:S03]  /*8610*/  IMAD.IADD R3, R3, 0x1, R5 ;  /* 0x0000000103037824 */ /* 0x000fc600078e0205 */
[C---:B------:R-:W-:Y:S01]  /*8620*/  IADD3 R5, R19.reuse, 0x10, RZ ;  /* 0x0000001013057810 */ /* 0x040fe20007ffe0ff */
[----:B------:R-:W-:Y:S01]  /*8630*/  IMAD R0, R0, c[0x0][0x1a8], RZ ;  /* 0x00006a0000007a24 */ /* 0x000fe200078e02ff */
[----:B------:R-:W-:Y:S01]  /*8640*/  ISETP.GE.AND P6, PT, R19, UR23, PT ;  /* 0x0000001713007c0c */ /* 0x000fe2000bfc6270 */
[C---:B------:R-:W-:Y:S01]  /*8650*/  IMAD.WIDE.U32 R2, R4.reuse, c[0x0][0x1a8], R2 ;  /* 0x00006a0004027a25 */ /* 0x040fe200078e0002 */
[----:B------:R-:W-:Y:S02]  /*8660*/  ISETP.GE.AND P2, PT, R5, UR23, PT ;  /* 0x0000001705007c0c */ /* 0x000fe4000bf46270 */
[C---:B------:R-:W-:Y:S01]  /*8670*/  IADD3 R5, R19.reuse, 0x30, RZ ;  /* 0x0000003013057810 */ /* 0x040fe20007ffe0ff */
[----:B------:R-:W-:Y:S01]  /*8680*/  IMAD R0, R4, c[0x0][0x1ac], R0 ;  /* 0x00006b0004007a24 */ /* 0x000fe200078e0200 */
[----:B------:R-:W-:Y:S02]  /*8690*/  LEA R16, P5, R2, c[0x0][0x160], 0x1 ;  /* 0x0000580002107a11 */ /* 0x000fe400078a08ff */
[----:B------:R-:W-:Y:S01]  /*86a0*/  IADD3 R4, R19, 0x40, RZ ;  /* 0x0000004013047810 */ /* 0x000fe20007ffe0ff */
[----:B------:R-:W-:Y:S01]  /*86b0*/  IMAD.IADD R0, R3, 0x1, R0 ;  /* 0x0000000103007824 */ /* 0x000fe200078e0200 */
[----:B------:R-:W-:Y:S01]  /*86c0*/  IADD3 R6, R19, 0x20, RZ ;  /* 0x0000002013067810 */ /* 0x000fe20007ffe0ff */
[----:B------:R-:W-:Y:S01]  /*86d0*/  SHFL.IDX PT, R12, R16, 0x3, 0x181f ;  /* 0x00781f00100c7f89 */ /* 0x000fe200000e0000 */
[----:B------:R-:W-:-:S02]  /*86e0*/  ISETP.GE.AND P0, PT, R5, UR23, PT ;  /* 0x0000001705007c0c */ /* 0x000fc4000bf06270 */
[----:B------:R-:W-:Y:S01]  /*86f0*/  LEA.HI.X R15, R2, c[0x0][0x164], R0, 0x1, P5 ;  /* 0x00005900020f7a11 */ /* 0x000fe200028f0c00 */
[----:B------:R-:W-:Y:S01]  /*8700*/  IMAD.SHL.U32 R0, R42, 0x40, RZ ;  /* 0x000000402a007824 */ /* 0x000fe200078e00ff */
[----:B------:R-:W-:Y:S01]  /*8710*/  ISETP.GE.AND P3, PT, R4, UR23, PT ;  /* 0x0000001704007c0c */ /* 0x000fe2000bf66270 */
[----:B------:R-:W-:Y:S01]  /*8720*/  SHFL.IDX PT, R2, R16, 0x1, 0x181f ;  /* 0x00381f0010027f89 */ /* 0x000fe200000e0000 */
[----:B------:R-:W-:Y:S02]  /*8730*/  ISETP.GE.AND P1, PT, R6, UR23, PT ;  /* 0x0000001706007c0c */ /* 0x000fe4000bf26270 */
[----:B------:R-:W-:Y:S01]  /*8740*/  LEA.HI R6, R156, R159, RZ, 0x6 ;  /* 0x0000009f9c067211 */ /* 0x000fe200078f30ff */
[----:B------:R-:W-:Y:S01]  /*8750*/  SHFL.IDX PT, R4, R16, RZ, 0x181f ;  /* 0x00181fff10047589 */ /* 0x000fe200000e0000 */
[----:B------:R-:W-:Y:S02]  /*8760*/  LOP3.LUT R23, R0, 0x1c0, RZ, 0xc0, !PT ;  /* 0x000001c000177812 */ /* 0x000fe400078ec0ff */
[----:B------:R-:W-:Y:S01]  /*8770*/  ISETP.GE.AND P5, PT, R132, c[0x0][0x198], PT ;  /* 0x0000660084007a0c */ /* 0x000fe20003fa6270 */
[----:B------:R-:W1:Y:S01]  /*8780*/  SHFL.IDX PT, R5, R15, RZ, 0x181f ;  /* 0x00181fff0f057589 */ /* 0x000e6200000e0000 */
[----:B------:R-:W-:Y:S01]  /*8790*/  IMAD.SHL.U32 R0, R6, 0x8, RZ ;  /* 0x0000000806007824 */ /* 0x000fe200078e00ff */
[----:B------:R-:W-:-:S02]  /*87a0*/  SHF.R.U32.HI R25, RZ, 0x3, R23 ;  /* 0x00000003ff197819 */ /* 0x000fc40000011617 */
[----:B------:R-:W2:Y:S01]  /*87b0*/  SHFL.IDX PT, R3, R15, 0x1, 0x181f ;  /* 0x00381f000f037f89 */ /* 0x000ea200000e0000 */
[--C-:B------:R-:W-:Y:S02]  /*87c0*/  @!P6 SHF.R.S32.HI R6, RZ, 0x1f, R55.reuse ;  /* 0x0000001fff06e819 */ /* 0x100fe40000011437 */
[----:B------:R-:W-:Y:S01]  /*87d0*/  LOP3.LUT R24, R0, 0xfffffe00, RZ, 0xc0, !PT ;  /* 0xfffffe0000187812 */ /* 0x000fe200078ec0ff */
[----:B------:R-:W3:Y:S01]  /*87e0*/  SHFL.IDX PT, R13, R15, 0x3, 0x181f ;  /* 0x00781f000f0d7f89 */ /* 0x000ee200000e0000 */
[-C--:B------:R-:W-:Y:S02]  /*87f0*/  @!P6 LEA.HI R6, R6, R55.reuse, RZ, 0x3 ;  /* 0x000000370606e211 */ /* 0x080fe400078f18ff */
[----:B------:R-:W-:Y:S02]  /*8800*/  @!P2 SHF.R.S32.HI R0, RZ, 0x1f, R55 ;  /* 0x0000001fff00a819 */ /* 0x000fe40000011437 */
[----:B------:R-:W-:Y:S02]  /*8810*/  @!P6 LOP3.LUT R10, R6, 0xfffffff8, RZ, 0xc0, !PT ;  /* 0xfffffff8060ae812 */ /* 0x000fe400078ec0ff */
[----:B------:R-:W-:Y:S01]  /*8820*/  @!P2 LEA.HI R0, R0, R55, RZ, 0x3 ;  /* 0x000000370000a211 */ /* 0x000fe200078f18ff */
[----:B------:R-:W-:Y:S01]  /*8830*/  SHFL.IDX PT, R6, R16, 0x2, 0x181f ;  /* 0x00581f0010067f89 */ /* 0x000fe200000e0000 */
[----:B------:R-:W-:-:S02]  /*8840*/  P2R R20, PR, RZ, 0x40 ;  /* 0x00000040ff147803 */ /* 0x000fc40000000000 */
[----:B------:R-:W-:Y:S01]  /*8850*/  @!P2 LOP3.LUT R17, R0, 0xfffffff8, RZ, 0xc0, !PT ;  /* 0xfffffff80011a812 */ /* 0x000fe200078ec0ff */
[----:B-1----:R-:W-:-:S04]  /*8860*/  @!P6 IMAD.WIDE R8, R132, 0x2, R4 ;  /* 0x000000028408e825 */ /* 0x002fc800078e0204 */
[----:B------:R-:W-:-:S04]  /*8870*/  @!P6 IMAD.WIDE R10, R10, 0x2, R4 ;  /* 0x000000020a0ae825 */ /* 0x000fc800078e0204 */
[----:B--2---:R-:W-:-:S04]  /*8880*/  @!P2 IMAD.WIDE R4, R132, 0x2, R2 ;  /* 0x000000028404a825 */ /* 0x004fc800078e0202 */
[----:B------:R-:W-:Y:S01]  /*8890*/  @!P2 IMAD.WIDE R2, R17, 0x2, R2 ;  /* 0x000000021102a825 */ /* 0x000fe200078e0202 */
[----:B----4-:R1:W2:Y:S01]  /*88a0*/  @P4 R2UR UR11, R7 ;  /* 0x00000000070b43c2 */ /* 0x0102a200000e0000 */
[----:B------:R-:W-:Y:S01]  /*88b0*/  ISETP.GE.AND P4, PT, R55, c[0x0][0x198], PT ;  /* 0x0000660037007a0c */ /* 0x000fe20003f86270 */
[----:B--2---:R-:W-:Y:S02]  /*88c0*/  @!UP1 UMOV UR11, UR24 ;  /* 0x00000018000b9c82 */ /* 0x004fe40008000000 */
[----:B------:R-:W-:Y:S02]  /*88d0*/  USHF.R.S32.HI UR10, URZ, 0x1f, UR11 ;  /* 0x0000001f3f0a7899 */ /* 0x000fe4000801140b */
[----:B------:R-:W-:Y:S02]  /*88e0*/  UIMAD.WIDE.U32 UR12, UR11, UR4, URZ ;  /* 0x000000040b0c72a5 */ /* 0x000fe4000f8e003f */
[----:B------:R-:W-:-:S04]  /*88f0*/  UIMAD UR10, UR10, UR4, URZ ;  /* 0x000000040a0a72a4 */ /* 0x000fc8000f8e023f */
[----:B------:R-:W-:-:S03]  /*8900*/  UIMAD UR10, UR11, UR5, UR10 ;  /* 0x000000050b0a72a4 */ /* 0x000fc6000f8e020a */
[----:B------:R-:W-:Y:S02]  /*8910*/  ULDC.64 UR4, c[0x0][0x1e8] ;  /* 0x00007a0000047ab9 */ /* 0x000fe40000000a00 */
[----:B------:R-:W-:Y:S01]  /*8920*/  UIADD3 UR10, UR13, UR10, URZ ;  /* 0x0000000a0d0a7290 */ /* 0x000fe2000fffe03f */
[----:B-1----:R-:W-:-:S04]  /*8930*/  LOP3.LUT R7, R23, 0x38, R132, 0xf8, !PT ;  /* 0x0000003817077812 */ /* 0x002fc800078ef884 */
[----:B------:R-:W-:-:S05]  /*8940*/  LOP3.LUT R7, R7, R25, RZ, 0x3c, !PT ;  /* 0x0000001907077212 */ /* 0x000fca00078e3cff */
[----:B------:R-:W-:Y:S02]  /*8950*/  IMAD.IADD R54, R24, 0x1, R7 ;  /* 0x0000000118367824 */ /* 0x000fe400078e0207 */
[----:B------:R-:W1:Y:S02]  /*8960*/  SHFL.IDX PT, R7, R15, 0x2, 0x181f ;  /* 0x00581f000f077f89 */ /* 0x000e6400000e0000 */
[C---:B------:R-:W-:Y:S02]  /*8970*/  @!P6 IMAD.SHL.U32 R0, R54.reuse, 0x2, RZ ;  /* 0x000000023600e824 */ /* 0x040fe400078e00ff */
[----:B------:R-:W-:-:S03]  /*8980*/  @!P2 IMAD.SHL.U32 R14, R54, 0x2, RZ ;  /* 0x00000002360ea824 */ /* 0x000fc600078e00ff */
[----:B------:R3:W-:Y:S04]  /*8990*/  @!P6 LDGSTS.E.BYPASS.LTC128B.128 [R0+0x8100], [R8.64], !P5 ;  /* 0x081000000800efae */ /* 0x0007e8000e901d62 */
[----:B------:R2:W-:Y:S01]  /*89a0*/  @!P6 LDGSTS.E.BYPASS.LTC128B.128 [R0+0xc100], [R10.64], !P4 ;  /* 0x0c1000000a00efae */ /* 0x0005e2000e101d62 */
[----:B------:R-:W-:-:S03]  /*89b0*/  ISETP.NE.AND P6, PT, R164, 0x1, PT ;  /* 0x00000001a400780c */ /* 0x000fc60003fc5270 */
[----:B------:R4:W-:Y:S04]  /*89c0*/  @!P2 LDGSTS.E.BYPASS.LTC128B.128 [R14+0x8900], [R4.64], !P5 ;  /* 0x08900000040eafae */ /* 0x0009e8000e901d62 */
[----:B------:R5:W-:Y:S01]  /*89d0*/  @!P2 LDGSTS.E.BYPASS.LTC128B.128 [R14+0xc900], [R2.64], !P4 ;  /* 0x0c900000020eafae */ /* 0x000be2000e101d62 */
[----:B---3--:R-:W-:Y:S01]  /*89e0*/  @!P0 IMAD.WIDE R8, R132, 0x2, R12 ;  /* 0x0000000284088825 */ /* 0x008fe200078e020c */
[--C-:B--2---:R-:W-:Y:S02]  /*89f0*/  @!P1 SHF.R.S32.HI R0, RZ, 0x1f, R55.reuse ;  /* 0x0000001fff009819 */ /* 0x104fe40000011437 */
[----:B----4-:R-:W-:Y:S02]  /*8a00*/  @!P0 SHF.R.S32.HI R4, RZ, 0x1f, R55 ;  /* 0x0000001fff048819 */ /* 0x010fe40000011437 */
[----:B------:R-:W-:-:S02]  /*8a10*/  IADD3 R5, R19, 0x50, RZ ;  /* 0x0000005013057810 */ /* 0x000fc40007ffe0ff */
[-C--:B-----5:R-:W-:Y:S01]  /*8a20*/  @!P1 LEA.HI R2, R0, R55.reuse, RZ, 0x3 ;  /* 0x0000003700029211 */ /* 0x0a0fe200078f18ff */
[----:B------:R-:W-:Y:S01]  /*8a30*/  SHFL.IDX PT, R3, R15, 0x5, 0x181f ;  /* 0x00b81f000f037f89 */ /* 0x000fe200000e0000 */
[----:B------:R-:W-:Y:S01]  /*8a40*/  @!P0 LEA.HI R0, R4, R55, RZ, 0x3 ;  /* 0x0000003704008211 */ /* 0x000fe200078f18ff */
[----:B------:R-:W-:Y:S01]  /*8a50*/  @!P0 IMAD.SHL.U32 R14, R54, 0x2, RZ ;  /* 0x00000002360e8824 */ /* 0x000fe200078e00ff */
[----:B------:R-:W-:Y:S01]  /*8a60*/  @!P1 LOP3.LUT R2, R2, 0xfffffff8, RZ, 0xc0, !PT ;  /* 0xfffffff802029812 */ /* 0x000fe200078ec0ff */
[----:B------:R-:W-:Y:S01]  /*8a70*/  SHFL.IDX PT, R4, R16, 0x4, 0x181f ;  /* 0x00981f0010047f89 */ /* 0x000fe200000e0000 */
[----:B------:R-:W-:Y:S02]  /*8a80*/  ISETP.GE.AND P2, PT, R5, UR23, PT ;  /* 0x0000001705007c0c */ /* 0x000fe4000bf46270 */
[----:B------:R-:W-:Y:S01]  /*8a90*/  @!P0 LOP3.LUT R17, R0, 0xfffffff8, RZ, 0xc0, !PT ;  /* 0xfffffff800118812 */ /* 0x000fe200078ec0ff */
[----:B------:R-:W2:Y:S01]  /*8aa0*/  SHFL.IDX PT, R5, R15, 0x4, 0x181f ;  /* 0x00981f000f057f89 */ /* 0x000ea200000e0000 */
[----:B-1----:R-:W-:-:S03]  /*8ab0*/  @!P1 IMAD.WIDE R10, R2, 0x2, R6 ;  /* 0x00000002020a9825 */ /* 0x002fc600078e0206 */
[----:B------:R-:W1:Y:S01]  /*8ac0*/  SHFL.IDX PT, R2, R16, 0x5, 0x181f ;  /* 0x00b81f0010027f89 */ /* 0x000e6200000e0000 */
[----:B------:R-:W-:Y:S02]  /*8ad0*/  @!P1 IMAD.SHL.U32 R0, R54, 0x2, RZ ;  /* 0x0000000236009824 */ /* 0x000fe400078e00ff */
[----:B------:R-:W-:-:S05]  /*8ae0*/  @!P1 IMAD.WIDE R6, R132, 0x2, R6 ;  /* 0x0000000284069825 */ /* 0x000fca00078e0206 */
[----:B------:R3:W-:Y:S04]  /*8af0*/  @!P1 LDGSTS.E.BYPASS.LTC128B.128 [R0+0x9100], [R6.64], !P5 ;  /* 0x0910000006009fae */ /* 0x0007e8000e901d62 */
[----:B------:R4:W-:Y:S04]  /*8b00*/  @!P1 LDGSTS.E.BYPASS.LTC128B.128 [R0+0xd100], [R10.64], !P4 ;  /* 0x0d1000000a009fae */ /* 0x0009e8000e101d62 */
[----:B------:R5:W-:Y:S01]  /*8b10*/  @!P0 LDGSTS.E.BYPASS.LTC128B.128 [R14+0x9900], [R8.64], !P5 ;  /* 0x09900000080e8fae */ /* 0x000be2000e901d62 */
[----:B---3--:R-:W-:Y:S01]  /*8b20*/  @!P0 IMAD.WIDE R6, R17, 0x2, R12 ;  /* 0x0000000211068825 */ /* 0x008fe200078e020c */
[----:B------:R-:W-:-:S02]  /*8b30*/  IADD3 R13, R19, 0x70, RZ ;  /* 0x00000070130d7810 */ /* 0x000fc40007ffe0ff */
[--C-:B----4-:R-:W-:Y:S02]  /*8b40*/  @!P3 SHF.R.S32.HI R0, RZ, 0x1f, R55.reuse ;  /* 0x0000001fff00b819 */ /* 0x110fe40000011437 */
[----:B------:R3:W-:Y:S01]  /*8b50*/  @!P0 LDGSTS.E.BYPASS.LTC128B.128 [R14+0xd900], [R6.64], !P4 ;  /* 0x0d900000060e8fae */ /* 0x0007e2000e101d62 */
[----:B------:R-:W-:Y:S01]  /*8b60*/  @!P2 IMAD.SHL.U32 R12, R54, 0x2, RZ ;  /* 0x00000002360ca824 */ /* 0x000fe200078e00ff */
[----:B------:R-:W-:Y:S02]  /*8b70*/  ISETP.GE.AND P0, PT, R13, UR23, PT ;  /* 0x000000170d007c0c */ /* 0x000fe4000bf06270 */
[----:B-----5:R-:W-:Y:S02]  /*8b80*/  @!P2 SHF.R.S32.HI R8, RZ, 0x1f, R55 ;  /* 0x0000001fff08a819 */ /* 0x020fe40000011437 */
[----:B------:R-:W-:-:S04]  /*8b90*/  IADD3 R9, R19, 0x60, RZ ;  /* 0x0000006013097810 */ /* 0x000fc80007ffe0ff */
[----:B------:R-:W-:Y:S02]  /*8ba0*/  ISETP.GE.AND P1, PT, R9, UR23, PT ;  /* 0x0000001709007c0c */ /* 0x000fe4000bf26270 */
[----:B------:R-:W-:Y:S01]  /*8bb0*/  SHFL.IDX PT, R9, R15, 0x6, 0x181f ;  /* 0x00d81f000f097f89 */ /* 0x000fe200000e0000 */
[-C--:B---3--:R-:W-:Y:S02]  /*8bc0*/  @!P3 LEA.HI R6, R0, R55.reuse, RZ, 0x3 ;  /* 0x000000370006b211 */ /* 0x088fe400078f18ff */
[----:B------:R-:W-:Y:S02]  /*8bd0*/  @!P2 LEA.HI R0, R8, R55, RZ, 0x3 ;  /* 0x000000370800a211 */ /* 0x000fe400078f18ff */
[----:B------:R-:W-:Y:S01]  /*8be0*/  @!P3 LOP3.LUT R6, R6, 0xfffffff8, RZ, 0xc0, !PT ;  /* 0xfffffff80606b812 */ /* 0x000fe200078ec0ff */
[----:B------:R-:W3:Y:S01]  /*8bf0*/  SHFL.IDX PT, R8, R16, 0x6, 0x181f ;  /* 0x00d81f0010087f89 */ /* 0x000ee200000e0000 */
[----:B------:R-:W-:Y:S01]  /*8c00*/  @!P2 LOP3.LUT R7, R0, 0xfffffff8, RZ, 0xc0, !PT ;  /* 0xfffffff80007a812 */ /* 0x000fe200078ec0ff */
[----:B------:R-:W-:-:S02]  /*8c10*/  @!P3 IMAD.SHL.U32 R0, R54, 0x2, RZ ;  /* 0x000000023600b824 */ /* 0x000fc400078e00ff */
[----:B--2---:R-:W-:-:S04]  /*8c20*/  @!P3 IMAD.WIDE R10, R6, 0x2, R4 ;  /* 0x00000002060ab825 */ /* 0x004fc800078e0204 */
[----:B------:R-:W-:-:S04]  /*8c30*/  @!P3 IMAD.WIDE R4, R132, 0x2, R4 ;  /* 0x000000028404b825 */ /* 0x000fc800078e0204 */
[--C-:B-1----:R-:W-:Y:S01]  /*8c40*/  @!P2 IMAD.WIDE R6, R7, 0x2, R2.reuse ;  /* 0x000000020706a825 */ /* 0x102fe200078e0202 */
[----:B------:R1:W-:Y:S03]  /*8c50*/  @!P3 LDGSTS.E.BYPASS.LTC128B.128 [R0+0xa100], [R4.64], !P5 ;  /* 0x0a1000000400bfae */ /* 0x0003e6000e901d62 */
[----:B------:R-:W-:Y:S01]  /*8c60*/  @!P2 IMAD.WIDE R2, R132, 0x2, R2 ;  /* 0x000000028402a825 */ /* 0x000fe200078e0202 */
[----:B------:R2:W-:Y:S04]  /*8c70*/  @!P3 LDGSTS.E.BYPASS.LTC128B.128 [R0+0xe100], [R10.64], !P4 ;  /* 0x0e1000000a00bfae */ /* 0x0005e8000e101d62 */
[----:B------:R4:W-:Y:S04]  /*8c80*/  @!P2 LDGSTS.E.BYPASS.LTC128B.128 [R12+0xa900], [R2.64], !P5 ;  /* 0x0a900000020cafae */ /* 0x0009e8000e901d62 */
[----:B------:R5:W-:Y:S01]  /*8c90*/  @!P2 LDGSTS.E.BYPASS.LTC128B.128 [R12+0xe900], [R6.64], !P4 ;  /* 0x0e900000060cafae */ /* 0x000be2000e101d62 */
[----:B-1----:R-:W-:-:S02]  /*8ca0*/  IADD3 R4, R163, UR6, RZ ;  /* 0x00000006a3047c10 */ /* 0x002fc4000fffe0ff */
[----:B--2---:R-:W-:Y:S01]  /*8cb0*/  @!P1 SHF.R.S32.HI R0, RZ, 0x1f, R55 ;  /* 0x0000001fff009819 */ /* 0x004fe20000011437 */
[----:B------:R-:W-:Y:S01]  /*8cc0*/  @!P1 IMAD.SHL.U32 R10, R54, 0x2, RZ ;  /* 0x00000002360a9824 */ /* 0x000fe200078e00ff */
[----:B------:R-:W-:Y:S02]  /*8cd0*/  ISETP.GE.AND P2, PT, R4, UR9, PT ;  /* 0x0000000904007c0c */ /* 0x000fe4000bf46270 */
[----:B------:R-:W-:Y:S02]  /*8ce0*/  @!P1 LEA.HI R0, R0, R55, RZ, 0x3 ;  /* 0x0000003700009211 */ /* 0x000fe400078f18ff */
[----:B------:R-:W-:Y:S01]  /*8cf0*/  ISETP.GT.OR P2, PT, R163, 0x3f, P2 ;  /* 0x0000003fa300780c */ /* 0x000fe20001744670 */
[----:B-----5:R-:W-:Y:S01]  /*8d00*/  SHFL.IDX PT, R6, R16, 0x7, 0x181f ;  /* 0x00f81f0010067f89 */ /* 0x020fe200000e0000 */
[----:B------:R-:W-:Y:S02]  /*8d10*/  @!P1 LOP3.LUT R0, R0, 0xfffffff8, RZ, 0xc0, !PT ;  /* 0xfffffff800009812 */ /* 0x000fe400078ec0ff */
[----:B----4-:R-:W-:Y:S01]  /*8d20*/  IADD3 R12, R4, UR19, RZ ;  /* 0x00000013040c7c10 */ /* 0x010fe2000fffe0ff */
[----:B------:R-:W1:Y:S01]  /*8d30*/  SHFL.IDX PT, R7, R15, 0x7, 0x181f ;  /* 0x00f81f000f077f89 */ /* 0x000e6200000e0000 */
[----:B---3--:R-:W-:-:S04]  /*8d40*/  @!P1 IMAD.WIDE R4, R132, 0x2, R8 ;  /* 0x0000000284049825 */ /* 0x008fc800078e0208 */
[----:B------:R-:W-:Y:S01]  /*8d50*/  @!P1 IMAD.WIDE R2, R0, 0x2, R8 ;  /* 0x0000000200029825 */ /* 0x000fe200078e0208 */
[----:B------:R-:W-:Y:S01]  /*8d60*/  @!P0 SHF.R.S32.HI R0, RZ, 0x1f, R55 ;  /* 0x0000001fff008819 */ /* 0x000fe20000011437 */
[----:B------:R2:W-:Y:S02]  /*8d70*/  @!P1 LDGSTS.E.BYPASS.LTC128B.128 [R10+0xb100], [R4.64], !P5 ;  /* 0x0b100000040a9fae */ /* 0x0005e4000e901d62 */
[----:B------:R-:W-:Y:S02]  /*8d80*/  @P6 IMAD.HI.U32 R13, R12, c[0x0][0x2bc], RZ ;  /* 0x0000af000c0d6a27 */ /* 0x000fe400078e00ff */
[----:B------:R3:W-:Y:S02]  /*8d90*/  @!P1 LDGSTS.E.BYPASS.LTC128B.128 [R10+0xf100], [R2.64], !P4 ;  /* 0x0f100000020a9fae */ /* 0x0007e4000e101d62 */
[----:B------:R-:W-:Y:S01]  /*8da0*/  IMAD.MOV.U32 R11, RZ, RZ, R12 ;  /* 0x000000ffff0b7224 */ /* 0x000fe200078e000c */
[----:B------:R-:W-:Y:S01]  /*8db0*/  @P6 SHF.R.U32.HI R11, RZ, c[0x0][0x2c0], R13 ;  /* 0x0000b000ff0b6a19 */ /* 0x000fe2000001160d */
[----:B-1----:R-:W-:Y:S01]  /*8dc0*/  @!P0 IMAD.WIDE R8, R132, 0x2, R6 ;  /* 0x0000000284088825 */ /* 0x002fe200078e0206 */
[----:B--2---:R-:W-:-:S02]  /*8dd0*/  @!P0 LEA.HI R4, R0, R55, RZ, 0x3 ;  /* 0x0000003700048211 */ /* 0x004fc400078f18ff */
[C---:B------:R-:W-:Y:S02]  /*8de0*/  @!P2 IADD3 R0, P1, R11.reuse, UR12, RZ ;  /* 0x0000000c0b00ac10 */ /* 0x040fe4000ff3e0ff */
[----:B------:R-:W-:Y:S01]  /*8df0*/  @!P0 LOP3.LUT R4, R4, 0xfffffff8, RZ, 0xc0, !PT ;  /* 0xfffffff804048812 */ /* 0x000fe200078ec0ff */
[----:B---3--:R-:W-:Y:S01]  /*8e00*/  @!P0 IMAD.SHL.U32 R10, R54, 0x2, RZ ;  /* 0x00000002360a8824 */ /* 0x008fe200078e00ff */
[----:B------:R-:W-:Y:S02]  /*8e10*/  @!P2 LEA.HI.X.SX32 R3, R11, UR10, 0x1, P1 ;  /* 0x0000000a0b03ac11 */ /* 0x000fe400088f0eff */
[----:B------:R-:W-:Y:S01]  /*8e20*/  @!P2 LEA R2, P1, R0, c[0x0][0x2a0], 0x2 ;  /* 0x0000a8000002aa11 */ /* 0x000fe200078210ff */
[----:B------:R-:W-:Y:S01]  /*8e30*/  @!P0 IMAD.WIDE R4, R4, 0x2, R6 ;  /* 0x0000000204048825 */ /* 0x000fe200078e0206 */
[----:B------:R1:W-:Y:S02]  /*8e40*/  @!P0 LDGSTS.E.BYPASS.LTC128B.128 [R10+0xb900], [R8.64], !P5 ;  /* 0x0b900000080a8fae */ /* 0x0003e4000e901d62 */
[----:B------:R-:W-:-:S02]  /*8e50*/  @!P2 LEA.HI.X R3, R0, c[0x0][0x2a4], R3, 0x2, P1 ;  /* 0x0000a9000003aa11 */ /* 0x000fc400008f1403 */
[----:B------:R2:W-:Y:S04]  /*8e60*/  @!P0 LDGSTS.E.BYPASS.LTC128B.128 [R10+0xf900], [R4.64], !P4 ;  /* 0x0f900000040a8fae */ /* 0x0005e8000e101d62 */
[----:B------:R-:W0:Y:S04]  /*8e70*/  LDGDEPBAR ;  /* 0x00000000000079af */ /* 0x000e280000000000 */
[----:B------:R-:W-:Y:S06]  /*8e80*/  BAR.SYNC.DEFER_BLOCKING 0x0 ;  /* 0x0000000000007b1d */ /* 0x000fec0000010000 */
[----:B------:R3:W4:Y:S01]  /*8e90*/  @!P2 LDG.E R48, [R2.64] ;  /* 0x000000220230a981 */ /* 0x000722000c1e1900 */
[----:B------:R-:W-:Y:S01]  /*8ea0*/  IMAD.MOV R0, RZ, RZ, -R11 ;  /* 0x000000ffff007224 */ /* 0x000fe200078e0a0b */
[----:B------:R-:W-:Y:S01]  /*8eb0*/  UIMAD UR11, UR15, UR4, URZ ;  /* 0x000000040f0b72a4 */ /* 0x000fe2000f8e023f */
[----:B------:R-:W-:Y:S01]  /*8ec0*/  ISETP.GE.AND P5, PT, R132, c[0x0][0x1d4], PT ;  /* 0x0000750084007a0c */ /* 0x000fe20003fa6270 */
[----:B------:R-:W-:Y:S01]  /*8ed0*/  UIMAD.WIDE.U32 UR20, UR16, UR4, URZ ;  /* 0x00000004101472a5 */ /* 0x000fe2000f8e003f */
[----:B------:R-:W-:Y:S01]  /*8ee0*/  IMAD R49, R0, c[0x0][0x2b8], R12 ;  /* 0x0000ae0000317a24 */ /* 0x000fe200078e020c */
[----:B------:R-:W-:Y:S01]  /*8ef0*/  UIMAD UR11, UR16, UR5, UR11 ;  /* 0x00000005100b72a4 */ /* 0x000fe2000f8e020b */
[----:B------:R-:W-:Y:S01]  /*8f00*/  ISETP.GE.AND P4, PT, R55, c[0x0][0x1d4], PT ;  /* 0x0000750037007a0c */ /* 0x000fe20003f86270 */
[----:B------:R-:W-:-:S02]  /*8f10*/  UIADD3 UR6, UR9, -UR6, URZ ;  /* 0x8000000609067290 */ /* 0x000fc4000fffe03f */
[----:B------:R-:W-:Y:S01]  /*8f20*/  SHF.R.S32.HI R43, RZ, 0x1f, R49 ;  /* 0x0000001fff2b7819 */ /* 0x000fe20000011431 */
[----:B------:R-:W-:Y:S01]  /*8f30*/  UIADD3 UR11, UR21, UR11, URZ ;  /* 0x0000000b150b7290 */ /* 0x000fe2000fffe03f */
[----:B------:R-:W-:Y:S01]  /*8f40*/  STL [R1+0x34], R49 ;  /* 0x0000343101007387 */ /* 0x000fe20000100800 */
[----:B------:R-:W-:Y:S01]  /*8f50*/  ULDC.64 UR4, c[0x0][0x210] ;  /* 0x0000840000047ab9 */ /* 0x000fe20000000a00 */
[----:B------:R-:W-:Y:S01]  /*8f60*/  IADD3 R97, -R42, UR6, RZ ;  /* 0x000000062a617c10 */ /* 0x000fe2000fffe1ff */
[----:B------:R-:W-:Y:S01]  /*8f70*/  IMAD R0, R43, c[0x0][0x1e0], RZ ;  /* 0x000078002b007a24 */ /* 0x000fe200078e02ff */
[----:B------:R-:W-:Y:S01]  /*8f80*/  UIMAD UR15, UR15, UR4, URZ ;  /* 0x000000040f0f72a4 */ /* 0x000fe2000f8e023f */
[----:B------:R-:W-:Y:S01]  /*8f90*/  SEL R157, RZ, 0x10, P4 ;  /* 0x00000010ff9d7807 */ /* 0x000fe20002000000 */
[----:B------:R-:W-:Y:S01]  /*8fa0*/  UIMAD.WIDE.U32 UR26, UR16, UR4, URZ ;  /* 0x00000004101a72a5 */ /* 0x000fe2000f8e003f */
[----:B------:R-:W-:Y:S01]  /*8fb0*/  IMAD R0, R49, c[0x0][0x1e4], R0 ;  /* 0x0000790031007a24 */ /* 0x000fe200078e0200 */
[----:B------:R-:W-:Y:S01]  /*8fc0*/  ISETP.GE.AND P2, PT, R97, 0x11, PT ;  /* 0x000000116100780c */ /* 0x000fe20003f46270 */
[----:B------:R-:W-:Y:S01]  /*8fd0*/  UIMAD UR5, UR16, UR5, UR15 ;  /* 0x00000005100572a4 */ /* 0x000fe2000f8e020f */
[----:B---3--:R-:W-:-:S03]  /*8fe0*/  IMAD.WIDE.U32 R2, R49, c[0x0][0x1e0], RZ ;  /* 0x0000780031027a25 */ /* 0x008fc600078e00ff */
[----:B------:R-:W-:Y:S01]  /*8ff0*/  UIADD3 UR5, UR27, UR5, URZ ;  /* 0x000000051b057290 */ /* 0x000fe2000fffe03f */
[----:B------:R-:W-:-:S07]  /*9000*/  IMAD.IADD R3, R3, 0x1, R0 ;  /* 0x0000000103037824 */ /* 0x000fce00078e0200 */
[----:B------:R-:W-:Y:S01]  /*9010*/  @P2 IMAD.SHL.U32 R16, R54, 0x2, RZ ;  /* 0x0000000236102824 */ /* 0x000fe200078e00ff */
[----:B----4-:R-:W-:Y:S01]  /*9020*/  SHF.R.S32.HI R45, RZ, 0x1f, R48 ;  /* 0x0000001fff2d7819 */ /* 0x010fe20000011430 */
[----:B------:R-:W-:Y:S01]  /*9030*/  IMAD.WIDE.U32 R2, R48, c[0x0][0x1f0], R2 ;  /* 0x00007c0030027a25 */ /* 0x000fe200078e0002 */
[----:B------:R-:W-:Y:S03]  /*9040*/  STL [R1+0x30], R48 ;  /* 0x0000303001007387 */ /* 0x000fe60000100800 */
[----:B------:R-:W-:Y:S01]  /*9050*/  IMAD R0, R45, c[0x0][0x1f0], RZ ;  /* 0x00007c002d007a24 */ /* 0x000fe200078e02ff */
[----:B--2---:R-:W-:-:S03]  /*9060*/  IADD3 R4, P1, R2, UR20, RZ ;  /* 0x0000001402047c10 */ /* 0x004fc6000ff3e0ff */
[----:B------:R-:W-:Y:S01]  /*9070*/  IMAD R2, R48, c[0x0][0x1f4], R0 ;  /* 0x00007d0030027a24 */ /* 0x000fe200078e0200 */
[----:B-1----:R-:W-:-:S04]  /*9080*/  LEA R9, P0, R4, c[0x0][0x1c8], 0x1 ;  /* 0x0000720004097a11 */ /* 0x002fc800078008ff */
[----:B------:R-:W-:Y:S01]  /*9090*/  IADD3.X R2, R3, UR11, R2, P1, !PT ;  /* 0x0000000b03027c10 */ /* 0x000fe20008ffe402 */
[----:B------:R-:W-:Y:S01]  /*90a0*/  SHFL.IDX PT, R6, R9, 0x1, 0x181f ;  /* 0x00381f0009067f89 */ /* 0x000fe200000e0000 */
[C---:B------:R-:W-:Y:S02]  /*90b0*/  ISETP.GE.AND P1, PT, R97.reuse, 0x21, PT ;  /* 0x000000216100780c */ /* 0x040fe40003f26270 */
[----:B------:R-:W-:Y:S02]  /*90c0*/  LEA.HI.X R8, R4, c[0x0][0x1cc], R2, 0x1, P0 ;  /* 0x0000730004087a11 */ /* 0x000fe400000f0c02 */
[----:B------:R-:W-:Y:S01]  /*90d0*/  ISETP.GE.AND P0, PT, R97, 0x1, PT ;  /* 0x000000016100780c */ /* 0x000fe20003f06270 */
[----:B------:R-:W-:Y:S04]  /*90e0*/  SHFL.IDX PT, R2, R9, RZ, 0x181f ;  /* 0x00181fff09027589 */ /* 0x000fe800000e0000 */
[----:B------:R-:W1:Y:S04]  /*90f0*/  SHFL.IDX PT, R3, R8, RZ, 0x181f ;  /* 0x00181fff08037589 */ /* 0x000e6800000e0000 */
[----:B------:R-:W2:Y:S01]  /*9100*/  SHFL.IDX PT, R7, R8, 0x1, 0x181f ;  /* 0x00381f0008077f89 */ /* 0x000ea200000e0000 */
[----:B------:R-:W-:-:S03]  /*9110*/  @P1 SHF.R.S32.HI R11, RZ, 0x1f, R55 ;  /* 0x0000001fff0b1819 */ /* 0x000fc60000011437 */
[----:B------:R-:W-:-:S04]  /*9120*/  @P0 SHF.R.S32.HI R0, RZ, 0x1f, R55 ;  /* 0x0000001fff000819 */ /* 0x000fc80000011437 */
[----:B------:R-:W-:-:S04]  /*9130*/  @P0 LEA.HI R0, R0, R55, RZ, 0x3 ;  /* 0x0000003700000211 */ /* 0x000fc800078f18ff */
[----:B------:R-:W-:Y:S01]  /*9140*/  @P0 LOP3.LUT R10, R0, 0xfffffff8, RZ, 0xc0, !PT ;  /* 0xfffffff8000a0812 */ /* 0x000fe200078ec0ff */
[----:B------:R-:W-:Y:S02]  /*9150*/  @P0 IMAD.SHL.U32 R0, R54, 0x2, RZ ;  /* 0x0000000236000824 */ /* 0x000fe400078e00ff */
[----:B-1----:R-:W-:-:S04]  /*9160*/  @P0 IMAD.WIDE R4, R132, 0x2, R2 ;  /* 0x0000000284040825 */ /* 0x002fc800078e0202 */
[----:B------:R-:W-:Y:S01]  /*9170*/  @P0 IMAD.WIDE R2, R10, 0x2, R2 ;  /* 0x000000020a020825 */ /* 0x000fe200078e0202 */
[----:B------:R1:W-:Y:S01]  /*9180*/  @P0 LDGSTS.E.BYPASS.LTC128B.128 [R0+0x4100], [R4.64], !P5 ;  /* 0x0410000004000fae */ /* 0x0003e2000e901d62 */
[----:B------:R-:W-:-:S03]  /*9190*/  LOP3.LUT R10, R47, 0xfffffff0, RZ, 0xc0, !PT ;  /* 0xfffffff02f0a7812 */ /* 0x000fc600078ec0ff */
[----:B------:R3:W-:Y:S01]  /*91a0*/  @P0 LDGSTS.E.BYPASS.LTC128B.128 [R0+0x6100], [R2.64], !P4 ;  /* 0x0610000002000fae */ /* 0x0007e2000e101d62 */
[----:B------:R-:W-:Y:S01]  /*91b0*/  ISETP.GE.AND P0, PT, R97, 0x31, PT ;  /* 0x000000316100780c */ /* 0x000fe20003f06270 */
[----:B------:R-:W-:-:S12]  /*91c0*/  IMAD.IADD R12, R159, 0x1, -R10 ;  /* 0x000000019f0c7824 */ /* 0x000fd800078e0a0a */
[--C-:B------:R-:W-:Y:S01]  /*91d0*/  @P0 SHF.R.S32.HI R10, RZ, 0x1f, R55.reuse ;  /* 0x0000001fff0a0819 */ /* 0x100fe20000011437 */
[----:B-1----:R-:W-:Y:S04]  /*91e0*/  SHFL.IDX PT, R4, R9, 0x2, 0x181f ;  /* 0x00581f0009047f89 */ /* 0x002fe800000e0000 */
[----:B------:R-:W1:Y:S01]  /*91f0*/  SHFL.IDX PT, R5, R8, 0x2, 0x181f ;  /* 0x00581f0008057f89 */ /* 0x000e6200000e0000 */
[----:B---3--:R-:W-:-:S03]  /*9200*/  @P2 SHF.R.S32.HI R0, RZ, 0x1f, R55 ;  /* 0x0000001fff002819 */ /* 0x008fc60000011437 */
[----:B------:R-:W-:Y:S01]  /*9210*/  SHFL.IDX PT, R2, R9, 0x3, 0x181f ;  /* 0x00781f0009027f89 */ /* 0x000fe200000e0000 */
[----:B------:R-:W-:-:S03]  /*9220*/  @P2 LEA.HI R0, R0, R55, RZ, 0x3 ;  /* 0x0000003700002211 */ /* 0x000fc600078f18ff */
[----:B------:R3:W4:Y:S01]  /*9230*/  SHFL.IDX PT, R3, R8, 0x3, 0x181f ;  /* 0x00781f0008037f89 */ /* 0x00072200000e0000 */
[----:B------:R-:W-:-:S05]  /*9240*/  @P2 LOP3.LUT R0, R0, 0xfffffff8, RZ, 0xc0, !PT ;  /* 0xfffffff800002812 */ /* 0x000fca00078ec0ff */
[----:B--2---:R-:W-:Y:S01]  /*9250*/  @P2 IMAD.WIDE R14, R0, 0x2, R6 ;  /* 0x00000002000e2825 */ /* 0x004fe200078e0206 */
[----:B------:R-:W-:-:S03]  /*9260*/  @P1 LEA.HI R0, R11, R55, RZ, 0x3 ;  /* 0x000000370b001211 */ /* 0x000fc600078f18ff */
[----:B------:R-:W-:Y:S01]  /*9270*/  @P0 IMAD.SHL.U32 R11, R54, 0x2, RZ ;  /* 0x00000002360b0824 */ /* 0x000fe200078e00ff */
[----:B------:R-:W-:Y:S01]  /*9280*/  @P1 LOP3.LUT R0, R0, 0xfffffff8, RZ, 0xc0, !PT ;  /* 0xfffffff800001812 */ /* 0x000fe200078ec0ff */
[----:B---3--:R-:W-:Y:S01]  /*9290*/  @P2 IMAD.WIDE R8, R132, 0x2, R6 ;  /* 0x0000000284082825 */ /* 0x008fe200078e0206 */
[----:B------:R-:W-:Y:S02]  /*92a0*/  SHF.R.S32.HI R7, RZ, 0x1f, R12 ;  /* 0x0000001fff077819 */ /* 0x000fe4000001140c */
[----:B------:R-:W-:Y:S01]  /*92b0*/  @P0 LEA.HI R6, R10, R55, RZ, 0x3 ;  /* 0x000000370a060211 */ /* 0x000fe200078f18ff */
[----:B------:R-:W-:Y:S01]  /*92c0*/  @P1 IMAD.SHL.U32 R10, R54, 0x2, RZ ;  /* 0x00000002360a1824 */ /* 0x000fe200078e00ff */
[----:B------:R-:W-:Y:S01]  /*92d0*/  LEA.HI R46, R7, R12, RZ, 0x3 ;  /* 0x0000000c072e7211 */ /* 0x000fe200078f18ff */
[----:B------:R2:W-:Y:S01]  /*92e0*/  @P2 LDGSTS.E.BYPASS.LTC128B.128 [R16+0x4900], [R8.64], !P5 ;  /* 0x0490000008102fae */ /* 0x0005e2000e901d62 */
[----:B------:R-:W-:Y:S01]  /*92f0*/  @P0 LOP3.LUT R13, R6, 0xfffffff8, RZ, 0xc0, !PT ;  /* 0xfffffff8060d0812 */ /* 0x000fe200078ec0ff */
[----:B-1----:R-:W-:-:S02]  /*9300*/  @P1 IMAD.WIDE R6, R132, 0x2, R4 ;  /* 0x0000000284061825 */ /* 0x002fc400078e0204 */
[----:B------:R1:W-:Y:S04]  /*9310*/  @P2 LDGSTS.E.BYPASS.LTC128B.128 [R16+0x6900], [R14.64], !P4 ;  /* 0x069000000e102fae */ /* 0x0003e8000e101d62 */
[----:B------:R1:W-:Y:S01]  /*9320*/  @P1 LDGSTS.E.BYPASS.LTC128B.128 [R10+0x5100], [R6.64], !P5 ;  /* 0x05100000060a1fae */ /* 0x0003e2000e901d62 */
[----:B--2---:R-:W-:Y:S01]  /*9330*/  @P1 IMAD.WIDE R8, R0, 0x2, R4 ;  /* 0x0000000200081825 */ /* 0x004fe200078e0204 */
[----:B------:R-:W-:-:S03]  /*9340*/  LOP3.LUT R0, R46, 0xfffffff8, RZ, 0xc0, !PT ;  /* 0xfffffff82e007812 */ /* 0x000fc600078ec0ff */
[--C-:B----4-:R-:W-:Y:S01]  /*9350*/  @P0 IMAD.WIDE R4, R13, 0x2, R2.reuse ;  /* 0x000000020d040825 */ /* 0x110fe200078e0202 */
[----:B------:R1:W-:Y:S03]  /*9360*/  @P1 LDGSTS.E.BYPASS.LTC128B.128 [R10+0x7100], [R8.64], !P4 ;  /* 0x07100000080a1fae */ /* 0x0003e6000e101d62 */
[----:B------:R-:W-:-:S04]  /*9370*/  @P0 IMAD.WIDE R2, R132, 0x2, R2 ;  /* 0x0000000284020825 */ /* 0x000fc800078e0202 */
[----:B------:R-:W-:Y:S01]  /*9380*/  IMAD.IADD R44, R12, 0x1, -R0 ;  /* 0x000000010c2c7824 */ /* 0x000fe200078e0a00 */
[----:B------:R2:W-:Y:S04]  /*9390*/  @P0 LDGSTS.E.BYPASS.LTC128B.128 [R11+0x5900], [R2.64], !P5 ;  /* 0x05900000020b0fae */ /* 0x0005e8000e901d62 */
[----:B------:R3:W-:Y:S01]  /*93a0*/  @P0 LDGSTS.E.BYPASS.LTC128B.128 [R11+0x7900], [R4.64], !P4 ;  /* 0x07900000040b0fae */ /* 0x0007e2000e101d62 */
[----:B------:R-:W-:Y:S02]  /*93b0*/  R2P PR, R44, 0x6 ;  /* 0x000000062c007804 */ /* 0x000fe40000000000 */
[----:B------:R-:W-:Y:S01]  /*93c0*/  ISETP.LT.AND P0, PT, RZ, c[0x0][0x27c], PT ;  /* 0x00009f00ff007a0c */ /* 0x000fe20003f01270 */
[----:B------:R-:W0:Y:S01]  /*93d0*/  LDGDEPBAR ;  /* 0x00000000000079af */ /* 0x000e220000000000 */
[----:B------:R-:W-:Y:S01]  /*93e0*/  ISETP.GT.AND P6, PT, R163, 0x3f, PT ;  /* 0x0000003fa300780c */ /* 0x000fe20003fc4270 */
[----:B--2---:R-:W-:-:S02]  /*93f0*/  IMAD.MOV.U32 R3, RZ, RZ, 0x20 ;  /* 0x00000020ff037424 */ /* 0x004fc400078e00ff */
[----:B---3--:R-:W-:-:S03]  /*9400*/  IMAD.MOV.U32 R4, RZ, RZ, 0x10 ;  /* 0x00000010ff047424 */ /* 0x008fc600078e00ff */
[----:B------:R-:W-:Y:S02]  /*9410*/  SEL R3, R3, 0xffffffe0, !P2 ;  /* 0xffffffe003037807 */ /* 0x000fe40005000000 */
[----:B------:R-:W-:-:S03]  /*9420*/  SEL R4, R4, 0xfffffff0, !P1 ;  /* 0xfffffff004047807 */ /* 0x000fc60004800000 */
[----:B------:R-:W-:Y:S05]  /*9430*/  @P0 BRA `(.L_x_852) ;  /* 0x0000002000000947 */ /* 0x000fea0003800000 */
[----:B-1----:R-:W-:-:S04]  /*9440*/  DEPBAR.LE SB0, 0x1 ;  /* 0x000080400000791a */ /* 0x002fc80000000000 */
[----:B------:R-:W-:Y:S05]  /*9450*/  BRA `(.L_x_853) ;  /* 0x0000657000007947 */ /* 0x000fea0003800000 */
.L_x_852:
[----:B-1----:R-:W-:Y:S01]  /*9460*/  SHF.R.S32.HI R0, RZ, 0x1f, R143 ;  /* 0x0000001fff007819 */ /* 0x002fe2000001148f */
[----:B------:R-:W-:Y:S01]  /*9470*/  ULDC.U8 UR4, c[0x0][0x298] ;  /* 0x0000a60000047ab9 */ /* 0x000fe20000000000 */
[C---:B------:R-:W-:Y:S01]  /*9480*/  IMAD.WIDE.U32 R8, R143.reuse, c[0x0][0x280], RZ ;  /* 0x0000a0008f087a25 */ /* 0x040fe200078e00ff */
[----:B------:R-:W-:Y:S01]  /*9490*/  ISETP.NE.AND P1, PT, RZ, UR4, PT ;  /* 0x00000004ff007c0c */ /* 0x000fe2000bf25270 */
[----:B------:R-:W-:Y:S01]  /*94a0*/  BSSY B2, `(.L_x_853) ;  /* 0x0000652000027945 */ /* 0x000fe20003800000 */
[----:B------:R-:W-:Y:S01]  /*94b0*/  SHF.L.U32 R27, R54, 0x1, RZ ;  /* 0x00000001361b7819 */ /* 0x000fe200000006ff */
[----:B------:R-:W-:Y:S01]  /*94c0*/  IMAD R2, R0, c[0x0][0x280], RZ ;  /* 0x0000a00000027a24 */ /* 0x000fe200078e02ff */
[----:B------:R-:W-:Y:S01]  /*94d0*/  LEA R18, P0, R8, c[0x0][0x270], 0x1 ;  /* 0x00009c0008127a11 */ /* 0x000fe200078008ff */
[----:B------:R-:W-:Y:S02]  /*94e0*/  IMAD R0, R0, c[0x0][0x290], RZ ;  /* 0x0000a40000007a24 */ /* 0x000fe400078e02ff */
[----:B------:R-:W-:-:S02]  /*94f0*/  IMAD R2, R143, c[0x0][0x284], R2 ;  /* 0x0000a1008f027a24 */ /* 0x000fc400078e0202 */
[----:B------:R-:W-:-:S03]  /*9500*/  IMAD.WIDE.U32 R6, R143, c[0x0][0x290], RZ ;  /* 0x0000a4008f067a25 */ /* 0x000fc600078e00ff */
[----:B------:R-:W-:Y:S01]  /*9510*/  IADD3 R2, R2, R9, RZ ;  /* 0x0000000902027210 */ /* 0x000fe20007ffe0ff */
[----:B------:R-:W-:-:S03]  /*9520*/  IMAD R0, R143, c[0x0][0x294], R0 ;  /* 0x0000a5008f007a24 */ /* 0x000fc600078e0200 */
[----:B------:R-:W-:Y:S02]  /*9530*/  LEA.HI.X R19, R8, c[0x0][0x274], R2, 0x1, P0 ;  /* 0x00009d0008137a11 */ /* 0x000fe400000f0c02 */
[----:B------:R-:W-:Y:S02]  /*9540*/  LEA R16, P0, R6, c[0x0][0x288], 0x1 ;  /* 0x0000a20006107a11 */ /* 0x000fe400078008ff */
[----:B------:R-:W-:-:S04]  /*9550*/  IADD3 R0, R0, R7, RZ ;  /* 0x0000000700007210 */ /* 0x000fc80007ffe0ff */
[----:B------:R-:W-:Y:S01]  /*9560*/  LEA.HI.X R17, R6, c[0x0][0x28c], R0, 0x1, P0 ;  /* 0x0000a30006117a11 */ /* 0x000fe200000f0c00 */
[----:B------:R-:W-:Y:S05]  /*9570*/  @!P1 BRA `(.L_x_854) ;  /* 0x00002f4000009947 */ /* 0x000fea0003800000 */
[----:B------:R-:W-:Y:S01]  /*9580*/  ISETP.NE.AND P2, PT, R20, RZ, PT ;  /* 0x000000ff1400720c */ /* 0x000fe20003f45270 */
[----:B------:R-:W-:Y:S01]  /*9590*/  BSSY B0, `(.L_x_855) ;  /* 0x0000017000007945 */ /* 0x000fe20003800000 */
[----:B------:R-:W-:Y:S01]  /*95a0*/  SHF.L.U32 R28, R96, 0x2, RZ ;  /* 0x00000002601c7819 */ /* 0x000fe200000006ff */
[----:B------:R-:W-:Y:S01]  /*95b0*/  CS2R R8, SRZ ;  /* 0x0000000000087805 */ /* 0x000fe2000001ff00 */
[----:B------:R-:W-:Y:S01]  /*95c0*/  CS2R R12, SRZ ;  /* 0x00000000000c7805 */ /* 0x000fe2000001ff00 */
[----:B------:R-:W-:Y:S01]  /*95d0*/  CS2R R6, SRZ ;  /* 0x0000000000067805 */ /* 0x000fe2000001ff00 */
[----:B------:R-:W-:-:S07]  /*95e0*/  CS2R R10, SRZ ;  /* 0x00000000000a7805 */ /* 0x000fce000001ff00 */
[----:B------:R-:W-:Y:S05]  /*95f0*/  @P2 BRA `(.L_x_856) ;  /* 0x0000010000002947 */ /* 0x000fea0003800000 */
[C---:B------:R-:W-:Y:S01]  /*9600*/  IADD3 R2, R28.reuse, 0x20, RZ ;  /* 0x000000201c027810 */ /* 0x040fe20007ffe0ff */
[----:B------:R-:W-:Y:S01]  /*9610*/  CS2R R8, SRZ ;  /* 0x0000000000087805 */ /* 0x000fe2000001ff00 */
[----:B------:R-:W-:Y:S01]  /*9620*/  ISETP.GE.AND P1, PT, R28, c[0x0][0x27c], PT ;  /* 0x00009f001c007a0c */ /* 0x000fe20003f26270 */
[----:B------:R-:W-:Y:S01]  /*9630*/  CS2R R6, SRZ ;  /* 0x0000000000067805 */ /* 0x000fe2000001ff00 */
[----:B------:R-:W-:-:S11]  /*9640*/  ISETP.GE.AND P0, PT, R2, c[0x0][0x27c], PT ;  /* 0x00009f0002007a0c */ /* 0x000fd60003f06270 */
[----:B------:R-:W-:Y:S02]  /*9650*/  @!P1 IMAD.WIDE R20, R28, 0x2, R18 ;  /* 0x000000021c149825 */ /* 0x000fe400078e0212 */
[----:B------:R-:W-:-:S03]  /*9660*/  @!P0 SHF.R.S32.HI R0, RZ, 0x1f, R2 ;  /* 0x0000001fff008819 */ /* 0x000fc60000011402 */
[----:B------:R1:W5:Y:S01]  /*9670*/  @!P1 LD.E.64 R12, [R20.64] ;  /* 0x00000022140c9980 */ /* 0x000362000c101b00 */
[----:B------:R-:W-:-:S04]  /*9680*/  @!P0 LEA.HI R0, R0, R2, RZ, 0x2 ;  /* 0x0000000200008211 */ /* 0x000fc800078f10ff */
[----:B------:R-:W-:-:S05]  /*9690*/  @!P0 LOP3.LUT R0, R0, 0xfffffffc, RZ, 0xc0, !PT ;  /* 0xfffffffc00008812 */ /* 0x000fca00078ec0ff */
[----:B------:R-:W-:-:S04]  /*96a0*/  @!P0 IMAD.WIDE R14, R0, 0x2, R16 ;  /* 0x00000002000e8825 */ /* 0x000fc800078e0210 */
[----:B------:R-:W-:Y:S01]  /*96b0*/  @!P0 IMAD.WIDE R18, R0, 0x2, R18 ;  /* 0x0000000200128825 */ /* 0x000fe200078e0212 */
[----:B------:R1:W5:Y:S03]  /*96c0*/  @!P0 LD.E.64 R6, [R14.64] ;  /* 0x000000220e068980 */ /* 0x000366000c101b00 */
[----:B------:R-:W-:Y:S01]  /*96d0*/  @!P1 IMAD.WIDE R16, R28, 0x2, R16 ;  /* 0x000000021c109825 */ /* 0x000fe200078e0210 */
[----:B------:R1:W5:Y:S04]  /*96e0*/  @!P0 LD.E.64 R8, [R18.64] ;  /* 0x0000002212088980 */ /* 0x000368000c101b00 */
[----:B------:R1:W5:Y:S02]  /*96f0*/  @!P1 LD.E.64 R10, [R16.64] ;  /* 0x00000022100a9980 */ /* 0x000364000c101b00 */
.L_x_856:
[----:B------:R-:W-:Y:S05]  /*9700*/  BSYNC B0 ;  /* 0x0000000000007941 */ /* 0x000fea0003800000 */
.L_x_855:
[----:B------:R-:W-:Y:S01]  /*9710*/  UIMAD UR4, UR17, -0x80, UR23 ;  /* 0xffffff80110478a4 */ /* 0x000fe2000f8e0217 */
[----:B-1---5:R-:W-:Y:S01]  /*9720*/  IMAD.MOV.U32 R17, RZ, RZ, R8 ;  /* 0x000000ffff117224 */ /* 0x022fe200078e0008 */
[----:B------:R-:W-:Y:S01]  /*9730*/  SHF.R.U64 R15, R8, 0x10, R9 ;  /* 0x00000010080f7819 */ /* 0x000fe20000001209 */
[----:B------:R-:W-:Y:S01]  /*9740*/  IMAD.MOV.U32 R20, RZ, RZ, R12 ;  /* 0x000000ffff147224 */ /* 0x000fe200078e000c */
[----:B------:R-:W-:Y:S01]  /*9750*/  UISETP.LT.AND UP0, UPT, UR4, 0x80, UPT ;  /* 0x000000800400788c */ /* 0x000fe2000bf01270 */
[--C-:B------:R-:W-:Y:S01]  /*9760*/  SHF.R.U64 R18, R12, 0x10, R13.reuse ;  /* 0x000000100c127819 */ /* 0x100fe2000000120d */
[--C-:B------:R-:W-:Y:S01]  /*9770*/  IMAD.MOV.U32 R19, RZ, RZ, R13.reuse ;  /* 0x000000ffff137224 */ /* 0x100fe200078e000d */
[----:B------:R-:W-:Y:S01]  /*9780*/  SHF.R.U32.HI R14, RZ, 0x10, R13 ;  /* 0x00000010ff0e7819 */ /* 0x000fe2000001160d */
[----:B------:R-:W-:Y:S01]  /*9790*/  USEL UR4, UR4, 0x80, UP0 ;  /* 0x0000008004047887 */ /* 0x000fe20008000000 */
[----:B------:R-:W-:Y:S01]  /*97a0*/  IMAD.MOV.U32 R8, RZ, RZ, R6 ;  /* 0x000000ffff087224 */ /* 0x000fe200078e0006 */
[----:B------:R-:W-:Y:S01]  /*97b0*/  SHF.R.U64 R5, R6, 0x10, R7 ;  /* 0x0000001006057819 */ /* 0x000fe20000001207 */
[--C-:B------:R-:W-:Y:S01]  /*97c0*/  IMAD.MOV.U32 R16, RZ, RZ, R9.reuse ;  /* 0x000000ffff107224 */ /* 0x100fe200078e0009 */
[----:B------:R-:W-:Y:S01]  /*97d0*/  SHF.R.U32.HI R9, RZ, 0x10, R9 ;  /* 0x00000010ff097819 */ /* 0x000fe20000011609 */
[----:B------:R-:W-:Y:S01]  /*97e0*/  IMAD.MOV.U32 R13, RZ, RZ, R10 ;  /* 0x000000ffff0d7224 */ /* 0x000fe200078e000a */
[----:B------:R-:W-:Y:S01]  /*97f0*/  ISETP.GE.AND P0, PT, R42, UR4, PT ;  /* 0x000000042a007c0c */ /* 0x000fe2000bf06270 */
[----:B------:R-:W-:Y:S01]  /*9800*/  IMAD.MOV.U32 R12, RZ, RZ, R11 ;  /* 0x000000ffff0c7224 */ /* 0x000fe200078e000b */
[----:B------:R-:W-:-:S04]  /*9810*/  DEPBAR.LE SB0, 0x1 ;  /* 0x000080400000791a */ /* 0x000fc80000000000 */
[----:B------:R-:W-:Y:S01]  /*9820*/  IMAD.MOV.U32 R6, RZ, RZ, R7 ;  /* 0x000000ffff067224 */ /* 0x000fe200078e0007 */
[--C-:B------:R-:W-:Y:S01]  /*9830*/  SHF.R.U64 R10, R10, 0x10, R11.reuse ;  /* 0x000000100a0a7819 */ /* 0x100fe2000000120b */
[----:B------:R-:W-:Y:S01]  /*9840*/  BSSY B1, `(.L_x_857) ;  /* 0x0000060000017945 */ /* 0x000fe20003800000 */
[----:B------:R-:W-:Y:S02]  /*9850*/  SHF.R.U32.HI R2, RZ, 0x10, R11 ;  /* 0x00000010ff027819 */ /* 0x000fe4000001160b */
[----:B------:R-:W-:Y:S02]  /*9860*/  SHF.R.U32.HI R0, RZ, 0x10, R7 ;  /* 0x00000010ff007819 */ /* 0x000fe40000011607 */
[----:B------:R-:W-:Y:S02]  /*9870*/  PRMT R22, R19, 0x5410, R14 ;  /* 0x0000541013167816 */ /* 0x000fe4000000000e */
[----:B------:R-:W-:Y:S02]  /*9880*/  PRMT R20, R20, 0x5410, R18 ;  /* 0x0000541014147816 */ /* 0x000fe40000000012 */
[----:B------:R-:W-:-:S02]  /*9890*/  PRMT R24, R17, 0x5410, R15 ;  /* 0x0000541011187816 */ /* 0x000fc4000000000f */
[----:B------:R-:W-:Y:S02]  /*98a0*/  PRMT R26, R16, 0x5410, R9 ;  /* 0x00005410101a7816 */ /* 0x000fe40000000009 */
        /* <DEDUP_REMOVED lines=10> */
[C---:B------:R-:W-:Y:S01]  /*9950*/  SHF.L.U32 R5, R20.reuse, 0x10, RZ ;  /* 0x0000001014057819 */ /* 0x040fe200000006ff */
[----:B------:R-:W-:Y:S01]  /*9960*/  IMAD.U32 R0, R19, 0x10000, RZ ;  /* 0x0001000013007824 */ /* 0x000fe200078e00ff */
[----:B------:R-:W-:Y:S02]  /*9970*/  LOP3.LUT R2, R20, 0xffff0000, RZ, 0xc0, !PT ;  /* 0xffff000014027812 */ /* 0x000fe400078ec0ff */
[C---:B-1----:R-:W-:Y:S01]  /*9980*/  SHF.L.U32 R7, R8.reuse, 0x10, RZ ;  /* 0x0000001008077819 */ /* 0x042fe200000006ff */
[----:B------:R-:W-:Y:S01]  /*9990*/  IMAD.U32 R16, R11, 0x10000, RZ ;  /* 0x000100000b107824 */ /* 0x000fe200078e00ff */
[----:B------:R-:W-:Y:S02]  /*99a0*/  LOP3.LUT R6, R8, 0xffff0000, RZ, 0xc0, !PT ;  /* 0xffff000008067812 */ /* 0x000fe400078ec0ff */
[C---:B------:R-:W-:Y:S02]  /*99b0*/  SHF.L.U32 R13, R9.reuse, 0x10, RZ ;  /* 0x00000010090d7819 */ /* 0x040fe400000006ff */
[----:B------:R-:W-:Y:S01]  /*99c0*/  LOP3.LUT R8, R9, 0xffff0000, RZ, 0xc0, !PT ;  /* 0xffff000009087812 */ /* 0x000fe200078ec0ff */
[----:B------:R-:W-:Y:S01]  /*99d0*/  FMUL.FTZ R14, R6, R0 ;  /* 0x00000000060e7220 */ /* 0x000fe20000410000 */
[----:B------:R-:W-:-:S02]  /*99e0*/  LOP3.LUT R9, R19, 0xffff0000, RZ, 0xc0, !PT ;  /* 0xffff000013097812 */ /* 0x000fc400078ec0ff */
[C---:B------:R-:W-:Y:S01]  /*99f0*/  SHF.L.U32 R15, R10.reuse, 0x10, RZ ;  /* 0x000000100a0f7819 */ /* 0x040fe200000006ff */
[-C--:B------:R-:W-:Y:S01]  /*9a00*/  FFMA.FTZ R18, R7, R5.reuse, -R14 ;  /* 0x0000000507127223 */ /* 0x080fe2000001080e */
[----:B------:R-:W-:Y:S01]  /*9a10*/  LOP3.LUT R12, R10, 0xffff0000, RZ, 0xc0, !PT ;  /* 0xffff00000a0c7812 */ /* 0x000fe200078ec0ff */
[----:B------:R-:W-:Y:S01]  /*9a20*/  FMUL.FTZ R10, R6, R5 ;  /* 0x00000005060a7220 */ /* 0x000fe20000410000 */
[----:B------:R-:W-:Y:S01]  /*9a30*/  LOP3.LUT R11, R11, 0xffff0000, RZ, 0xc0, !PT ;  /* 0xffff00000b0b7812 */ /* 0x000fe200078ec0ff */
[-C--:B------:R-:W-:Y:S01]  /*9a40*/  FMUL.FTZ R6, R8, R9.reuse ;  /* 0x0000000908067220 */ /* 0x080fe20000410000 */
[----:B------:R-:W-:Y:S01]  /*9a50*/  LOP3.LUT R5, R22, 0xffff0000, RZ, 0xc0, !PT ;  /* 0xffff000016057812 */ /* 0x000fe200078ec0ff */
[----:B------:R-:W-:Y:S01]  /*9a60*/  FFMA.FTZ R17, R7, R0, R10 ;  /* 0x0000000007117223 */ /* 0x000fe2000001000a */
[----:B------:R-:W-:Y:S01]  /*9a70*/  LOP3.LUT R0, R21, 0xffff0000, RZ, 0xc0, !PT ;  /* 0xffff000015007812 */ /* 0x000fe200078ec0ff */
[-C--:B------:R-:W-:Y:S02]  /*9a80*/  FMUL.FTZ R8, R8, R2.reuse ;  /* 0x0000000208087220 */ /* 0x080fe40000410000 */
[----:B------:R-:W-:Y:S01]  /*9a90*/  FFMA.FTZ R14, R13, R2, -R6 ;  /* 0x000000020d0e7223 */ /* 0x000fe20000010806 */
[----:B------:R-:W-:Y:S01]  /*9aa0*/  SHF.L.U32 R2, R21, 0x10, RZ ;  /* 0x0000001015027819 */ /* 0x000fe200000006ff */
[----:B------:R-:W-:Y:S01]  /*9ab0*/  FFMA.FTZ R13, R13, R9, R8 ;  /* 0x000000090d0d7223 */ /* 0x000fe20000010008 */
[----:B------:R-:W-:Y:S01]  /*9ac0*/  SHF.L.U32 R6, R22, 0x10, RZ ;  /* 0x0000001016067819 */ /* 0x000fe200000006ff */
[----:B------:R-:W-:-:S02]  /*9ad0*/  FMUL.FTZ R7, R11, R0 ;  /* 0x000000000b077220 */ /* 0x000fc40000410000 */
[C---:B------:R-:W-:Y:S02]  /*9ae0*/  FMUL.FTZ R9, R12.reuse, R2 ;  /* 0x000000020c097220 */ /* 0x040fe40000410000 */
[-C--:B------:R-:W-:Y:S02]  /*9af0*/  FMUL.FTZ R8, R12, R6.reuse ;  /* 0x000000060c087220 */ /* 0x080fe40000410000 */
[-C--:B------:R-:W-:Y:S02]  /*9b00*/  FMUL.FTZ R11, R11, R5.reuse ;  /* 0x000000050b0b7220 */ /* 0x080fe40000410000 */
        /* <DEDUP_REMOVED lines=9> */
.L_x_860:
[----:B------:R-:W-:Y:S05]  /*9ba0*/  BSYNC B0 ;  /* 0x0000000000007941 */ /* 0x000fea0003800000 */
.L_x_859:
[----:B------:R-:W-:-:S04]  /*9bb0*/  IADD3 R0, R28, 0x20, RZ ;  /* 0x000000201c007810 */ /* 0x000fc80007ffe0ff */
[----:B------:R-:W-:-:S13]  /*9bc0*/  ISETP.GE.AND P0, PT, R0, c[0x0][0x27c], PT ;  /* 0x00009f0000007a0c */ /* 0x000fda0003f06270 */
[----:B------:R-:W-:Y:S05]  /*9bd0*/  @P0 BRA `(.L_x_858) ;  /* 0x0000026000000947 */ /* 0x000fea0003800000 */
[----:B-1----:R-:W1:Y:S01]  /*9be0*/  LDS.128 R8, [R27+0xc100] ;  /* 0x00c100001b087984 */ /* 0x002e620000000c00 */
        /* <DEDUP_REMOVED lines=37> */
.L_x_858:
[----:B------:R-:W-:Y:S05]  /*9e40*/  BSYNC B1 ;  /* 0x0000000000017941 */ /* 0x000fea0003800000 */
.L_x_857:
        /* <DEDUP_REMOVED lines=19> */
[CC--:B------:R-:W-:Y:S01]  /*9f80*/  FFMA.FTZ R18, R5.reuse, R7.reuse, -R14 ;  /* 0x0000000705127223 */ /* 0x0c0fe2000001080e */
[----:B------:R-:W-:Y:S01]  /*9f90*/  LOP3.LUT R12, R10, 0xffff0000, RZ, 0xc0, !PT ;  /* 0xffff00000a0c7812 */ /* 0x000fe200078ec0ff */
[----:B------:R-:W-:Y:S01]  /*9fa0*/  FMUL.FTZ R10, R5, R6 ;  /* 0x00000006050a7220 */ /* 0x000fe20000410000 */
[----:B------:R-:W-:Y:S01]  /*9fb0*/  LOP3.LUT R11, R11, 0xffff0000, RZ, 0xc0, !PT ;  /* 0xffff00000b0b7812 */ /* 0x000fe200078ec0ff */
[-C--:B------:R-:W-:Y:S01]  /*9fc0*/  FMUL.FTZ R6, R9, R8.reuse ;  /* 0x0000000809067220 */ /* 0x080fe20000410000 */
[----:B------:R-:W-:Y:S01]  /*9fd0*/  LOP3.LUT R5, R22, 0xffff0000, RZ, 0xc0, !PT ;  /* 0xffff000016057812 */ /* 0x000fe200078ec0ff */
[----:B------:R-:W-:Y:S01]  /*9fe0*/  FFMA.FTZ R17, R0, R7, R10 ;  /* 0x0000000700117223 */ /* 0x000fe2000001000a */
[C---:B------:R-:W-:Y:S01]  /*9ff0*/  LOP3.LUT R0, R21.reuse, 0xffff0000, RZ, 0xc0, !PT ;  /* 0xffff000015007812 */ /* 0x040fe200078ec0ff */
[C---:B------:R-:W-:Y:S02]  /*a000*/  FMUL.FTZ R8, R2.reuse, R8 ;  /* 0x0000000802087220 */ /* 0x040fe40000410000 */
[-C--:B------:R-:W-:Y:S01]  /*a010*/  FFMA.FTZ R14, R2, R13.reuse, -R6 ;  /* 0x0000000d020e7223 */ /* 0x080fe20000010806 */
[----:B------:R-:W-:Y:S01]  /*a020*/  SHF.L.U32 R2, R21, 0x10, RZ ;  /* 0x0000001015027819 */ /* 0x000fe200000006ff */
[----:B------:R-:W-:Y:S01]  /*a030*/  FFMA.FTZ R13, R9, R13, R8 ;  /* 0x0000000d090d7223 */ /* 0x000fe20000010008 */
[----:B------:R-:W-:Y:S01]  /*a040*/  SHF.L.U32 R6, R22, 0x10, RZ ;  /* 0x0000001016067819 */ /* 0x000fe200000006ff */
[----:B------:R-:W-:-:S02]  /*a050*/  FMUL.FTZ R7, R0, R11 ;  /* 0x0000000b00077220 */ /* 0x000fc40000410000 */
[-C--:B------:R-:W-:Y:S02]  /*a060*/  FMUL.FTZ R9, R2, R12.reuse ;  /* 0x0000000c02097220 */ /* 0x080fe40000410000 */
[C---:B------:R-:W-:Y:S02]  /*a070*/  FMUL.FTZ R8, R6.reuse, R12 ;  /* 0x0000000c06087220 */ /* 0x040fe40000410000 */
[----:B------:R-:W-:Y:S02]  /*a080*/  FMUL.FTZ R11, R5, R11 ;  /* 0x0000000b050b7220 */ /* 0x000fe40000410000 */
[-C--:B------:R-:W-:Y:S01]  /*a090*/  FFMA.FTZ R6, R6, R15.reuse, -R9 ;  /* 0x0000000f06067223 */ /* 0x080fe20000010809 */
        /* <DEDUP_REMOVED lines=8> */
.L_x_864:
[----:B------:R-:W-:Y:S05]  /*a120*/  BSYNC B0 ;  /* 0x0000000000007941 */ /* 0x000fea0003800000 */
.L_x_863:
        /* <DEDUP_REMOVED lines=41> */
.L_x_862:
[----:B------:R-:W-:Y:S05]  /*a3c0*/  BSYNC B1 ;  /* 0x0000000000017941 */ /* 0x000fea0003800000 */
.L_x_861:
        /* <DEDUP_REMOVED lines=45> */
.L_x_868:
[----:B------:R-:W-:Y:S05]  /*a6a0*/  BSYNC B0 ;  /* 0x0000000000007941 */ /* 0x000fea0003800000 */
.L_x_867:
        /* <DEDUP_REMOVED lines=41> */
.L_x_866:
[----:B------:R-:W-:Y:S05]  /*a940*/  BSYNC B1 ;  /* 0x0000000000017941 */ /* 0x000fea0003800000 */
.L_x_865:
        /* <DEDUP_REMOVED lines=45> */
.L_x_872:
[----:B------:R-:W-:Y:S05]  /*ac20*/  BSYNC B0 ;  /* 0x0000000000007941 */ /* 0x000fea0003800000 */
.L_x_871:
        /* <DEDUP_REMOVED lines=41> */
.L_x_870:
[----:B------:R-:W-:Y:S05]  /*aec0*/  BSYNC B1 ;  /* 0x0000000000017941 */ /* 0x000fea0003800000 */
.L_x_869:
        /* <DEDUP_REMOVED lines=45> */
.L_x_876:
[----:B------:R-:W-:Y:S05]  /*b1a0*/  BSYNC B0 ;  /* 0x0000000000007941 */ /* 0x000fea0003800000 */
.L_x_875:
        /* <DEDUP_REMOVED lines=41> */
.L_x_874:
[----:B------:R-:W-:Y:S05]  /*b440*/  BSYNC B1 ;  /* 0x0000000000017941 */ /* 0x000fea0003800000 */
.L_x_873:
        /* <DEDUP_REMOVED lines=45> */
.L_x_880:
[----:B------:R-:W-:Y:S05]  /*b720*/  BSYNC B0 ;  /* 0x0000000000007941 */ /* 0x000fea0003800000 */
.L_x_879:
        /* <DEDUP_REMOVED lines=41> */
.L_x_878:
[----:B------:R-:W-:Y:S05]  /*b9c0*/  BSYNC B1 ;  /* 0x0000000000017941 */ /* 0x000fea0003800000 */
.L_x_877:
        /* <DEDUP_REMOVED lines=45> */
.L_x_884:
[----:B------:R-:W-:Y:S05]  /*bca0*/  BSYNC B0 ;  /* 0x0000000000007941 */ /* 0x000fea0003800000 */
.L_x_883:
        /* <DEDUP_REMOVED lines=41> */
.L_x_882:
[----:B------:R-:W-:Y:S05]  /*bf40*/  BSYNC B1 ;  /* 0x0000000000017941 */ /* 0x000fea0003800000 */
.L_x_881:
[----:B------:R-:W-:-:S04]  /*bf50*/  IADD3 R0, R42, 0x70, RZ ;  /* 0x000000702a007810 */ /* 0x000fc80007ffe0ff */
        /* <DEDUP_REMOVED lines=43> */
.L_x_887:
[----:B------:R-:W-:Y:S05]  /*c210*/  BSYNC B0 ;  /* 0x0000000000007941 */ /* 0x000fea0003800000 */
.L_x_886:
        /* <DEDUP_REMOVED lines=40> */
[----:B------:R1:W-:Y:S01]  /*c4a0*/  STS.128 [R27+0xf900], R8 ;  /* 0x00f900081b007388 */ /* 0x0003e20000000c00 */
[----:B------:R-:W-:Y:S05]  /*c4b0*/  BRA `(.L_x_885) ;  /* 0x0000350000007947 */ /* 0x000fea0003800000 */
.L_x_854:
[----:B------:R-:W-:Y:S01]  /*c4c0*/  ISETP.NE.AND P0, PT, R20, RZ, PT ;  /* 0x000000ff1400720c */ /* 0x000fe20003f05270 */
[----:B------:R-:W-:Y:S01]  /*c4d0*/  BSSY B0, `(.L_x_888) ;  /* 0x000000d000007945 */ /* 0x000fe20003800000 */
[----:B------:R-:W-:Y:S01]  /*c4e0*/  CS2R R10, SRZ ;  /* 0x00000000000a7805 */ /* 0x000fe2000001ff00 */
[----:B------:R-:W-:Y:S01]  /*c4f0*/  CS2R R8, SRZ ;  /* 0x0000000000087805 */ /* 0x000fe2000001ff00 */
[----:B------:R-:W-:Y:S01]  /*c500*/  CS2R R14, SRZ ;  /* 0x00000000000e7805 */ /* 0x000fe2000001ff00 */
[----:B------:R-:W-:-:S08]  /*c510*/  CS2R R12, SRZ ;  /* 0x00000000000c7805 */ /* 0x000fd0000001ff00 */
[----:B------:R-:W-:Y:S05]  /*c520*/  @P0 BRA `(.L_x_889) ;  /* 0x0000007000000947 */ /* 0x000fea0003800000 */
[----:B------:R-:W-:Y:S01]  /*c530*/  ISETP.GE.AND P0, PT, R132, c[0x0][0x27c], PT ;  /* 0x00009f0084007a0c */ /* 0x000fe20003f06270 */
[----:B------:R-:W-:-:S12]  /*c540*/  CS2R R10, SRZ ;  /* 0x00000000000a7805 */ /* 0x000fd8000001ff00 */
[----:B------:R-:W-:Y:S05]  /*c550*/  @P0 BRA `(.L_x_889) ;  /* 0x0000004000000947 */ /* 0x000fea0003800000 */
[----:B------:R-:W-:-:S04]  /*c560*/  IMAD.WIDE R12, R132, 0x2, R18 ;  /* 0x00000002840c7825 */ /* 0x000fc800078e0212 */
[----:B------:R-:W-:Y:S02]  /*c570*/  IMAD.WIDE R8, R132, 0x2, R16 ;  /* 0x0000000284087825 */ /* 0x000fe400078e0210 */
[----:B------:R-:W5:Y:S04]  /*c580*/  LD.E.128 R12, [R12.64] ;  /* 0x000000220c0c7980 */ /* 0x000f68000c101d00 */
[----:B------:R-:W5:Y:S02]  /*c590*/  LD.E.128 R8, [R8.64] ;  /* 0x0000002208087980 */ /* 0x000f64000c101d00 */
.L_x_889:
[----:B------:R-:W-:Y:S05]  /*c5a0*/  BSYNC B0 ;  /* 0x0000000000007941 */ /* 0x000fea0003800000 */
.L_x_888:
[----:B------:R-:W-:Y:S01]  /*c5b0*/  UIMAD UR4, UR17, -0x80, UR23 ;  /* 0xffffff80110478a4 */ /* 0x000fe2000f8e0217 */
[----:B------:R-:W-:Y:S01]  /*c5c0*/  ISETP.GE.AND P0, PT, R132, c[0x0][0x27c], PT ;  /* 0x00009f0084007a0c */ /* 0x000fe20003f06270 */
[--C-:B-----5:R-:W-:Y:S01]  /*c5d0*/  IMAD.MOV.U32 R21, RZ, RZ, R13.reuse ;  /* 0x000000ffff157224 */ /* 0x120fe200078e000d */
[--C-:B------:R-:W-:Y:S01]  /*c5e0*/  SHF.R.U64 R20, R12, 0x10, R13.reuse ;  /* 0x000000100c147819 */ /* 0x100fe2000000120d */
[----:B------:R-:W-:Y:S01]  /*c5f0*/  UISETP.LT.AND UP0, UPT, UR4, 0x80, UPT ;  /* 0x000000800400788c */ /* 0x000fe2000bf01270 */
[----:B------:R-:W-:Y:S01]  /*c600*/  SHF.R.U32.HI R16, RZ, 0x10, R13 ;  /* 0x00000010ff107819 */ /* 0x000fe2000001160d */
[----:B------:R-:W-:Y:S01]  /*c610*/  IMAD.MOV.U32 R19, RZ, RZ, R14 ;  /* 0x000000ffff137224 */ /* 0x000fe200078e000e */
[--C-:B------:R-:W-:Y:S01]  /*c620*/  SHF.R.U64 R17, R14, 0x10, R15.reuse ;  /* 0x000000100e117819 */ /* 0x100fe2000000120f */
[----:B------:R-:W-:Y:S01]  /*c630*/  USEL UR4, UR4, 0x80, UP0 ;  /* 0x0000008004047887 */ /* 0x000fe20008000000 */
[----:B------:R-:W-:Y:S01]  /*c640*/  IMAD.MOV.U32 R22, RZ, RZ, R12 ;  /* 0x000000ffff167224 */ /* 0x000fe200078e000c */
[--C-:B------:R-:W-:Y:S01]  /*c650*/  SHF.R.U32.HI R12, RZ, 0x10, R15.reuse ;  /* 0x00000010ff0c7819 */ /* 0x100fe2000001160f */
[----:B------:R-:W-:Y:S01]  /*c660*/  IMAD.MOV.U32 R18, RZ, RZ, R15 ;  /* 0x000000ffff127224 */ /* 0x000fe200078e000f */
[----:B------:R-:W-:-:S04]  /*c670*/  DEPBAR.LE SB0, 0x1 ;  /* 0x000080400000791a */ /* 0x000fc80000000000 */
[----:B------:R-:W-:Y:S01]  /*c680*/  ISETP.GE.OR P1, PT, R42, UR4, P0 ;  /* 0x000000042a007c0c */ /* 0x000fe20008726670 */
[----:B------:R-:W-:Y:S01]  /*c690*/  IMAD.MOV.U32 R14, RZ, RZ, R8 ;  /* 0x000000ffff0e7224 */ /* 0x000fe200078e0008 */
[--C-:B------:R-:W-:Y:S01]  /*c6a0*/  SHF.R.U64 R8, R8, 0x10, R9.reuse ;  /* 0x0000001008087819 */ /* 0x100fe20000001209 */
[--C-:B------:R-:W-:Y:S01]  /*c6b0*/  IMAD.MOV.U32 R13, RZ, RZ, R9.reuse ;  /* 0x000000ffff0d7224 */ /* 0x100fe200078e0009 */
[----:B------:R-:W-:Y:S01]  /*c6c0*/  SHF.R.U32.HI R2, RZ, 0x10, R9 ;  /* 0x00000010ff027819 */ /* 0x000fe20000011609 */
[----:B------:R-:W-:Y:S01]  /*c6d0*/  IMAD.MOV.U32 R7, RZ, RZ, R10 ;  /* 0x000000ffff077224 */ /* 0x000fe200078e000a */
[--C-:B------:R-:W-:Y:S01]  /*c6e0*/  SHF.R.U64 R5, R10, 0x10, R11.reuse ;  /* 0x000000100a057819 */ /* 0x100fe2000000120b */
[--C-:B------:R-:W-:Y:S01]  /*c6f0*/  IMAD.MOV.U32 R6, RZ, RZ, R11.reuse ;  /* 0x000000ffff067224 */ /* 0x100fe200078e000b */
[----:B------:R-:W-:Y:S01]  /*c700*/  SHF.R.U32.HI R0, RZ, 0x10, R11 ;  /* 0x00000010ff007819 */ /* 0x000fe2000001160b */
[----:B------:R-:W-:Y:S01]  /*c710*/  BSSY B0, `(.L_x_890) ;  /* 0x0000062000007945 */ /* 0x000fe20003800000 */
[----:B------:R-:W-:-:S02]  /*c720*/  PRMT R35, R22, 0x5410, R20 ;  /* 0x0000541016237816 */ /* 0x000fc40000000014 */
[----:B------:R-:W-:Y:S02]  /*c730*/  PRMT R41, R21, 0x5410, R16 ;  /* 0x0000541015297816 */ /* 0x000fe40000000010 */
[----:B------:R-:W-:Y:S02]  /*c740*/  PRMT R37, R19, 0x5410, R17 ;  /* 0x0000541013257816 */ /* 0x000fe40000000011 */
[----:B------:R-:W-:Y:S02]  /*c750*/  PRMT R40, R18, 0x5410, R12 ;  /* 0x0000541012287816 */ /* 0x000fe4000000000c */
[----:B------:R-:W-:Y:S02]  /*c760*/  PRMT R34, R14, 0x5410, R8 ;  /* 0x000054100e227816 */ /* 0x000fe40000000008 */
[----:B------:R-:W-:Y:S02]  /*c770*/  PRMT R38, R13, 0x5410, R2 ;  /* 0x000054100d267816 */ /* 0x000fe40000000002 */
[----:B------:R-:W-:-:S02]  /*c780*/  PRMT R36, R7, 0x5410, R5 ;  /* 0x0000541007247816 */ /* 0x000fc40000000005 */
[----:B------:R-:W-:Y:S01]  /*c790*/  PRMT R39, R6, 0x5410, R0 ;  /* 0x0000541006277816 */ /* 0x000fe20000000000 */
[----:B------:R-:W-:Y:S06]  /*c7a0*/  BAR.SYNC.DEFER_BLOCKING 0x0 ;  /* 0x0000000000007b1d */ /* 0x000fec0000010000 */
[----:B------:R-:W-:Y:S05]  /*c7b0*/  @P1 BRA `(.L_x_891) ;  /* 0x0000057000001947 */ /* 0x000fea0003800000 */
[----:B------:R-:W-:Y:S01]  /*c7c0*/  MOV R0, c[0x0][0x27c] ;  /* 0x00009f0000007a02 */ /* 0x000fe20000000f00 */
[----:B------:R-:W1:Y:S03]  /*c7d0*/  LDS.128 R12, [R27+0x8100] ;  /* 0x008100001b0c7984 */ /* 0x000e660000000c00 */
[----:B------:R-:W-:-:S04]  /*c7e0*/  LEA.HI R0, R0, R96, RZ, 0x1d ;  /* 0x0000006000007211 */ /* 0x000fc800078fe8ff */
[----:B------:R-:W-:Y:S01]  /*c7f0*/  SHF.R.S32.HI R5, RZ, 0x1f, R0 ;  /* 0x0000001fff057819 */ /* 0x000fe20000011400 */
[----:B------:R-:W-:-:S03]  /*c800*/  IMAD.SHL.U32 R2, R0, 0x8, RZ ;  /* 0x0000000800027824 */ /* 0x000fc600078e00ff */
[----:B------:R-:W-:Y:S02]  /*c810*/  LEA.HI R0, R5, R0, RZ, 0x3 ;  /* 0x0000000005007211 */ /* 0x000fe400078f18ff */
[----:B------:R-:W-:Y:S02]  /*c820*/  LOP3.LUT R2, R23, 0x38, R2, 0xf8, !PT ;  /* 0x0000003817027812 */ /* 0x000fe400078ef802 */
[----:B------:R-:W-:Y:S02]  /*c830*/  SHF.L.U32 R0, R0, 0xa, RZ ;  /* 0x0000000a00007819 */ /* 0x000fe400000006ff */
[----:B------:R-:W-:Y:S02]  /*c840*/  LOP3.LUT R2, R2, R25, RZ, 0x3c, !PT ;  /* 0x0000001902027212 */ /* 0x000fe400078e3cff */
[----:B------:R-:W-:-:S04]  /*c850*/  LOP3.LUT R0, R0, 0x7fffe000, RZ, 0xc0, !PT ;  /* 0x7fffe00000007812 */ /* 0x000fc800078ec0ff */
[----:B------:R-:W-:Y:S02]  /*c860*/  IADD3 R0, R2, R0, R24 ;  /* 0x0000000002007210 */ /* 0x000fe40007ffe018 */
[----:B------:R-:W-:-:S03]  /*c870*/  SHF.L.U32 R2, R34, 0x10, RZ ;  /* 0x0000001022027819 */ /* 0x000fc600000006ff */
[----:B------:R-:W-:Y:S02]  /*c880*/  IMAD.SHL.U32 R29, R0, 0x2, RZ ;  /* 0x00000002001d7824 */ /* 0x000fe400078e00ff */
[----:B------:R-:W-:-:S03]  /*c890*/  IMAD.U32 R0, R35, 0x10000, RZ ;  /* 0x0001000023007824 */ /* 0x000fc600078e00ff */
[----:B------:R-:W2:Y:S01]  /*c8a0*/  LDS.128 R8, [R29+0x8100] ;  /* 0x008100001d087984 */ /* 0x000ea20000000c00 */
[C---:B-1----:R-:W-:Y:S01]  /*c8b0*/  IMAD.U32 R18, R13.reuse, 0x10000, RZ ;  /* 0x000100000d127824 */ /* 0x042fe200078e00ff */
[----:B------:R-:W-:Y:S01]  /*c8c0*/  LOP3.LUT R26, R13, 0xffff0000, RZ, 0xc0, !PT ;  /* 0xffff00000d1a7812 */ /* 0x000fe200078ec0ff */
[----:B------:R-:W-:Y:S01]  /*c8d0*/  IMAD.U32 R24, R15, 0x10000, RZ ;  /* 0x000100000f187824 */ /* 0x000fe200078e00ff */
[C---:B------:R-:W-:Y:S02]  /*c8e0*/  SHF.L.U32 R16, R12.reuse, 0x10, RZ ;  /* 0x000000100c107819 */ /* 0x040fe400000006ff */
[----:B------:R-:W-:Y:S02]  /*c8f0*/  LOP3.LUT R17, R12, 0xffff0000, RZ, 0xc0, !PT ;  /* 0xffff00000c117812 */ /* 0x000fe400078ec0ff */
[C---:B------:R-:W-:Y:S02]  /*c900*/  SHF.L.U32 R20, R14.reuse, 0x10, RZ ;  /* 0x000000100e147819 */ /* 0x040fe400000006ff */
[----:B------:R-:W-:-:S02]  /*c910*/  LOP3.LUT R21, R14, 0xffff0000, RZ, 0xc0, !PT ;  /* 0xffff00000e157812 */ /* 0x000fc400078ec0ff */
[----:B------:R-:W-:Y:S02]  /*c920*/  LOP3.LUT R25, R15, 0xffff0000, RZ, 0xc0, !PT ;  /* 0xffff00000f197812 */ /* 0x000fe400078ec0ff */
[C---:B--2---:R-:W-:Y:S01]  /*c930*/  SHF.L.U32 R5, R8.reuse, 0x10, RZ ;  /* 0x0000001008057819 */ /* 0x044fe200000006ff */
[C---:B------:R-:W-:Y:S01]  /*c940*/  IMAD.U32 R13, R9.reuse, 0x10000, RZ ;  /* 0x00010000090d7824 */ /* 0x040fe200078e00ff */
        /* <DEDUP_REMOVED lines=10> */
[----:B------:R-:W-:Y:S01]  /*c9f0*/  SHF.L.U32 R14, R10, 0x10, RZ ;  /* 0x000000100a0e7819 */ /* 0x000fe200000006ff */
[----:B------:R-:W-:Y:S01]  /*ca00*/  FFMA.FTZ R32, R16, R2, R6 ;  /* 0x0000000210207223 */ /* 0x000fe20000010006 */
[----:B------:R-:W-:Y:S01]  /*ca10*/  LOP3.LUT R15, R10, 0xffff0000, RZ, 0xc0, !PT ;  /* 0xffff00000a0f7812 */ /* 0x000fe200078ec0ff */
[----:B------:R-:W-:Y:S01]  /*ca20*/  IMAD.U32 R2, R41, 0x10000, RZ ;  /* 0x0001000029027824 */ /* 0x000fe200078e00ff */
[----:B------:R-:W-:Y:S01]  /*ca30*/  SHF.L.U32 R10, R36, 0x10, RZ ;  /* 0x00000010240a7819 */ /* 0x000fe200000006ff */
[-C--:B------:R-:W-:Y:S01]  /*ca40*/  FMUL.FTZ R7, R12, R5.reuse ;  /* 0x000000050c077220 */ /* 0x080fe20000410000 */
[----:B------:R-:W-:Y:S01]  /*ca50*/  LOP3.LUT R22, R11, 0xffff0000, RZ, 0xc0, !PT ;  /* 0xffff00000b167812 */ /* 0x000fe200078ec0ff */
[----:B------:R-:W-:Y:S01]  /*ca60*/  FFMA.FTZ R31, R17, R5, -R8 ;  /* 0x00000005111f7223 */ /* 0x000fe20000010808 */
[----:B------:R-:W-:Y:S01]  /*ca70*/  SHF.L.U32 R8, R39, 0x10, RZ ;  /* 0x0000001027087819 */ /* 0x000fe200000006ff */
[----:B------:R-:W-:-:S02]  /*ca80*/  FMUL.FTZ R5, R13, R0 ;  /* 0x000000000d057220 */ /* 0x000fc40000410000 */
[-C--:B------:R-:W-:Y:S02]  /*ca90*/  FMUL.FTZ R6, R13, R2.reuse ;  /* 0x000000020d067220 */ /* 0x080fe40000410000 */
[C---:B------:R-:W-:Y:S01]  /*caa0*/  FFMA.FTZ R28, R18.reuse, R2, -R5 ;  /* 0x00000002121c7223 */ /* 0x040fe20000010805 */
[C---:B------:R-:W-:Y:S01]  /*cab0*/  LOP3.LUT R5, R37.reuse, 0xffff0000, RZ, 0xc0, !PT ;  /* 0xffff000025057812 */ /* 0x040fe200078ec0ff */
[----:B------:R-:W-:Y:S02]  /*cac0*/  IMAD.U32 R2, R37, 0x10000, RZ ;  /* 0x0001000025027824 */ /* 0x000fe400078e00ff */
[----:B------:R-:W-:Y:S01]  /*cad0*/  FFMA.FTZ R18, R18, R0, R6 ;  /* 0x0000000012127223 */ /* 0x000fe20000010006 */
[----:B------:R-:W-:Y:S01]  /*cae0*/  LOP3.LUT R0, R36, 0xffff0000, RZ, 0xc0, !PT ;  /* 0xffff000024007812 */ /* 0x000fe200078ec0ff */
[----:B------:R-:W-:Y:S02]  /*caf0*/  FFMA.FTZ R30, R17, R9, R7 ;  /* 0x00000009111e7223 */ /* 0x000fe40000010007 */
[----:B------:R-:W-:-:S02]  /*cb00*/  FMUL.FTZ R6, R14, R10 ;  /* 0x0000000a0e067220 */ /* 0x000fc40000410000 */
[-C--:B------:R-:W-:Y:S02]  /*cb10*/  FMUL.FTZ R9, R14, R2.reuse ;  /* 0x000000020e097220 */ /* 0x080fe40000410000 */
[----:B------:R-:W-:Y:S01]  /*cb20*/  FFMA.FTZ R12, R20, R2, -R6 ;  /* 0x00000002140c7223 */ /* 0x000fe20000010806 */
[----:B------:R-:W-:Y:S01]  /*cb30*/  SHF.L.U32 R2, R40, 0x10, RZ ;  /* 0x0000001028027819 */ /* 0x000fe200000006ff */
[C---:B------:R-:W-:Y:S02]  /*cb40*/  FMUL.FTZ R7, R15.reuse, R0 ;  /* 0x000000000f077220 */ /* 0x040fe40000410000 */
[----:B------:R-:W-:Y:S02]  /*cb50*/  FFMA.FTZ R20, R20, R10, R9 ;  /* 0x0000000a14147223 */ /* 0x000fe40000010009 */
[----:B------:R-:W-:Y:S02]  /*cb60*/  FMUL.FTZ R6, R15, R5 ;  /* 0x000000050f067220 */ /* 0x000fe40000410000 */
[----:B------:R-:W-:-:S02]  /*cb70*/  FMUL.FTZ R9, R19, R8 ;  /* 0x0000000813097220 */ /* 0x000fc40000410000 */
[C---:B------:R-:W-:Y:S01]  /*cb80*/  FFMA.FTZ R14, R21.reuse, R5, -R7 ;  /* 0x00000005150e7223 */ /* 0x040fe20000010807 */
[----:B------:R-:W-:Y:S01]  /*cb90*/  LOP3.LUT R5, R40, 0xffff0000, RZ, 0xc0, !PT ;  /* 0xffff000028057812 */ /* 0x000fe200078ec0ff */
[----:B------:R-:W-:Y:S01]  /*cba0*/  FFMA.FTZ R11, R21, R0, R6 ;  /* 0x00000000150b7223 */ /* 0x000fe20000010006 */
[----:B------:R-:W-:Y:S01]  /*cbb0*/  LOP3.LUT R0, R39, 0xffff0000, RZ, 0xc0, !PT ;  /* 0xffff000027007812 */ /* 0x000fe200078ec0ff */
[-C--:B------:R-:W-:Y:S01]  /*cbc0*/  FMUL.FTZ R7, R19, R2.reuse ;  /* 0x0000000213077220 */ /* 0x080fe20000410000 */
[----:B------:R-:W-:Y:S01]  /*cbd0*/  LOP3.LUT R6, R41, 0xffff0000, RZ, 0xc0, !PT ;  /* 0xffff000029067812 */ /* 0x000fe200078ec0ff */
[----:B------:R-:W-:Y:S01]  /*cbe0*/  FFMA.FTZ R17, R24, R2, -R9 ;  /* 0x0000000218117223 */ /* 0x000fe20000010809 */
[----:B------:R-:W-:Y:S01]  /*cbf0*/  LOP3.LUT R2, R38, 0xffff0000, RZ, 0xc0, !PT ;  /* 0xffff000026027812 */ /* 0x000fe200078ec0ff */
[----:B------:R-:W-:Y:S01]  /*cc00*/  FFMA.FTZ R16, R24, R8, R7 ;  /* 0x0000000818107223 */ /* 0x000fe20000010007 */
[----:B------:R-:W-:Y:S01]  /*cc10*/  F2FP.BF16.PACK_AB R14, R14, R12 ;  /* 0x0000000c0e0e723e */ /* 0x000fe200000010ff */
[----:B------:R-:W-:Y:S01]  /*cc20*/  FMUL.FTZ R8, R22, R0 ;  /* 0x0000000016087220 */ /* 0x000fe20000410000 */
[----:B------:R-:W-:Y:S01]  /*cc30*/  F2FP.BF16.PACK_AB R12, R31, R33 ;  /* 0x000000211f0c723e */ /* 0x000fe200000010ff */
[----:B------:R-:W-:-:S02]  /*cc40*/  FMUL.FTZ R10, R23, R2 ;  /* 0x00000002170a7220 */ /* 0x000fc40000410000 */
[-C--:B------:R-:W-:Y:S02]  /*cc50*/  FMUL.FTZ R9, R23, R6.reuse ;  /* 0x0000000617097220 */ /* 0x080fe40000410000 */
[-C--:B------:R-:W-:Y:S02]  /*cc60*/  FMUL.FTZ R7, R22, R5.reuse ;  /* 0x0000000516077220 */ /* 0x080fe40000410000 */
        /* <DEDUP_REMOVED lines=12> */
.L_x_891:
[----:B------:R-:W-:Y:S05]  /*cd30*/  BSYNC B0 ;  /* 0x0000000000007941 */ /* 0x000fea0003800000 */
.L_x_890:
[----:B------:R-:W-:Y:S01]  /*cd40*/  IADD3 R0, R42, 0x10, RZ ;  /* 0x000000102a007810 */ /* 0x000fe20007ffe0ff */
[----:B------:R-:W-:Y:S03]  /*cd50*/  BSSY B0, `(.L_x_892) ;  /* 0x0000064000007945 */ /* 0x000fe60003800000 */
[----:B------:R-:W-:-:S13]  /*cd60*/  ISETP.GE.OR P1, PT, R0, UR4, P0 ;  /* 0x0000000400007c0c */ /* 0x000fda0008726670 */
[----:B------:R-:W-:Y:S05]  /*cd70*/  @P1 BRA `(.L_x_893) ;  /* 0x0000061000001947 */ /* 0x000fea0003800000 */
[----:B------:R-:W-:Y:S01]  /*cd80*/  IMAD.MOV.U32 R6, RZ, RZ, c[0x0][0x27c] ;  /* 0x00009f00ff067624 */ /* 0x000fe200078e00ff */
[----:B------:R-:W-:Y:S01]  /*cd90*/  SHF.R.S32.HI R2, RZ, 0x1f, R0 ;  /* 0x0000001fff027819 */ /* 0x000fe20000011400 */
[----:B------:R-:W-:-:S03]  /*cda0*/  IMAD.SHL.U32 R5, R0, 0x40, RZ ;  /* 0x0000004000057824 */ /* 0x000fc600078e00ff */
[----:B------:R-:W-:Y:S02]  /*cdb0*/  LEA.HI R6, R6, R96, RZ, 0x1d ;  /* 0x0000006006067211 */ /* 0x000fe400078fe8ff */
[----:B------:R-:W-:Y:S02]  /*cdc0*/  LEA.HI R2, R2, R0, RZ, 0x3 ;  /* 0x0000000002027211 */ /* 0x000fe400078f18ff */
[----:B-1----:R-:W-:Y:S01]  /*cdd0*/  SHF.R.S32.HI R9, RZ, 0x1f, R6 ;  /* 0x0000001fff097819 */ /* 0x002fe20000011406 */
[----:B------:R-:W-:Y:S01]  /*cde0*/  IMAD.SHL.U32 R7, R6, 0x8, RZ ;  /* 0x0000000806077824 */ /* 0x000fe200078e00ff */
[----:B------:R-:W-:Y:S02]  /*cdf0*/  LOP3.LUT R0, R5, 0x1c0, RZ, 0xc0, !PT ;  /* 0x000001c005007812 */ /* 0x000fe400078ec0ff */
[----:B------:R-:W-:Y:S02]  /*ce00*/  LEA.HI R6, R9, R6, RZ, 0x3 ;  /* 0x0000000609067211 */ /* 0x000fe400078f18ff */
[----:B------:R-:W-:-:S02]  /*ce10*/  SHF.L.U32 R5, R2, 0x6, RZ ;  /* 0x0000000602057819 */ /* 0x000fc400000006ff */
[C---:B------:R-:W-:Y:S02]  /*ce20*/  LOP3.LUT R8, R0.reuse, 0x38, R132, 0xf8, !PT ;  /* 0x0000003800087812 */ /* 0x040fe400078ef884 */
[----:B------:R-:W-:Y:S02]  /*ce30*/  SHF.R.U32.HI R2, RZ, 0x3, R0 ;  /* 0x00000003ff027819 */ /* 0x000fe40000011600 */
[----:B------:R-:W-:Y:S01]  /*ce40*/  LOP3.LUT R7, R0, 0x38, R7, 0xf8, !PT ;  /* 0x0000003800077812 */ /* 0x000fe200078ef807 */
[----:B------:R-:W-:Y:S01]  /*ce50*/  IMAD.SHL.U32 R0, R6, 0x400, RZ ;  /* 0x0000040006007824 */ /* 0x000fe200078e00ff */
[----:B------:R-:W-:Y:S02]  /*ce60*/  LOP3.LUT R5, R5, 0xfffffe00, RZ, 0xc0, !PT ;  /* 0xfffffe0005057812 */ /* 0x000fe400078ec0ff */
[----:B------:R-:W-:Y:S02]  /*ce70*/  LOP3.LUT R6, R34, 0xffff0000, RZ, 0xc0, !PT ;  /* 0xffff000022067812 */ /* 0x000fe400078ec0ff */
[----:B------:R-:W-:-:S02]  /*ce80*/  LOP3.LUT R8, R5, R8, R2, 0xf6, !PT ;  /* 0x0000000805087212 */ /* 0x000fc400078ef602 */
[----:B------:R-:W-:Y:S01]  /*ce90*/  LOP3.LUT R2, R7, R2, RZ, 0x3c, !PT ;  /* 0x0000000207027212 */ /* 0x000fe200078e3cff */
[----:B------:R-:W-:Y:S01]  /*cea0*/  IMAD.U32 R7, R34, 0x10000, RZ ;  /* 0x0001000022077824 */ /* 0x000fe200078e00ff */
[----:B------:R-:W-:Y:S02]  /*ceb0*/  LOP3.LUT R0, R0, 0x7fffe000, RZ, 0xc0, !PT ;  /* 0x7fffe00000007812 */ /* 0x000fe400078ec0ff */
[----:B------:R-:W-:Y:S02]  /*cec0*/  SHF.L.U32 R31, R8, 0x1, RZ ;  /* 0x00000001081f7819 */ /* 0x000fe400000006ff */
[----:B------:R-:W-:-:S03]  /*ced0*/  IADD3 R0, R2, R0, R5 ;  /* 0x0000000002007210 */ /* 0x000fc60007ffe005 */
[----:B------:R-:W1:Y:S02]  /*cee0*/  LDS.128 R12, [R31+0x8100] ;  /* 0x008100001f0c7984 */ /* 0x000e640000000c00 */
[----:B------:R-:W-:Y:S01]  /*cef0*/  IMAD.SHL.U32 R29, R0, 0x2, RZ ;  /* 0x00000002001d7824 */ /* 0x000fe200078e00ff */
[----:B------:R-:W-:-:S04]  /*cf00*/  SHF.L.U32 R0, R35, 0x10, RZ ;  /* 0x0000001023007819 */ /* 0x000fc800000006ff */
[----:B------:R-:W2:Y:S01]  /*cf10*/  LDS.128 R8, [R29+0x8100] ;  /* 0x008100001d087984 */ /* 0x000ea20000000c00 */
[C---:B-1----:R-:W-:Y:S01]  /*cf20*/  IMAD.U32 R16, R12.reuse, 0x10000, RZ ;  /* 0x000100000c107824 */ /* 0x042fe200078e00ff */
[----:B------:R-:W-:Y:S01]  /*cf30*/  LOP3.LUT R18, R12, 0xffff0000, RZ, 0xc0, !PT ;  /* 0xffff00000c127812 */ /* 0x000fe200078ec0ff */
[----:B------:R-:W-:Y:S01]  /*cf40*/  IMAD.U32 R17, R14, 0x10000, RZ ;  /* 0x000100000e117824 */ /* 0x000fe200078e00ff */
[C---:B------:R-:W-:Y:S02]  /*cf50*/  SHF.L.U32 R23, R15.reuse, 0x10, RZ ;  /* 0x000000100f177819 */ /* 0x040fe400000006ff */
[----:B------:R-:W-:Y:S01]  /*cf60*/  LOP3.LUT R25, R15, 0xffff0000, RZ, 0xc0, !PT ;  /* 0xffff00000f197812 */ /* 0x000fe200078ec0ff */
[C---:B--2---:R-:W-:Y:S01]  /*cf70*/  IMAD.U32 R2, R8.reuse, 0x10000, RZ ;  /* 0x0001000008027824 */ /* 0x044fe200078e00ff */
[----:B------:R-:W-:Y:S02]  /*cf80*/  LOP3.LUT R12, R8, 0xffff0000, RZ, 0xc0, !PT ;  /* 0xffff0000080c7812 */ /* 0x000fe400078ec0ff */
[----:B------:R-:W-:Y:S01]  /*cf90*/  SHF.L.U32 R15, R9, 0x10, RZ ;  /* 0x00000010090f7819 */ /* 0x000fe200000006ff */
[-C--:B------:R-:W-:Y:S01]  /*cfa0*/  FMUL.FTZ R5, R7, R2.reuse ;  /* 0x0000000207057220 */ /* 0x080fe20000410000 */
[----:B------:R-:W-:Y:S01]  /*cfb0*/  LOP3.LUT R22, R9, 0xffff0000, RZ, 0xc0, !PT ;  /* 0xffff000009167812 */ /* 0x000fe200078ec0ff */
[C---:B------:R-:W-:Y:S01]  /*cfc0*/  FMUL.FTZ R8, R0.reuse, R2 ;  /* 0x0000000200087220 */ /* 0x040fe20000410000 */
[----:B------:R-:W-:Y:S01]  /*cfd0*/  LOP3.LUT R2, R35, 0xffff0000, RZ, 0xc0, !PT ;  /* 0xffff000023027812 */ /* 0x000fe200078ec0ff */
[----:B------:R-:W-:Y:S01]  /*cfe0*/  FFMA.FTZ R33, R0, R16, -R5 ;  /* 0x0000001000217223 */ /* 0x000fe20000010805 */
[C---:B------:R-:W-:Y:S01]  /*cff0*/  SHF.L.U32 R20, R13.reuse, 0x10, RZ ;  /* 0x000000100d147819 */ /* 0x040fe200000006ff */
[----:B------:R-:W-:Y:S01]  /*d000*/  FMUL.FTZ R9, R6, R12 ;  /* 0x0000000c06097220 */ /* 0x000fe20000410000 */
[----:B------:R-:W-:Y:S01]  /*d010*/  LOP3.LUT R26, R13, 0xffff0000, RZ, 0xc0, !PT ;  /* 0xffff00000d1a7812 */ /* 0x000fe200078ec0ff */
[----:B------:R-:W-:Y:S01]  /*d020*/  IMAD.U32 R13, R10, 0x10000, RZ ;  /* 0x000100000a0d7824 */ /* 0x000fe200078e00ff */
[----:B------:R-:W-:Y:S01]  /*d030*/  SHF.L.U32 R0, R37, 0x10, RZ ;  /* 0x0000001025007819 */ /* 0x000fe200000006ff */
[----:B------:R-:W-:Y:S01]  /*d040*/  IMAD.U32 R5, R36, 0x10000, RZ ;  /* 0x0001000024057824 */ /* 0x000fe200078e00ff */
[----:B------:R-:W-:Y:S01]  /*d050*/  LOP3.LUT R10, R10, 0xffff0000, RZ, 0xc0, !PT ;  /* 0xffff00000a0a7812 */ /* 0x000fe200078ec0ff */
[----:B------:R-:W-:Y:S01]  /*d060*/  FFMA.FTZ R32, R7, R16, R8 ;  /* 0x0000001007207223 */ /* 0x000fe20000010008 */
[----:B------:R-:W-:Y:S01]  /*d070*/  LOP3.LUT R19, R14, 0xffff0000, RZ, 0xc0, !PT ;  /* 0xffff00000e137812 */ /* 0x000fe200078ec0ff */
[C---:B------:R-:W-:Y:S01]  /*d080*/  FMUL.FTZ R8, R2.reuse, R12 ;  /* 0x0000000c02087220 */ /* 0x040fe20000410000 */
[----:B------:R-:W-:Y:S01]  /*d090*/  SHF.L.U32 R14, R11, 0x10, RZ ;  /* 0x000000100b0e7819 */ /* 0x000fe200000006ff */
[-C--:B------:R-:W-:Y:S01]  /*d0a0*/  FFMA.FTZ R12, R2, R18.reuse, -R9 ;  /* 0x00000012020c7223 */ /* 0x080fe20000010809 */
[----:B------:R-:W-:Y:S01]  /*d0b0*/  LOP3.LUT R9, R36, 0xffff0000, RZ, 0xc0, !PT ;  /* 0xffff000024097812 */ /* 0x000fe200078ec0ff */
[-C--:B------:R-:W-:Y:S01]  /*d0c0*/  FMUL.FTZ R2, R5, R13.reuse ;  /* 0x0000000d05027220 */ /* 0x080fe20000410000 */
[----:B------:R-:W-:Y:S01]  /*d0d0*/  LOP3.LUT R21, R11, 0xffff0000, RZ, 0xc0, !PT ;  /* 0xffff00000b157812 */ /* 0x000fe200078ec0ff */
[----:B------:R-:W-:Y:S01]  /*d0e0*/  FMUL.FTZ R7, R0, R13 ;  /* 0x0000000d00077220 */ /* 0x000fe20000410000 */
[----:B------:R-:W-:Y:S01]  /*d0f0*/  F2FP.BF16.PACK_AB R12, R12, R33 ;  /* 0x000000210c0c723e */ /* 0x000fe200000010ff */
[----:B------:R-:W-:Y:S01]  /*d100*/  FFMA.FTZ R28, R0, R17, -R2 ;  /* 0x00000011001c7223 */ /* 0x000fe20000010802 */
[----:B------:R-:W-:Y:S01]  /*d110*/  LOP3.LUT R0, R37, 0xffff0000, RZ, 0xc0, !PT ;  /* 0xffff000025007812 */ /* 0x000fe200078ec0ff */
[----:B------:R-:W-:Y:S01]  /*d120*/  FFMA.FTZ R30, R6, R18, R8 ;  /* 0x00000012061e7223 */ /* 0x000fe20000010008 */
[----:B------:R-:W-:Y:S01]  /*d130*/  SHF.L.U32 R2, R38, 0x10, RZ ;  /* 0x0000001026027819 */ /* 0x000fe200000006ff */
[----:B------:R-:W-:-:S02]  /*d140*/  FMUL.FTZ R6, R9, R10 ;  /* 0x0000000a09067220 */ /* 0x000fc40000410000 */
[----:B------:R-:W-:Y:S02]  /*d150*/  FFMA.FTZ R27, R5, R17, R7 ;  /* 0x00000011051b7223 */ /* 0x000fe40000010007 */
[C---:B------:R-:W-:Y:S02]  /*d160*/  FMUL.FTZ R10, R0.reuse, R10 ;  /* 0x0000000a000a7220 */ /* 0x040fe40000410000 */
[----:B------:R-:W-:Y:S02]  /*d170*/  IMAD.U32 R5, R41, 0x10000, RZ ;  /* 0x0001000029057824 */ /* 0x000fe400078e00ff */
[----:B------:R-:W-:Y:S02]  /*d180*/  IMAD.U32 R7, R39, 0x10000, RZ ;  /* 0x0001000027077824 */ /* 0x000fe400078e00ff */
[----:B------:R-:W-:Y:S01]  /*d190*/  FFMA.FTZ R24, R0, R19, -R6 ;  /* 0x0000001300187223 */ /* 0x000fe20000010806 */
[----:B------:R-:W-:Y:S01]  /*d1a0*/  SHF.L.U32 R0, R40, 0x10, RZ ;  /* 0x0000001028007819 */ /* 0x000fe200000006ff */
[----:B------:R-:W-:-:S02]  /*d1b0*/  FMUL.FTZ R8, R2, R15 ;  /* 0x0000000f02087220 */ /* 0x000fc40000410000 */
[----:B------:R-:W-:Y:S02]  /*d1c0*/  FFMA.FTZ R19, R9, R19, R10 ;  /* 0x0000001309137223 */ /* 0x000fe4000001000a */
[----:B------:R-:W-:Y:S02]  /*d1d0*/  FMUL.FTZ R6, R5, R15 ;  /* 0x0000000f05067220 */ /* 0x000fe40000410000 */
[----:B------:R-:W-:Y:S02]  /*d1e0*/  FMUL.FTZ R9, R7, R14 ;  /* 0x0000000e07097220 */ /* 0x000fe40000410000 */
[-C--:B------:R-:W-:Y:S01]  /*d1f0*/  FFMA.FTZ R18, R5, R20.reuse, -R8 ;  /* 0x0000001405127223 */ /* 0x080fe20000010808 */
[----:B------:R-:W-:Y:S01]  /*d200*/  LOP3.LUT R5, R40, 0xffff0000, RZ, 0xc0, !PT ;  /* 0xffff000028057812 */ /* 0x000fe200078ec0ff */
[----:B------:R-:W-:Y:S01]  /*d210*/  FFMA.FTZ R17, R2, R20, R6 ;  /* 0x0000001402117223 */ /* 0x000fe20000010006 */
[----:B------:R-:W-:Y:S01]  /*d220*/  LOP3.LUT R2, R38, 0xffff0000, RZ, 0xc0, !PT ;  /* 0xffff000026027812 */ /* 0x000fe200078ec0ff */
[C---:B------:R-:W-:Y:S01]  /*d230*/  FMUL.FTZ R8, R0.reuse, R14 ;  /* 0x0000000e00087220 */ /* 0x040fe20000410000 */
[----:B------:R-:W-:Y:S01]  /*d240*/  LOP3.LUT R6, R41, 0xffff0000, RZ, 0xc0, !PT ;  /* 0xffff000029067812 */ /* 0x000fe200078ec0ff */
[-C--:B------:R-:W-:Y:S01]  /*d250*/  FFMA.FTZ R16, R0, R23.reuse, -R9 ;  /* 0x0000001700107223 */ /* 0x080fe20000010809 */
[----:B------:R-:W-:Y:S01]  /*d260*/  LOP3.LUT R0, R39, 0xffff0000, RZ, 0xc0, !PT ;  /* 0xffff000027007812 */ /* 0x000fe200078ec0ff */
[----:B------:R-:W-:Y:S01]  /*d270*/  FFMA.FTZ R11, R7, R23, R8 ;  /* 0x00000017070b7223 */ /* 0x000fe20000010008 */
[----:B------:R-:W-:Y:S01]  /*d280*/  F2FP.BF16.PACK_AB R14, R24, R28 ;  /* 0x0000001c180e723e */ /* 0x000fe200000010ff */
[----:B------:R-:W-:-:S02]  /*d290*/  FMUL.FTZ R10, R2, R22 ;  /* 0x00000016020a7220 */ /* 0x000fc40000410000 */
[-C--:B------:R-:W-:Y:S02]  /*d2a0*/  FMUL.FTZ R8, R0, R21.reuse ;  /* 0x0000001500087220 */ /* 0x080fe40000410000 */
[C---:B------:R-:W-:Y:S02]  /*d2b0*/  FMUL.FTZ R9, R6.reuse, R22 ;  /* 0x0000001606097220 */ /* 0x040fe40000410000 */
[----:B------:R-:W-:Y:S02]  /*d2c0*/  FMUL.FTZ R7, R5, R21 ;  /* 0x0000001505077220 */ /* 0x000fe40000410000 */
[----:B------:R-:W-:Y:S01]  /*d2d0*/  FFMA.FTZ R13, R6, R26, -R10 ;  /* 0x0000001a060d7223 */ /* 0x000fe2000001080a */
[----:B------:R-:W-:Y:S01]  /*d2e0*/  F2FP.BF16.PACK_AB R10, R19, R27 ;  /* 0x0000001b130a723e */ /* 0x000fe200000010ff */
[-C--:B------:R-:W-:Y:S01]  /*d2f0*/  FFMA.FTZ R15, R5, R25.reuse, -R8 ;  /* 0x00000019050f7223 */ /* 0x080fe20000010808 */
        /* <DEDUP_REMOVED lines=9> */
.L_x_893:
[----:B------:R-:W-:Y:S05]  /*d390*/  BSYNC B0 ;  /* 0x0000000000007941 */ /* 0x000fea0003800000 */
.L_x_892:
        /* <DEDUP_REMOVED lines=101> */
.L_x_895:
[----:B------:R-:W-:Y:S05]  /*d9f0*/  BSYNC B0 ;  /* 0x0000000000007941 */ /* 0x000fea0003800000 */
.L_x_894:
        /* <DEDUP_REMOVED lines=101> */
.L_x_897:
[----:B------:R-:W-:Y:S05]  /*e050*/  BSYNC B0 ;  /* 0x0000000000007941 */ /* 0x000fea0003800000 */
.L_x_896:
[----:B------:R-:W-:Y:S01]  /*e060*/  IADD3 R0, R42, 0x40, RZ ;  /* 0x000000402a007810 */ /* 0x000fe20007ffe0ff */
[----:B------:R-:W-:Y:S03]  /*e070*/  BSSY B0, `(.L_x_898) ;  /* 0x0000064000007945 */ /* 0x000fe60003800000 */
[----:B------:R-:W-:-:S13]  /*e080*/  ISETP.GE.OR P1, PT, R0, UR4, P0 ;  /* 0x0000000400007c0c */ /* 0x000fda0008726670 */
[----:B------:R-:W-:Y:S05]  /*e090*/  @P1 BRA `(.L_x_899) ;  /* 0x0000061000001947 */ /* 0x000fea0003800000 */
[----:B------:R-:W-:Y:S01]  /*e0a0*/  SHF.R.S32.HI R2, RZ, 0x1f, R0 ;  /* 0x0000001fff027819 */ /* 0x000fe20000011400 */
[----:B-1----:R-:W-:Y:S02]  /*e0b0*/  IMAD.MOV.U32 R9, RZ, RZ, c[0x0][0x27c] ;  /* 0x00009f00ff097624 */ /* 0x002fe400078e00ff */
[----:B------:R-:W-:Y:S01]  /*e0c0*/  IMAD.SHL.U32 R5, R0, 0x40, RZ ;  /* 0x0000004000057824 */ /* 0x000fe200078e00ff */
[----:B------:R-:W-:Y:S02]  /*e0d0*/  LEA.HI R2, R2, R0, RZ, 0x3 ;  /* 0x0000000002027211 */ /* 0x000fe400078f18ff */
[----:B------:R-:W-:Y:S02]  /*e0e0*/  LEA.HI R9, R9, R96, RZ, 0x1d ;  /* 0x0000006009097211 */ /* 0x000fe400078fe8ff */
[----:B------:R-:W-:Y:S02]  /*e0f0*/  LOP3.LUT R0, R5, 0x1c0, RZ, 0xc0, !PT ;  /* 0x000001c005007812 */ /* 0x000fe400078ec0ff */
[----:B------:R-:W-:Y:S01]  /*e100*/  SHF.L.U32 R5, R2, 0x6, RZ ;  /* 0x0000000602057819 */ /* 0x000fe200000006ff */
[----:B------:R-:W-:Y:S01]  /*e110*/  IMAD.SHL.U32 R7, R9, 0x8, RZ ;  /* 0x0000000809077824 */ /* 0x000fe200078e00ff */
[----:B------:R-:W-:-:S02]  /*e120*/  SHF.R.S32.HI R10, RZ, 0x1f, R9 ;  /* 0x0000001fff0a7819 */ /* 0x000fc40000011409 */
[----:B------:R-:W-:Y:S02]  /*e130*/  LOP3.LUT R6, R5, 0xfffffe00, RZ, 0xc0, !PT ;  /* 0xfffffe0005067812 */ /* 0x000fe400078ec0ff */
[----:B------:R-:W-:Y:S02]  /*e140*/  LEA.HI R5, R10, R9, RZ, 0x3 ;  /* 0x000000090a057211 */ /* 0x000fe400078f18ff */
[C---:B------:R-:W-:Y:S02]  /*e150*/  LOP3.LUT R8, R0.reuse, 0x38, R132, 0xf8, !PT ;  /* 0x0000003800087812 */ /* 0x040fe400078ef884 */
[----:B------:R-:W-:Y:S02]  /*e160*/  SHF.R.U32.HI R2, RZ, 0x3, R0 ;  /* 0x00000003ff027819 */ /* 0x000fe40000011600 */
[----:B------:R-:W-:Y:S01]  /*e170*/  LOP3.LUT R7, R0, 0x38, R7, 0xf8, !PT ;  /* 0x0000003800077812 */ /* 0x000fe200078ef807 */
[----:B------:R-:W-:Y:S01]  /*e180*/  IMAD.SHL.U32 R0, R5, 0x400, RZ ;  /* 0x0000040005007824 */ /* 0x000fe200078e00ff */
[----:B------:R-:W-:-:S02]  /*e190*/  LOP3.LUT R8, R6, R8, R2, 0xf6, !PT ;  /* 0x0000000806087212 */ /* 0x000fc400078ef602 */
[----:B------:R-:W-:Y:S01]  /*e1a0*/  LOP3.LUT R2, R7, R2, RZ, 0x3c, !PT ;  /* 0x0000000207027212 */ /* 0x000fe200078e3cff */
[----:B------:R-:W-:Y:S01]  /*e1b0*/  IMAD.U32 R7, R34, 0x10000, RZ ;  /* 0x0001000022077824 */ /* 0x000fe200078e00ff */
[----:B------:R-:W-:Y:S02]  /*e1c0*/  LOP3.LUT R0, R0, 0x7fffe000, RZ, 0xc0, !PT ;  /* 0x7fffe00000007812 */ /* 0x000fe400078ec0ff */
[----:B------:R-:W-:Y:S02]  /*e1d0*/  SHF.L.U32 R31, R8, 0x1, RZ ;  /* 0x00000001081f7819 */ /* 0x000fe400000006ff */
[----:B------:R-:W-:Y:S02]  /*e1e0*/  IADD3 R0, R2, R0, R6 ;  /* 0x0000000002007210 */ /* 0x000fe40007ffe006 */
[----:B------:R-:W-:Y:S01]  /*e1f0*/  LOP3.LUT R6, R34, 0xffff0000, RZ, 0xc0, !PT ;  /* 0xffff000022067812 */ /* 0x000fe200078ec0ff */
        /* <DEDUP_REMOVED lines=75> */
.L_x_899:
[----:B------:R-:W-:Y:S05]  /*e6b0*/  BSYNC B0 ;  /* 0x0000000000007941 */ /* 0x000fea0003800000 */
.L_x_898:
        /* <DEDUP_REMOVED lines=101> */
.L_x_901:
[----:B------:R-:W-:Y:S05]  /*ed10*/  BSYNC B0 ;  /* 0x0000000000007941 */ /* 0x000fea0003800000 */
.L_x_900:
        /* <DEDUP_REMOVED lines=101> */
.L_x_903:
[----:B------:R-:W-:Y:S05]  /*f370*/  BSYNC B0 ;  /* 0x0000000000007941 */ /* 0x000fea0003800000 */
.L_x_902:
[----:B------:R-:W-:-:S04]  /*f380*/  IADD3 R0, R42, 0x70, RZ ;  /* 0x000000702a007810 */ /* 0x000fc80007ffe0ff */
        /* <DEDUP_REMOVED lines=99> */
.L_x_885:
[----:B------:R-:W-:Y:S05]  /*f9c0*/  BSYNC B2 ;  /* 0x0000000000027941 */ /* 0x000fea0003800000 */
.L_x_853:
[----:B------:R-:W-:Y:S01]  /*f9d0*/  IMAD R0, R43, c[0x0][0x208], RZ ;  /* 0x000082002b007a24 */ /* 0x000fe200078e02ff */
[----:B-1----:R-:W-:Y:S01]  /*f9e0*/  SHF.R.S32.HI R9, RZ, 0x4, R47 ;  /* 0x00000004ff097819 */ /* 0x002fe2000001142f */
[----:B------:R-:W-:Y:S01]  /*f9f0*/  IMAD.WIDE.U32 R6, R49, c[0x0][0x208], RZ ;  /* 0x0000820031067a25 */ /* 0x000fe200078e00ff */
[----:B------:R-:W-:Y:S01]  /*fa00*/  SHF.L.U32 R8, R42, 0x3, RZ ;  /* 0x000000032a087819 */ /* 0x000fe200000006ff */
[----:B------:R-:W-:-:S04]  /*fa10*/  DEPBAR.LE SB0, 0x0 ;  /* 0x000080000000791a */ /* 0x000fc80000000000 */
[----:B------:R-:W-:Y:S01]  /*fa20*/  IMAD R0, R49, c[0x0][0x20c], R0 ;  /* 0x0000830031007a24 */ /* 0x000fe200078e0200 */
[----:B------:R-:W-:Y:S01]  /*fa30*/  LEA.HI R5, R47, R9, RZ, 0x1 ;  /* 0x000000092f057211 */ /* 0x000fe200078f08ff */
[----:B------:R-:W-:Y:S01]  /*fa40*/  IMAD R2, R45, c[0x0][0x218], RZ ;  /* 0x000086002d027a24 */ /* 0x000fe200078e02ff */
[----:B------:R-:W-:Y:S01]  /*fa50*/  LEA.HI R156, R156, R159, RZ, 0x5 ;  /* 0x0000009f9c9c7211 */ /* 0x000fe200078f28ff */
[----:B------:R-:W-:Y:S01]  /*fa60*/  IMAD.WIDE R16, R132, 0x2, RZ ;  /* 0x0000000284107825 */ /* 0x000fe200078e02ff */
[----:B------:R-:W-:Y:S01]  /*fa70*/  IADD3 R7, R7, R0, RZ ;  /* 0x0000000007077210 */ /* 0x000fe20007ffe0ff */
[----:B------:R-:W-:Y:S01]  /*fa80*/  UISETP.GE.AND UP0, UPT, UR9, 0x41, UPT ;  /* 0x000000410900788c */ /* 0x000fe2000bf06270 */
[----:B------:R-:W-:Y:S01]  /*fa90*/  SHF.L.U32 R0, R96, 0x6, RZ ;  /* 0x0000000660007819 */ /* 0x000fe200000006ff */
[C---:B------:R-:W-:Y:S01]  /*faa0*/  IMAD R2, R48.reuse, c[0x0][0x21c], R2 ;  /* 0x0000870030027a24 */ /* 0x040fe200078e0202 */
[----:B------:R-:W-:Y:S01]  /*fab0*/  LOP3.LUT R5, R5, 0xfffffffe, RZ, 0xc0, !PT ;  /* 0xfffffffe05057812 */ /* 0x000fe200078ec0ff */
[----:B------:R-:W-:Y:S01]  /*fac0*/  IMAD.WIDE.U32 R6, R48, c[0x0][0x218], R6 ;  /* 0x0000860030067a25 */ /* 0x000fe200078e0006 */
[----:B------:R-:W-:-:S02]  /*fad0*/  LOP3.LUT R0, R0, 0x1c0, RZ, 0xc0, !PT ;  /* 0x000001c000007812 */ /* 0x000fc400078ec0ff */
[----:B------:R-:W-:Y:S01]  /*fae0*/  SHF.R.S32.HI R162, RZ, 0x1f, R132 ;  /* 0x0000001fffa27819 */ /* 0x000fe20000011484 */
[----:B------:R-:W-:Y:S01]  /*faf0*/  IMAD.IADD R5, R9, 0x1, -R5 ;  /* 0x0000000109057824 */ /* 0x000fe200078e0a05 */
[----:B------:R-:W-:Y:S01]  /*fb00*/  BAR.SYNC.DEFER_BLOCKING 0x0 ;  /* 0x0000000000007b1d */ /* 0x000fe20000010000 */
[----:B------:R-:W-:Y:S01]  /*fb10*/  IADD3 R6, P0, R6, UR26, RZ ;  /* 0x0000001a06067c10 */ /* 0x000fe2000ff1e0ff */
[----:B------:R-:W-:Y:S01]  /*fb20*/  IMAD.SHL.U32 R158, R54, 0x2, RZ ;  /* 0x00000002369e7824 */ /* 0x000fe200078e00ff */
[----:B------:R-:W-:Y:S02]  /*fb30*/  LOP3.LUT R8, R0, 0x8, R8, 0xf8, !PT ;  /* 0x0000000800087812 */ /* 0x000fe400078ef808 */
[----:B------:R-:W-:Y:S02]  /*fb40*/  IADD3.X R7, R7, UR5, R2, P0, !PT ;  /* 0x0000000507077c10 */ /* 0x000fe400087fe402 */
[----:B------:R-:W-:Y:S02]  /*fb50*/  SHF.R.U32.HI R2, RZ, 0x3, R0 ;  /* 0x00000003ff027819 */ /* 0x000fe40000011600 */
[----:B------:R-:W-:-:S02]  /*fb60*/  LEA R0, P0, R6, c[0x0][0x1f8], 0x1 ;  /* 0x00007e0006007a11 */ /* 0x000fc400078008ff */
[----:B------:R-:W-:Y:S02]  /*fb70*/  LOP3.LUT R8, R8, R2, RZ, 0x3c, !PT ;  /* 0x0000000208087212 */ /* 0x000fe400078e3cff */
[----:B------:R-:W-:Y:S01]  /*fb80*/  LEA.HI.X R2, R6, c[0x0][0x1fc], R7, 0x1, P0 ;  /* 0x00007f0006027a11 */ /* 0x000fe200000f0c07 */
[----:B------:R-:W-:Y:S01]  /*fb90*/  SHFL.IDX PT, R12, R0, RZ, 0x181f ;  /* 0x00181fff000c7589 */ /* 0x000fe200000e0000 */
[----:B------:R-:W-:Y:S02]  /*fba0*/  LOP3.LUT P0, RZ, R96, 0x2, RZ, 0xc0, !PT ;  /* 0x0000000260ff7812 */ /* 0x000fe4000780c0ff */
[----:B------:R-:W-:Y:S01]  /*fbb0*/  SHF.L.U32 R6, R44, 0x6, RZ ;  /* 0x000000062c067819 */ /* 0x000fe200000006ff */
[----:B------:R-:W1:Y:S01]  /*fbc0*/  SHFL.IDX PT, R10, R0, 0x1, 0x181f ;  /* 0x00381f00000a7f89 */ /* 0x000e6200000e0000 */
[----:B------:R-:W-:Y:S02]  /*fbd0*/  SHF.R.S32.HI R7, RZ, 0x1f, R55 ;  /* 0x0000001fff077819 */ /* 0x000fe40000011437 */
[----:B------:R-:W-:Y:S01]  /*fbe0*/  LOP3.LUT R6, R6, 0x1c0, RZ, 0xc0, !PT ;  /* 0x000001c006067812 */ /* 0x000fe200078ec0ff */
[----:B------:R-:W2:Y:S04]  /*fbf0*/  SHFL.IDX PT, R9, R0, 0x2, 0x181f ;  /* 0x00581f0000097f89 */ /* 0x000ea800000e0000 */
[----:B------:R3:W-:Y:S04]  /*fc00*/  SHFL.IDX PT, R14, R0, 0x3, 0x181f ;  /* 0x00781f00000e7f89 */ /* 0x0007e800000e0000 */
[----:B------:R-:W4:Y:S04]  /*fc10*/  SHFL.IDX PT, R13, R2, RZ, 0x181f ;  /* 0x00181fff020d7589 */ /* 0x000f2800000e0000 */
[----:B------:R-:W5:Y:S04]  /*fc20*/  SHFL.IDX PT, R11, R2, 0x1, 0x181f ;  /* 0x00381f00020b7f89 */ /* 0x000f6800000e0000 */
[----:B------:R-:W4:Y:S01]  /*fc30*/  SHFL.IDX PT, R20, R2, 0x3, 0x181f ;  /* 0x00781f0002147f89 */ /* 0x000f2200000e0000 */
[----:B-1----:R-:W-:-:S02]  /*fc40*/  IADD3 R50, P2, R16, R10, RZ ;  /* 0x0000000a10327210 */ /* 0x002fc40007f5e0ff */
[----:B--2---:R-:W-:Y:S02]  /*fc50*/  IADD3 R48, P1, R16, R9, RZ ;  /* 0x0000000910307210 */ /* 0x004fe40007f3e0ff */
[C---:B---3--:R-:W-:Y:S02]  /*fc60*/  LEA R0, R5.reuse, R8, 0x9 ;  /* 0x0000000805007211 */ /* 0x048fe400078e48ff */
[----:B------:R1:W2:Y:S01]  /*fc70*/  SHFL.IDX PT, R8, R2, 0x2, 0x181f ;  /* 0x00581f0002087f89 */ /* 0x0002a200000e0000 */
[----:B------:R-:W-:Y:S02]  /*fc80*/  SHF.L.U32 R5, R5, 0x3, RZ ;  /* 0x0000000305057819 */ /* 0x000fe400000006ff */
[----:B------:R-:W-:Y:S02]  /*fc90*/  IMAD.SHL.U32 R232, R0, 0x2, RZ ;  /* 0x0000000200e87824 */ /* 0x000fe400078e00ff */
[----:B------:R-:W-:Y:S02]  /*fca0*/  LOP3.LUT R5, R6, 0x8, R5, 0xf8, !PT ;  /* 0x0000000806057812 */ /* 0x000fe400078ef805 */
[----:B------:R-:W-:Y:S01]  /*fcb0*/  SHF.R.U32.HI R6, RZ, 0x3, R6 ;  /* 0x00000003ff067819 */ /* 0x000fe20000011606 */
[----:B------:R-:W-:Y:S01]  /*fcc0*/  LDSM.16.M88.4 R40, [R232+0x4100] ;  /* 0x00410000e828783b */ /* 0x000fe20000000200 */
[----:B------:R-:W-:-:S02]  /*fcd0*/  IADD3 R0, R232, 0x4100, RZ ;  /* 0x00004100e8007810 */ /* 0x000fc40007ffe0ff */
[----:B------:R-:W-:Y:S01]  /*fce0*/  IADD3 R243, R232, 0x4120, RZ ;  /* 0x00004120e8f37810 */ /* 0x000fe20007ffe0ff */
[----:B------:R-:W-:Y:S01]  /*fcf0*/  LDSM.16.M88.4 R36, [R232+0x4900] ;  /* 0x00490000e824783b */ /* 0x000fe20000000200 */
[----:B------:R-:W-:Y:S02]  /*fd00*/  @P0 IADD3 R243, R0, -0x20, RZ ;  /* 0xffffffe000f30810 */ /* 0x000fe40007ffe0ff */
[----:B------:R-:W-:Y:S01]  /*fd10*/  LEA.HI R0, R7, R55, RZ, 0x3 ;  /* 0x0000003707007211 */ /* 0x000fe200078f18ff */
[----:B------:R-:W-:Y:S01]  /*fd20*/  LDSM.16.M88.4 R32, [R232+0x5100] ;  /* 0x00510000e820783b */ /* 0x000fe20000000200 */
[----:B------:R-:W-:Y:S02]  /*fd30*/  IADD3 R52, P0, R12, R16, RZ ;  /* 0x000000100c347210 */ /* 0x000fe40007f1e0ff */
[----:B------:R-:W-:Y:S01]  /*fd40*/  LOP3.LUT R160, R0, 0xfffffff8, RZ, 0xc0, !PT ;  /* 0xfffffff800a07812 */ /* 0x000fe200078ec0ff */
[----:B------:R-:W-:Y:S01]  /*fd50*/  IMAD.SHL.U32 R0, R156, 0x20, RZ ;  /* 0x000000209c007824 */ /* 0x000fe200078e00ff */
[----:B------:R-:W-:Y:S01]  /*fd60*/  LOP3.LUT R5, R5, R6, RZ, 0x3c, !PT ;  /* 0x0000000605057212 */ /* 0x000fe200078e3cff */
[----:B------:R-:W-:Y:S01]  /*fd70*/  LDSM.16.M88.4 R28, [R232+0x5900] ;  /* 0x00590000e81c783b */ /* 0x000fe20000000200 */
[----:B-1----:R-:W-:Y:S01]  /*fd80*/  SHF.L.U32 R2, R46, 0x6, RZ ;  /* 0x000000062e027819 */ /* 0x002fe200000006ff */
[----:B------:R-:W-:Y:S01]  /*fd90*/  IMAD.WIDE R6, R160, 0x2, RZ ;  /* 0x00000002a0067825 */ /* 0x000fe200078e02ff */
[----:B----4-:R-:W-:Y:S01]  /*fda0*/  IADD3.X R53, R13, R17, RZ, P0, !PT ;  /* 0x000000110d357210 */ /* 0x010fe200007fe4ff */
[----:B------:R-:W-:Y:S01]  /*fdb0*/  LDSM.16.M88.4 R68, [R243] ;  /* 0x00000000f344783b */ /* 0x000fe20000000200 */
[----:B------:R-:W-:-:S02]  /*fdc0*/  IADD3 R46, P0, R16, R14, RZ ;  /* 0x0000000e102e7210 */ /* 0x000fc40007f1e0ff */
[C---:B-----5:R-:W-:Y:S01]  /*fdd0*/  IADD3.X R51, R17.reuse, R11, RZ, P2, !PT ;  /* 0x0000000b11337210 */ /* 0x060fe200017fe4ff */
[----:B------:R-:W-:Y:S01]  /*fde0*/  LDSM.16.M88.4 R64, [R243+0x800] ;  /* 0x00080000f340783b */ /* 0x000fe20000000200 */
[C---:B------:R-:W-:Y:S02]  /*fdf0*/  IADD3.X R47, R17.reuse, R20, RZ, P0, !PT ;  /* 0x00000014112f7210 */ /* 0x040fe400007fe4ff */
[----:B------:R-:W-:Y:S01]  /*fe00*/  IADD3 R18, P2, R6, R10, RZ ;  /* 0x0000000a06127210 */ /* 0x000fe20007f5e0ff */
[----:B------:R-:W-:Y:S01]  /*fe10*/  LDSM.16.M88.4 R60, [R243+0x1000] ;  /* 0x00100000f33c783b */ /* 0x000fe20000000200 */
[----:B--2---:R-:W-:Y:S02]  /*fe20*/  IADD3.X R49, R17, R8, RZ, P1, !PT ;  /* 0x0000000811317210 */ /* 0x004fe40000ffe4ff */
[----:B------:R-:W-:Y:S01]  /*fe30*/  LOP3.LUT R2, R2, 0xfffffe00, RZ, 0xc0, !PT ;  /* 0xfffffe0002027812 */ /* 0x000fe200078ec0ff */
[----:B------:R-:W-:Y:S01]  /*fe40*/  IMAD.X R19, R7, 0x1, R11, P2 ;  /* 0x0000000107137824 */ /* 0x000fe200010e060b */
[----:B------:R-:W-:Y:S01]  /*fe50*/  LOP3.LUT R0, R0, 0x7ffffc00, RZ, 0xc0, !PT ;  /* 0x7ffffc0000007812 */ /* 0x000fe200078ec0ff */
[----:B------:R-:W-:Y:S01]  /*fe60*/  LDSM.16.M88.4 R56, [R243+0x1800] ;  /* 0x00180000f338783b */ /* 0x000fe20000000200 */
[----:B------:R-:W-:-:S02]  /*fe70*/  IADD3 R44, P0, R12, R6, RZ ;  /* 0x000000060c2c7210 */ /* 0x000fc40007f1e0ff */
[----:B------:R-:W-:Y:S01]  /*fe80*/  ISETP.GE.AND P1, PT, R132, c[0x0][0x1d4], PT ;  /* 0x0000750084007a0c */ /* 0x000fe20003f26270 */
[----:B------:R-:W-:Y:S01]  /*fe90*/  STL [R1+0x28], R160 ;  /* 0x000028a001007387 */ /* 0x000fe20000100800 */
[----:B------:R-:W-:Y:S02]  /*fea0*/  IADD3 R0, R5, R2, R0 ;  /* 0x0000000205007210 */ /* 0x000fe40007ffe000 */
[----:B------:R-:W-:Y:S01]  /*feb0*/  IADD3.X R45, R13, R7, RZ, P0, !PT ;  /* 0x000000070d2d7210 */ /* 0x000fe200007fe4ff */
[----:B------:R-:W-:Y:S01]  /*fec0*/  STL [R1+0x18], R158 ;  /* 0x0000189e01007387 */ /* 0x000fe20000100800 */
[----:B------:R-:W-:Y:S02]  /*fed0*/  IADD3 R16, P0, R6, R9, RZ ;  /* 0x0000000906107210 */ /* 0x000fe40007f1e0ff */
[----:B------:R-:W-:Y:S02]  /*fee0*/  ISETP.LT.OR P2, PT, R97, 0x1, P1 ;  /* 0x000000016100780c */ /* 0x000fe40000f41670 */
[----:B------:R-:W-:-:S02]  /*fef0*/  SHF.L.U32 R239, R0, 0x1, RZ ;  /* 0x0000000100ef7819 */ /* 0x000fc400000006ff */
[C---:B------:R-:W-:Y:S02]  /*ff00*/  IADD3.X R17, R7.reuse, R8, RZ, P0, !PT ;  /* 0x0000000807117210 */ /* 0x040fe400007fe4ff */
[----:B------:R-:W-:Y:S01]  /*ff10*/  IADD3 R6, P0, R6, R14, RZ ;  /* 0x0000000e06067210 */ /* 0x000fe20007f1e0ff */
[----:B------:R-:W1:Y:S01]  /*ff20*/  LDSM.16.M88.4 R8, [R239+0x8100] ;  /* 0x00810000ef08783b */ /* 0x000e620000000200 */
[----:B------:R-:W-:Y:S02]  /*ff30*/  LEA R241, R4, R239, 0x1 ;  /* 0x000000ef04f17211 */ /* 0x000fe400078e08ff */
[----:B------:R-:W-:Y:S01]  /*ff40*/  IADD3.X R7, R7, R20, RZ, P0, !PT ;  /* 0x0000001407077210 */ /* 0x000fe200007fe4ff */
[----:B------:R-:W2:Y:S01]  /*ff50*/  LDSM.16.M88.4 R12, [R239+0xa100] ;  /* 0x00a10000ef0c783b */ /* 0x000ea20000000200 */
[----:B------:R-:W-:Y:S02]  /*ff60*/  ISETP.GE.AND P0, PT, R55, c[0x0][0x1d4], PT ;  /* 0x0000750037007a0c */ /* 0x000fe40003f06270 */
[----:B------:R-:W-:Y:S01]  /*ff70*/  MOV R0, 0x40 ;  /* 0x0000004000007802 */ /* 0x000fe20000000f00 */
[----:B------:R-:W3:Y:S01]  /*ff80*/  LDSM.16.M88.4 R24, [R241+0x8100] ;  /* 0x00810000f118783b */ /* 0x000ee20000000200 */
[----:B------:R-:W-:-:S02]  /*ff90*/  ISETP.LT.OR P3, PT, R97, 0x21, P0 ;  /* 0x000000216100780c */ /* 0x000fc40000761670 */
[C---:B------:R-:W-:Y:S01]  /*ffa0*/  LEA R240, R3.reuse, R239, 0x1 ;  /* 0x000000ef03f07211 */ /* 0x040fe200078e08ff */
[----:B------:R-:W4:Y:S01]  /*ffb0*/  LDSM.16.M88.4 R20, [R241+0xa100] ;  /* 0x00a10000f114783b */ /* 0x000f220000000200 */
[----:B------:R-:W-:Y:S02]  /*ffc0*/  LEA R242, R3, R241, 0x1 ;  /* 0x000000f103f27211 */ /* 0x000fe400078e08ff */
[----:B------:R-:W-:Y:S01]  /*ffd0*/  LEA R244, R4, R240, 0x1 ;  /* 0x000000f004f47211 */ /* 0x000fe200078e08ff */
[----:B------:R-:W-:Y:S01]  /*ffe0*/  @!PT LDS RZ, [RZ] ;  /* 0x00000000fffff984 */ /* 0x000fe20000000800 */
[----:B------:R-:W-:Y:S01]  /*fff0*/  @!PT LDS RZ, [RZ] ;  /* 0x00000000fffff984 */ /* 0x000fe20000000800 */
[----:B------:R-:W-:Y:S01]  /*10000*/  @!PT LDS RZ, [RZ] ;  /* 0x00000000fffff984 */ /* 0x000fe20000000800 */
[----:B------:R5:W-:Y:S01]  /*10010*/  LDGSTS.E.BYPASS.LTC128B.128 [R158+0x100], [R52.64], !P2 ;  /* 0x00100000349e7fae */ /* 0x000be2000d101d62 */
[----:B------:R-:W-:Y:S02]  /*10020*/  ISETP.LT.OR P2, PT, R97, 0x1, P0 ;  /* 0x000000016100780c */ /* 0x000fe40000741670 */
[----:B------:R-:W-:Y:S02]  /*10030*/  SHF.R.S32.HI R161, RZ, 0x1f, R160 ;  /* 0x0000001fffa17819 */ /* 0x000fe400000114a0 */
[----:B------:R-:W-:-:S02]  /*10040*/  IADD3 R251, R243, 0x800, RZ ;  /* 0x00000800f3fb7810 */ /* 0x000fc40007ffe0ff */
[C---:B------:R-:W-:Y:S01]  /*10050*/  IADD3 R250, R243.reuse, 0x1000, RZ ;  /* 0x00001000f3fa7810 */ /* 0x040fe20007ffe0ff */
[----:B------:R-:W-:Y:S01]  /*10060*/  STL [R1+0x4c], R161 ;  /* 0x00004ca101007387 */ /* 0x000fe20000100800 */
[C---:B------:R-:W-:Y:S02]  /*10070*/  IADD3 R249, R243.reuse, 0x1800, RZ ;  /* 0x00001800f3f97810 */ /* 0x040fe40007ffe0ff */
[C---:B------:R-:W-:Y:S02]  /*10080*/  IADD3 R248, R243.reuse, 0x2000, RZ ;  /* 0x00002000f3f87810 */ /* 0x040fe40007ffe0ff */
[----:B------:R-:W-:Y:S01]  /*10090*/  IADD3 R247, R243, 0x2800, RZ ;  /* 0x00002800f3f77810 */ /* 0x000fe20007ffe0ff */
[----:B------:R3:W-:Y:S01]  /*100a0*/  LDGSTS.E.BYPASS.LTC128B.128 [R158+0x2100], [R44.64], !P2 ;  /* 0x021000002c9e7fae */ /* 0x0007e2000d101d62 */
[----:B------:R-:W-:Y:S02]  /*100b0*/  ISETP.LT.OR P2, PT, R97, 0x11, P1 ;  /* 0x000000116100780c */ /* 0x000fe40000f41670 */
[----:B------:R-:W-:-:S02]  /*100c0*/  IADD3 R246, R243, 0x3000, RZ ;  /* 0x00003000f3f67810 */ /* 0x000fc40007ffe0ff */
[----:B------:R-:W-:Y:S01]  /*100d0*/  IADD3 R245, R243, 0x3800, RZ ;  /* 0x00003800f3f57810 */ /* 0x000fe20007ffe0ff */
[----:B-1----:R-:W-:Y:S08]  /*100e0*/  HMMA.16816.F32.BF16 R116, R8, R40, RZ ;  /* 0x000000280874723c */ /* 0x002ff000000418ff */
[----:B------:R1:W-:Y:S01]  /*100f0*/  LDGSTS.E.BYPASS.LTC128B.128 [R158+0x900], [R50.64], !P2 ;  /* 0x00900000329e7fae */ /* 0x0003e2000d101d62 */
[C---:B------:R-:W-:Y:S01]  /*10100*/  ISETP.LT.OR P2, PT, R97.reuse, 0x11, P0 ;  /* 0x000000116100780c */ /* 0x040fe20000741670 */
[C---:B--2---:R-:W-:Y:S08]  /*10110*/  HMMA.16816.F32.BF16 R76, R12.reuse, R36, RZ ;  /* 0x000000240c4c723c */ /* 0x044ff000000418ff */
[----:B------:R-:W-:Y:S04]  /*10120*/  HMMA.16816.F32.BF16 R84, R12, R40, RZ ;  /* 0x000000280c54723c */ /* 0x000fe800000418ff */
[----:B------:R2:W-:Y:S01]  /*10130*/  LDGSTS.E.BYPASS.LTC128B.128 [R158+0x2900], [R18.64], !P2 ;  /* 0x02900000129e7fae */ /* 0x0005e2000d101d62 */
[----:B------:R-:W-:-:S03]  /*10140*/  ISETP.LT.OR P2, PT, R97, 0x21, P1 ;  /* 0x000000216100780c */ /* 0x000fc60000f41670 */
[C---:B------:R-:W-:Y:S10]  /*10150*/  HMMA.16816.F32.BF16 R72, R12.reuse, R32, RZ ;  /* 0x000000200c48723c */ /* 0x040ff400000418ff */
[----:B------:R1:W-:Y:S01]  /*10160*/  LDGSTS.E.BYPASS.LTC128B.128 [R158+0x1100], [R48.64], !P2 ;  /* 0x01100000309e7fae */ /* 0x0003e2000d101d62 */
[C---:B------:R-:W-:Y:S01]  /*10170*/  ISETP.LT.OR P2, PT, R97.reuse, 0x31, P1 ;  /* 0x000000316100780c */ /* 0x040fe20000f41670 */
[----:B------:R-:W-:Y:S01]  /*10180*/  HMMA.16816.F32.BF16 R80, R12, R42, RZ ;  /* 0x0000002a0c50723c */ /* 0x000fe200000418ff */
[----:B------:R-:W-:Y:S01]  /*10190*/  ISETP.LT.OR P1, PT, R97, 0x31, P0 ;  /* 0x000000316100780c */ /* 0x000fe20000721670 */
[----:B------:R2:W-:Y:S01]  /*101a0*/  LDGSTS.E.BYPASS.LTC128B.128 [R158+0x3100], [R16.64], !P3 ;  /* 0x03100000109e7fae */ /* 0x0005e2000d901d62 */
[----:B------:R-:W-:-:S04]  /*101b0*/  LOP3.LUT P0, RZ, R96, 0x4, RZ, 0xc0, !PT ;  /* 0x0000000460ff7812 */ /* 0x000fc8000780c0ff */
[----:B------:R-:W-:Y:S01]  /*101c0*/  SEL R0, R0, 0xffffffc0, !P0 ;  /* 0xffffffc000007807 */ /* 0x000fe20004000000 */
[----:B------:R-:W-:Y:S01]  /*101d0*/  HMMA.16816.F32.BF16 R88, R12, R38, RZ ;  /* 0x000000260c58723c */ /* 0x000fe200000418ff */
[----:B------:R-:W-:Y:S02]  /*101e0*/  PLOP3.LUT P0, PT, PT, PT, UP0, 0x40, 0x0 ;  /* 0x000000000000781c */ /* 0x000fe40003f0e808 */
[----:B------:R-:W-:Y:S01]  /*101f0*/  IADD3 R237, R0, R243, RZ ;  /* 0x000000f300ed7210 */ /* 0x000fe20007ffe0ff */
[----:B------:R-:W-:Y:S01]  /*10200*/  IMAD.IADD R238, R232, 0x1, R0 ;  /* 0x00000001e8ee7824 */ /* 0x000fe200078e0200 */
[----:B------:R3:W-:Y:S03]  /*10210*/  LDGSTS.E.BYPASS.LTC128B.128 [R158+0x1900], [R46.64], !P2 ;  /* 0x019000002e9e7fae */ /* 0x0007e6000d101d62 */
[C---:B------:R-:W-:Y:S01]  /*10220*/  HMMA.16816.F32.BF16 R120, R8.reuse, R42, RZ ;  /* 0x0000002a0878723c */ /* 0x040fe200000418ff */
[----:B------:R1:W-:Y:S04]  /*10230*/  LDGSTS.E.BYPASS.LTC128B.128 [R158+0x3900], [R6.64], !P1 ;  /* 0x03900000069e7fae */ /* 0x0003e8000c901d62 */
[----:B------:R-:W0:Y:S03]  /*10240*/  LDGDEPBAR ;  /* 0x00000000000079af */ /* 0x000e260000000000 */
[C---:B------:R-:W-:Y:S01]  /*10250*/  HMMA.16816.F32.BF16 R112, R8.reuse, R36, RZ ;  /* 0x000000240870723c */ /* 0x040fe200000418ff */
[----:B--2---:R-:W-:Y:S07]  /*10260*/  LDSM.16.M88.4 R16, [R240+0x8100] ;  /* 0x00810000f010783b */ /* 0x004fee0000000200 */
[----:B------:R-:W-:Y:S08]  /*10270*/  HMMA.16816.F32.BF16 R108, R8, R38, RZ ;  /* 0x00000026086c723c */ /* 0x000ff000000418ff */
[C---:B-----5:R-:W-:Y:S01]  /*10280*/  HMMA.16816.F32.BF16 R52, R12.reuse, R28, RZ ;  /* 0x0000001c0c34723c */ /* 0x060fe200000418ff */
[----:B---3--:R-:W2:Y:S07]  /*10290*/  LDSM.16.M88.4 R44, [R238+0x4100] ;  /* 0x00410000ee2c783b */ /* 0x008eae0000000200 */
[C---:B------:R-:W-:Y:S08]  /*102a0*/  HMMA.16816.F32.BF16 R100, R12.reuse, R34, RZ ;  /* 0x000000220c64723c */ /* 0x040ff000000418ff */
[----:B------:R-:W-:Y:S01]  /*102b0*/  HMMA.16816.F32.BF16 R92, R12, R30, RZ ;  /* 0x0000001e0c5c723c */ /* 0x000fe200000418ff */
[----:B------:R-:W3:Y:S07]  /*102c0*/  LDSM.16.M88.4 R12, [R240+0xa100] ;  /* 0x00a10000f00c783b */ /* 0x000eee0000000200 */
[C---:B------:R-:W-:Y:S08]  /*102d0*/  HMMA.16816.F32.BF16 R104, R8.reuse, R32, RZ ;  /* 0x000000200868723c */ /* 0x040ff000000418ff */
[C---:B------:R-:W-:Y:S01]  /*102e0*/  HMMA.16816.F32.BF16 R40, R8.reuse, R34, RZ ;  /* 0x000000220828723c */ /* 0x040fe200000418ff */
[----:B------:R-:W-:Y:S07]  /*102f0*/  LDSM.16.M88.4 R32, [R238+0x4900] ;  /* 0x00490000ee20783b */ /* 0x000fee0000000200 */
[C---:B------:R-:W-:Y:S08]  /*10300*/  HMMA.16816.F32.BF16 R36, R8.reuse, R28, RZ ;  /* 0x0000001c0824723c */ /* 0x040ff000000418ff */
[----:B------:R-:W-:Y:S01]  /*10310*/  HMMA.16816.F32.BF16 R8, R8, R30, RZ ;  /* 0x0000001e0808723c */ /* 0x000fe200000418ff */
[----:B------:R-:W5:Y:S07]  /*10320*/  LDSM.16.M88.4 R28, [R238+0x5100] ;  /* 0x00510000ee1c783b */ /* 0x000f6e0000000200 */
[----:B-1----:R-:W-:Y:S08]  /*10330*/  HMMA.16816.F32.BF16 R48, R24, R68, R116 ;  /* 0x000000441830723c */ /* 0x002ff00000041874 */
[C---:B----4-:R-:W-:Y:S08]  /*10340*/  HMMA.16816.F32.BF16 R124, R20.reuse, R64, R76 ;  /* 0x00000040147c723c */ /* 0x050ff0000004184c */
[C---:B------:R-:W-:Y:S08]  /*10350*/  HMMA.16816.F32.BF16 R76, R20.reuse, R60, R72 ;  /* 0x0000003c144c723c */ /* 0x040ff00000041848 */
[C---:B------:R-:W-:Y:S08]  /*10360*/  HMMA.16816.F32.BF16 R84, R20.reuse, R68, R84 ;  /* 0x000000441454723c */ /* 0x040ff00000041854 */
[C---:B------:R-:W-:Y:S08]  /*10370*/  HMMA.16816.F32.BF16 R72, R20.reuse, R56, R52 ;  /* 0x000000381448723c */ /* 0x040ff00000041834 */
[C---:B------:R-:W-:Y:S08]  /*10380*/  HMMA.16816.F32.BF16 R96, R20.reuse, R70, R80 ;  /* 0x000000461460723c */ /* 0x040ff00000041850 */
[C---:B------:R-:W-:Y:S01]  /*10390*/  HMMA.16816.F32.BF16 R144, R20.reuse, R66, R88 ;  /* 0x000000421490723c */ /* 0x040fe20000041858 */
[----:B------:R-:W-:Y:S07]  /*103a0*/  LDSM.16.M88.4 R88, [R237+0x1000] ;  /* 0x00100000ed58783b */ /* 0x000fee0000000200 */
[C---:B------:R-:W-:Y:S08]  /*103b0*/  HMMA.16816.F32.BF16 R148, R20.reuse, R62, R100 ;  /* 0x0000003e1494723c */ /* 0x040ff00000041864 */
[----:B------:R-:W-:Y:S01]  /*103c0*/  HMMA.16816.F32.BF16 R140, R20, R58, R92 ;  /* 0x0000003a148c723c */ /* 0x000fe2000004185c */
[----:B------:R-:W1:Y:S07]  /*103d0*/  LDSM.16.M88.4 R20, [R238+0x5900] ;  /* 0x00590000ee14783b */ /* 0x000e6e0000000200 */
[C---:B------:R-:W-:Y:S08]  /*103e0*/  HMMA.16816.F32.BF16 R136, R24.reuse, R60, R104 ;  /* 0x0000003c1888723c */ /* 0x040ff00000041868 */
[C---:B------:R-:W-:Y:S01]  /*103f0*/  HMMA.16816.F32.BF16 R128, R24.reuse, R64, R112 ;  /* 0x000000401880723c */ /* 0x040fe20000041870 */
[----:B------:R-:W-:Y:S07]  /*10400*/  LDSM.16.M88.4 R112, [R237+0x1800] ;  /* 0x00180000ed70783b */ /* 0x000fee0000000200 */
[C---:B------:R-:W-:Y:S01]  /*10410*/  HMMA.16816.F32.BF16 R116, R24.reuse, R56, R36 ;  /* 0x000000381874723c */ /* 0x040fe20000041824 */
[----:B------:R-:W-:Y:S07]  /*10420*/  LDSM.16.M88.4 R36, [R239+0xc100] ;  /* 0x00c10000ef24783b */ /* 0x000fee0000000200 */
[C---:B------:R-:W-:Y:S08]  /*10430*/  HMMA.16816.F32.BF16 R104, R24.reuse, R70, R120 ;  /* 0x000000461868723c */ /* 0x040ff00000041878 */
[C---:B------:R-:W-:Y:S01]  /*10440*/  HMMA.16816.F32.BF16 R108, R24.reuse, R66, R108 ;  /* 0x00000042186c723c */ /* 0x040fe2000004186c */
[----:B------:R-:W-:Y:S07]  /*10450*/  LDSM.16.M88.4 R64, [R232+0x6100] ;  /* 0x00610000e840783b */ /* 0x000fee0000000200 */
[C---:B------:R-:W-:Y:S01]  /*10460*/  HMMA.16816.F32.BF16 R100, R24.reuse, R62, R40 ;  /* 0x0000003e1864723c */ /* 0x040fe20000041828 */
[----:B------:R-:W-:Y:S07]  /*10470*/  LDSM.16.M88.4 R40, [R242+0x8100] ;  /* 0x00810000f228783b */ /* 0x000fee0000000200 */
[----:B------:R-:W-:Y:S01]  /*10480*/  HMMA.16816.F32.BF16 R52, R24, R58, R8 ;  /* 0x0000003a1834723c */ /* 0x000fe20000041808 */
[----:B------:R-:W4:Y:S04]  /*10490*/  LDSM.16.M88.4 R24, [R237] ;  /* 0x00000000ed18783b */ /* 0x000f280000000200 */
[----:B------:R-:W4:Y:S03]  /*104a0*/  LDSM.16.M88.4 R8, [R242+0xa100] ;  /* 0x00a10000f208783b */ /* 0x000f260000000200 */
[-C--:B--2---:R-:W-:Y:S01]  /*104b0*/  HMMA.16816.F32.BF16 R48, R16, R44.reuse, R48 ;  /* 0x0000002c1030723c */ /* 0x084fe20000041830 */
[----:B------:R-:W2:Y:S07]  /*104c0*/  LDSM.16.M88.4 R56, [R237+0x800] ;  /* 0x00080000ed38783b */ /* 0x000eae0000000200 */
[C---:B---3--:R-:W-:Y:S08]  /*104d0*/  HMMA.16816.F32.BF16 R60, R12.reuse, R44, R84 ;  /* 0x0000002c0c3c723c */ /* 0x048ff00000041854 */
[C---:B-----5:R-:W-:Y:S08]  /*104e0*/  HMMA.16816.F32.BF16 R80, R12.reuse, R28, R76 ;  /* 0x0000001c0c50723c */ /* 0x060ff0000004184c */
[C---:B------:R-:W-:Y:S08]  /*104f0*/  HMMA.16816.F32.BF16 R92, R12.reuse, R32, R124 ;  /* 0x000000200c5c723c */ /* 0x040ff0000004187c */
[C---:B-1----:R-:W-:Y:S08]  /*10500*/  HMMA.16816.F32.BF16 R72, R12.reuse, R20, R72 ;  /* 0x000000140c48723c */ /* 0x042ff00000041848 */
[C---:B------:R-:W-:Y:S08]  /*10510*/  HMMA.16816.F32.BF16 R96, R12.reuse, R46, R96 ;  /* 0x0000002e0c60723c */ /* 0x040ff00000041860 */
[C---:B------:R-:W-:Y:S08]  /*10520*/  HMMA.16816.F32.BF16 R84, R12.reuse, R34, R144 ;  /* 0x000000220c54723c */ /* 0x040ff00000041890 */
[C---:B------:R-:W-:Y:S08]  /*10530*/  HMMA.16816.F32.BF16 R76, R12.reuse, R30, R148 ;  /* 0x0000001e0c4c723c */ /* 0x040ff00000041894 */
[----:B------:R-:W-:Y:S08]  /*10540*/  HMMA.16816.F32.BF16 R68, R12, R22, R140 ;  /* 0x000000160c44723c */ /* 0x000ff0000004188c */
[----:B----4-:R-:W-:Y:S08]  /*10550*/  HMMA.16816.F32.BF16 R12, R40, R24, R48 ;  /* 0x00000018280c723c */ /* 0x010ff00000041830 */
[C---:B------:R-:W-:Y:S08]  /*10560*/  HMMA.16816.F32.BF16 R44, R16.reuse, R46, R104 ;  /* 0x0000002e102c723c */ /* 0x040ff00000041868 */
[C---:B------:R-:W-:Y:S08]  /*10570*/  HMMA.16816.F32.BF16 R120, R16.reuse, R20, R116 ;  /* 0x000000141078723c */ /* 0x040ff00000041874 */
[C---:B------:R-:W-:Y:S08]  /*10580*/  HMMA.16816.F32.BF16 R104, R16.reuse, R32, R128 ;  /* 0x000000201068723c */ /* 0x040ff00000041880 */
[C---:B------:R-:W-:Y:S01]  /*10590*/  HMMA.16816.F32.BF16 R108, R16.reuse, R34, R108 ;  /* 0x00000022106c723c */ /* 0x040fe2000004186c */
[----:B------:R-:W1:Y:S07]  /*105a0*/  LDSM.16.M88.4 R32, [R239+0xe100] ;  /* 0x00e10000ef20783b */ /* 0x000e6e0000000200 */
[C---:B------:R-:W-:Y:S08]  /*105b0*/  HMMA.16816.F32.BF16 R136, R16.reuse, R28, R136 ;  /* 0x0000001c1088723c */ /* 0x040ff00000041888 */
[C---:B------:R-:W-:Y:S01]  /*105c0*/  HMMA.16816.F32.BF16 R100, R16.reuse, R30, R100 ;  /* 0x0000001e1064723c */ /* 0x040fe20000041864 */
[----:B------:R-:W-:Y:S07]  /*105d0*/  LDSM.16.M88.4 R28, [R241+0xc100] ;  /* 0x00c10000f11c783b */ /* 0x000fee0000000200 */
[----:B------:R-:W-:Y:S01]  /*105e0*/  HMMA.16816.F32.BF16 R116, R16, R22, R52 ;  /* 0x000000161074723c */ /* 0x000fe20000041834 */
[----:B------:R-:W-:Y:S04]  /*105f0*/  LDSM.16.M88.4 R52, [R238+0x6100] ;  /* 0x00610000ee34783b */ /* 0x000fe80000000200 */
[----:B------:R-:W-:Y:S03]  /*10600*/  LDSM.16.M88.4 R20, [R240+0xc100] ;  /* 0x00c10000f014783b */ /* 0x000fe60000000200 */
[----:B------:R-:W-:Y:S01]  /*10610*/  HMMA.16816.F32.BF16 R16, R8, R24, R60 ;  /* 0x000000180810723c */ /* 0x000fe2000004183c */
[----:B------:R-:W3:Y:S07]  /*10620*/  LDSM.16.M88.4 R60, [R243+0x2000] ;  /* 0x00200000f33c783b */ /* 0x000eee0000000200 */
[----:B------:R-:W-:Y:S08]  /*10630*/  HMMA.16816.F32.BF16 R12, R36, R64, R12 ;  /* 0x00000040240c723c */ /* 0x000ff0000004180c */
[C---:B------:R-:W-:Y:S08]  /*10640*/  HMMA.16816.F32.BF16 R148, R8.reuse, R114, R68 ;  /* 0x000000720894723c */ /* 0x040ff00000041844 */
[-C--:B------:R-:W-:Y:S08]  /*10650*/  HMMA.16816.F32.BF16 R96, R8, R26.reuse, R96 ;  /* 0x0000001a0860723c */ /* 0x080ff00000041860 */
[----:B------:R-:W-:Y:S01]  /*10660*/  HMMA.16816.F32.BF16 R68, R40, R26, R44 ;  /* 0x0000001a2844723c */ /* 0x000fe2000004182c */
[----:B------:R-:W4:Y:S04]  /*10670*/  LDSM.16.M88.4 R24, [R241+0xe100] ;  /* 0x00e10000f118783b */ /* 0x000f280000000200 */
[----:B------:R-:W-:Y:S03]  /*10680*/  LDSM.16.M88.4 R44, [R237+0x2000] ;  /* 0x00200000ed2c783b */ /* 0x000fe60000000200 */
[C---:B--2---:R-:W-:Y:S08]  /*10690*/  HMMA.16816.F32.BF16 R92, R8.reuse, R56, R92 ;  /* 0x00000038085c723c */ /* 0x044ff0000004185c */
[C---:B------:R-:W-:Y:S08]  /*106a0*/  HMMA.16816.F32.BF16 R124, R8.reuse, R58, R84 ;  /* 0x0000003a087c723c */ /* 0x040ff00000041854 */
[C---:B------:R-:W-:Y:S08]  /*106b0*/  HMMA.16816.F32.BF16 R128, R8.reuse, R88, R80 ;  /* 0x000000580880723c */ /* 0x040ff00000041850 */
[C---:B------:R-:W-:Y:S08]  /*106c0*/  HMMA.16816.F32.BF16 R140, R8.reuse, R90, R76 ;  /* 0x0000005a088c723c */ /* 0x040ff0000004184c */
[----:B------:R-:W-:Y:S08]  /*106d0*/  HMMA.16816.F32.BF16 R144, R8, R112, R72 ;  /* 0x000000700890723c */ /* 0x000ff00000041848 */
[----:B-1----:R-:W-:Y:S01]  /*106e0*/  HMMA.16816.F32.BF16 R8, R32, R64, R16 ;  /* 0x000000402008723c */ /* 0x002fe20000041810 */
[----:B------:R-:W1:Y:S07]  /*106f0*/  LDSM.16.M88.4 R16, [R240+0xe100] ;  /* 0x00e10000f010783b */ /* 0x000e6e0000000200 */
[----:B---3--:R-:W-:Y:S01]  /*10700*/  HMMA.16816.F32.BF16 R48, R28, R60, R12 ;  /* 0x0000003c1c30723c */ /* 0x008fe2000004180c */
[----:B------:R-:W2:Y:S07]  /*10710*/  LDSM.16.M88.4 R12, [R242+0xc100] ;  /* 0x00c10000f20c783b */ /* 0x000eae0000000200 */
[C---:B------:R-:W-:Y:S08]  /*10720*/  HMMA.16816.F32.BF16 R104, R40.reuse, R56, R104 ;  /* 0x000000382868723c */ /* 0x040ff00000041868 */
[----:B------:R-:W-:Y:S08]  /*10730*/  HMMA.16816.F32.BF16 R108, R40, R58, R108 ;  /* 0x0000003a286c723c */ /* 0x000ff0000004186c */
[----:B----4-:R-:W-:Y:S01]  /*10740*/  HMMA.16816.F32.BF16 R56, R24, R60, R8 ;  /* 0x0000003c1838723c */ /* 0x010fe20000041808 */
        /* <DEDUP_REMOVED lines=170> */
[----:B------:R-:W-:Y:S02]  /*111f0*/  FMUL.FTZ R26, R26, c[0x0][0x320] ;  /* 0x0000c8001a1a7a20 */ /* 0x000fe40000410000 */
        /* <DEDUP_REMOVED lines=37> */
[----:B------:R5:W1:Y:S02]  /*11450*/  MUFU.TANH R48, R0 ;  /* 0x0000000000307308 */ /* 0x000a640000002400 */
[----:B-----5:R-:W-:-:S06]  /*11460*/  FMUL.FTZ R0, R75, c[0x0][0x320] ;  /* 0x0000c8004b007a20 */ /* 0x020fcc0000410000 */
[----:B------:R5:W1:Y:S02]  /*11470*/  MUFU.TANH R34, R0 ;  /* 0x0000000000227308 */ /* 0x000a640000002400 */
[----:B-----5:R-:W-:-:S06]  /*11480*/  FMUL.FTZ R0, R59, c[0x0][0x320] ;  /* 0x0000c8003b007a20 */ /* 0x020fcc0000410000 */
[----:B------:R5:W1:Y:S02]  /*11490*/  MUFU.TANH R190, R0 ;  /* 0x0000000000be7308 */ /* 0x000a640000002400 */
[----:B-----5:R-:W-:Y:S01]  /*114a0*/  LOP3.LUT R0, R5, R2, RZ, 0xfc, !PT ;  /* 0x0000000205007212 */ /* 0x020fe200078efcff */
[----:B------:R-:W-:Y:S06]  /*114b0*/  BAR.SYNC.DEFER_BLOCKING 0x0 ;  /* 0x0000000000007b1d */ /* 0x000fec0000010000 */
[----:B------:R-:W-:Y:S05]  /*114c0*/  @P0 BRA `(.L_x_904) ;  /* 0x0000049000000947 */ /* 0x000fea0003800000 */
[----:B-1234-:R-:W-:Y:S01]  /*114d0*/  IMAD.U32 R2, RZ, RZ, UR7 ;  /* 0x00000007ff027e24 */ /* 0x01efe2000f8e00ff */
        /* <DEDUP_REMOVED lines=16> */
[----:B------:R-:W-:Y:S01]  /*115e0*/  IMAD R10, R2, c[0x0][0x2b8], R5 ;  /* 0x0000ae00020a7a24 */ /* 0x000fe200078e0205 */
[----:B------:R-:W-:Y:S02]  /*115f0*/  IADD3 R22, -R25, 0x10, RZ ;  /* 0x0000001019167810 */ /* 0x000fe40007ffe1ff */
[----:B------:R-:W-:Y:S02]  /*11600*/  LOP3.LUT R11, R11, 0xf, RZ, 0xc0, !PT ;  /* 0x0000000f0b0b7812 */ /* 0x000fe400078ec0ff */
[----:B------:R-:W-:Y:S01]  /*11610*/  SHF.R.S32.HI R2, RZ, 0x1f, R10 ;  /* 0x0000001fff027819 */ /* 0x000fe2000001140a */
[----:B------:R-:W-:Y:S01]  /*11620*/  STL [R1+0x34], R10 ;  /* 0x0000340a01007387 */ /* 0x000fe20000100800 */
[----:B------:R-:W-:-:S03]  /*11630*/  LOP3.LUT R22, R22, 0xf, RZ, 0xc0, !PT ;  /* 0x0000000f16167812 */ /* 0x000fc600078ec0ff */
        /* <DEDUP_REMOVED lines=50> */
.L_x_904:
[----:B-1234-:R-:W-:Y:S01]  /*11960*/  LOP3.LUT R2, R156, 0xffffffe0, RZ, 0xc0, !PT ;  /* 0xffffffe09c027812 */ /* 0x01efe200078ec0ff */
[----:B------:R-:W-:Y:S01]  /*11970*/  IMAD.U32 R6, RZ, RZ, UR6 ;  /* 0x00000006ff067e24 */ /* 0x000fe2000f8e00ff */
[----:B------:R-:W-:Y:S03]  /*11980*/  STL [R1+0x90], R251 ;  /* 0x000090fb01007387 */ /* 0x000fe60000100800 */
[----:B------:R-:W-:Y:S01]  /*11990*/  IMAD.IADD R2, R159, 0x1, -R2 ;  /* 0x000000019f027824 */ /* 0x000fe200078e0a02 */
[----:B------:R-:W-:Y:S04]  /*119a0*/  STL [R1+0x8c], R250 ;  /* 0x00008cfa01007387 */ /* 0x000fe80000100800 */
[----:B------:R-:W-:Y:S01]  /*119b0*/  SHF.R.S32.HI R5, RZ, 0x1f, R2 ;  /* 0x0000001fff057819 */ /* 0x000fe20000011402 */
[----:B------:R-:W-:Y:S03]  /*119c0*/  STL [R1+0x88], R249 ;  /* 0x000088f901007387 */ /* 0x000fe60000100800 */
[----:B------:R-:W-:Y:S01]  /*119d0*/  LEA.HI R5, R5, R2, RZ, 0x2 ;  /* 0x0000000205057211 */ /* 0x000fe200078f10ff */
[----:B------:R-:W-:Y:S03]  /*119e0*/  STL [R1+0x84], R248 ;  /* 0x000084f801007387 */ /* 0x000fe60000100800 */
[----:B------:R-:W-:Y:S01]  /*119f0*/  LOP3.LUT R5, R5, 0x7ffffffc, RZ, 0xc0, !PT ;  /* 0x7ffffffc05057812 */ /* 0x000fe200078ec0ff */
[----:B------:R1:W-:Y:S03]  /*11a00*/  STL [R1+0x80], R247 ;  /* 0x000080f701007387 */ /* 0x0003e60000100800 */
[----:B------:R-:W-:Y:S01]  /*11a10*/  IADD3 R2, R2, -R5, RZ ;  /* 0x8000000502027210 */ /* 0x000fe20007ffe0ff */
[----:B------:R2:W-:Y:S04]  /*11a20*/  STL [R1+0x7c], R246 ;  /* 0x00007cf601007387 */ /* 0x0005e80000100800 */
[----:B------:R-:W-:Y:S01]  /*11a30*/  IMAD R2, R2, -0x2, R6 ;  /* 0xfffffffe02027824 */ /* 0x000fe200078e0206 */
[----:B------:R3:W-:Y:S04]  /*11a40*/  STL [R1+0x78], R245 ;  /* 0x000078f501007387 */ /* 0x0007e80000100800 */
        /* <DEDUP_REMOVED lines=26> */
[----:B------:R-:W-:Y:S02]  /*11bf0*/  ISETP.GT.AND P3, PT, R2, 0x11, PT ;  /* 0x000000110200780c */ /* 0x000fe40003f64270 */
[----:B------:R-:W-:Y:S01]  /*11c00*/  FSEL R16, R98, -INF , P1 ;  /* 0xff80000062107808 */ /* 0x000fe20000800000 */
[----:B------:R-:W-:Y:S01]  /*11c10*/  STL [R1+0x50], R132 ;  /* 0x0000508401007387 */ /* 0x000fe20000100800 */
[----:B------:R-:W-:-:S02]  /*11c20*/  FMNMX.FTZ R5, R9, R5, !PT ;  /* 0x0000000509057209 */ /* 0x000fc40007810000 */
[----:B------:R-:W-:Y:S01]  /*11c30*/  FSEL R15, R106, -INF , P0 ;  /* 0xff8000006a0f7808 */ /* 0x000fe20000000000 */
[----:B------:R-:W-:Y:S01]  /*11c40*/  IMAD.SHL.U32 R233, R0, 0x2, RZ ;  /* 0x0000000200e97824 */ /* 0x000fe200078e00ff */
[----:B------:R-:W-:Y:S01]  /*11c50*/  FSEL R123, R111, -INF , P0 ;  /* 0xff8000006f7b7808 */ /* 0x000fe20000000000 */
[----:B------:R-:W0:Y:S01]  /*11c60*/  LDGDEPBAR ;  /* 0x00000000000079af */ /* 0x000e220000000000 */
[----:B------:R-:W-:Y:S02]  /*11c70*/  FSEL R103, R113, -INF , P0 ;  /* 0xff80000071677808 */ /* 0x000fe40000000000 */
[----:B------:R-:W-:Y:S02]  /*11c80*/  ISETP.GT.AND P0, PT, R2, 0x18, PT ;  /* 0x000000180200780c */ /* 0x000fe40003f04270 */
[----:B------:R-:W-:Y:S02]  /*11c90*/  FSEL R17, R97, -INF , P3 ;  /* 0xff80000061117808 */ /* 0x000fe40001800000 */
[----:B------:R-:W-:-:S02]  /*11ca0*/  FMNMX.FTZ R5, R16, R5, !PT ;  /* 0x0000000510057209 */ /* 0x000fc40007810000 */
[----:B------:R-:W-:Y:S02]  /*11cb0*/  FSEL R14, R108, -INF , P2 ;  /* 0xff8000006c0e7808 */ /* 0x000fe40001000000 */
[----:B------:R-:W-:Y:S02]  /*11cc0*/  FSEL R122, R112, -INF , P2 ;  /* 0xff800000707a7808 */ /* 0x000fe40001000000 */
[----:B------:R-:W-:Y:S02]  /*11cd0*/  FSEL R102, R115, -INF , P2 ;  /* 0xff80000073667808 */ /* 0x000fe40001000000 */
[----:B------:R-:W-:Y:S02]  /*11ce0*/  FSEL R21, R93, -INF , P3 ;  /* 0xff8000005d157808 */ /* 0x000fe40001800000 */
[----:B------:R-:W-:Y:S02]  /*11cf0*/  FSEL R125, R99, -INF , P3 ;  /* 0xff800000637d7808 */ /* 0x000fe40001800000 */
[----:B------:R-:W-:-:S02]  /*11d00*/  FSEL R20, R95, -INF , P1 ;  /* 0xff8000005f147808 */ /* 0x000fc40000800000 */
[----:B------:R-:W-:Y:S01]  /*11d10*/  FSEL R124, R104, -INF , P1 ;  /* 0xff800000687c7808 */ /* 0x000fe20000800000 */
[----:B------:R-:W-:Y:S01]  /*11d20*/  IMAD R234, R4, 0x2, R233 ;  /* 0x0000000204ea7824 */ /* 0x000fe200078e02e9 */
[----:B------:R-:W-:Y:S01]  /*11d30*/  ISETP.GT.AND P2, PT, R2, 0x19, PT ;  /* 0x000000190200780c */ /* 0x000fe20003f44270 */
[----:B------:R-:W-:Y:S01]  /*11d40*/  LDSM.16.MT88.4 R40, [R233+0x100] ;  /* 0x00010000e928783b */ /* 0x000fe20000004200 */
[----:B------:R-:W-:Y:S02]  /*11d50*/  FSEL R18, R90, -INF , P0 ;  /* 0xff8000005a127808 */ /* 0x000fe40000000000 */
[----:B------:R-:W-:Y:S02]  /*11d60*/  FMNMX.FTZ R5, R17, R5, !PT ;  /* 0x0000000511057209 */ /* 0x000fe40007810000 */
[----:B------:R-:W-:Y:S02]  /*11d70*/  FSEL R113, R105, -INF , P3 ;  /* 0xff80000069717808 */ /* 0x000fe40001800000 */
[----:B------:R-:W-:-:S02]  /*11d80*/  FSEL R112, R107, -INF , P1 ;  /* 0xff8000006b707808 */ /* 0x000fc40000800000 */
[----:B------:R-:W-:Y:S02]  /*11d90*/  FSEL R22, R86, -INF , P0 ;  /* 0xff80000056167808 */ /* 0x000fe40000000000 */
[----:B------:R-:W-:Y:S02]  /*11da0*/  FSEL R126, R92, -INF , P0 ;  /* 0xff8000005c7e7808 */ /* 0x000fe40000000000 */
[----:B------:R-:W-:Y:S01]  /*11db0*/  FSEL R115, R94, -INF , P0 ;  /* 0xff8000005e737808 */ /* 0x000fe20000000000 */
[----:B------:R-:W-:Y:S01]  /*11dc0*/  IMAD R235, R3, 0x2, R234 ;  /* 0x0000000203eb7824 */ /* 0x000fe200078e02ea */
[----:B------:R-:W-:Y:S01]  /*11dd0*/  ISETP.GT.AND P3, PT, R2, 0x20, PT ;  /* 0x000000200200780c */ /* 0x000fe20003f64270 */
[----:B------:R-:W-:Y:S01]  /*11de0*/  LDSM.16.MT88.4 R44, [R234+0x100] ;  /* 0x00010000ea2c783b */ /* 0x000fe20000004200 */
[----:B------:R-:W-:Y:S02]  /*11df0*/  FSEL R19, R89, -INF , P2 ;  /* 0xff80000059137808 */ /* 0x000fe40001000000 */
[----:B------:R-:W-:Y:S01]  /*11e00*/  FMNMX.FTZ R5, R18, R5, !PT ;  /* 0x0000000512057209 */ /* 0x000fe20007810000 */
[----:B------:R-:W-:Y:S01]  /*11e10*/  LDSM.16.MT88.4 R92, [R233+0x2100] ;  /* 0x00210000e95c783b */ /* 0x000fe20000004200 */
[----:B------:R-:W-:-:S02]  /*11e20*/  ISETP.GT.AND P1, PT, R2, 0x21, PT ;  /* 0x000000210200780c */ /* 0x000fc40003f24270 */
[----:B------:R-:W-:Y:S01]  /*11e30*/  FSEL R175, R78, -INF , P3 ;  /* 0xff8000004eaf7808 */ /* 0x000fe20001800000 */
[----:B------:R-:W-:Y:S01]  /*11e40*/  LDSM.16.MT88.4 R108, [R235+0x2100] ;  /* 0x00210000eb6c783b */ /* 0x000fe20000004200 */
[----:B------:R-:W-:Y:S02]  /*11e50*/  FMNMX.FTZ R5, R19, R5, !PT ;  /* 0x0000000513057209 */ /* 0x000fe40007810000 */
[----:B------:R-:W-:Y:S01]  /*11e60*/  ISETP.GT.AND P0, PT, R2, 0x28, PT ;  /* 0x000000280200780c */ /* 0x000fe20003f04270 */
[----:B------:R-:W-:Y:S01]  /*11e70*/  LDSM.16.MT88.4 R60, [R235+0x900] ;  /* 0x00090000eb3c783b */ /* 0x000fe20000004200 */
[----:B------:R-:W-:Y:S02]  /*11e80*/  FSEL R172, R77, -INF , P1 ;  /* 0xff8000004dac7808 */ /* 0x000fe40000800000 */
[----:B------:R-:W-:Y:S01]  /*11e90*/  FMNMX.FTZ R5, R175, R5, !PT ;  /* 0x00000005af057209 */ /* 0x000fe20007810000 */
[----:B------:R-:W-:Y:S01]  /*11ea0*/  LDSM.16.MT88.4 R52, [R234+0x900] ;  /* 0x00090000ea34783b */ /* 0x000fe20000004200 */
[----:B------:R-:W-:-:S02]  /*11eb0*/  FSEL R182, R49, -INF , P1 ;  /* 0xff80000031b67808 */ /* 0x000fc40000800000 */
[----:B------:R-:W-:Y:S02]  /*11ec0*/  FSEL R170, R79, -INF , P1 ;  /* 0xff8000004faa7808 */ /* 0x000fe40000800000 */
[----:B------:R-:W-:Y:S02]  /*11ed0*/  FSEL R168, R88, -INF , P1 ;  /* 0xff80000058a87808 */ /* 0x000fe40000800000 */
[----:B------:R-:W-:Y:S02]  /*11ee0*/  FSEL R174, R72, -INF , P0 ;  /* 0xff80000048ae7808 */ /* 0x000fe40000000000 */
[----:B------:R-:W-:Y:S02]  /*11ef0*/  ISETP.GT.AND P1, PT, R2, 0x29, PT ;  /* 0x000000290200780c */ /* 0x000fe40003f24270 */
[----:B------:R-:W-:Y:S02]  /*11f00*/  FMNMX.FTZ R5, R172, R5, !PT ;  /* 0x00000005ac057209 */ /* 0x000fe40007810000 */
[----:B------:R-:W-:-:S02]  /*11f10*/  FSEL R183, R76, -INF , P3 ;  /* 0xff8000004cb77808 */ /* 0x000fc40001800000 */
[----:B------:R-:W-:Y:S02]  /*11f20*/  FSEL R171, R84, -INF , P3 ;  /* 0xff80000054ab7808 */ /* 0x000fe40001800000 */
[----:B------:R-:W-:Y:S02]  /*11f30*/  FSEL R169, R87, -INF , P3 ;  /* 0xff80000057a97808 */ /* 0x000fe40001800000 */
[----:B------:R-:W-:Y:S02]  /*11f40*/  ISETP.GT.AND P3, PT, R2, 0x30, PT ;  /* 0x000000300200780c */ /* 0x000fe40003f64270 */
[----:B------:R-:W-:Y:S02]  /*11f50*/  FSEL R173, R73, -INF , P1 ;  /* 0xff80000049ad7808 */ /* 0x000fe40000800000 */
[----:B------:R-:W-:Y:S02]  /*11f60*/  FMNMX.FTZ R5, R174, R5, !PT ;  /* 0x00000005ae057209 */ /* 0x000fe40007810000 */
[----:B------:R-:W-:-:S02]  /*11f70*/  FSEL R23, R85, -INF , P2 ;  /* 0xff80000055177808 */ /* 0x000fc40001000000 */
[----:B------:R-:W-:Y:S02]  /*11f80*/  FSEL R127, R91, -INF , P2 ;  /* 0xff8000005b7f7808 */ /* 0x000fe40001000000 */
[----:B------:R-:W-:Y:S01]  /*11f90*/  FSEL R114, R96, -INF , P2 ;  /* 0xff80000060727808 */ /* 0x000fe20001000000 */
[----:B------:R-:W-:Y:S01]  /*11fa0*/  LDSM.16.MT88.4 R88, [R235+0x100] ;  /* 0x00010000eb58783b */ /* 0x000fe20000004200 */
[----:B------:R-:W-:Y:S02]  /*11fb0*/  ISETP.GT.AND P2, PT, R2, 0x31, PT ;  /* 0x000000310200780c */ /* 0x000fe40003f44270 */
[----:B-1----:R-:W-:Y:S01]  /*11fc0*/  FSEL R247, R32, -INF , P3 ;  /* 0xff80000020f77808 */ /* 0x002fe20001800000 */
[----:B------:R-:W-:Y:S01]  /*11fd0*/  LDSM.16.MT88.4 R96, [R234+0x2100] ;  /* 0x00210000ea60783b */ /* 0x000fe20000004200 */
[----:B------:R-:W-:Y:S02]  /*11fe0*/  FMNMX.FTZ R5, R173, R5, !PT ;  /* 0x00000005ad057209 */ /* 0x000fe40007810000 */
[----:B------:R-:W-:-:S02]  /*11ff0*/  FSEL R180, R34, -INF , P1 ;  /* 0xff80000022b47808 */ /* 0x000fc40000800000 */
[----:B------:R-:W-:Y:S02]  /*12000*/  FSEL R135, R71, -INF , P1 ;  /* 0xff80000047877808 */ /* 0x000fe40000800000 */
[----:B------:R-:W-:Y:S02]  /*12010*/  FSEL R133, R69, -INF , P1 ;  /* 0xff80000045857808 */ /* 0x000fe40000800000 */
[----:B------:R-:W-:Y:S02]  /*12020*/  ISETP.GT.AND P1, PT, R2, 0x38, PT ;  /* 0x000000380200780c */ /* 0x000fe40003f24270 */
[----:B------:R-:W-:Y:S02]  /*12030*/  FSEL R12, R30, -INF , P3 ;  /* 0xff8000001e0c7808 */ /* 0x000fe40001800000 */
[----:B--2---:R-:W-:Y:S02]  /*12040*/  FSEL R246, R31, -INF , P2 ;  /* 0xff8000001ff67808 */ /* 0x004fe40001000000 */
[----:B------:R-:W-:Y:S01]  /*12050*/  FMNMX.FTZ R5, R247, R5, !PT ;  /* 0x00000005f7057209 */ /* 0x000fe20007810000 */
[----:B------:R-:W-:Y:S01]  /*12060*/  STL [R1+0x1c], R12 ;  /* 0x00001c0c01007387 */ /* 0x000fe20000100800 */
[----:B------:R-:W-:-:S02]  /*12070*/  FSEL R181, R74, -INF , P0 ;  /* 0xff8000004ab57808 */ /* 0x000fc40000000000 */
[----:B------:R-:W-:Y:S01]  /*12080*/  FSEL R136, R70, -INF , P0 ;  /* 0xff80000046887808 */ /* 0x000fe20000000000 */
[----:B------:R-:W-:Y:S01]  /*12090*/  STL [R1+0x94], R247 ;  /* 0x000094f701007387 */ /* 0x000fe20000100800 */
[----:B------:R-:W-:Y:S02]  /*120a0*/  FSEL R134, R48, -INF , P0 ;  /* 0xff80000030867808 */ /* 0x000fe40000000000 */
[----:B------:R-:W-:Y:S01]  /*120b0*/  ISETP.GT.AND P0, PT, R2, 0x39, PT ;  /* 0x000000390200780c */ /* 0x000fe20003f04270 */
[----:B------:R-:W-:Y:S01]  /*120c0*/  STL [R1+0x98], R246 ;  /* 0x000098f601007387 */ /* 0x000fe20000100800 */
[----:B---3--:R-:W-:Y:S02]  /*120d0*/  FSEL R245, R27, -INF , P1 ;  /* 0xff8000001bf57808 */ /* 0x008fe40000800000 */
[----:B------:R-:W-:Y:S01]  /*120e0*/  FMNMX.FTZ R2, R246, R5, !PT ;  /* 0x00000005f6027209 */ /* 0x000fe20007810000 */
[----:B------:R-:W-:Y:S01]  /*120f0*/  LDSM.16.MT88.4 R72, [R233+0x2900] ;  /* 0x00290000e948783b */ /* 0x000fe20000004200 */
[----:B------:R-:W-:-:S02]  /*12100*/  FSEL R204, R26, -INF , P0 ;  /* 0xff8000001acc7808 */ /* 0x000fc40000000000 */
[----:B------:R-:W-:Y:S01]  /*12110*/  FMNMX.FTZ R2, R245, R2, !PT ;  /* 0x00000002f5027209 */ /* 0x000fe20007810000 */
[----:B------:R1:W-:Y:S01]  /*12120*/  STL [R1+0x9c], R245 ;  /* 0x00009cf501007387 */ /* 0x0003e20000100800 */
[----:B------:R-:W-:Y:S02]  /*12130*/  FSEL R185, R33, -INF , P2 ;  /* 0xff80000021b97808 */ /* 0x000fe40001000000 */
[----:B------:R-:W-:Y:S01]  /*12140*/  FSEL R252, R58, -INF , P3 ;  /* 0xff8000003afc7808 */ /* 0x000fe20001800000 */
[----:B------:R-:W-:Y:S01]  /*12150*/  LDSM.16.MT88.4 R68, [R234+0x2900] ;  /* 0x00290000ea44783b */ /* 0x000fe20000004200 */
[----:B------:R-:W-:-:S03]  /*12160*/  FSEL R195, R56, -INF , P3 ;  /* 0xff80000038c37808 */ /* 0x000fc60001800000 */
[----:B-1----:R-:W2:Y:S01]  /*12170*/  LDL.LU R245, [R1+0x1c] ;  /* 0x00001c0001f57983 */ /* 0x002ea20000300800 */
[----:B------:R-:W-:Y:S02]  /*12180*/  FMNMX.FTZ R2, R204, R2, !PT ;  /* 0x00000002cc027209 */ /* 0x000fe40007810000 */
[----:B------:R-:W-:Y:S02]  /*12190*/  FSEL R12, R28, -INF , P0 ;  /* 0xff8000001c0c7808 */ /* 0x000fe40000000000 */
[----:B------:R-:W-:Y:S01]  /*121a0*/  FSEL R193, R57, -INF , P2 ;  /* 0xff80000039c17808 */ /* 0x000fe20001000000 */
[----:B------:R-:W1:Y:S01]  /*121b0*/  SHFL.BFLY PT, R5, R2, 0x2, 0x1f ;  /* 0x0c401f0002057f89 */ /* 0x000e6200000e0000 */
[----:B------:R-:W-:Y:S02]  /*121c0*/  FSEL R191, R36, -INF , P1 ;  /* 0xff80000024bf7808 */ /* 0x000fe40000800000 */
[----:B------:R-:W-:Y:S01]  /*121d0*/  LEA R236, R3, R233, 0x1 ;  /* 0x000000e903ec7211 */ /* 0x000fe200078e08ff */
[----:B------:R-:W-:Y:S01]  /*121e0*/  LDSM.16.MT88.4 R56, [R233+0x900] ;  /* 0x00090000e938783b */ /* 0x000fe20000004200 */
[----:B------:R-:W-:-:S02]  /*121f0*/  FSEL R194, R35, -INF , P0 ;  /* 0xff80000023c27808 */ /* 0x000fc40000000000 */
[----:B------:R-:W-:Y:S01]  /*12200*/  FSEL R190, R190, -INF , P2 ;  /* 0xff800000bebe7808 */ /* 0x000fe20001000000 */
[----:B------:R-:W-:Y:S01]  /*12210*/  LDSM.16.MT88.4 R104, [R236+0x2100] ;  /* 0x00210000ec68783b */ /* 0x000fe20000004200 */
[----:B------:R-:W-:Y:S02]  /*12220*/  FSEL R189, R189, -INF , P1 ;  /* 0xff800000bdbd7808 */ /* 0x000fe40000800000 */
[----:B------:R-:W-:Y:S01]  /*12230*/  FSEL R188, R188, -INF , P0 ;  /* 0xff800000bcbc7808 */ /* 0x000fe20000000000 */
[----:B------:R-:W-:Y:S04]  /*12240*/  LDSM.16.MT88.4 R84, [R236+0x100] ;  /* 0x00010000ec54783b */ /* 0x000fe80000004200 */
[----:B------:R-:W-:Y:S04]  /*12250*/  LDSM.16.MT88.4 R48, [R236+0x2900] ;  /* 0x00290000ec30783b */ /* 0x000fe80000004200 */
[----:B------:R-:W-:Y:S01]  /*12260*/  LDSM.16.MT88.4 R76, [R236+0x900] ;  /* 0x00090000ec4c783b */ /* 0x000fe20000004200 */
[----:B-1----:R-:W-:-:S05]  /*12270*/  FMNMX.FTZ R2, R2, R5, !PT ;  /* 0x0000000502027209 */ /* 0x002fca0007810000 */
[----:B------:R-:W1:Y:S02]  /*12280*/  SHFL.BFLY PT, R137, R2, 0x1, 0x1f ;  /* 0x0c201f0002897f89 */ /* 0x000e6400000e0000 */
[----:B-1----:R-:W-:Y:S02]  /*12290*/  FMNMX.FTZ R137, R2, R137, !PT ;  /* 0x0000008902897209 */ /* 0x002fe40007810000 */
[----:B------:R-:W-:Y:S02]  /*122a0*/  FMNMX.FTZ R2, R10, R11, !PT ;  /* 0x0000000b0a027209 */ /* 0x000fe40007810000 */
[C---:B------:R-:W-:Y:S01]  /*122b0*/  FSETP.NEU.FTZ.AND P3, PT, R137.reuse, -INF , PT ;  /* 0xff8000008900780b */ /* 0x040fe20003f7d000 */
[----:B------:R-:W-:Y:S01]  /*122c0*/  FMUL.FTZ R13, R137, c[0x0][0x2d0] ;  /* 0x0000b400890d7a20 */ /* 0x000fe20000410000 */
[----:B------:R-:W-:Y:S01]  /*122d0*/  FMNMX.FTZ R2, R14, R2, !PT ;  /* 0x000000020e027209 */ /* 0x000fe20007810000 */
[----:B------:R1:W-:Y:S03]  /*122e0*/  STL [R1+0xa0], R137 ;  /* 0x0000a08901007387 */ /* 0x0003e60000100800 */
[----:B------:R-:W-:Y:S01]  /*122f0*/  FMNMX.FTZ R2, R15, R2, !PT ;  /* 0x000000020f027209 */ /* 0x000fe20007810000 */
[----:B------:R-:W-:Y:S01]  /*12300*/  STL [R1+0x14], R12 ;  /* 0x0000140c01007387 */ /* 0x000fe20000100800 */
[----:B------:R-:W-:-:S02]  /*12310*/  FSEL R13, R13, RZ, P3 ;  /* 0x000000ff0d0d7208 */ /* 0x000fc40001800000 */
[----:B------:R-:W-:-:S03]  /*12320*/  FMNMX.FTZ R2, R20, R2, !PT ;  /* 0x0000000214027209 */ /* 0x000fc60007810000 */
[----:B------:R-:W-:Y:S01]  /*12330*/  FFMA.FTZ R3, R16, c[0x0][0x2d0], -R13 ;  /* 0x0000b40010037a23 */ /* 0x000fe2000001080d */
[----:B------:R-:W-:-:S03]  /*12340*/  FMNMX.FTZ R2, R21, R2, !PT ;  /* 0x0000000215027209 */ /* 0x000fc60007810000 */
[----:B------:R3:W-:Y:S01]  /*12350*/  MUFU.EX2 R238, R3 ;  /* 0x0000000300ee7308 */ /* 0x0007e20000000800 */
[----:B------:R-:W-:-:S04]  /*12360*/  FMNMX.FTZ R2, R22, R2, !PT ;  /* 0x0000000216027209 */ /* 0x000fc80007810000 */
[----:B------:R-:W-:-:S04]  /*12370*/  FMNMX.FTZ R2, R23, R2, !PT ;  /* 0x0000000217027209 */ /* 0x000fc80007810000 */
[----:B------:R-:W-:Y:S02]  /*12380*/  FMNMX.FTZ R2, R183, R2, !PT ;  /* 0x00000002b7027209 */ /* 0x000fe40007810000 */
[----:B-1----:R-:W-:Y:S02]  /*12390*/  FSEL R137, R29, -INF , P1 ;  /* 0xff8000001d897808 */ /* 0x002fe40000800000 */
[----:B------:R-:W-:Y:S01]  /*123a0*/  FMNMX.FTZ R2, R182, R2, !PT ;  /* 0x00000002b6027209 */ /* 0x000fe20007810000 */
[----:B---3--:R-:W-:-:S03]  /*123b0*/  FFMA.FTZ R3, R17, c[0x0][0x2d0], -R13 ;  /* 0x0000b40011037a23 */ /* 0x008fc6000001080d */
[----:B------:R-:W-:Y:S01]  /*123c0*/  FMNMX.FTZ R2, R181, R2, !PT ;  /* 0x00000002b5027209 */ /* 0x000fe20007810000 */
[----:B------:R-:W-:Y:S03]  /*123d0*/  MUFU.EX2 R232, R3 ;  /* 0x0000000300e87308 */ /* 0x000fe60000000800 */
[----:B------:R-:W-:-:S04]  /*123e0*/  FMNMX.FTZ R2, R180, R2, !PT ;  /* 0x00000002b4027209 */ /* 0x000fc80007810000 */
[----:B--2---:R-:W-:-:S04]  /*123f0*/  FMNMX.FTZ R2, R245, R2, !PT ;  /* 0x00000002f5027209 */ /* 0x004fc80007810000 */
        /* <DEDUP_REMOVED lines=10> */
[----:B------:R1:W-:Y:S01]  /*124a0*/  STL [R1+0xa4], R2 ;  /* 0x0000a40201007387 */ /* 0x0003e20000100800 */
[----:B------:R2:W-:Y:S03]  /*124b0*/  MUFU.EX2 R241, R5 ;  /* 0x0000000500f17308 */ /* 0x0005e60000000800 */
[----:B------:R-:W-:-:S05]  /*124c0*/  FSEL R12, R12, RZ, P3 ;  /* 0x000000ff0c0c7208 */ /* 0x000fca0001800000 */
[----:B------:R-:W-:-:S04]  /*124d0*/  FFMA.FTZ R0, R11, c[0x0][0x2d0], -R12 ;  /* 0x0000b4000b007a23 */ /* 0x000fc8000001080c */
[----:B------:R3:W-:Y:S01]  /*124e0*/  MUFU.EX2 R240, R0 ;  /* 0x0000000000f07308 */ /* 0x0007e20000000800 */
[----:B--2---:R-:W-:-:S07]  /*124f0*/  FFMA.FTZ R5, R7, c[0x0][0x2d0], -R13 ;  /* 0x0000b40007057a23 */ /* 0x004fce000001080d */
[----:B------:R2:W4:Y:S01]  /*12500*/  MUFU.EX2 R242, R5 ;  /* 0x0000000500f27308 */ /* 0x0005220000000800 */
[----:B---3--:R-:W-:-:S07]  /*12510*/  FFMA.FTZ R0, R14, c[0x0][0x2d0], -R12 ;  /* 0x0000b4000e007a23 */ /* 0x008fce000001080c */
[----:B-1----:R1:W-:Y:S01]  /*12520*/  MUFU.EX2 R2, R0 ;  /* 0x0000000000027308 */ /* 0x0023e20000000800 */
[----:B--2---:R-:W-:Y:S01]  /*12530*/  FFMA.FTZ R5, R8, c[0x0][0x2d0], -R13 ;  /* 0x0000b40008057a23 */ /* 0x004fe2000001080d */
[----:B------:R-:W-:Y:S02]  /*12540*/  FMNMX.FTZ R8, R120, R121, !PT ;  /* 0x0000007978087209 */ /* 0x000fe40007810000 */
[----:B----4-:R-:W-:-:S04]  /*12550*/  F2FP.BF16.PACK_AB R4, R242, R241 ;  /* 0x000000f1f204723e */ /* 0x010fc800000010ff */
[----:B------:R2:W-:Y:S01]  /*12560*/  MUFU.EX2 R205, R5 ;  /* 0x0000000500cd7308 */ /* 0x0005e20000000800 */
[----:B------:R-:W-:-:S04]  /*12570*/  FMNMX.FTZ R8, R122, R8, !PT ;  /* 0x000000087a087209 */ /* 0x000fc80007810000 */
[----:B------:R-:W-:Y:S01]  /*12580*/  FMNMX.FTZ R3, R123, R8, !PT ;  /* 0x000000087b037209 */ /* 0x000fe20007810000 */
[--C-:B------:R-:W-:Y:S02]  /*12590*/  FFMA.FTZ R8, R18, c[0x0][0x2d0], -R13.reuse ;  /* 0x0000b40012087a23 */ /* 0x100fe4000001080d */
[----:B-1----:R-:W-:Y:S01]  /*125a0*/  FFMA.FTZ R0, R15, c[0x0][0x2d0], -R12 ;  /* 0x0000b4000f007a23 */ /* 0x002fe2000001080c */
[----:B------:R-:W-:Y:S01]  /*125b0*/  FMNMX.FTZ R3, R124, R3, !PT ;  /* 0x000000037c037209 */ /* 0x000fe20007810000 */
[----:B------:R1:W-:Y:S03]  /*125c0*/  MUFU.EX2 R244, R8 ;  /* 0x0000000800f47308 */ /* 0x0003e60000000800 */
[----:B------:R-:W-:Y:S01]  /*125d0*/  FMNMX.FTZ R3, R125, R3, !PT ;  /* 0x000000037d037209 */ /* 0x000fe20007810000 */
[----:B--2---:R-:W-:-:S03]  /*125e0*/  FFMA.FTZ R5, R9, c[0x0][0x2d0], -R13 ;  /* 0x0000b40009057a23 */ /* 0x004fc6000001080d */
[----:B------:R-:W-:Y:S01]  /*125f0*/  FMNMX.FTZ R3, R126, R3, !PT ;  /* 0x000000037e037209 */ /* 0x000fe20007810000 */
[----:B------:R2:W3:Y:S03]  /*12600*/  MUFU.EX2 R184, R0 ;  /* 0x0000000000b87308 */ /* 0x0004e60000000800 */
[----:B------:R-:W-:-:S04]  /*12610*/  FMNMX.FTZ R3, R127, R3, !PT ;  /* 0x000000037f037209 */ /* 0x000fc80007810000 */
[----:B------:R-:W-:Y:S01]  /*12620*/  FMNMX.FTZ R3, R171, R3, !PT ;  /* 0x00000003ab037209 */ /* 0x000fe20007810000 */
[----:B-1----:R-:W-:Y:S01]  /*12630*/  FFMA.FTZ R8, R19, c[0x0][0x2d0], -R13 ;  /* 0x0000b40013087a23 */ /* 0x002fe2000001080d */
[----:B------:R1:W4:Y:S01]  /*12640*/  MUFU.EX2 R251, R5 ;  /* 0x0000000500fb7308 */ /* 0x0003220000000800 */
[----:B--2---:R-:W-:-:S07]  /*12650*/  FMNMX.FTZ R0, R100, R101, !PT ;  /* 0x0000006564007209 */ /* 0x004fce0007810000 */
[----:B------:R2:W2:Y:S01]  /*12660*/  MUFU.EX2 R246, R8 ;  /* 0x0000000800f67308 */ /* 0x0004a20000000800 */
[----:B---3--:R-:W-:Y:S02]  /*12670*/  F2FP.BF16.PACK_AB R7, R184, R2 ;  /* 0x00000002b807723e */ /* 0x008fe400000010ff */
[----:B------:R-:W-:-:S04]  /*12680*/  FMNMX.FTZ R0, R102, R0, !PT ;  /* 0x0000000066007209 */ /* 0x000fc80007810000 */
[----:B------:R-:W-:Y:S01]  /*12690*/  FMNMX.FTZ R0, R103, R0, !PT ;  /* 0x0000000067007209 */ /* 0x000fe20007810000 */
[--C-:B-1----:R-:W-:Y:S01]  /*126a0*/  FFMA.FTZ R5, R10, c[0x0][0x2d0], -R12.reuse ;  /* 0x0000b4000a057a23 */ /* 0x102fe2000001080c */
[----:B----4-:R-:W-:Y:S02]  /*126b0*/  F2FP.BF16.PACK_AB R6, R251, R205 ;  /* 0x000000cdfb06723e */ /* 0x010fe400000010ff */
[----:B------:R-:W-:Y:S01]  /*126c0*/  FMNMX.FTZ R0, R112, R0, !PT ;  /* 0x0000000070007209 */ /* 0x000fe20007810000 */
[----:B------:R-:W1:Y:S03]  /*126d0*/  MUFU.EX2 R207, R5 ;  /* 0x0000000500cf7308 */ /* 0x000e660000000800 */
[----:B------:R-:W-:Y:S01]  /*126e0*/  FMNMX.FTZ R0, R113, R0, !PT ;  /* 0x0000000071007209 */ /* 0x000fe20007810000 */
[----:B--2---:R-:W-:Y:S01]  /*126f0*/  FFMA.FTZ R8, R20, c[0x0][0x2d0], -R12 ;  /* 0x0000b40014087a23 */ /* 0x004fe2000001080c */
[----:B------:R-:W-:-:S02]  /*12700*/  F2FP.BF16.PACK_AB R10, R246, R244 ;  /* 0x000000f4f60a723e */ /* 0x000fc400000010ff */
[----:B------:R-:W-:Y:S01]  /*12710*/  FMNMX.FTZ R0, R115, R0, !PT ;  /* 0x0000000073007209 */ /* 0x000fe20007810000 */
[----:B------:R2:W-:Y:S03]  /*12720*/  MUFU.EX2 R237, R8 ;  /* 0x0000000800ed7308 */ /* 0x0005e60000000800 */
[----:B------:R-:W-:-:S04]  /*12730*/  FMNMX.FTZ R0, R114, R0, !PT ;  /* 0x0000000072007209 */ /* 0x000fc80007810000 */
[----:B------:R-:W-:Y:S02]  /*12740*/  FMNMX.FTZ R0, R169, R0, !PT ;  /* 0x00000000a9007209 */ /* 0x000fe40007810000 */
[----:B-1----:R-:W-:Y:S02]  /*12750*/  F2FP.BF16.PACK_AB R5, R240, R207 ;  /* 0x000000cff005723e */ /* 0x002fe400000010ff */
[----:B------:R-:W-:-:S04]  /*12760*/  FMNMX.FTZ R0, R168, R0, !PT ;  /* 0x00000000a8007209 */ /* 0x000fc80007810000 */
[----:B------:R-:W-:Y:S01]  /*12770*/  FMNMX.FTZ R0, R134, R0, !PT ;  /* 0x0000000086007209 */ /* 0x000fe20007810000 */
[C---:B------:R-:W-:Y:S01]  /*12780*/  HMMA.16816.F32.BF16 R64, R4.reuse, R40, RZ ;  /* 0x000000280440723c */ /* 0x040fe200000418ff */
[----:B--2---:R-:W-:Y:S01]  /*12790*/  FMNMX.FTZ R8, R170, R3, !PT ;  /* 0x00000003aa087209 */ /* 0x004fe20007810000 */
[----:B------:R-:W-:Y:S01]  /*127a0*/  FFMA.FTZ R3, R21, c[0x0][0x2d0], -R12 ;  /* 0x0000b40015037a23 */ /* 0x000fe2000001080c */
[----:B------:R-:W-:Y:S02]  /*127b0*/  FMNMX.FTZ R0, R133, R0, !PT ;  /* 0x0000000085007209 */ /* 0x000fe40007810000 */
[----:B------:R-:W-:Y:S01]  /*127c0*/  FMNMX.FTZ R8, R136, R8, !PT ;  /* 0x0000000888087209 */ /* 0x000fe20007810000 */
[----:B------:R1:W2:Y:S01]  /*127d0*/  MUFU.EX2 R138, R3 ;  /* 0x00000003008a7308 */ /* 0x0002a20000000800 */
[----:B------:R-:W-:Y:S01]  /*127e0*/  FMNMX.FTZ R0, R195, R0, !PT ;  /* 0x00000000c3007209 */ /* 0x000fe20007810000 */
[----:B------:R-:W-:Y:S03]  /*127f0*/  HMMA.16816.F32.BF16 R160, R4, R88, RZ ;  /* 0x0000005804a0723c */ /* 0x000fe600000418ff */
[----:B------:R-:W-:-:S04]  /*12800*/  FMNMX.FTZ R0, R193, R0, !PT ;  /* 0x00000000c1007209 */ /* 0x000fc80007810000 */
[----:B------:R-:W-:Y:S01]  /*12810*/  FMNMX.FTZ R0, R191, R0, !PT ;  /* 0x00000000bf007209 */ /* 0x000fe20007810000 */
[C---:B------:R-:W-:Y:S03]  /*12820*/  HMMA.16816.F32.BF16 R144, R4.reuse, R104, RZ ;  /* 0x000000680490723c */ /* 0x040fe600000418ff */
[----:B------:R-:W-:Y:S02]  /*12830*/  FMNMX.FTZ R0, R194, R0, !PT ;  /* 0x00000000c2007209 */ /* 0x000fe40007810000 */
[----:B-1----:R-:W-:Y:S01]  /*12840*/  FMNMX.FTZ R3, R135, R8, !PT ;  /* 0x0000000887037209 */ /* 0x002fe20007810000 */
[----:B------:R-:W-:Y:S02]  /*12850*/  FFMA.FTZ R8, R22, c[0x0][0x2d0], -R12 ;  /* 0x0000b40016087a23 */ /* 0x000fe4000001080c */
[----:B------:R-:W1:Y:S01]  /*12860*/  SHFL.BFLY PT, R9, R0, 0x2, 0x1f ;  /* 0x0c401f0000097f89 */ /* 0x000e6200000e0000 */
[----:B------:R-:W-:Y:S01]  /*12870*/  HMMA.16816.F32.BF16 R156, R4, R44, RZ ;  /* 0x0000002c049c723c */ /* 0x000fe200000418ff */
[----:B------:R-:W-:Y:S01]  /*12880*/  FMNMX.FTZ R3, R252, R3, !PT ;  /* 0x00000003fc037209 */ /* 0x000fe20007810000 */
[----:B------:R3:W-:Y:S03]  /*12890*/  MUFU.EX2 R243, R8 ;  /* 0x0000000800f37308 */ /* 0x0007e60000000800 */
[----:B------:R-:W-:-:S03]  /*128a0*/  FMNMX.FTZ R3, R190, R3, !PT ;  /* 0x00000003be037209 */ /* 0x000fc60007810000 */
[----:B------:R-:W-:Y:S01]  /*128b0*/  HMMA.16816.F32.BF16 R164, R4, R84, RZ ;  /* 0x0000005404a4723c */ /* 0x000fe200000418ff */
[----:B------:R-:W-:-:S04]  /*128c0*/  FMNMX.FTZ R3, R189, R3, !PT ;  /* 0x00000003bd037209 */ /* 0x000fc80007810000 */
[----:B------:R-:W-:-:S03]  /*128d0*/  FMNMX.FTZ R14, R188, R3, !PT ;  /* 0x00000003bc0e7209 */ /* 0x000fc60007810000 */
[C---:B------:R-:W-:Y:S01]  /*128e0*/  HMMA.16816.F32.BF16 R152, R4.reuse, R92, RZ ;  /* 0x0000005c0498723c */ /* 0x040fe200000418ff */
[----:B---3--:R-:W-:Y:S01]  /*128f0*/  FFMA.FTZ R8, R23, c[0x0][0x2d0], -R12 ;  /* 0x0000b40017087a23 */ /* 0x008fe2000001080c */
[----:B------:R-:W-:Y:S03]  /*12900*/  SHFL.BFLY PT, R15, R14, 0x2, 0x1f ;  /* 0x0c401f000e0f7f89 */ /* 0x000fe600000e0000 */
[----:B------:R3:W4:Y:S01]  /*12910*/  MUFU.EX2 R206, R8 ;  /* 0x0000000800ce7308 */ /* 0x0007220000000800 */
[----:B-1----:R-:W-:Y:S02]  /*12920*/  FMNMX.FTZ R0, R0, R9, !PT ;  /* 0x0000000900007209 */ /* 0x002fe40007810000 */
[C---:B------:R-:W-:Y:S01]  /*12930*/  HMMA.16816.F32.BF16 R148, R4.reuse, R96, RZ ;  /* 0x000000600494723c */ /* 0x040fe200000418ff */
[----:B--2---:R-:W-:Y:S02]  /*12940*/  F2FP.BF16.PACK_AB R9, R138, R237 ;  /* 0x000000ed8a09723e */ /* 0x004fe400000010ff */
[----:B------:R-:W1:Y:S05]  /*12950*/  SHFL.BFLY PT, R16, R0, 0x1, 0x1f ;  /* 0x0c201f0000107f89 */ /* 0x000e6a00000e0000 */
[----:B------:R-:W-:Y:S01]  /*12960*/  HMMA.16816.F32.BF16 R140, R4, R108, RZ ;  /* 0x0000006c048c723c */ /* 0x000fe200000418ff */
[----:B---3--:R-:W-:-:S02]  /*12970*/  F2FP.BF16.PACK_AB R8, R232, R238 ;  /* 0x000000eee808723e */ /* 0x008fc400000010ff */
[----:B----4-:R-:W-:-:S05]  /*12980*/  F2FP.BF16.PACK_AB R11, R206, R243 ;  /* 0x000000f3ce0b723e */ /* 0x010fca00000010ff */
[C---:B------:R-:W-:Y:S08]  /*12990*/  HMMA.16816.F32.BF16 R128, R4.reuse, R42, RZ ;  /* 0x0000002a0480723c */ /* 0x040ff000000418ff */
[----:B------:R-:W-:Y:S01]  /*129a0*/  HMMA.16816.F32.BF16 R116, R4, R46, RZ ;  /* 0x0000002e0474723c */ /* 0x000fe200000418ff */
[----:B-1----:R-:W-:Y:S02]  /*129b0*/  FMNMX.FTZ R139, R0, R16, !PT ;  /* 0x00000010008b7209 */ /* 0x002fe40007810000 */
[----:B------:R-:W-:-:S02]  /*129c0*/  FMNMX.FTZ R0, R14, R15, !PT ;  /* 0x0000000f0e007209 */ /* 0x000fc40007810000 */
[C---:B------:R-:W-:Y:S01]  /*129d0*/  FSETP.NEU.FTZ.AND P0, PT, R139.reuse, -INF , PT ;  /* 0xff8000008b00780b */ /* 0x040fe20003f1d000 */
[----:B------:R-:W-:Y:S02]  /*129e0*/  FMUL.FTZ R3, R139, c[0x0][0x2d0] ;  /* 0x0000b4008b037a20 */ /* 0x000fe40000410000 */
[----:B------:R-:W-:Y:S03]  /*129f0*/  HMMA.16816.F32.BF16 R80, R4, R86, RZ ;  /* 0x000000560450723c */ /* 0x000fe600000418ff */
[----:B------:R-:W-:-:S05]  /*12a00*/  FSEL R3, R3, RZ, P0 ;  /* 0x000000ff03037208 */ /* 0x000fca0000000000 */
[C---:B------:R-:W-:Y:S08]  /*12a10*/  HMMA.16816.F32.BF16 R36, R4.reuse, R90, RZ ;  /* 0x0000005a0424723c */ /* 0x040ff000000418ff */
[C---:B------:R-:W-:Y:S08]  /*12a20*/  HMMA.16816.F32.BF16 R32, R4.reuse, R94, RZ ;  /* 0x0000005e0420723c */ /* 0x040ff000000418ff */
[C---:B------:R-:W-:Y:S08]  /*12a30*/  HMMA.16816.F32.BF16 R28, R4.reuse, R98, RZ ;  /* 0x00000062041c723c */ /* 0x040ff000000418ff */
[C---:B------:R-:W-:Y:S08]  /*12a40*/  HMMA.16816.F32.BF16 R24, R4.reuse, R106, RZ ;  /* 0x0000006a0418723c */ /* 0x040ff000000418ff */
[----:B------:R-:W-:Y:S01]  /*12a50*/  HMMA.16816.F32.BF16 R20, R4, R110, RZ ;  /* 0x0000006e0414723c */ /* 0x000fe200000418ff */
[----:B------:R-:W1:Y:S06]  /*12a60*/  SHFL.BFLY PT, R5, R0, 0x1, 0x1f ;  /* 0x0c201f0000057f89 */ /* 0x000e6c00000e0000 */
[--C-:B------:R-:W-:Y:S01]  /*12a70*/  FFMA.FTZ R4, R100, c[0x0][0x2d0], -R3.reuse ;  /* 0x0000b40064047a23 */ /* 0x100fe20000010803 */
[C---:B------:R-:W-:Y:S01]  /*12a80*/  HMMA.16816.F32.BF16 R196, R8.reuse, R56, R64 ;  /* 0x0000003808c4723c */ /* 0x040fe20000041840 */
[----:B------:R-:W2:Y:S02]  /*12a90*/  LDSM.16.MT88.4 R64, [R235+0x2900] ;  /* 0x00290000eb40783b */ /* 0x000ea40000004200 */
[----:B------:R3:W-:Y:S05]  /*12aa0*/  MUFU.EX2 R192, R4 ;  /* 0x0000000400c07308 */ /* 0x0007ea0000000800 */
[C---:B------:R-:W-:Y:S08]  /*12ab0*/  HMMA.16816.F32.BF16 R176, R8.reuse, R60, R160 ;  /* 0x0000003c08b0723c */ /* 0x040ff000000418a0 */
[----:B------:R-:W-:Y:S01]  /*12ac0*/  HMMA.16816.F32.BF16 R212, R8, R52, R156 ;  /* 0x0000003408d4723c */ /* 0x000fe2000004189c */
[----:B---3--:R-:W-:-:S04]  /*12ad0*/  FFMA.FTZ R4, R101, c[0x0][0x2d0], -R3 ;  /* 0x0000b40065047a23 */ /* 0x008fc80000010803 */
[----:B------:R3:W-:Y:S03]  /*12ae0*/  MUFU.EX2 R15, R4 ;  /* 0x00000004000f7308 */ /* 0x0007e60000000800 */
[C---:B------:R-:W-:Y:S07]  /*12af0*/  HMMA.16816.F32.BF16 R156, R8.reuse, R72, R152 ;  /* 0x00000048089c723c */ /* 0x040fee0000041898 */
[----:B------:R-:W-:Y:S01]  /*12b00*/  MOV R154, R138 ;  /* 0x0000008a009a7202 */ /* 0x000fe20000000f00 */
[----:B------:R-:W-:Y:S01]  /*12b10*/  HMMA.16816.F32.BF16 R228, R8, R76, R164 ;  /* 0x0000004c08e4723c */ /* 0x000fe200000418a4 */
[----:B-1----:R-:W-:Y:S01]  /*12b20*/  FMNMX.FTZ R138, R0, R5, !PT ;  /* 0x00000005008a7209 */ /* 0x002fe20007810000 */
[----:B------:R-:W-:-:S03]  /*12b30*/  FFMA.FTZ R0, R113, c[0x0][0x2d0], -R3 ;  /* 0x0000b40071007a23 */ /* 0x000fc60000010803 */
[----:B------:R-:W-:Y:S01]  /*12b40*/  FSETP.NEU.FTZ.AND P0, PT, R138, -INF , PT ;  /* 0xff8000008a00780b */ /* 0x000fe20003f1d000 */
[----:B------:R1:W-:Y:S01]  /*12b50*/  MUFU.EX2 R155, R0 ;  /* 0x00000000009b7308 */ /* 0x0003e20000000800 */
[----:B---3--:R-:W-:Y:S01]  /*12b60*/  FFMA.FTZ R4, R102, c[0x0][0x2d0], -R3 ;  /* 0x0000b40066047a23 */ /* 0x008fe20000010803 */
[----:B------:R-:W-:Y:S01]  /*12b70*/  MOV R166, R179 ;  /* 0x000000b300a67202 */ /* 0x000fe20000000f00 */
[----:B------:R-:W-:Y:S01]  /*12b80*/  IMAD.MOV.U32 R167, RZ, RZ, R178 ;  /* 0x000000ffffa77224 */ /* 0x000fe200078e00b2 */
[C---:B------:R-:W-:Y:S01]  /*12b90*/  HMMA.16816.F32.BF16 R148, R8.reuse, R68, R148 ;  /* 0x000000440894723c */ /* 0x040fe20000041894 */
[----:B------:R-:W-:Y:S02]  /*12ba0*/  IMAD.MOV.U32 R165, RZ, RZ, R177 ;  /* 0x000000ffffa57224 */ /* 0x000fe400078e00b1 */
[----:B------:R-:W-:Y:S01]  /*12bb0*/  IMAD.MOV.U32 R164, RZ, RZ, R176 ;  /* 0x000000ffffa47224 */ /* 0x000fe200078e00b0 */
[----:B------:R3:W-:Y:S02]  /*12bc0*/  MUFU.EX2 R132, R4 ;  /* 0x0000000400847308 */ /* 0x0007e40000000800 */
[----:B------:R-:W-:Y:S01]  /*12bd0*/  MOV R6, R158 ;  /* 0x0000009e00067202 */ /* 0x000fe20000000f00 */
[----:B------:R-:W-:Y:S01]  /*12be0*/  IMAD.MOV.U32 R17, RZ, RZ, R157 ;  /* 0x000000ffff117224 */ /* 0x000fe200078e009d */
[----:B------:R-:W-:Y:S01]  /*12bf0*/  MOV R152, R156 ;  /* 0x0000009c00987202 */ /* 0x000fe20000000f00 */
[----:B------:R-:W-:Y:S01]  /*12c00*/  IMAD.MOV.U32 R153, RZ, RZ, R159 ;  /* 0x000000ffff997224 */ /* 0x000fe200078e009f */
[----:B------:R-:W-:Y:S01]  /*12c10*/  HMMA.16816.F32.BF16 R128, R8, R58, R128 ;  /* 0x0000003a0880723c */ /* 0x000fe20000041880 */
[----:B-1----:R-:W-:-:S05]  /*12c20*/  FMUL.FTZ R0, R138, c[0x0][0x2d0] ;  /* 0x0000b4008a007a20 */ /* 0x002fca0000410000 */
[----:B------:R-:W-:Y:S02]  /*12c30*/  FSEL R0, R0, RZ, P0 ;  /* 0x000000ff00007208 */ /* 0x000fe40000000000 */
[----:B------:R-:W-:Y:S01]  /*12c40*/  HMMA.16816.F32.BF16 R156, R8, R54, R116 ;  /* 0x00000036089c723c */ /* 0x000fe20000041874 */
[----:B---3--:R-:W-:-:S04]  /*12c50*/  FFMA.FTZ R4, R103, c[0x0][0x2d0], -R3 ;  /* 0x0000b40067047a23 */ /* 0x008fc80000010803 */
[----:B------:R1:W-:Y:S02]  /*12c60*/  MUFU.EX2 R250, R4 ;  /* 0x0000000400fa7308 */ /* 0x0003e40000000800 */
[----:B------:R-:W-:Y:S01]  /*12c70*/  MOV R118, R184 ;  /* 0x000000b800767202 */ /* 0x000fe20000000f00 */
[C---:B------:R-:W-:Y:S01]  /*12c80*/  HMMA.16816.F32.BF16 R100, R8.reuse, R48, R144 ;  /* 0x000000300864723c */ /* 0x040fe20000041890 */
[----:B------:R-:W-:Y:S01]  /*12c90*/  IMAD.MOV.U32 R16, RZ, RZ, R151 ;  /* 0x000000ffff107224 */ /* 0x000fe200078e0097 */
[----:B------:R-:W-:Y:S01]  /*12ca0*/  MOV R7, R150 ;  /* 0x0000009600077202 */ /* 0x000fe20000000f00 */
[----:B------:R-:W-:Y:S02]  /*12cb0*/  IMAD.MOV.U32 R14, RZ, RZ, R148 ;  /* 0x000000ffff0e7224 */ /* 0x000fe400078e0094 */
[----:B------:R-:W-:Y:S02]  /*12cc0*/  IMAD.MOV.U32 R176, RZ, RZ, R149 ;  /* 0x000000ffffb07224 */ /* 0x000fe400078e0095 */
[----:B------:R-:W-:Y:S01]  /*12cd0*/  IMAD.MOV.U32 R147, RZ, RZ, R6 ;  /* 0x000000ffff937224 */ /* 0x000fe200078e0006 */
[----:B------:R-:W-:Y:S01]  /*12ce0*/  HMMA.16816.F32.BF16 R200, R8, R62, R36 ;  /* 0x0000003e08c8723c */ /* 0x000fe20000041824 */
[----:B------:R-:W-:Y:S01]  /*12cf0*/  MOV R146, R17 ;  /* 0x0000001100927202 */ /* 0x000fe20000000f00 */
[----:B-1----:R-:W-:-:S06]  /*12d00*/  FFMA.FTZ R4, R112, c[0x0][0x2d0], -R3 ;  /* 0x0000b40070047a23 */ /* 0x002fcc0000010803 */
[C---:B------:R-:W-:Y:S01]  /*12d10*/  HMMA.16816.F32.BF16 R224, R8.reuse, R74, R32 ;  /* 0x0000004a08e0723c */ /* 0x040fe20000041820 */
[----:B------:R1:W3:Y:S07]  /*12d20*/  MUFU.EX2 R6, R4 ;  /* 0x0000000400067308 */ /* 0x0002ee0000000800 */
[----:B------:R-:W-:Y:S01]  /*12d30*/  IMAD.MOV.U32 R179, RZ, RZ, R101 ;  /* 0x000000ffffb37224 */ /* 0x000fe200078e0065 */
[----:B------:R-:W-:Y:S01]  /*12d40*/  MOV R178, R102 ;  /* 0x0000006600b27202 */ /* 0x000fe20000000f00 */
[----:B------:R-:W-:Y:S01]  /*12d50*/  IMAD.MOV.U32 R177, RZ, RZ, R103 ;  /* 0x000000ffffb17224 */ /* 0x000fe200078e0067 */
[----:B------:R-:W-:Y:S01]  /*12d60*/  HMMA.16816.F32.BF16 R220, R8, R70, R28 ;  /* 0x0000004608dc723c */ /* 0x000fe2000004181c */
[----:B------:R-:W-:-:S02]  /*12d70*/  IMAD.MOV.U32 R112, RZ, RZ, R100 ;  /* 0x000000ffff707224 */ /* 0x000fc400078e0064 */
[----:B-1----:R-:W-:-:S05]  /*12d80*/  FFMA.FTZ R4, R115, c[0x0][0x2d0], -R3 ;  /* 0x0000b40073047a23 */ /* 0x002fca0000010803 */
[----:B--2---:R-:W-:Y:S01]  /*12d90*/  HMMA.16816.F32.BF16 R100, R8, R64, R140 ;  /* 0x000000400864723c */ /* 0x004fe2000004188c */
[----:B------:R-:W-:Y:S01]  /*12da0*/  IMAD.MOV.U32 R115, RZ, RZ, R185 ;  /* 0x000000ffff737224 */ /* 0x000fe200078e00b9 */
[----:B------:R1:W-:Y:S01]  /*12db0*/  MUFU.EX2 R248, R4 ;  /* 0x0000000400f87308 */ /* 0x0003e20000000800 */
[----:B---3--:R-:W-:-:S04]  /*12dc0*/  IMAD.MOV.U32 R119, RZ, RZ, R6 ;  /* 0x000000ffff777224 */ /* 0x008fc800078e0006 */
[----:B------:R-:W-:Y:S01]  /*12dd0*/  IMAD.MOV.U32 R141, RZ, RZ, R16 ;  /* 0x000000ffff8d7224 */ /* 0x000fe200078e0010 */
[----:B------:R-:W-:Y:S01]  /*12de0*/  HMMA.16816.F32.BF16 R184, R8, R78, R80 ;  /* 0x0000004e08b8723c */ /* 0x000fe20000041850 */
[----:B------:R-:W-:Y:S01]  /*12df0*/  IMAD.MOV.U32 R142, RZ, RZ, R14 ;  /* 0x000000ffff8e7224 */ /* 0x000fe200078e000e */
[----:B------:R-:W-:-:S06]  /*12e00*/  MOV R140, R7 ;  /* 0x00000007008c7202 */ /* 0x000fcc0000000f00 */
[----:B------:R-:W-:Y:S01]  /*12e10*/  HMMA.16816.F32.BF16 R216, R8, R50, R24 ;  /* 0x0000003208d8723c */ /* 0x000fe20000041818 */
[----:B-1----:R-:W-:-:S07]  /*12e20*/  FFMA.FTZ R4, R114, c[0x0][0x2d0], -R3 ;  /* 0x0000b40072047a23 */ /* 0x002fce0000010803 */
[----:B------:R-:W-:Y:S01]  /*12e30*/  MOV R144, R102 ;  /* 0x0000006600907202 */ /* 0x000fe20000000f00 */
[----:B------:R-:W-:Y:S01]  /*12e40*/  IMAD.MOV.U32 R145, RZ, RZ, R101 ;  /* 0x000000ffff917224 */ /* 0x000fe200078e0065 */
[----:B------:R1:W2:Y:S01]  /*12e50*/  MUFU.EX2 R102, R4 ;  /* 0x0000000400667308 */ /* 0x0002a20000000800 */
[----:B------:R-:W-:Y:S01]  /*12e60*/  IMAD.MOV.U32 R113, RZ, RZ, R100 ;  /* 0x000000ffff717224 */ /* 0x000fe200078e0064 */
[----:B------:R-:W-:Y:S01]  /*12e70*/  HMMA.16816.F32.BF16 R208, R8, R66, R20 ;  /* 0x0000004208d0723c */ /* 0x000fe20000041814 */
[----:B------:R-:W-:-:S06]  /*12e80*/  IMAD.MOV.U32 R143, RZ, RZ, R103 ;  /* 0x000000ffff8f7224 */ /* 0x000fcc00078e0067 */
[----:B------:R-:W-:Y:S02]  /*12e90*/  F2FP.BF16.PACK_AB R8, R15, R192 ;  /* 0x000000c00f08723e */ /* 0x000fe400000010ff */
[----:B------:R-:W-:Y:S01]  /*12ea0*/  F2FP.BF16.PACK_AB R10, R250, R132 ;  /* 0x00000084fa0a723e */ /* 0x000fe200000010ff */
[--C-:B-1----:R-:W-:Y:S01]  /*12eb0*/  FFMA.FTZ R4, R120, c[0x0][0x2d0], -R0.reuse ;  /* 0x0000b40078047a23 */ /* 0x102fe20000010800 */
[----:B--2---:R-:W-:Y:S02]  /*12ec0*/  F2FP.BF16.PACK_AB R6, R102, R248 ;  /* 0x000000f86606723e */ /* 0x004fe400000010ff */
[----:B------:R-:W-:Y:S01]  /*12ed0*/  MOV R120, R113 ;  /* 0x0000007100787202 */ /* 0x000fe20000000f00 */
[----:B------:R1:W-:Y:S02]  /*12ee0*/  MUFU.EX2 R101, R4 ;  /* 0x0000000400657308 */ /* 0x0003e40000000800 */
[----:B-1----:R-:W-:Y:S01]  /*12ef0*/  FFMA.FTZ R4, R121, c[0x0][0x2d0], -R0 ;  /* 0x0000b40079047a23 */ /* 0x002fe20000010800 */
[----:B------:R-:W-:-:S02]  /*12f00*/  MOV R121, R145 ;  /* 0x0000009100797202 */ /* 0x000fc40000000f00 */
[----:B------:R-:W-:-:S03]  /*12f10*/  MOV R145, R152 ;  /* 0x0000009800917202 */ /* 0x000fc60000000f00 */
[----:B------:R1:W2:Y:S01]  /*12f20*/  MUFU.EX2 R100, R4 ;  /* 0x0000000400647308 */ /* 0x0002a20000000800 */
[----:B------:R-:W-:Y:S01]  /*12f30*/  MOV R152, R206 ;  /* 0x000000ce00987202 */ /* 0x000fe20000000f00 */
[----:B-1----:R-:W-:Y:S01]  /*12f40*/  FFMA.FTZ R4, R122, c[0x0][0x2d0], -R0 ;  /* 0x0000b4007a047a23 */ /* 0x002fe20000010800 */
[----:B--2---:R-:W-:Y:S01]  /*12f50*/  F2FP.BF16.PACK_AB R9, R100, R101 ;  /* 0x000000656409723e */ /* 0x004fe200000010ff */
[----:B------:R-:W-:-:S04]  /*12f60*/  IMAD.MOV.U32 R122, RZ, RZ, R144 ;  /* 0x000000ffff7a7224 */ /* 0x000fc800078e0090 */
[----:B------:R1:W-:Y:S01]  /*12f70*/  MUFU.EX2 R239, R4 ;  /* 0x0000000400ef7308 */ /* 0x0003e20000000800 */
[----:B------:R-:W-:Y:S02]  /*12f80*/  IMAD.MOV.U32 R144, RZ, RZ, R153 ;  /* 0x000000ffff907224 */ /* 0x000fe400078e0099 */
[----:B------:R-:W-:Y:S02]  /*12f90*/  IMAD.MOV.U32 R153, RZ, RZ, R205 ;  /* 0x000000ffff997224 */ /* 0x000fe400078e00cd */
[----:B-1----:R-:W-:Y:S02]  /*12fa0*/  FFMA.FTZ R4, R123, c[0x0][0x2d0], -R0 ;  /* 0x0000b4007b047a23 */ /* 0x002fe40000010800 */
[----:B------:R-:W-:Y:S02]  /*12fb0*/  IMAD.MOV.U32 R123, RZ, RZ, R143 ;  /* 0x000000ffff7b7224 */ /* 0x000fe400078e008f */
[----:B------:R1:W2:Y:S01]  /*12fc0*/  MUFU.EX2 R247, R4 ;  /* 0x0000000400f77308 */ /* 0x0002a20000000800 */
[----:B------:R-:W-:-:S02]  /*12fd0*/  IMAD.MOV.U32 R143, RZ, RZ, R147 ;  /* 0x000000ffff8f7224 */ /* 0x000fc400078e0093 */
[----:B------:R-:W-:Y:S02]  /*12fe0*/  IMAD.MOV.U32 R147, RZ, RZ, R207 ;  /* 0x000000ffff937224 */ /* 0x000fe400078e00cf */
[----:B-1----:R-:W-:Y:S01]  /*12ff0*/  FFMA.FTZ R4, R124, c[0x0][0x2d0], -R0 ;  /* 0x0000b4007c047a23 */ /* 0x002fe20000010800 */
[----:B--2---:R-:W-:-:S03]  /*13000*/  F2FP.BF16.PACK_AB R11, R247, R239 ;  /* 0x000000eff70b723e */ /* 0x004fc600000010ff */
[----:B------:R1:W2:Y:S04]  /*13010*/  MUFU.EX2 R114, R4 ;  /* 0x0000000400727308 */ /* 0x0002a80000000800 */
[C---:B------:R-:W-:Y:S08]  /*13020*/  HMMA.16816.F32.BF16 R20, R8.reuse, R40, RZ ;  /* 0x000000280814723c */ /* 0x040ff000000418ff */
[----:B------:R-:W-:Y:S01]  /*13030*/  HMMA.16816.F32.BF16 R16, R8, R44, RZ ;  /* 0x0000002c0810723c */ /* 0x000fe200000418ff */
[----:B-1----:R-:W-:-:S06]  /*13040*/  FFMA.FTZ R4, R125, c[0x0][0x2d0], -R0 ;  /* 0x0000b4007d047a23 */ /* 0x002fcc0000010800 */
[----:B------:R-:W-:Y:S01]  /*13050*/  IMAD.MOV.U32 R45, RZ, RZ, R140 ;  /* 0x000000ffff2d7224 */ /* 0x000fe200078e008c */
[----:B------:R1:W3:Y:S01]  /*13060*/  MUFU.EX2 R249, R4 ;  /* 0x0000000400f97308 */ /* 0x0002e20000000800 */
[C---:B------:R-:W-:Y:S01]  /*13070*/  HMMA.16816.F32.BF16 R28, R8.reuse, R92, RZ ;  /* 0x0000005c081c723c */ /* 0x040fe200000418ff */
[----:B------:R-:W-:Y:S01]  /*13080*/  MOV R140, R141 ;  /* 0x0000008d008c7202 */ /* 0x000fe20000000f00 */
[----:B------:R-:W-:Y:S02]  /*13090*/  IMAD.MOV.U32 R141, RZ, RZ, R142 ;  /* 0x000000ffff8d7224 */ /* 0x000fe400078e008e */
[----:B------:R-:W-:Y:S02]  /*130a0*/  IMAD.MOV.U32 R142, RZ, RZ, R146 ;  /* 0x000000ffff8e7224 */ /* 0x000fe400078e0092 */
[----:B------:R-:W-:Y:S01]  /*130b0*/  IMAD.MOV.U32 R146, RZ, RZ, R154 ;  /* 0x000000ffff927224 */ /* 0x000fe200078e009a */
[----:B--2---:R-:W-:Y:S01]  /*130c0*/  MOV R93, R114 ;  /* 0x00000072005d7202 */ /* 0x004fe20000000f00 */
[----:B------:R-:W-:Y:S01]  /*130d0*/  HMMA.16816.F32.BF16 R36, R8, R84, RZ ;  /* 0x000000540824723c */ /* 0x000fe200000418ff */
[----:B------:R-:W-:-:S02]  /*130e0*/  IMAD.MOV.U32 R92, RZ, RZ, R115 ;  /* 0x000000ffff5c7224 */ /* 0x000fc400078e0073 */
[----:B------:R-:W-:Y:S02]  /*130f0*/  IMAD.MOV.U32 R154, RZ, RZ, R204 ;  /* 0x000000ffff9a7224 */ /* 0x000fe400078e00cc */
[----:B-1----:R-:W-:Y:S01]  /*13100*/  FFMA.FTZ R4, R126, c[0x0][0x2d0], -R0 ;  /* 0x0000b4007e047a23 */ /* 0x002fe20000010800 */
[----:B---3--:R-:W-:Y:S02]  /*13110*/  F2FP.BF16.PACK_AB R5, R249, R114 ;  /* 0x00000072f905723e */ /* 0x008fe400000010ff */
[----:B------:R-:W-:Y:S01]  /*13120*/  HMMA.16816.F32.BF16 R32, R8, R88, RZ ;  /* 0x000000580820723c */ /* 0x000fe200000418ff */
[----:B------:R-:W-:Y:S01]  /*13130*/  IMAD.MOV.U32 R85, RZ, RZ, R118 ;  /* 0x000000ffff557224 */ /* 0x000fe200078e0076 */
[----:B------:R1:W-:Y:S01]  /*13140*/  MUFU.EX2 R103, R4 ;  /* 0x0000000400677308 */ /* 0x0003e20000000800 */
[----:B------:R-:W-:-:S04]  /*13150*/  IMAD.MOV.U32 R84, RZ, RZ, R119 ;  /* 0x000000ffff547224 */ /* 0x000fc800078e0077 */
[----:B------:R-:W-:Y:S01]  /*13160*/  IMAD.MOV.U32 R89, RZ, RZ, R176 ;  /* 0x000000ffff597224 */ /* 0x000fe200078e00b0 */
[----:B------:R-:W-:Y:S01]  /*13170*/  HMMA.16816.F32.BF16 R24, R8, R96, RZ ;  /* 0x000000600818723c */ /* 0x000fe200000418ff */
[----:B------:R-:W-:-:S06]  /*13180*/  IMAD.MOV.U32 R88, RZ, RZ, R141 ;  /* 0x000000ffff587224 */ /* 0x000fcc00078e008d */
[----:B------:R-:W-:Y:S01]  /*13190*/  IMAD.MOV.U32 R96, RZ, RZ, R154 ;  /* 0x000000ffff607224 */ /* 0x000fe200078e009a */
[----:B------:R-:W-:Y:S01]  /*131a0*/  HMMA.16816.F32.BF16 R40, R8, R42, RZ ;  /* 0x0000002a0828723c */ /* 0x000fe200000418ff */
[----:B------:R-:W-:Y:S02]  /*131b0*/  IMAD.MOV.U32 R97, RZ, RZ, R155 ;  /* 0x000000ffff617224 */ /* 0x000fe400078e009b */
[----:B-1----:R-:W-:-:S04]  /*131c0*/  FFMA.FTZ R4, R127, c[0x0][0x2d0], -R0 ;  /* 0x0000b4007f047a23 */ /* 0x002fc80000010800 */
[----:B------:R1:W2:Y:S02]  /*131d0*/  MUFU.EX2 R14, R4 ;  /* 0x00000004000e7308 */ /* 0x0002a40000000800 */
[----:B-1----:R-:W-:Y:S02]  /*131e0*/  F2FP.BF16.PACK_AB R4, R155, R119 ;  /* 0x000000779b04723e */ /* 0x002fe400000010ff */
[----:B--2---:R-:W-:-:S07]  /*131f0*/  F2FP.BF16.PACK_AB R7, R14, R103 ;  /* 0x000000670e07723e */ /* 0x004fce00000010ff */
[C---:B------:R-:W-:Y:S08]  /*13200*/  HMMA.16816.F32.BF16 R148, R4.reuse, R56, R20 ;  /* 0x000000380494723c */ /* 0x040ff00000041814 */
[----:B------:R-:W-:Y:S07]  /*13210*/  HMMA.16816.F32.BF16 R160, R4, R52, R16 ;  /* 0x0000003404a0723c */ /* 0x000fee0000041810 */
[----:B------:R-:W-:Y:S01]  /*13220*/  IMAD.MOV.U32 R53, RZ, RZ, R142 ;  /* 0x000000ffff357224 */ /* 0x000fe200078e008e */
[----:B------:R-:W-:Y:S01]  /*13230*/  HMMA.16816.F32.BF16 R20, R8, R104, RZ ;  /* 0x000000680814723c */ /* 0x000fe200000418ff */
[----:B------:R-:W-:-:S06]  /*13240*/  IMAD.MOV.U32 R52, RZ, RZ, R145 ;  /* 0x000000ffff347224 */ /* 0x000fcc00078e0091 */
[----:B------:R-:W-:Y:S01]  /*13250*/  MOV R105, R179 ;  /* 0x000000b300697202 */ /* 0x000fe20000000f00 */
[----:B------:R-:W-:Y:S01]  /*13260*/  HMMA.16816.F32.BF16 R16, R8, R108, RZ ;  /* 0x0000006c0810723c */ /* 0x000fe200000418ff */
[----:B------:R-:W-:-:S06]  /*13270*/  MOV R104, R112 ;  /* 0x0000007000687202 */ /* 0x000fcc0000000f00 */
[----:B------:R-:W-:Y:S01]  /*13280*/  IMAD.MOV.U32 R108, RZ, RZ, R178 ;  /* 0x000000ffff6c7224 */ /* 0x000fe200078e00b2 */
[----:B------:R-:W-:Y:S01]  /*13290*/  HMMA.16816.F32.BF16 R124, R4, R72, R28 ;  /* 0x00000048047c723c */ /* 0x000fe2000004181c */
[----:B------:R-:W-:-:S07]  /*132a0*/  IMAD.MOV.U32 R109, RZ, RZ, R177 ;  /* 0x000000ffff6d7224 */ /* 0x000fce00078e00b1 */
[----:B------:R-:W-:Y:S07]  /*132b0*/  HMMA.16816.F32.BF16 R176, R4, R76, R36 ;  /* 0x0000004c04b0723c */ /* 0x000fee0000041824 */
[----:B------:R-:W-:Y:S01]  /*132c0*/  IMAD.MOV.U32 R76, RZ, RZ, R152 ;  /* 0x000000ffff4c7224 */ /* 0x000fe200078e0098 */
[----:B------:R-:W-:Y:S01]  /*132d0*/  HMMA.16816.F32.BF16 R28, R8, R90, RZ ;  /* 0x0000005a081c723c */ /* 0x000fe200000418ff */
[----:B------:R-:W-:-:S06]  /*132e0*/  MOV R77, R153 ;  /* 0x00000099004d7202 */ /* 0x000fcc0000000f00 */
[----:B------:R-:W-:Y:S01]  /*132f0*/  IMAD.MOV.U32 R90, RZ, RZ, R45 ;  /* 0x000000ffff5a7224 */ /* 0x000fe200078e002d */
[----:B------:R-:W-:Y:S01]  /*13300*/  HMMA.16816.F32.BF16 R80, R4, R60, R32 ;  /* 0x0000003c0450723c */ /* 0x000fe20000041820 */
[----:B------:R-:W-:-:S07]  /*13310*/  MOV R91, R140 ;  /* 0x0000008c005b7202 */ /* 0x000fce0000000f00 */
[C---:B------:R-:W-:Y:S08]  /*13320*/  HMMA.16816.F32.BF16 R112, R4.reuse, R68, R24 ;  /* 0x000000440470723c */ /* 0x040ff00000041818 */
[C---:B------:R-:W-:Y:S08]  /*13330*/  HMMA.16816.F32.BF16 R116, R4.reuse, R48, R20 ;  /* 0x000000300474723c */ /* 0x040ff00000041814 */
[----:B------:R-:W-:Y:S08]  /*13340*/  HMMA.16816.F32.BF16 R204, R4, R64, R16 ;  /* 0x0000004004cc723c */ /* 0x000ff00000041810 */
[C---:B------:R-:W-:Y:S08]  /*13350*/  HMMA.16816.F32.BF16 R36, R8.reuse, R46, RZ ;  /* 0x0000002e0824723c */ /* 0x040ff000000418ff */
[C---:B------:R-:W-:Y:S07]  /*13360*/  HMMA.16816.F32.BF16 R32, R8.reuse, R86, RZ ;  /* 0x000000560820723c */ /* 0x040fee00000418ff */
[----:B------:R-:W-:Y:S01]  /*13370*/  MOV R86, R146 ;  /* 0x0000009200567202 */ /* 0x000fe20000000f00 */
[----:B------:R-:W-:Y:S01]  /*13380*/  HMMA.16816.F32.BF16 R24, R8, R94, RZ ;  /* 0x0000005e0818723c */ /* 0x000fe200000418ff */
[----:B------:R-:W-:-:S06]  /*13390*/  IMAD.MOV.U32 R87, RZ, RZ, R147 ;  /* 0x000000ffff577224 */ /* 0x000fcc00078e0093 */
[----:B------:R-:W-:Y:S01]  /*133a0*/  MOV R94, R143 ;  /* 0x0000008f005e7202 */ /* 0x000fe20000000f00 */
[----:B------:R-:W-:Y:S01]  /*133b0*/  HMMA.16816.F32.BF16 R20, R8, R98, RZ ;  /* 0x000000620814723c */ /* 0x000fe200000418ff */
[----:B------:R-:W-:-:S06]  /*133c0*/  IMAD.MOV.U32 R95, RZ, RZ, R144 ;  /* 0x000000ffff5f7224 */ /* 0x000fcc00078e0090 */
[----:B------:R-:W-:Y:S01]  /*133d0*/  MOV R98, R167 ;  /* 0x000000a700627202 */ /* 0x000fe20000000f00 */
[----:B------:R-:W-:Y:S01]  /*133e0*/  HMMA.16816.F32.BF16 R16, R8, R106, RZ ;  /* 0x0000006a0810723c */ /* 0x000fe200000418ff */
[----:B------:R-:W-:-:S06]  /*133f0*/  IMAD.MOV.U32 R99, RZ, RZ, R166 ;  /* 0x000000ffff637224 */ /* 0x000fcc00078e00a6 */
[----:B------:R-:W-:Y:S01]  /*13400*/  IMAD.MOV.U32 R107, RZ, RZ, R165 ;  /* 0x000000ffff6b7224 */ /* 0x000fe200078e00a5 */
[----:B------:R-:W-:Y:S01]  /*13410*/  HMMA.16816.F32.BF16 R44, R8, R110, RZ ;  /* 0x0000006e082c723c */ /* 0x000fe200000418ff */
[----:B------:R-:W-:-:S06]  /*13420*/  MOV R106, R164 ;  /* 0x000000a4006a7202 */ /* 0x000fcc0000000f00 */
[--C-:B------:R-:W-:Y:S01]  /*13430*/  FFMA.FTZ R8, R169, c[0x0][0x2d0], -R3.reuse ;  /* 0x0000b400a9087a23 */ /* 0x100fe20000010803 */
[C---:B------:R-:W-:Y:S03]  /*13440*/  HMMA.16816.F32.BF16 R40, R4.reuse, R58, R40 ;  /* 0x0000003a0428723c */ /* 0x040fe60000041828 */
[----:B------:R1:W-:Y:S05]  /*13450*/  MUFU.EX2 R140, R8 ;  /* 0x00000008008c7308 */ /* 0x0003ea0000000800 */
[C---:B------:R-:W-:Y:S08]  /*13460*/  HMMA.16816.F32.BF16 R36, R4.reuse, R54, R36 ;  /* 0x000000360424723c */ /* 0x040ff00000041824 */
[----:B------:R-:W-:Y:S01]  /*13470*/  HMMA.16816.F32.BF16 R32, R4, R78, R32 ;  /* 0x0000004e0420723c */ /* 0x000fe20000041820 */
[----:B-1----:R-:W-:-:S04]  /*13480*/  FFMA.FTZ R8, R168, c[0x0][0x2d0], -R3 ;  /* 0x0000b400a8087a23 */ /* 0x002fc80000010803 */
[----:B------:R1:W-:Y:S03]  /*13490*/  MUFU.EX2 R141, R8 ;  /* 0x00000008008d7308 */ /* 0x0003e60000000800 */
[C---:B------:R-:W-:Y:S08]  /*134a0*/  HMMA.16816.F32.BF16 R28, R4.reuse, R62, R28 ;  /* 0x0000003e041c723c */ /* 0x040ff0000004181c */
[C---:B------:R-:W-:Y:S08]  /*134b0*/  HMMA.16816.F32.BF16 R72, R4.reuse, R74, R24 ;  /* 0x0000004a0448723c */ /* 0x040ff00000041818 */
[C---:B------:R-:W-:Y:S01]  /*134c0*/  HMMA.16816.F32.BF16 R68, R4.reuse, R70, R20 ;  /* 0x000000460444723c */ /* 0x040fe20000041814 */
[----:B-1----:R-:W-:Y:S01]  /*134d0*/  FFMA.FTZ R8, R134, c[0x0][0x2d0], -R3 ;  /* 0x0000b40086087a23 */ /* 0x002fe20000010803 */
[----:B------:R-:W-:Y:S03]  /*134e0*/  LDSM.16.MT88.4 R24, [R234+0x1100] ;  /* 0x00110000ea18783b */ /* 0x000fe60000004200 */
[----:B------:R1:W-:Y:S03]  /*134f0*/  MUFU.EX2 R142, R8 ;  /* 0x00000008008e7308 */ /* 0x0003e60000000800 */
[----:B------:R-:W-:Y:S01]  /*13500*/  HMMA.16816.F32.BF16 R48, R4, R50, R16 ;  /* 0x000000320430723c */ /* 0x000fe20000041810 */
[----:B------:R-:W2:Y:S01]  /*13510*/  LDSM.16.MT88.4 R16, [R233+0x1100] ;  /* 0x00110000e910783b */ /* 0x000ea20000004200 */
[----:B------:R-:W-:-:S03]  /*13520*/  IMAD.MOV.U32 R111, RZ, RZ, R246 ;  /* 0x000000ffff6f7224 */ /* 0x000fc600078e00f6 */
[----:B------:R-:W3:Y:S03]  /*13530*/  LDSM.16.MT88.4 R20, [R236+0x1100] ;  /* 0x00110000ec14783b */ /* 0x000ee60000004200 */
[----:B------:R-:W-:Y:S01]  /*13540*/  HMMA.16816.F32.BF16 R44, R4, R66, R44 ;  /* 0x00000042042c723c */ /* 0x000fe2000004182c */
[----:B-1----:R-:W-:-:S06]  /*13550*/  FFMA.FTZ R8, R133, c[0x0][0x2d0], -R3 ;  /* 0x0000b40085087a23 */ /* 0x002fcc0000010803 */
[----:B------:R-:W-:Y:S01]  /*13560*/  FFMA.FTZ R4, R174, c[0x0][0x2d0], -R13 ;  /* 0x0000b400ae047a23 */ /* 0x000fe2000001080d */
[----:B------:R1:W4:Y:S08]  /*13570*/  MUFU.EX2 R143, R8 ;  /* 0x00000008008f7308 */ /* 0x0003300000000800 */
[----:B------:R2:W-:Y:S01]  /*13580*/  MUFU.EX2 R60, R4 ;  /* 0x00000004003c7308 */ /* 0x0005e20000000800 */
[----:B-1----:R-:W-:Y:S01]  /*13590*/  FFMA.FTZ R8, R171, c[0x0][0x2d0], -R0 ;  /* 0x0000b400ab087a23 */ /* 0x002fe20000010800 */
[----:B----4-:R-:W-:-:S06]  /*135a0*/  F2FP.BF16.PACK_AB R10, R143, R142 ;  /* 0x0000008e8f0a723e */ /* 0x010fcc00000010ff */
[----:B------:R1:W-:Y:S01]  /*135b0*/  MUFU.EX2 R64, R8 ;  /* 0x0000000800407308 */ /* 0x0003e20000000800 */
[----:B--2---:R-:W-:-:S07]  /*135c0*/  FFMA.FTZ R4, R173, c[0x0][0x2d0], -R13 ;  /* 0x0000b400ad047a23 */ /* 0x004fce000001080d */
[----:B------:R2:W4:Y:S01]  /*135d0*/  MUFU.EX2 R61, R4 ;  /* 0x00000004003d7308 */ /* 0x0005220000000800 */
[----:B-1----:R-:W-:-:S07]  /*135e0*/  FFMA.FTZ R8, R170, c[0x0][0x2d0], -R0 ;  /* 0x0000b400aa087a23 */ /* 0x002fce0000010800 */
[----:B------:R1:W1:Y:S01]  /*135f0*/  MUFU.EX2 R65, R8 ;  /* 0x0000000800417308 */ /* 0x0002620000000800 */
[----:B--2---:R-:W-:Y:S01]  /*13600*/  FFMA.FTZ R4, R183, c[0x0][0x2d0], -R12 ;  /* 0x0000b400b7047a23 */ /* 0x004fe2000001080c */
[----:B----4-:R-:W-:-:S06]  /*13610*/  F2FP.BF16.PACK_AB R6, R61, R60 ;  /* 0x0000003c3d06723e */ /* 0x010fcc00000010ff */
[----:B------:R2:W-:Y:S01]  /*13620*/  MUFU.EX2 R56, R4 ;  /* 0x0000000400387308 */ /* 0x0005e20000000800 */
[----:B-1----:R-:W-:Y:S01]  /*13630*/  FFMA.FTZ R8, R136, c[0x0][0x2d0], -R0 ;  /* 0x0000b40088087a23 */ /* 0x002fe20000010800 */
[----:B------:R-:W-:-:S06]  /*13640*/  F2FP.BF16.PACK_AB R9, R65, R64 ;  /* 0x000000404109723e */ /* 0x000fcc00000010ff */
        /* <DEDUP_REMOVED lines=12> */
[----:B------:R-:W2:Y:S01]  /*13710*/  MUFU.EX2 R59, R4 ;  /* 0x00000004003b7308 */ /* 0x000ea20000000800 */
[----:B-1----:R-:W-:-:S07]  /*13720*/  FFMA.FTZ R8, R172, c[0x0][0x2d0], -R13 ;  /* 0x0000b400ac087a23 */ /* 0x002fce000001080d */
[----:B------:R1:W4:Y:S01]  /*13730*/  MUFU.EX2 R63, R8 ;  /* 0x00000008003f7308 */ /* 0x0003220000000800 */
[----:B--2---:R-:W-:Y:S02]  /*13740*/  F2FP.BF16.PACK_AB R7, R59, R58 ;  /* 0x0000003a3b07723e */ /* 0x004fe400000010ff */
[----:B-1----:R-:W-:Y:S02]  /*13750*/  F2FP.BF16.PACK_AB R8, R141, R140 ;  /* 0x0000008c8d08723e */ /* 0x002fe400000010ff */
[----:B----4-:R-:W-:-:S05]  /*13760*/  F2FP.BF16.PACK_AB R4, R63, R62 ;  /* 0x0000003e3f04723e */ /* 0x010fca00000010ff */
[-C--:B------:R-:W-:Y:S08]  /*13770*/  HMMA.16816.F32.BF16 R148, R8, R16.reuse, R148 ;  /* 0x000000100894723c */ /* 0x080ff00000041894 */
        /* <DEDUP_REMOVED lines=9> */
[C---:B---3--:R-:W-:Y:S08]  /*13810*/  HMMA.16816.F32.BF16 R176, R8.reuse, R20, R176 ;  /* 0x0000001408b0723c */ /* 0x048ff000000418b0 */
[----:B-1----:R-:W-:Y:S08]  /*13820*/  HMMA.16816.F32.BF16 R172, R8, R16, R80 ;  /* 0x0000001008ac723c */ /* 0x002ff00000041850 */
[C---:B------:R-:W-:Y:S08]  /*13830*/  HMMA.16816.F32.BF16 R180, R4.reuse, R20, R228 ;  /* 0x0000001404b4723c */ /* 0x040ff000000418e4 */
[-C--:B------:R-:W-:Y:S08]  /*13840*/  HMMA.16816.F32.BF16 R184, R4, R22.reuse, R184 ;  /* 0x0000001604b8723c */ /* 0x080ff000000418b8 */
        /* <DEDUP_REMOVED lines=9> */
[----:B------:R-:W1:Y:S01]  /*138e0*/  LDSM.16.MT88.4 R20, [R234+0x3100] ;  /* 0x00310000ea14783b */ /* 0x000e620000004200 */
[----:B------:R-:W-:-:S02]  /*138f0*/  IMAD.MOV.U32 R107, RZ, RZ, R95 ;  /* 0x000000ffff6b7224 */ /* 0x000fc400078e005f */
[----:B------:R-:W-:Y:S01]  /*13900*/  IMAD.MOV.U32 R175, RZ, RZ, R99 ;  /* 0x000000ffffaf7224 */ /* 0x000fe200078e0063 */
[----:B------:R-:W-:Y:S01]  /*13910*/  MOV R99, R109 ;  /* 0x0000006d00637202 */ /* 0x000fe20000000f00 */
[----:B------:R-:W-:Y:S02]  /*13920*/  IMAD.MOV.U32 R98, RZ, RZ, R108 ;  /* 0x000000ffff627224 */ /* 0x000fe400078e006c */
[----:B------:R-:W-:Y:S01]  /*13930*/  IMAD.MOV.U32 R94, RZ, RZ, R92 ;  /* 0x000000ffff5e7224 */ /* 0x000fe200078e005c */
[----:B------:R-:W-:Y:S01]  /*13940*/  MOV R92, R84 ;  /* 0x00000054005c7202 */ /* 0x000fe20000000f00 */
[----:B------:R-:W-:Y:S01]  /*13950*/  IMAD.MOV.U32 R95, RZ, RZ, R2 ;  /* 0x000000ffff5f7224 */ /* 0x000fe200078e0002 */
[----:B------:R-:W-:Y:S01]  /*13960*/  MOV R84, R137 ;  /* 0x0000008900547202 */ /* 0x000fe20000000f00 */
[----:B------:R-:W-:Y:S01]  /*13970*/  IMAD.MOV.U32 R108, RZ, RZ, R93 ;  /* 0x000000ffff6c7224 */ /* 0x000fe200078e005d */
[----:B------:R3:W5:Y:S01]  /*13980*/  LDL.LU R2, [R1+0xa4] ;  /* 0x0000a40001027983 */ /* 0x0007620000300800 */
[----:B------:R-:W-:-:S02]  /*13990*/  IMAD.MOV.U32 R93, RZ, RZ, R85 ;  /* 0x000000ffff5d7224 */ /* 0x000fc400078e0055 */
[----:B------:R-:W-:Y:S01]  /*139a0*/  IMAD.MOV.U32 R85, RZ, RZ, R245 ;  /* 0x000000ffff557224 */ /* 0x000fe200078e00f5 */
[----:B------:R-:W4:Y:S04]  /*139b0*/  LDL.LU R109, [R1+0x14] ;  /* 0x00001400016d7983 */ /* 0x000f280000300800 */
[----:B------:R3:W5:Y:S01]  /*139c0*/  LDL.LU R137, [R1+0xa0] ;  /* 0x0000a00001897983 */ /* 0x0007620000300800 */
[----:B------:R-:W-:-:S03]  /*139d0*/  IMAD.MOV.U32 R54, RZ, RZ, R106 ;  /* 0x000000ffff367224 */ /* 0x000fc600078e006a */
[----:B------:R-:W3:Y:S01]  /*139e0*/  LDL.LU R245, [R1+0x9c] ;  /* 0x00009c0001f57983 */ /* 0x000ee20000300800 */
[----:B------:R-:W-:-:S03]  /*139f0*/  IMAD.MOV.U32 R106, RZ, RZ, R98 ;  /* 0x000000ffff6a7224 */ /* 0x000fc600078e0062 */
[----:B------:R-:W3:Y:S01]  /*13a00*/  LDL.LU R246, [R1+0x98] ;  /* 0x0000980001f67983 */ /* 0x000ee20000300800 */
[----:B------:R-:W-:-:S03]  /*13a10*/  MOV R98, R247 ;  /* 0x000000f700627202 */ /* 0x000fc60000000f00 */
[----:B------:R-:W4:Y:S01]  /*13a20*/  LDL.LU R247, [R1+0x94] ;  /* 0x0000940001f77983 */ /* 0x000f220000300800 */
[C---:B------:R-:W-:Y:S08]  /*13a30*/  HMMA.16816.F32.BF16 R196, R4.reuse, R16, R172 ;  /* 0x0000001004c4723c */ /* 0x040ff000000418ac */
[-C--:B------:R-:W-:Y:S08]  /*13a40*/  HMMA.16816.F32.BF16 R200, R4, R18.reuse, R200 ;  /* 0x0000001204c8723c */ /* 0x080ff000000418c8 */
[----:B------:R-:W-:Y:S01]  /*13a50*/  HMMA.16816.F32.BF16 R228, R8, R18, R28 ;  /* 0x0000001208e4723c */ /* 0x000fe2000004181c */
[----:B------:R-:W1:Y:S04]  /*13a60*/  LDSM.16.MT88.4 R16, [R236+0x3100] ;  /* 0x00310000ec10783b */ /* 0x000e680000004200 */
[----:B------:R-:W1:Y:S01]  /*13a70*/  LDSM.16.MT88.4 R28, [R235+0x3100] ;  /* 0x00310000eb1c783b */ /* 0x000e620000004200 */
[----:B------:R-:W-:Y:S01]  /*13a80*/  MOV R55, R107 ;  /* 0x0000006b00377202 */ /* 0x000fe20000000f00 */
[----:B------:R-:W-:Y:S01]  /*13a90*/  IMAD.MOV.U32 R107, RZ, RZ, R99 ;  /* 0x000000ffff6b7224 */ /* 0x000fe200078e0063 */
[----:B------:R-:W-:Y:S01]  /*13aa0*/  MOV R110, R94 ;  /* 0x0000005e006e7202 */ /* 0x000fe20000000f00 */
        /* <DEDUP_REMOVED lines=8> */
[C---:B--2---:R-:W-:Y:S01]  /*13b30*/  HMMA.16816.F32.BF16 R52, R4.reuse, R24, R52 ;  /* 0x000000180434723c */ /* 0x044fe20000041834 */
        /* <DEDUP_REMOVED lines=22> */
[C---:B------:R-:W-:Y:S01]  /*13ca0*/  HMMA.16816.F32.BF16 R104, R4.reuse, R16, R104 ;  /* 0x000000100468723c */ /* 0x040fe20000041868 */
[----:B------:R-:W-:Y:S01]  /*13cb0*/  IMAD.MOV.U32 R95, RZ, RZ, R76 ;  /* 0x000000ffff5f7224 */ /* 0x000fe200078e004c */
[----:B------:R2:W5:Y:S01]  /*13cc0*/  LDL.LU R249, [R1+0x88] ;  /* 0x0000880001f97983 */ /* 0x0005620000300800 */
[----:B------:R-:W-:Y:S02]  /*13cd0*/  IMAD.MOV.U32 R94, RZ, RZ, R87 ;  /* 0x000000ffff5e7224 */ /* 0x000fe400078e0057 */
[----:B------:R-:W-:Y:S01]  /*13ce0*/  IMAD.MOV.U32 R131, RZ, RZ, R67 ;  /* 0x000000ffff837224 */ /* 0x000fe200078e0043 */
[----:B------:R-:W-:Y:S01]  /*13cf0*/  MOV R174, R136 ;  /* 0x0000008800ae7202 */ /* 0x000fe20000000f00 */
[----:B------:R-:W-:Y:S01]  /*13d00*/  IMAD.MOV.U32 R66, RZ, RZ, R78 ;  /* 0x000000ffff427224 */ /* 0x000fe200078e004e */
[----:B------:R-:W-:Y:S01]  /*13d10*/  HMMA.16816.F32.BF16 R120, R4, R28, R120 ;  /* 0x0000001c0478723c */ /* 0x000fe20000041878 */
[----:B------:R-:W-:Y:S01]  /*13d20*/  IMAD.MOV.U32 R173, RZ, RZ, R172 ;  /* 0x000000ffffad7224 */ /* 0x000fe200078e00ac */
[----:B------:R2:W5:Y:S01]  /*13d30*/  LDL.LU R248, [R1+0x84] ;  /* 0x0000840001f87983 */ /* 0x0005620000300800 */
        /* <DEDUP_REMOVED lines=9> */
[----:B------:R-:W-:Y:S02]  /*13dd0*/  IMAD.MOV.U32 R172, RZ, RZ, R78 ;  /* 0x000000ffffac7224 */ /* 0x000fe400078e004e */
[----:B------:R-:W-:Y:S02]  /*13de0*/  IMAD.MOV.U32 R67, RZ, RZ, R79 ;  /* 0x000000ffff437224 */ /* 0x000fe400078e004f */
[----:B------:R-:W-:Y:S01]  /*13df0*/  IMAD.MOV.U32 R130, RZ, RZ, R173 ;  /* 0x000000ffff827224 */ /* 0x000fe200078e00ad */
[----:B------:R-:W-:Y:S01]  /*13e00*/  MOV R129, R110 ;  /* 0x0000006e00817202 */ /* 0x000fe20000000f00 */
[----:B------:R-:W-:-:S02]  /*13e10*/  IMAD.MOV.U32 R173, RZ, RZ, R66 ;  /* 0x000000ffffad7224 */ /* 0x000fc400078e0042 */
[----:B------:R-:W-:Y:S01]  /*13e20*/  IMAD.MOV.U32 R156, RZ, RZ, R238 ;  /* 0x000000ffff9c7224 */ /* 0x000fe200078e00ee */
[C---:B------:R-:W-:Y:S08]  /*13e30*/  HMMA.16816.F32.BF16 R48, R8.reuse, R18, R48 ;  /* 0x000000120830723c */ /* 0x040ff00000041830 */
[----:B------:R-:W-:Y:S01]  /*13e40*/  HMMA.16816.F32.BF16 R44, R8, R30, R44 ;  /* 0x0000001e082c723c */ /* 0x000fe2000004182c */
[----:B---3--:R-:W-:Y:S01]  /*13e50*/  IMAD.MOV.U32 R97, RZ, RZ, R246 ;  /* 0x000000ffff617224 */ /* 0x008fe200078e00f6 */
[----:B------:R-:W-:-:S03]  /*13e60*/  MOV R77, R245 ;  /* 0x000000f5004d7202 */ /* 0x000fc60000000f00 */
[----:B------:R-:W-:Y:S02]  /*13e70*/  IMAD.MOV.U32 R76, RZ, RZ, R97 ;  /* 0x000000ffff4c7224 */ /* 0x000fe400078e0061 */
[----:B----4-:R-:W-:Y:S02]  /*13e80*/  IMAD.MOV.U32 R96, RZ, RZ, R247 ;  /* 0x000000ffff607224 */ /* 0x010fe400078e00f7 */
[----:B------:R-:W-:Y:S01]  /*13e90*/  IMAD.MOV.U32 R97, RZ, RZ, R244 ;  /* 0x000000ffff617224 */ /* 0x000fe200078e00f4 */
[----:B------:R-:W-:Y:S01]  /*13ea0*/  MOV R94, R76 ;  /* 0x0000004c005e7202 */ /* 0x000fe20000000f00 */
[----:B------:R-:W-:Y:S01]  /*13eb0*/  IMAD.MOV.U32 R87, RZ, RZ, R96 ;  /* 0x000000ffff577224 */ /* 0x000fe200078e0060 */
[----:B------:R2:W5:Y:S01]  /*13ec0*/  LDL.LU R247, [R1+0x80] ;  /* 0x0000800001f77983 */ /* 0x0005620000300800 */
[----:B------:R-:W-:Y:S02]  /*13ed0*/  IMAD.MOV.U32 R95, RZ, RZ, R77 ;  /* 0x000000ffff5f7224 */ /* 0x000fe400078e004d */
        /* <DEDUP_REMOVED lines=8> */
[----:B------:R-:W-:Y:S01]  /*13f60*/  IMAD.MOV.U32 R157, RZ, RZ, R77 ;  /* 0x000000ffff9d7224 */ /* 0x000fe200078e004d */
[----:B------:R-:W-:Y:S01]  /*13f70*/  MOV R215, R95 ;  /* 0x0000005f00d77202 */ /* 0x000fe20000000f00 */
[----:B------:R-:W-:Y:S01]  /*13f80*/  HMMA.16816.F32.BF16 R76, R4, R26, R224 ;  /* 0x0000001a044c723c */ /* 0x000fe200000418e0 */
        /* <DEDUP_REMOVED lines=10> */
[C---:B------:R-:W-:Y:S01]  /*14030*/  HMMA.16816.F32.BF16 R92, R4.reuse, R22, R220 ;  /* 0x00000016045c723c */ /* 0x040fe200000418dc */
[----:B------:R-:W-:Y:S01]  /*14040*/  IMAD.MOV.U32 R97, RZ, RZ, R239 ;  /* 0x000000ffff617224 */ /* 0x000fe200078e00ef */
[----:B------:R2:W5:Y:S04]  /*14050*/  LDL.LU R244, [R1+0x74] ;  /* 0x0000740001f47983 */ /* 0x0005680000300800 */
[----:B------:R2:W5:Y:S01]  /*14060*/  LDL.LU R243, [R1+0x70] ;  /* 0x0000700001f37983 */ /* 0x0005620000300800 */
[----:B------:R-:W-:Y:S01]  /*14070*/  MOV R221, R109 ;  /* 0x0000006d00dd7202 */ /* 0x000fe20000000f00 */
[----:B------:R-:W-:Y:S01]  /*14080*/  IMAD.MOV.U32 R222, RZ, RZ, R84 ;  /* 0x000000ffffde7224 */ /* 0x000fe200078e0054 */
[C---:B------:R-:W-:Y:S01]  /*14090*/  HMMA.16816.F32.BF16 R108, R4.reuse, R18, R216 ;  /* 0x00000012046c723c */ /* 0x040fe200000418d8 */
[----:B------:R-:W-:Y:S01]  /*140a0*/  IMAD.MOV.U32 R223, RZ, RZ, R85 ;  /* 0x000000ffffdf7224 */ /* 0x000fe200078e0055 */
[----:B------:R2:W5:Y:S04]  /*140b0*/  LDL.LU R242, [R1+0x6c] ;  /* 0x00006c0001f27983 */ /* 0x0005680000300800 */
[----:B------:R2:W5:Y:S02]  /*140c0*/  LDL.LU R241, [R1+0x68] ;  /* 0x0000680001f17983 */ /* 0x0005640000300800 */
[----:B------:R-:W-:Y:S02]  /*140d0*/  HMMA.16816.F32.BF16 R84, R4, R30, R208 ;  /* 0x0000001e0454723c */ /* 0x000fe400000418d0 */
[----:B------:R2:W5:Y:S04]  /*140e0*/  LDL.LU R240, [R1+0x64] ;  /* 0x0000640001f07983 */ /* 0x0005680000300800 */
[----:B------:R2:W5:Y:S01]  /*140f0*/  LDL.LU R239, [R1+0x60] ;  /* 0x0000600001ef7983 */ /* 0x0005620000300800 */
[----:B------:R-:W-:Y:S01]  /*14100*/  FFMA.FTZ R4, R195, c[0x0][0x2d0], -R3 ;  /* 0x0000b400c3047a23 */ /* 0x000fe20000010803 */
[----:B------:R-:W-:Y:S01]  /*14110*/  MOV R7, R225 ;  /* 0x000000e100077202 */ /* 0x000fe20000000f00 */
[----:B------:R-:W-:Y:S01]  /*14120*/  IMAD.MOV.U32 R6, RZ, RZ, R226 ;  /* 0x000000ffff067224 */ /* 0x000fe200078e00e2 */
[----:B------:R-:W-:Y:S01]  /*14130*/  MOV R5, R227 ;  /* 0x000000e300057202 */ /* 0x000fe20000000f00 */
[C---:B------:R-:W-:Y:S01]  /*14140*/  HMMA.16816.F32.BF16 R216, R8.reuse, R20, R112 ;  /* 0x0000001408d8723c */ /* 0x040fe20000041870 */
[----:B------:R2:W5:Y:S07]  /*14150*/  LDL.LU R238, [R1+0x5c] ;  /* 0x00005c0001ee7983 */ /* 0x00056e0000300800 */
[----:B------:R-:W-:Y:S01]  /*14160*/  HMMA.16816.F32.BF16 R224, R8, R24, R124 ;  /* 0x0000001808e0723c */ /* 0x000fe2000004187c */
[----:B------:R1:W-:Y:S06]  /*14170*/  MUFU.EX2 R24, R4 ;  /* 0x0000000400187308 */ /* 0x0003ec0000000800 */
[----:B------:R-:W-:Y:S01]  /*14180*/  IMAD.MOV.U32 R127, RZ, RZ, R221 ;  /* 0x000000ffff7f7224 */ /* 0x000fe200078e00dd */
[----:B------:R-:W-:Y:S01]  /*14190*/  MOV R126, R222 ;  /* 0x000000de007e7202 */ /* 0x000fe20000000f00 */
[----:B------:R-:W-:-:S02]  /*141a0*/  IMAD.MOV.U32 R125, RZ, RZ, R223 ;  /* 0x000000ffff7d7224 */ /* 0x000fc400078e00df */
[----:B-1----:R-:W-:-:S04]  /*141b0*/  FFMA.FTZ R4, R193, c[0x0][0x2d0], -R3 ;  /* 0x0000b400c1047a23 */ /* 0x002fc80000010803 */
[----:B------:R1:W3:Y:S01]  /*141c0*/  MUFU.EX2 R25, R4 ;  /* 0x0000000400197308 */ /* 0x0002e20000000800 */
[----:B------:R-:W-:Y:S01]  /*141d0*/  HMMA.16816.F32.BF16 R220, R8, R26, R72 ;  /* 0x0000001a08dc723c */ /* 0x000fe20000041848 */
[----:B------:R-:W-:Y:S01]  /*141e0*/  MOV R124, R212 ;  /* 0x000000d4007c7202 */ /* 0x000fe20000000f00 */
[--C-:B-1----:R-:W-:Y:S02]  /*141f0*/  FFMA.FTZ R4, R191, c[0x0][0x2d0], -R3.reuse ;  /* 0x0000b400bf047a23 */ /* 0x102fe40000010803 */
[----:B------:R-:W-:-:S04]  /*14200*/  FFMA.FTZ R3, R194, c[0x0][0x2d0], -R3 ;  /* 0x0000b400c2037a23 */ /* 0x000fc80000010803 */
[----:B------:R1:W-:Y:S01]  /*14210*/  MUFU.EX2 R26, R3 ;  /* 0x00000003001a7308 */ /* 0x0003e20000000800 */
[----:B------:R-:W-:Y:S01]  /*14220*/  IMAD.MOV.U32 R73, RZ, RZ, R213 ;  /* 0x000000ffff497224 */ /* 0x000fe200078e00d5 */
[----:B------:R-:W-:Y:S01]  /*14230*/  MOV R74, R214 ;  /* 0x000000d6004a7202 */ /* 0x000fe20000000f00 */
[----:B------:R-:W-:Y:S02]  /*14240*/  IMAD.MOV.U32 R75, RZ, RZ, R215 ;  /* 0x000000ffff4b7224 */ /* 0x000fe400078e00d7 */
[----:B------:R-:W-:Y:S01]  /*14250*/  HMMA.16816.F32.BF16 R212, R8, R22, R68 ;  /* 0x0000001608d4723c */ /* 0x000fe20000041844 */
[----:B-1----:R-:W-:-:S04]  /*14260*/  FFMA.FTZ R3, R252, c[0x0][0x2d0], -R0 ;  /* 0x0000b400fc037a23 */ /* 0x002fc80000010800 */
[----:B------:R1:W-:Y:S03]  /*14270*/  MUFU.EX2 R20, R3 ;  /* 0x0000000300147308 */ /* 0x0003e60000000800 */
[----:B------:R-:W-:Y:S01]  /*14280*/  HMMA.16816.F32.BF16 R208, R8, R16, R116 ;  /* 0x0000001008d0723c */ /* 0x000fe20000041874 */
[----:B-1----:R-:W-:-:S04]  /*14290*/  FFMA.FTZ R3, R190, c[0x0][0x2d0], -R0 ;  /* 0x0000b400be037a23 */ /* 0x002fc80000010800 */
[----:B------:R1:W4:Y:S02]  /*142a0*/  MUFU.EX2 R22, R3 ;  /* 0x0000000300167308 */ /* 0x0003240000000800 */
[--C-:B-1----:R-:W-:Y:S02]  /*142b0*/  FFMA.FTZ R3, R189, c[0x0][0x2d0], -R0.reuse ;  /* 0x0000b400bd037a23 */ /* 0x102fe40000010800 */
[----:B------:R-:W-:-:S04]  /*142c0*/  FFMA.FTZ R0, R188, c[0x0][0x2d0], -R0 ;  /* 0x0000b400bc007a23 */ /* 0x000fc80000010800 */
[----:B------:R-:W-:Y:S01]  /*142d0*/  MUFU.EX2 R23, R3 ;  /* 0x0000000300177308 */ /* 0x000fe20000000800 */
[----:B------:R-:W-:Y:S07]  /*142e0*/  HMMA.16816.F32.BF16 R116, R8, R28, R204 ;  /* 0x0000001c0874723c */ /* 0x000fee00000418cc */
[----:B------:R-:W1:Y:S01]  /*142f0*/  MUFU.EX2 R27, R4 ;  /* 0x00000004001b7308 */ /* 0x000e620000000800 */
[----:B------:R-:W-:Y:S01]  /*14300*/  IMAD.MOV.U32 R194, RZ, RZ, R81 ;  /* 0x000000ffffc27224 */ /* 0x000fe200078e0051 */
[----:B------:R-:W-:Y:S01]  /*14310*/  MOV R195, R80 ;  /* 0x0000005000c37202 */ /* 0x000fe20000000f00 */
[----:B------:R-:W-:Y:S05]  /*14320*/  LDSM.16.MT88.4 R188, [R236+0x1900] ;  /* 0x00190000ecbc783b */ /* 0x000fea0000004200 */
[----:B------:R1:W-:Y:S01]  /*14330*/  MUFU.EX2 R21, R0 ;  /* 0x0000000000157308 */ /* 0x0003e20000000800 */
[----:B------:R-:W-:-:S02]  /*14340*/  FADD.FTZ R9, R192, R15 ;  /* 0x0000000fc0097221 */ /* 0x000fc40000010000 */
[----:B------:R-:W-:Y:S01]  /*14350*/  FADD.FTZ R8, R101, R100 ;  /* 0x0000006465087221 */ /* 0x000fe20000010000 */
[----:B------:R-:W-:Y:S01]  /*14360*/  MOV R10, R99 ;  /* 0x00000063000a7202 */ /* 0x000fe20000000f00 */
[----:B------:R-:W-:Y:S01]  /*14370*/  LDSM.16.MT88.4 R204, [R235+0x1900] ;  /* 0x00190000ebcc783b */ /* 0x000fe20000004200 */
[----:B-1----:R-:W-:Y:S01]  /*14380*/  FFMA.FTZ R0, R73, c[0x0][0x2d0], -R13 ;  /* 0x0000b40049007a23 */ /* 0x002fe2000001080d */
[----:B------:R-:W-:Y:S01]  /*14390*/  MOV R73, R74 ;  /* 0x0000004a00497202 */ /* 0x000fe20000000f00 */
[----:B------:R-:W-:Y:S01]  /*143a0*/  IMAD.MOV.U32 R74, RZ, RZ, R75 ;  /* 0x000000ffff4a7224 */ /* 0x000fe200078e004b */
[----:B------:R-:W-:Y:S01]  /*143b0*/  MOV R75, R124 ;  /* 0x0000007c004b7202 */ /* 0x000fe20000000f00 */
[----:B------:R-:W-:Y:S01]  /*143c0*/  IMAD.MOV.U32 R124, RZ, RZ, R125 ;  /* 0x000000ffff7c7224 */ /* 0x000fe200078e007d */
[----:B------:R-:W-:Y:S01]  /*143d0*/  MOV R125, R126 ;  /* 0x0000007e007d7202 */ /* 0x000fe20000000f00 */
[----:B------:R1:W-:Y:S01]  /*143e0*/  MUFU.EX2 R17, R0 ;  /* 0x0000000000117308 */ /* 0x0003e20000000800 */
        /* <DEDUP_REMOVED lines=8> */
[----:B-1----:R-:W-:Y:S01]  /*14470*/  FFMA.FTZ R0, R73, c[0x0][0x2d0], -R13 ;  /* 0x0000b40049007a23 */ /* 0x002fe2000001080d */
[----:B------:R-:W-:Y:S01]  /*14480*/  MOV R73, R74 ;  /* 0x0000004a00497202 */ /* 0x000fe20000000f00 */
[----:B------:R-:W-:Y:S01]  /*14490*/  IMAD.MOV.U32 R74, RZ, RZ, R75 ;  /* 0x000000ffff4a7224 */ /* 0x000fe200078e004b */
[----:B------:R-:W-:Y:S01]  /*144a0*/  MOV R75, R124 ;  /* 0x0000007c004b7202 */ /* 0x000fe20000000f00 */
[----:B------:R-:W-:Y:S01]  /*144b0*/  IMAD.MOV.U32 R124, RZ, RZ, R125 ;  /* 0x000000ffff7c7224 */ /* 0x000fe200078e007d */
[----:B------:R-:W-:Y:S01]  /*144c0*/  MOV R125, R126 ;  /* 0x0000007e007d7202 */ /* 0x000fe20000000f00 */
[----:B------:R-:W-:Y:S01]  /*144d0*/  IMAD.MOV.U32 R126, RZ, RZ, R5 ;  /* 0x000000ffff7e7224 */ /* 0x000fe200078e0005 */
[----:B------:R1:W1:Y:S01]  /*144e0*/  MUFU.EX2 R18, R0 ;  /* 0x0000000000127308 */ /* 0x0002620000000800 */
        /* <DEDUP_REMOVED lines=8> */
[----:B------:R-:W-:Y:S02]  /*14570*/  IMAD.MOV.U32 R158, RZ, RZ, R159 ;  /* 0x000000ffff9e7224 */ /* 0x000fe400078e009f */
[----:B-1----:R-:W-:Y:S02]  /*14580*/  FFMA.FTZ R0, R73, c[0x0][0x2d0], -R13 ;  /* 0x0000b40049007a23 */ /* 0x002fe4000001080d */
        /* <DEDUP_REMOVED lines=12> */
[----:B------:R1:W-:Y:S01]  /*14650*/  MUFU.EX2 R19, R0 ;  /* 0x0000000000137308 */ /* 0x0003e20000000800 */
[----:B------:R-:W-:Y:S01]  /*14660*/  MOV R157, R158 ;  /* 0x0000009e009d7202 */ /* 0x000fe20000000f00 */
[----:B------:R-:W-:Y:S01]  /*14670*/  IMAD.MOV.U32 R158, RZ, RZ, R159 ;  /* 0x000000ffff9e7224 */ /* 0x000fe200078e009f */
[----:B------:R-:W-:-:S02]  /*14680*/  MOV R159, R129 ;  /* 0x00000081009f7202 */ /* 0x000fc40000000f00 */
[----:B------:R-:W-:Y:S02]  /*14690*/  MOV R114, R74 ;  /* 0x0000004a00727202 */ /* 0x000fe40000000f00 */
[----:B------:R-:W-:Y:S01]  /*146a0*/  MOV R130, R131 ;  /* 0x0000008300827202 */ /* 0x000fe20000000f00 */
[----:B------:R-:W-:Y:S01]  /*146b0*/  IMAD.MOV.U32 R131, RZ, RZ, R173 ;  /* 0x000000ffff837224 */ /* 0x000fe200078e00ad */
[----:B------:R-:W-:Y:S01]  /*146c0*/  MOV R173, R232 ;  /* 0x000000e800ad7202 */ /* 0x000fe20000000f00 */
[----:B------:R-:W-:Y:S01]  /*146d0*/  IMAD.MOV.U32 R115, RZ, RZ, R75 ;  /* 0x000000ffff737224 */ /* 0x000fe200078e004b */
[----:B------:R-:W-:Y:S01]  /*146e0*/  MOV R72, R124 ;  /* 0x0000007c00487202 */ /* 0x000fe20000000f00 */
[----:B------:R-:W-:Y:S02]  /*146f0*/  IMAD.MOV.U32 R124, RZ, RZ, R5 ;  /* 0x000000ffff7c7224 */ /* 0x000fe400078e0005 */
[----:B-1----:R-:W-:Y:S01]  /*14700*/  FFMA.FTZ R0, R73, c[0x0][0x2d0], -R13 ;  /* 0x0000b40049007a23 */ /* 0x002fe2000001080d */
[----:B------:R-:W-:Y:S01]  /*14710*/  MOV R73, R6 ;  /* 0x0000000600497202 */ /* 0x000fe20000000f00 */
[----:B------:R-:W-:Y:S01]  /*14720*/  IMAD.MOV.U32 R74, RZ, RZ, R7 ;  /* 0x000000ffff4a7224 */ /* 0x000fe200078e0007 */
[----:B------:R-:W-:Y:S01]  /*14730*/  MOV R75, R156 ;  /* 0x0000009c004b7202 */ /* 0x000fe20000000f00 */
[----:B------:R1:W-:Y:S01]  /*14740*/  MUFU.EX2 R16, R0 ;  /* 0x0000000000107308 */ /* 0x0003e20000000800 */
[----:B------:R-:W-:Y:S01]  /*14750*/  IMAD.MOV.U32 R5, RZ, RZ, R157 ;  /* 0x000000ffff057224 */ /* 0x000fe200078e009d */
[----:B------:R-:W-:Y:S01]  /*14760*/  MOV R6, R158 ;  /* 0x0000009e00067202 */ /* 0x000fe20000000f00 */
[----:B------:R-:W-:-:S02]  /*14770*/  IMAD.MOV.U32 R7, RZ, RZ, R159 ;  /* 0x000000ffff077224 */ /* 0x000fc400078e009f */
[----:B------:R-:W-:Y:S01]  /*14780*/  IMAD.MOV.U32 R129, RZ, RZ, R130 ;  /* 0x000000ffff817224 */ /* 0x000fe200078e0082 */
[----:B------:R-:W2:Y:S01]  /*14790*/  LDSM.16.MT88.4 R156, [R233+0x1900] ;  /* 0x00190000e99c783b */ /* 0x000ea20000004200 */
[----:B------:R-:W-:Y:S01]  /*147a0*/  MOV R130, R131 ;  /* 0x0000008300827202 */ /* 0x000fe20000000f00 */
[----:B------:R-:W-:Y:S01]  /*147b0*/  IMAD.MOV.U32 R131, RZ, RZ, R173 ;  /* 0x000000ffff837224 */ /* 0x000fe200078e00ad */
[----:B------:R-:W-:Y:S01]  /*147c0*/  MOV R173, R174 ;  /* 0x000000ae00ad7202 */ /* 0x000fe20000000f00 */
[----:B------:R-:W-:Y:S02]  /*147d0*/  IMAD.MOV.U32 R174, RZ, RZ, R132 ;  /* 0x000000ffffae7224 */ /* 0x000fe400078e0084 */
[----:B-1----:R-:W-:-:S04]  /*147e0*/  FFMA.FTZ R0, R114, c[0x0][0x2d0], -R12 ;  /* 0x0000b40072007a23 */ /* 0x002fc8000001080c */
[----:B------:R1:W-:Y:S01]  /*147f0*/  MUFU.EX2 R13, R0 ;  /* 0x00000000000d7308 */ /* 0x0003e20000000800 */
[----:B------:R-:W-:Y:S02]  /*14800*/  IMAD.MOV.U32 R112, RZ, RZ, R72 ;  /* 0x000000ffff707224 */ /* 0x000fe400078e0048 */
[----:B------:R-:W-:Y:S01]  /*14810*/  FFMA.FTZ R3, R115, c[0x0][0x2d0], -R12 ;  /* 0x0000b40073037a23 */ /* 0x000fe2000001080c */
[----:B------:R-:W-:Y:S01]  /*14820*/  MOV R115, R75 ;  /* 0x0000004b00737202 */ /* 0x000fe20000000f00 */
[----:B------:R-:W-:Y:S02]  /*14830*/  IMAD.MOV.U32 R114, RZ, RZ, R74 ;  /* 0x000000ffff727224 */ /* 0x000fe400078e004a */
[----:B-1----:R-:W-:Y:S01]  /*14840*/  FFMA.FTZ R0, R129, c[0x0][0x2d0], -R12 ;  /* 0x0000b40081007a23 */ /* 0x002fe2000001080c */
[----:B------:R-:W-:Y:S01]  /*14850*/  MOV R129, R130 ;  /* 0x0000008200817202 */ /* 0x000fe20000000f00 */
[----:B------:R-:W-:Y:S01]  /*14860*/  IMAD.MOV.U32 R130, RZ, RZ, R131 ;  /* 0x000000ffff827224 */ /* 0x000fe200078e0083 */
[----:B------:R-:W-:Y:S01]  /*14870*/  MOV R131, R173 ;  /* 0x000000ad00837202 */ /* 0x000fe20000000f00 */
[----:B------:R-:W-:Y:S01]  /*14880*/  IMAD.MOV.U32 R173, RZ, RZ, R174 ;  /* 0x000000ffffad7224 */ /* 0x000fe200078e00ae */
[----:B------:R-:W-:Y:S01]  /*14890*/  MOV R174, R67 ;  /* 0x0000004300ae7202 */ /* 0x000fe20000000f00 */
[----:B------:R-:W-:Y:S01]  /*148a0*/  IMAD.MOV.U32 R67, RZ, RZ, R172 ;  /* 0x000000ffff437224 */ /* 0x000fe200078e00ac */
[----:B------:R-:W-:-:S02]  /*148b0*/  MOV R172, R14 ;  /* 0x0000000e00ac7202 */ /* 0x000fc40000000f00 */
[----:B------:R1:W1:Y:S01]  /*148c0*/  MUFU.EX2 R14, R0 ;  /* 0x00000000000e7308 */ /* 0x0002620000000800 */
        /* <DEDUP_REMOVED lines=12> */
[----:B------:R1:W-:Y:S01]  /*14990*/  MUFU.EX2 R12, R3 ;  /* 0x00000003000c7308 */ /* 0x0003e20000000800 */
[----:B------:R-:W-:Y:S01]  /*149a0*/  MOV R113, R73 ;  /* 0x0000004900717202 */ /* 0x000fe20000000f00 */
[----:B------:R-:W-:Y:S01]  /*149b0*/  IMAD.MOV.U32 R73, RZ, RZ, R129 ;  /* 0x000000ffff497224 */ /* 0x000fe200078e0081 */
[----:B------:R-:W-:Y:S01]  /*149c0*/  MOV R114, R82 ;  /* 0x0000005200727202 */ /* 0x000fe20000000f00 */
[----:B------:R-:W-:Y:S01]  /*149d0*/  IMAD.MOV.U32 R71, RZ, RZ, R115 ;  /* 0x000000ffff477224 */ /* 0x000fe200078e0073 */
[----:B------:R-:W-:Y:S01]  /*149e0*/  MOV R130, R67 ;  /* 0x0000004300827202 */ /* 0x000fe20000000f00 */
[----:B------:R-:W-:Y:S01]  /*149f0*/  IMAD.MOV.U32 R30, RZ, RZ, R125 ;  /* 0x000000ffff1e7224 */ /* 0x000fe200078e007d */
[----:B------:R-:W-:Y:S01]  /*14a00*/  MOV R31, R124 ;  /* 0x0000007c001f7202 */ /* 0x000fe20000000f00 */
[----:B------:R2:W2:Y:S01]  /*14a10*/  MUFU.EX2 R15, R0 ;  /* 0x00000000000f7308 */ /* 0x0004a20000000800 */
[----:B------:R-:W-:Y:S01]  /*14a20*/  IMAD.MOV.U32 R82, RZ, RZ, R83 ;  /* 0x000000ffff527224 */ /* 0x000fe200078e0053 */
[----:B------:R-:W-:Y:S01]  /*14a30*/  MOV R131, R175 ;  /* 0x000000af00837202 */ /* 0x000fe20000000f00 */
[----:B------:R-:W-:Y:S01]  /*14a40*/  IMAD.MOV.U32 R129, RZ, RZ, R174 ;  /* 0x000000ffff817224 */ /* 0x000fe200078e00ae */
[----:B------:R-:W-:Y:S01]  /*14a50*/  MOV R83, R128 ;  /* 0x0000008000537202 */ /* 0x000fe20000000f00 */
[----:B------:R-:W-:Y:S01]  /*14a60*/  IMAD.MOV.U32 R67, RZ, RZ, R172 ;  /* 0x000000ffff437224 */ /* 0x000fe200078e00ac */
[----:B------:R-:W-:Y:S01]  /*14a70*/  MOV R100, R126 ;  /* 0x0000007e00647202 */ /* 0x000fe20000000f00 */
[----:B------:R-:W4:Y:S01]  /*14a80*/  LDSM.16.MT88.4 R172, [R234+0x1900] ;  /* 0x00190000eaac783b */ /* 0x000f220000004200 */
[----:B-1----:R-:W-:Y:S01]  /*14a90*/  IMAD.MOV.U32 R3, RZ, RZ, R82 ;  /* 0x000000ffff037224 */ /* 0x002fe200078e0052 */
[----:B------:R-:W-:Y:S01]  /*14aa0*/  MOV R112, R72 ;  /* 0x0000004800707202 */ /* 0x000fe20000000f00 */
[----:B------:R-:W-:Y:S01]  /*14ab0*/  IMAD.MOV.U32 R70, RZ, RZ, R113 ;  /* 0x000000ffff467224 */ /* 0x000fe200078e0071 */
[----:B------:R-:W-:Y:S01]  /*14ac0*/  MOV R72, R130 ;  /* 0x0000008200487202 */ /* 0x000fe20000000f00 */
[----:B------:R-:W-:-:S02]  /*14ad0*/  IMAD.MOV.U32 R113, RZ, RZ, R73 ;  /* 0x000000ffff717224 */ /* 0x000fc400078e0049 */
[----:B------:R-:W-:Y:S01]  /*14ae0*/  IMAD.MOV.U32 R101, RZ, RZ, R127 ;  /* 0x000000ffff657224 */ /* 0x000fe200078e007f */
[----:B------:R-:W-:Y:S01]  /*14af0*/  MOV R193, R7 ;  /* 0x0000000700c17202 */ /* 0x000fe20000000f00 */
[----:B------:R-:W-:Y:S01]  /*14b00*/  IMAD.MOV.U32 R192, RZ, RZ, R6 ;  /* 0x000000ffffc07224 */ /* 0x000fe200078e0006 */
[----:B--2---:R-:W-:Y:S01]  /*14b10*/  MOV R0, R83 ;  /* 0x0000005300007202 */ /* 0x004fe20000000f00 */
[----:B------:R1:W5:Y:S01]  /*14b20*/  LDL.LU R237, [R1+0x58] ;  /* 0x0000580001ed7983 */ /* 0x0003620000300800 */
[----:B------:R-:W-:-:S03]  /*14b30*/  IMAD.MOV.U32 R115, RZ, RZ, R129 ;  /* 0x000000ffff737224 */ /* 0x000fc600078e0081 */
[----:B------:R-:W2:Y:S01]  /*14b40*/  LDSM.16.MT88.4 R80, [R233+0x3900] ;  /* 0x00390000e950783b */ /* 0x000ea20000004200 */
[----:B------:R-:W-:Y:S01]  /*14b50*/  IMAD.MOV.U32 R73, RZ, RZ, R131 ;  /* 0x000000ffff497224 */ /* 0x000fe200078e0083 */
[----:B---3--:R-:W-:Y:S02]  /*14b60*/  F2FP.BF16.PACK_AB R128, R25, R24 ;  /* 0x000000181980723e */ /* 0x008fe400000010ff */
[----:B----4-:R-:W-:Y:S02]  /*14b70*/  F2FP.BF16.PACK_AB R129, R22, R20 ;  /* 0x000000141681723e */ /* 0x010fe400000010ff */
[----:B------:R-:W-:Y:S02]  /*14b80*/  F2FP.BF16.PACK_AB R130, R26, R27 ;  /* 0x0000001b1a82723e */ /* 0x000fe400000010ff */
[----:B------:R-:W-:Y:S02]  /*14b90*/  F2FP.BF16.PACK_AB R124, R18, R17 ;  /* 0x00000011127c723e */ /* 0x000fe400000010ff */
[----:B------:R-:W-:-:S02]  /*14ba0*/  F2FP.BF16.PACK_AB R125, R14, R13 ;  /* 0x0000000d0e7d723e */ /* 0x000fc400000010ff */
[----:B------:R-:W-:Y:S02]  /*14bb0*/  F2FP.BF16.PACK_AB R126, R16, R19 ;  /* 0x00000013107e723e */ /* 0x000fe400000010ff */
[----:B------:R-:W-:Y:S02]  /*14bc0*/  F2FP.BF16.PACK_AB R127, R15, R12 ;  /* 0x0000000c0f7f723e */ /* 0x000fe400000010ff */
[----:B------:R-:W-:Y:S01]  /*14bd0*/  MOV R29, R72 ;  /* 0x00000048001d7202 */ /* 0x000fe20000000f00 */
[----:B------:R-:W-:Y:S01]  /*14be0*/  FADD.FTZ R0, R0, R9 ;  /* 0x0000000900007221 */ /* 0x000fe20000010000 */
[----:B------:R-:W-:Y:S01]  /*14bf0*/  F2FP.BF16.PACK_AB R131, R21, R23 ;  /* 0x000000171583723e */ /* 0x000fe200000010ff */
[----:B------:R-:W-:Y:S01]  /*14c00*/  FADD.FTZ R11, R70, R69 ;  /* 0x00000045460b7221 */ /* 0x000fe20000010000 */
[----:B------:R-:W-:Y:S01]  /*14c10*/  MOV R68, R114 ;  /* 0x0000007200447202 */ /* 0x000fe20000000f00 */
[-C--:B------:R-:W-:Y:S01]  /*14c20*/  HMMA.16816.F32.BF16 R144, R124, R156.reuse, R144 ;  /* 0x0000009c7c90723c */ /* 0x080fe20000041890 */
[----:B------:R1:W5:Y:S07]  /*14c30*/  LDL.LU R232, [R1+0x54] ;  /* 0x0000540001e87983 */ /* 0x00036e0000300800 */
[----:B------:R-:W-:Y:S08]  /*14c40*/  HMMA.16816.F32.BF16 R148, R128, R156, R148 ;  /* 0x0000009c8094723c */ /* 0x000ff00000041894 */
[----:B------:R-:W-:Y:S01]  /*14c50*/  HMMA.16816.F32.BF16 R152, R124, R158, R152 ;  /* 0x0000009e7c98723c */ /* 0x000fe20000041898 */
[----:B------:R-:W-:-:S07]  /*14c60*/  IMAD.MOV.U32 R28, RZ, RZ, R73 ;  /* 0x000000ffff1c7224 */ /* 0x000fce00078e0049 */
[-C--:B------:R-:W-:Y:S08]  /*14c70*/  HMMA.16816.F32.BF16 R160, R128, R172.reuse, R160 ;  /* 0x000000ac80a0723c */ /* 0x080ff000000418a0 */
[C---:B------:R-:W-:Y:S08]  /*14c80*/  HMMA.16816.F32.BF16 R164, R124.reuse, R172, R164 ;  /* 0x000000ac7ca4723c */ /* 0x040ff000000418a4 */
[----:B------:R-:W-:Y:S08]  /*14c90*/  HMMA.16816.F32.BF16 R168, R124, R174, R168 ;  /* 0x000000ae7ca8723c */ /* 0x000ff000000418a8 */
[-C--:B------:R-:W-:Y:S08]  /*14ca0*/  HMMA.16816.F32.BF16 R176, R128, R188.reuse, R176 ;  /* 0x000000bc80b0723c */ /* 0x080ff000000418b0 */
[C---:B------:R-:W-:Y:S08]  /*14cb0*/  HMMA.16816.F32.BF16 R180, R124.reuse, R188, R180 ;  /* 0x000000bc7cb4723c */ /* 0x040ff000000418b4 */
[----:B------:R-:W-:Y:S01]  /*14cc0*/  HMMA.16816.F32.BF16 R184, R124, R190, R184 ;  /* 0x000000be7cb8723c */ /* 0x000fe200000418b8 */
[----:B------:R-:W-:Y:S01]  /*14cd0*/  MOV R70, R112 ;  /* 0x0000007000467202 */ /* 0x000fe20000000f00 */
[----:B------:R-:W-:Y:S01]  /*14ce0*/  IMAD.MOV.U32 R252, RZ, RZ, R115 ;  /* 0x000000fffffc7224 */ /* 0x000fe200078e0073 */
[----:B------:R1:W5:Y:S05]  /*14cf0*/  LDL.LU R132, [R1+0x50] ;  /* 0x0000500001847983 */ /* 0x00036a0000300800 */
[----:B------:R-:W-:Y:S07]  /*14d00*/  HMMA.16816.F32.BF16 R156, R128, R158, R40 ;  /* 0x0000009e809c723c */ /* 0x000fee0000041828 */
[----:B------:R-:W-:-:S02]  /*14d10*/  MOV R41, R5 ;  /* 0x0000000500297202 */ /* 0x000fc40000000f00 */
[----:B------:R-:W3:Y:S01]  /*14d20*/  LDSM.16.MT88.4 R4, [R235+0x3900] ;  /* 0x00390000eb04783b */ /* 0x000ee20000004200 */
[----:B------:R-:W-:Y:S01]  /*14d30*/  HMMA.16816.F32.BF16 R172, R128, R174, R36 ;  /* 0x000000ae80ac723c */ /* 0x000fe20000041824 */
[----:B------:R-:W-:Y:S01]  /*14d40*/  MOV R43, R74 ;  /* 0x0000004a002b7202 */ /* 0x000fe20000000f00 */
[----:B------:R-:W-:-:S05]  /*14d50*/  IMAD.MOV.U32 R42, RZ, RZ, R75 ;  /* 0x000000ffff2a7224 */ /* 0x000fca00078e004b */
[----:B------:R-:W-:Y:S01]  /*14d60*/  IMAD.MOV.U32 R38, RZ, RZ, R96 ;  /* 0x000000ffff267224 */ /* 0x000fe200078e0060 */
[----:B--2---:R-:W-:Y:S01]  /*14d70*/  HMMA.16816.F32.BF16 R72, R124, R80, R52 ;  /* 0x000000507c48723c */ /* 0x004fe20000041834 */
[----:B------:R-:W-:Y:S01]  /*14d80*/  MOV R39, R97 ;  /* 0x0000006100277202 */ /* 0x000fe20000000f00 */
[----:B------:R-:W-:Y:S01]  /*14d90*/  IMAD.MOV.U32 R40, RZ, RZ, R98 ;  /* 0x000000ffff287224 */ /* 0x000fe200078e0062 */
[----:B------:R-:W-:-:S05]  /*14da0*/  MOV R37, R100 ;  /* 0x0000006400257202 */ /* 0x000fca0000000f00 */
[----:B------:R-:W-:Y:S01]  /*14db0*/  HMMA.16816.F32.BF16 R188, R128, R190, R32 ;  /* 0x000000be80bc723c */ /* 0x000fe20000041820 */
[----:B------:R-:W-:Y:S01]  /*14dc0*/  IMAD.MOV.U32 R54, RZ, RZ, R38 ;  /* 0x000000ffff367224 */ /* 0x000fe200078e0026 */
[----:B------:R-:W-:Y:S01]  /*14dd0*/  MOV R55, R39 ;  /* 0x0000002700377202 */ /* 0x000fe20000000f00 */
[----:B------:R-:W-:Y:S01]  /*14de0*/  IMAD.MOV.U32 R36, RZ, RZ, R101 ;  /* 0x000000ffff247224 */ /* 0x000fe200078e0065 */
[----:B------:R-:W2:Y:S01]  /*14df0*/  LDSM.16.MT88.4 R96, [R234+0x3900] ;  /* 0x00390000ea60783b */ /* 0x000ea20000004200 */
[----:B------:R-:W-:Y:S02]  /*14e00*/  FADD.FTZ R3, R3, R54 ;  /* 0x0000003603037221 */ /* 0x000fe40000010000 */
[----:B------:R-:W-:Y:S01]  /*14e10*/  MOV R33, R41 ;  /* 0x0000002900217202 */ /* 0x000fe20000000f00 */
[----:B------:R-:W-:Y:S02]  /*14e20*/  IMAD.MOV.U32 R32, RZ, RZ, R40 ;  /* 0x000000ffff207224 */ /* 0x000fe400078e0028 */
[----:B------:R-:W-:-:S02]  /*14e30*/  FADD.FTZ R10, R10, R3 ;  /* 0x000000030a0a7221 */ /* 0x000fc40000010000 */
[----:B------:R-:W-:Y:S01]  /*14e40*/  FADD.FTZ R9, R33, R0 ;  /* 0x0000000021097221 */ /* 0x000fe20000010000 */
[----:B------:R-:W-:Y:S01]  /*14e50*/  MOV R35, R43 ;  /* 0x0000002b00237202 */ /* 0x000fe20000000f00 */
[----:B------:R-:W-:Y:S02]  /*14e60*/  IMAD.MOV.U32 R34, RZ, RZ, R42 ;  /* 0x000000ffff227224 */ /* 0x000fe400078e002a */
[----:B------:R-:W-:Y:S01]  /*14e70*/  FADD.FTZ R8, R55, R8 ;  /* 0x0000000837087221 */ /* 0x000fe20000010000 */
[----:B------:R-:W-:Y:S01]  /*14e80*/  MOV R41, R29 ;  /* 0x0000001d00297202 */ /* 0x000fe20000000f00 */
[----:B------:R-:W-:Y:S02]  /*14e90*/  IMAD.MOV.U32 R40, RZ, RZ, R28 ;  /* 0x000000ffff287224 */ /* 0x000fe400078e001c */
[----:B------:R-:W-:Y:S02]  /*14ea0*/  FADD.FTZ R11, R32, R11 ;  /* 0x0000000b200b7221 */ /* 0x000fe40000010000 */
[----:B------:R-:W-:Y:S01]  /*14eb0*/  FADD.FTZ R0, R36, R10 ;  /* 0x0000000a24007221 */ /* 0x000fe20000010000 */
[----:B---3--:R-:W-:Y:S01]  /*14ec0*/  HMMA.16816.F32.BF16 R120, R124, R4, R120 ;  /* 0x000000047c78723c */ /* 0x008fe20000041878 */
[----:B------:R-:W-:Y:S01]  /*14ed0*/  FADD.FTZ R9, R37, R9 ;  /* 0x0000000925097221 */ /* 0x000fe20000010000 */
[----:B------:R-:W-:Y:S01]  /*14ee0*/  MOV R39, R31 ;  /* 0x0000001f00277202 */ /* 0x000fe20000000f00 */
[----:B------:R-:W-:Y:S01]  /*14ef0*/  IMAD.MOV.U32 R38, RZ, RZ, R30 ;  /* 0x000000ffff267224 */ /* 0x000fe200078e001e */
[----:B------:R-:W-:Y:S01]  /*14f00*/  MOV R31, R70 ;  /* 0x00000046001f7202 */ /* 0x000fe20000000f00 */
[----:B------:R-:W-:-:S03]  /*14f10*/  IMAD.MOV.U32 R69, RZ, RZ, R113 ;  /* 0x000000ffff457224 */ /* 0x000fc600078e0071 */
[----:B------:R-:W-:Y:S01]  /*14f20*/  HMMA.16816.F32.BF16 R116, R128, R4, R116 ;  /* 0x000000048074723c */ /* 0x000fe20000041874 */
[----:B------:R-:W-:Y:S01]  /*14f30*/  FADD.FTZ R3, R35, R11 ;  /* 0x0000000b23037221 */ /* 0x000fe20000010000 */
[----:B------:R-:W3:Y:S01]  /*14f40*/  LDSM.16.MT88.4 R112, [R236+0x3900] ;  /* 0x00390000ec70783b */ /* 0x000ee20000004200 */
[----:B------:R-:W-:-:S04]  /*14f50*/  IMAD.MOV.U32 R42, RZ, RZ, R252 ;  /* 0x000000ffff2a7224 */ /* 0x000fc800078e00fc */
[----:B------:R-:W-:Y:S02]  /*14f60*/  FADD.FTZ R4, R34, R8 ;  /* 0x0000000822047221 */ /* 0x000fe40000010000 */
[----:B------:R-:W-:Y:S02]  /*14f70*/  FADD.FTZ R5, R40, R0 ;  /* 0x0000000028057221 */ /* 0x000fe40000010000 */
[----:B------:R-:W-:Y:S01]  /*14f80*/  FADD.FTZ R0, R41, R9 ;  /* 0x0000000929007221 */ /* 0x000fe20000010000 */
[----:B------:R-:W-:Y:S01]  /*14f90*/  MOV R43, R68 ;  /* 0x00000044002b7202 */ /* 0x000fe20000000f00 */
[----:B------:R-:W-:Y:S01]  /*14fa0*/  FADD.FTZ R8, R38, R4 ;  /* 0x0000000426087221 */ /* 0x000fe20000010000 */
[----:B------:R-:W-:Y:S01]  /*14fb0*/  MOV R29, R66 ;  /* 0x00000042001d7202 */ /* 0x000fe20000000f00 */
[----:B------:R-:W-:Y:S01]  /*14fc0*/  IMAD.MOV.U32 R30, RZ, RZ, R69 ;  /* 0x000000ffff1e7224 */ /* 0x000fe200078e0045 */
[----:B------:R-:W-:Y:S01]  /*14fd0*/  MOV R66, R102 ;  /* 0x0000006600427202 */ /* 0x000fe20000000f00 */
[----:B------:R-:W-:-:S02]  /*14fe0*/  FADD.FTZ R4, R39, R3 ;  /* 0x0000000327047221 */ /* 0x000fc40000010000 */
[----:B------:R-:W-:Y:S02]  /*14ff0*/  FADD.FTZ R0, R31, R0 ;  /* 0x000000001f007221 */ /* 0x000fe40000010000 */
[----:B------:R-:W-:Y:S02]  /*15000*/  IMAD.MOV.U32 R28, RZ, RZ, R71 ;  /* 0x000000ffff1c7224 */ /* 0x000fe400078e0047 */
[----:B------:R-:W-:Y:S02]  /*15010*/  FADD.FTZ R3, R42, R8 ;  /* 0x000000082a037221 */ /* 0x000fe40000010000 */
[----:B------:R-:W-:Y:S02]  /*15020*/  IMAD.MOV.U32 R252, RZ, RZ, R103 ;  /* 0x000000fffffc7224 */ /* 0x000fe400078e0067 */
        /* <DEDUP_REMOVED lines=40> */
[C---:B------:R-:W-:Y:S01]  /*152b0*/  HMMA.16816.F32.BF16 R76, R124.reuse, R82, R76 ;  /* 0x000000527c4c723c */ /* 0x040fe2000004184c */
[----:B------:R4:W-:Y:S07]  /*152c0*/  STL [R1+0x3c], R0 ;  /* 0x00003c0001007387 */ /* 0x0009ee0000100800 */
[C---:B--2---:R-:W-:Y:S08]  /*152d0*/  HMMA.16816.F32.BF16 R88, R124.reuse, R96, R88 ;  /* 0x000000607c58723c */ /* 0x044ff00000041858 */
[C---:B------:R-:W-:Y:S08]  /*152e0*/  HMMA.16816.F32.BF16 R92, R124.reuse, R98, R92 ;  /* 0x000000627c5c723c */ /* 0x040ff0000004185c */
[----:B---3--:R-:W-:Y:S01]  /*152f0*/  HMMA.16816.F32.BF16 R104, R124, R112, R104 ;  /* 0x000000707c68723c */ /* 0x008fe20000041868 */
[----:B----4-:R-:W-:-:S07]  /*15300*/  FADD.FTZ R0, R15, R5 ;  /* 0x000000050f007221 */ /* 0x010fce0000010000 */
        /* <DEDUP_REMOVED lines=19> */
[----:B------:R-:W2:Y:S04]  /*15440*/  LDL.LU R135, [R1+0x28] ;  /* 0x0000280001877983 */ /* 0x000ea80000300800 */
[----:B------:R-:W3:Y:S04]  /*15450*/  LDL R136, [R1+0x18] ;  /* 0x0000180001887983 */ /* 0x000ee80000100800 */
[----:B------:R-:W4:Y:S01]  /*15460*/  LDL.LU R67, [R1+0x4c] ;  /* 0x00004c0001437983 */ /* 0x000f220000300800 */
[----:B-----5:R-:W-:Y:S01]  /*15470*/  SHF.R.S32.HI R66, RZ, 0x1f, R132 ;  /* 0x0000001fff427819 */ /* 0x020fe20000011484 */
[C---:B-1----:R-:W-:Y:S01]  /*15480*/  IMAD.SHL.U32 R0, R132.reuse, 0x2, RZ ;  /* 0x0000000284007824 */ /* 0x042fe200078e00ff */
[----:B------:R-:W-:Y:S01]  /*15490*/  MOV R140, R137 ;  /* 0x00000089008c7202 */ /* 0x000fe20000000f00 */
[----:B------:R-:W-:Y:S01]  /*154a0*/  IMAD.MOV.U32 R141, RZ, RZ, R2 ;  /* 0x000000ffff8d7224 */ /* 0x000fe200078e0002 */
[----:B------:R-:W-:Y:S01]  /*154b0*/  SHF.L.U64.HI R3, R132, 0x1, R66 ;  /* 0x0000000184037819 */ /* 0x000fe20000010242 */
[----:B------:R-:W-:Y:S01]  /*154c0*/  IMAD.MOV.U32 R132, RZ, RZ, R138 ;  /* 0x000000ffff847224 */ /* 0x000fe200078e008a */
[----:B------:R-:W-:-:S02]  /*154d0*/  ULDC UR6, c[0x0][0x210] ;  /* 0x0000840000067ab9 */ /* 0x000fc40000000800 */
[----:B------:R-:W-:Y:S01]  /*154e0*/  ULDC UR4, c[0x0][0x1e8] ;  /* 0x00007a0000047ab9 */ /* 0x000fe20000000800 */
[----:B------:R-:W-:Y:S01]  /*154f0*/  STL [R1+0x14], R3 ;  /* 0x0000140301007387 */ /* 0x000fe20000100800 */
[----:B------:R-:W-:Y:S02]  /*15500*/  ULEA.HI.SX32 UR8, UR8, 0xfffffffe, 0x1a ;  /* 0xfffffffe08087891 */ /* 0x000fe4000f8fd23f */
[----:B------:R-:W-:Y:S01]  /*15510*/  UIMAD UR6, UR16, UR6, URZ ;  /* 0x00000006100672a4 */ /* 0x000fe2000f8e023f */
[----:B------:R2:W-:Y:S01]  /*15520*/  STL [R1+0x10], R0 ;  /* 0x0000100001007387 */ /* 0x0005e20000100800 */
[----:B------:R-:W-:Y:S02]  /*15530*/  UIMAD UR4, UR16, UR4, URZ ;  /* 0x00000004100472a4 */ /* 0x000fe4000f8e023f */
[----:B------:R-:W-:Y:S02]  /*15540*/  ULDC.64 UR20, c[0x0][0x118] ;  /* 0x0000460000147ab9 */ /* 0x000fe40000000a00 */
[----:B------:R-:W-:Y:S01]  /*15550*/  ULDC.64 UR14, c[0x0][0x118] ;  /* 0x00004600000e7ab9 */ /* 0x000fe20000000a00 */
[C---:B--2---:R-:W-:Y:S01]  /*15560*/  IMAD.SHL.U32 R0, R135.reuse, 0x2, RZ ;  /* 0x0000000287007824 */ /* 0x044fe200078e00ff */
[----:B----4-:R-:W-:-:S05]  /*15570*/  SHF.L.U64.HI R3, R135, 0x1, R67 ;  /* 0x0000000187037819 */ /* 0x010fca0000010243 */
[----:B------:R1:W-:Y:S04]  /*15580*/  STL [R1+0xc], R3 ;  /* 0x00000c0301007387 */ /* 0x0003e80000100800 */
[----:B------:R3:W-:Y:S01]  /*15590*/  STL [R1+0x8], R0 ;  /* 0x0000080001007387 */ /* 0x0007e20000100800 */
[----:B-1----:R-:W-:Y:S02]  /*155a0*/  MOV R3, R139 ;  /* 0x0000008b00037202 */ /* 0x002fe40000000f00 */
[----:B---3--:R-:W-:-:S05]  /*155b0*/  IADD3 R0, R136, 0x100, RZ ;  /* 0x0000010088007810 */ /* 0x008fca0007ffe0ff */
[----:B------:R1:W-:Y:S01]  /*155c0*/  STL [R1+0x4], R0 ;  /* 0x0000040001007387 */ /* 0x0003e20000100800 */
[----:B------:R-:W-:Y:S05]  /*155d0*/  BRA `(.L_x_906) ;  /* 0x0000046000007947 */ /* 0x000fea0003800000 */
.L_x_908:
[----:B------:R-:W2:Y:S01]  /*155e0*/  LDL R12, [R1+0x48] ;  /* 0x00004800010c7983 */ /* 0x000ea20000100800 */
[----:B------:R-:W-:Y:S01]  /*155f0*/  IMAD.MOV.U32 R2, RZ, RZ, c[0x0][0x2b8] ;  /* 0x0000ae00ff027624 */ /* 0x000fe200078e00ff */
[----:B------:R-:W-:Y:S01]  /*15600*/  ULEA UR7, UR8, UR19, 0x6 ;  /* 0x0000001308077291 */ /* 0x000fe2000f8e303f */
[----:B------:R-:W-:Y:S01]  /*15610*/  IMAD.MOV.U32 R7, RZ, RZ, RZ ;  /* 0x000000ffff077224 */ /* 0x000fe200078e00ff */
[----:B------:R-:W3:Y:S02]  /*15620*/  LDL R39, [R1+0x10] ;  /* 0x0000100001277983 */ /* 0x000ee40000100800 */
[----:B------:R-:W-:Y:S02]  /*15630*/  ISETP.NE.AND P3, PT, R2, 0x1, PT ;  /* 0x000000010200780c */ /* 0x000fe40003f65270 */
[----:B------:R-:W4:Y:S01]  /*15640*/  LDL R38, [R1+0x8] ;  /* 0x0000080001267983 */ /* 0x000f220000100800 */
[----:B------:R-:W-:Y:S03]  /*15650*/  IMAD.U32 R2, RZ, RZ, UR7 ;  /* 0x00000007ff027e24 */ /* 0x000fe6000f8e00ff */
        /* <DEDUP_REMOVED lines=42> */
[----:B------:R1:W-:Y:S03]  /*15900*/  LDGSTS.E.BYPASS.LTC128B.128 [R35+0x4100], [R8.64], !P5 ;  /* 0x0410000008237fae */ /* 0x0003e6000e901d4e */
[--C-:B--2---:R-:W-:Y:S01]  /*15910*/  IMAD.X R5, R13, 0x1, R37.reuse, P0 ;  /* 0x000000010d057824 */ /* 0x104fe200000e0625 */
[----:B------:R2:W-:Y:S01]  /*15920*/  LDGSTS.E.BYPASS.LTC128B.128 [R35+0x6100], [R6.64], !P4 ;  /* 0x0610000006237fae */ /* 0x0005e2000e101d4e */
[-C--:B------:R-:W-:Y:S02]  /*15930*/  IADD3 R12, P0, R12, R38.reuse, RZ ;  /* 0x000000260c0c7210 */ /* 0x080fe40007f1e0ff */
[-C--:B------:R-:W-:Y:S01]  /*15940*/  IADD3 R10, P3, R11, R39.reuse, RZ ;  /* 0x000000270b0a7210 */ /* 0x080fe20007f7e0ff */
[----:B------:R4:W-:Y:S02]  /*15950*/  LDGSTS.E.BYPASS.LTC128B.128 [R35+0x4900], [R4.64], !P5 ;  /* 0x0490000004237fae */ /* 0x0009e4000e901d4e */
[--C-:B------:R-:W-:Y:S05]  /*15960*/  IMAD.X R13, R13, 0x1, R36.reuse, P0 ;  /* 0x000000010d0d7824 */ /* 0x100fea00000e0624 */
        /* <DEDUP_REMOVED lines=13> */
.L_x_906:
        /* <DEDUP_REMOVED lines=369> */
.L_x_907:
        /* <DEDUP_REMOVED lines=868> */
.L_x_905:
        /* <DEDUP_REMOVED lines=183> */
[----:B-----5:R-:W-:Y:S02]  /*1b300*/  @P1 FFMA.FTZ R63, R3, R137, R7 ;  /* 0x00000089033f1223 */ /* 0x020fe40000010007 */
[----:B------:R-:W-:Y:S02]  /*1b310*/  @P0 FFMA.FTZ R64, R0, R2, R4 ;  /* 0x0000000200400223 */ /* 0x000fe40000010004 */
.L_x_851:
        /* <DEDUP_REMOVED lines=116> */
[----:B------:R-:W-:-:S02]  /*1ba60*/  F2FP.BF16.PACK_AB R9, R131, R130 ;  /* 0x000000828309723e */ /* 0x000fc400000010ff */
[----:B------:R-:W-:Y:S01]  /*1ba70*/  F2FP.BF16.PACK_AB R11, R121, R120 ;  /* 0x00000078790b723e */ /* 0x000fe200000010ff */
[----:B---3--:R-:W-:Y:S01]  /*1ba80*/  IMAD.IADD R8, R7, 0x1, R2 ;  /* 0x0000000107087824 */ /* 0x008fe200078e0202 */
        /* <DEDUP_REMOVED lines=55> */
[----:B---3--:R-:W-:-:S03]  /*1be00*/  IMAD.U32 R9, RZ, RZ, UR5 ;  /* 0x00000005ff097e24 */ /* 0x008fc6000f8e00ff */
[----:B------:R-:W-:Y:S06]  /*1be10*/  BAR.SYNC.DEFER_BLOCKING 0x1, 0x80 ;  /* 0x0042000000007b1d */ /* 0x000fec0000010000 */
[----:B------:R-:W-:Y:S02]  /*1be20*/  ULDC.64 UR4, c[0x0][0x508] ;  /* 0x0001420000047ab9 */ /* 0x000fe40000000a00 */
[----:B------:R-:W-:Y:S01]  /*1be30*/  UISETP.NE.U32.AND UP0, UPT, URZ, UR4, UPT ;  /* 0x000000043f00728c */ /* 0x000fe2000bf05070 */
[----:B------:R-:W3:Y:S03]  /*1be40*/  @P0 LDG.E R0, [R8.64] ;  /* 0x0000000a08000981 */ /* 0x000ee6000c1e1900 */
        /* <DEDUP_REMOVED lines=10> */
[----:B---3--:R-:W1:Y:S02]  /*1bef0*/  @P0 R2UR UR5, R0 ;  /* 0x00000000000503c2 */ /* 0x008e6400000e0000 */
[----:B-1----:R-:W-:Y:S02]  /*1bf00*/  @UP1 USHF.R.S32.HI UR4, URZ, 0x1f, UR5 ;  /* 0x0000001f3f041899 */ /* 0x002fe40008011405 */
[----:B------:R-:W-:-:S05]  /*1bf10*/  @UP1 UMOV UR12, UR5 ;  /* 0x00000005000c1c82 */ /* 0x000fca0008000000 */
[----:B------:R-:W-:Y:S01]  /*1bf20*/  @UP1 UMOV UR13, UR4 ;  /* 0x00000004000d1c82 */ /* 0x000fe20008000000 */
[----:B------:R-:W-:Y:S05]  /*1bf30*/  @P1 BRA `(.L_x_910) ;  /* 0x0000004000001947 */ /* 0x000fea0003800000 */
[----:B----4-:R-:W-:Y:S05]  /*1bf40*/  @!P0 BRA `(.L_x_910) ;  /* 0x0000003000008947 */ /* 0x010fea0003800000 */
[----:B------:R-:W3:Y:S04]  /*1bf50*/  LDG.E R0, [R8.64] ;  /* 0x0000000a08007981 */ /* 0x000ee8000c1e1900 */
[----:B------:R-:W3:Y:S02]  /*1bf60*/  LDG.E R2, [R8.64+0x4] ;  /* 0x0000040a08027981 */ /* 0x000ee4000c1e1900 */
[----:B---3-5:R-:W-:Y:S02]  /*1bf70*/  IADD3 R17, -R0, R2, RZ ;  /* 0x0000000200117210 */ /* 0x028fe40007ffe1ff */
.L_x_910:
[----:B----4-:R-:W-:Y:S01]  /*1bf80*/  LOP3.LUT R0, R60, 0xffffffe0, RZ, 0xc0, !PT ;  /* 0xffffffe03c007812 */ /* 0x010fe200078ec0ff */
        /* <DEDUP_REMOVED lines=22> */
[----:B------:R-:W-:Y:S01]  /*1c0f0*/  UIMAD.WIDE.U32 UR18, UR16, UR4, UR18 ;  /* 0x00000004101272a5 */ /* 0x000fe2000f8e0012 */
[----:B------:R-:W-:Y:S01]  /*1c100*/  LOP3.LUT P0, RZ, R5, 0x3, RZ, 0xc0, !PT ;  /* 0x0000000305ff7812 */ /* 0x000fe2000780c0ff */
[----:B------:R-:W-:Y:S01]  /*1c110*/  IMAD R2, R4, 0x8, R2 ;  /* 0x0000000804027824 */ /* 0x000fe200078e0202 */
[----:B------:R-:W-:Y:S01]  /*1c120*/  UIMAD UR6, UR16, UR5, UR6 ;  /* 0x00000005100672a4 */ /* 0x000fe2000f8e0206 */
[----:B------:R-:W-:Y:S01]  /*1c130*/  IMAD R15, R3, 0x10, R0 ;  /* 0x00000010030f7824 */ /* 0x000fe200078e0200 */
[----:B------:R-:W-:Y:S01]  /*1c140*/  USEL UR24, UR24, URZ, !UP1 ;  /* 0x0000003f18187287 */ /* 0x000fe2000c800000 */
[-C--:B------:R-:W-:Y:S01]  /*1c150*/  LEA.HI R4, R65, R66.reuse, RZ, 0x3 ;  /* 0x0000004241047211 */ /* 0x080fe200078f18ff */
        /* <DEDUP_REMOVED lines=21> */
[----:B-----5:R-:W-:Y:S01]  /*1c2b0*/  IMAD R17, R17, c[0x0][0x4e8], RZ ;  /* 0x00013a0011117a24 */ /* 0x020fe200078e02ff */
[----:B------:R-:W-:Y:S01]  /*1c2c0*/  BSSY B0, `(.L_x_911) ;  /* 0x0000069000007945 */ /* 0x000fe20003800000 */
        /* <DEDUP_REMOVED lines=10> */
[----:B------:R-:W-:Y:S01]  /*1c370*/  UIMAD UR6, UR12, UR7, UR6 ;  /* 0x000000070c0672a4 */ /* 0x000fe2000f8e0206 */
[----:B------:R-:W-:Y:S01]  /*1c380*/  ISETP.GE.OR P2, PT, R15, R17, P0 ;  /* 0x000000110f00720c */ /* 0x000fe20000746670 */
        /* <DEDUP_REMOVED lines=38> */
[----:B------:R-:W3:Y:S01]  /*1c5f0*/  SHFL.IDX PT, R9, R0, 0x1, 0x1c1f ;  /* 0x003c1f0000097f89 */ /* 0x000ee200000e0000 */
[----:B------:R-:W-:Y:S01]  /*1c600*/  IADD3 R15, R15, 0x48, RZ ;  /* 0x000000480f0f7810 */ /* 0x000fe20007ffe0ff */
[----:B------:R-:W-:Y:S01]  /*1c610*/  IMAD.SHL.U32 R16, R21, 0x8, RZ ;  /* 0x0000000815107824 */ /* 0x000fe200078e00ff */
[-C--:B------:R-:W-:Y:S01]  /*1c620*/  ISETP.GE.OR P1, PT, R14, R17.reuse, P0 ;  /* 0x000000110e00720c */ /* 0x080fe20000726670 */
[----:B------:R-:W-:Y:S01]  /*1c630*/  SHFL.IDX PT, R12, R5, 0x2, 0x1c1f ;  /* 0x005c1f00050c7f89 */ /* 0x000fe200000e0000 */
[----:B------:R-:W-:Y:S01]  /*1c640*/  ISETP.GE.OR P0, PT, R15, R17, P0 ;  /* 0x000000110f00720c */ /* 0x000fe20000706670 */
[----:B------:R-:W-:Y:S01]  /*1c650*/  IMAD.IADD R3, R3, 0x1, R18 ;  /* 0x0000000103037824 */ /* 0x000fe200078e0212 */
[----:B------:R-:W-:Y:S01]  /*1c660*/  LOP3.LUT R15, R20, 0x7ffffe00, R16, 0xf8, !PT ;  /* 0x7ffffe00140f7812 */ /* 0x000fe200078ef810 */
[----:B------:R-:W4:Y:S02]  /*1c670*/  SHFL.IDX PT, R13, R0, 0x2, 0x1c1f ;  /* 0x005c1f00000d7f89 */ /* 0x000f2400000e0000 */
[----:B------:R-:W-:-:S02]  /*1c680*/  IMAD.WIDE.U32 R2, R7, c[0x0][0x3d8], R2 ;  /* 0x0000f60007027a25 */ /* 0x000fc400078e0002 */
[----:B------:R-:W-:Y:S04]  /*1c690*/  SHFL.IDX PT, R4, R5, 0x3, 0x1c1f ;  /* 0x007c1f0005047f89 */ /* 0x000fe800000e0000 */
[----:B------:R2:W2:Y:S04]  /*1c6a0*/  SHFL.IDX PT, R5, R0, 0x3, 0x1c1f ;  /* 0x007c1f0000057f89 */ /* 0x0004a800000e0000 */
[----:B-1----:R1:W-:Y:S04]  /*1c6b0*/  @!P2 ST.E [R10.64], R61 ;  /* 0x0000003d0a00a985 */ /* 0x0023e8000c10190a */
[----:B---3--:R1:W-:Y:S04]  /*1c6c0*/  @!P3 ST.E [R8.64], R62 ;  /* 0x0000003e0800b985 */ /* 0x0083e8000c10190a */
[----:B----4-:R1:W-:Y:S01]  /*1c6d0*/  @!P1 ST.E [R12.64], R63 ;  /* 0x0000003f0c009985 */ /* 0x0103e2000c10190a */
[----:B--2---:R-:W-:-:S03]  /*1c6e0*/  SHF.R.S32.HI R0, RZ, 0x1f, R7 ;  /* 0x0000001fff007819 */ /* 0x004fc60000011407 */
        /* <DEDUP_REMOVED lines=38> */
.L_x_912:
[----:B--234-:R-:W-:Y:S05]  /*1c950*/  BSYNC B0 ;  /* 0x0000000000007941 */ /* 0x01cfea0003800000 */
.L_x_911:
        /* <DEDUP_REMOVED lines=16> */
.L_x_914:
[----:B------:R-:W-:Y:S05]  /*1ca60*/  BSYNC B0 ;  /* 0x0000000000007941 */ /* 0x000fea0003800000 */
.L_x_913:
        /* <DEDUP_REMOVED lines=16> */
.L_x_916:
[----:B------:R-:W-:Y:S05]  /*1cb70*/  BSYNC B0 ;  /* 0x0000000000007941 */ /* 0x000fea0003800000 */
.L_x_915:
        /* <DEDUP_REMOVED lines=16> */
.L_x_918:
[----:B------:R-:W-:Y:S05]  /*1cc80*/  BSYNC B0 ;  /* 0x0000000000007941 */ /* 0x000fea0003800000 */
.L_x_917:
        /* <DEDUP_REMOVED lines=16> */
.L_x_920:
[----:B------:R-:W-:Y:S05]  /*1cd90*/  BSYNC B0 ;  /* 0x0000000000007941 */ /* 0x000fea0003800000 */
.L_x_919:
        /* <DEDUP_REMOVED lines=16> */
.L_x_922:
[----:B------:R-:W-:Y:S05]  /*1cea0*/  BSYNC B0 ;  /* 0x0000000000007941 */ /* 0x000fea0003800000 */
.L_x_921:
        /* <DEDUP_REMOVED lines=16> */
.L_x_924:
[----:B------:R-:W-:Y:S05]  /*1cfb0*/  BSYNC B0 ;  /* 0x0000000000007941 */ /* 0x000fea0003800000 */
.L_x_923:
        /* <DEDUP_REMOVED lines=17> */
.L_x_909:
        /* <DEDUP_REMOVED lines=10> */
[----:B------:R-:W3:Y:S01]  /*1d170*/  @P0 LDG.E R0, [R4.64] ;  /* 0x0000000a04000981 */ /* 0x000ee2000c1e1900 */
        /* <DEDUP_REMOVED lines=11> */
[----:B---3--:R-:W3:Y:S02]  /*1d230*/  @P0 R2UR UR5, R0 ;  /* 0x00000000000503c2 */ /* 0x008ee400000e0000 */
[----:B---3--:R-:W-:Y:S02]  /*1d240*/  @UP1 USHF.R.S32.HI UR4, URZ, 0x1f, UR5 ;  /* 0x0000001f3f041899 */ /* 0x008fe40008011405 */
[----:B------:R-:W-:-:S05]  /*1d250*/  @UP1 UMOV UR12, UR5 ;  /* 0x00000005000c1c82 */ /* 0x000fca0008000000 */
[----:B------:R-:W-:Y:S01]  /*1d260*/  @UP1 UMOV UR13, UR4 ;  /* 0x00000004000d1c82 */ /* 0x000fe20008000000 */
[----:B------:R-:W-:Y:S05]  /*1d270*/  @P1 BRA `(.L_x_925) ;  /* 0x0000004000001947 */ /* 0x000fea0003800000 */
[----:B-1----:R-:W-:Y:S05]  /*1d280*/  @!P0 BRA `(.L_x_925) ;  /* 0x0000003000008947 */ /* 0x002fea0003800000 */
[----:B------:R-:W3:Y:S04]  /*1d290*/  LDG.E R0, [R4.64] ;  /* 0x0000000a04007981 */ /* 0x000ee8000c1e1900 */
[----:B------:R-:W3:Y:S02]  /*1d2a0*/  LDG.E R2, [R4.64+0x4] ;  /* 0x0000040a04027981 */ /* 0x000ee4000c1e1900 */
[----:B---3-5:R-:W-:Y:S02]  /*1d2b0*/  IADD3 R10, -R0, R2, RZ ;  /* 0x00000002000a7210 */ /* 0x028fe40007ffe1ff */
.L_x_925:
        /* <DEDUP_REMOVED lines=43> */
.L_x_927:
[----:B------:R-:W-:Y:S05]  /*1d570*/  BSYNC B0 ;  /* 0x0000000000007941 */ /* 0x000fea0003800000 */
.L_x_926:
[----:B------:R-:W3:Y:S01]  /*1d580*/  S2R R12, SR_CTAID.X ;  /* 0x00000000000c7919 */ /* 0x000ee20000002500 */
        /* <DEDUP_REMOVED lines=19> */
[C---:B---3--:R-:W-:Y:S01]  /*1d6c0*/  IMAD R0, R12.reuse, 0x80, R0 ;  /* 0x000000800c007824 */ /* 0x048fe200078e0200 */
        /* <DEDUP_REMOVED lines=30> */
[----:B------:R1:W3:Y:S04]  /*1d8b0*/  SHFL.IDX PT, R2, R11, RZ, 0x181f ;  /* 0x00181fff0b027589 */ /* 0x0002e800000e0000 */
[----:B------:R1:W4:Y:S08]  /*1d8c0*/  SHFL.IDX PT, R3, R9, RZ, 0x181f ;  /* 0x00181fff09037589 */ /* 0x00033000000e0000 */
        /* <DEDUP_REMOVED lines=10> */
.L_x_929:
[----:B------:R-:W-:Y:S05]  /*1d970*/  BSYNC B0 ;  /* 0x0000000000007941 */ /* 0x000fea0003800000 */
.L_x_928:
[----:B------:R-:W-:Y:S01]  /*1d980*/  IADD3 R0, R8, 0x10, RZ ;  /* 0x0000001008007810 */ /* 0x000fe20007ffe0ff */
[----:B---34-:R3:W4:Y:S01]  /*1d990*/  SHFL.IDX PT, R3, R9, 0x1, 0x181f ;  /* 0x00381f0009037f89 */ /* 0x01872200000e0000 */
        /* <DEDUP_REMOVED lines=13> */
.L_x_931:
[----:B------:R-:W-:Y:S05]  /*1da70*/  BSYNC B0 ;  /* 0x0000000000007941 */ /* 0x000fea0003800000 */
.L_x_930:
[----:B------:R-:W-:Y:S01]  /*1da80*/  IADD3 R0, R8, 0x20, RZ ;  /* 0x0000002008007810 */ /* 0x000fe20007ffe0ff */
[----:B-1--4-:R1:W4:Y:S01]  /*1da90*/  SHFL.IDX PT, R3, R9, 0x2, 0x181f ;  /* 0x00581f0009037f89 */ /* 0x01232200000e0000 */
        /* <DEDUP_REMOVED lines=13> */
.L_x_933:
[----:B------:R-:W-:Y:S05]  /*1db70*/  BSYNC B0 ;  /* 0x0000000000007941 */ /* 0x000fea0003800000 */
.L_x_932:
        /* <DEDUP_REMOVED lines=15> */
.L_x_935:
[----:B------:R-:W-:Y:S05]  /*1dc70*/  BSYNC B0 ;  /* 0x0000000000007941 */ /* 0x000fea0003800000 */
.L_x_934:
        /* <DEDUP_REMOVED lines=15> */
.L_x_937:
[----:B------:R-:W-:Y:S05]  /*1dd70*/  BSYNC B0 ;  /* 0x0000000000007941 */ /* 0x000fea0003800000 */
.L_x_936:
        /* <DEDUP_REMOVED lines=15> */
.L_x_939:
[----:B------:R-:W-:Y:S05]  /*1de70*/  BSYNC B0 ;  /* 0x0000000000007941 */ /* 0x000fea0003800000 */
.L_x_938:
        /* <DEDUP_REMOVED lines=15> */
.L_x_941:
[----:B------:R-:W-:Y:S05]  /*1df70*/  BSYNC B0 ;  /* 0x0000000000007941 */ /* 0x000fea0003800000 */
.L_x_940:
[----:B------:R-:W-:Y:S01]  /*1df80*/  IADD3 R0, R8, 0x70, RZ ;  /* 0x0000007008007810 */ /* 0x000fe20007ffe0ff */
[----:B---34-:R3:W4:Y:S03]  /*1df90*/  SHFL.IDX PT, R3, R9, 0x7, 0x181f ;  /* 0x00f81f0009037f89 */ /* 0x01872600000e0000 */
[----:B------:R-:W-:Y:S01]  /*1dfa0*/  ISETP.GE.AND P0, PT, R0, R10, PT ;  /* 0x0000000a0000720c */ /* 0x000fe20003f06270 */
[----:B------:R3:W1:-:S12]  /*1dfb0*/  SHFL.IDX PT, R2, R11, 0x7, 0x181f ;  /* 0x00f81f000b027f89 */ /* 0x00065800000e0000 */
[----:B------:R-:W-:Y:S05]  /*1dfc0*/  @P0 EXIT ;  /* 0x000000000000094d */ /* 0x000fea0003800000 */
[----:B------:R-:W-:-:S13]  /*1dfd0*/  ISETP.GE.AND P0, PT, R6, c[0x0][0x3c8], PT ;  /* 0x0000f20006007a0c */ /* 0x000fda0003f06270 */
[----:B-1--4-:R-:W-:-:S05]  /*1dfe0*/  @!P0 IMAD.WIDE R4, R6, 0x2, R2 ;  /* 0x0000000206048825 */ /* 0x012fca00078e0202 */
        /* <DEDUP_REMOVED lines=9> */
.L_x_942:
        /* <DEDUP_REMOVED lines=16> */
.L_x_2178:


//--------------------- .text._ZN7cutlass13device_kernelIN5flash19enable_sm80_to_sm89INS1_16FlashAttnFwdSm80INS1_25CollectiveMainloopFwdSm80ILi4ELi1ELb0EN4cute5tupleIJNS5_1CILi128EEENS7_ILi48EEES8_EEELi128ENS_10bfloat16_tEfNS_4arch4Sm80ELb0ELb1ELb1ELb0ELb1ELb0ELb1ELb0EEENS1_21CollectiveEpilogueFwdINS6_IJS8_S8_S9_EEENS6_IJNS7_ILi1EEESH_SH_EEESB_SD_Li128ELb0ELb1ELb0ELb0EEENS1_19SingleTileSchedulerILb0ELb0ELb1ELi128EEEEEEEEEvNT_6ParamsE --------------------------
	.section	.text._ZN7cutlass13device_kernelIN5flash19enable_sm80_to_sm89INS1_16FlashAttnFwdSm80INS1_25CollectiveMainloopFwdSm80ILi4ELi1ELb0EN4cute5tupleIJNS5_1CILi128EEENS7_ILi48EEES8_EEELi128ENS_10bfloat16_tEfNS_4arch4Sm80ELb0ELb1ELb1ELb0ELb1ELb0ELb1ELb0EEENS1_21CollectiveEpilogueFwdINS6_IJS8_S8_S9_EEENS6_IJNS7_ILi1EEESH_SH_EEESB_SD_Li128ELb0ELb1ELb0ELb0EEENS1_19SingleTileSchedulerILb0ELb0ELb1ELi128EEEEEEEEEvNT_6ParamsE,"ax",@progbits
	.sectioninfo	@"SHI_REGISTERS=255"
	.align	128
.text._ZN7cutlass13device_kernelIN5flash19enable_sm80_to_sm89INS1_16FlashAttnFwdSm80INS1_25CollectiveMainloopFwdSm80ILi4ELi1ELb0EN4cute5tupleIJNS5_1CILi128EEENS7_ILi48EEES8_EEELi128ENS_10bfloat16_tEfNS_4arch4Sm80ELb0ELb1ELb1ELb0ELb1ELb0ELb1ELb0EEENS1_21CollectiveEpilogueFwdINS6_IJS8_S8_S9_EEENS6_IJNS7_ILi1EEESH_SH_EEESB_SD_Li128ELb0ELb1ELb0ELb0EEENS1_19SingleTileSchedulerILb0ELb0ELb1ELi128EEEEEEEEEvNT_6ParamsE:
        .type           _ZN7cutlass13device_kernelIN5flash19enable_sm80_to_sm89INS1_16FlashAttnFwdSm80INS1_25CollectiveMainloopFwdSm80ILi4ELi1ELb0EN4cute5tupleIJNS5_1CILi128EEENS7_ILi48EEES8_EEELi128ENS_10bfloat16_tEfNS_4arch4Sm80ELb0ELb1ELb1ELb0ELb1ELb0ELb1ELb0EEENS1_21CollectiveEpilogueFwdINS6_IJS8_S8_S9_EEENS6_IJNS7_ILi1EEESH_SH_EEESB_SD_Li128ELb0ELb1ELb0ELb0EEENS1_19SingleTileSchedulerILb0ELb0ELb1ELi128EEEEEEEEEvNT_6ParamsE,@function
        .size           _ZN7cutlass13device_kernelIN5flash19enable_sm80_to_sm89INS1_16FlashAttnFwdSm80INS1_25CollectiveMainloopFwdSm80ILi4ELi1ELb0EN4cute5tupleIJNS5_1CILi128EEENS7_ILi48EEES8_EEELi128ENS_10bfloat16_tEfNS_4arch4Sm80ELb0ELb1ELb1ELb0ELb1ELb0ELb1ELb0EEENS1_21CollectiveEpilogueFwdINS6_IJS8_S8_S9_EEENS6_IJNS7_ILi1EEESH_SH_EEESB_SD_Li128ELb0ELb1ELb0ELb0EEENS1_19SingleTileSchedulerILb0ELb0ELb1ELi128EEEEEEEEEvNT_6ParamsE,(.L_x_2179 - _ZN7cutlass13device_kernelIN5flash19enable_sm80_to_sm89INS1_16FlashAttnFwdSm80INS1_25CollectiveMainloopFwdSm80ILi4ELi1ELb0EN4cute5tupleIJNS5_1CILi128EEENS7_ILi48EEES8_EEELi128ENS_10bfloat16_tEfNS_4arch4Sm80ELb0ELb1ELb1ELb0ELb1ELb0ELb1ELb0EEENS1_21CollectiveEpilogueFwdINS6_IJS8_S8_S9_EEENS6_IJNS7_ILi1EEESH_SH_EEESB_SD_Li128ELb0ELb1ELb0ELb0EEENS1_19SingleTileSchedulerILb0ELb0ELb1ELi128EEEEEEEEEvNT_6ParamsE)
        .other          _ZN7cutlass13device_kernelIN5flash19enable_sm80_to_sm89INS1_16FlashAttnFwdSm80INS1_25CollectiveMainloopFwdSm80ILi4ELi1ELb0EN4cute5tupleIJNS5_1CILi128EEENS7_ILi48EEES8_EEELi128ENS_10bfloat16_tEfNS_4arch4Sm80ELb0ELb1ELb1ELb0ELb1ELb0ELb1ELb0EEENS1_21CollectiveEpilogueFwdINS6_IJS8_S8_S9_EEENS6_IJNS7_ILi1EEESH_SH_EEESB_SD_Li128ELb0ELb1ELb0ELb0EEENS1_19SingleTileSchedulerILb0ELb0ELb1ELi128EEEEEEEEEvNT_6ParamsE,@"STO_CUDA_ENTRY STV_DEFAULT"
_ZN7cutlass13device_kernelIN5flash19enable_sm80_to_sm89INS1_16FlashAttnFwdSm80INS1_25CollectiveMainloopFwdSm80ILi4ELi1ELb0EN4cute5tupleIJNS5_1CILi128EEENS7_ILi48EEES8_EEELi128ENS_10bfloat16_tEfNS_4arch4Sm80ELb0ELb1ELb1ELb0ELb1ELb0ELb1ELb0EEENS1_21CollectiveEpilogueFwdINS6_IJS8_S8_S9_EEENS6_IJNS7_ILi1EEESH_SH_EEESB_SD_Li128ELb0ELb1ELb0ELb0EEENS1_19SingleTileSchedulerILb0ELb0ELb1ELi128EEEEEEEEEvNT_6ParamsE:
        /* <DEDUP_REMOVED lines=9> */
[----:B------:R-:W-:-:S04]  /*0090*/  ULDC.64 UR20, c[0x0][0x118] ;  /* 0x0000460000147ab9 */ /* 0x000fc80000000a00 */
[----:B------:R-:W-:-:S05]  /*00a0*/  PLOP3.LUT P0, PT, PT, PT, UP0, 0x80, 0x0 ;  /* 0x000000000000781c */ /* 0x000fca0003f0f008 */
[----:B------:R-:W-:Y:S02]  /*00b0*/  @UP0 UMOV UR4, 0x4 ;  /* 0x0000000400040882 */ /* 0x000fe40000000000 */
[----:B------:R-:W-:-:S06]  /*00c0*/  @UP0 UIMAD.WIDE UR4, UR6, UR4, UR8 ;  /* 0x00000004060402a5 */ /* 0x000fcc000f8e0208 */
[----:B------:R-:W-:Y:S02]  /*00d0*/  IMAD.U32 R2, RZ, RZ, UR4 ;  /* 0x00000004ff027e24 */ /* 0x000fe4000f8e00ff */
[----:B------:R-:W-:Y:S01]  /*00e0*/  IMAD.U32 R3, RZ, RZ, UR5 ;  /* 0x00000005ff037e24 */ /* 0x000fe2000f8e00ff */
[----:B------:R-:W1:Y:S01]  /*00f0*/  S2UR UR27, SR_CTAID.X ;  /* 0x00000000001b79c3 */ /* 0x000e620000002500 */
[----:B------:R-:W-:Y:S02]  /*0100*/  ULDC UR8, c[0x0][0x2c4] ;  /* 0x0000b10000087ab9 */ /* 0x000fe40000000800 */
[----:B------:R-:W-:Y:S01]  /*0110*/  ULDC.64 UR4, c[0x0][0x2c8] ;  /* 0x0000b20000047ab9 */ /* 0x000fe20000000a00 */
[----:B------:R-:W2:Y:S01]  /*0120*/  @P0 LDG.E R2, [R2.64] ;  /* 0x0000001402020981 */ /* 0x000ea2000c1e1900 */
[----:B------:R-:W-:Y:S02]  /*0130*/  UISETP.NE.AND UP1, UPT, UR8, 0x1, UPT ;  /* 0x000000010800788c */ /* 0x000fe4000bf25270 */
[----:B------:R-:W-:Y:S01]  /*0140*/  UMOV UR11, URZ ;  /* 0x0000003f000b7c82 */ /* 0x000fe20008000000 */
[----:B------:R-:W3:Y:S01]  /*0150*/  S2UR UR10, SR_CTAID.Y ;  /* 0x00000000000a79c3 */ /* 0x000ee20000002600 */
[----:B------:R-:W4:Y:S01]  /*0160*/  S2R R129, SR_TID.X ;  /* 0x0000000000817919 */ /* 0x000f220000002100 */
[----:B------:R-:W-:-:S02]  /*0170*/  ULDC UR22, c[0x0][0x2ac] ;  /* 0x0000ab0000167ab9 */ /* 0x000fc40000000800 */
[----:B------:R-:W-:Y:S02]  /*0180*/  ULDC UR12, c[0x0][0x168] ;  /* 0x00005a00000c7ab9 */ /* 0x000fe40000000800 */
[----:B------:R-:W-:Y:S02]  /*0190*/  UP2UR UR13, UPR, URZ, 0x2 ;  /* 0x000000023f0d7883 */ /* 0x000fe40008000000 */
[----:B-1----:R-:W-:-:S04]  /*01a0*/  USHF.L.U32 UR27, UR27, 0x7, URZ ;  /* 0x000000071b1b7899 */ /* 0x002fc8000800063f */
[----:B------:R-:W-:Y:S02]  /*01b0*/  @UP1 UIADD3 UR14, UR27, 0x7f, URZ ;  /* 0x0000007f1b0e1890 */ /* 0x000fe4000fffe03f */
[----:B------:R-:W-:Y:S02]  /*01c0*/  UIADD3 UR7, UR27, 0x7f, URZ ;  /* 0x0000007f1b077890 */ /* 0x000fe4000fffe03f */
[----:B------:R-:W-:Y:S02]  /*01d0*/  UIMAD.WIDE.U32 UR14, UR14, UR4, URZ ;  /* 0x000000040e0e72a5 */ /* 0x000fe4000f8e003f */
[----:B---3--:R-:W-:-:S05]  /*01e0*/  USHF.R.S32.HI UR18, URZ, 0x1f, UR10 ;  /* 0x0000001f3f127899 */ /* 0x008fca000801140a */
[----:B------:R-:W-:Y:S02]  /*01f0*/  @UP1 UMOV UR9, UR15 ;  /* 0x0000000f00091c82 */ /* 0x000fe40008000000 */
[----:B------:R-:W-:Y:S02]  /*0200*/  @UP1 USHF.R.U32.HI UR7, URZ, UR5, UR9 ;  /* 0x000000053f071299 */ /* 0x000fe40008011609 */
[----:B------:R-:W-:Y:S02]  /*0210*/  UMOV UR14, 0x1 ;  /* 0x00000001000e7882 */ /* 0x000fe40000000000 */
[----:B------:R-:W-:Y:S02]  /*0220*/  ULDC.64 UR4, c[0x0][0x328] ;  /* 0x0000ca0000047ab9 */ /* 0x000fe40000000a00 */
[----:B------:R-:W-:Y:S02]  /*0230*/  UISETP.LE.AND UP0, UPT, UR14, UR5, UPT ;  /* 0x000000050e00728c */ /* 0x000fe4000bf03270 */
[----:B------:R-:W-:-:S02]  /*0240*/  ULDC UR9, c[0x0][0x1d0] ;  /* 0x0000740000097ab9 */ /* 0x000fc40000000800 */
[----:B------:R-:W-:-:S04]  /*0250*/  UIMAD UR9, UR22, UR9, URZ ;  /* 0x00000009160972a4 */ /* 0x000fc8000f8e023f */
[----:B------:R-:W-:-:S04]  /*0260*/  UIADD3 UR12, UR9, -UR12, UR14 ;  /* 0x8000000c090c7290 */ /* 0x000fc8000fffe00e */
[----:B------:R-:W-:Y:S02]  /*0270*/  UIADD3 UR5, UR12, UR7, URZ ;  /* 0x000000070c057290 */ /* 0x000fe4000fffe03f */
[----:B------:R-:W-:Y:S02]  /*0280*/  UP2UR UR12, UPR, URZ, 0x1 ;  /* 0x000000013f0c7883 */ /* 0x000fe40008000000 */
[----:B------:R-:W-:Y:S01]  /*0290*/  UIADD3 UR7, UR5, UR4, URZ ;  /* 0x0000000405077290 */ /* 0x000fe2000fffe03f */
[----:B--2---:R1:W2:Y:S01]  /*02a0*/  @P0 R2UR UR11, R2 ;  /* 0x00000000020b03c2 */ /* 0x0042a200000e0000 */
[----:B------:R-:W-:-:S13]  /*02b0*/  PLOP3.LUT P0, PT, PT, PT, UP0, 0x40, 0x0 ;  /* 0x000000000000781c */ /* 0x000fda0003f0e808 */
[----:B------:R-:W-:Y:S05]  /*02c0*/  @P0 BRA `(.L_x_943) ;  /* 0x0000014000000947 */ /* 0x000fea0003800000 */
[----:B----4-:R-:W-:Y:S01]  /*02d0*/  ISETP.LT.AND P0, PT, RZ, UR5, PT ;  /* 0x00000005ff007c0c */ /* 0x010fe2000bf01270 */
[----:B------:R-:W-:-:S12]  /*02e0*/  UIADD3 UR15, UR5, -0x1, URZ ;  /* 0xffffffff050f7890 */ /* 0x000fd8000fffe03f */
[----:B------:R-:W-:Y:S05]  /*02f0*/  @P0 BRA `(.L_x_944) ;  /* 0x0000008000000947 */ /* 0x000fea0003800000 */
[----:B------:R-:W-:Y:S02]  /*0300*/  ULDC UR4, c[0x0][0x32c] ;  /* 0x0000cb0000047ab9 */ /* 0x000fe40000000800 */
[----:B------:R-:W-:Y:S02]  /*0310*/  UISETP.NE.AND UP0, UPT, UR14, UR4, UPT ;  /* 0x000000040e00728c */ /* 0x000fe4000bf05270 */
[----:B------:R-:W-:-:S03]  /*0320*/  UIADD3 UR15, -UR5, URZ, URZ ;  /* 0x0000003f050f7290 */ /* 0x000fc6000fffe13f */
[----:B------:R-:W-:Y:S02]  /*0330*/  ULDC.64 UR4, c[0x0][0x330] ;  /* 0x0000cc0000047ab9 */ /* 0x000fe40000000a00 */
[----:B------:R-:W-:-:S04]  /*0340*/  UIMAD.WIDE.U32 UR16, UR15, UR4, URZ ;  /* 0x000000040f1072a5 */ /* 0x000fc8000f8e003f */
[----:B------:R-:W-:-:S04]  /*0350*/  @UP0 USHF.R.U32.HI UR15, URZ, UR5, UR17 ;  /* 0x000000053f0f0299 */ /* 0x000fc80008011611 */
[----:B------:R-:W-:Y:S01]  /*0360*/  ULOP3.LUT UR15, URZ, UR15, URZ, 0x33, !UPT ;  /* 0x0000000f3f0f7292 */ /* 0x000fe2000f8e333f */
[----:B------:R-:W-:Y:S05]  /*0370*/  BRA `(.L_x_945) ;  /* 0x0000005000007947 */ /* 0x000fea0003800000 */
.L_x_944:
[----:B------:R-:W-:Y:S02]  /*0380*/  ULDC UR4, c[0x0][0x32c] ;  /* 0x0000cb0000047ab9 */ /* 0x000fe40000000800 */
[----:B------:R-:W-:-:S03]  /*0390*/  UISETP.NE.AND UP0, UPT, UR14, UR4, UPT ;  /* 0x000000040e00728c */ /* 0x000fc6000bf05270 */
[----:B------:R-:W-:Y:S02]  /*03a0*/  ULDC.64 UR4, c[0x0][0x330] ;  /* 0x0000cc0000047ab9 */ /* 0x000fe40000000a00 */
[----:B------:R-:W-:-:S06]  /*03b0*/  UIMAD.WIDE.U32 UR16, UR15, UR4, URZ ;  /* 0x000000040f1072a5 */ /* 0x000fcc000f8e003f */
[----:B------:R-:W-:Y:S02]  /*03c0*/  @UP0 USHF.R.U32.HI UR15, URZ, UR5, UR17 ;  /* 0x000000053f0f0299 */ /* 0x000fe40008011611 */
.L_x_945:
[----:B------:R-:W-:Y:S02]  /*03d0*/  ULDC UR4, c[0x0][0x32c] ;  /* 0x0000cb0000047ab9 */ /* 0x000fe40000000800 */
[----:B------:R-:W-:-:S04]  /*03e0*/  UIMAD UR4, UR15, UR4, UR4 ;  /* 0x000000040f0472a4 */ /* 0x000fc8000f8e0204 */
[----:B------:R-:W-:-:S04]  /*03f0*/  UISETP.LT.AND UP0, UPT, UR7, UR4, UPT ;  /* 0x000000040700728c */ /* 0x000fc8000bf01270 */
[----:B------:R-:W-:Y:S02]  /*0400*/  USEL UR7, UR7, UR4, UP0 ;  /* 0x0000000407077287 */ /* 0x000fe40008000000 */
.L_x_943:
[----:B----4-:R-:W-:Y:S02]  /*0410*/  UISETP.NE.AND UP0, UPT, UR8, 0x1, UPT ;  /* 0x000000010800788c */ /* 0x010fe4000bf05270 */
[----:B------:R-:W-:Y:S02]  /*0420*/  UIADD3 UR14, UR9, 0x2f, URZ ;  /* 0x0000002f090e7890 */ /* 0x000fe4000fffe03f */
[----:B------:R-:W-:Y:S02]  /*0430*/  UIADD3 UR24, UR7, 0x2f, URZ ;  /* 0x0000002f07187890 */ /* 0x000fe4000fffe03f */
[----:B------:R-:W-:Y:S02]  /*0440*/  ULDC.64 UR4, c[0x0][0x2c8] ;  /* 0x0000b20000047ab9 */ /* 0x000fe40000000a00 */
[----:B------:R-:W-:Y:S02]  /*0450*/  UIMAD.WIDE.U32 UR16, UR27, UR4, URZ ;  /* 0x000000041b1072a5 */ /* 0x000fe4000f8e003f */
[----:B------:R-:W-:-:S02]  /*0460*/  UIMAD.WIDE UR14, UR14, 0x2aaaaaab, URZ ;  /* 0x2aaaaaab0e0e78a5 */ /* 0x000fc4000f8e023f */
[----:B------:R-:W-:Y:S02]  /*0470*/  UIMAD.WIDE UR24, UR24, 0x2aaaaaab, URZ ;  /* 0x2aaaaaab181878a5 */ /* 0x000fe4000f8e023f */
[----:B------:R-:W-:Y:S02]  /*0480*/  UISETP.NE.AND UP1, UPT, UR12, URZ, UPT ;  /* 0x0000003f0c00728c */ /* 0x000fe4000bf25270 */
[----:B------:R-:W-:Y:S02]  /*0490*/  UMOV UR4, UR27 ;  /* 0x0000001b00047c82 */ /* 0x000fe40008000000 */
[----:B------:R-:W-:Y:S02]  /*04a0*/  @UP0 USHF.R.U32.HI UR4, URZ, UR5, UR17 ;  /* 0x000000053f040299 */ /* 0x000fe40008011611 */
[----:B------:R-:W-:Y:S01]  /*04b0*/  PLOP3.LUT P0, PT, PT, PT, UP1, 0x40, 0x0 ;  /* 0x000000000000781c */ /* 0x000fe20003f0e818 */
[----:B------:R-:W-:Y:S02]  /*04c0*/  UMOV UR17, UR15 ;  /* 0x0000000f00117c82 */ /* 0x000fe40008000000 */
[----:B------:R-:W-:-:S02]  /*04d0*/  UMOV UR15, UR25 ;  /* 0x00000019000f7c82 */ /* 0x000fc40008000000 */
[----:B------:R-:W-:Y:S02]  /*04e0*/  USHF.R.U32.HI UR14, URZ, 0x1f, UR17 ;  /* 0x0000001f3f0e7899 */ /* 0x000fe40008011611 */
[----:B------:R-:W-:Y:S02]  /*04f0*/  USHF.R.U32.HI UR7, URZ, 0x1f, UR15 ;  /* 0x0000001f3f077899 */ /* 0x000fe4000801160f */
[----:B------:R-:W-:Y:S02]  /*0500*/  ULDC UR26, c[0x0][0x168] ;  /* 0x00005a00001a7ab9 */ /* 0x000fe40000000800 */
[----:B------:R-:W-:Y:S02]  /*0510*/  UIADD3 UR26, UR9, -UR26, URZ ;  /* 0x8000001a091a7290 */ /* 0x000fe4000fffe03f */
[----:B------:R-:W-:Y:S02]  /*0520*/  ULEA.HI.SX32 UR14, UR17, UR14, 0x1d ;  /* 0x0000000e110e7291 */ /* 0x000fe4000f8fea3f */
[----:B------:R-:W-:-:S02]  /*0530*/  ULEA.HI.SX32 UR15, UR15, UR7, 0x1d ;  /* 0x000000070f0f7291 */ /* 0x000fc4000f8fea3f */
[----:B------:R-:W-:Y:S02]  /*0540*/  UIADD3 UR4, UR26, UR4, URZ ;  /* 0x000000041a047290 */ /* 0x000fe4000fffe03f */
[----:B------:R-:W-:Y:S02]  /*0550*/  UISETP.LT.AND UP0, UPT, UR14, UR15, UPT ;  /* 0x0000000f0e00728c */ /* 0x000fe4000bf01270 */
[----:B------:R-:W-:Y:S02]  /*0560*/  ULDC UR5, c[0x0][0x324] ;  /* 0x0000c90000057ab9 */ /* 0x000fe40000000800 */
        /* <DEDUP_REMOVED lines=11> */
[----:B------:R-:W-:-:S07]  /*0620*/  UIMAD.WIDE.U32 UR16, UR14, UR4, URZ ;  /* 0x000000040e1072a5 */ /* 0x000fce000f8e003f */
[----:B------:R-:W-:Y:S02]  /*0630*/  @UP0 UMOV UR15, UR17 ;  /* 0x00000011000f0c82 */ /* 0x000fe40008000000 */
[----:B------:R-:W-:-:S04]  /*0640*/  @UP0 USHF.R.U32.HI UR14, URZ, UR5, UR15 ;  /* 0x000000053f0e0299 */ /* 0x000fc8000801160f */
[----:B------:R-:W-:Y:S01]  /*0650*/  ULOP3.LUT UR14, URZ, UR14, URZ, 0x33, !UPT ;  /* 0x0000000e3f0e7292 */ /* 0x000fe2000f8e333f */
[----:B------:R-:W-:Y:S05]  /*0660*/  BRA `(.L_x_948) ;  /* 0x0000006000007947 */ /* 0x000fea0003800000 */
.L_x_947:
[----:B------:R-:W-:Y:S02]  /*0670*/  ULDC UR4, c[0x0][0x32c] ;  /* 0x0000cb0000047ab9 */ /* 0x000fe40000000800 */
[----:B------:R-:W-:-:S03]  /*0680*/  UISETP.NE.AND UP0, UPT, UR4, 0x1, UPT ;  /* 0x000000010400788c */ /* 0x000fc6000bf05270 */
[----:B------:R-:W-:Y:S02]  /*0690*/  ULDC.64 UR4, c[0x0][0x330] ;  /* 0x0000cc0000047ab9 */ /* 0x000fe40000000a00 */
[----:B------:R-:W-:-:S07]  /*06a0*/  UIMAD.WIDE.U32 UR16, UR14, UR4, URZ ;  /* 0x000000040e1072a5 */ /* 0x000fce000f8e003f */
[----:B------:R-:W-:Y:S02]  /*06b0*/  @UP0 UMOV UR15, UR17 ;  /* 0x00000011000f0c82 */ /* 0x000fe40008000000 */
[----:B------:R-:W-:Y:S02]  /*06c0*/  @UP0 USHF.R.U32.HI UR14, URZ, UR5, UR15 ;  /* 0x000000053f0e0299 */ /* 0x000fe4000801160f */
.L_x_948:
[----:B------:R-:W-:Y:S02]  /*06d0*/  ULDC UR4, c[0x0][0x32c] ;  /* 0x0000cb0000047ab9 */ /* 0x000fe40000000800 */
[----:B------:R-:W-:-:S04]  /*06e0*/  UIMAD UR4, UR14, UR4, URZ ;  /* 0x000000040e0472a4 */ /* 0x000fc8000f8e023f */
[----:B------:R-:W-:-:S04]  /*06f0*/  UISETP.LT.AND UP0, UPT, UR7, UR4, UPT ;  /* 0x000000040700728c */ /* 0x000fc8000bf01270 */
[----:B------:R-:W-:-:S04]  /*0700*/  USEL UR7, UR7, UR4, !UP0 ;  /* 0x0000000407077287 */ /* 0x000fc8000c000000 */
.L_x_946:
[----:B------:R-:W-:Y:S01]  /*0710*/  UIMAD.WIDE UR4, UR7, 0x2aaaaaab, URZ ;  /* 0x2aaaaaab070478a5 */ /* 0x000fe2000f8e023f */
[----:B------:R-:W-:Y:S01]  /*0720*/  PLOP3.LUT P4, PT, PT, PT, PT, 0x80, 0x0 ;  /* 0x000000000000781c */ /* 0x000fe20003f8f070 */
[----:B------:R-:W-:Y:S01]  /*0730*/  CS2R R126, SRZ ;  /* 0x00000000007e7805 */ /* 0x000fe2000001ff00 */
[----:B------:R-:W-:Y:S01]  /*0740*/  CS2R R124, SRZ ;  /* 0x00000000007c7805 */ /* 0x000fe2000001ff00 */
[----:B------:R-:W-:Y:S01]  /*0750*/  USHF.R.U32.HI UR4, URZ, 0x1f, UR5 ;  /* 0x0000001f3f047899 */ /* 0x000fe20008011605 */
[----:B------:R-:W-:Y:S01]  /*0760*/  CS2R R22, SRZ ;  /* 0x0000000000167805 */ /* 0x000fe2000001ff00 */
[----:B------:R-:W-:Y:S01]  /*0770*/  IMAD.MOV.U32 R130, RZ, RZ, RZ ;  /* 0x000000ffff827224 */ /* 0x000fe200078e00ff */
[----:B------:R-:W-:Y:S01]  /*0780*/  CS2R R122, SRZ ;  /* 0x00000000007a7805 */ /* 0x000fe2000001ff00 */
[----:B------:R-:W-:Y:S01]  /*0790*/  ULEA.HI.SX32 UR4, UR5, UR4, 0x1d ;  /* 0x0000000405047291 */ /* 0x000fe2000f8fea3f */
[----:B------:R-:W-:Y:S01]  /*07a0*/  IMAD.MOV.U32 R128, RZ, RZ, RZ ;  /* 0x000000ffff807224 */ /* 0x000fe200078e00ff */
[----:B------:R-:W-:Y:S01]  /*07b0*/  CS2R R120, SRZ ;  /* 0x0000000000787805 */ /* 0x000fe2000001ff00 */
[----:B------:R-:W-:Y:S01]  /*07c0*/  CS2R R24, SRZ ;  /* 0x0000000000187805 */ /* 0x000fe2000001ff00 */
[----:B------:R-:W-:Y:S01]  /*07d0*/  UISETP.LT.AND UP0, UPT, URZ, UR4, UPT ;  /* 0x000000043f00728c */ /* 0x000fe2000bf01270 */
[----:B------:R-:W-:Y:S01]  /*07e0*/  MOV R118, RZ ;  /* 0x000000ff00767202 */ /* 0x000fe20000000f00 */
[----:B------:R-:W-:Y:S01]  /*07f0*/  IMAD.MOV.U32 R116, RZ, RZ, RZ ;  /* 0x000000ffff747224 */ /* 0x000fe200078e00ff */
[----:B------:R-:W-:Y:S01]  /*0800*/  CS2R R110, SRZ ;  /* 0x00000000006e7805 */ /* 0x000fe2000001ff00 */
[----:B------:R-:W-:Y:S01]  /*0810*/  USEL UR7, URZ, UR4, !UP0 ;  /* 0x000000043f077287 */ /* 0x000fe2000c000000 */
[----:B------:R-:W-:Y:S01]  /*0820*/  CS2R R108, SRZ ;  /* 0x00000000006c7805 */ /* 0x000fe2000001ff00 */
[----:B------:R-:W-:Y:S01]  /*0830*/  CS2R R26, SRZ ;  /* 0x00000000001a7805 */ /* 0x000fe2000001ff00 */
[----:B------:R-:W-:Y:S01]  /*0840*/  MOV R114, RZ ;  /* 0x000000ff00727202 */ /* 0x000fe20000000f00 */
[----:B------:R-:W-:Y:S01]  /*0850*/  UISETP.GT.AND UP0, UPT, UR23, UR7, UPT ;  /* 0x000000071700728c */ /* 0x000fe2000bf04270 */
[----:B------:R-:W-:Y:S01]  /*0860*/  IMAD.MOV.U32 R112, RZ, RZ, RZ ;  /* 0x000000ffff707224 */ /* 0x000fe200078e00ff */
[----:B------:R-:W-:Y:S01]  /*0870*/  CS2R R106, SRZ ;  /* 0x00000000006a7805 */ /* 0x000fe2000001ff00 */
[----:B------:R-:W-:Y:S01]  /*0880*/  CS2R R104, SRZ ;  /* 0x0000000000687805 */ /* 0x000fe2000001ff00 */
[----:B------:R-:W-:Y:S01]  /*0890*/  CS2R R30, SRZ ;  /* 0x00000000001e7805 */ /* 0x000fe2000001ff00 */
[----:B------:R-:W-:Y:S01]  /*08a0*/  MOV R102, RZ ;  /* 0x000000ff00667202 */ /* 0x000fe20000000f00 */
[----:B------:R-:W-:Y:S01]  /*08b0*/  CS2R R28, SRZ ;  /* 0x00000000001c7805 */ /* 0x000fe2000001ff00 */
[----:B------:R-:W-:Y:S01]  /*08c0*/  PLOP3.LUT P0, PT, PT, PT, UP0, 0x80, 0x0 ;  /* 0x000000000000781c */ /* 0x000fe20003f0f008 */
[----:B------:R-:W-:Y:S01]  /*08d0*/  IMAD.MOV.U32 R100, RZ, RZ, RZ ;  /* 0x000000ffff647224 */ /* 0x000fe200078e00ff */
[----:B------:R-:W-:Y:S01]  /*08e0*/  CS2R R94, SRZ ;  /* 0x00000000005e7805 */ /* 0x000fe2000001ff00 */
[----:B------:R-:W-:Y:S01]  /*08f0*/  CS2R R92, SRZ ;  /* 0x00000000005c7805 */ /* 0x000fe2000001ff00 */
[----:B------:R-:W-:Y:S01]  /*0900*/  MOV R98, RZ ;  /* 0x000000ff00627202 */ /* 0x000fe20000000f00 */
[----:B------:R-:W-:Y:S01]  /*0910*/  IMAD.MOV.U32 R96, RZ, RZ, RZ ;  /* 0x000000ffff607224 */ /* 0x000fe200078e00ff */
[----:B------:R-:W-:Y:S01]  /*0920*/  CS2R R90, SRZ ;  /* 0x00000000005a7805 */ /* 0x000fe2000001ff00 */
        /* <DEDUP_REMOVED lines=52> */
[----:B------:R-:W-:Y:S05]  /*0c70*/  @!P0 BRA `(.L_x_949) ;  /* 0x0001569000008947 */ /* 0x000fea0003800000 */
[----:B------:R-:W-:Y:S02]  /*0c80*/  ULDC.64 UR4, c[0x0][0x340] ;  /* 0x0000d00000047ab9 */ /* 0x000fe40000000a00 */
[----:B------:R-:W-:-:S02]  /*0c90*/  UISETP.NE.U32.AND UP0, UPT, URZ, UR4, UPT ;  /* 0x000000043f00728c */ /* 0x000fc4000bf05070 */
[----:B------:R-:W-:Y:S02]  /*0ca0*/  ULDC.64 UR14, c[0x0][0x340] ;  /* 0x0000d000000e7ab9 */ /* 0x000fe40000000a00 */
[----:B------:R-:W-:Y:S02]  /*0cb0*/  UISETP.NE.AND.EX UP0, UPT, URZ, UR5, UPT, UP0 ;  /* 0x000000053f00728c */ /* 0x000fe4000bf05300 */
[----:B------:R-:W-:-:S04]  /*0cc0*/  UISETP.NE.AND UP1, UPT, UR13, URZ, UPT ;  /* 0x0000003f0d00728c */ /* 0x000fc8000bf25270 */
[----:B------:R-:W-:-:S05]  /*0cd0*/  PLOP3.LUT P1, PT, PT, PT, UP0, 0x80, 0x0 ;  /* 0x000000000000781c */ /* 0x000fca0003f2f008 */
[----:B------:R-:W-:Y:S02]  /*0ce0*/  @UP0 UMOV UR4, 0x4 ;  /* 0x0000000400040882 */ /* 0x000fe40000000000 */
[----:B------:R-:W-:-:S06]  /*0cf0*/  @UP0 UIMAD.WIDE UR4, UR6, UR4, UR14 ;  /* 0x00000004060402a5 */ /* 0x000fcc000f8e020e */
[----:B-1----:R-:W-:Y:S02]  /*0d00*/  IMAD.U32 R2, RZ, RZ, UR4 ;  /* 0x00000004ff027e24 */ /* 0x002fe4000f8e00ff */
[----:B------:R-:W-:Y:S01]  /*0d10*/  IMAD.U32 R3, RZ, RZ, UR5 ;  /* 0x00000005ff037e24 */ /* 0x000fe2000f8e00ff */
[----:B------:R-:W-:Y:S01]  /*0d20*/  SHF.R.S32.HI R124, RZ, 0x1f, R129 ;  /* 0x0000001fff7c7819 */ /* 0x000fe20000011481 */
[----:B------:R-:W-:Y:S02]  /*0d30*/  ULDC.64 UR4, c[0x0][0x1b8] ;  /* 0x00006e0000047ab9 */ /* 0x000fe40000000a00 */
[----:B------:R-:W-:Y:S01]  /*0d40*/  UIMAD UR14, UR18, UR4, URZ ;  /* 0x00000004120e72a4 */ /* 0x000fe2000f8e023f */
[----:B------:R1:W3:Y:S01]  /*0d50*/  @P1 LDG.E R9, [R2.64] ;  /* 0x0000001402091981 */ /* 0x0002e2000c1e1900 */
[----:B------:R-:W-:Y:S01]  /*0d60*/  PLOP3.LUT P2, PT, PT, PT, UP1, 0x80, 0x0 ;  /* 0x000000000000781c */ /* 0x000fe20003f4f018 */
[----:B------:R-:W-:Y:S01]  /*0d70*/  UIMAD.WIDE.U32 UR16, UR10, UR4, URZ ;  /* 0x000000040a1072a5 */ /* 0x000fe2000f8e003f */
[----:B------:R-:W-:Y:S01]  /*0d80*/  PLOP3.LUT P0, PT, PT, PT, UP1, 0x80, 0x0 ;  /* 0x000000000000781c */ /* 0x000fe20003f0f018 */
[----:B------:R-:W-:Y:S01]  /*0d90*/  UIMAD UR14, UR10, UR5, UR14 ;  /* 0x000000050a0e72a4 */ /* 0x000fe2000f8e020e */
[----:B------:R-:W-:Y:S01]  /*0da0*/  IMAD.MOV.U32 R242, RZ, RZ, RZ ;  /* 0x000000fffff27224 */ /* 0x000fe200078e00ff */
[----:B------:R-:W-:-:S02]  /*0db0*/  USHF.R.S32.HI UR15, URZ, 0x1f, UR6 ;  /* 0x0000001f3f0f7899 */ /* 0x000fc40008011406 */
[----:B------:R-:W-:Y:S02]  /*0dc0*/  ULDC.64 UR4, c[0x0][0x1c0] ;  /* 0x0000700000047ab9 */ /* 0x000fe40000000a00 */
[----:B------:R-:W-:Y:S02]  /*0dd0*/  UIADD3 UR17, UR17, UR14, URZ ;  /* 0x0000000e11117290 */ /* 0x000fe4000fffe03f */
[----:B------:R-:W-:Y:S02]  /*0de0*/  UIMAD UR15, UR15, UR4, URZ ;  /* 0x000000040f0f72a4 */ /* 0x000fe4000f8e023f */
[----:B------:R-:W-:Y:S02]  /*0df0*/  UIMAD.WIDE.U32 UR16, UR6, UR4, UR16 ;  /* 0x00000004061072a5 */ /* 0x000fe4000f8e0010 */
[----:B------:R-:W-:Y:S02]  /*0e00*/  UIMAD UR5, UR6, UR5, UR15 ;  /* 0x00000005060572a4 */ /* 0x000fe4000f8e020f */
[----:B------:R-:W-:-:S02]  /*0e10*/  ULDC UR4, c[0x0][0x168] ;  /* 0x00005a0000047ab9 */ /* 0x000fc40000000800 */
[----:B------:R-:W-:Y:S02]  /*0e20*/  UIADD3 UR5, UR17, UR5, URZ ;  /* 0x0000000511057290 */ /* 0x000fe4000fffe03f */
[----:B------:R-:W-:Y:S02]  /*0e30*/  UIMAD UR8, UR8, UR4, URZ ;  /* 0x00000004080872a4 */ /* 0x000fe4000f8e023f */
[----:B------:R-:W-:Y:S01]  /*0e40*/  UMOV UR31, 0x30 ;  /* 0x00000030001f7882 */ /* 0x000fe20000000000 */
[----:B-1----:R-:W-:Y:S01]  /*0e50*/  LEA.HI R2, R124, R129, RZ, 0x3 ;  /* 0x000000817c027211 */ /* 0x002fe200078f18ff */
[----:B------:R-:W-:Y:S01]  /*0e60*/  IMAD.U32 R3, RZ, RZ, UR17 ;  /* 0x00000011ff037e24 */ /* 0x000fe2000f8e00ff */
[----:B------:R-:W-:Y:S01]  /*0e70*/  UIMAD UR19, UR23, UR31, -0x30 ;  /* 0xffffffd0171374a4 */ /* 0x000fe2000f8e021f */
[----:B------:R-:W-:Y:S01]  /*0e80*/  IMAD.U32 R3, RZ, RZ, UR5 ;  /* 0x00000005ff037e24 */ /* 0x000fe2000f8e00ff */
[----:B------:R-:W-:Y:S01]  /*0e90*/  LOP3.LUT R0, R2, 0xfffffff8, RZ, 0xc0, !PT ;  /* 0xfffffff802007812 */ /* 0x000fe200078ec0ff */
[----:B------:R-:W-:Y:S01]  /*0ea0*/  ULDC.64 UR4, c[0x0][0x2b0] ;  /* 0x0000ac0000047ab9 */ /* 0x000fe20000000a00 */
[----:B------:R-:W-:Y:S01]  /*0eb0*/  SHF.R.S32.HI R21, RZ, 0x3, R2 ;  /* 0x00000003ff157819 */ /* 0x000fe20000011402 */
[----:B------:R-:W-:-:S02]  /*0ec0*/  IMAD.U32 R2, RZ, RZ, UR16 ;  /* 0x00000010ff027e24 */ /* 0x000fc4000f8e00ff */
[----:B------:R-:W-:Y:S01]  /*0ed0*/  IMAD.IADD R40, R129, 0x1, -R0 ;  /* 0x0000000181287824 */ /* 0x000fe200078e0a00 */
[----:B------:R-:W-:-:S03]  /*0ee0*/  IADD3 R18, R21, UR27, RZ ;  /* 0x0000001b15127c10 */ /* 0x000fc6000fffe0ff */
[----:B------:R-:W-:Y:S01]  /*0ef0*/  IMAD R131, R40, 0x10, R21 ;  /* 0x0000001028837824 */ /* 0x000fe200078e0215 */
[----:B------:R-:W-:Y:S01]  /*0f00*/  IADD3 R20, R18, 0x30, RZ ;  /* 0x0000003012147810 */ /* 0x000fe20007ffe0ff */
[----:B------:R-:W-:Y:S01]  /*0f10*/  IMAD.SHL.U32 R128, R40, 0x8, RZ ;  /* 0x0000000828807824 */ /* 0x000fe200078e00ff */
[----:B------:R-:W-:Y:S02]  /*0f20*/  IADD3 R19, R18, 0x40, RZ ;  /* 0x0000004012137810 */ /* 0x000fe40007ffe0ff */
[----:B------:R-:W-:Y:S01]  /*0f30*/  IADD3 R5, R131, UR27, RZ ;  /* 0x0000001b83057c10 */ /* 0x000fe2000fffe0ff */
[----:B------:R-:W-:Y:S01]  /*0f40*/  UIMAD UR31, UR23, -0x30, UR31 ;  /* 0xffffffd0171f78a4 */ /* 0x000fe2000f8e021f */
[C---:B------:R-:W-:Y:S01]  /*0f50*/  IADD3 R42, R128.reuse, 0x40, RZ ;  /* 0x00000040802a7810 */ /* 0x040fe20007ffe0ff */
[----:B------:R-:W-:Y:S01]  /*0f60*/  STL [R1+0x14], R131 ;  /* 0x0000148301007387 */ /* 0x000fe20000100800 */
[----:B------:R-:W-:Y:S01]  /*0f70*/  ISETP.GE.AND P5, PT, R128, c[0x0][0x198], PT ;  /* 0x0000660080007a0c */ /* 0x000fe20003fa6270 */
[----:B------:R-:W-:Y:S01]  /*0f80*/  @P2 IMAD.HI.U32 R0, R5, c[0x0][0x2c8], RZ ;  /* 0x0000b20005002a27 */ /* 0x000fe200078e00ff */
[----:B------:R-:W-:-:S02]  /*0f90*/  ISETP.GE.AND P4, PT, R42, c[0x0][0x198], PT ;  /* 0x000066002a007a0c */ /* 0x000fc40003f86270 */
[----:B------:R-:W-:Y:S01]  /*0fa0*/  ISETP.GE.AND P6, PT, R20, UR8, PT ;  /* 0x0000000814007c0c */ /* 0x000fe2000bfc6270 */
[----:B------:R-:W-:Y:S01]  /*0fb0*/  IMAD.MOV.U32 R4, RZ, RZ, R5 ;  /* 0x000000ffff047224 */ /* 0x000fe200078e0005 */
[----:B------:R-:W-:Y:S01]  /*0fc0*/  @P0 SHF.R.U32.HI R4, RZ, c[0x0][0x2cc], R0 ;  /* 0x0000b300ff040a19 */ /* 0x000fe20000011600 */
[----:B---3--:R1:W3:Y:S03]  /*0fd0*/  @P1 R2UR UR16, R9 ;  /* 0x00000000091013c2 */ /* 0x0082e600000e0000 */
[--C-:B------:R-:W-:Y:S01]  /*0fe0*/  SHF.R.S32.HI R6, RZ, 0x1f, R4.reuse ;  /* 0x0000001fff067819 */ /* 0x100fe20000011404 */
[----:B------:R-:W-:Y:S01]  /*0ff0*/  IMAD.MOV R0, RZ, RZ, -R4 ;  /* 0x000000ffff007224 */ /* 0x000fe200078e0a04 */
[----:B------:R-:W-:Y:S01]  /*1000*/  ISETP.GE.AND P1, PT, R18, UR8, PT ;  /* 0x0000000812007c0c */ /* 0x000fe2000bf26270 */
[----:B------:R-:W-:Y:S01]  /*1010*/  IMAD.WIDE.U32 R2, R4, c[0x0][0x1b0], R2 ;  /* 0x00006c0004027a25 */ /* 0x000fe200078e0002 */
[----:B---3--:R-:W-:Y:S01]  /*1020*/  @!UP0 UMOV UR16, UR6 ;  /* 0x0000000600108c82 */ /* 0x008fe20008000000 */
[----:B------:R-:W-:Y:S01]  /*1030*/  LEA.HI R123, R124, R129, RZ, 0x5 ;  /* 0x000000817c7b7211 */ /* 0x000fe200078f28ff */
[----:B------:R-:W-:Y:S01]  /*1040*/  USHF.R.S32.HI UR6, URZ, 0x1f, UR16 ;  /* 0x0000001f3f067899 */ /* 0x000fe20008011410 */
[----:B------:R-:W-:Y:S01]  /*1050*/  IMAD R5, R0, c[0x0][0x2c4], R5 ;  /* 0x0000b10000057a24 */ /* 0x000fe200078e0205 */
[----:B------:R-:W-:Y:S01]  /*1060*/  UIMAD.WIDE.U32 UR14, UR16, UR4, URZ ;  /* 0x00000004100e72a5 */ /* 0x000fe2000f8e003f */
[----:B------:R-:W-:Y:S01]  /*1070*/  IMAD R6, R6, c[0x0][0x1b0], RZ ;  /* 0x00006c0006067a24 */ /* 0x000fe200078e02ff */
[----:B------:R-:W-:Y:S01]  /*1080*/  UIMAD UR6, UR6, UR4, URZ ;  /* 0x00000004060672a4 */ /* 0x000fe2000f8e023f */
[----:B------:R-:W-:Y:S01]  /*1090*/  SHF.R.S32.HI R130, RZ, 0x1f, R128 ;  /* 0x0000001fff827819 */ /* 0x000fe20000011480 */
[----:B------:R-:W-:Y:S01]  /*10a0*/  UIADD3 UR28, UR31, UR9, URZ ;  /* 0x000000091f1c7290 */ /* 0x000fe2000fffe03f */
[----:B------:R-:W-:Y:S01]  /*10b0*/  IMAD R4, R4, c[0x0][0x1b4], R6 ;  /* 0x00006d0004047a24 */ /* 0x000fe200078e0206 */
[----:B------:R-:W-:Y:S01]  /*10c0*/  SHF.R.S32.HI R0, RZ, 0x1f, R5 ;  /* 0x0000001fff007819 */ /* 0x000fe20000011405 */
[----:B------:R-:W-:Y:S01]  /*10d0*/  IMAD.SHL.U32 R6, R21, 0x40, RZ ;  /* 0x0000004015067824 */ /* 0x000fe200078e00ff */
[----:B------:R-:W-:Y:S01]  /*10e0*/  UIMAD UR6, UR16, UR5, UR6 ;  /* 0x00000005100672a4 */ /* 0x000fe2000f8e0206 */
[----:B------:R-:W-:Y:S01]  /*10f0*/  IMAD.IADD R3, R3, 0x1, R4 ;  /* 0x0000000103037824 */ /* 0x000fe200078e0204 */
[----:B------:R-:W-:Y:S01]  /*1100*/  STL [R1+0x10], R128 ;  /* 0x0000108001007387 */ /* 0x000fe20000100800 */
[----:B------:R-:W-:Y:S01]  /*1110*/  IMAD R4, R0, c[0x0][0x1a8], RZ ;  /* 0x00006a0000047a24 */ /* 0x000fe200078e02ff */
[----:B------:R-:W-:Y:S01]  /*1120*/  LOP3.LUT R0, R6, 0x1c0, RZ, 0xc0, !PT ;  /* 0x000001c006007812 */ /* 0x000fe200078ec0ff */
[----:B------:R-:W-:Y:S01]  /*1130*/  IMAD.WIDE.U32 R2, R5, c[0x0][0x1a8], R2 ;  /* 0x00006a0005027a25 */ /* 0x000fe200078e0002 */
[----:B------:R-:W-:-:S02]  /*1140*/  UIADD3 UR6, UR15, UR6, URZ ;  /* 0x000000060f067290 */ /* 0x000fc4000fffe03f */
[----:B------:R-:W-:Y:S01]  /*1150*/  ULDC.64 UR4, c[0x0][0x1e8] ;  /* 0x00007a0000047ab9 */ /* 0x000fe20000000a00 */
[----:B------:R-:W-:Y:S01]  /*1160*/  IMAD R6, R5, c[0x0][0x1ac], R4 ;  /* 0x00006b0005067a24 */ /* 0x000fe200078e0204 */
[----:B------:R-:W-:Y:S01]  /*1170*/  SHF.R.U32.HI R4, RZ, 0x3, R0 ;  /* 0x00000003ff047819 */ /* 0x000fe20000011600 */
[----:B------:R-:W-:Y:S01]  /*1180*/  IMAD.MOV.U32 R5, RZ, RZ, c[0x0][0x2b8] ;  /* 0x0000ae00ff057624 */ /* 0x000fe200078e00ff */
[----:B------:R-:W-:Y:S02]  /*1190*/  LOP3.LUT R0, R0, 0x38, R128, 0xf8, !PT ;  /* 0x0000003800007812 */ /* 0x000fe400078ef880 */
[----:B------:R-:W-:Y:S02]  /*11a0*/  LEA R15, P0, R2, c[0x0][0x160], 0x1 ;  /* 0x00005800020f7a11 */ /* 0x000fe400078008ff */
[----:B------:R-:W-:Y:S01]  /*11b0*/  LOP3.LUT R8, R0, R4, RZ, 0x3c, !PT ;  /* 0x0000000400087212 */ /* 0x000fe200078e3cff */
[----:B------:R-:W-:Y:S01]  /*11c0*/  IMAD.IADD R0, R3, 0x1, R6 ;  /* 0x0000000103007824 */ /* 0x000fe200078e0206 */
[----:B------:R-:W-:Y:S01]  /*11d0*/  LEA.HI R3, R124, R129, RZ, 0x6 ;  /* 0x000000817c037211 */ /* 0x000fe200078f30ff */
[----:B------:R-:W-:Y:S01]  /*11e0*/  SHFL.IDX PT, R6, R15, RZ, 0x181f ;  /* 0x00181fff0f067589 */ /* 0x000fe200000e0000 */
[----:B------:R-:W-:-:S02]  /*11f0*/  ISETP.NE.AND P3, PT, R5, 0x1, PT ;  /* 0x000000010500780c */ /* 0x000fc40003f65270 */
[----:B------:R-:W-:Y:S01]  /*1200*/  LEA.HI.X R14, R2, c[0x0][0x164], R0, 0x1, P0 ;  /* 0x00005900020e7a11 */ /* 0x000fe200000f0c00 */
[----:B------:R-:W-:Y:S01]  /*1210*/  IMAD.SHL.U32 R0, R3, 0x8, RZ ;  /* 0x0000000803007824 */ /* 0x000fe200078e00ff */
[----:B------:R-:W-:Y:S01]  /*1220*/  SHFL.IDX PT, R2, R15, 0x1, 0x181f ;  /* 0x00381f000f027f89 */ /* 0x000fe200000e0000 */
[C---:B------:R-:W-:Y:S02]  /*1230*/  IADD3 R5, R18.reuse, 0x10, RZ ;  /* 0x0000001012057810 */ /* 0x040fe40007ffe0ff */
[----:B------:R-:W-:Y:S01]  /*1240*/  IADD3 R4, R18, 0x20, RZ ;  /* 0x0000002012047810 */ /* 0x000fe20007ffe0ff */
[----:B------:R-:W3:Y:S01]  /*1250*/  SHFL.IDX PT, R7, R14, RZ, 0x181f ;  /* 0x00181fff0e077589 */ /* 0x000ee200000e0000 */
[----:B------:R-:W-:Y:S02]  /*1260*/  LOP3.LUT R8, R8, 0xfffffe00, R0, 0xf8, !PT ;  /* 0xfffffe0008087812 */ /* 0x000fe400078ef800 */
[----:B------:R-:W-:Y:S01]  /*1270*/  ISETP.GE.AND P0, PT, R5, UR8, PT ;  /* 0x0000000805007c0c */ /* 0x000fe2000bf06270 */
[----:B------:R-:W4:Y:S01]  /*1280*/  SHFL.IDX PT, R3, R14, 0x1, 0x181f ;  /* 0x00381f000e037f89 */ /* 0x000f2200000e0000 */
[----:B------:R-:W-:Y:S01]  /*1290*/  ISETP.GE.AND P2, PT, R4, UR8, PT ;  /* 0x0000000804007c0c */ /* 0x000fe2000bf46270 */
[----:B------:R-:W-:Y:S01]  /*12a0*/  IMAD.SHL.U32 R247, R8, 0x2, RZ ;  /* 0x0000000208f77824 */ /* 0x000fe200078e00ff */
[----:B------:R-:W-:Y:S01]  /*12b0*/  SHF.R.S32.HI R0, RZ, 0x1f, R42 ;  /* 0x0000001fff007819 */ /* 0x000fe2000001142a */
[----:B------:R-:W-:Y:S03]  /*12c0*/  SHFL.IDX PT, R4, R15, 0x2, 0x181f ;  /* 0x00581f000f047f89 */ /* 0x000fe600000e0000 */
[----:B------:R-:W-:Y:S01]  /*12d0*/  LEA.HI R0, R0, R42, RZ, 0x3 ;  /* 0x0000002a00007211 */ /* 0x000fe200078f18ff */
[----:B------:R-:W-:Y:S03]  /*12e0*/  SHFL.IDX PT, R5, R14, 0x2, 0x181f ;  /* 0x00581f000e057f89 */ /* 0x000fe600000e0000 */
[----:B------:R-:W-:Y:S01]  /*12f0*/  LOP3.LUT R126, R0, 0xfffffff8, RZ, 0xc0, !PT ;  /* 0xfffffff8007e7812 */ /* 0x000fe200078ec0ff */
[----:B------:R-:W-:Y:S01]  /*1300*/  SHFL.IDX PT, R8, R15, 0x3, 0x181f ;  /* 0x00781f000f087f89 */ /* 0x000fe200000e0000 */
[----:B------:R-:W-:-:S03]  /*1310*/  IADD3 R0, R18, 0x50, RZ ;  /* 0x0000005012007810 */ /* 0x000fc60007ffe0ff */
[----:B-1----:R-:W1:Y:S04]  /*1320*/  SHFL.IDX PT, R9, R14, 0x3, 0x181f ;  /* 0x00781f000e097f89 */ /* 0x002e6800000e0000 */
[----:B------:R-:W-:Y:S01]  /*1330*/  SHFL.IDX PT, R12, R15, 0x4, 0x181f ;  /* 0x00981f000f0c7f89 */ /* 0x000fe200000e0000 */
[----:B---3--:R-:W-:-:S03]  /*1340*/  @!P1 IMAD.WIDE R16, R128, 0x2, R6 ;  /* 0x0000000280109825 */ /* 0x008fc600078e0206 */
[----:B------:R-:W3:Y:S01]  /*1350*/  SHFL.IDX PT, R13, R14, 0x4, 0x181f ;  /* 0x00981f000e0d7f89 */ /* 0x000ee200000e0000 */
[----:B------:R-:W-:-:S03]  /*1360*/  @!P1 IMAD.WIDE R10, R126, 0x2, R6 ;  /* 0x000000027e0a9825 */ /* 0x000fc600078e0206 */
[----:B------:R2:W-:Y:S01]  /*1370*/  @!P1 LDGSTS.E.BYPASS.LTC128B.128 [R247+0x8080], [R16.64], !P5 ;  /* 0x0808000010f79fae */ /* 0x0005e2000e901d54 */
[----:B----4-:R-:W-:-:S03]  /*1380*/  @!P0 IMAD.WIDE R6, R128, 0x2, R2 ;  /* 0x0000000280068825 */ /* 0x010fc600078e0202 */
[----:B------:R1:W-:Y:S01]  /*1390*/  @!P1 LDGSTS.E.BYPASS.LTC128B.128 [R247+0xc080], [R10.64], !P4 ;  /* 0x0c0800000af79fae */ /* 0x0003e2000e101d54 */
[----:B------:R-:W-:-:S03]  /*13a0*/  ISETP.GE.AND P1, PT, R19, UR8, PT ;  /* 0x0000000813007c0c */ /* 0x000fc6000bf26270 */
[----:B------:R4:W-:Y:S01]  /*13b0*/  @!P0 LDGSTS.E.BYPASS.LTC128B.128 [R247+0x8880], [R6.64], !P5 ;  /* 0x0888000006f78fae */ /* 0x0009e2000e901d54 */
[----:B------:R-:W-:Y:S01]  /*13c0*/  UIMAD.WIDE.U32 UR16, UR10, UR4, URZ ;  /* 0x000000040a1072a5 */ /* 0x000fe2000f8e003f */
[----:B------:R-:W-:Y:S02]  /*13d0*/  IADD3 R41, -R21, UR28, RZ ;  /* 0x0000001c15297c10 */ /* 0x000fe4000fffe1ff */
[----:B------:R-:W-:Y:S01]  /*13e0*/  SHF.R.S32.HI R122, RZ, 0x5, R123 ;  /* 0x00000005ff7a7819 */ /* 0x000fe2000001147b */
[----:B------:R-:W-:Y:S01]  /*13f0*/  STL [R1+0x38], R126 ;  /* 0x0000387e01007387 */ /* 0x000fe20000100800 */
[----:B-1----:R-:W-:-:S04]  /*1400*/  @!P6 IMAD.WIDE R10, R128, 0x2, R8 ;  /* 0x00000002800ae825 */ /* 0x002fc800078e0208 */
[----:B----4-:R-:W-:-:S04]  /*1410*/  @!P0 IMAD.WIDE R6, R126, 0x2, R2 ;  /* 0x000000027e068825 */ /* 0x010fc800078e0202 */
[--C-:B------:R-:W-:Y:S01]  /*1420*/  @!P2 IMAD.WIDE R2, R128, 0x2, R4.reuse ;  /* 0x000000028002a825 */ /* 0x100fe200078e0204 */
[----:B------:R1:W-:Y:S01]  /*1430*/  @!P0 LDGSTS.E.BYPASS.LTC128B.128 [R247+0xc880], [R6.64], !P4 ;  /* 0x0c88000006f78fae */ /* 0x0003e2000e101d54 */
[----:B------:R-:W-:Y:S02]  /*1440*/  ISETP.GE.AND P0, PT, R0, UR8, PT ;  /* 0x0000000800007c0c */ /* 0x000fe4000bf06270 */
[----:B------:R-:W-:Y:S01]  /*1450*/  @!P2 IMAD.WIDE R4, R126, 0x2, R4 ;  /* 0x000000027e04a825 */ /* 0x000fe200078e0204 */
[----:B------:R4:W-:Y:S01]  /*1460*/  @!P2 LDGSTS.E.BYPASS.LTC128B.128 [R247+0x9080], [R2.64], !P5 ;  /* 0x0908000002f7afae */ /* 0x0009e2000e901d54 */
[----:B------:R-:W-:-:S03]  /*1470*/  IADD3 R0, R18, 0x60, RZ ;  /* 0x0000006012007810 */ /* 0x000fc60007ffe0ff */
[----:B------:R2:W-:Y:S01]  /*1480*/  @!P2 LDGSTS.E.BYPASS.LTC128B.128 [R247+0xd080], [R4.64], !P4 ;  /* 0x0d08000004f7afae */ /* 0x0005e2000e101d54 */
[----:B------:R-:W-:Y:S02]  /*1490*/  ISETP.GE.AND P2, PT, R0, UR8, PT ;  /* 0x0000000800007c0c */ /* 0x000fe4000bf46270 */
[----:B------:R-:W-:Y:S01]  /*14a0*/  IADD3 R0, R131, UR19, RZ ;  /* 0x0000001383007c10 */ /* 0x000fe2000fffe0ff */
[----:B------:R2:W-:Y:S04]  /*14b0*/  @!P6 LDGSTS.E.BYPASS.LTC128B.128 [R247+0x9880], [R10.64], !P5 ;  /* 0x098800000af7efae */ /* 0x0005e8000e901d54 */
[----:B-1----:R-:W-:Y:S01]  /*14c0*/  SHFL.IDX PT, R6, R15, 0x5, 0x181f ;  /* 0x00b81f000f067f89 */ /* 0x002fe200000e0000 */
[----:B----4-:R-:W-:-:S03]  /*14d0*/  @!P6 IMAD.WIDE R2, R126, 0x2, R8 ;  /* 0x000000027e02e825 */ /* 0x010fc600078e0208 */
[----:B------:R-:W1:Y:S01]  /*14e0*/  SHFL.IDX PT, R7, R14, 0x5, 0x181f ;  /* 0x00b81f000e077f89 */ /* 0x000e6200000e0000 */
[----:B---3--:R-:W-:-:S03]  /*14f0*/  @!P1 IMAD.WIDE R8, R128, 0x2, R12 ;  /* 0x0000000280089825 */ /* 0x008fc600078e020c */
[----:B------:R3:W-:Y:S01]  /*1500*/  @!P6 LDGSTS.E.BYPASS.LTC128B.128 [R247+0xd880], [R2.64], !P4 ;  /* 0x0d88000002f7efae */ /* 0x0007e2000e101d54 */
[----:B------:R-:W-:Y:S01]  /*1510*/  ISETP.GE.AND P6, PT, R0, UR9, PT ;  /* 0x0000000900007c0c */ /* 0x000fe2000bfc6270 */
[----:B--2---:R-:W-:Y:S02]  /*1520*/  @!P1 IMAD.WIDE R4, R126, 0x2, R12 ;  /* 0x000000027e049825 */ /* 0x004fe400078e020c */
[----:B------:R1:W-:Y:S01]  /*1530*/  @!P1 LDGSTS.E.BYPASS.LTC128B.128 [R247+0xa080], [R8.64], !P5 ;  /* 0x0a08000008f79fae */ /* 0x0003e2000e901d54 */
[----:B------:R-:W-:Y:S02]  /*1540*/  IADD3 R11, R18, 0x70, RZ ;  /* 0x00000070120b7810 */ /* 0x000fe40007ffe0ff */
[----:B------:R-:W-:Y:S01]  /*1550*/  IADD3 R12, R0, UR11, RZ ;  /* 0x0000000b000c7c10 */ /* 0x000fe2000fffe0ff */
[----:B------:R2:W-:Y:S01]  /*1560*/  @!P1 LDGSTS.E.BYPASS.LTC128B.128 [R247+0xe080], [R4.64], !P4 ;  /* 0x0e08000004f79fae */ /* 0x0005e2000e101d54 */
[----:B------:R-:W-:Y:S02]  /*1570*/  ISETP.GE.AND P1, PT, R11, UR8, PT ;  /* 0x000000080b007c0c */ /* 0x000fe4000bf26270 */
[----:B------:R-:W-:Y:S01]  /*1580*/  ISETP.GT.OR P6, PT, R131, 0x2f, P6 ;  /* 0x0000002f8300780c */ /* 0x000fe200037c4670 */
[----:B------:R-:W-:-:S04]  /*1590*/  @P3 IMAD.HI.U32 R10, R12, c[0x0][0x2bc], RZ ;  /* 0x0000af000c0a3a27 */ /* 0x000fc800078e00ff */
[----:B------:R-:W-:Y:S01]  /*15a0*/  IMAD.MOV.U32 R0, RZ, RZ, R12 ;  /* 0x000000ffff007224 */ /* 0x000fe200078e000c */
[----:B------:R-:W-:Y:S01]  /*15b0*/  @P3 SHF.R.U32.HI R0, RZ, c[0x0][0x2c0], R10 ;  /* 0x0000b000ff003a19 */ /* 0x000fe2000001160a */
[----:B---3--:R-:W-:Y:S04]  /*15c0*/  SHFL.IDX PT, R2, R15, 0x7, 0x181f ;  /* 0x00f81f000f027f89 */ /* 0x008fe800000e0000 */
[----:B------:R-:W-:Y:S01]  /*15d0*/  SHFL.IDX PT, R3, R14, 0x7, 0x181f ;  /* 0x00f81f000e037f89 */ /* 0x000fe200000e0000 */
[----:B-1----:R-:W-:-:S03]  /*15e0*/  @!P0 IMAD.WIDE R8, R128, 0x2, R6 ;  /* 0x0000000280088825 */ /* 0x002fc600078e0206 */
[----:B--2---:R-:W-:Y:S01]  /*15f0*/  SHFL.IDX PT, R4, R15, 0x6, 0x181f ;  /* 0x00d81f000f047f89 */ /* 0x004fe200000e0000 */
[----:B------:R-:W-:-:S03]  /*1600*/  @!P0 IMAD.WIDE R6, R126, 0x2, R6 ;  /* 0x000000027e068825 */ /* 0x000fc600078e0206 */
[----:B------:R-:W1:Y:S04]  /*1610*/  SHFL.IDX PT, R5, R14, 0x6, 0x181f ;  /* 0x00d81f000e057f89 */ /* 0x000e6800000e0000 */
[----:B------:R2:W-:Y:S04]  /*1620*/  @!P0 LDGSTS.E.BYPASS.LTC128B.128 [R247+0xa880], [R8.64], !P5 ;  /* 0x0a88000008f78fae */ /* 0x0005e8000e901d54 */
[----:B------:R3:W-:Y:S01]  /*1630*/  @!P0 LDGSTS.E.BYPASS.LTC128B.128 [R247+0xe880], [R6.64], !P4 ;  /* 0x0e88000006f78fae */ /* 0x0007e2000e101d54 */
[----:B-1----:R-:W-:-:S05]  /*1640*/  @!P2 IMAD.WIDE R10, R128, 0x2, R4 ;  /* 0x00000002800aa825 */ /* 0x002fca00078e0204 */
[----:B------:R1:W-:Y:S01]  /*1650*/  @!P2 LDGSTS.E.BYPASS.LTC128B.128 [R247+0xb080], [R10.64], !P5 ;  /* 0x0b0800000af7afae */ /* 0x0003e2000e901d54 */
[----:B--2---:R-:W-:-:S04]  /*1660*/  @!P2 IMAD.WIDE R8, R126, 0x2, R4 ;  /* 0x000000027e08a825 */ /* 0x004fc800078e0204 */
[--C-:B------:R-:W-:Y:S01]  /*1670*/  @!P1 IMAD.WIDE R4, R128, 0x2, R2.reuse ;  /* 0x0000000280049825 */ /* 0x100fe200078e0202 */
[----:B------:R2:W-:Y:S01]  /*1680*/  @!P2 LDGSTS.E.BYPASS.LTC128B.128 [R247+0xf080], [R8.64], !P4 ;  /* 0x0f08000008f7afae */ /* 0x0005e2000e101d54 */
[----:B---3--:R-:W-:Y:S02]  /*1690*/  @!P6 IADD3 R7, P0, R0, UR14, RZ ;  /* 0x0000000e0007ec10 */ /* 0x008fe4000ff1e0ff */
[----:B------:R-:W-:Y:S01]  /*16a0*/  @!P1 IMAD.WIDE R2, R126, 0x2, R2 ;  /* 0x000000027e029825 */ /* 0x000fe200078e0202 */
[----:B------:R3:W-:Y:S01]  /*16b0*/  @!P1 LDGSTS.E.BYPASS.LTC128B.128 [R247+0xb880], [R4.64], !P5 ;  /* 0x0b88000004f79fae */ /* 0x0007e2000e901d54 */
[----:B------:R-:W-:Y:S02]  /*16c0*/  @!P6 LEA.HI.X.SX32 R13, R0, UR6, 0x1, P0 ;  /* 0x00000006000dec11 */ /* 0x000fe400080f0eff */
[C---:B------:R-:W-:Y:S01]  /*16d0*/  @!P6 LEA R6, P0, R7.reuse, c[0x0][0x2a0], 0x2 ;  /* 0x0000a8000706ea11 */ /* 0x040fe200078010ff */
[----:B------:R4:W-:Y:S03]  /*16e0*/  @!P1 LDGSTS.E.BYPASS.LTC128B.128 [R247+0xf880], [R2.64], !P4 ;  /* 0x0f88000002f79fae */ /* 0x0009e6000e101d54 */
[----:B------:R-:W-:Y:S01]  /*16f0*/  @!P6 LEA.HI.X R7, R7, c[0x0][0x2a4], R13, 0x2, P0 ;  /* 0x0000a9000707ea11 */ /* 0x000fe200000f140d */
[----:B------:R-:W0:Y:S04]  /*1700*/  LDGDEPBAR ;  /* 0x00000000000079af */ /* 0x000e280000000000 */
[----:B------:R-:W-:Y:S06]  /*1710*/  BAR.SYNC.DEFER_BLOCKING 0x0 ;  /* 0x0000000000007b1d */ /* 0x000fec0000010000 */
[----:B------:R1:W5:Y:S01]  /*1720*/  @!P6 LDG.E R242, [R6.64] ;  /* 0x0000001406f2e981 */ /* 0x000362000c1e1900 */
[----:B------:R-:W-:Y:S01]  /*1730*/  IMAD.MOV R0, RZ, RZ, -R0 ;  /* 0x000000ffff007224 */ /* 0x000fe200078e0a00 */
[----:B------:R-:W-:Y:S01]  /*1740*/  UIMAD UR8, UR18, UR4, URZ ;  /* 0x00000004120872a4 */ /* 0x000fe2000f8e023f */
[----:B--2---:R-:W-:Y:S01]  /*1750*/  LEA.HI R8, R124, R129, RZ, 0x4 ;  /* 0x000000817c087211 */ /* 0x004fe200078f20ff */
[C---:B------:R-:W-:Y:S01]  /*1760*/  IMAD.WIDE R18, R128.reuse, 0x2, RZ ;  /* 0x0000000280127825 */ /* 0x040fe200078e02ff */
[C---:B------:R-:W-:Y:S01]  /*1770*/  ISETP.GE.AND P2, PT, R41.reuse, 0x1, PT ;  /* 0x000000012900780c */ /* 0x040fe20003f46270 */
[----:B------:R-:W-:Y:S01]  /*1780*/  UIMAD UR8, UR10, UR5, UR8 ;  /* 0x000000050a0872a4 */ /* 0x000fe2000f8e0208 */
[----:B------:R-:W-:Y:S01]  /*1790*/  ISETP.GE.AND P5, PT, R128, c[0x0][0x1d4], PT ;  /* 0x0000750080007a0c */ /* 0x000fe20003fa6270 */
[----:B------:R-:W-:Y:S01]  /*17a0*/  IMAD R243, R0, c[0x0][0x2b8], R12 ;  /* 0x0000ae0000f37a24 */ /* 0x000fe200078e020c */
[----:B------:R-:W-:Y:S01]  /*17b0*/  LOP3.LUT R12, R8, 0xfffffff0, RZ, 0xc0, !PT ;  /* 0xfffffff0080c7812 */ /* 0x000fe200078ec0ff */
[----:B------:R-:W-:Y:S01]  /*17c0*/  UIADD3 UR8, UR17, UR8, URZ ;  /* 0x0000000811087290 */ /* 0x000fe2000fffe03f */
[----:B------:R-:W-:Y:S01]  /*17d0*/  ISETP.GE.AND P1, PT, R41, 0x11, PT ;  /* 0x000000112900780c */ /* 0x000fe20003f26270 */
[C---:B----4-:R-:W-:Y:S01]  /*17e0*/  IMAD.WIDE.U32 R2, R243.reuse, c[0x0][0x1e0], RZ ;  /* 0x00007800f3027a25 */ /* 0x050fe200078e00ff */
[----:B------:R-:W-:Y:S01]  /*17f0*/  SHF.R.S32.HI R13, RZ, 0x1f, R243 ;  /* 0x0000001fff0d7819 */ /* 0x000fe200000114f3 */
[----:B------:R-:W-:Y:S01]  /*1800*/  ULDC.64 UR4, c[0x0][0x210] ;  /* 0x0000840000047ab9 */ /* 0x000fe20000000a00 */
[----:B------:R-:W-:Y:S01]  /*1810*/  SHF.R.S32.HI R14, RZ, 0x4, R8 ;  /* 0x00000004ff0e7819 */ /* 0x000fe20000011408 */
[----:B---3--:R-:W-:Y:S01]  /*1820*/  IMAD R5, R243, c[0x0][0x1e0], RZ ;  /* 0x00007800f3057a24 */ /* 0x008fe200078e02ff */
[----:B------:R-:W-:Y:S01]  /*1830*/  ISETP.GE.AND P4, PT, R42, c[0x0][0x1d4], PT ;  /* 0x000075002a007a0c */ /* 0x000fe20003f86270 */
[----:B------:R-:W-:Y:S01]  /*1840*/  IMAD R0, R13, c[0x0][0x1e0], RZ ;  /* 0x000078000d007a24 */ /* 0x000fe200078e02ff */
[----:B------:R-:W-:Y:S01]  /*1850*/  UIMAD UR18, UR18, UR4, URZ ;  /* 0x00000004121272a4 */ /* 0x000fe2000f8e023f */
[----:B------:R-:W-:Y:S01]  /*1860*/  IMAD.IADD R12, R129, 0x1, -R12 ;  /* 0x00000001810c7824 */ /* 0x000fe200078e0a0c */
[----:B------:R-:W-:Y:S01]  /*1870*/  UIMAD.WIDE.U32 UR24, UR10, UR4, URZ ;  /* 0x000000040a1872a5 */ /* 0x000fe2000f8e003f */
[----:B------:R-:W-:Y:S01]  /*1880*/  IMAD R0, R243, c[0x0][0x1e4], R0 ;  /* 0x00007900f3007a24 */ /* 0x000fe200078e0200 */
[----:B------:R-:W-:Y:S01]  /*1890*/  UIMAD UR18, UR10, UR5, UR18 ;  /* 0x000000050a1272a4 */ /* 0x000fe2000f8e0212 */
[----:B------:R-:W-:Y:S01]  /*18a0*/  IMAD R13, R13, c[0x0][0x208], RZ ;  /* 0x000082000d0d7a24 */ /* 0x000fe200078e02ff */
[----:B------:R-:W-:Y:S01]  /*18b0*/  SHF.R.S32.HI R16, RZ, 0x1f, R12 ;  /* 0x0000001fff107819 */ /* 0x000fe2000001140c */
[----:B------:R-:W-:Y:S01]  /*18c0*/  IMAD.IADD R3, R3, 0x1, R0 ;  /* 0x0000000103037824 */ /* 0x000fe200078e0200 */
[----:B------:R-:W-:Y:S01]  /*18d0*/  UIADD3 UR18, UR25, UR18, URZ ;  /* 0x0000001219127290 */ /* 0x000fe2000fffe03f */
[----:B-1----:R-:W-:Y:S01]  /*18e0*/  IMAD.U32 R7, RZ, RZ, UR10 ;  /* 0x0000000aff077e24 */ /* 0x002fe2000f8e00ff */
[----:B------:R-:W-:Y:S01]  /*18f0*/  LEA.HI R16, R16, R12, RZ, 0x3 ;  /* 0x0000000c10107211 */ /* 0x000fe200078f18ff */
[----:B------:R-:W-:Y:S01]  /*1900*/  IMAD R13, R243, c[0x0][0x20c], R13 ;  /* 0x00008300f30d7a24 */ /* 0x000fe200078e020d */
[----:B------:R-:W-:Y:S01]  /*1910*/  LOP3.LUT P6, RZ, R40, 0x2, RZ, 0xc0, !PT ;  /* 0x0000000228ff7812 */ /* 0x000fe200078cc0ff */
[----:B------:R-:W-:Y:S01]  /*1920*/  UIADD3 UR4, UR23, -0x1, URZ ;  /* 0xffffffff17047890 */ /* 0x000fe2000fffe03f */
[----:B------:R-:W-:Y:S01]  /*1930*/  LOP3.LUT R15, R16, 0xfffffff8, RZ, 0xc0, !PT ;  /* 0xfffffff8100f7812 */ /* 0x000fe200078ec0ff */
[----:B------:R-:W-:Y:S01]  /*1940*/  STL [R1+0x40], R130 ;  /* 0x0000408201007387 */ /* 0x000fe20000100800 */
[----:B------:R-:W-:Y:S01]  /*1950*/  SHF.R.S32.HI R127, RZ, 0x1f, R126 ;  /* 0x0000001fff7f7819 */ /* 0x000fe2000001147e */
[----:B------:R-:W-:Y:S01]  /*1960*/  UISETP.GT.AND UP0, UPT, UR4, UR7, UPT ;  /* 0x000000070400728c */ /* 0x000fe2000bf04270 */
[----:B------:R-:W-:Y:S01]  /*1970*/  SEL R125, RZ, 0x10, P4 ;  /* 0x00000010ff7d7807 */ /* 0x000fe20002000000 */
[----:B------:R-:W-:-:S02]  /*1980*/  IMAD.IADD R22, R12, 0x1, -R15 ;  /* 0x000000010c167824 */ /* 0x000fc400078e0a0f */
[----:B------:R-:W-:Y:S01]  /*1990*/  STL [R1+0x3c], R127 ;  /* 0x00003c7f01007387 */ /* 0x000fe20000100800 */
[----:B-----5:R-:W-:Y:S01]  /*19a0*/  SHF.R.S32.HI R17, RZ, 0x1f, R242 ;  /* 0x0000001fff117819 */ /* 0x020fe200000114f2 */
[----:B------:R-:W-:-:S04]  /*19b0*/  IMAD.WIDE.U32 R2, R242, c[0x0][0x1f0], R2 ;  /* 0x00007c00f2027a25 */ /* 0x000fc800078e0002 */
[----:B------:R-:W-:Y:S01]  /*19c0*/  IMAD R0, R17, c[0x0][0x1f0], RZ ;  /* 0x00007c0011007a24 */ /* 0x000fe200078e02ff */
[----:B------:R-:W-:-:S03]  /*19d0*/  IADD3 R4, P0, R2, UR16, RZ ;  /* 0x0000001002047c10 */ /* 0x000fc6000ff1e0ff */
[----:B------:R-:W-:-:S05]  /*19e0*/  IMAD R0, R242, c[0x0][0x1f4], R0 ;  /* 0x00007d00f2007a24 */ /* 0x000fca00078e0200 */
[----:B------:R-:W-:Y:S01]  /*19f0*/  IADD3.X R2, R3, UR8, R0, P0, !PT ;  /* 0x0000000803027c10 */ /* 0x000fe200087fe400 */
[----:B------:R-:W-:Y:S01]  /*1a00*/  IMAD R3, R242, c[0x0][0x1f0], R5 ;  /* 0x00007c00f2037a24 */ /* 0x000fe200078e0205 */
[----:B------:R-:W-:-:S04]  /*1a10*/  LEA R6, P0, R4, c[0x0][0x1c8], 0x1 ;  /* 0x0000720004067a11 */ /* 0x000fc800078008ff */
[----:B------:R-:W-:Y:S01]  /*1a20*/  LEA.HI.X R0, R4, c[0x0][0x1cc], R2, 0x1, P0 ;  /* 0x0000730004007a11 */ /* 0x000fe200000f0c02 */
[----:B------:R-:W-:Y:S01]  /*1a30*/  IMAD R4, R7, c[0x0][0x1e8], R3 ;  /* 0x00007a0007047a24 */ /* 0x000fe200078e0203 */
[----:B------:R-:W-:Y:S01]  /*1a40*/  SHFL.IDX PT, R2, R6, RZ, 0x181f ;  /* 0x00181fff06027589 */ /* 0x000fe200000e0000 */
[----:B------:R-:W-:-:S03]  /*1a50*/  ISETP.GT.AND P0, PT, R41, 0x20, PT ;  /* 0x000000202900780c */ /* 0x000fc60003f04270 */
[----:B------:R-:W1:Y:S01]  /*1a60*/  SHFL.IDX PT, R3, R0, RZ, 0x181f ;  /* 0x00181fff00037589 */ /* 0x000e6200000e0000 */
[----:B------:R-:W-:-:S03]  /*1a70*/  LEA R4, R4, c[0x0][0x1c8], 0x1 ;  /* 0x0000720004047a11 */ /* 0x000fc600078e08ff */
[----:B------:R-:W-:Y:S04]  /*1a80*/  SHFL.IDX PT, R6, R6, 0x1, 0x181f ;  /* 0x00381f0006067f89 */ /* 0x000fe800000e0000 */
[----:B------:R-:W-:Y:S04]  /*1a90*/  SHFL.IDX PT, R7, R0, 0x1, 0x181f ;  /* 0x00381f0000077f89 */ /* 0x000fe800000e0000 */
[----:B------:R-:W-:Y:S04]  /*1aa0*/  SHFL.IDX PT, R4, R4, 0x2, 0x181f ;  /* 0x00581f0004047f89 */ /* 0x000fe800000e0000 */
[----:B------:R2:W3:Y:S01]  /*1ab0*/  SHFL.IDX PT, R5, R0, 0x2, 0x181f ;  /* 0x00581f0000057f89 */ /* 0x0004e200000e0000 */
[----:B-1----:R-:W-:-:S05]  /*1ac0*/  @P2 IMAD.WIDE R10, R128, 0x2, R2 ;  /* 0x00000002800a2825 */ /* 0x002fca00078e0202 */
[----:B------:R1:W-:Y:S01]  /*1ad0*/  @P2 LDGSTS.E.BYPASS.LTC128B.128 [R247+0x5080], [R10.64], !P5 ;  /* 0x050800000af72fae */ /* 0x0003e2000e901d54 */
[----:B--2---:R-:W-:Y:S01]  /*1ae0*/  LEA.HI R0, R8, R14, RZ, 0x1 ;  /* 0x0000000e08007211 */ /* 0x004fe200078f08ff */
[----:B------:R-:W-:-:S03]  /*1af0*/  IMAD.WIDE.U32 R8, R243, c[0x0][0x208], RZ ;  /* 0x00008200f3087a25 */ /* 0x000fc600078e00ff */
[----:B------:R-:W-:Y:S01]  /*1b00*/  LOP3.LUT R0, R0, 0xfffffffe, RZ, 0xc0, !PT ;  /* 0xfffffffe00007812 */ /* 0x000fe200078ec0ff */
[----:B------:R-:W-:Y:S02]  /*1b10*/  IMAD.IADD R13, R9, 0x1, R13 ;  /* 0x00000001090d7824 */ /* 0x000fe400078e020d */
[----:B------:R-:W-:Y:S02]  /*1b20*/  IMAD.MOV.U32 R12, RZ, RZ, R8 ;  /* 0x000000ffff0c7224 */ /* 0x000fe400078e0008 */
[----:B------:R-:W-:-:S04]  /*1b30*/  @P2 IMAD.WIDE R8, R126, 0x2, R2 ;  /* 0x000000027e082825 */ /* 0x000fc800078e0202 */
[C---:B---3--:R-:W-:Y:S01]  /*1b40*/  @P0 IMAD.WIDE R2, R128.reuse, 0x2, R4 ;  /* 0x0000000280020825 */ /* 0x048fe200078e0204 */
[----:B------:R2:W-:Y:S03]  /*1b50*/  @P2 LDGSTS.E.BYPASS.LTC128B.128 [R247+0x6880], [R8.64], !P4 ;  /* 0x0688000008f72fae */ /* 0x0005e6000e101d54 */
[----:B-1----:R-:W-:-:S04]  /*1b60*/  @P1 IMAD.WIDE R10, R128, 0x2, R6 ;  /* 0x00000002800a1825 */ /* 0x002fc800078e0206 */
[----:B------:R-:W-:Y:S01]  /*1b70*/  @P1 IMAD.WIDE R6, R126, 0x2, R6 ;  /* 0x000000027e061825 */ /* 0x000fe200078e0206 */
[----:B------:R1:W-:Y:S03]  /*1b80*/  @P1 LDGSTS.E.BYPASS.LTC128B.128 [R247+0x5880], [R10.64], !P5 ;  /* 0x058800000af71fae */ /* 0x0003e6000e901d54 */
[----:B------:R-:W-:Y:S01]  /*1b90*/  IMAD.IADD R14, R14, 0x1, -R0 ;  /* 0x000000010e0e7824 */ /* 0x000fe200078e0a00 */
[----:B------:R3:W-:Y:S01]  /*1ba0*/  @P1 LDGSTS.E.BYPASS.LTC128B.128 [R247+0x7080], [R6.64], !P4 ;  /* 0x0708000006f71fae */ /* 0x0007e2000e101d54 */
[----:B------:R-:W-:Y:S02]  /*1bb0*/  IMAD.SHL.U32 R0, R40, 0x40, RZ ;  /* 0x0000004028007824 */ /* 0x000fe400078e00ff */
[----:B------:R-:W-:Y:S01]  /*1bc0*/  @P0 IMAD.WIDE R4, R126, 0x2, R4 ;  /* 0x000000027e040825 */ /* 0x000fe200078e0204 */
[----:B------:R4:W-:Y:S02]  /*1bd0*/  @P0 LDGSTS.E.BYPASS.LTC128B.128 [R247+0x6080], [R2.64], !P5 ;  /* 0x0608000002f70fae */ /* 0x0009e4000e901d54 */
[----:B------:R-:W-:-:S02]  /*1be0*/  LOP3.LUT R0, R0, 0x1c0, RZ, 0xc0, !PT ;  /* 0x000001c000007812 */ /* 0x000fc400078ec0ff */
[----:B------:R5:W-:Y:S04]  /*1bf0*/  @P0 LDGSTS.E.BYPASS.LTC128B.128 [R247+0x7880], [R4.64], !P4 ;  /* 0x0788000004f70fae */ /* 0x000be8000e101d54 */
[----:B------:R-:W0:Y:S01]  /*1c00*/  LDGDEPBAR ;  /* 0x00000000000079af */ /* 0x000e220000000000 */
[----:B--2---:R-:W-:Y:S01]  /*1c10*/  SHF.R.U32.HI R8, RZ, 0x3, R0 ;  /* 0x00000003ff087819 */ /* 0x004fe20000011600 */
[----:B---3--:R-:W-:Y:S02]  /*1c20*/  IMAD.SHL.U32 R6, R16, 0x40, RZ ;  /* 0x0000004010067824 */ /* 0x008fe400078e00ff */
[----:B----4-:R-:W-:-:S03]  /*1c30*/  IMAD.SHL.U32 R3, R21, 0x8, RZ ;  /* 0x0000000815037824 */ /* 0x010fc600078e00ff */
[----:B------:R-:W-:Y:S01]  /*1c40*/  LOP3.LUT R121, R6, 0xfffffe00, RZ, 0xc0, !PT ;  /* 0xfffffe0006797812 */ /* 0x000fe200078ec0ff */
[----:B------:R-:W-:Y:S02]  /*1c50*/  IMAD.SHL.U32 R2, R22, 0x40, RZ ;  /* 0x0000004016027824 */ /* 0x000fe400078e00ff */
[----:B-----5:R-:W-:Y:S01]  /*1c60*/  IMAD.SHL.U32 R5, R14, 0x8, RZ ;  /* 0x000000080e057824 */ /* 0x020fe200078e00ff */
[----:B------:R-:W-:Y:S01]  /*1c70*/  LOP3.LUT R9, R0, 0x8, R3, 0xf8, !PT ;  /* 0x0000000800097812 */ /* 0x000fe200078ef803 */
[----:B------:R-:W-:Y:S01]  /*1c80*/  IMAD R4, R17, c[0x0][0x218], RZ ;  /* 0x0000860011047a24 */ /* 0x000fe200078e02ff */
[----:B------:R-:W-:Y:S01]  /*1c90*/  LOP3.LUT R0, R2, 0x1c0, RZ, 0xc0, !PT ;  /* 0x000001c002007812 */ /* 0x000fe200078ec0ff */
[----:B------:R-:W-:Y:S01]  /*1ca0*/  IMAD.WIDE.U32 R2, R242, c[0x0][0x218], R12 ;  /* 0x00008600f2027a25 */ /* 0x000fe200078e000c */
[----:B------:R-:W-:Y:S01]  /*1cb0*/  LOP3.LUT R8, R9, R8, RZ, 0x3c, !PT ;  /* 0x0000000809087212 */ /* 0x000fe200078e3cff */
[----:B------:R-:W-:-:S04]  /*1cc0*/  DEPBAR.LE SB0, 0x1 ;  /* 0x000080400000791a */ /* 0x000fc80000000000 */
[----:B------:R-:W-:Y:S01]  /*1cd0*/  LOP3.LUT R7, R0, 0x8, R5, 0xf8, !PT ;  /* 0x0000000800077812 */ /* 0x000fe200078ef805 */
[----:B------:R-:W-:-:S04]  /*1ce0*/  DEPBAR.LE SB0, 0x0 ;  /* 0x000080000000791a */ /* 0x000fc80000000000 */
[----:B------:R-:W-:Y:S01]  /*1cf0*/  SHF.R.U32.HI R6, RZ, 0x3, R0 ;  /* 0x00000003ff067819 */ /* 0x000fe20000011600 */
[----:B------:R-:W-:Y:S01]  /*1d00*/  IMAD R0, R242, c[0x0][0x21c], R4 ;  /* 0x00008700f2007a24 */ /* 0x000fe200078e0204 */
[----:B------:R-:W-:Y:S01]  /*1d10*/  BAR.SYNC.DEFER_BLOCKING 0x0 ;  /* 0x0000000000007b1d */ /* 0x000fe20000010000 */
[----:B------:R-:W-:Y:S01]  /*1d20*/  IADD3 R5, P0, R2, UR24, RZ ;  /* 0x0000001802057c10 */ /* 0x000fe2000ff1e0ff */
[----:B------:R-:W-:Y:S01]  /*1d30*/  IMAD R2, R122, 0x400, R121 ;  /* 0x000004007a027824 */ /* 0x000fe200078e0279 */
[----:B------:R-:W-:Y:S02]  /*1d40*/  LOP3.LUT R120, R7, R6, RZ, 0x3c, !PT ;  /* 0x0000000607787212 */ /* 0x000fe400078e3cff */
[----:B------:R-:W-:Y:S01]  /*1d50*/  IADD3.X R3, R3, UR18, R0, P0, !PT ;  /* 0x0000001203037c10 */ /* 0x000fe200087fe400 */
[----:B------:R-:W-:Y:S01]  /*1d60*/  IMAD R0, R14, 0x200, R8 ;  /* 0x000002000e007824 */ /* 0x000fe200078e0208 */
[----:B------:R-:W-:Y:S01]  /*1d70*/  LEA R4, P0, R5, c[0x0][0x1f8], 0x1 ;  /* 0x00007e0005047a11 */ /* 0x000fe200078008ff */
[----:B------:R-:W-:-:S02]  /*1d80*/  IMAD.IADD R2, R120, 0x1, R2 ;  /* 0x0000000178027824 */ /* 0x000fc400078e0202 */
[----:B------:R-:W-:Y:S01]  /*1d90*/  IMAD.SHL.U32 R224, R0, 0x2, RZ ;  /* 0x0000000200e07824 */ /* 0x000fe200078e00ff */
[----:B------:R-:W-:Y:S01]  /*1da0*/  LEA.HI.X R3, R5, c[0x0][0x1fc], R3, 0x1, P0 ;  /* 0x00007f0005037a11 */ /* 0x000fe200000f0c03 */
[----:B------:R-:W2:Y:S01]  /*1db0*/  SHFL.IDX PT, R8, R4, 0x2, 0x181f ;  /* 0x00581f0004087f89 */ /* 0x000ea200000e0000 */
[----:B------:R-:W-:Y:S02]  /*1dc0*/  IMAD.SHL.U32 R231, R2, 0x2, RZ ;  /* 0x0000000202e77824 */ /* 0x000fe400078e00ff */
[C---:B------:R-:W-:Y:S01]  /*1dd0*/  IADD3 R17, R224.reuse, 0x5080, RZ ;  /* 0x00005080e0117810 */ /* 0x040fe20007ffe0ff */
[----:B------:R-:W3:Y:S01]  /*1de0*/  SHFL.IDX PT, R16, R4, RZ, 0x181f ;  /* 0x00181fff04107589 */ /* 0x000ee200000e0000 */
[----:B------:R-:W-:Y:S02]  /*1df0*/  IADD3 R235, R224, 0x50a0, RZ ;  /* 0x000050a0e0eb7810 */ /* 0x000fe40007ffe0ff */
[----:B------:R-:W-:Y:S01]  /*1e00*/  @P6 IADD3 R235, R17, -0x20, RZ ;  /* 0xffffffe011eb6810 */ /* 0x000fe20007ffe0ff */
[----:B-1----:R-:W1:Y:S03]  /*1e10*/  SHFL.IDX PT, R11, R4, 0x1, 0x181f ;  /* 0x00381f00040b7f89 */ /* 0x002e6600000e0000 */
[C---:B------:R-:W-:Y:S01]  /*1e20*/  IADD3 R241, R235.reuse, 0x800, RZ ;  /* 0x00000800ebf17810 */ /* 0x040fe20007ffe0ff */
[----:B------:R-:W4:Y:S01]  /*1e30*/  SHFL.IDX PT, R0, R3, 0x2, 0x181f ;  /* 0x00581f0003007f89 */ /* 0x000f2200000e0000 */
[----:B------:R-:W-:-:S02]  /*1e40*/  IADD3 R240, R235, 0x1000, RZ ;  /* 0x00001000ebf07810 */ /* 0x000fc40007ffe0ff */
[C---:B------:R-:W-:Y:S01]  /*1e50*/  IADD3 R239, R235.reuse, 0x1800, RZ ;  /* 0x00001800ebef7810 */ /* 0x040fe20007ffe0ff */
[----:B------:R-:W5:Y:S01]  /*1e60*/  SHFL.IDX PT, R10, R3, RZ, 0x181f ;  /* 0x00181fff030a7589 */ /* 0x000f6200000e0000 */
[C---:B------:R-:W-:Y:S02]  /*1e70*/  IADD3 R238, R235.reuse, 0x2000, RZ ;  /* 0x00002000ebee7810 */ /* 0x040fe40007ffe0ff */
[----:B------:R-:W-:Y:S01]  /*1e80*/  IADD3 R237, R235, 0x2800, RZ ;  /* 0x00002800ebed7810 */ /* 0x000fe20007ffe0ff */
[----:B------:R5:W5:Y:S01]  /*1e90*/  SHFL.IDX PT, R9, R3, 0x1, 0x181f ;  /* 0x00381f0003097f89 */ /* 0x000b6200000e0000 */
[----:B--2---:R-:W-:-:S03]  /*1ea0*/  IADD3 R30, P0, R18, R8, RZ ;  /* 0x00000008121e7210 */ /* 0x004fc60007f1e0ff */
[----:B------:R-:W-:Y:S01]  /*1eb0*/  LDSM.16.M88.4 R36, [R224+0x5080] ;  /* 0x00508000e024783b */ /* 0x000fe20000000200 */
[----:B---3--:R-:W-:-:S03]  /*1ec0*/  IADD3 R28, P2, R16, R18, RZ ;  /* 0x00000012101c7210 */ /* 0x008fc60007f5e0ff */
[----:B------:R-:W2:Y:S01]  /*1ed0*/  LDSM.16.M88.4 R12, [R231+0x8080] ;  /* 0x00808000e70c783b */ /* 0x000ea20000000200 */
[----:B-1----:R-:W-:-:S03]  /*1ee0*/  IADD3 R26, P1, R18, R11, RZ ;  /* 0x0000000b121a7210 */ /* 0x002fc60007f3e0ff */
[----:B------:R-:W1:Y:S01]  /*1ef0*/  LDSM.16.M88.4 R4, [R231+0xa080] ;  /* 0x00a08000e704783b */ /* 0x000e620000000200 */
[----:B----4-:R-:W-:-:S03]  /*1f00*/  IMAD.X R31, R19, 0x1, R0, P0 ;  /* 0x00000001131f7824 */ /* 0x010fc600000e0600 */
[----:B------:R-:W3:Y:S01]  /*1f10*/  LDSM.16.M88.4 R32, [R224+0x6080] ;  /* 0x00608000e020783b */ /* 0x000ee20000000200 */
[----:B-----5:R-:W-:-:S03]  /*1f20*/  IMAD.X R29, R10, 0x1, R19, P2 ;  /* 0x000000010a1d7824 */ /* 0x020fc600010e0613 */
[----:B------:R-:W4:Y:S01]  /*1f30*/  LDSM.16.M88.4 R44, [R224+0x5880] ;  /* 0x00588000e02c783b */ /* 0x000f220000000200 */
[----:B------:R-:W-:-:S03]  /*1f40*/  IMAD.WIDE R2, R126, 0x2, RZ ;  /* 0x000000027e027825 */ /* 0x000fc600078e02ff */
[----:B------:R-:W-:Y:S01]  /*1f50*/  LDSM.16.M88.4 R52, [R235] ;  /* 0x00000000eb34783b */ /* 0x000fe20000000200 */
[----:B------:R-:W-:Y:S01]  /*1f60*/  IMAD.X R27, R19, 0x1, R9, P1 ;  /* 0x00000001131b7824 */ /* 0x000fe200008e0609 */
[----:B------:R-:W-:Y:S02]  /*1f70*/  IADD3 R24, P0, R16, R2, RZ ;  /* 0x0000000210187210 */ /* 0x000fe40007f1e0ff */
[----:B------:R-:W-:Y:S01]  /*1f80*/  LDSM.16.M88.4 R56, [R235+0x800] ;  /* 0x00080000eb38783b */ /* 0x000fe20000000200 */
[----:B------:R-:W-:Y:S02]  /*1f90*/  IADD3 R20, P6, R2, R11, RZ ;  /* 0x0000000b02147210 */ /* 0x000fe40007fde0ff */
[----:B------:R-:W-:Y:S02]  /*1fa0*/  IMAD.X R25, R10, 0x1, R3, P0 ;  /* 0x000000010a197824 */ /* 0x000fe400000e0603 */
[----:B------:R-:W-:Y:S01]  /*1fb0*/  R2P PR, R22, 0x6 ;  /* 0x0000000616007804 */ /* 0x000fe20000000000 */
[C---:B------:R-:W-:Y:S01]  /*1fc0*/  IMAD.X R21, R3.reuse, 0x1, R9, P6 ;  /* 0x0000000103157824 */ /* 0x040fe200030e0609 */
[----:B------:R-:W-:Y:S01]  /*1fd0*/  IADD3 R22, P0, R2, R8, RZ ;  /* 0x0000000802167210 */ /* 0x000fe20007f1e0ff */
[----:B------:R-:W-:Y:S01]  /*1fe0*/  IMAD.MOV.U32 R2, RZ, RZ, 0x10 ;  /* 0x00000010ff027424 */ /* 0x000fe200078e00ff */
[----:B------:R-:W-:Y:S01]  /*1ff0*/  ISETP.GE.AND P6, PT, R128, c[0x0][0x1d4], PT ;  /* 0x0000750080007a0c */ /* 0x000fe20003fc6270 */
[----:B------:R-:W-:Y:S02]  /*2000*/  LDSM.16.M88.4 R64, [R235+0x1000] ;  /* 0x00100000eb40783b */ /* 0x000fe40000000200 */
[----:B------:R-:W-:Y:S01]  /*2010*/  IMAD.X R23, R3, 0x1, R0, P0 ;  /* 0x0000000103177824 */ /* 0x000fe200000e0600 */
[----:B------:R-:W-:Y:S01]  /*2020*/  ISETP.LT.OR P0, PT, R41, 0x1, P6 ;  /* 0x000000012900780c */ /* 0x000fe20003701670 */
[----:B------:R-:W-:Y:S01]  /*2030*/  IMAD.MOV.U32 R0, RZ, RZ, 0x40 ;  /* 0x00000040ff007424 */ /* 0x000fe200078e00ff */
[----:B------:R-:W-:Y:S01]  /*2040*/  SEL R3, R2, 0xfffffff0, !P1 ;  /* 0xfffffff002037807 */ /* 0x000fe20004800000 */
[----:B------:R-:W-:Y:S01]  /*2050*/  IMAD.MOV.U32 R2, RZ, RZ, 0x20 ;  /* 0x00000020ff027424 */ /* 0x000fe200078e00ff */
[----:B------:R-:W-:-:S03]  /*2060*/  ISETP.GE.AND P1, PT, R42, c[0x0][0x1d4], PT ;  /* 0x000075002a007a0c */ /* 0x000fc60003f26270 */
[----:B------:R-:W-:Y:S01]  /*2070*/  IMAD R233, R3, 0x2, R231 ;  /* 0x0000000203e97824 */ /* 0x000fe200078e02e7 */
[----:B--2---:R-:W-:Y:S01]  /*2080*/  HMMA.16816.F32.BF16 R88, R12, R36, RZ ;  /* 0x000000240c58723c */ /* 0x004fe200000418ff */
[----:B------:R-:W-:-:S03]  /*2090*/  SEL R2, R2, 0xffffffe0, !P2 ;  /* 0xffffffe002027807 */ /* 0x000fc60005000000 */
[----:B------:R-:W2:Y:S02]  /*20a0*/  LDSM.16.M88.4 R8, [R233+0xa080] ;  /* 0x00a08000e908783b */ /* 0x000ea40000000200 */
[C---:B------:R-:W-:Y:S02]  /*20b0*/  IMAD R232, R2.reuse, 0x2, R231 ;  /* 0x0000000202e87824 */ /* 0x040fe400078e02e7 */
[----:B------:R-:W5:Y:S01]  /*20c0*/  LDSM.16.M88.4 R16, [R233+0x8080] ;  /* 0x00808000e910783b */ /* 0x000f620000000200 */
[----:B-1----:R-:W-:Y:S01]  /*20d0*/  HMMA.16816.F32.BF16 R72, R4, R36, RZ ;  /* 0x000000240448723c */ /* 0x002fe200000418ff */
[----:B------:R-:W-:Y:S02]  /*20e0*/  IMAD R234, R2, 0x2, R233 ;  /* 0x0000000202ea7824 */ /* 0x000fe400078e02e9 */
[----:B------:R-:W-:Y:S01]  /*20f0*/  @!PT LDS RZ, [RZ] ;  /* 0x00000000fffff984 */ /* 0x000fe20000000800 */
[----:B------:R-:W-:Y:S01]  /*2100*/  @!PT LDS RZ, [RZ] ;  /* 0x00000000fffff984 */ /* 0x000fe20000000800 */
[----:B------:R-:W-:Y:S01]  /*2110*/  @!PT LDS RZ, [RZ] ;  /* 0x00000000fffff984 */ /* 0x000fe20000000800 */
[----:B------:R1:W-:Y:S01]  /*2120*/  LDGSTS.E.BYPASS.LTC128B.128 [R247+0x2080], [R28.64], !P0 ;  /* 0x020800001cf77fae */ /* 0x0003e2000c101d54 */
[----:B------:R-:W-:Y:S01]  /*2130*/  ISETP.LT.OR P0, PT, R41, 0x1, P1 ;  /* 0x000000012900780c */ /* 0x000fe20000f01670 */
[----:B------:R-:W-:-:S03]  /*2140*/  IMAD R236, R3, 0x2, R232 ;  /* 0x0000000203ec7824 */ /* 0x000fc600078e02e8 */
[-C--:B------:R-:W-:Y:S08]  /*2150*/  HMMA.16816.F32.BF16 R68, R4, R38.reuse, RZ ;  /* 0x000000260444723c */ /* 0x080ff000000418ff */
[----:B------:R-:W-:Y:S01]  /*2160*/  HMMA.16816.F32.BF16 R92, R12, R38, RZ ;  /* 0x000000260c5c723c */ /* 0x000fe200000418ff */
[----:B------:R1:W-:Y:S01]  /*2170*/  LDGSTS.E.BYPASS.LTC128B.128 [R247+0x3880], [R24.64], !P0 ;  /* 0x0388000018f77fae */ /* 0x0003e2000c101d54 */
[----:B------:R-:W-:-:S02]  /*2180*/  ISETP.LT.OR P0, PT, R41, 0x11, P6 ;  /* 0x000000112900780c */ /* 0x000fc40003701670 */
[----:B------:R-:W-:-:S04]  /*2190*/  ISETP.LT.OR P6, PT, R41, 0x21, P6 ;  /* 0x000000212900780c */ /* 0x000fc800037c1670 */
[C---:B---3--:R-:W-:Y:S07]  /*21a0*/  HMMA.16816.F32.BF16 R36, R4.reuse, R32, RZ ;  /* 0x000000200424723c */ /* 0x048fee00000418ff */
[----:B------:R1:W-:Y:S01]  /*21b0*/  LDGSTS.E.BYPASS.LTC128B.128 [R247+0x2880], [R26.64], !P0 ;  /* 0x028800001af77fae */ /* 0x0003e2000c101d54 */
[C---:B------:R-:W-:Y:S01]  /*21c0*/  ISETP.LT.OR P0, PT, R41.reuse, 0x11, P1 ;  /* 0x000000112900780c */ /* 0x040fe20000f01670 */
[----:B----4-:R-:W-:Y:S01]  /*21d0*/  HMMA.16816.F32.BF16 R48, R4, R44, RZ ;  /* 0x0000002c0430723c */ /* 0x010fe200000418ff */
[----:B------:R-:W-:-:S07]  /*21e0*/  ISETP.LT.OR P1, PT, R41, 0x21, P1 ;  /* 0x000000212900780c */ /* 0x000fce0000f21670 */
[----:B------:R-:W-:Y:S04]  /*21f0*/  HMMA.16816.F32.BF16 R60, R4, R46, RZ ;  /* 0x0000002e043c723c */ /* 0x000fe800000418ff */
[----:B------:R3:W-:Y:S01]  /*2200*/  LDGSTS.E.BYPASS.LTC128B.128 [R247+0x4080], [R20.64], !P0 ;  /* 0x0408000014f77fae */ /* 0x0007e2000c101d54 */
[----:B------:R-:W-:-:S03]  /*2210*/  LOP3.LUT P0, RZ, R40, 0x4, RZ, 0xc0, !PT ;  /* 0x0000000428ff7812 */ /* 0x000fc6000780c0ff */
[----:B------:R-:W-:Y:S01]  /*2220*/  HMMA.16816.F32.BF16 R4, R4, R34, RZ ;  /* 0x000000220404723c */ /* 0x000fe200000418ff */
[----:B------:R-:W-:Y:S01]  /*2230*/  SEL R0, R0, 0xffffffc0, !P0 ;  /* 0xffffffc000007807 */ /* 0x000fe20004000000 */
[----:B------:R4:W-:Y:S01]  /*2240*/  LDGSTS.E.BYPASS.LTC128B.128 [R247+0x3080], [R30.64], !P6 ;  /* 0x030800001ef77fae */ /* 0x0009e2000f101d54 */
[----:B------:R-:W-:Y:S02]  /*2250*/  PLOP3.LUT P0, PT, PT, PT, UP0, 0x80, 0x0 ;  /* 0x000000000000781c */ /* 0x000fe40003f0f008 */
[----:B------:R-:W-:Y:S01]  /*2260*/  ISETP.GT.AND P6, PT, R131, 0x2f, PT ;  /* 0x0000002f8300780c */ /* 0x000fe20003fc4270 */
[----:B------:R-:W-:Y:S01]  /*2270*/  IMAD.IADD R230, R224, 0x1, R0 ;  /* 0x00000001e0e67824 */ /* 0x000fe200078e0200 */
[----:B------:R3:W-:Y:S01]  /*2280*/  LDGSTS.E.BYPASS.LTC128B.128 [R247+0x4880], [R22.64], !P1 ;  /* 0x0488000016f77fae */ /* 0x0007e2000c901d54 */
[C---:B------:R-:W-:Y:S01]  /*2290*/  HMMA.16816.F32.BF16 R80, R12.reuse, R44, RZ ;  /* 0x0000002c0c50723c */ /* 0x040fe200000418ff */
[----:B------:R-:W-:Y:S01]  /*22a0*/  IMAD.IADD R229, R0, 0x1, R235 ;  /* 0x0000000100e57824 */ /* 0x000fe200078e02eb */
[----:B------:R-:W-:Y:S01]  /*22b0*/  LOP3.LUT R0, R120, R121, RZ, 0xfc, !PT ;  /* 0x0000007978007212 */ /* 0x000fe200078efcff */
[----:B-1----:R-:W-:Y:S04]  /*22c0*/  LDSM.16.M88.4 R24, [R230+0x5080] ;  /* 0x00508000e618783b */ /* 0x002fe80000000200 */
[----:B------:R-:W-:Y:S01]  /*22d0*/  LDSM.16.M88.4 R40, [R229] ;  /* 0x00000000e528783b */ /* 0x000fe20000000200 */
[C---:B------:R-:W-:Y:S03]  /*22e0*/  HMMA.16816.F32.BF16 R100, R12.reuse, R46, RZ ;  /* 0x0000002e0c64723c */ /* 0x040fe600000418ff */
[----:B------:R-:W0:Y:S05]  /*22f0*/  LDGDEPBAR ;  /* 0x00000000000079af */ /* 0x000e2a0000000000 */
[C---:B------:R-:W-:Y:S08]  /*2300*/  HMMA.16816.F32.BF16 R76, R12.reuse, R32, RZ ;  /* 0x000000200c4c723c */ /* 0x040ff000000418ff */
[----:B------:R-:W-:Y:S01]  /*2310*/  HMMA.16816.F32.BF16 R104, R12, R34, RZ ;  /* 0x000000220c68723c */ /* 0x000fe200000418ff */
[----:B------:R-:W1:Y:S04]  /*2320*/  LDSM.16.M88.4 R12, [R232+0xa080] ;  /* 0x00a08000e80c783b */ /* 0x000e680000000200 */
[----:B---3--:R-:W3:Y:S03]  /*2330*/  LDSM.16.M88.4 R20, [R230+0x5880] ;  /* 0x00588000e614783b */ /* 0x008ee60000000200 */
[C---:B--2---:R-:W-:Y:S01]  /*2340*/  HMMA.16816.F32.BF16 R108, R8.reuse, R64, R36 ;  /* 0x00000040086c723c */ /* 0x044fe20000041824 */
[----:B------:R-:W2:Y:S07]  /*2350*/  LDSM.16.M88.4 R36, [R230+0x6080] ;  /* 0x00608000e624783b */ /* 0x000eae0000000200 */
[C---:B------:R-:W-:Y:S08]  /*2360*/  HMMA.16816.F32.BF16 R116, R8.reuse, R52, R72 ;  /* 0x000000340874723c */ /* 0x040ff00000041848 */
[C---:B------:R-:W-:Y:S08]  /*2370*/  HMMA.16816.F32.BF16 R112, R8.reuse, R56, R48 ;  /* 0x000000380870723c */ /* 0x040ff00000041830 */
[C---:B------:R-:W-:Y:S01]  /*2380*/  HMMA.16816.F32.BF16 R96, R8.reuse, R54, R68 ;  /* 0x000000360860723c */ /* 0x040fe20000041844 */
[----:B------:R-:W-:Y:S07]  /*2390*/  LDSM.16.M88.4 R68, [R229+0x1000] ;  /* 0x00100000e544783b */ /* 0x000fee0000000200 */
[C---:B------:R-:W-:Y:S01]  /*23a0*/  HMMA.16816.F32.BF16 R84, R8.reuse, R58, R60 ;  /* 0x0000003a0854723c */ /* 0x040fe2000004183c */
[----:B------:R-:W-:Y:S07]  /*23b0*/  LDSM.16.M88.4 R60, [R229+0x800] ;  /* 0x00080000e53c783b */ /* 0x000fee0000000200 */
[----:B------:R-:W-:Y:S01]  /*23c0*/  HMMA.16816.F32.BF16 R72, R8, R66, R4 ;  /* 0x000000420848723c */ /* 0x000fe20000041804 */
[----:B------:R-:W1:Y:S04]  /*23d0*/  LDSM.16.M88.4 R8, [R232+0x8080] ;  /* 0x00808000e808783b */ /* 0x000e680000000200 */
[----:B------:R-:W1:Y:S03]  /*23e0*/  LDSM.16.M88.4 R4, [R234+0xa080] ;  /* 0x00a08000ea04783b */ /* 0x000e660000000200 */
[C---:B-----5:R-:W-:Y:S08]  /*23f0*/  HMMA.16816.F32.BF16 R48, R16.reuse, R52, R88 ;  /* 0x000000341030723c */ /* 0x060ff00000041858 */
[C---:B------:R-:W-:Y:S08]  /*2400*/  HMMA.16816.F32.BF16 R32, R16.reuse, R64, R76 ;  /* 0x000000401020723c */ /* 0x040ff0000004184c */
[C---:B------:R-:W-:Y:S08]  /*2410*/  HMMA.16816.F32.BF16 R52, R16.reuse, R54, R92 ;  /* 0x000000361034723c */ /* 0x040ff0000004185c */
[C---:B----4-:R-:W-:Y:S08]  /*2420*/  HMMA.16816.F32.BF16 R28, R16.reuse, R58, R100 ;  /* 0x0000003a101c723c */ /* 0x050ff00000041864 */
[C---:B------:R-:W-:Y:S08]  /*2430*/  HMMA.16816.F32.BF16 R44, R16.reuse, R56, R80 ;  /* 0x00000038102c723c */ /* 0x040ff00000041850 */
[----:B------:R-:W-:Y:S01]  /*2440*/  HMMA.16816.F32.BF16 R64, R16, R66, R104 ;  /* 0x000000421040723c */ /* 0x000fe20000041868 */
[----:B------:R-:W4:Y:S07]  /*2450*/  LDSM.16.M88.4 R16, [R234+0x8080] ;  /* 0x00808000ea10783b */ /* 0x000f2e0000000200 */
[C---:B-1----:R-:W-:Y:S08]  /*2460*/  HMMA.16816.F32.BF16 R56, R12.reuse, R24, R116 ;  /* 0x000000180c38723c */ /* 0x042ff00000041874 */
[C---:B------:R-:W-:Y:S08]  /*2470*/  HMMA.16816.F32.BF16 R76, R12.reuse, R26, R96 ;  /* 0x0000001a0c4c723c */ /* 0x040ff00000041860 */
[C---:B---3--:R-:W-:Y:S08]  /*2480*/  HMMA.16816.F32.BF16 R80, R12.reuse, R20, R112 ;  /* 0x000000140c50723c */ /* 0x048ff00000041870 */
[C---:B--2---:R-:W-:Y:S08]  /*2490*/  HMMA.16816.F32.BF16 R88, R12.reuse, R36, R108 ;  /* 0x000000240c58723c */ /* 0x044ff0000004186c */
[C---:B------:R-:W-:Y:S08]  /*24a0*/  HMMA.16816.F32.BF16 R84, R12.reuse, R22, R84 ;  /* 0x000000160c54723c */ /* 0x040ff00000041854 */
[----:B------:R-:W-:Y:S01]  /*24b0*/  HMMA.16816.F32.BF16 R92, R12, R38, R72 ;  /* 0x000000260c5c723c */ /* 0x000fe20000041848 */
[----:B------:R-:W-:Y:S07]  /*24c0*/  LDSM.16.M88.4 R12, [R231+0xe080] ;  /* 0x00e08000e70c783b */ /* 0x000fee0000000200 */
        /* <DEDUP_REMOVED lines=8> */
[----:B------:R-:W-:Y:S07]  /*2550*/  LDSM.16.M88.4 R44, [R235+0x2000] ;  /* 0x00200000eb2c783b */ /* 0x000fee0000000200 */
[----:B------:R-:W-:Y:S01]  /*2560*/  HMMA.16816.F32.BF16 R52, R8, R38, R64 ;  /* 0x000000260834723c */ /* 0x000fe20000041840 */
[----:B------:R-:W3:Y:S07]  /*2570*/  LDSM.16.M88.4 R8, [R231+0xc080] ;  /* 0x00c08000e708783b */ /* 0x000eee0000000200 */
[C---:B------:R-:W-:Y:S01]  /*2580*/  HMMA.16816.F32.BF16 R36, R4.reuse, R40, R56 ;  /* 0x000000280424723c */ /* 0x040fe20000041838 */
[----:B------:R-:W-:Y:S07]  /*2590*/  LDSM.16.M88.4 R56, [R235+0x2800] ;  /* 0x00280000eb38783b */ /* 0x000fee0000000200 */
[C---:B------:R-:W-:Y:S08]  /*25a0*/  HMMA.16816.F32.BF16 R20, R4.reuse, R42, R76 ;  /* 0x0000002a0414723c */ /* 0x040ff0000004184c */
[C---:B------:R-:W-:Y:S08]  /*25b0*/  HMMA.16816.F32.BF16 R64, R4.reuse, R60, R80 ;  /* 0x0000003c0440723c */ /* 0x040ff00000041850 */
[C---:B------:R-:W-:Y:S08]  /*25c0*/  HMMA.16816.F32.BF16 R72, R4.reuse, R62, R84 ;  /* 0x0000003e0448723c */ /* 0x040ff00000041854 */
[C---:B------:R-:W-:Y:S08]  /*25d0*/  HMMA.16816.F32.BF16 R76, R4.reuse, R68, R88 ;  /* 0x00000044044c723c */ /* 0x040ff00000041858 */
[----:B------:R-:W-:Y:S01]  /*25e0*/  HMMA.16816.F32.BF16 R92, R4, R70, R92 ;  /* 0x00000046045c723c */ /* 0x000fe2000004185c */
[----:B------:R-:W-:Y:S07]  /*25f0*/  LDSM.16.M88.4 R4, [R233+0xe080] ;  /* 0x00e08000e904783b */ /* 0x000fee0000000200 */
[C---:B----4-:R-:W-:Y:S01]  /*2600*/  HMMA.16816.F32.BF16 R84, R16.reuse, R40, R48 ;  /* 0x000000281054723c */ /* 0x050fe20000041830 */
[----:B------:R-:W4:Y:S07]  /*2610*/  LDSM.16.M88.4 R48, [R235+0x1800] ;  /* 0x00180000eb30783b */ /* 0x000f2e0000000200 */
[C---:B------:R-:W-:Y:S08]  /*2620*/  HMMA.16816.F32.BF16 R96, R16.reuse, R42, R96 ;  /* 0x0000002a1060723c */ /* 0x040ff00000041860 */
[C---:B------:R-:W-:Y:S08]  /*2630*/  HMMA.16816.F32.BF16 R100, R16.reuse, R60, R100 ;  /* 0x0000003c1064723c */ /* 0x040ff00000041864 */
[C---:B------:R-:W-:Y:S08]  /*2640*/  HMMA.16816.F32.BF16 R60, R16.reuse, R62, R108 ;  /* 0x0000003e103c723c */ /* 0x040ff0000004186c */
[C---:B------:R-:W-:Y:S08]  /*2650*/  HMMA.16816.F32.BF16 R104, R16.reuse, R68, R104 ;  /* 0x000000441068723c */ /* 0x040ff00000041868 */
[----:B------:R-:W-:Y:S08]  /*2660*/  HMMA.16816.F32.BF16 R88, R16, R70, R52 ;  /* 0x000000461058723c */ /* 0x000ff00000041834 */
[C---:B-1----:R-:W-:Y:S08]  /*2670*/  HMMA.16816.F32.BF16 R80, R12.reuse, R32, R36 ;  /* 0x000000200c50723c */ /* 0x042ff00000041824 */
[C---:B------:R-:W-:Y:S01]  /*2680*/  HMMA.16816.F32.BF16 R52, R12.reuse, R34, R20 ;  /* 0x000000220c34723c */ /* 0x040fe20000041814 */
[----:B------:R-:W1:Y:S07]  /*2690*/  LDSM.16.M88.4 R20, [R233+0xc080] ;  /* 0x00c08000e914783b */ /* 0x000e6e0000000200 */
[C---:B--2---:R-:W-:Y:S08]  /*26a0*/  HMMA.16816.F32.BF16 R40, R12.reuse, R28, R64 ;  /* 0x0000001c0c28723c */ /* 0x044ff00000041840 */
[C---:B------:R-:W-:Y:S08]  /*26b0*/  HMMA.16816.F32.BF16 R36, R12.reuse, R30, R72 ;  /* 0x0000001e0c24723c */ /* 0x040ff00000041848 */
[C---:B------:R-:W-:Y:S08]  /*26c0*/  HMMA.16816.F32.BF16 R16, R12.reuse, R24, R76 ;  /* 0x000000180c10723c */ /* 0x040ff0000004184c */
[----:B------:R-:W-:Y:S08]  /*26d0*/  HMMA.16816.F32.BF16 R12, R12, R26, R92 ;  /* 0x0000001a0c0c723c */ /* 0x000ff0000004185c */
[C---:B---3--:R-:W-:Y:S08]  /*26e0*/  HMMA.16816.F32.BF16 R72, R8.reuse, R32, R84 ;  /* 0x000000200848723c */ /* 0x048ff00000041854 */
[C---:B------:R-:W-:Y:S01]  /*26f0*/  HMMA.16816.F32.BF16 R68, R8.reuse, R34, R96 ;  /* 0x000000220844723c */ /* 0x040fe20000041860 */
[----:B------:R-:W-:Y:S07]  /*2700*/  LDSM.16.M88.4 R32, [R230+0x7880] ;  /* 0x00788000e620783b */ /* 0x000fee0000000200 */
[C---:B------:R-:W-:Y:S08]  /*2710*/  HMMA.16816.F32.BF16 R64, R8.reuse, R28, R100 ;  /* 0x0000001c0840723c */ /* 0x040ff00000041864 */
[C---:B------:R-:W-:Y:S08]  /*2720*/  HMMA.16816.F32.BF16 R60, R8.reuse, R30, R60 ;  /* 0x0000001e083c723c */ /* 0x040ff0000004183c */
[C---:B------:R-:W-:Y:S08]  /*2730*/  HMMA.16816.F32.BF16 R28, R8.reuse, R24, R104 ;  /* 0x00000018081c723c */ /* 0x040ff00000041868 */
[----:B------:R-:W-:Y:S01]  /*2740*/  HMMA.16816.F32.BF16 R8, R8, R26, R88 ;  /* 0x0000001a0808723c */ /* 0x000fe20000041858 */
[----:B------:R-:W-:Y:S07]  /*2750*/  LDSM.16.M88.4 R24, [R229+0x2000] ;  /* 0x00200000e518783b */ /* 0x000fee0000000200 */
[C---:B----4-:R-:W-:Y:S08]  /*2760*/  HMMA.16816.F32.BF16 R76, R4.reuse, R50, R52 ;  /* 0x00000032044c723c */ /* 0x050ff00000041834 */
[C---:B------:R-:W-:Y:S01]  /*2770*/  HMMA.16816.F32.BF16 R104, R4.reuse, R46, R36 ;  /* 0x0000002e0468723c */ /* 0x040fe20000041824 */
[----:B------:R-:W-:Y:S07]  /*2780*/  LDSM.16.M88.4 R36, [R230+0x7080] ;  /* 0x00708000e624783b */ /* 0x000fee0000000200 */
[C---:B------:R-:W-:Y:S01]  /*2790*/  HMMA.16816.F32.BF16 R100, R4.reuse, R56, R16 ;  /* 0x000000380464723c */ /* 0x040fe20000041810 */
[----:B------:R-:W2:Y:S07]  /*27a0*/  LDSM.16.M88.4 R16, [R232+0xe080] ;  /* 0x00e08000e810783b */ /* 0x000eae0000000200 */
[C---:B------:R-:W-:Y:S01]  /*27b0*/  HMMA.16816.F32.BF16 R108, R4.reuse, R44, R40 ;  /* 0x0000002c046c723c */ /* 0x040fe20000041828 */
[----:B------:R-:W3:Y:S07]  /*27c0*/  LDSM.16.M88.4 R40, [R230+0x6880] ;  /* 0x00688000e628783b */ /* 0x000eee0000000200 */
[C---:B------:R-:W-:Y:S01]  /*27d0*/  HMMA.16816.F32.BF16 R52, R4.reuse, R58, R12 ;  /* 0x0000003a0434723c */ /* 0x040fe2000004180c */
[----:B------:R-:W4:Y:S07]  /*27e0*/  LDSM.16.M88.4 R12, [R232+0xc080] ;  /* 0x00c08000e80c783b */ /* 0x000f2e0000000200 */
[-C--:B------:R-:W-:Y:S01]  /*27f0*/  HMMA.16816.F32.BF16 R80, R4, R48.reuse, R80 ;  /* 0x000000300450723c */ /* 0x080fe20000041850 */
[----:B------:R-:W5:Y:S07]  /*2800*/  LDSM.16.M88.4 R4, [R236+0xe080] ;  /* 0x00e08000ec04783b */ /* 0x000f6e0000000200 */
[C---:B-1----:R-:W-:Y:S08]  /*2810*/  HMMA.16816.F32.BF16 R96, R20.reuse, R48, R72 ;  /* 0x000000301460723c */ /* 0x042ff00000041848 */
[C---:B------:R-:W-:Y:S08]  /*2820*/  HMMA.16816.F32.BF16 R92, R20.reuse, R50, R68 ;  /* 0x00000032145c723c */ /* 0x040ff00000041844 */
[C---:B------:R-:W-:Y:S08]  /*2830*/  HMMA.16816.F32.BF16 R88, R20.reuse, R44, R64 ;  /* 0x0000002c1458723c */ /* 0x040ff00000041840 */
[C---:B------:R-:W-:Y:S08]  /*2840*/  HMMA.16816.F32.BF16 R84, R20.reuse, R46, R60 ;  /* 0x0000002e1454723c */ /* 0x040ff0000004183c */
[C---:B------:R-:W-:Y:S01]  /*2850*/  HMMA.16816.F32.BF16 R60, R20.reuse, R56, R28 ;  /* 0x00000038143c723c */ /* 0x040fe2000004181c */
[----:B------:R-:W-:Y:S07]  /*2860*/  LDSM.16.M88.4 R28, [R229+0x1800] ;  /* 0x00180000e51c783b */ /* 0x000fee0000000200 */
[----:B------:R-:W-:Y:S01]  /*2870*/  HMMA.16816.F32.BF16 R56, R20, R58, R8 ;  /* 0x0000003a1438723c */ /* 0x000fe20000041808 */
[----:B------:R-:W1:Y:S04]  /*2880*/  LDSM.16.M88.4 R20, [R229+0x2800] ;  /* 0x00280000e514783b */ /* 0x000e680000000200 */
[----:B------:R-:W1:Y:S01]  /*2890*/  LDSM.16.M88.4 R8, [R234+0xc080] ;  /* 0x00c08000ea08783b */ /* 0x000e620000000200 */
[----:B------:R-:W-:-:S04]  /*28a0*/  DEPBAR.LE SB0, 0x0 ;  /* 0x000080000000791a */ /* 0x000fc80000000000 */
[C---:B--2---:R-:W-:Y:S08]  /*28b0*/  HMMA.16816.F32.BF16 R72, R16.reuse, R36, R108 ;  /* 0x000000241048723c */ /* 0x044ff0000004186c */
[C---:B---3--:R-:W-:Y:S08]  /*28c0*/  HMMA.16816.F32.BF16 R80, R16.reuse, R40, R80 ;  /* 0x000000281050723c */ /* 0x048ff00000041850 */
[C---:B------:R-:W-:Y:S08]  /*28d0*/  HMMA.16816.F32.BF16 R76, R16.reuse, R42, R76 ;  /* 0x0000002a104c723c */ /* 0x040ff0000004184c */
[----:B------:R-:W-:Y:S08]  /*28e0*/  HMMA.16816.F32.BF16 R52, R16, R34, R52 ;  /* 0x000000221034723c */ /* 0x000ff00000041834 */
[C---:B----4-:R-:W-:Y:S08]  /*28f0*/  HMMA.16816.F32.BF16 R48, R12.reuse, R40, R96 ;  /* 0x000000280c30723c */ /* 0x050ff00000041860 */
[----:B------:R-:W-:Y:S08]  /*2900*/  HMMA.16816.F32.BF16 R44, R12, R42, R92 ;  /* 0x0000002a0c2c723c */ /* 0x000ff0000004185c */
[C---:B------:R-:W-:Y:S08]  /*2910*/  HMMA.16816.F32.BF16 R68, R16.reuse, R38, R104 ;  /* 0x000000261044723c */ /* 0x040ff00000041868 */
[----:B------:R-:W-:Y:S08]  /*2920*/  HMMA.16816.F32.BF16 R64, R16, R32, R100 ;  /* 0x000000201040723c */ /* 0x000ff00000041864 */
[C---:B------:R-:W-:Y:S08]  /*2930*/  HMMA.16816.F32.BF16 R40, R12.reuse, R36, R88 ;  /* 0x000000240c28723c */ /* 0x040ff00000041858 */
[C---:B------:R-:W-:Y:S08]  /*2940*/  HMMA.16816.F32.BF16 R36, R12.reuse, R38, R84 ;  /* 0x000000260c24723c */ /* 0x040ff00000041854 */
[C---:B------:R-:W-:Y:S08]  /*2950*/  HMMA.16816.F32.BF16 R16, R12.reuse, R32, R60 ;  /* 0x000000200c10723c */ /* 0x040ff0000004183c */
[----:B------:R-:W-:Y:S08]  /*2960*/  HMMA.16816.F32.BF16 R12, R12, R34, R56 ;  /* 0x000000220c0c723c */ /* 0x000ff00000041838 */
[C---:B-----5:R-:W-:Y:S08]  /*2970*/  HMMA.16816.F32.BF16 R84, R4.reuse, R24, R72 ;  /* 0x000000180454723c */ /* 0x060ff00000041848 */
[----:B-1----:R-:W-:Y:S08]  /*2980*/  HMMA.16816.F32.BF16 R72, R4, R22, R52 ;  /* 0x000000160448723c */ /* 0x002ff00000041834 */
[----:B------:R-:W-:Y:S08]  /*2990*/  HMMA.16816.F32.BF16 R52, R8, R30, R44 ;  /* 0x0000001e0834723c */ /* 0x000ff0000004182c */
[C---:B------:R-:W-:Y:S08]  /*29a0*/  HMMA.16816.F32.BF16 R92, R4.reuse, R28, R80 ;  /* 0x0000001c045c723c */ /* 0x040ff00000041850 */
[----:B------:R-:W-:Y:S08]  /*29b0*/  HMMA.16816.F32.BF16 R88, R4, R30, R76 ;  /* 0x0000001e0458723c */ /* 0x000ff0000004184c */
[C---:B------:R-:W-:Y:S08]  /*29c0*/  HMMA.16816.F32.BF16 R60, R8.reuse, R28, R48 ;  /* 0x0000001c083c723c */ /* 0x040ff00000041830 */
[----:B------:R-:W-:Y:S08]  /*29d0*/  HMMA.16816.F32.BF16 R44, R8, R24, R40 ;  /* 0x00000018082c723c */ /* 0x000ff00000041828 */
[C---:B------:R-:W-:Y:S08]  /*29e0*/  HMMA.16816.F32.BF16 R80, R4.reuse, R26, R68 ;  /* 0x0000001a0450723c */ /* 0x040ff00000041844 */
[----:B------:R-:W-:Y:S07]  /*29f0*/  HMMA.16816.F32.BF16 R76, R4, R20, R64 ;  /* 0x00000014044c723c */ /* 0x000fee0000041840 */
[----:B------:R-:W-:Y:S01]  /*2a00*/  IADD3 R4, R247, 0x2080, RZ ;  /* 0x00002080f7047810 */ /* 0x000fe20007ffe0ff */
[C---:B------:R-:W-:Y:S08]  /*2a10*/  HMMA.16816.F32.BF16 R56, R8.reuse, R26, R36 ;  /* 0x0000001a0838723c */ /* 0x040ff00000041824 */
[C---:B------:R-:W-:Y:S08]  /*2a20*/  HMMA.16816.F32.BF16 R48, R8.reuse, R20, R16 ;  /* 0x000000140830723c */ /* 0x040ff00000041810 */
[----:B------:R-:W-:Y:S01]  /*2a30*/  HMMA.16816.F32.BF16 R40, R8, R22, R12 ;  /* 0x000000160828723c */ /* 0x000fe2000004180c */
[----:B------:R-:W-:Y:S06]  /*2a40*/  BAR.SYNC.DEFER_BLOCKING 0x0 ;  /* 0x0000000000007b1d */ /* 0x000fec0000010000 */
[----:B------:R-:W-:Y:S05]  /*2a50*/  @!P0 BRA `(.L_x_950) ;  /* 0x000003e000008947 */ /* 0x000fea0003800000 */
[----:B------:R-:W-:Y:S02]  /*2a60*/  IMAD.U32 R4, RZ, RZ, UR19 ;  /* 0x00000013ff047e24 */ /* 0x000fe4000f8e00ff */
        /* <DEDUP_REMOVED lines=29> */
[----:B------:R-:W-:Y:S01]  /*2c40*/  SHFL.IDX PT, R7, R5, 0x2, 0x181f ;  /* 0x00581f0005077f89 */ /* 0x000fe200000e0000 */
[----:B------:R-:W-:-:S03]  /*2c50*/  IMAD.SHL.U32 R6, R126, 0x2, RZ ;  /* 0x000000027e067824 */ /* 0x000fc600078e00ff */
[----:B------:R-:W-:Y:S04]  /*2c60*/  SHFL.IDX PT, R9, R4, 0x2, 0x181f ;  /* 0x00581f0004097f89 */ /* 0x000fe800000e0000 */
[----:B------:R-:W1:Y:S04]  /*2c70*/  SHFL.IDX PT, R10, R5, RZ, 0x181f ;  /* 0x00181fff050a7589 */ /* 0x000e6800000e0000 */
[----:B------:R2:W3:Y:S04]  /*2c80*/  SHFL.IDX PT, R11, R5, 0x1, 0x181f ;  /* 0x00381f00050b7f89 */ /* 0x0004e800000e0000 */
[----:B------:R-:W4:Y:S04]  /*2c90*/  SHFL.IDX PT, R13, R4, RZ, 0x181f ;  /* 0x00181fff040d7589 */ /* 0x000f2800000e0000 */
[----:B------:R5:W3:Y:S01]  /*2ca0*/  SHFL.IDX PT, R18, R4, 0x1, 0x181f ;  /* 0x00381f0004127f89 */ /* 0x000ae200000e0000 */
[----:B-1----:R-:W-:-:S02]  /*2cb0*/  IADD3 R14, P2, R10, R15, RZ ;  /* 0x0000000f0a0e7210 */ /* 0x002fc40007f5e0ff */
[----:B--2---:R-:W-:-:S04]  /*2cc0*/  IADD3 R5, -R19, 0x10, RZ ;  /* 0x0000001013057810 */ /* 0x004fc80007ffe1ff */
[----:B------:R-:W-:Y:S02]  /*2cd0*/  LOP3.LUT R5, R5, 0xf, RZ, 0xc0, !PT ;  /* 0x0000000f05057812 */ /* 0x000fe400078ec0ff */
[----:B-----5:R-:W-:Y:S02]  /*2ce0*/  SHF.L.U64.HI R4, R128, 0x1, R130 ;  /* 0x0000000180047819 */ /* 0x020fe40000010282 */
[----:B------:R-:W-:Y:S02]  /*2cf0*/  IADD3 R16, P1, P0, R5, R7, R15 ;  /* 0x0000000705107210 */ /* 0x000fe4000783e00f */
[----:B------:R-:W-:Y:S02]  /*2d00*/  LOP3.LUT R5, R8, 0xf, RZ, 0xc0, !PT ;  /* 0x0000000f08057812 */ /* 0x000fe400078ec0ff */
[----:B------:R-:W-:Y:S02]  /*2d10*/  IADD3.X R17, RZ, R9, R4, P1, P0 ;  /* 0x00000009ff117210 */ /* 0x000fe40000fe0404 */
[----:B------:R-:W-:-:S02]  /*2d20*/  IADD3 R8, P1, P0, R5, R7, R6 ;  /* 0x0000000705087210 */ /* 0x000fc4000783e006 */
[----:B------:R-:W-:-:S04]  /*2d30*/  SHF.L.U64.HI R5, R126, 0x1, R127 ;  /* 0x000000017e057819 */ /* 0x000fc8000001027f */
[--C-:B------:R-:W-:Y:S02]  /*2d40*/  IADD3.X R9, RZ, R9, R5.reuse, P1, P0 ;  /* 0x00000009ff097210 */ /* 0x100fe40000fe0405 */
[-C--:B------:R-:W-:Y:S02]  /*2d50*/  IADD3 R12, P1, R10, R6.reuse, RZ ;  /* 0x000000060a0c7210 */ /* 0x080fe40007f3e0ff */
[----:B---3--:R-:W-:Y:S01]  /*2d60*/  IADD3 R10, P0, R11, R15, RZ ;  /* 0x0000000f0b0a7210 */ /* 0x008fe20007f1e0ff */
[--C-:B----4-:R-:W-:Y:S01]  /*2d70*/  IMAD.X R15, R13, 0x1, R4.reuse, P2 ;  /* 0x000000010d0f7824 */ /* 0x110fe200010e0604 */
        /* <DEDUP_REMOVED lines=10> */
[----:B------:R1:W-:Y:S04]  /*2e20*/  LDGSTS.E.BYPASS.LTC128B.128.ZFILL [R247+0x6080], [R16.64], P1 ;  /* 0x0608000010f77fae */ /* 0x0003e80008941d54 */
[----:B------:R1:W-:Y:S02]  /*2e30*/  LDGSTS.E.BYPASS.LTC128B.128.ZFILL [R247+0x7880], [R8.64], P0 ;  /* 0x0788000008f77fae */ /* 0x0003e40008141d54 */
.L_x_950:
[----:B------:R-:W-:Y:S01]  /*2e40*/  FMUL.FTZ R4, R52, c[0x0][0x320] ;  /* 0x0000c80034047a20 */ /* 0x000fe20000410000 */
[----:B-1----:R-:W-:Y:S01]  /*2e50*/  SHF.R.S32.HI R7, RZ, 0x1f, R122 ;  /* 0x0000001fff077819 */ /* 0x002fe2000001147a */
[----:B------:R-:W-:Y:S01]  /*2e60*/  FMUL.FTZ R5, R45, c[0x0][0x320] ;  /* 0x0000c8002d057a20 */ /* 0x000fe20000410000 */
[----:B------:R-:W-:Y:S01]  /*2e70*/  LEA.HI R6, R124, R129, RZ, 0x2 ;  /* 0x000000817c067211 */ /* 0x000fe200078f10ff */
[----:B------:R1:W2:Y:S01]  /*2e80*/  MUFU.TANH R36, R4 ;  /* 0x0000000400247308 */ /* 0x0002a20000002400 */
[----:B------:R-:W-:Y:S01]  /*2e90*/  FMUL.FTZ R8, R56, c[0x0][0x320] ;  /* 0x0000c80038087a20 */ /* 0x000fe20000410000 */
[----:B------:R-:W-:Y:S01]  /*2ea0*/  UISETP.NE.AND UP1, UPT, UR13, URZ, UPT ;  /* 0x0000003f0d00728c */ /* 0x000fe2000bf25270 */
[----:B------:R-:W-:Y:S01]  /*2eb0*/  LOP3.LUT R6, R6, 0xfffffffc, RZ, 0xc0, !PT ;  /* 0xfffffffc06067812 */ /* 0x000fe200078ec0ff */
[----:B------:R-:W-:Y:S01]  /*2ec0*/  UISETP.NE.AND UP0, UPT, UR12, URZ, UPT ;  /* 0x0000003f0c00728c */ /* 0x000fe2000bf05270 */
[----:B------:R-:W-:Y:S01]  /*2ed0*/  FMUL.FTZ R10, R57, c[0x0][0x320] ;  /* 0x0000c800390a7a20 */ /* 0x000fe20000410000 */
[----:B------:R-:W-:Y:S01]  /*2ee0*/  ULDC UR19, c[0x0][0x324] ;  /* 0x0000c90000137ab9 */ /* 0x000fe20000000800 */
[----:B------:R-:W0:Y:S01]  /*2ef0*/  LDGDEPBAR ;  /* 0x00000000000079af */ /* 0x000e220000000000 */
[----:B------:R3:W4:Y:S01]  /*2f00*/  MUFU.TANH R28, R5 ;  /* 0x00000005001c7308 */ /* 0x0007220000002400 */
[----:B------:R-:W-:Y:S01]  /*2f10*/  IMAD.IADD R6, R129, 0x1, -R6 ;  /* 0x0000000181067824 */ /* 0x000fe200078e0a06 */
[----:B------:R-:W-:Y:S01]  /*2f20*/  PLOP3.LUT P1, PT, PT, PT, UP1, 0x80, 0x0 ;  /* 0x000000000000781c */ /* 0x000fe20003f2f018 */
[----:B------:R-:W-:Y:S01]  /*2f30*/  ULDC UR4, c[0x0][0x1d0] ;  /* 0x0000740000047ab9 */ /* 0x000fe20000000800 */
[----:B------:R-:W-:Y:S01]  /*2f40*/  PLOP3.LUT P0, PT, PT, PT, UP1, 0x80, 0x0 ;  /* 0x000000000000781c */ /* 0x000fe20003f0f018 */
[----:B------:R-:W-:-:S02]  /*2f50*/  ULOP3.LUT UR19, URZ, UR19, URZ, 0x33, !UPT ;  /* 0x000000133f137292 */ /* 0x000fc4000f8e333f */
[----:B------:R-:W-:Y:S01]  /*2f60*/  UIMAD UR4, UR22, UR4, UR31 ;  /* 0x00000004160472a4 */ /* 0x000fe2000f8e021f */
[----:B-1----:R-:W-:Y:S01]  /*2f70*/  FMUL.FTZ R4, R53, c[0x0][0x320] ;  /* 0x0000c80035047a20 */ /* 0x002fe20000410000 */
[----:B------:R-:W1:Y:S01]  /*2f80*/  MUFU.TANH R27, R8 ;  /* 0x00000008001b7308 */ /* 0x000e620000002400 */
[----:B---3--:R-:W-:-:S07]  /*2f90*/  LEA.HI R5, R7, R122, RZ, 0x2 ;  /* 0x0000007a07057211 */ /* 0x008fce00078f10ff */
[----:B------:R3:W1:Y:S01]  /*2fa0*/  MUFU.TANH R35, R4 ;  /* 0x0000000400237308 */ /* 0x0006620000002400 */
[----:B------:R-:W-:-:S05]  /*2fb0*/  LOP3.LUT R5, R5, 0xffffffc, RZ, 0xc0, !PT ;  /* 0x0ffffffc05057812 */ /* 0x000fca00078ec0ff */
[----:B------:R-:W-:Y:S01]  /*2fc0*/  IMAD.IADD R9, R122, 0x1, -R5 ;  /* 0x000000017a097824 */ /* 0x000fe200078e0a05 */
[----:B------:R-:W-:Y:S01]  /*2fd0*/  LEA.HI R5, R6, R6, RZ, 0x1 ;  /* 0x0000000606057211 */ /* 0x000fe200078f08ff */
[----:B------:R5:W1:Y:S01]  /*2fe0*/  MUFU.TANH R26, R10 ;  /* 0x0000000a001a7308 */ /* 0x000a620000002400 */
[----:B---3--:R-:W-:-:S07]  /*2ff0*/  FMUL.FTZ R4, R44, c[0x0][0x320] ;  /* 0x0000c8002c047a20 */ /* 0x008fce0000410000 */
[----:B------:R3:W1:Y:S01]  /*3000*/  MUFU.TANH R29, R4 ;  /* 0x00000004001d7308 */ /* 0x0006620000002400 */
[----:B-----5:R-:W-:-:S07]  /*3010*/  FMUL.FTZ R10, R49, c[0x0][0x320] ;  /* 0x0000c800310a7a20 */ /* 0x020fce0000410000 */
[----:B------:R-:W1:Y:S01]  /*3020*/  MUFU.TANH R25, R10 ;  /* 0x0000000a00197308 */ /* 0x000e620000002400 */
[----:B---3--:R-:W-:-:S05]  /*3030*/  LOP3.LUT R4, R123, 0xffffffe0, RZ, 0xc0, !PT ;  /* 0xffffffe07b047812 */ /* 0x008fca00078ec0ff */
[----:B------:R-:W-:-:S05]  /*3040*/  IMAD.IADD R4, R129, 0x1, -R4 ;  /* 0x0000000181047824 */ /* 0x000fca00078e0a04 */
[----:B------:R-:W-:-:S04]  /*3050*/  SHF.R.S32.HI R7, RZ, 0x1f, R4 ;  /* 0x0000001fff077819 */ /* 0x000fc80000011404 */
[----:B------:R-:W-:-:S04]  /*3060*/  LEA.HI R7, R7, R4, RZ, 0x2 ;  /* 0x0000000407077211 */ /* 0x000fc800078f10ff */
[C---:B------:R-:W-:Y:S02]  /*3070*/  LEA.HI.SX32 R8, R7.reuse, UR27, 0x1e ;  /* 0x0000001b07087c11 */ /* 0x040fe4000f8ff2ff */
[----:B------:R-:W-:-:S03]  /*3080*/  LOP3.LUT R7, R7, 0x7ffffffc, RZ, 0xc0, !PT ;  /* 0x7ffffffc07077812 */ /* 0x000fc600078ec0ff */
[----:B------:R-:W-:Y:S01]  /*3090*/  IMAD R11, R9, 0x10, R8 ;  /* 0x00000010090b7824 */ /* 0x000fe200078e0208 */
[C---:B------:R-:W-:Y:S01]  /*30a0*/  LOP3.LUT R9, R5.reuse, 0x1ffffffe, RZ, 0xc0, !PT ;  /* 0x1ffffffe05097812 */ /* 0x040fe200078ec0ff */
[----:B------:R-:W-:Y:S02]  /*30b0*/  IMAD.SHL.U32 R8, R5, 0x20, RZ ;  /* 0x0000002005087824 */ /* 0x000fe400078e00ff */
[----:B------:R-:W-:Y:S02]  /*30c0*/  IMAD.IADD R7, R4, 0x1, -R7 ;  /* 0x0000000104077824 */ /* 0x000fe400078e0a07 */
[----:B------:R-:W-:Y:S01]  /*30d0*/  IMAD.IADD R6, R6, 0x1, -R9 ;  /* 0x0000000106067824 */ /* 0x000fe200078e0a09 */
[----:B------:R-:W-:Y:S01]  /*30e0*/  LOP3.LUT R5, R8, 0xffffffc0, RZ, 0xc0, !PT ;  /* 0xffffffc008057812 */ /* 0x000fe200078ec0ff */
[----:B------:R-:W-:Y:S01]  /*30f0*/  IMAD.U32 R4, RZ, RZ, UR28 ;  /* 0x0000001cff047e24 */ /* 0x000fe2000f8e00ff */
[----:B------:R-:W-:Y:S02]  /*3100*/  SHF.L.U32 R8, R7, 0x1, RZ ;  /* 0x0000000107087819 */ /* 0x000fe400000006ff */
[----:B------:R-:W-:-:S02]  /*3110*/  IADD3 R5, R5, R11, RZ ;  /* 0x0000000b05057210 */ /* 0x000fc40007ffe0ff */
[C---:B------:R-:W-:Y:S02]  /*3120*/  IADD3 R4, -R8.reuse, 0x1, R4 ;  /* 0x0000000108047810 */ /* 0x040fe40007ffe104 */
[----:B------:R-:W-:Y:S01]  /*3130*/  IADD3 R14, -R8, UR4, RZ ;  /* 0x00000004080e7c10 */ /* 0x000fe2000fffe1ff */
[----:B------:R-:W-:Y:S01]  /*3140*/  IMAD R12, R6, 0x8, R5 ;  /* 0x00000008060c7824 */ /* 0x000fe200078e0205 */
[----:B------:R-:W-:Y:S01]  /*3150*/  IADD3 R4, R4, -c[0x0][0x168], RZ ;  /* 0x80005a0004047a10 */ /* 0x000fe20007ffe0ff */
[----:B------:R-:W-:Y:S01]  /*3160*/  FMUL.FTZ R5, R40, c[0x0][0x320] ;  /* 0x0000c80028057a20 */ /* 0x000fe20000410000 */
[----:B------:R-:W-:Y:S01]  /*3170*/  IADD3 R16, -R8, UR31, RZ ;  /* 0x0000001f08107c10 */ /* 0x000fe2000fffe1ff */
[----:B------:R-:W-:Y:S01]  /*3180*/  @P1 IMAD.HI.U32 R6, R12, c[0x0][0x2c8], RZ ;  /* 0x0000b2000c061a27 */ /* 0x000fe200078e00ff */
[----:B------:R3:W-:Y:S01]  /*3190*/  STL [R1+0x30], R12 ;  /* 0x0000300c01007387 */ /* 0x0007e20000100800 */
[----:B------:R5:W1:Y:S01]  /*31a0*/  MUFU.TANH R24, R5 ;  /* 0x0000000500187308 */ /* 0x000a620000002400 */
[----:B------:R-:W-:-:S02]  /*31b0*/  IADD3 R13, R4, c[0x0][0x328], RZ ;  /* 0x0000ca00040d7a10 */ /* 0x000fc40007ffe0ff */
[----:B------:R-:W-:Y:S01]  /*31c0*/  STL [R1+0x1c], R8 ;  /* 0x00001c0801007387 */ /* 0x000fe20000100800 */
[----:B------:R-:W-:Y:S01]  /*31d0*/  IADD3 R15, R4, UR19, RZ ;  /* 0x00000013040f7c10 */ /* 0x000fe2000fffe0ff */
[----:B-----5:R-:W-:-:S04]  /*31e0*/  FMUL.FTZ R5, R41, c[0x0][0x320] ;  /* 0x0000c80029057a20 */ /* 0x020fc80000410000 */
[----:B------:R5:W1:Y:S01]  /*31f0*/  MUFU.TANH R21, R5 ;  /* 0x0000000500157308 */ /* 0x000a620000002400 */
[----:B---3--:R-:W-:Y:S02]  /*3200*/  @P0 SHF.R.U32.HI R12, RZ, c[0x0][0x2cc], R6 ;  /* 0x0000b300ff0c0a19 */ /* 0x008fe40000011606 */
[----:B------:R-:W-:-:S03]  /*3210*/  PLOP3.LUT P0, PT, PT, PT, UP0, 0x40, 0x0 ;  /* 0x000000000000781c */ /* 0x000fc60003f0e808 */
[----:B------:R-:W3:Y:S01]  /*3220*/  SHFL.IDX PT, R6, R12, RZ, 0x1c1f ;  /* 0x001c1fff0c067589 */ /* 0x000ee200000e0000 */
[----:B-----5:R-:W-:-:S04]  /*3230*/  FMUL.FTZ R5, R60, c[0x0][0x320] ;  /* 0x0000c8003c057a20 */ /* 0x020fc80000410000 */
[----:B------:R5:W1:Y:S01]  /*3240*/  MUFU.TANH R19, R5 ;  /* 0x0000000500137308 */ /* 0x000a620000002400 */
[----:B---3--:R-:W-:Y:S02]  /*3250*/  IMAD.IADD R4, R15, 0x1, R6 ;  /* 0x000000010f047824 */ /* 0x008fe400078e0206 */
[----:B-----5:R-:W-:-:S05]  /*3260*/  FMUL.FTZ R5, R61, c[0x0][0x320] ;  /* 0x0000c8003d057a20 */ /* 0x020fca0000410000 */
[----:B------:R3:W1:Y:S02]  /*3270*/  MUFU.TANH R18, R5 ;  /* 0x0000000500127308 */ /* 0x0006640000002400 */
[----:B---3--:R-:W-:-:S06]  /*3280*/  FMUL.FTZ R5, R48, c[0x0][0x320] ;  /* 0x0000c80030057a20 */ /* 0x008fcc0000410000 */
[----:B------:R3:W1:Y:S02]  /*3290*/  MUFU.TANH R17, R5 ;  /* 0x0000000500117308 */ /* 0x0006640000002400 */
[----:B---3--:R-:W-:-:S05]  /*32a0*/  IMAD.IADD R5, R13, 0x1, R6 ;  /* 0x000000010d057824 */ /* 0x008fca00078e0206 */
[----:B------:R-:W-:Y:S01]  /*32b0*/  IMNMX R5, R5, R14, PT ;  /* 0x0000000e05057217 */ /* 0x000fe20003800200 */
[----:B------:R-:W-:Y:S05]  /*32c0*/  @P0 BRA `(.L_x_951) ;  /* 0x0000015000000947 */ /* 0x000fea0003800000 */
[----:B-12-4-:R-:W-:Y:S01]  /*32d0*/  IMAD.U32 R7, RZ, RZ, UR9 ;  /* 0x00000009ff077e24 */ /* 0x016fe2000f8e00ff */
        /* <DEDUP_REMOVED lines=11> */
.L_x_953:
[----:B------:R-:W-:-:S04]  /*3390*/  MOV R7, c[0x0][0x32c] ;  /* 0x0000cb0000077a02 */ /* 0x000fc80000000f00 */
[----:B------:R-:W-:-:S13]  /*33a0*/  ISETP.NE.AND P0, PT, R7, 0x1, PT ;  /* 0x000000010700780c */ /* 0x000fda0003f05270 */
[----:B------:R-:W-:-:S05]  /*33b0*/  @P0 IMAD.HI.U32 R7, R6, c[0x0][0x330], RZ ;  /* 0x0000cc0006070a27 */ /* 0x000fca00078e00ff */
[----:B------:R-:W-:Y:S02]  /*33c0*/  @P0 SHF.R.U32.HI R6, RZ, c[0x0][0x334], R7 ;  /* 0x0000cd00ff060a19 */ /* 0x000fe40000011607 */
.L_x_954:
[----:B------:R-:W-:Y:S05]  /*33d0*/  BSYNC B0 ;  /* 0x0000000000007941 */ /* 0x000fea0003800000 */
.L_x_952:
[----:B------:R-:W-:-:S05]  /*33e0*/  IMAD R6, R6, c[0x0][0x32c], R16 ;  /* 0x0000cb0006067a24 */ /* 0x000fca00078e0210 */
[----:B------:R-:W-:Y:S02]  /*33f0*/  IADD3 R7, R6, c[0x0][0x32c], RZ ;  /* 0x0000cb0006077a10 */ /* 0x000fe40007ffe0ff */
[----:B------:R-:W-:Y:S02]  /*3400*/  IMNMX R4, R4, R6, !PT ;  /* 0x0000000604047217 */ /* 0x000fe40007800200 */
[----:B------:R-:W-:Y:S02]  /*3410*/  IMNMX R5, R5, R7, PT ;  /* 0x0000000705057217 */ /* 0x000fe40003800200 */
.L_x_951:
[----:B-12-4-:R-:W-:Y:S01]  /*3420*/  UISETP.GE.AND UP0, UPT, UR31, 0x1, UPT ;  /* 0x000000011f00788c */ /* 0x016fe2000bf06270 */
[----:B------:R-:W-:Y:S01]  /*3430*/  FMUL.FTZ R6, R50, c[0x0][0x320] ;  /* 0x0000c80032067a20 */ /* 0x000fe20000410000 */
[----:B------:R-:W-:Y:S01]  /*3440*/  UISETP.GE.AND UP1, UPT, UR31, 0xa, UPT ;  /* 0x0000000a1f00788c */ /* 0x000fe2000bf26270 */
[----:B------:R-:W-:Y:S01]  /*3450*/  FMUL.FTZ R10, R55, c[0x0][0x320] ;  /* 0x0000c800370a7a20 */ /* 0x000fe20000410000 */
[----:B------:R-:W-:Y:S01]  /*3460*/  UISETP.GE.AND UP3, UPT, UR31, 0x2, UPT ;  /* 0x000000021f00788c */ /* 0x000fe2000bf66270 */
[----:B------:R1:W2:Y:S01]  /*3470*/  MUFU.TANH R31, R6 ;  /* 0x00000006001f7308 */ /* 0x0002a20000002400 */
[----:B------:R-:W-:Y:S01]  /*3480*/  PLOP3.LUT P0, PT, PT, PT, UP0, 0x40, 0x0 ;  /* 0x000000000000781c */ /* 0x000fe20003f0e808 */
[----:B------:R-:W-:Y:S01]  /*3490*/  UISETP.GE.AND UP2, UPT, UR31, 0x9, UPT ;  /* 0x000000091f00788c */ /* 0x000fe2000bf46270 */
[----:B------:R-:W-:Y:S01]  /*34a0*/  FMUL.FTZ R8, R63, c[0x0][0x320] ;  /* 0x0000c8003f087a20 */ /* 0x000fe20000410000 */
[----:B------:R-:W-:Y:S01]  /*34b0*/  UP2UR UR30, UPR, URZ, 0x1 ;  /* 0x000000013f1e7883 */ /* 0x000fe20008000000 */
[C---:B------:R-:W-:Y:S01]  /*34c0*/  ISETP.GT.AND P0, PT, R4.reuse, RZ, P0 ;  /* 0x000000ff0400720c */ /* 0x040fe20000704270 */
[----:B------:R-:W-:Y:S01]  /*34d0*/  UISETP.GE.AND UP5, UPT, UR31, 0x19, UPT ;  /* 0x000000191f00788c */ /* 0x000fe2000bfa6270 */
[----:B------:R-:W-:Y:S01]  /*34e0*/  PLOP3.LUT P2, PT, PT, PT, UP3, 0x40, 0x0 ;  /* 0x000000000000781c */ /* 0x000fe20003f4e838 */
[----:B------:R-:W-:Y:S01]  /*34f0*/  UISETP.GE.AND UP0, UPT, UR31, 0x11, UPT ;  /* 0x000000111f00788c */ /* 0x000fe2000bf06270 */
[----:B------:R-:W-:Y:S01]  /*3500*/  ISETP.LT.OR P0, PT, R5, 0x1, P0 ;  /* 0x000000010500780c */ /* 0x000fe20000701670 */
[----:B------:R-:W-:Y:S01]  /*3510*/  UISETP.GE.AND UP6, UPT, UR31, 0x12, UPT ;  /* 0x000000121f00788c */ /* 0x000fe2000bfc6270 */
[----:B------:R-:W-:Y:S01]  /*3520*/  PLOP3.LUT P1, PT, PT, PT, UP2, 0x40, 0x0 ;  /* 0x000000000000781c */ /* 0x000fe20003f2e828 */
[----:B------:R-:W-:Y:S01]  /*3530*/  UP2UR UR28, UPR, URZ, 0x4 ;  /* 0x000000043f1c7883 */ /* 0x000fe20008000000 */
[----:B------:R-:W-:Y:S01]  /*3540*/  FSEL R37, R19, -INF , !P0 ;  /* 0xff80000013257808 */ /* 0x000fe20004000000 */
[----:B------:R-:W-:Y:S01]  /*3550*/  UP2UR UR29, UPR, URZ, 0x8 ;  /* 0x000000083f1d7883 */ /* 0x000fe20008000000 */
[----:B------:R-:W-:Y:S01]  /*3560*/  PLOP3.LUT P0, PT, PT, PT, UP1, 0x40, 0x0 ;  /* 0x000000000000781c */ /* 0x000fe20003f0e818 */
[----:B-1----:R-:W-:Y:S01]  /*3570*/  FMUL.FTZ R6, R51, c[0x0][0x320] ;  /* 0x0000c80033067a20 */ /* 0x002fe20000410000 */
[C---:B------:R-:W-:Y:S01]  /*3580*/  ISETP.GT.AND P2, PT, R4.reuse, 0x1, P2 ;  /* 0x000000010400780c */ /* 0x040fe20001744270 */
[----:B------:R-:W-:Y:S01]  /*3590*/  UISETP.GE.AND UP2, UPT, UR31, 0x22, UPT ;  /* 0x000000221f00788c */ /* 0x000fe2000bf46270 */
[C---:B------:R-:W-:Y:S01]  /*35a0*/  ISETP.GT.AND P0, PT, R4.reuse, 0x9, P0 ;  /* 0x000000090400780c */ /* 0x040fe20000704270 */
[----:B------:R1:W3:Y:S01]  /*35b0*/  MUFU.TANH R34, R6 ;  /* 0x0000000600227308 */ /* 0x0002e20000002400 */
[----:B------:R-:W-:Y:S01]  /*35c0*/  ISETP.GT.AND P1, PT, R4, 0x8, P1 ;  /* 0x000000080400780c */ /* 0x000fe20000f24270 */
[----:B------:R-:W-:Y:S01]  /*35d0*/  UISETP.GE.AND UP4, UPT, UR31, 0x1a, UPT ;  /* 0x0000001a1f00788c */ /* 0x000fe2000bf86270 */
[C---:B------:R-:W-:Y:S01]  /*35e0*/  ISETP.LT.OR P0, PT, R5.reuse, 0xa, P0 ;  /* 0x0000000a0500780c */ /* 0x040fe20000701670 */
[----:B------:R-:W-:Y:S01]  /*35f0*/  UISETP.GE.AND UP3, UPT, UR31, 0x21, UPT ;  /* 0x000000211f00788c */ /* 0x000fe2000bf66270 */
[C---:B------:R-:W-:Y:S01]  /*3600*/  ISETP.LT.OR P2, PT, R5.reuse, 0x2, P2 ;  /* 0x000000020500780c */ /* 0x040fe20001741670 */
[----:B------:R-:W-:Y:S01]  /*3610*/  UP2UR UR32, UPR, URZ, 0x40 ;  /* 0x000000403f207883 */ /* 0x000fe20008000000 */
[----:B------:R-:W-:Y:S01]  /*3620*/  ISETP.LT.OR P1, PT, R5, 0x9, P1 ;  /* 0x000000090500780c */ /* 0x000fe20000f21670 */
[----:B------:R-:W-:Y:S01]  /*3630*/  UP2UR UR5, UPR, URZ, 0x2 ;  /* 0x000000023f057883 */ /* 0x000fe20008000000 */
[----:B------:R-:W-:Y:S01]  /*3640*/  FSEL R39, R18, -INF , !P2 ;  /* 0xff80000012277808 */ /* 0x000fe20005000000 */
[----:B------:R-:W-:Y:S01]  /*3650*/  UP2UR UR4, UPR, URZ, 0x1 ;  /* 0x000000013f047883 */ /* 0x000fe20008000000 */
[----:B------:R-:W-:Y:S01]  /*3660*/  FSEL R41, R36, -INF , !P1 ;  /* 0xff80000024297808 */ /* 0x000fe20004800000 */
[----:B------:R-:W-:Y:S01]  /*3670*/  UISETP.GE.AND UP1, UPT, UR31, 0x29, UPT ;  /* 0x000000291f00788c */ /* 0x000fe2000bf26270 */
[----:B------:R-:W-:Y:S01]  /*3680*/  PLOP3.LUT P2, PT, PT, PT, UP0, 0x40, 0x0 ;  /* 0x000000000000781c */ /* 0x000fe20003f4e808 */
[----:B------:R-:W-:Y:S01]  /*3690*/  UISETP.GE.AND UP0, UPT, UR31, 0x2a, UPT ;  /* 0x0000002a1f00788c */ /* 0x000fe2000bf06270 */
[----:B------:R-:W-:Y:S01]  /*36a0*/  PLOP3.LUT P1, PT, PT, PT, UP6, 0x40, 0x0 ;  /* 0x000000000000781c */ /* 0x000fe20003f2e868 */
[----:B-1----:R-:W-:Y:S01]  /*36b0*/  FMUL.FTZ R6, R47, c[0x0][0x320] ;  /* 0x0000c8002f067a20 */ /* 0x002fe20000410000 */
[C---:B------:R-:W-:Y:S01]  /*36c0*/  ISETP.GT.AND P2, PT, R4.reuse, 0x10, P2 ;  /* 0x000000100400780c */ /* 0x040fe20001744270 */
[----:B------:R-:W-:Y:S01]  /*36d0*/  UISETP.NE.AND UP6, UPT, UR12, URZ, UPT ;  /* 0x0000003f0c00728c */ /* 0x000fe2000bfc5270 */
[----:B------:R-:W-:Y:S01]  /*36e0*/  ISETP.GT.AND P1, PT, R4, 0x11, P1 ;  /* 0x000000110400780c */ /* 0x000fe20000f24270 */
[----:B------:R1:W4:Y:S01]  /*36f0*/  MUFU.TANH R30, R6 ;  /* 0x00000006001e7308 */ /* 0x0003220000002400 */
[C---:B------:R-:W-:Y:S01]  /*3700*/  ISETP.LT.OR P2, PT, R5.reuse, 0x11, P2 ;  /* 0x000000110500780c */ /* 0x040fe20001741670 */
[----:B------:R-:W-:Y:S01]  /*3710*/  FMUL.FTZ R7, R62, c[0x0][0x320] ;  /* 0x0000c8003e077a20 */ /* 0x000fe20000410000 */
[----:B------:R-:W-:Y:S01]  /*3720*/  ISETP.LT.OR P1, PT, R5, 0x12, P1 ;  /* 0x000000120500780c */ /* 0x000fe20000f21670 */
[----:B------:R-:W-:Y:S01]  /*3730*/  FMUL.FTZ R9, R59, c[0x0][0x320] ;  /* 0x0000c8003b097a20 */ /* 0x000fe20000410000 */
[----:B------:R-:W-:Y:S01]  /*3740*/  FSEL R64, R29, -INF , !P2 ;  /* 0xff8000001d407808 */ /* 0x000fe20005000000 */
[----:B------:R-:W-:Y:S01]  /*3750*/  FMUL.FTZ R11, R46, c[0x0][0x320] ;  /* 0x0000c8002e0b7a20 */ /* 0x000fe20000410000 */
[----:B------:R-:W-:Y:S01]  /*3760*/  FSEL R70, R28, -INF , !P1 ;  /* 0xff8000001c467808 */ /* 0x000fe20004800000 */
[----:B------:R-:W2:Y:S01]  /*3770*/  MUFU.TANH R20, R10 ;  /* 0x0000000a00147308 */ /* 0x000ea20000002400 */
[----:B------:R-:W-:-:S02]  /*3780*/  PLOP3.LUT P2, PT, PT, PT, UP4, 0x40, 0x0 ;  /* 0x000000000000781c */ /* 0x000fc40003f4e848 */
[----:B------:R-:W-:Y:S02]  /*3790*/  PLOP3.LUT P1, PT, PT, PT, UP3, 0x40, 0x0 ;  /* 0x000000000000781c */ /* 0x000fe40003f2e838 */
[C---:B------:R-:W-:Y:S02]  /*37a0*/  ISETP.GT.AND P2, PT, R4.reuse, 0x19, P2 ;  /* 0x000000190400780c */ /* 0x040fe40001744270 */
[----:B------:R-:W-:Y:S01]  /*37b0*/  ISETP.GT.AND P1, PT, R4, 0x20, P1 ;  /* 0x000000200400780c */ /* 0x000fe20000f24270 */
[----:B-1----:R-:W-:Y:S01]  /*37c0*/  FMUL.FTZ R6, R54, c[0x0][0x320] ;  /* 0x0000c80036067a20 */ /* 0x002fe20000410000 */
[C---:B------:R-:W-:Y:S01]  /*37d0*/  ISETP.LT.OR P2, PT, R5.reuse, 0x1a, P2 ;  /* 0x0000001a0500780c */ /* 0x040fe20001741670 */
[----:B------:R-:W1:Y:S01]  /*37e0*/  MUFU.TANH R22, R9 ;  /* 0x0000000900167308 */ /* 0x000e620000002400 */
[----:B------:R-:W-:Y:S02]  /*37f0*/  ISETP.LT.OR P1, PT, R5, 0x21, P1 ;  /* 0x000000210500780c */ /* 0x000fe40000f21670 */
[----:B------:R-:W-:-:S02]  /*3800*/  FSEL R71, R26, -INF , !P2 ;  /* 0xff8000001a477808 */ /* 0x000fc40005000000 */
[----:B------:R-:W-:Y:S02]  /*3810*/  FSEL R245, R17, -INF , !P1 ;  /* 0xff80000011f57808 */ /* 0x000fe40004800000 */
[----:B------:R-:W-:Y:S01]  /*3820*/  PLOP3.LUT P2, PT, PT, PT, UP1, 0x40, 0x0 ;  /* 0x000000000000781c */ /* 0x000fe20003f4e818 */
[----:B------:R5:W1:Y:S01]  /*3830*/  MUFU.TANH R23, R6 ;  /* 0x0000000600177308 */ /* 0x000a620000002400 */
[----:B------:R-:W-:Y:S02]  /*3840*/  PLOP3.LUT P1, PT, PT, PT, UP0, 0x40, 0x0 ;  /* 0x000000000000781c */ /* 0x000fe40003f2e808 */
[C---:B------:R-:W-:Y:S02]  /*3850*/  ISETP.GT.AND P2, PT, R4.reuse, 0x28, P2 ;  /* 0x000000280400780c */ /* 0x040fe40001744270 */
[----:B------:R-:W-:Y:S02]  /*3860*/  ISETP.GT.AND P1, PT, R4, 0x29, P1 ;  /* 0x000000290400780c */ /* 0x000fe40000f24270 */
[C---:B------:R-:W-:Y:S01]  /*3870*/  ISETP.LT.OR P2, PT, R5.reuse, 0x29, P2 ;  /* 0x000000290500780c */ /* 0x040fe20001741670 */
[----:B------:R-:W1:Y:S01]  /*3880*/  MUFU.TANH R19, R8 ;  /* 0x0000000800137308 */ /* 0x000e620000002400 */
[----:B------:R-:W-:-:S02]  /*3890*/  ISETP.LT.OR P1, PT, R5, 0x2a, P1 ;  /* 0x0000002a0500780c */ /* 0x000fc40000f21670 */
[----:B------:R-:W-:Y:S02]  /*38a0*/  FSEL R207, R24, -INF , !P2 ;  /* 0xff80000018cf7808 */ /* 0x000fe40005000000 */
[----:B------:R-:W-:Y:S01]  /*38b0*/  FSEL R191, R21, -INF , !P1 ;  /* 0xff80000015bf7808 */ /* 0x000fe20004800000 */
[----:B-----5:R-:W-:Y:S01]  /*38c0*/  FMUL.FTZ R6, R42, c[0x0][0x320] ;  /* 0x0000c8002a067a20 */ /* 0x020fe20000410000 */
[----:B------:R-:W-:Y:S01]  /*38d0*/  FSEL R42, R35, -INF , !P0 ;  /* 0xff800000232a7808 */ /* 0x000fe20004000000 */
[----:B------:R-:W1:Y:S01]  /*38e0*/  MUFU.TANH R17, R7 ;  /* 0x0000000700117308 */ /* 0x000e620000002400 */
[----:B------:R-:W-:-:S04]  /*38f0*/  PLOP3.LUT P0, PT, PT, PT, UP5, 0x40, 0x0 ;  /* 0x000000000000781c */ /* 0x000fc80003f0e858 */
[----:B------:R-:W-:-:S03]  /*3900*/  ISETP.GT.AND P0, PT, R4, 0x18, P0 ;  /* 0x000000180400780c */ /* 0x000fc60000704270 */
[----:B------:R5:W1:Y:S01]  /*3910*/  MUFU.TANH R33, R6 ;  /* 0x0000000600217308 */ /* 0x000a620000002400 */
[----:B------:R-:W-:-:S04]  /*3920*/  ISETP.LT.OR P0, PT, R5, 0x19, P0 ;  /* 0x000000190500780c */ /* 0x000fc80000701670 */
[----:B------:R-:W-:Y:S02]  /*3930*/  FSEL R69, R27, -INF , !P0 ;  /* 0xff8000001b457808 */ /* 0x000fe40004000000 */
[----:B------:R-:W-:Y:S01]  /*3940*/  PLOP3.LUT P0, PT, PT, PT, UP2, 0x40, 0x0 ;  /* 0x000000000000781c */ /* 0x000fe20003f0e828 */
[----:B------:R-:W1:Y:S03]  /*3950*/  MUFU.TANH R18, R11 ;  /* 0x0000000b00127308 */ /* 0x000e660000002400 */
[----:B------:R-:W-:Y:S01]  /*3960*/  ISETP.GT.AND P0, PT, R4, 0x21, P0 ;  /* 0x000000210400780c */ /* 0x000fe20000704270 */
[----:B------:R-:W-:-:S03]  /*3970*/  FMUL.FTZ R4, R58, c[0x0][0x320] ;  /* 0x0000c8003a047a20 */ /* 0x000fc60000410000 */
[----:B------:R-:W-:Y:S01]  /*3980*/  ISETP.LT.OR P0, PT, R5, 0x22, P0 ;  /* 0x000000220500780c */ /* 0x000fe20000701670 */
[----:B-----5:R-:W-:Y:S01]  /*3990*/  FMUL.FTZ R6, R43, c[0x0][0x320] ;  /* 0x0000c8002b067a20 */ /* 0x020fe20000410000 */
[----:B------:R-:W1:Y:S02]  /*39a0*/  MUFU.TANH R11, R4 ;  /* 0x00000004000b7308 */ /* 0x000e640000002400 */
[----:B------:R-:W-:Y:S02]  /*39b0*/  FSEL R244, R25, -INF , !P0 ;  /* 0xff80000019f47808 */ /* 0x000fe40004000000 */
[----:B------:R-:W-:Y:S01]  /*39c0*/  PLOP3.LUT P0, PT, PT, PT, UP6, 0x40, 0x0 ;  /* 0x000000000000781c */ /* 0x000fe20003f0e868 */
[----:B------:R-:W-:-:S03]  /*39d0*/  UISETP.NE.AND UP6, UPT, UR32, URZ, UPT ;  /* 0x0000003f2000728c */ /* 0x000fc6000bfc5270 */
[----:B------:R5:W1:Y:S02]  /*39e0*/  MUFU.TANH R32, R6 ;  /* 0x0000000600207308 */ /* 0x000a640000002400 */
[----:B-----5:R-:W5:Y:S02]  /*39f0*/  SHFL.IDX PT, R6, R12, 0x1, 0x1c1f ;  /* 0x003c1f000c067f89 */ /* 0x020f6400000e0000 */
[--C-:B-----5:R-:W-:Y:S02]  /*3a00*/  IMAD.IADD R5, R13, 0x1, R6.reuse ;  /* 0x000000010d057824 */ /* 0x120fe400078e0206 */
[----:B------:R-:W-:-:S03]  /*3a10*/  IMAD.IADD R4, R15, 0x1, R6 ;  /* 0x000000010f047824 */ /* 0x000fc600078e0206 */
[----:B------:R-:W-:Y:S01]  /*3a20*/  IMNMX R5, R5, R14, PT ;  /* 0x0000000e05057217 */ /* 0x000fe20003800200 */
        /* <DEDUP_REMOVED lines=13> */
.L_x_957:
[----:B------:R-:W-:-:S04]  /*3b00*/  MOV R7, c[0x0][0x32c] ;  /* 0x0000cb0000077a02 */ /* 0x000fc80000000f00 */
[----:B------:R-:W-:-:S13]  /*3b10*/  ISETP.NE.AND P0, PT, R7, 0x1, PT ;  /* 0x000000010700780c */ /* 0x000fda0003f05270 */
[----:B------:R-:W-:-:S05]  /*3b20*/  @P0 IMAD.HI.U32 R7, R6, c[0x0][0x330], RZ ;  /* 0x0000cc0006070a27 */ /* 0x000fca00078e00ff */
[----:B------:R-:W-:Y:S02]  /*3b30*/  @P0 SHF.R.U32.HI R6, RZ, c[0x0][0x334], R7 ;  /* 0x0000cd00ff060a19 */ /* 0x000fe40000011607 */
.L_x_958:
[----:B------:R-:W-:Y:S05]  /*3b40*/  BSYNC B0 ;  /* 0x0000000000007941 */ /* 0x000fea0003800000 */
.L_x_956:
[----:B------:R-:W-:-:S05]  /*3b50*/  IMAD R6, R6, c[0x0][0x32c], R16 ;  /* 0x0000cb0006067a24 */ /* 0x000fca00078e0210 */
[----:B------:R-:W-:Y:S02]  /*3b60*/  IADD3 R7, R6, c[0x0][0x32c], RZ ;  /* 0x0000cb0006077a10 */ /* 0x000fe40007ffe0ff */
[----:B------:R-:W-:Y:S02]  /*3b70*/  IMNMX R4, R4, R6, !PT ;  /* 0x0000000604047217 */ /* 0x000fe40007800200 */
[----:B------:R-:W-:Y:S02]  /*3b80*/  IMNMX R5, R5, R7, PT ;  /* 0x0000000705057217 */ /* 0x000fe40003800200 */
.L_x_955:
[----:B-1234-:R-:W-:Y:S01]  /*3b90*/  UP2UR UR31, UPR, URZ, 0x1 ;  /* 0x000000013f1f7883 */ /* 0x01efe20008000000 */
[----:B------:R-:W-:Y:S01]  /*3ba0*/  FMUL.FTZ R6, R81, c[0x0][0x320] ;  /* 0x0000c80051067a20 */ /* 0x000fe20000410000 */
[----:B------:R-:W-:Y:S01]  /*3bb0*/  UISETP.NE.AND UP0, UPT, UR30, URZ, UPT ;  /* 0x0000003f1e00728c */ /* 0x000fe2000bf05270 */
[----:B------:R-:W-:Y:S01]  /*3bc0*/  FMUL.FTZ R8, R84, c[0x0][0x320] ;  /* 0x0000c80054087a20 */ /* 0x000fe20000410000 */
[----:B------:R-:W-:Y:S01]  /*3bd0*/  UP2UR UR32, UPR, URZ, 0x2 ;  /* 0x000000023f207883 */ /* 0x000fe20008000000 */
[----:B------:R1:W2:Y:S01]  /*3be0*/  MUFU.TANH R29, R6 ;  /* 0x00000006001d7308 */ /* 0x0002a20000002400 */
[----:B------:R-:W-:Y:S01]  /*3bf0*/  UP2UR UR34, UPR, URZ, 0x8 ;  /* 0x000000083f227883 */ /* 0x000fe20008000000 */
[----:B------:R-:W-:Y:S01]  /*3c00*/  FMUL.FTZ R10, R72, c[0x0][0x320] ;  /* 0x0000c800480a7a20 */ /* 0x000fe20000410000 */
[----:B------:R-:W-:Y:S01]  /*3c10*/  PLOP3.LUT P0, PT, PT, PT, UP0, 0x40, 0x0 ;  /* 0x000000000000781c */ /* 0x000fe20003f0e808 */
[----:B------:R-:W-:Y:S01]  /*3c20*/  UP2UR UR33, UPR, URZ, 0x4 ;  /* 0x000000043f217883 */ /* 0x000fe20008000000 */
[----:B------:R-:W-:Y:S01]  /*3c30*/  FMUL.FTZ R7, R73, c[0x0][0x320] ;  /* 0x0000c80049077a20 */ /* 0x000fe20000410000 */
[----:B------:R-:W-:Y:S01]  /*3c40*/  UISETP.NE.AND UP1, UPT, UR5, URZ, UPT ;  /* 0x0000003f0500728c */ /* 0x000fe2000bf25270 */
[----:B------:R-:W-:Y:S01]  /*3c50*/  ISETP.GT.AND P0, PT, R4, RZ, P0 ;  /* 0x000000ff0400720c */ /* 0x000fe20000704270 */
[----:B------:R-:W-:Y:S01]  /*3c60*/  UISETP.NE.AND UP3, UPT, UR29, URZ, UPT ;  /* 0x0000003f1d00728c */ /* 0x000fe2000bf65270 */
[----:B------:R3:W4:Y:S01]  /*3c70*/  MUFU.TANH R21, R8 ;  /* 0x0000000800157308 */ /* 0x0007220000002400 */
[----:B------:R-:W-:Y:S01]  /*3c80*/  UISETP.NE.AND UP2, UPT, UR28, URZ, UPT ;  /* 0x0000003f1c00728c */ /* 0x000fe2000bf45270 */
[----:B------:R-:W-:Y:S01]  /*3c90*/  ISETP.LT.OR P0, PT, R5, 0x1, P0 ;  /* 0x000000010500780c */ /* 0x000fe20000701670 */
[----:B------:R-:W-:Y:S01]  /*3ca0*/  UISETP.NE.AND UP0, UPT, UR4, URZ, UPT ;  /* 0x0000003f0400728c */ /* 0x000fe2000bf05270 */
[----:B------:R-:W-:Y:S01]  /*3cb0*/  FMUL.FTZ R9, R89, c[0x0][0x320] ;  /* 0x0000c80059097a20 */ /* 0x000fe20000410000 */
[----:B------:R-:W-:Y:S01]  /*3cc0*/  PLOP3.LUT P2, PT, PT, PT, UP3, 0x40, 0x0 ;  /* 0x000000000000781c */ /* 0x000fe20003f4e838 */
[----:B------:R-:W-:Y:S01]  /*3cd0*/  UISETP.NE.AND UP3, UPT, UR34, URZ, UPT ;  /* 0x0000003f2200728c */ /* 0x000fe2000bf65270 */
[----:B-1----:R-:W-:Y:S01]  /*3ce0*/  FMUL.FTZ R6, R92, c[0x0][0x320] ;  /* 0x0000c8005c067a20 */ /* 0x002fe20000410000 */
[----:B------:R-:W-:Y:S01]  /*3cf0*/  FSEL R35, R17, -INF , !P0 ;  /* 0xff80000011237808 */ /* 0x000fe20004000000 */
[----:B------:R-:W1:Y:S01]  /*3d00*/  MUFU.TANH R26, R10 ;  /* 0x0000000a001a7308 */ /* 0x000e620000002400 */
[----:B------:R-:W-:Y:S01]  /*3d10*/  PLOP3.LUT P0, PT, PT, PT, UP1, 0x40, 0x0 ;  /* 0x000000000000781c */ /* 0x000fe20003f0e818 */
[----:B------:R-:W-:Y:S01]  /*3d20*/  UISETP.NE.AND UP1, UPT, UR32, URZ, UPT ;  /* 0x0000003f2000728c */ /* 0x000fe2000bf25270 */
[----:B------:R-:W-:Y:S01]  /*3d30*/  PLOP3.LUT P1, PT, PT, PT, UP2, 0x40, 0x0 ;  /* 0x000000000000781c */ /* 0x000fe20003f2e828 */
[----:B------:R-:W-:Y:S01]  /*3d40*/  UISETP.NE.AND UP2, UPT, UR33, URZ, UPT ;  /* 0x0000003f2100728c */ /* 0x000fe2000bf45270 */
[----:B------:R-:W-:-:S02]  /*3d50*/  ISETP.GT.AND P0, PT, R4, 0x9, P0 ;  /* 0x000000090400780c */ /* 0x000fc40000704270 */
[C---:B------:R-:W-:Y:S01]  /*3d60*/  ISETP.GT.AND P2, PT, R4.reuse, 0x1, P2 ;  /* 0x000000010400780c */ /* 0x040fe20001744270 */
[----:B------:R5:W1:Y:S01]  /*3d70*/  MUFU.TANH R27, R6 ;  /* 0x00000006001b7308 */ /* 0x000a620000002400 */
[----:B------:R-:W-:Y:S01]  /*3d80*/  ISETP.GT.AND P1, PT, R4, 0x8, P1 ;  /* 0x000000080400780c */ /* 0x000fe20000f24270 */
[----:B---3--:R-:W-:Y:S01]  /*3d90*/  FMUL.FTZ R8, R80, c[0x0][0x320] ;  /* 0x0000c80050087a20 */ /* 0x008fe20000410000 */
[C---:B------:R-:W-:Y:S02]  /*3da0*/  ISETP.LT.OR P0, PT, R5.reuse, 0xa, P0 ;  /* 0x0000000a0500780c */ /* 0x040fe40000701670 */
[C---:B------:R-:W-:Y:S02]  /*3db0*/  ISETP.LT.OR P2, PT, R5.reuse, 0x2, P2 ;  /* 0x000000020500780c */ /* 0x040fe40001741670 */
[----:B------:R-:W-:Y:S02]  /*3dc0*/  ISETP.LT.OR P1, PT, R5, 0x9, P1 ;  /* 0x000000090500780c */ /* 0x000fe40000f21670 */
[----:B------:R-:W-:-:S02]  /*3dd0*/  FSEL R40, R20, -INF , !P0 ;  /* 0xff80000014287808 */ /* 0x000fc40004000000 */
[----:B------:R-:W-:Y:S02]  /*3de0*/  FSEL R36, R19, -INF , !P2 ;  /* 0xff80000013247808 */ /* 0x000fe40005000000 */
[----:B------:R-:W-:Y:S01]  /*3df0*/  FSEL R38, R23, -INF , !P1 ;  /* 0xff80000017267808 */ /* 0x000fe20004800000 */
[----:B------:R-:W3:Y:S01]  /*3e00*/  MUFU.TANH R19, R9 ;  /* 0x0000000900137308 */ /* 0x000ee20000002400 */
[----:B------:R-:W-:Y:S01]  /*3e10*/  PLOP3.LUT P0, PT, PT, PT, UP5, 0x40, 0x0 ;  /* 0x000000000000781c */ /* 0x000fe20003f0e858 */
[----:B-----5:R-:W-:Y:S01]  /*3e20*/  FMUL.FTZ R6, R93, c[0x0][0x320] ;  /* 0x0000c8005d067a20 */ /* 0x020fe20000410000 */
[----:B------:R-:W-:Y:S01]  /*3e30*/  PLOP3.LUT P2, PT, PT, PT, UP0, 0x40, 0x0 ;  /* 0x000000000000781c */ /* 0x000fe20003f4e808 */
[----:B------:R-:W-:Y:S01]  /*3e40*/  UISETP.NE.AND UP0, UPT, UR31, URZ, UPT ;  /* 0x0000003f1f00728c */ /* 0x000fe2000bf05270 */
[----:B------:R-:W-:Y:S01]  /*3e50*/  PLOP3.LUT P1, PT, PT, PT, UP6, 0x40, 0x0 ;  /* 0x000000000000781c */ /* 0x000fe20003f2e868 */
[----:B------:R-:W-:Y:S01]  /*3e60*/  UP2UR UR31, UPR, URZ, 0x40 ;  /* 0x000000403f1f7883 */ /* 0x000fe20008000000 */
[C---:B------:R-:W-:Y:S01]  /*3e70*/  ISETP.GT.AND P0, PT, R4.reuse, 0x18, P0 ;  /* 0x000000180400780c */ /* 0x040fe20000704270 */
[----:B------:R5:W1:Y:S01]  /*3e80*/  MUFU.TANH R25, R6 ;  /* 0x0000000600197308 */ /* 0x000a620000002400 */
[C---:B------:R-:W-:Y:S01]  /*3e90*/  ISETP.GT.AND P2, PT, R4.reuse, 0x10, P2 ;  /* 0x000000100400780c */ /* 0x040fe20001744270 */
[----:B------:R-:W-:Y:S01]  /*3ea0*/  UISETP.NE.AND UP6, UPT, UR12, URZ, UPT ;  /* 0x0000003f0c00728c */ /* 0x000fe2000bfc5270 */
[----:B------:R-:W-:-:S02]  /*3eb0*/  ISETP.GT.AND P1, PT, R4, 0x11, P1 ;  /* 0x000000110400780c */ /* 0x000fc40000f24270 */
[C---:B------:R-:W-:Y:S02]  /*3ec0*/  ISETP.LT.OR P0, PT, R5.reuse, 0x19, P0 ;  /* 0x000000190500780c */ /* 0x040fe40000701670 */
[C---:B------:R-:W-:Y:S01]  /*3ed0*/  ISETP.LT.OR P2, PT, R5.reuse, 0x11, P2 ;  /* 0x000000110500780c */ /* 0x040fe20001741670 */
[----:B------:R-:W1:Y:S01]  /*3ee0*/  MUFU.TANH R23, R7 ;  /* 0x0000000700177308 */ /* 0x000e620000002400 */
[----:B------:R-:W-:Y:S02]  /*3ef0*/  ISETP.LT.OR P1, PT, R5, 0x12, P1 ;  /* 0x000000120500780c */ /* 0x000fe40000f21670 */
[----:B------:R-:W-:Y:S02]  /*3f00*/  FSEL R62, R11, -INF , !P0 ;  /* 0xff8000000b3e7808 */ /* 0x000fe40004000000 */
[----:B------:R-:W-:Y:S02]  /*3f10*/  FSEL R61, R18, -INF , !P2 ;  /* 0xff800000123d7808 */ /* 0x000fe40005000000 */
[----:B------:R-:W-:Y:S01]  /*3f20*/  FSEL R63, R30, -INF , !P1 ;  /* 0xff8000001e3f7808 */ /* 0x000fe20004800000 */
[----:B-----5:R-:W-:Y:S01]  /*3f30*/  FMUL.FTZ R6, R76, c[0x0][0x320] ;  /* 0x0000c8004c067a20 */ /* 0x020fe20000410000 */
[----:B------:R-:W-:Y:S01]  /*3f40*/  PLOP3.LUT P0, PT, PT, PT, UP2, 0x40, 0x0 ;  /* 0x000000000000781c */ /* 0x000fe20003f0e828 */
[----:B------:R-:W1:Y:S01]  /*3f50*/  MUFU.TANH R18, R8 ;  /* 0x0000000800127308 */ /* 0x000e620000002400 */
[----:B------:R-:W-:-:S02]  /*3f60*/  PLOP3.LUT P2, PT, PT, PT, UP4, 0x40, 0x0 ;  /* 0x000000000000781c */ /* 0x000fc40003f4e848 */
[----:B------:R-:W-:Y:S02]  /*3f70*/  PLOP3.LUT P1, PT, PT, PT, UP3, 0x40, 0x0 ;  /* 0x000000000000781c */ /* 0x000fe40003f2e838 */
[C---:B------:R-:W-:Y:S02]  /*3f80*/  ISETP.GT.AND P0, PT, R4.reuse, 0x21, P0 ;  /* 0x000000210400780c */ /* 0x040fe40000704270 */
[C---:B------:R-:W-:Y:S01]  /*3f90*/  ISETP.GT.AND P2, PT, R4.reuse, 0x19, P2 ;  /* 0x000000190400780c */ /* 0x040fe20001744270 */
[----:B------:R5:W1:Y:S01]  /*3fa0*/  MUFU.TANH R24, R6 ;  /* 0x0000000600187308 */ /* 0x000a620000002400 */
[----:B------:R-:W-:Y:S02]  /*3fb0*/  ISETP.GT.AND P1, PT, R4, 0x20, P1 ;  /* 0x000000200400780c */ /* 0x000fe40000f24270 */
[C---:B------:R-:W-:Y:S02]  /*3fc0*/  ISETP.LT.OR P0, PT, R5.reuse, 0x22, P0 ;  /* 0x000000220500780c */ /* 0x040fe40000701670 */
[----:B------:R-:W-:-:S02]  /*3fd0*/  ISETP.LT.OR P2, PT, R5, 0x1a, P2 ;  /* 0x0000001a0500780c */ /* 0x000fc40001741670 */
[----:B------:R-:W-:Y:S02]  /*3fe0*/  ISETP.LT.OR P1, PT, R5, 0x21, P1 ;  /* 0x000000210500780c */ /* 0x000fe40000f21670 */
[----:B------:R-:W-:Y:S02]  /*3ff0*/  FSEL R189, R34, -INF , !P0 ;  /* 0xff80000022bd7808 */ /* 0x000fe40004000000 */
[----:B------:R-:W-:Y:S02]  /*4000*/  FSEL R68, R22, -INF , !P2 ;  /* 0xff80000016447808 */ /* 0x000fe40005000000 */
[----:B------:R-:W-:Y:S02]  /*4010*/  FSEL R190, R31, -INF , !P1 ;  /* 0xff8000001fbe7808 */ /* 0x000fe40004800000 */
[----:B------:R-:W-:Y:S01]  /*4020*/  PLOP3.LUT P0, PT, PT, PT, UP6, 0x40, 0x0 ;  /* 0x000000000000781c */ /* 0x000fe20003f0e868 */
[----:B-----5:R-:W-:Y:S01]  /*4030*/  FMUL.FTZ R6, R77, c[0x0][0x320] ;  /* 0x0000c8004d067a20 */ /* 0x020fe20000410000 */
[----:B------:R-:W-:Y:S01]  /*4040*/  PLOP3.LUT P2, PT, PT, PT, UP1, 0x40, 0x0 ;  /* 0x000000000000781c */ /* 0x000fe20003f4e818 */
[----:B------:R-:W-:Y:S01]  /*4050*/  UISETP.NE.AND UP6, UPT, UR31, URZ, UPT ;  /* 0x0000003f1f00728c */ /* 0x000fe2000bfc5270 */
[----:B------:R-:W-:Y:S01]  /*4060*/  PLOP3.LUT P1, PT, PT, PT, UP0, 0x40, 0x0 ;  /* 0x000000000000781c */ /* 0x000fe20003f2e808 */
[----:B------:R5:W1:Y:S01]  /*4070*/  MUFU.TANH R28, R6 ;  /* 0x00000006001c7308 */ /* 0x000a620000002400 */
[----:B------:R-:W-:-:S02]  /*4080*/  ISETP.GT.AND P2, PT, R4, 0x28, P2 ;  /* 0x000000280400780c */ /* 0x000fc40001744270 */
[----:B------:R-:W-:Y:S01]  /*4090*/  ISETP.GT.AND P1, PT, R4, 0x29, P1 ;  /* 0x000000290400780c */ /* 0x000fe20000f24270 */
[----:B------:R-:W-:Y:S01]  /*40a0*/  FMUL.FTZ R4, R85, c[0x0][0x320] ;  /* 0x0000c80055047a20 */ /* 0x000fe20000410000 */
[C---:B------:R-:W-:Y:S02]  /*40b0*/  ISETP.LT.OR P2, PT, R5.reuse, 0x29, P2 ;  /* 0x000000290500780c */ /* 0x040fe40001741670 */
[----:B------:R-:W-:Y:S01]  /*40c0*/  ISETP.LT.OR P1, PT, R5, 0x2a, P1 ;  /* 0x0000002a0500780c */ /* 0x000fe20000f21670 */
[----:B------:R-:W1:Y:S01]  /*40d0*/  MUFU.TANH R17, R4 ;  /* 0x0000000400117308 */ /* 0x000e620000002400 */
[----:B------:R-:W-:Y:S02]  /*40e0*/  FSEL R188, R33, -INF , !P2 ;  /* 0xff80000021bc7808 */ /* 0x000fe40005000000 */
[----:B------:R-:W-:Y:S01]  /*40f0*/  FSEL R139, R32, -INF , !P1 ;  /* 0xff800000208b7808 */ /* 0x000fe20004800000 */
[----:B-----5:R-:W-:-:S04]  /*4100*/  FMUL.FTZ R6, R88, c[0x0][0x320] ;  /* 0x0000c80058067a20 */ /* 0x020fc80000410000 */
        /* <DEDUP_REMOVED lines=18> */
.L_x_961:
[----:B------:R-:W-:-:S04]  /*4230*/  MOV R7, c[0x0][0x32c] ;  /* 0x0000cb0000077a02 */ /* 0x000fc80000000f00 */
[----:B------:R-:W-:-:S13]  /*4240*/  ISETP.NE.AND P0, PT, R7, 0x1, PT ;  /* 0x000000010700780c */ /* 0x000fda0003f05270 */
[----:B------:R-:W-:-:S05]  /*4250*/  @P0 IMAD.HI.U32 R7, R6, c[0x0][0x330], RZ ;  /* 0x0000cc0006070a27 */ /* 0x000fca00078e00ff */
[----:B------:R-:W-:Y:S02]  /*4260*/  @P0 SHF.R.U32.HI R6, RZ, c[0x0][0x334], R7 ;  /* 0x0000cd00ff060a19 */ /* 0x000fe40000011607 */
.L_x_962:
[----:B------:R-:W-:Y:S05]  /*4270*/  BSYNC B0 ;  /* 0x0000000000007941 */ /* 0x000fea0003800000 */
.L_x_960:
[----:B------:R-:W-:-:S05]  /*4280*/  IMAD R6, R6, c[0x0][0x32c], R16 ;  /* 0x0000cb0006067a24 */ /* 0x000fca00078e0210 */
[----:B------:R-:W-:Y:S02]  /*4290*/  IADD3 R7, R6, c[0x0][0x32c], RZ ;  /* 0x0000cb0006077a10 */ /* 0x000fe40007ffe0ff */
[----:B------:R-:W-:Y:S02]  /*42a0*/  IMNMX R4, R4, R6, !PT ;  /* 0x0000000604047217 */ /* 0x000fe40007800200 */
[----:B------:R-:W-:Y:S02]  /*42b0*/  IMNMX R5, R5, R7, PT ;  /* 0x0000000705057217 */ /* 0x000fe40003800200 */
.L_x_959:
        /* <DEDUP_REMOVED lines=14> */
[----:B------:R-:W-:Y:S01]  /*43a0*/  FMUL.FTZ R10, R90, c[0x0][0x320] ;  /* 0x0000c8005a0a7a20 */ /* 0x000fe20000410000 */
[----:B------:R-:W-:Y:S01]  /*43b0*/  UISETP.NE.AND UP2, UPT, UR28, URZ, UPT ;  /* 0x0000003f1c00728c */ /* 0x000fe2000bf45270 */
[----:B------:R-:W-:Y:S01]  /*43c0*/  ISETP.LT.OR P0, PT, R5, 0x1, P0 ;  /* 0x000000010500780c */ /* 0x000fe20000701670 */
[----:B------:R-:W-:Y:S01]  /*43d0*/  UISETP.NE.AND UP0, UPT, UR4, URZ, UPT ;  /* 0x0000003f0400728c */ /* 0x000fe2000bf05270 */
[----:B------:R-:W3:Y:S01]  /*43e0*/  MUFU.TANH R22, R11 ;  /* 0x0000000b00167308 */ /* 0x000ee20000002400 */
[----:B------:R-:W-:Y:S01]  /*43f0*/  PLOP3.LUT P2, PT, PT, PT, UP3, 0x40, 0x0 ;  /* 0x000000000000781c */ /* 0x000fe20003f4e838 */
[----:B------:R-:W-:Y:S01]  /*4400*/  UISETP.NE.AND UP3, UPT, UR34, URZ, UPT ;  /* 0x0000003f2200728c */ /* 0x000fe2000bf65270 */
[----:B------:R-:W-:Y:S01]  /*4410*/  FSEL R55, R27, -INF , !P0 ;  /* 0xff8000001b377808 */ /* 0x000fe20004000000 */
[----:B-1----:R-:W-:Y:S01]  /*4420*/  FMUL.FTZ R6, R86, c[0x0][0x320] ;  /* 0x0000c80056067a20 */ /* 0x002fe20000410000 */
[----:B------:R-:W-:Y:S01]  /*4430*/  PLOP3.LUT P0, PT, PT, PT, UP1, 0x40, 0x0 ;  /* 0x000000000000781c */ /* 0x000fe20003f0e818 */
[----:B------:R-:W-:Y:S01]  /*4440*/  UISETP.NE.AND UP1, UPT, UR32, URZ, UPT ;  /* 0x0000003f2000728c */ /* 0x000fe2000bf25270 */
[----:B------:R-:W-:Y:S01]  /*4450*/  PLOP3.LUT P1, PT, PT, PT, UP2, 0x40, 0x0 ;  /* 0x000000000000781c */ /* 0x000fe20003f2e828 */
[----:B------:R1:W4:Y:S01]  /*4460*/  MUFU.TANH R52, R6 ;  /* 0x0000000600347308 */ /* 0x0003220000002400 */
[C---:B------:R-:W-:Y:S01]  /*4470*/  ISETP.GT.AND P0, PT, R4.reuse, 0x9, P0 ;  /* 0x000000090400780c */ /* 0x040fe20000704270 */
[----:B------:R-:W-:Y:S01]  /*4480*/  UISETP.NE.AND UP2, UPT, UR33, URZ, UPT ;  /* 0x0000003f2100728c */ /* 0x000fe2000bf45270 */
[C---:B------:R-:W-:Y:S01]  /*4490*/  ISETP.GT.AND P2, PT, R4.reuse, 0x1, P2 ;  /* 0x000000010400780c */ /* 0x040fe20001744270 */
[----:B------:R-:W-:Y:S01]  /*44a0*/  FMUL.FTZ R8, R79, c[0x0][0x320] ;  /* 0x0000c8004f087a20 */ /* 0x000fe20000410000 */
[----:B------:R-:W-:-:S02]  /*44b0*/  ISETP.GT.AND P1, PT, R4, 0x8, P1 ;  /* 0x000000080400780c */ /* 0x000fc40000f24270 */
[C---:B------:R-:W-:Y:S01]  /*44c0*/  ISETP.LT.OR P0, PT, R5.reuse, 0xa, P0 ;  /* 0x0000000a0500780c */ /* 0x040fe20000701670 */
[----:B------:R5:W2:Y:S01]  /*44d0*/  MUFU.TANH R11, R7 ;  /* 0x00000007000b7308 */ /* 0x000aa20000002400 */
[C---:B------:R-:W-:Y:S02]  /*44e0*/  ISETP.LT.OR P2, PT, R5.reuse, 0x2, P2 ;  /* 0x000000020500780c */ /* 0x040fe40001741670 */
[----:B------:R-:W-:Y:S02]  /*44f0*/  ISETP.LT.OR P1, PT, R5, 0x9, P1 ;  /* 0x000000090500780c */ /* 0x000fe40000f21670 */
[----:B------:R-:W-:Y:S02]  /*4500*/  FSEL R56, R19, -INF , !P0 ;  /* 0xff80000013387808 */ /* 0x000fe40004000000 */
[----:B------:R-:W-:Y:S01]  /*4510*/  FSEL R54, R25, -INF , !P2 ;  /* 0xff80000019367808 */ /* 0x000fe20005000000 */
[----:B-1----:R-:W-:Y:S01]  /*4520*/  FMUL.FTZ R6, R83, c[0x0][0x320] ;  /* 0x0000c80053067a20 */ /* 0x002fe20000410000 */
[----:B------:R-:W-:Y:S01]  /*4530*/  FSEL R57, R20, -INF , !P1 ;  /* 0xff80000014397808 */ /* 0x000fe20004800000 */
[----:B------:R-:W1:Y:S01]  /*4540*/  MUFU.TANH R31, R9 ;  /* 0x00000009001f7308 */ /* 0x000e620000002400 */
[----:B------:R-:W-:-:S02]  /*4550*/  PLOP3.LUT P0, PT, PT, PT, UP5, 0x40, 0x0 ;  /* 0x000000000000781c */ /* 0x000fc40003f0e858 */
        /* <DEDUP_REMOVED lines=8> */
[----:B------:R-:W-:Y:S01]  /*45e0*/  ISETP.GT.AND P1, PT, R4, 0x11, P1 ;  /* 0x000000110400780c */ /* 0x000fe20000f24270 */
[----:B-----5:R-:W-:Y:S01]  /*45f0*/  FMUL.FTZ R7, R95, c[0x0][0x320] ;  /* 0x0000c8005f077a20 */ /* 0x020fe20000410000 */
[----:B------:R-:W-:-:S02]  /*4600*/  ISETP.LT.OR P0, PT, R5, 0x19, P0 ;  /* 0x000000190500780c */ /* 0x000fc40000701670 */
[C---:B------:R-:W-:Y:S01]  /*4610*/  ISETP.LT.OR P2, PT, R5.reuse, 0x11, P2 ;  /* 0x000000110500780c */ /* 0x040fe20001741670 */
[----:B------:R-:W2:Y:S01]  /*4620*/  MUFU.TANH R10, R10 ;  /* 0x0000000a000a7308 */ /* 0x000ea20000002400 */
[----:B------:R-:W-:Y:S02]  /*4630*/  ISETP.LT.OR P1, PT, R5, 0x12, P1 ;  /* 0x000000120500780c */ /* 0x000fe40000f21670 */
[----:B------:R-:W-:Y:S02]  /*4640*/  FSEL R59, R18, -INF , !P0 ;  /* 0xff800000123b7808 */ /* 0x000fe40004000000 */
[----:B------:R-:W-:Y:S02]  /*4650*/  FSEL R58, R21, -INF , !P2 ;  /* 0xff800000153a7808 */ /* 0x000fe40005000000 */
[----:B------:R-:W-:Y:S01]  /*4660*/  FSEL R60, R17, -INF , !P1 ;  /* 0xff800000113c7808 */ /* 0x000fe20004800000 */
[----:B-1----:R-:W-:Y:S01]  /*4670*/  FMUL.FTZ R6, R91, c[0x0][0x320] ;  /* 0x0000c8005b067a20 */ /* 0x002fe20000410000 */
        /* <DEDUP_REMOVED lines=10> */
[----:B------:R-:W-:Y:S01]  /*4720*/  ISETP.LT.OR P1, PT, R5, 0x21, P1 ;  /* 0x000000210500780c */ /* 0x000fe20000f21670 */
[----:B------:R-:W1:Y:S01]  /*4730*/  MUFU.TANH R20, R8 ;  /* 0x0000000800147308 */ /* 0x000e620000002400 */
        /* <DEDUP_REMOVED lines=14> */
[----:B------:R1:W1:Y:S01]  /*4820*/  MUFU.TANH R8, R4 ;  /* 0x0000000400087308 */ /* 0x0002620000002400 */
[----:B------:R-:W-:Y:S02]  /*4830*/  FSEL R133, R26, -INF , !P2 ;  /* 0xff8000001a857808 */ /* 0x000fe40005000000 */
[----:B------:R-:W-:Y:S01]  /*4840*/  FSEL R138, R23, -INF , !P1 ;  /* 0xff800000178a7808 */ /* 0x000fe20004800000 */
[----:B-----5:R-:W5:Y:S02]  /*4850*/  SHFL.IDX PT, R6, R12, 0x3, 0x1c1f ;  /* 0x007c1f000c067f89 */ /* 0x020f6400000e0000 */
[----:B-----5:R-:W-:-:S02]  /*4860*/  IMAD.IADD R5, R13, 0x1, R6 ;  /* 0x000000010d057824 */ /* 0x020fc400078e0206 */
[----:B-1----:R-:W-:-:S03]  /*4870*/  IMAD.IADD R4, R15, 0x1, R6 ;  /* 0x000000010f047824 */ /* 0x002fc600078e0206 */
[----:B------:R-:W-:Y:S01]  /*4880*/  IMNMX R5, R5, R14, PT ;  /* 0x0000000e05057217 */ /* 0x000fe20003800200 */
        /* <DEDUP_REMOVED lines=13> */
.L_x_965:
[----:B------:R-:W-:-:S04]  /*4960*/  MOV R7, c[0x0][0x32c] ;  /* 0x0000cb0000077a02 */ /* 0x000fc80000000f00 */
[----:B------:R-:W-:-:S13]  /*4970*/  ISETP.NE.AND P0, PT, R7, 0x1, PT ;  /* 0x000000010700780c */ /* 0x000fda0003f05270 */
[----:B------:R-:W-:-:S05]  /*4980*/  @P0 IMAD.HI.U32 R7, R6, c[0x0][0x330], RZ ;  /* 0x0000cc0006070a27 */ /* 0x000fca00078e00ff */
[----:B------:R-:W-:Y:S02]  /*4990*/  @P0 SHF.R.U32.HI R6, RZ, c[0x0][0x334], R7 ;  /* 0x0000cd00ff060a19 */ /* 0x000fe40000011607 */
.L_x_966:
[----:B------:R-:W-:Y:S05]  /*49a0*/  BSYNC B0 ;  /* 0x0000000000007941 */ /* 0x000fea0003800000 */
.L_x_964:
[----:B------:R-:W-:-:S05]  /*49b0*/  IMAD R6, R6, c[0x0][0x32c], R16 ;  /* 0x0000cb0006067a24 */ /* 0x000fca00078e0210 */
[----:B------:R-:W-:Y:S02]  /*49c0*/  IADD3 R7, R6, c[0x0][0x32c], RZ ;  /* 0x0000cb0006077a10 */ /* 0x000fe40007ffe0ff */
[----:B------:R-:W-:Y:S02]  /*49d0*/  IMNMX R4, R4, R6, !PT ;  /* 0x0000000604047217 */ /* 0x000fe40007800200 */
[----:B------:R-:W-:Y:S02]  /*49e0*/  IMNMX R5, R5, R7, PT ;  /* 0x0000000705057217 */ /* 0x000fe40003800200 */
.L_x_963:
[----:B--234-:R-:W-:Y:S01]  /*49f0*/  FMNMX.FTZ R7, R37, R39, !PT ;  /* 0x0000002725077209 */ /* 0x01cfe20007810000 */
[----:B------:R-:W-:Y:S01]  /*4a00*/  UP2UR UR31, UPR, URZ, 0x4 ;  /* 0x000000043f1f7883 */ /* 0x000fe20008000000 */
[----:B------:R-:W-:Y:S01]  /*4a10*/  FMNMX.FTZ R6, R35, R36, !PT ;  /* 0x0000002423067209 */ /* 0x000fe20007810000 */
[----:B------:R-:W-:Y:S01]  /*4a20*/  UISETP.NE.AND UP2, UPT, UR29, URZ, UPT ;  /* 0x0000003f1d00728c */ /* 0x000fe2000bf45270 */
[----:B------:R-:W-:Y:S01]  /*4a30*/  FMNMX.FTZ R7, R41, R7, !PT ;  /* 0x0000000729077209 */ /* 0x000fe20007810000 */
        /* <DEDUP_REMOVED lines=8> */
[----:B------:R-:W-:Y:S01]  /*4ac0*/  IMAD.SHL.U32 R225, R0, 0x2, RZ ;  /* 0x0000000200e17824 */ /* 0x000fe200078e00ff */
[----:B------:R-:W-:Y:S01]  /*4ad0*/  FMNMX.FTZ R6, R61, R6, !PT ;  /* 0x000000063d067209 */ /* 0x000fe20007810000 */
[----:B------:R-:W-:Y:S01]  /*4ae0*/  STL [R1+0x64], R236 ;  /* 0x000064ec01007387 */ /* 0x000fe20000100800 */
[----:B------:R-:W-:Y:S01]  /*4af0*/  FMNMX.FTZ R137, R70, R137, !PT ;  /* 0x0000008946897209 */ /* 0x000fe20007810000 */
[----:B------:R-:W-:Y:S01]  /*4b00*/  IMAD R226, R3, 0x2, R225 ;  /* 0x0000000203e27824 */ /* 0x000fe200078e02e1 */
[----:B------:R-:W-:Y:S01]  /*4b10*/  FMNMX.FTZ R6, R63, R6, !PT ;  /* 0x000000063f067209 */ /* 0x000fe20007810000 */
[----:B------:R-:W-:Y:S01]  /*4b20*/  LDSM.16.MT88.4 R16, [R225+0x3880] ;  /* 0x00388000e110783b */ /* 0x000fe20000004200 */
[----:B------:R-:W-:Y:S01]  /*4b30*/  FMNMX.FTZ R137, R69, R137, !PT ;  /* 0x0000008945897209 */ /* 0x000fe20007810000 */
[----:B------:R-:W-:Y:S01]  /*4b40*/  IMAD R227, R2, 0x2, R226 ;  /* 0x0000000202e37824 */ /* 0x000fe200078e02e2 */
[----:B------:R-:W-:Y:S01]  /*4b50*/  FMNMX.FTZ R6, R62, R6, !PT ;  /* 0x000000063e067209 */ /* 0x000fe20007810000 */
[----:B------:R-:W-:Y:S01]  /*4b60*/  STL [R1+0x60], R235 ;  /* 0x000060eb01007387 */ /* 0x000fe20000100800 */
[----:B------:R-:W-:-:S02]  /*4b70*/  FMNMX.FTZ R137, R71, R137, !PT ;  /* 0x0000008947897209 */ /* 0x000fc40007810000 */
[----:B------:R-:W-:Y:S01]  /*4b80*/  FMNMX.FTZ R6, R68, R6, !PT ;  /* 0x0000000644067209 */ /* 0x000fe20007810000 */
[----:B------:R-:W-:Y:S01]  /*4b90*/  LDSM.16.MT88.4 R44, [R227+0x3880] ;  /* 0x00388000e32c783b */ /* 0x000fe20000004200 */
[----:B------:R-:W-:Y:S02]  /*4ba0*/  FMNMX.FTZ R137, R245, R137, !PT ;  /* 0x00000089f5897209 */ /* 0x000fe40007810000 */
[----:B------:R-:W-:Y:S01]  /*4bb0*/  FMNMX.FTZ R6, R190, R6, !PT ;  /* 0x00000006be067209 */ /* 0x000fe20007810000 */
[----:B------:R-:W-:Y:S01]  /*4bc0*/  STL [R1+0x5c], R234 ;  /* 0x00005cea01007387 */ /* 0x000fe20000100800 */
[----:B------:R-:W-:Y:S02]  /*4bd0*/  FMNMX.FTZ R137, R244, R137, !PT ;  /* 0x00000089f4897209 */ /* 0x000fe40007810000 */
[----:B------:R-:W-:Y:S01]  /*4be0*/  FMNMX.FTZ R6, R189, R6, !PT ;  /* 0x00000006bd067209 */ /* 0x000fe20007810000 */
[----:B------:R-:W-:Y:S01]  /*4bf0*/  STL [R1+0x58], R233 ;  /* 0x000058e901007387 */ /* 0x000fe20000100800 */
[----:B------:R-:W-:-:S02]  /*4c00*/  FMNMX.FTZ R137, R207, R137, !PT ;  /* 0x00000089cf897209 */ /* 0x000fc40007810000 */
[----:B------:R-:W-:Y:S01]  /*4c10*/  FMNMX.FTZ R6, R188, R6, !PT ;  /* 0x00000006bc067209 */ /* 0x000fe20007810000 */
[----:B------:R-:W-:Y:S01]  /*4c20*/  STL [R1+0x54], R232 ;  /* 0x000054e801007387 */ /* 0x000fe20000100800 */
[----:B------:R-:W-:Y:S02]  /*4c30*/  FMNMX.FTZ R137, R191, R137, !PT ;  /* 0x00000089bf897209 */ /* 0x000fe40007810000 */
[----:B------:R-:W-:Y:S01]  /*4c40*/  FMNMX.FTZ R136, R139, R6, !PT ;  /* 0x000000068b887209 */ /* 0x000fe20007810000 */
[----:B------:R-:W-:Y:S01]  /*4c50*/  STL [R1+0x50], R231 ;  /* 0x000050e701007387 */ /* 0x000fe20000100800 */
[----:B------:R-:W-:Y:S01]  /*4c60*/  PLOP3.LUT P1, PT, PT, PT, UP2, 0x40, 0x0 ;  /* 0x000000000000781c */ /* 0x000fe20003f2e828 */
[----:B------:R-:W-:Y:S01]  /*4c70*/  UISETP.NE.AND UP2, UPT, UR28, URZ, UPT ;  /* 0x0000003f1c00728c */ /* 0x000fe2000bf45270 */
[----:B------:R-:W-:Y:S01]  /*4c80*/  PLOP3.LUT P2, PT, PT, PT, UP1, 0x40, 0x0 ;  /* 0x000000000000781c */ /* 0x000fe20003f4e818 */
[----:B------:R-:W1:Y:S01]  /*4c90*/  SHFL.BFLY PT, R6, R137, 0x2, 0x1f ;  /* 0x0c401f0089067f89 */ /* 0x000e6200000e0000 */
[C---:B------:R-:W-:Y:S01]  /*4ca0*/  ISETP.GT.AND P1, PT, R4.reuse, 0x1, P1 ;  /* 0x000000010400780c */ /* 0x040fe20000f24270 */
[----:B------:R-:W-:Y:S01]  /*4cb0*/  UISETP.NE.AND UP1, UPT, UR5, URZ, UPT ;  /* 0x0000003f0500728c */ /* 0x000fe2000bf25270 */
[----:B------:R-:W-:Y:S01]  /*4cc0*/  ISETP.GT.AND P2, PT, R4, RZ, P2 ;  /* 0x000000ff0400720c */ /* 0x000fe20001744270 */
[----:B------:R-:W2:Y:S01]  /*4cd0*/  SHFL.BFLY PT, R7, R136, 0x2, 0x1f ;  /* 0x0c401f0088077f89 */ /* 0x000ea200000e0000 */
[C---:B------:R-:W-:Y:S01]  /*4ce0*/  ISETP.LT.OR P1, PT, R5.reuse, 0x2, P1 ;  /* 0x000000020500780c */ /* 0x040fe20000f21670 */
[----:B------:R-:W-:Y:S01]  /*4cf0*/  ULDC.64 UR4, c[0x0][0x2c8] ;  /* 0x0000b20000047ab9 */ /* 0x000fe20000000a00 */
[----:B------:R-:W-:Y:S01]  /*4d00*/  ISETP.LT.OR P2, PT, R5, 0x1, P2 ;  /* 0x000000010500780c */ /* 0x000fe20001741670 */
[----:B------:R-:W-:Y:S01]  /*4d10*/  STL [R1+0x4c], R230 ;  /* 0x00004ce601007387 */ /* 0x000fe20000100800 */
[----:B------:R-:W-:-:S02]  /*4d20*/  FSEL R15, R9, -INF , !P1 ;  /* 0xff800000090f7808 */ /* 0x000fc40004800000 */
[----:B------:R-:W-:Y:S01]  /*4d30*/  FSEL R14, R8, -INF , !P2 ;  /* 0xff800000080e7808 */ /* 0x000fe20005000000 */
[----:B------:R-:W-:Y:S01]  /*4d40*/  STL [R1+0x48], R229 ;  /* 0x000048e501007387 */ /* 0x000fe20000100800 */
[----:B------:R-:W-:Y:S01]  /*4d50*/  PLOP3.LUT P2, PT, PT, PT, UP1, 0x40, 0x0 ;  /* 0x000000000000781c */ /* 0x000fe20003f4e818 */
[----:B------:R-:W-:Y:S01]  /*4d60*/  UISETP.NE.AND UP1, UPT, UR29, URZ, UPT ;  /* 0x0000003f1d00728c */ /* 0x000fe2000bf25270 */
[----:B------:R-:W-:Y:S01]  /*4d70*/  PLOP3.LUT P1, PT, PT, PT, UP0, 0x40, 0x0 ;  /* 0x000000000000781c */ /* 0x000fe20003f2e808 */
[----:B------:R-:W-:Y:S01]  /*4d80*/  UISETP.NE.AND UP0, UPT, UR30, URZ, UPT ;  /* 0x0000003f1e00728c */ /* 0x000fe2000bf05270 */
[C---:B------:R-:W-:Y:S01]  /*4d90*/  ISETP.GT.AND P2, PT, R4.reuse, 0x9, P2 ;  /* 0x000000090400780c */ /* 0x040fe20001744270 */
[----:B------:R-:W-:Y:S01]  /*4da0*/  STL [R1+0x44], R224 ;  /* 0x000044e001007387 */ /* 0x000fe20000100800 */
[----:B------:R-:W-:Y:S02]  /*4db0*/  ISETP.GT.AND P1, PT, R4, 0x10, P1 ;  /* 0x000000100400780c */ /* 0x000fe40000f24270 */
[----:B------:R-:W-:-:S02]  /*4dc0*/  ISETP.LT.OR P2, PT, R5, 0xa, P2 ;  /* 0x0000000a0500780c */ /* 0x000fc40001741670 */
[----:B------:R-:W-:Y:S02]  /*4dd0*/  ISETP.LT.OR P1, PT, R5, 0x11, P1 ;  /* 0x000000110500780c */ /* 0x000fe40000f21670 */
[----:B-1----:R-:W-:Y:S02]  /*4de0*/  FMNMX.FTZ R137, R137, R6, !PT ;  /* 0x0000000689897209 */ /* 0x002fe40007810000 */
[----:B------:R-:W-:Y:S02]  /*4df0*/  FMNMX.FTZ R8, R14, R15, !PT ;  /* 0x0000000f0e087209 */ /* 0x000fe40007810000 */
[----:B--2---:R-:W-:Y:S01]  /*4e00*/  FMNMX.FTZ R136, R136, R7, !PT ;  /* 0x0000000788887209 */ /* 0x004fe20007810000 */
[----:B------:R-:W1:Y:S01]  /*4e10*/  SHFL.BFLY PT, R6, R137, 0x1, 0x1f ;  /* 0x0c201f0089067f89 */ /* 0x000e6200000e0000 */
[----:B------:R-:W-:Y:S02]  /*4e20*/  FSEL R49, R49, -INF , !P2 ;  /* 0xff80000031317808 */ /* 0x000fe40005000000 */
[----:B------:R-:W-:Y:S01]  /*4e30*/  FSEL R52, R52, -INF , !P1 ;  /* 0xff80000034347808 */ /* 0x000fe20004800000 */
[----:B------:R-:W2:Y:S01]  /*4e40*/  SHFL.BFLY PT, R7, R136, 0x1, 0x1f ;  /* 0x0c201f0088077f89 */ /* 0x000ea200000e0000 */
[----:B------:R-:W-:Y:S01]  /*4e50*/  PLOP3.LUT P2, PT, PT, PT, UP5, 0x40, 0x0 ;  /* 0x000000000000781c */ /* 0x000fe20003f4e858 */
[----:B------:R-:W-:Y:S01]  /*4e60*/  UISETP.NE.AND UP5, UPT, UR13, URZ, UPT ;  /* 0x0000003f0d00728c */ /* 0x000fe2000bfa5270 */
[----:B------:R-:W-:-:S02]  /*4e70*/  PLOP3.LUT P1, PT, PT, PT, UP4, 0x40, 0x0 ;  /* 0x000000000000781c */ /* 0x000fc40003f2e848 */
[C---:B------:R-:W-:Y:S02]  /*4e80*/  ISETP.GT.AND P2, PT, R4.reuse, 0x18, P2 ;  /* 0x000000180400780c */ /* 0x040fe40001744270 */
[----:B------:R-:W-:Y:S02]  /*4e90*/  ISETP.GT.AND P1, PT, R4, 0x19, P1 ;  /* 0x000000190400780c */ /* 0x000fe40000f24270 */
[C---:B------:R-:W-:Y:S02]  /*4ea0*/  ISETP.LT.OR P2, PT, R5.reuse, 0x19, P2 ;  /* 0x000000190500780c */ /* 0x040fe40001741670 */
[----:B------:R-:W-:Y:S02]  /*4eb0*/  ISETP.LT.OR P1, PT, R5, 0x1a, P1 ;  /* 0x0000001a0500780c */ /* 0x000fe40000f21670 */
[----:B------:R-:W-:Y:S02]  /*4ec0*/  FSEL R50, R50, -INF , !P2 ;  /* 0xff80000032327808 */ /* 0x000fe40005000000 */
[----:B------:R-:W-:-:S02]  /*4ed0*/  FSEL R53, R53, -INF , !P1 ;  /* 0xff80000035357808 */ /* 0x000fc40004800000 */
[----:B------:R-:W-:Y:S02]  /*4ee0*/  PLOP3.LUT P1, PT, PT, PT, UP1, 0x40, 0x0 ;  /* 0x000000000000781c */ /* 0x000fe40003f2e818 */
[----:B------:R-:W-:Y:S02]  /*4ef0*/  LEA R228, R2, R225, 0x1 ;  /* 0x000000e102e47211 */ /* 0x000fe400078e08ff */
[----:B-1----:R-:W-:Y:S02]  /*4f00*/  FMNMX.FTZ R137, R137, R6, !PT ;  /* 0x0000000689897209 */ /* 0x002fe40007810000 */
[----:B------:R-:W-:Y:S01]  /*4f10*/  FMNMX.FTZ R6, R55, R54, !PT ;  /* 0x0000003637067209 */ /* 0x000fe20007810000 */
[----:B------:R-:W-:Y:S01]  /*4f20*/  LDSM.16.MT88.4 R24, [R228+0x2080] ;  /* 0x00208000e418783b */ /* 0x000fe20000004200 */
[----:B--2---:R-:W-:Y:S01]  /*4f30*/  FMNMX.FTZ R136, R136, R7, !PT ;  /* 0x0000000788887209 */ /* 0x004fe20007810000 */
[C---:B------:R-:W-:Y:S01]  /*4f40*/  FMUL.FTZ R13, R137.reuse, c[0x0][0x2d0] ;  /* 0x0000b400890d7a20 */ /* 0x040fe20000410000 */
[----:B------:R-:W-:-:S02]  /*4f50*/  FSETP.NEU.FTZ.AND P0, PT, R137, -INF , PT ;  /* 0xff8000008900780b */ /* 0x000fc40003f1d000 */
[----:B------:R-:W-:Y:S01]  /*4f60*/  FMNMX.FTZ R6, R57, R6, !PT ;  /* 0x0000000639067209 */ /* 0x000fe20007810000 */
[C---:B------:R-:W-:Y:S01]  /*4f70*/  FMUL.FTZ R12, R136.reuse, c[0x0][0x2d0] ;  /* 0x0000b400880c7a20 */ /* 0x040fe20000410000 */
[----:B------:R-:W-:Y:S02]  /*4f80*/  FSEL R13, R13, RZ, P0 ;  /* 0x000000ff0d0d7208 */ /* 0x000fe40000000000 */
[----:B------:R-:W-:Y:S02]  /*4f90*/  FSETP.NEU.FTZ.AND P0, PT, R136, -INF , PT ;  /* 0xff8000008800780b */ /* 0x000fe40003f1d000 */
[----:B------:R-:W-:Y:S01]  /*4fa0*/  FMNMX.FTZ R6, R56, R6, !PT ;  /* 0x0000000638067209 */ /* 0x000fe20007810000 */
[----:B------:R-:W-:Y:S01]  /*4fb0*/  FFMA.FTZ R7, R37, c[0x0][0x2d0], -R13 ;  /* 0x0000b40025077a23 */ /* 0x000fe2000001080d */
[----:B------:R-:W-:Y:S02]  /*4fc0*/  FSEL R12, R12, RZ, P0 ;  /* 0x000000ff0c0c7208 */ /* 0x000fe40000000000 */
[----:B------:R-:W-:Y:S01]  /*4fd0*/  PLOP3.LUT P0, PT, PT, PT, UP2, 0x40, 0x0 ;  /* 0x000000000000781c */ /* 0x000fe20003f0e828 */
[----:B------:R-:W-:Y:S01]  /*4fe0*/  UISETP.NE.AND UP2, UPT, UR31, URZ, UPT ;  /* 0x0000003f1f00728c */ /* 0x000fe2000bf45270 */
[----:B------:R-:W-:Y:S01]  /*4ff0*/  FMNMX.FTZ R6, R58, R6, !PT ;  /* 0x000000063a067209 */ /* 0x000fe20007810000 */
[----:B------:R1:W-:Y:S01]  /*5000*/  MUFU.EX2 R222, R7 ;  /* 0x0000000700de7308 */ /* 0x0003e20000000800 */
[----:B------:R-:W-:Y:S01]  /*5010*/  ISETP.GT.AND P0, PT, R4, 0x8, P0 ;  /* 0x000000080400780c */ /* 0x000fe20000704270 */
[----:B------:R-:W-:Y:S01]  /*5020*/  FFMA.FTZ R2, R40, c[0x0][0x2d0], -R12 ;  /* 0x0000b40028027a23 */ /* 0x000fe2000001080c */
[----:B------:R-:W-:-:S02]  /*5030*/  FMNMX.FTZ R6, R60, R6, !PT ;  /* 0x000000063c067209 */ /* 0x000fc40007810000 */
[----:B------:R-:W-:Y:S02]  /*5040*/  ISETP.LT.OR P0, PT, R5, 0x9, P0 ;  /* 0x000000090500780c */ /* 0x000fe40000701670 */
[----:B------:R-:W-:Y:S01]  /*5050*/  FMNMX.FTZ R6, R59, R6, !PT ;  /* 0x000000063b067209 */ /* 0x000fe20007810000 */
[----:B------:R-:W-:Y:S01]  /*5060*/  MUFU.EX2 R199, R2 ;  /* 0x0000000200c77308 */ /* 0x000fe20000000800 */
[----:B------:R-:W-:Y:S02]  /*5070*/  FSEL R48, R10, -INF , !P0 ;  /* 0xff8000000a307808 */ /* 0x000fe40004000000 */
[----:B------:R-:W-:Y:S01]  /*5080*/  PLOP3.LUT P0, PT, PT, PT, UP6, 0x40, 0x0 ;  /* 0x000000000000781c */ /* 0x000fe20003f0e868 */
[----:B------:R-:W-:Y:S01]  /*5090*/  UISETP.NE.AND UP6, UPT, UR12, URZ, UPT ;  /* 0x0000003f0c00728c */ /* 0x000fe2000bfc5270 */
[----:B------:R-:W-:Y:S02]  /*50a0*/  FMNMX.FTZ R6, R72, R6, !PT ;  /* 0x0000000648067209 */ /* 0x000fe40007810000 */
[----:B------:R-:W-:Y:S01]  /*50b0*/  ISETP.GT.AND P0, PT, R4, 0x11, P0 ;  /* 0x000000110400780c */ /* 0x000fe20000704270 */
[----:B-1----:R-:W-:Y:S01]  /*50c0*/  FFMA.FTZ R7, R39, c[0x0][0x2d0], -R13 ;  /* 0x0000b40027077a23 */ /* 0x002fe2000001080d */
[----:B------:R-:W-:-:S02]  /*50d0*/  FMNMX.FTZ R8, R48, R8, !PT ;  /* 0x0000000830087209 */ /* 0x000fc40007810000 */
[----:B------:R-:W-:Y:S01]  /*50e0*/  ISETP.LT.OR P0, PT, R5, 0x12, P0 ;  /* 0x000000120500780c */ /* 0x000fe20000701670 */
[----:B------:R1:W-:Y:S01]  /*50f0*/  MUFU.EX2 R208, R7 ;  /* 0x0000000700d07308 */ /* 0x0003e20000000800 */
[----:B------:R-:W-:Y:S02]  /*5100*/  FMNMX.FTZ R6, R134, R6, !PT ;  /* 0x0000000686067209 */ /* 0x000fe40007810000 */
[----:B------:R-:W-:Y:S02]  /*5110*/  FSEL R51, R11, -INF , !P0 ;  /* 0xff8000000b337808 */ /* 0x000fe40004000000 */
[----:B------:R-:W-:Y:S02]  /*5120*/  PLOP3.LUT P0, PT, PT, PT, UP3, 0x40, 0x0 ;  /* 0x000000000000781c */ /* 0x000fe40003f0e838 */
[----:B------:R-:W-:Y:S02]  /*5130*/  FMNMX.FTZ R8, R49, R8, !PT ;  /* 0x0000000831087209 */ /* 0x000fe40007810000 */
[----:B------:R-:W-:-:S02]  /*5140*/  ISETP.GT.AND P0, PT, R4, 0x20, P0 ;  /* 0x000000200400780c */ /* 0x000fc40000704270 */
[----:B------:R-:W-:Y:S02]  /*5150*/  FMNMX.FTZ R6, R132, R6, !PT ;  /* 0x0000000684067209 */ /* 0x000fe40007810000 */
[----:B------:R-:W-:Y:S02]  /*5160*/  ISETP.LT.OR P0, PT, R5, 0x21, P0 ;  /* 0x000000210500780c */ /* 0x000fe40000701670 */
[----:B------:R-:W-:Y:S01]  /*5170*/  FMNMX.FTZ R8, R52, R8, !PT ;  /* 0x0000000834087209 */ /* 0x000fe20007810000 */
[----:B-1----:R-:W-:Y:S01]  /*5180*/  FFMA.FTZ R7, R41, c[0x0][0x2d0], -R13 ;  /* 0x0000b40029077a23 */ /* 0x002fe2000001080d */
[----:B------:R-:W-:Y:S02]  /*5190*/  FMNMX.FTZ R6, R133, R6, !PT ;  /* 0x0000000685067209 */ /* 0x000fe40007810000 */
[----:B------:R-:W-:Y:S01]  /*51a0*/  FSEL R87, R22, -INF , !P0 ;  /* 0xff80000016577808 */ /* 0x000fe20004000000 */
[----:B------:R1:W-:Y:S01]  /*51b0*/  MUFU.EX2 R201, R7 ;  /* 0x0000000700c97308 */ /* 0x0003e20000000800 */
[----:B------:R-:W-:-:S02]  /*51c0*/  PLOP3.LUT P2, PT, PT, PT, UP2, 0x40, 0x0 ;  /* 0x000000000000781c */ /* 0x000fc40003f4e828 */
[----:B------:R-:W-:Y:S02]  /*51d0*/  PLOP3.LUT P0, PT, PT, PT, UP0, 0x40, 0x0 ;  /* 0x000000000000781c */ /* 0x000fe40003f0e808 */
[----:B------:R-:W-:Y:S02]  /*51e0*/  FMNMX.FTZ R8, R51, R8, !PT ;  /* 0x0000000833087209 */ /* 0x000fe40007810000 */
[----:B------:R-:W-:Y:S02]  /*51f0*/  FMNMX.FTZ R6, R138, R6, !PT ;  /* 0x000000068a067209 */ /* 0x000fe40007810000 */
[C---:B------:R-:W-:Y:S02]  /*5200*/  ISETP.GT.AND P2, PT, R4.reuse, 0x21, P2 ;  /* 0x000000210400780c */ /* 0x040fe40001744270 */
[C---:B------:R-:W-:Y:S02]  /*5210*/  ISETP.GT.AND P1, PT, R4.reuse, 0x28, P1 ;  /* 0x000000280400780c */ /* 0x040fe40000f24270 */
[----:B------:R-:W-:-:S02]  /*5220*/  ISETP.GT.AND P0, PT, R4, 0x29, P0 ;  /* 0x000000290400780c */ /* 0x000fc40000704270 */
[----:B------:R-:W-:Y:S01]  /*5230*/  FMNMX.FTZ R4, R50, R8, !PT ;  /* 0x0000000832047209 */ /* 0x000fe20007810000 */
[----:B-1----:R-:W-:Y:S01]  /*5240*/  FFMA.FTZ R7, R42, c[0x0][0x2d0], -R13 ;  /* 0x0000b4002a077a23 */ /* 0x002fe2000001080d */
[----:B------:R-:W1:Y:S01]  /*5250*/  SHFL.BFLY PT, R8, R6, 0x2, 0x1f ;  /* 0x0c401f0006087f89 */ /* 0x000e6200000e0000 */
[----:B------:R-:W-:Y:S02]  /*5260*/  ISETP.LT.OR P2, PT, R5, 0x22, P2 ;  /* 0x000000220500780c */ /* 0x000fe40001741670 */
[----:B------:R-:W-:Y:S01]  /*5270*/  FMNMX.FTZ R4, R53, R4, !PT ;  /* 0x0000000435047209 */ /* 0x000fe20007810000 */
[----:B------:R-:W-:Y:S01]  /*5280*/  LDSM.16.MT88.4 R40, [R228+0x3880] ;  /* 0x00388000e428783b */ /* 0x000fe20000004200 */
[----:B------:R-:W-:Y:S01]  /*5290*/  ISETP.LT.OR P1, PT, R5, 0x29, P1 ;  /* 0x000000290500780c */ /* 0x000fe20000f21670 */
[----:B------:R-:W2:Y:S01]  /*52a0*/  MUFU.EX2 R197, R7 ;  /* 0x0000000700c57308 */ /* 0x000ea20000000800 */
[----:B------:R-:W-:Y:S02]  /*52b0*/  FSEL R86, R20, -INF , !P2 ;  /* 0xff80000014567808 */ /* 0x000fe40005000000 */
[----:B------:R-:W-:Y:S01]  /*52c0*/  FMNMX.FTZ R4, R87, R4, !PT ;  /* 0x0000000457047209 */ /* 0x000fe20007810000 */
[----:B------:R-:W-:Y:S01]  /*52d0*/  LDSM.16.MT88.4 R20, [R227+0x2080] ;  /* 0x00208000e314783b */ /* 0x000fe20000004200 */
[----:B------:R-:W-:Y:S01]  /*52e0*/  ISETP.LT.OR P0, PT, R5, 0x2a, P0 ;  /* 0x0000002a0500780c */ /* 0x000fe20000701670 */
[----:B------:R-:W-:Y:S01]  /*52f0*/  FFMA.FTZ R5, R35, c[0x0][0x2d0], -R12 ;  /* 0x0000b40023057a23 */ /* 0x000fe2000001080c */
[----:B------:R-:W-:Y:S01]  /*5300*/  FSEL R85, R30, -INF , !P1 ;  /* 0xff8000001e557808 */ /* 0x000fe20004800000 */
[----:B------:R-:W-:Y:S01]  /*5310*/  LDSM.16.MT88.4 R32, [R225+0x2080] ;  /* 0x00208000e120783b */ /* 0x000fe20000004200 */
[----:B------:R-:W-:Y:S01]  /*5320*/  FMNMX.FTZ R4, R86, R4, !PT ;  /* 0x0000000456047209 */ /* 0x000fe20007810000 */
[----:B------:R3:W-:Y:S01]  /*5330*/  MUFU.EX2 R220, R5 ;  /* 0x0000000500dc7308 */ /* 0x0007e20000000800 */
[----:B------:R-:W-:-:S02]  /*5340*/  FSEL R84, R31, -INF , !P0 ;  /* 0xff8000001f547808 */ /* 0x000fc40004000000 */
[----:B------:R-:W-:Y:S01]  /*5350*/  FMNMX.FTZ R0, R85, R4, !PT ;  /* 0x0000000455007209 */ /* 0x000fe20007810000 */
[----:B------:R-:W-:Y:S01]  /*5360*/  FFMA.FTZ R4, R36, c[0x0][0x2d0], -R12 ;  /* 0x0000b40024047a23 */ /* 0x000fe2000001080c */
[----:B------:R-:W-:Y:S01]  /*5370*/  LDSM.16.MT88.4 R28, [R226+0x2080] ;  /* 0x00208000e21c783b */ /* 0x000fe20000004200 */
[----:B--2---:R-:W-:Y:S02]  /*5380*/  F2FP.BF16.PACK_AB R10, R197, R201 ;  /* 0x000000c9c50a723e */ /* 0x004fe400000010ff */
[----:B------:R-:W-:Y:S01]  /*5390*/  FMNMX.FTZ R0, R84, R0, !PT ;  /* 0x0000000054007209 */ /* 0x000fe20007810000 */
[----:B------:R2:W4:Y:S01]  /*53a0*/  MUFU.EX2 R193, R4 ;  /* 0x0000000400c17308 */ /* 0x0005220000000800 */
[----:B-1----:R-:W-:Y:S02]  /*53b0*/  FMNMX.FTZ R3, R6, R8, !PT ;  /* 0x0000000806037209 */ /* 0x002fe40007810000 */
[----:B------:R-:W-:-:S03]  /*53c0*/  F2FP.BF16.PACK_AB R8, R208, R222 ;  /* 0x000000ded008723e */ /* 0x000fc600000010ff */
[----:B------:R-:W1:Y:S04]  /*53d0*/  SHFL.BFLY PT, R135, R3, 0x1, 0x1f ;  /* 0x0c201f0003877f89 */ /* 0x000e6800000e0000 */
[----:B---3--:R-:W3:Y:S01]  /*53e0*/  SHFL.BFLY PT, R5, R0, 0x2, 0x1f ;  /* 0x0c401f0000057f89 */ /* 0x008ee200000e0000 */
[----:B--2---:R-:W-:Y:S01]  /*53f0*/  FFMA.FTZ R4, R38, c[0x0][0x2d0], -R12 ;  /* 0x0000b40026047a23 */ /* 0x004fe2000001080c */
[----:B----4-:R-:W-:Y:S02]  /*5400*/  F2FP.BF16.PACK_AB R9, R193, R220 ;  /* 0x000000dcc109723e */ /* 0x010fe400000010ff */
[----:B------:R-:W-:Y:S01]  /*5410*/  LDSM.16.MT88.4 R36, [R226+0x3880] ;  /* 0x00388000e224783b */ /* 0x000fe20000004200 */
[----:B------:R-:W2:Y:S01]  /*5420*/  MUFU.EX2 R221, R4 ;  /* 0x0000000400dd7308 */ /* 0x000ea20000000800 */
[----:B-1----:R-:W-:-:S02]  /*5430*/  FMNMX.FTZ R135, R3, R135, !PT ;  /* 0x0000008703877209 */ /* 0x002fc40007810000 */
[----:B---3--:R-:W-:-:S03]  /*5440*/  FMNMX.FTZ R0, R0, R5, !PT ;  /* 0x0000000500007209 */ /* 0x008fc60007810000 */
[C---:B------:R-:W-:Y:S01]  /*5450*/  FMUL.FTZ R2, R135.reuse, c[0x0][0x2d0] ;  /* 0x0000b40087027a20 */ /* 0x040fe20000410000 */
[----:B------:R-:W-:Y:S02]  /*5460*/  FSETP.NEU.FTZ.AND P0, PT, R135, -INF , PT ;  /* 0xff8000008700780b */ /* 0x000fe40003f1d000 */
[----:B--2---:R-:W-:Y:S01]  /*5470*/  F2FP.BF16.PACK_AB R11, R199, R221 ;  /* 0x000000ddc70b723e */ /* 0x004fe200000010ff */
[----:B------:R-:W1:Y:S01]  /*5480*/  SHFL.BFLY PT, R4, R0, 0x1, 0x1f ;  /* 0x0c201f0000047f89 */ /* 0x000e6200000e0000 */
[----:B------:R-:W-:-:S05]  /*5490*/  FSEL R2, R2, RZ, P0 ;  /* 0x000000ff02027208 */ /* 0x000fca0000000000 */
[--C-:B------:R-:W-:Y:S01]  /*54a0*/  FFMA.FTZ R3, R55, c[0x0][0x2d0], -R2.reuse ;  /* 0x0000b40037037a23 */ /* 0x100fe20000010802 */
[C---:B------:R-:W-:Y:S03]  /*54b0*/  HMMA.16816.F32.BF16 R144, R8.reuse, R32, RZ ;  /* 0x000000200890723c */ /* 0x040fe600000418ff */
[----:B------:R2:W-:Y:S05]  /*54c0*/  MUFU.EX2 R196, R3 ;  /* 0x0000000300c47308 */ /* 0x0005ea0000000800 */
[C---:B------:R-:W-:Y:S08]  /*54d0*/  HMMA.16816.F32.BF16 R184, R8.reuse, R28, RZ ;  /* 0x0000001c08b8723c */ /* 0x040ff000000418ff */
[----:B------:R-:W-:Y:S01]  /*54e0*/  HMMA.16816.F32.BF16 R180, R8, R24, RZ ;  /* 0x0000001808b4723c */ /* 0x000fe200000418ff */
[----:B--2---:R-:W-:-:S04]  /*54f0*/  FFMA.FTZ R3, R54, c[0x0][0x2d0], -R2 ;  /* 0x0000b40036037a23 */ /* 0x004fc80000010802 */
[----:B------:R1:W-:Y:S03]  /*5500*/  MUFU.EX2 R192, R3 ;  /* 0x0000000300c07308 */ /* 0x0003e60000000800 */
[C---:B------:R-:W-:Y:S08]  /*5510*/  HMMA.16816.F32.BF16 R176, R8.reuse, R20, RZ ;  /* 0x0000001408b0723c */ /* 0x040ff000000418ff */
[----:B------:R-:W-:Y:S01]  /*5520*/  HMMA.16816.F32.BF16 R172, R8, R16, RZ ;  /* 0x0000001008ac723c */ /* 0x000fe200000418ff */
[----:B-1----:R-:W-:Y:S01]  /*5530*/  FMNMX.FTZ R3, R0, R4, !PT ;  /* 0x0000000400037209 */ /* 0x002fe20007810000 */
[----:B------:R-:W-:-:S06]  /*5540*/  FFMA.FTZ R0, R57, c[0x0][0x2d0], -R2 ;  /* 0x0000b40039007a23 */ /* 0x000fcc0000010802 */
[C---:B------:R-:W-:Y:S01]  /*5550*/  HMMA.16816.F32.BF16 R168, R8.reuse, R36, RZ ;  /* 0x0000002408a8723c */ /* 0x040fe200000418ff */
[----:B------:R-:W-:Y:S01]  /*5560*/  FFMA.FTZ R4, R56, c[0x0][0x2d0], -R2 ;  /* 0x0000b40038047a23 */ /* 0x000fe20000010802 */
[C---:B------:R-:W-:Y:S01]  /*5570*/  FSETP.NEU.FTZ.AND P0, PT, R3.reuse, -INF , PT ;  /* 0xff8000000300780b */ /* 0x040fe20003f1d000 */
[----:B------:R1:W-:Y:S05]  /*5580*/  MUFU.EX2 R198, R0 ;  /* 0x0000000000c67308 */ /* 0x0003ea0000000800 */
[C---:B------:R-:W-:Y:S03]  /*5590*/  HMMA.16816.F32.BF16 R164, R8.reuse, R40, RZ ;  /* 0x0000002808a4723c */ /* 0x040fe600000418ff */
[----:B------:R2:W3:Y:S05]  /*55a0*/  MUFU.EX2 R65, R4 ;  /* 0x0000000400417308 */ /* 0x0004ea0000000800 */
[----:B------:R-:W-:Y:S01]  /*55b0*/  HMMA.16816.F32.BF16 R160, R8, R44, RZ ;  /* 0x0000002c08a0723c */ /* 0x000fe200000418ff */
[----:B-1----:R-:W-:-:S07]  /*55c0*/  FMUL.FTZ R0, R3, c[0x0][0x2d0] ;  /* 0x0000b40003007a20 */ /* 0x002fce0000410000 */
[----:B------:R-:W-:Y:S01]  /*55d0*/  HMMA.16816.F32.BF16 R156, R8, R34, RZ ;  /* 0x00000022089c723c */ /* 0x000fe200000418ff */
[----:B------:R-:W-:-:S05]  /*55e0*/  FSEL R0, R0, RZ, P0 ;  /* 0x000000ff00007208 */ /* 0x000fca0000000000 */
[--C-:B--2---:R-:W-:Y:S02]  /*55f0*/  FFMA.FTZ R4, R14, c[0x0][0x2d0], -R0.reuse ;  /* 0x0000b4000e047a23 */ /* 0x104fe40000010800 */
[C---:B------:R-:W-:Y:S01]  /*5600*/  HMMA.16816.F32.BF16 R152, R8.reuse, R30, RZ ;  /* 0x0000001e0898723c */ /* 0x040fe200000418ff */
[----:B---3--:R-:W-:Y:S01]  /*5610*/  IMAD.MOV.U32 R14, RZ, RZ, R65 ;  /* 0x000000ffff0e7224 */ /* 0x008fe200078e0041 */
[----:B------:R1:W-:Y:S04]  /*5620*/  MUFU.EX2 R236, R4 ;  /* 0x0000000400ec7308 */ /* 0x0003e80000000800 */
[----:B------:R-:W-:Y:S02]  /*5630*/  F2FP.BF16.PACK_AB R6, R14, R198 ;  /* 0x000000c60e06723e */ /* 0x000fe400000010ff */
[C---:B------:R-:W-:Y:S08]  /*5640*/  HMMA.16816.F32.BF16 R148, R8.reuse, R26, RZ ;  /* 0x0000001a0894723c */ /* 0x040ff000000418ff */
[----:B------:R-:W-:Y:S01]  /*5650*/  HMMA.16816.F32.BF16 R140, R8, R22, RZ ;  /* 0x00000016088c723c */ /* 0x000fe200000418ff */
[----:B-1----:R-:W-:-:S04]  /*5660*/  FFMA.FTZ R4, R15, c[0x0][0x2d0], -R0 ;  /* 0x0000b4000f047a23 */ /* 0x002fc80000010800 */
[----:B------:R1:W2:Y:S03]  /*5670*/  MUFU.EX2 R246, R4 ;  /* 0x0000000400f67308 */ /* 0x0002a60000000800 */
[C---:B------:R-:W-:Y:S08]  /*5680*/  HMMA.16816.F32.BF16 R128, R8.reuse, R18, RZ ;  /* 0x000000120880723c */ /* 0x040ff000000418ff */
[----:B------:R-:W-:Y:S01]  /*5690*/  HMMA.16816.F32.BF16 R124, R8, R38, RZ ;  /* 0x00000026087c723c */ /* 0x000fe200000418ff */
[----:B-1----:R-:W-:Y:S01]  /*56a0*/  FFMA.FTZ R4, R48, c[0x0][0x2d0], -R0 ;  /* 0x0000b40030047a23 */ /* 0x002fe20000010800 */
[----:B--2---:R-:W-:-:S06]  /*56b0*/  F2FP.BF16.PACK_AB R5, R246, R236 ;  /* 0x000000ecf605723e */ /* 0x004fcc00000010ff */
[C---:B------:R-:W-:Y:S01]  /*56c0*/  HMMA.16816.F32.BF16 R120, R8.reuse, R42, RZ ;  /* 0x0000002a0878723c */ /* 0x040fe200000418ff */
[----:B------:R1:W-:Y:S07]  /*56d0*/  MUFU.EX2 R252, R4 ;  /* 0x0000000400fc7308 */ /* 0x0003ee0000000800 */
[----:B------:R-:W-:Y:S07]  /*56e0*/  HMMA.16816.F32.BF16 R112, R8, R46, RZ ;  /* 0x0000002e0870723c */ /* 0x000fee00000418ff */
[----:B------:R-:W-:-:S02]  /*56f0*/  FFMA.FTZ R8, R64, c[0x0][0x2d0], -R13 ;  /* 0x0000b40040087a23 */ /* 0x000fc4000001080d */
[----:B-1----:R-:W-:Y:S02]  /*5700*/  FFMA.FTZ R4, R49, c[0x0][0x2d0], -R0 ;  /* 0x0000b40031047a23 */ /* 0x002fe40000010800 */
[----:B------:R1:W-:Y:S08]  /*5710*/  MUFU.EX2 R202, R8 ;  /* 0x0000000800ca7308 */ /* 0x0003f00000000800 */
[----:B------:R2:W3:Y:S01]  /*5720*/  MUFU.EX2 R230, R4 ;  /* 0x0000000400e67308 */ /* 0x0004e20000000800 */
[----:B-1----:R-:W-:-:S07]  /*5730*/  FFMA.FTZ R8, R70, c[0x0][0x2d0], -R13 ;  /* 0x0000b40046087a23 */ /* 0x002fce000001080d */
[----:B------:R1:W-:Y:S01]  /*5740*/  MUFU.EX2 R235, R8 ;  /* 0x0000000800eb7308 */ /* 0x0003e20000000800 */
[----:B--2---:R-:W-:Y:S02]  /*5750*/  F2FP.BF16.PACK_AB R4, R192, R196 ;  /* 0x000000c4c004723e */ /* 0x004fe400000010ff */
[----:B---3--:R-:W-:-:S07]  /*5760*/  F2FP.BF16.PACK_AB R7, R230, R252 ;  /* 0x000000fce607723e */ /* 0x008fce00000010ff */
[----:B------:R-:W-:Y:S01]  /*5770*/  HMMA.16816.F32.BF16 R92, R4, R24, RZ ;  /* 0x00000018045c723c */ /* 0x000fe200000418ff */
[----:B-1----:R-:W-:-:S04]  /*5780*/  FFMA.FTZ R8, R69, c[0x0][0x2d0], -R13 ;  /* 0x0000b40045087a23 */ /* 0x002fc8000001080d */
[----:B------:R1:W-:Y:S03]  /*5790*/  MUFU.EX2 R200, R8 ;  /* 0x0000000800c87308 */ /* 0x0003e60000000800 */
[C---:B------:R-:W-:Y:S01]  /*57a0*/  HMMA.16816.F32.BF16 R100, R4.reuse, R26, RZ ;  /* 0x0000001a0464723c */ /* 0x040fe200000418ff */
[----:B------:R-:W2:Y:S07]  /*57b0*/  LDSM.16.MT88.4 R24, [R226+0x2880] ;  /* 0x00288000e218783b */ /* 0x000eae0000004200 */
[----:B------:R-:W-:Y:S01]  /*57c0*/  HMMA.16816.F32.BF16 R64, R4, R32, RZ ;  /* 0x000000200440723c */ /* 0x000fe200000418ff */
[----:B-1----:R-:W-:-:S07]  /*57d0*/  FFMA.FTZ R8, R71, c[0x0][0x2d0], -R13 ;  /* 0x0000b40047087a23 */ /* 0x002fce000001080d */
[C---:B------:R-:W-:Y:S01]  /*57e0*/  HMMA.16816.F32.BF16 R116, R4.reuse, R34, RZ ;  /* 0x000000220474723c */ /* 0x040fe200000418ff */
[----:B------:R-:W1:Y:S01]  /*57f0*/  LDSM.16.MT88.4 R32, [R225+0x2880] ;  /* 0x00288000e120783b */ /* 0x000e620000004200 */
[----:B------:R3:W4:Y:S06]  /*5800*/  MUFU.EX2 R229, R8 ;  /* 0x0000000800e57308 */ /* 0x00072c0000000800 */
[C---:B------:R-:W-:Y:S08]  /*5810*/  HMMA.16816.F32.BF16 R80, R4.reuse, R20, RZ ;  /* 0x000000140450723c */ /* 0x040ff000000418ff */
[----:B------:R-:W-:Y:S01]  /*5820*/  HMMA.16816.F32.BF16 R96, R4, R22, RZ ;  /* 0x000000160460723c */ /* 0x000fe200000418ff */
[----:B------:R-:W1:Y:S01]  /*5830*/  LDSM.16.MT88.4 R20, [R228+0x2880] ;  /* 0x00288000e414783b */ /* 0x000e620000004200 */
[----:B---3--:R-:W-:Y:S01]  /*5840*/  FFMA.FTZ R8, R61, c[0x0][0x2d0], -R12 ;  /* 0x0000b4003d087a23 */ /* 0x008fe2000001080c */
[----:B----4-:R-:W-:-:S03]  /*5850*/  F2FP.BF16.PACK_AB R10, R229, R200 ;  /* 0x000000c8e50a723e */ /* 0x010fc600000010ff */
[----:B------:R3:W-:Y:S02]  /*5860*/  MUFU.EX2 R223, R8 ;  /* 0x0000000800df7308 */ /* 0x0007e40000000800 */
[C---:B------:R-:W-:Y:S08]  /*5870*/  HMMA.16816.F32.BF16 R104, R4.reuse, R28, RZ ;  /* 0x0000001c0468723c */ /* 0x040ff000000418ff */
[----:B------:R-:W-:Y:S01]  /*5880*/  HMMA.16816.F32.BF16 R108, R4, R30, RZ ;  /* 0x0000001e046c723c */ /* 0x000fe200000418ff */
[----:B------:R-:W4:Y:S01]  /*5890*/  LDSM.16.MT88.4 R28, [R225+0x4080] ;  /* 0x00408000e11c783b */ /* 0x000f220000004200 */
[----:B---3--:R-:W-:-:S06]  /*58a0*/  FFMA.FTZ R8, R63, c[0x0][0x2d0], -R12 ;  /* 0x0000b4003f087a23 */ /* 0x008fcc000001080c */
[C---:B------:R-:W-:Y:S01]  /*58b0*/  HMMA.16816.F32.BF16 R88, R4.reuse, R18, RZ ;  /* 0x000000120458723c */ /* 0x040fe200000418ff */
[----:B------:R3:W1:Y:S07]  /*58c0*/  MUFU.EX2 R194, R8 ;  /* 0x0000000800c27308 */ /* 0x00066e0000000800 */
[----:B------:R-:W-:Y:S01]  /*58d0*/  HMMA.16816.F32.BF16 R76, R4, R38, RZ ;  /* 0x00000026044c723c */ /* 0x000fe200000418ff */
[----:B---3--:R-:W-:Y:S01]  /*58e0*/  FFMA.FTZ R8, R62, c[0x0][0x2d0], -R12 ;  /* 0x0000b4003e087a23 */ /* 0x008fe2000001080c */
[----:B-1----:R-:W-:-:S03]  /*58f0*/  F2FP.BF16.PACK_AB R9, R194, R223 ;  /* 0x000000dfc209723e */ /* 0x002fc600000010ff */
[----:B------:R1:W-:Y:S02]  /*5900*/  MUFU.EX2 R232, R8 ;  /* 0x0000000800e87308 */ /* 0x0003e40000000800 */
[----:B-1----:R-:W-:Y:S02]  /*5910*/  FFMA.FTZ R8, R68, c[0x0][0x2d0], -R12 ;  /* 0x0000b40044087a23 */ /* 0x002fe4000001080c */
[----:B------:R-:W-:Y:S01]  /*5920*/  HMMA.16816.F32.BF16 R68, R4, R16, RZ ;  /* 0x000000100444723c */ /* 0x000fe200000418ff */
[----:B------:R-:W1:Y:S03]  /*5930*/  LDSM.16.MT88.4 R16, [R227+0x2880] ;  /* 0x00288000e310783b */ /* 0x000e660000004200 */
[----:B------:R3:W2:Y:S02]  /*5940*/  MUFU.EX2 R224, R8 ;  /* 0x0000000800e07308 */ /* 0x0006a40000000800 */
[----:B---3--:R-:W-:Y:S01]  /*5950*/  FFMA.FTZ R8, R58, c[0x0][0x2d0], -R2 ;  /* 0x0000b4003a087a23 */ /* 0x008fe20000010802 */
[----:B--2---:R-:W-:-:S05]  /*5960*/  F2FP.BF16.PACK_AB R11, R224, R232 ;  /* 0x000000e8e00b723e */ /* 0x004fca00000010ff */
[----:B------:R2:W-:Y:S02]  /*5970*/  MUFU.EX2 R234, R8 ;  /* 0x0000000800ea7308 */ /* 0x0005e40000000800 */
[--C-:B--2---:R-:W-:Y:S02]  /*5980*/  FFMA.FTZ R8, R60, c[0x0][0x2d0], -R2.reuse ;  /* 0x0000b4003c087a23 */ /* 0x104fe40000010802 */
[----:B------:R-:W-:Y:S01]  /*5990*/  HMMA.16816.F32.BF16 R60, R4, R36, RZ ;  /* 0x00000024043c723c */ /* 0x000fe200000418ff */
[----:B------:R-:W-:Y:S03]  /*59a0*/  LDSM.16.MT88.4 R36, [R226+0x4080] ;  /* 0x00408000e224783b */ /* 0x000fe60000004200 */
[----:B------:R2:W3:Y:S02]  /*59b0*/  MUFU.EX2 R195, R8 ;  /* 0x0000000800c37308 */ /* 0x0004e40000000800 */
[----:B--2---:R-:W-:-:S02]  /*59c0*/  FFMA.FTZ R8, R59, c[0x0][0x2d0], -R2 ;  /* 0x0000b4003b087a23 */ /* 0x004fc40000010802 */
[C---:B------:R-:W-:Y:S04]  /*59d0*/  HMMA.16816.F32.BF16 R56, R4.reuse, R40, RZ ;  /* 0x000000280438723c */ /* 0x040fe800000418ff */
[----:B------:R2:W-:Y:S02]  /*59e0*/  MUFU.EX2 R231, R8 ;  /* 0x0000000800e77308 */ /* 0x0005e40000000800 */
[----:B--2---:R-:W-:Y:S02]  /*59f0*/  FFMA.FTZ R8, R72, c[0x0][0x2d0], -R2 ;  /* 0x0000b40048087a23 */ /* 0x004fe40000010802 */
[----:B------:R-:W-:Y:S01]  /*5a00*/  HMMA.16816.F32.BF16 R72, R4, R42, RZ ;  /* 0x0000002a0448723c */ /* 0x000fe200000418ff */
[----:B------:R-:W2:Y:S03]  /*5a10*/  LDSM.16.MT88.4 R40, [R228+0x4080] ;  /* 0x00408000e428783b */ /* 0x000ea60000004200 */
[----:B------:R1:W1:Y:S02]  /*5a20*/  MUFU.EX2 R233, R8 ;  /* 0x0000000800e97308 */ /* 0x0002640000000800 */
[----:B-1----:R-:W-:-:S06]  /*5a30*/  FFMA.FTZ R8, R52, c[0x0][0x2d0], -R0 ;  /* 0x0000b40034087a23 */ /* 0x002fcc0000010800 */
[----:B------:R1:W-:Y:S02]  /*5a40*/  MUFU.EX2 R15, R8 ;  /* 0x00000008000f7308 */ /* 0x0003e40000000800 */
[----:B-1----:R-:W-:-:S06]  /*5a50*/  FFMA.FTZ R8, R51, c[0x0][0x2d0], -R0 ;  /* 0x0000b40033087a23 */ /* 0x002fcc0000010800 */
[----:B------:R1:W1:Y:S02]  /*5a60*/  MUFU.EX2 R206, R8 ;  /* 0x0000000800ce7308 */ /* 0x0002640000000800 */
[--C-:B-1----:R-:W-:Y:S02]  /*5a70*/  FFMA.FTZ R8, R50, c[0x0][0x2d0], -R0.reuse ;  /* 0x0000b40032087a23 */ /* 0x102fe40000010800 */
[----:B------:R-:W-:Y:S04]  /*5a80*/  HMMA.16816.F32.BF16 R48, R4, R44, RZ ;  /* 0x0000002c0430723c */ /* 0x000fe800000418ff */
[----:B------:R1:W-:Y:S02]  /*5a90*/  MUFU.EX2 R205, R8 ;  /* 0x0000000800cd7308 */ /* 0x0003e40000000800 */
[----:B-1----:R-:W-:-:S02]  /*5aa0*/  FFMA.FTZ R8, R53, c[0x0][0x2d0], -R0 ;  /* 0x0000b40035087a23 */ /* 0x002fc40000010800 */
[----:B------:R-:W-:Y:S01]  /*5ab0*/  HMMA.16816.F32.BF16 R52, R4, R46, RZ ;  /* 0x0000002e0434723c */ /* 0x000fe200000418ff */
[----:B------:R-:W1:Y:S03]  /*5ac0*/  LDSM.16.MT88.4 R44, [R227+0x4080] ;  /* 0x00408000e32c783b */ /* 0x000e660000004200 */
[----:B------:R2:W2:Y:S03]  /*5ad0*/  MUFU.EX2 R204, R8 ;  /* 0x0000000800cc7308 */ /* 0x0004a60000000800 */
[----:B---3--:R-:W-:Y:S02]  /*5ae0*/  F2FP.BF16.PACK_AB R4, R195, R234 ;  /* 0x000000eac304723e */ /* 0x008fe400000010ff */
[----:B------:R-:W-:Y:S02]  /*5af0*/  F2FP.BF16.PACK_AB R6, R233, R231 ;  /* 0x000000e7e906723e */ /* 0x000fe400000010ff */
[----:B------:R-:W-:-:S02]  /*5b00*/  F2FP.BF16.PACK_AB R5, R206, R15 ;  /* 0x0000000fce05723e */ /* 0x000fc400000010ff */
[----:B--2---:R-:W-:Y:S02]  /*5b10*/  F2FP.BF16.PACK_AB R8, R235, R202 ;  /* 0x000000caeb08723e */ /* 0x004fe400000010ff */
[----:B------:R-:W-:-:S05]  /*5b20*/  F2FP.BF16.PACK_AB R7, R204, R205 ;  /* 0x000000cdcc07723e */ /* 0x000fca00000010ff */
[C---:B------:R-:W-:Y:S08]  /*5b30*/  HMMA.16816.F32.BF16 R212, R8.reuse, R24, R184 ;  /* 0x0000001808d4723c */ /* 0x040ff000000418b8 */
[C---:B------:R-:W-:Y:S08]  /*5b40*/  HMMA.16816.F32.BF16 R152, R8.reuse, R26, R152 ;  /* 0x0000001a0898723c */ /* 0x040ff00000041898 */
[-C--:B------:R-:W-:Y:S08]  /*5b50*/  HMMA.16816.F32.BF16 R144, R8, R32.reuse, R144 ;  /* 0x000000200890723c */ /* 0x080ff00000041890 */
[----:B------:R-:W-:Y:S01]  /*5b60*/  HMMA.16816.F32.BF16 R64, R4, R32, R64 ;  /* 0x000000200440723c */ /* 0x000fe20000041840 */
[----:B------:R-:W-:Y:S01]  /*5b70*/  IMAD.MOV.U32 R187, RZ, RZ, R212 ;  /* 0x000000ffffbb7224 */ /* 0x000fe200078e00d4 */
[----:B------:R-:W-:Y:S01]  /*5b80*/  MOV R185, R214 ;  /* 0x000000d600b97202 */ /* 0x000fe20000000f00 */
[----:B------:R-:W-:-:S02]  /*5b90*/  IMAD.MOV.U32 R186, RZ, RZ, R213 ;  /* 0x000000ffffba7224 */ /* 0x000fc400078e00d5 */
[----:B------:R-:W-:Y:S02]  /*5ba0*/  IMAD.MOV.U32 R184, RZ, RZ, R215 ;  /* 0x000000ffffb87224 */ /* 0x000fe400078e00d7 */
[----:B------:R-:W-:Y:S01]  /*5bb0*/  MOV R33, R202 ;  /* 0x000000ca00217202 */ /* 0x000fe20000000f00 */
[----:B------:R-:W-:Y:S01]  /*5bc0*/  HMMA.16816.F32.BF16 R248, R8, R20, R180 ;  /* 0x0000001408f8723c */ /* 0x000fe200000418b4 */
[----:B------:R-:W-:-:S06]  /*5bd0*/  MOV R32, R208 ;  /* 0x000000d000207202 */ /* 0x000fcc0000000f00 */
[----:B------:R-:W-:Y:S01]  /*5be0*/  IMAD.MOV.U32 R180, RZ, RZ, R201 ;  /* 0x000000ffffb47224 */ /* 0x000fe200078e00c9 */
[----:B------:R-:W-:Y:S01]  /*5bf0*/  MOV R181, R200 ;  /* 0x000000c800b57202 */ /* 0x000fe20000000f00 */
[----:B------:R-:W-:Y:S01]  /*5c00*/  IMAD.MOV.U32 R182, RZ, RZ, R195 ;  /* 0x000000ffffb67224 */ /* 0x000fe200078e00c3 */
[----:B----4-:R-:W-:Y:S01]  /*5c10*/  HMMA.16816.F32.BF16 R200, R8, R28, R172 ;  /* 0x0000001c08c8723c */ /* 0x010fe200000418ac */
[----:B------:R-:W-:-:S07]  /*5c20*/  IMAD.MOV.U32 R183, RZ, RZ, R194 ;  /* 0x000000ffffb77224 */ /* 0x000fce00078e00c2 */
[C---:B------:R-:W-:Y:S07]  /*5c30*/  HMMA.16816.F32.BF16 R212, R8.reuse, R16, R176 ;  /* 0x0000001008d4723c */ /* 0x040fee00000418b0 */
[----:B------:R-:W-:Y:S01]  /*5c40*/  MOV R178, R193 ;  /* 0x000000c100b27202 */ /* 0x000fe20000000f00 */
[----:B------:R-:W-:Y:S01]  /*5c50*/  HMMA.16816.F32.BF16 R172, R8, R40, R164 ;  /* 0x0000002808ac723c */ /* 0x000fe200000418a4 */
[----:B------:R-:W-:-:S07]  /*5c60*/  IMAD.MOV.U32 R179, RZ, RZ, R192 ;  /* 0x000000ffffb37224 */ /* 0x000fce00078e00c0 */
[C---:B-1----:R-:W-:Y:S07]  /*5c70*/  HMMA.16816.F32.BF16 R164, R8.reuse, R44, R160 ;  /* 0x0000002c08a4723c */ /* 0x042fee00000418a0 */
[----:B------:R-:W-:Y:S01]  /*5c80*/  IMAD.MOV.U32 R162, RZ, RZ, R199 ;  /* 0x000000ffffa27224 */ /* 0x000fe200078e00c7 */
[----:B------:R-:W-:Y:S01]  /*5c90*/  HMMA.16816.F32.BF16 R216, R8, R22, R148 ;  /* 0x0000001608d8723c */ /* 0x000fe20000041894 */
[----:B------:R-:W-:Y:S01]  /*5ca0*/  IMAD.MOV.U32 R161, RZ, RZ, R181 ;  /* 0x000000ffffa17224 */ /* 0x000fe200078e00b5 */
[----:B------:R-:W-:-:S02]  /*5cb0*/  MOV R160, R182 ;  /* 0x000000b600a07202 */ /* 0x000fc40000000f00 */
[----:B------:R-:W-:-:S03]  /*5cc0*/  MOV R163, R222 ;  /* 0x000000de00a37202 */ /* 0x000fc60000000f00 */
[----:B------:R-:W-:Y:S01]  /*5cd0*/  IMAD.MOV.U32 R150, RZ, RZ, R198 ;  /* 0x000000ffff967224 */ /* 0x000fe200078e00c6 */
[----:B------:R-:W-:Y:S01]  /*5ce0*/  HMMA.16816.F32.BF16 R192, R8, R36, R168 ;  /* 0x0000002408c0723c */ /* 0x000fe200000418a8 */
[----:B------:R-:W-:Y:S01]  /*5cf0*/  MOV R149, R197 ;  /* 0x000000c500957202 */ /* 0x000fe20000000f00 */
[----:B------:R-:W-:Y:S02]  /*5d00*/  IMAD.MOV.U32 R148, RZ, RZ, R196 ;  /* 0x000000ffff947224 */ /* 0x000fe400078e00c4 */
[----:B------:R-:W-:-:S03]  /*5d10*/  IMAD.MOV.U32 R151, RZ, RZ, R223 ;  /* 0x000000ffff977224 */ /* 0x000fc600078e00df */
[----:B------:R-:W-:Y:S01]  /*5d20*/  IMAD.MOV.U32 R169, RZ, RZ, R155 ;  /* 0x000000ffffa97224 */ /* 0x000fe200078e009b */
[C---:B------:R-:W-:Y:S01]  /*5d30*/  HMMA.16816.F32.BF16 R208, R8.reuse, R18, R140 ;  /* 0x0000001208d0723c */ /* 0x040fe2000004188c */
[----:B------:R-:W-:Y:S01]  /*5d40*/  IMAD.MOV.U32 R155, RZ, RZ, R183 ;  /* 0x000000ffff9b7224 */ /* 0x000fe200078e00b7 */
[----:B------:R-:W-:Y:S01]  /*5d50*/  MOV R170, R154 ;  /* 0x0000009a00aa7202 */ /* 0x000fe20000000f00 */
[----:B------:R-:W-:Y:S01]  /*5d60*/  IMAD.MOV.U32 R171, RZ, RZ, R153 ;  /* 0x000000ffffab7224 */ /* 0x000fe200078e0099 */
[----:B------:R-:W-:Y:S01]  /*5d70*/  MOV R153, R235 ;  /* 0x000000eb00997202 */ /* 0x000fe20000000f00 */
[----:B------:R-:W-:Y:S02]  /*5d80*/  IMAD.MOV.U32 R168, RZ, RZ, R152 ;  /* 0x000000ffffa87224 */ /* 0x000fe400078e0098 */
[----:B------:R-:W-:Y:S01]  /*5d90*/  IMAD.MOV.U32 R154, RZ, RZ, R236 ;  /* 0x000000ffff9a7224 */ /* 0x000fe200078e00ec */
[----:B------:R-:W-:Y:S01]  /*5da0*/  HMMA.16816.F32.BF16 R196, R8, R30, R128 ;  /* 0x0000001e08c4723c */ /* 0x000fe20000041880 */
[----:B------:R-:W-:-:S06]  /*5db0*/  IMAD.MOV.U32 R152, RZ, RZ, R234 ;  /* 0x000000ffff987224 */ /* 0x000fcc00078e00ea */
[----:B------:R-:W-:Y:S01]  /*5dc0*/  IMAD.MOV.U32 R129, RZ, RZ, R180 ;  /* 0x000000ffff817224 */ /* 0x000fe200078e00b4 */
[----:B------:R-:W-:Y:S01]  /*5dd0*/  HMMA.16816.F32.BF16 R140, R8, R42, R120 ;  /* 0x0000002a088c723c */ /* 0x000fe20000041878 */
[----:B------:R-:W-:Y:S01]  /*5de0*/  MOV R130, R179 ;  /* 0x000000b300827202 */ /* 0x000fe20000000f00 */
[----:B------:R-:W-:Y:S02]  /*5df0*/  IMAD.MOV.U32 R128, RZ, RZ, R221 ;  /* 0x000000ffff807224 */ /* 0x000fe400078e00dd */
[----:B------:R-:W-:-:S04]  /*5e00*/  IMAD.MOV.U32 R131, RZ, RZ, R178 ;  /* 0x000000ffff837224 */ /* 0x000fc800078e00b2 */
[C---:B------:R-:W-:Y:S08]  /*5e10*/  HMMA.16816.F32.BF16 R156, R8.reuse, R34, R156 ;  /* 0x00000022089c723c */ /* 0x040ff0000004189c */
[C---:B------:R-:W-:Y:S07]  /*5e20*/  HMMA.16816.F32.BF16 R180, R8.reuse, R38, R124 ;  /* 0x0000002608b4723c */ /* 0x040fee000004187c */
[----:B------:R-:W-:Y:S01]  /*5e30*/  IMAD.MOV.U32 R127, RZ, RZ, R220 ;  /* 0x000000ffff7f7224 */ /* 0x000fe200078e00dc */
[----:B------:R-:W-:Y:S04]  /*5e40*/  HMMA.16816.F32.BF16 R120, R8, R46, R112 ;  /* 0x0000002e0878723c */ /* 0x000fe80000041870 */
[----:B------:R-:W-:Y:S01]  /*5e50*/  MOV R126, R127 ;  /* 0x0000007f007e7202 */ /* 0x000fe20000000f00 */
[----:B------:R-:W-:-:S02]  /*5e60*/  IMAD.MOV.U32 R127, RZ, RZ, R128 ;  /* 0x000000ffff7f7224 */ /* 0x000fc400078e0080 */
[----:B------:R-:W-:Y:S01]  /*5e70*/  IMAD.MOV.U32 R128, RZ, RZ, R129 ;  /* 0x000000ffff807224 */ /* 0x000fe200078e0081 */
[C---:B------:R-:W-:Y:S01]  /*5e80*/  HMMA.16816.F32.BF16 R8, R4.reuse, R28, R68 ;  /* 0x0000001c0408723c */ /* 0x040fe20000041844 */
        /* <DEDUP_REMOVED lines=25> */
[----:B------:R-:W-:Y:S02]  /*6020*/  IMAD.MOV.U32 R68, RZ, RZ, R9 ;  /* 0x000000ffff447224 */ /* 0x000fe400078e0009 */
[----:B------:R-:W-:Y:S01]  /*6030*/  IMAD.MOV.U32 R150, RZ, RZ, R33 ;  /* 0x000000ffff967224 */ /* 0x000fe200078e0021 */
[C---:B------:R-:W-:Y:S01]  /*6040*/  HMMA.16816.F32.BF16 R8, R4.reuse, R36, R60 ;  /* 0x000000240408723c */ /* 0x040fe2000004183c */
[----:B------:R-:W-:Y:S01]  /*6050*/  IMAD.MOV.U32 R114, RZ, RZ, R125 ;  /* 0x000000ffff727224 */ /* 0x000fe200078e007d */
[----:B------:R-:W-:Y:S01]  /*6060*/  LDSM.16.MT88.4 R60, [R227+0x3080] ;  /* 0x00308000e33c783b */ /* 0x000fe20000004200 */
        /* <DEDUP_REMOVED lines=18> */
[----:B------:R-:W1:Y:S01]  /*6190*/  LDSM.16.MT88.4 R152, [R225+0x3080] ;  /* 0x00308000e198783b */ /* 0x000e620000004200 */
[----:B------:R-:W-:Y:S01]  /*61a0*/  IMAD.MOV.U32 R236, RZ, RZ, R81 ;  /* 0x000000ffffec7224 */ /* 0x000fe200078e0051 */
[----:B------:R-:W-:Y:S01]  /*61b0*/  MOV R100, R160 ;  /* 0x000000a000647202 */ /* 0x000fe20000000f00 */
[----:B------:R-:W-:Y:S01]  /*61c0*/  IMAD.MOV.U32 R179, RZ, RZ, R8 ;  /* 0x000000ffffb37224 */ /* 0x000fe200078e0008 */
[C---:B------:R-:W-:Y:S01]  /*61d0*/  HMMA.16816.F32.BF16 R36, R4.reuse, R38, R76 ;  /* 0x000000260424723c */ /* 0x040fe2000004184c */
[----:B------:R-:W-:Y:S01]  /*61e0*/  FFMA.FTZ R8, R245, c[0x0][0x2d0], -R13 ;  /* 0x0000b400f5087a23 */ /* 0x000fe2000001080d */
[----:B------:R-:W-:Y:S01]  /*61f0*/  LDSM.16.MT88.4 R76, [R225+0x4880] ;  /* 0x00488000e14c783b */ /* 0x000fe20000004200 */
[----:B------:R-:W-:Y:S01]  /*6200*/  IMAD.MOV.U32 R176, RZ, RZ, R11 ;  /* 0x000000ffffb07224 */ /* 0x000fe200078e000b */
[----:B------:R-:W-:Y:S01]  /*6210*/  MOV R178, R9 ;  /* 0x0000000900b27202 */ /* 0x000fe20000000f00 */
[----:B------:R2:W3:Y:S01]  /*6220*/  MUFU.EX2 R11, R8 ;  /* 0x00000008000b7308 */ /* 0x0004e20000000800 */
[----:B------:R-:W-:Y:S01]  /*6230*/  IMAD.MOV.U32 R177, RZ, RZ, R10 ;  /* 0x000000ffffb17224 */ /* 0x000fe200078e000a */
[----:B------:R-:W-:Y:S01]  /*6240*/  MOV R103, R148 ;  /* 0x0000009400677202 */ /* 0x000fe20000000f00 */
[----:B------:R-:W-:Y:S01]  /*6250*/  IMAD.MOV.U32 R160, RZ, RZ, R187 ;  /* 0x000000ffffa07224 */ /* 0x000fe200078e00bb */
[----:B------:R-:W-:Y:S01]  /*6260*/  HMMA.16816.F32.BF16 R104, R4, R24, R104 ;  /* 0x000000180468723c */ /* 0x000fe20000041868 */
[----:B------:R-:W-:-:S02]  /*6270*/  IMAD.MOV.U32 R235, RZ, RZ, R82 ;  /* 0x000000ffffeb7224 */ /* 0x000fc400078e0052 */
[----:B------:R-:W-:Y:S02]  /*6280*/  IMAD.MOV.U32 R101, RZ, RZ, R151 ;  /* 0x000000ffff657224 */ /* 0x000fe400078e0097 */
[----:B------:R-:W-:-:S03]  /*6290*/  IMAD.MOV.U32 R102, RZ, RZ, R149 ;  /* 0x000000ffff667224 */ /* 0x000fc600078e0095 */
[C---:B------:R-:W-:Y:S01]  /*62a0*/  HMMA.16816.F32.BF16 R56, R4.reuse, R40, R56 ;  /* 0x000000280438723c */ /* 0x040fe20000041838 */
[----:B--2---:R-:W-:Y:S02]  /*62b0*/  FFMA.FTZ R8, R244, c[0x0][0x2d0], -R13 ;  /* 0x0000b400f4087a23 */ /* 0x004fe4000001080d */
[----:B---3--:R-:W-:Y:S02]  /*62c0*/  IMAD.MOV.U32 R30, RZ, RZ, R11 ;  /* 0x000000ffff1e7224 */ /* 0x008fe400078e000b */
[----:B------:R2:W3:Y:S03]  /*62d0*/  MUFU.EX2 R10, R8 ;  /* 0x00000008000a7308 */ /* 0x0004e60000000800 */
[----:B------:R-:W-:Y:S01]  /*62e0*/  HMMA.16816.F32.BF16 R48, R4, R44, R48 ;  /* 0x0000002c0430723c */ /* 0x000fe20000041830 */
[----:B------:R-:W-:-:S07]  /*62f0*/  IMAD.MOV.U32 R11, RZ, RZ, R125 ;  /* 0x000000ffff0b7224 */ /* 0x000fce00078e007d */
[----:B------:R-:W-:Y:S01]  /*6300*/  HMMA.16816.F32.BF16 R32, R4, R34, R116 ;  /* 0x000000220420723c */ /* 0x000fe20000041874 */
[----:B--2---:R-:W-:Y:S01]  /*6310*/  FFMA.FTZ R8, R207, c[0x0][0x2d0], -R13 ;  /* 0x0000b400cf087a23 */ /* 0x004fe2000001080d */
[----:B---3--:R-:W-:Y:S01]  /*6320*/  MOV R31, R10 ;  /* 0x0000000a001f7202 */ /* 0x008fe20000000f00 */
[----:B------:R-:W-:-:S05]  /*6330*/  IMAD.MOV.U32 R10, RZ, RZ, R112 ;  /* 0x000000ffff0a7224 */ /* 0x000fca00078e0070 */
[C---:B------:R-:W-:Y:S01]  /*6340*/  HMMA.16816.F32.BF16 R24, R4.reuse, R26, R108 ;  /* 0x0000001a0418723c */ /* 0x040fe2000004186c */
[----:B------:R2:W-:Y:S01]  /*6350*/  MUFU.EX2 R14, R8 ;  /* 0x00000008000e7308 */ /* 0x0005e20000000800 */
        /* <DEDUP_REMOVED lines=8> */
[----:B------:R-:W-:Y:S01]  /*63e0*/  MOV R58, R71 ;  /* 0x00000047003a7202 */ /* 0x000fe20000000f00 */
[----:B------:R-:W-:Y:S01]  /*63f0*/  IMAD.MOV.U32 R80, RZ, RZ, R59 ;  /* 0x000000ffff507224 */ /* 0x000fe200078e003b */
[----:B------:R-:W-:Y:S01]  /*6400*/  MOV R56, R69 ;  /* 0x0000004500387202 */ /* 0x000fe20000000f00 */
[----:B------:R-:W-:Y:S01]  /*6410*/  IMAD.MOV.U32 R118, RZ, RZ, R129 ;  /* 0x000000ffff767224 */ /* 0x000fe200078e0081 */
[----:B------:R-:W-:Y:S01]  /*6420*/  LDSM.16.MT88.4 R108, [R228+0x4880] ;  /* 0x00488000e46c783b */ /* 0x000fe20000004200 */
[----:B------:R-:W-:Y:S01]  /*6430*/  IMAD.MOV.U32 R116, RZ, RZ, R131 ;  /* 0x000000ffff747224 */ /* 0x000fe200078e0083 */
[C---:B------:R-:W-:Y:S01]  /*6440*/  HMMA.16816.F32.BF16 R40, R4.reuse, R42, R72 ;  /* 0x0000002a0428723c */ /* 0x040fe20000041848 */
[----:B--2---:R-:W-:Y:S01]  /*6450*/  FFMA.FTZ R8, R191, c[0x0][0x2d0], -R13 ;  /* 0x0000b400bf087a23 */ /* 0x004fe2000001080d */
[----:B------:R-:W-:Y:S01]  /*6460*/  MOV R191, R92 ;  /* 0x0000005c00bf7202 */ /* 0x000fe20000000f00 */
[----:B------:R-:W-:Y:S01]  /*6470*/  IMAD.MOV.U32 R59, RZ, RZ, R70 ;  /* 0x000000ffff3b7224 */ /* 0x000fe200078e0046 */
[----:B------:R-:W-:Y:S01]  /*6480*/  LDSM.16.MT88.4 R92, [R226+0x4880] ;  /* 0x00488000e25c783b */ /* 0x000fe20000004200 */
[----:B------:R2:W-:Y:S01]  /*6490*/  MUFU.EX2 R13, R8 ;  /* 0x00000008000d7308 */ /* 0x0005e20000000800 */
[----:B------:R-:W-:Y:S01]  /*64a0*/  IMAD.MOV.U32 R57, RZ, RZ, R68 ;  /* 0x000000ffff397224 */ /* 0x000fe200078e0044 */
[----:B------:R-:W-:Y:S01]  /*64b0*/  MOV R70, R170 ;  /* 0x000000aa00467202 */ /* 0x000fe20000000f00 */
[----:B------:R-:W-:Y:S01]  /*64c0*/  HMMA.16816.F32.BF16 R44, R4, R46, R52 ;  /* 0x0000002e042c723c */ /* 0x000fe20000041834 */
[----:B------:R-:W3:Y:S01]  /*64d0*/  LDSM.16.MT88.4 R4, [R227+0x4880] ;  /* 0x00488000e304783b */ /* 0x000ee20000004200 */
[----:B------:R-:W-:Y:S01]  /*64e0*/  IMAD.MOV.U32 R69, RZ, RZ, R171 ;  /* 0x000000ffff457224 */ /* 0x000fe200078e00ab */
[----:B------:R-:W-:Y:S01]  /*64f0*/  MOV R68, R168 ;  /* 0x000000a800447202 */ /* 0x000fe20000000f00 */
[----:B------:R-:W-:Y:S01]  /*6500*/  IMAD.MOV.U32 R71, RZ, RZ, R169 ;  /* 0x000000ffff477224 */ /* 0x000fe200078e00a9 */
[----:B------:R-:W-:Y:S01]  /*6510*/  MOV R119, R9 ;  /* 0x0000000900777202 */ /* 0x000fe20000000f00 */
[----:B------:R-:W4:Y:S01]  /*6520*/  LDSM.16.MT88.4 R168, [R226+0x3080] ;  /* 0x00308000e2a8783b */ /* 0x000f220000004200 */
[----:B------:R-:W-:Y:S01]  /*6530*/  MOV R9, R150 ;  /* 0x0000009600097202 */ /* 0x000fe20000000f00 */
[----:B------:R-:W-:Y:S01]  /*6540*/  IMAD.MOV.U32 R72, RZ, RZ, R116 ;  /* 0x000000ffff487224 */ /* 0x000fe200078e0074 */
[----:B------:R-:W-:Y:S01]  /*6550*/  MOV R98, R179 ;  /* 0x000000b300627202 */ /* 0x000fe20000000f00 */
[----:B------:R-:W-:Y:S01]  /*6560*/  IMAD.MOV.U32 R74, RZ, RZ, R118 ;  /* 0x000000ffff4a7224 */ /* 0x000fe200078e0076 */
[----:B------:R-:W-:Y:S01]  /*6570*/  MOV R73, R117 ;  /* 0x0000007500497202 */ /* 0x000fe20000000f00 */
[----:B--2---:R-:W-:Y:S01]  /*6580*/  FFMA.FTZ R8, R190, c[0x0][0x2d0], -R12 ;  /* 0x0000b400be087a23 */ /* 0x004fe2000001080c */
[----:B------:R-:W-:Y:S01]  /*6590*/  MOV R99, R119 ;  /* 0x0000007700637202 */ /* 0x000fe20000000f00 */
[----:B------:R-:W-:-:S02]  /*65a0*/  IMAD.MOV.U32 R190, RZ, RZ, R126 ;  /* 0x000000ffffbe7224 */ /* 0x000fc400078e007e */
[----:B------:R2:W-:Y:S02]  /*65b0*/  MUFU.EX2 R207, R8 ;  /* 0x0000000800cf7308 */ /* 0x0005e40000000800 */
[----:B------:R-:W-:Y:S02]  /*65c0*/  IMAD.MOV.U32 R97, RZ, RZ, R190 ;  /* 0x000000ffff617224 */ /* 0x000fe400078e00be */
[----:B------:R-:W-:Y:S02]  /*65d0*/  IMAD.MOV.U32 R190, RZ, RZ, R176 ;  /* 0x000000ffffbe7224 */ /* 0x000fe400078e00b0 */
[----:B--2---:R-:W-:Y:S01]  /*65e0*/  FFMA.FTZ R8, R189, c[0x0][0x2d0], -R12 ;  /* 0x0000b400bd087a23 */ /* 0x004fe2000001080c */
[----:B------:R-:W-:-:S03]  /*65f0*/  MOV R189, R127 ;  /* 0x0000007f00bd7202 */ /* 0x000fc60000000f00 */
[----:B------:R2:W1:Y:S01]  /*6600*/  MUFU.EX2 R244, R8 ;  /* 0x0000000800f47308 */ /* 0x0004620000000800 */
[----:B------:R-:W-:Y:S02]  /*6610*/  MOV R96, R189 ;  /* 0x000000bd00607202 */ /* 0x000fe40000000f00 */
[----:B------:R-:W-:Y:S01]  /*6620*/  MOV R189, R177 ;  /* 0x000000b100bd7202 */ /* 0x000fe20000000f00 */
[----:B--2---:R-:W-:Y:S01]  /*6630*/  FFMA.FTZ R8, R188, c[0x0][0x2d0], -R12 ;  /* 0x0000b400bc087a23 */ /* 0x004fe2000001080c */
[----:B-1----:R-:W-:Y:S01]  /*6640*/  F2FP.BF16.PACK_AB R129, R244, R207 ;  /* 0x000000cff481723e */ /* 0x002fe200000010ff */
[----:B------:R-:W-:Y:S01]  /*6650*/  IMAD.MOV.U32 R188, RZ, RZ, R128 ;  /* 0x000000ffffbc7224 */ /* 0x000fe200078e0080 */
[----:B------:R-:W-:Y:S01]  /*6660*/  F2FP.BF16.PACK_AB R128, R31, R30 ;  /* 0x0000001e1f80723e */ /* 0x000fe200000010ff */
[----:B------:R1:W-:Y:S02]  /*6670*/  MUFU.EX2 R245, R8 ;  /* 0x0000000800f57308 */ /* 0x0003e40000000800 */
[----:B------:R-:W-:-:S02]  /*6680*/  IMAD.MOV.U32 R75, RZ, RZ, R188 ;  /* 0x000000ffff4b7224 */ /* 0x000fc400078e00bc */
[----:B------:R-:W-:Y:S02]  /*6690*/  IMAD.MOV.U32 R188, RZ, RZ, R178 ;  /* 0x000000ffffbc7224 */ /* 0x000fe400078e00b2 */
[----:B-1----:R-:W-:Y:S02]  /*66a0*/  FFMA.FTZ R8, R139, c[0x0][0x2d0], -R12 ;  /* 0x0000b4008b087a23 */ /* 0x002fe4000001080c */
[----:B------:R-:W-:Y:S01]  /*66b0*/  IMAD.MOV.U32 R12, RZ, RZ, R161 ;  /* 0x000000ffff0c7224 */ /* 0x000fe200078e00a1 */
[----:B------:R-:W-:Y:S01]  /*66c0*/  MOV R161, R186 ;  /* 0x000000ba00a17202 */ /* 0x000fe20000000f00 */
[----:B------:R1:W2:Y:S02]  /*66d0*/  MUFU.EX2 R139, R8 ;  /* 0x00000008008b7308 */ /* 0x0002a40000000800 */
[----:B-1----:R-:W-:Y:S01]  /*66e0*/  FFMA.FTZ R8, R134, c[0x0][0x2d0], -R2 ;  /* 0x0000b40086087a23 */ /* 0x002fe20000010802 */
[----:B--2---:R-:W-:-:S05]  /*66f0*/  F2FP.BF16.PACK_AB R131, R139, R245 ;  /* 0x000000f58b83723e */ /* 0x004fca00000010ff */
[----:B------:R1:W-:Y:S02]  /*6700*/  MUFU.EX2 R134, R8 ;  /* 0x0000000800867308 */ /* 0x0003e40000000800 */
[----:B-1----:R-:W-:-:S06]  /*6710*/  FFMA.FTZ R8, R132, c[0x0][0x2d0], -R2 ;  /* 0x0000b40084087a23 */ /* 0x002fcc0000010802 */
[----:B------:R1:W2:Y:S02]  /*6720*/  MUFU.EX2 R132, R8 ;  /* 0x0000000800847308 */ /* 0x0002a40000000800 */
[--C-:B-1----:R-:W-:Y:S01]  /*6730*/  FFMA.FTZ R8, R133, c[0x0][0x2d0], -R2.reuse ;  /* 0x0000b40085087a23 */ /* 0x102fe20000010802 */
[----:B--2---:R-:W-:Y:S01]  /*6740*/  F2FP.BF16.PACK_AB R124, R132, R134 ;  /* 0x00000086847c723e */ /* 0x004fe200000010ff */
[----:B------:R-:W-:-:S04]  /*6750*/  FFMA.FTZ R2, R138, c[0x0][0x2d0], -R2 ;  /* 0x0000b4008a027a23 */ /* 0x000fc80000010802 */
[----:B------:R1:W-:Y:S01]  /*6760*/  MUFU.EX2 R29, R8 ;  /* 0x00000008001d7308 */ /* 0x0003e20000000800 */
[----:B------:R-:W-:Y:S02]  /*6770*/  IMAD.MOV.U32 R138, RZ, RZ, R14 ;  /* 0x000000ffff8a7224 */ /* 0x000fe400078e000e */
[----:B------:R-:W-:-:S05]  /*6780*/  IMAD.MOV.U32 R133, RZ, RZ, R13 ;  /* 0x000000ffff857224 */ /* 0x000fca00078e000d */
[----:B------:R2:W2:Y:S01]  /*6790*/  MUFU.EX2 R28, R2 ;  /* 0x00000002001c7308 */ /* 0x0004a20000000800 */
[----:B------:R-:W-:Y:S01]  /*67a0*/  F2FP.BF16.PACK_AB R130, R133, R138 ;  /* 0x0000008a8582723e */ /* 0x000fe200000010ff */
[----:B-1----:R-:W-:Y:S01]  /*67b0*/  IMAD.MOV.U32 R8, RZ, RZ, R163 ;  /* 0x000000ffff087224 */ /* 0x002fe200078e00a3 */
[----:B------:R-:W-:-:S05]  /*67c0*/  MOV R163, R184 ;  /* 0x000000b800a37202 */ /* 0x000fca0000000f00 */
[----:B------:R-:W-:Y:S01]  /*67d0*/  HMMA.16816.F32.BF16 R144, R128, R152, R144 ;  /* 0x000000988090723c */ /* 0x000fe20000041890 */
[----:B------:R-:W1:Y:S01]  /*67e0*/  LDSM.16.MT88.4 R184, [R228+0x3080] ;  /* 0x00308000e4b8783b */ /* 0x000e620000004200 */
[----:B--2---:R-:W-:Y:S01]  /*67f0*/  FFMA.FTZ R2, R87, c[0x0][0x2d0], -R0 ;  /* 0x0000b40057027a23 */ /* 0x004fe20000010800 */
[----:B------:R-:W-:-:S05]  /*6800*/  F2FP.BF16.PACK_AB R126, R28, R29 ;  /* 0x0000001d1c7e723e */ /* 0x000fca00000010ff */
[C---:B------:R-:W-:Y:S01]  /*6810*/  HMMA.16816.F32.BF16 R52, R128.reuse, R60, R212 ;  /* 0x0000003c8034723c */ /* 0x040fe200000418d4 */
[----:B------:R2:W-:Y:S07]  /*6820*/  MUFU.EX2 R14, R2 ;  /* 0x00000002000e7308 */ /* 0x0005ee0000000800 */
[C---:B---3--:R-:W-:Y:S07]  /*6830*/  HMMA.16816.F32.BF16 R116, R128.reuse, R4, R164 ;  /* 0x000000048074723c */ /* 0x048fee00000418a4 */
[----:B------:R-:W-:Y:S01]  /*6840*/  IMAD.MOV.U32 R167, RZ, RZ, R188 ;  /* 0x000000ffffa77224 */ /* 0x000fe200078e00bc */
[----:B------:R-:W-:Y:S01]  /*6850*/  MOV R166, R98 ;  /* 0x0000006200a67202 */ /* 0x000fe20000000f00 */
[----:B------:R-:W-:Y:S01]  /*6860*/  FADD.FTZ R9, R9, R246 ;  /* 0x000000f609097221 */ /* 0x000fe20000010000 */
[----:B----4-:R-:W-:Y:S01]  /*6870*/  HMMA.16816.F32.BF16 R160, R128, R168, R160 ;  /* 0x000000a880a0723c */ /* 0x010fe200000418a0 */
[----:B--2---:R-:W-:-:S04]  /*6880*/  FFMA.FTZ R2, R86, c[0x0][0x2d0], -R0 ;  /* 0x0000b40056027a23 */ /* 0x004fc80000010800 */
[----:B------:R2:W3:Y:S03]  /*6890*/  MUFU.EX2 R13, R2 ;  /* 0x00000002000d7308 */ /* 0x0004e60000000800 */
[C---:B------:R-:W-:Y:S08]  /*68a0*/  HMMA.16816.F32.BF16 R156, R128.reuse, R154, R156 ;  /* 0x0000009a809c723c */ /* 0x040ff0000004189c */
[----:B-1----:R-:W-:Y:S01]  /*68b0*/  HMMA.16816.F32.BF16 R176, R128, R184, R248 ;  /* 0x000000b880b0723c */ /* 0x002fe200000418f8 */
[--C-:B--2---:R-:W-:Y:S01]  /*68c0*/  FFMA.FTZ R2, R85, c[0x0][0x2d0], -R0.reuse ;  /* 0x0000b40055027a23 */ /* 0x104fe20000010800 */
[----:B---3--:R-:W-:Y:S01]  /*68d0*/  F2FP.BF16.PACK_AB R125, R13, R14 ;  /* 0x0000000e0d7d723e */ /* 0x008fe200000010ff */
[----:B------:R-:W-:-:S04]  /*68e0*/  FFMA.FTZ R0, R84, c[0x0][0x2d0], -R0 ;  /* 0x0000b40054007a23 */ /* 0x000fc80000010800 */
[----:B------:R-:W-:Y:S01]  /*68f0*/  MOV R248, R68 ;  /* 0x0000004400f87202 */ /* 0x000fe20000000f00 */
[----:B------:R-:W-:Y:S01]  /*6900*/  IMAD.MOV.U32 R249, RZ, RZ, R69 ;  /* 0x000000fffff97224 */ /* 0x000fe200078e0045 */
[----:B------:R-:W-:Y:S01]  /*6910*/  MOV R250, R70 ;  /* 0x0000004600fa7202 */ /* 0x000fe20000000f00 */
[----:B------:R-:W-:Y:S01]  /*6920*/  MUFU.EX2 R2, R2 ;  /* 0x0000000200027308 */ /* 0x000fe20000000800 */
[----:B------:R-:W-:Y:S01]  /*6930*/  IMAD.MOV.U32 R251, RZ, RZ, R71 ;  /* 0x000000fffffb7224 */ /* 0x000fe200078e0047 */
[C---:B------:R-:W-:Y:S06]  /*6940*/  HMMA.16816.F32.BF16 R84, R128.reuse, R92, R192 ;  /* 0x0000005c8054723c */ /* 0x040fec00000418c0 */
[----:B------:R-:W1:Y:S01]  /*6950*/  MUFU.EX2 R0, R0 ;  /* 0x0000000000007308 */ /* 0x000e620000000800 */
[----:B------:R-:W-:Y:S01]  /*6960*/  IMAD.MOV.U32 R193, RZ, RZ, R97 ;  /* 0x000000ffffc17224 */ /* 0x000fe200078e0061 */
[----:B------:R-:W-:Y:S01]  /*6970*/  HMMA.16816.F32.BF16 R68, R128, R76, R200 ;  /* 0x0000004c8044723c */ /* 0x000fe200000418c8 */
        /* <DEDUP_REMOVED lines=13> */
[----:B-1----:R-:W-:Y:S01]  /*6a50*/  F2FP.BF16.PACK_AB R127, R0, R2 ;  /* 0x00000002007f723e */ /* 0x002fe200000010ff */
[----:B------:R-:W-:Y:S01]  /*6a60*/  IMAD.MOV.U32 R59, RZ, RZ, R234 ;  /* 0x000000ffff3b7224 */ /* 0x000fe200078e00ea */
[----:B------:R1:W5:Y:S05]  /*6a70*/  LDL.LU R236, [R1+0x64] ;  /* 0x0000640001ec7983 */ /* 0x00036a0000300800 */
[----:B------:R-:W-:Y:S07]  /*6a80*/  HMMA.16816.F32.BF16 R148, R124, R152, R64 ;  /* 0x000000987c94723c */ /* 0x000fee0000041840 */
        /* <DEDUP_REMOVED lines=10> */
[C---:B------:R-:W-:Y:S07]  /*6b30*/  HMMA.16816.F32.BF16 R64, R128.reuse, R62, R208 ;  /* 0x0000003e8040723c */ /* 0x040fee00000418d0 */
[----:B------:R-:W-:Y:S01]  /*6b40*/  MOV R208, R83 ;  /* 0x0000005300d07202 */ /* 0x000fe20000000f00 */
[----:B------:R-:W-:Y:S01]  /*6b50*/  HMMA.16816.F32.BF16 R188, R128, R186, R216 ;  /* 0x000000ba80bc723c */ /* 0x000fe200000418d8 */
[----:B------:R-:W-:-:S06]  /*6b60*/  MOV R210, R113 ;  /* 0x0000007100d27202 */ /* 0x000fcc0000000f00 */
[----:B------:R-:W-:Y:S01]  /*6b70*/  IMAD.MOV.U32 R217, RZ, RZ, R82 ;  /* 0x000000ffffd97224 */ /* 0x000fe200078e0052 */
[----:B------:R-:W-:Y:S01]  /*6b80*/  MOV R218, R81 ;  /* 0x0000005100da7202 */ /* 0x000fe20000000f00 */
[----:B------:R-:W-:Y:S01]  /*6b90*/  IMAD.MOV.U32 R219, RZ, RZ, R80 ;  /* 0x000000ffffdb7224 */ /* 0x000fe200078e0050 */
[C---:B------:R-:W-:Y:S08]  /*6ba0*/  HMMA.16816.F32.BF16 R100, R128.reuse, R108, R172 ;  /* 0x0000006c8064723c */ /* 0x040ff000000418ac */
[C---:B------:R-:W-:Y:S07]  /*6bb0*/  HMMA.16816.F32.BF16 R80, R128.reuse, R78, R196 ;  /* 0x0000004e8050723c */ /* 0x040fee00000418c4 */
[----:B------:R-:W-:Y:S01]  /*6bc0*/  MOV R199, R115 ;  /* 0x0000007300c77202 */ /* 0x000fe20000000f00 */
[----:B------:R-:W-:Y:S01]  /*6bd0*/  IMAD.MOV.U32 R209, RZ, RZ, R112 ;  /* 0x000000ffffd17224 */ /* 0x000fe200078e0070 */
[----:B------:R-:W-:Y:S03]  /*6be0*/  HMMA.16816.F32.BF16 R172, R128, R170, R248 ;  /* 0x000000aa80ac723c */ /* 0x000fe600000418f8 */
        /* <DEDUP_REMOVED lines=13> */
[----:B------:R-:W-:Y:S01]  /*6cc0*/  MOV R216, R99 ;  /* 0x0000006300d87202 */ /* 0x000fe20000000f00 */
[----:B------:R-:W-:Y:S01]  /*6cd0*/  FADD.FTZ R11, R202, R11 ;  /* 0x0000000bca0b7221 */ /* 0x000fe20000010000 */
[----:B------:R-:W-:Y:S01]  /*6ce0*/  HMMA.16816.F32.BF16 R96, R128, R94, R180 ;  /* 0x0000005e8060723c */ /* 0x000fe200000418b4 */
[----:B------:R-:W-:-:S02]  /*6cf0*/  FADD.FTZ R10, R212, R10 ;  /* 0x0000000ad40a7221 */ /* 0x000fc40000010000 */
[----:B------:R-:W-:Y:S02]  /*6d00*/  FADD.FTZ R12, R12, R8 ;  /* 0x000000080c0c7221 */ /* 0x000fe40000010000 */
[----:B------:R-:W-:Y:S02]  /*6d10*/  IMAD.MOV.U32 R248, RZ, RZ, R230 ;  /* 0x000000fffff87224 */ /* 0x000fe400078e00e6 */
[----:B------:R-:W-:Y:S01]  /*6d20*/  FADD.FTZ R8, R252, R9 ;  /* 0x00000009fc087221 */ /* 0x000fe20000010000 */
[----:B------:R-:W-:Y:S01]  /*6d30*/  HMMA.16816.F32.BF16 R112, R128, R110, R140 ;  /* 0x0000006e8070723c */ /* 0x000fe2000004188c */
[----:B------:R-:W-:Y:S01]  /*6d40*/  MOV R249, R229 ;  /* 0x000000e500f97202 */ /* 0x000fe20000000f00 */
[----:B------:R-:W-:Y:S02]  /*6d50*/  FADD.FTZ R11, R213, R11 ;  /* 0x0000000bd50b7221 */ /* 0x000fe40000010000 */
[----:B------:R-:W-:-:S04]  /*6d60*/  IMAD.MOV.U32 R250, RZ, RZ, R224 ;  /* 0x000000fffffa7224 */ /* 0x000fc800078e00e0 */
[----:B------:R-:W-:Y:S01]  /*6d70*/  HMMA.16816.F32.BF16 R128, R128, R6, R120 ;  /* 0x000000068080723c */ /* 0x000fe20000041878 */
[----:B------:R-:W-:Y:S01]  /*6d80*/  FADD.FTZ R8, R248, R8 ;  /* 0x00000008f8087221 */ /* 0x000fe20000010000 */
[----:B------:R-:W-:Y:S01]  /*6d90*/  MOV R58, R235 ;  /* 0x000000eb003a7202 */ /* 0x000fe20000000f00 */
[----:B------:R-:W-:Y:S01]  /*6da0*/  IMAD.MOV.U32 R140, RZ, RZ, R166 ;  /* 0x000000ffff8c7224 */ /* 0x000fe200078e00a6 */
[----:B------:R-:W-:Y:S01]  /*6db0*/  MOV R251, R233 ;  /* 0x000000e900fb7202 */ /* 0x000fe20000000f00 */
[----:B------:R-:W-:Y:S01]  /*6dc0*/  IMAD.MOV.U32 R142, RZ, RZ, R152 ;  /* 0x000000ffff8e7224 */ /* 0x000fe200078e0098 */
[----:B------:R-:W-:Y:S01]  /*6dd0*/  MOV R141, R167 ;  /* 0x000000a7008d7202 */ /* 0x000fe20000000f00 */
[----:B------:R1:W5:Y:S01]  /*6de0*/  LDL.LU R235, [R1+0x60] ;  /* 0x0000600001eb7983 */ /* 0x0003620000300800 */
[----:B------:R-:W-:Y:S01]  /*6df0*/  HMMA.16816.F32.BF16 R120, R124, R4, R48 ;  /* 0x000000047c78723c */ /* 0x000fe20000041830 */
[----:B------:R-:W-:Y:S02]  /*6e00*/  MOV R143, R153 ;  /* 0x00000099008f7202 */ /* 0x000fe40000000f00 */
[----:B------:R1:W5:Y:S04]  /*6e10*/  LDL.LU R234, [R1+0x5c] ;  /* 0x00005c0001ea7983 */ /* 0x0003680000300800 */
[----:B------:R-:W-:-:S02]  /*6e20*/  FADD.FTZ R5, R214, R10 ;  /* 0x0000000ad6057221 */ /* 0x000fc40000010000 */
[----:B------:R-:W-:Y:S01]  /*6e30*/  FADD.FTZ R4, R215, R11 ;  /* 0x0000000bd7047221 */ /* 0x000fe20000010000 */
[C---:B------:R-:W-:Y:S01]  /*6e40*/  HMMA.16816.F32.BF16 R72, R124.reuse, R76, R72 ;  /* 0x0000004c7c48723c */ /* 0x040fe20000041848 */
[----:B------:R-:W-:Y:S01]  /*6e50*/  FADD.FTZ R10, R249, R12 ;  /* 0x0000000cf90a7221 */ /* 0x000fe20000010000 */
[----:B------:R1:W5:Y:S01]  /*6e60*/  LDL.LU R233, [R1+0x58] ;  /* 0x0000580001e97983 */ /* 0x0003620000300800 */
[----:B------:R-:W-:Y:S02]  /*6e70*/  FADD.FTZ R9, R250, R5 ;  /* 0x00000005fa097221 */ /* 0x000fe40000010000 */
[----:B------:R-:W-:Y:S01]  /*6e80*/  FADD.FTZ R5, R15, R8 ;  /* 0x000000080f057221 */ /* 0x000fe20000010000 */
[----:B------:R1:W5:Y:S01]  /*6e90*/  LDL.LU R232, [R1+0x54] ;  /* 0x0000540001e87983 */ /* 0x0003620000300800 */
[----:B------:R-:W-:Y:S01]  /*6ea0*/  FADD.FTZ R11, R251, R4 ;  /* 0x00000004fb0b7221 */ /* 0x000fe20000010000 */
[----:B------:R-:W-:Y:S01]  /*6eb0*/  HMMA.16816.F32.BF16 R164, R124, R168, R104 ;  /* 0x000000a87ca4723c */ /* 0x000fe20000041868 */
[----:B------:R-:W-:Y:S01]  /*6ec0*/  FADD.FTZ R4, R30, R10 ;  /* 0x0000000a1e047221 */ /* 0x000fe20000010000 */
[----:B------:R1:W5:Y:S01]  /*6ed0*/  LDL.LU R231, [R1+0x50] ;  /* 0x0000500001e77983 */ /* 0x0003620000300800 */
[----:B------:R-:W-:-:S05]  /*6ee0*/  FADD.FTZ R5, R206, R5 ;  /* 0x00000005ce057221 */ /* 0x000fca0000010000 */
[C---:B------:R-:W-:Y:S08]  /*6ef0*/  HMMA.16816.F32.BF16 R76, R124.reuse, R78, R88 ;  /* 0x0000004e7c4c723c */ /* 0x040ff00000041858 */
[C---:B------:R-:W-:Y:S08]  /*6f00*/  HMMA.16816.F32.BF16 R180, R124.reuse, R184, R220 ;  /* 0x000000b87cb4723c */ /* 0x040ff000000418dc */
[C---:B------:R-:W-:Y:S08]  /*6f10*/  HMMA.16816.F32.BF16 R56, R124.reuse, R60, R56 ;  /* 0x0000003c7c38723c */ /* 0x040ff00000041838 */
[C---:B------:R-:W-:Y:S01]  /*6f20*/  HMMA.16816.F32.BF16 R152, R124.reuse, R154, R32 ;  /* 0x0000009a7c98723c */ /* 0x040fe20000041820 */
[----:B------:R-:W-:Y:S01]  /*6f30*/  FADD.FTZ R8, R134, R11 ;  /* 0x0000000b86087221 */ /* 0x000fe20000010000 */
[----:B------:R1:W5:Y:S04]  /*6f40*/  LDL.LU R230, [R1+0x4c] ;  /* 0x00004c0001e67983 */ /* 0x0003680000300800 */
[----:B------:R1:W5:Y:S02]  /*6f50*/  LDL.LU R229, [R1+0x48] ;  /* 0x0000480001e57983 */ /* 0x0003640000300800 */
[C---:B------:R-:W-:Y:S02]  /*6f60*/  HMMA.16816.F32.BF16 R88, R124.reuse, R92, R140 ;  /* 0x0000005c7c58723c */ /* 0x040fe4000004188c */
[----:B------:R1:W5:Y:S06]  /*6f70*/  LDL.LU R224, [R1+0x44] ;  /* 0x0000440001e07983 */ /* 0x00036c0000300800 */
        /* <DEDUP_REMOVED lines=8> */
[----:B------:R-:W-:-:S04]  /*7000*/  FADD.FTZ R4, R205, R5 ;  /* 0x00000005cd047221 */ /* 0x000fc80000010000 */
        /* <DEDUP_REMOVED lines=13> */
[----:B------:R-:W-:Y:S01]  /*70e0*/  FADD.FTZ R2, R28, R6 ;  /* 0x000000061c027221 */ /* 0x000fe20000010000 */
[----:B------:R1:W-:Y:S04]  /*70f0*/  STL [R1+0x20], R7 ;  /* 0x0000200701007387 */ /* 0x0003e80000100800 */
[----:B------:R1:W-:Y:S04]  /*7100*/  STL [R1+0x24], R5 ;  /* 0x0000240501007387 */ /* 0x0003e80000100800 */
[----:B------:R1:W-:Y:S04]  /*7110*/  STL [R1+0x2c], R0 ;  /* 0x00002c0001007387 */ /* 0x0003e80000100800 */
[----:B------:R1:W-:Y:S01]  /*7120*/  STL [R1+0x28], R2 ;  /* 0x0000280201007387 */ /* 0x0003e20000100800 */
[----:B------:R-:W-:Y:S01]  /*7130*/  UIMAD.WIDE.U32 UR28, UR27, UR4, URZ ;  /* 0x000000041b1c72a5 */ /* 0x000fe2000f8e003f */
[----:B------:R-:W-:-:S03]  /*7140*/  PLOP3.LUT P0, PT, PT, PT, UP6, 0x40, 0x0 ;  /* 0x000000000000781c */ /* 0x000fc60003f0e868 */
[----:B------:R-:W-:-:S04]  /*7150*/  @UP5 USHF.R.U32.HI UR27, URZ, UR5, UR29 ;  /* 0x000000053f1b5299 */ /* 0x000fc8000801161d */
[----:B------:R-:W-:-:S03]  /*7160*/  UIADD3 UR4, UR26, UR27, URZ ;  /* 0x0000001b1a047290 */ /* 0x000fc6000fffe03f */
[----:B------:R-:W-:Y:S02]  /*7170*/  ULDC UR27, c[0x0][0x328] ;  /* 0x0000ca00001b7ab9 */ /* 0x000fe40000000800 */
[----:B------:R-:W-:Y:S02]  /*7180*/  UIADD3 UR23, UR23, -0x2, URZ ;  /* 0xfffffffe17177890 */ /* 0x000fe4000fffe03f */
[----:B------:R-:W-:Y:S01]  /*7190*/  UIADD3 UR27, UR4, UR27, URZ ;  /* 0x0000001b041b7290 */ /* 0x000fe2000fffe03f */
[----:B------:R-:W-:Y:S05]  /*71a0*/  @P0 BRA `(.L_x_967) ;  /* 0x0000015000000947 */ /* 0x000fea0003800000 */
[----:B------:R-:W-:Y:S01]  /*71b0*/  ISETP.LT.AND P0, PT, RZ, UR4, PT ;  /* 0x00000004ff007c0c */ /* 0x000fe2000bf01270 */
[----:B------:R-:W-:Y:S02]  /*71c0*/  UIADD3 UR28, UR4, -0x1, URZ ;  /* 0xffffffff041c7890 */ /* 0x000fe4000fffe03f */
        /* <DEDUP_REMOVED lines=10> */
.L_x_968:
[----:B------:R-:W-:Y:S02]  /*7270*/  UISETP.NE.AND UP0, UPT, UR26, 0x1, UPT ;  /* 0x000000011a00788c */ /* 0x000fe4000bf05270 */
[----:B------:R-:W-:Y:S02]  /*7280*/  ULDC.64 UR4, c[0x0][0x330] ;  /* 0x0000cc0000047ab9 */ /* 0x000fe40000000a00 */
[----:B------:R-:W-:-:S07]  /*7290*/  UIMAD.WIDE.U32 UR30, UR28, UR4, URZ ;  /* 0x000000041c1e72a5 */ /* 0x000fce000f8e003f */
[----:B------:R-:W-:Y:S02]  /*72a0*/  @UP0 UMOV UR29, UR31 ;  /* 0x0000001f001d0c82 */ /* 0x000fe40008000000 */
[----:B------:R-:W-:Y:S02]  /*72b0*/  @UP0 USHF.R.U32.HI UR28, URZ, UR5, UR29 ;  /* 0x000000053f1c0299 */ /* 0x000fe4000801161d */
.L_x_969:
[----:B------:R-:W-:Y:S02]  /*72c0*/  ULDC UR4, c[0x0][0x32c] ;  /* 0x0000cb0000047ab9 */ /* 0x000fe40000000800 */
[----:B------:R-:W-:-:S04]  /*72d0*/  UIMAD UR4, UR28, UR26, UR4 ;  /* 0x0000001a1c0472a4 */ /* 0x000fc8000f8e0204 */
[----:B------:R-:W-:-:S04]  /*72e0*/  UISETP.LT.AND UP0, UPT, UR27, UR4, UPT ;  /* 0x000000041b00728c */ /* 0x000fc8000bf01270 */
[----:B------:R-:W-:-:S04]  /*72f0*/  USEL UR27, UR27, UR4, UP0 ;  /* 0x000000041b1b7287 */ /* 0x000fc80008000000 */
.L_x_967:
[----:B------:R-:W-:-:S04]  /*7300*/  UIMAD.WIDE UR4, UR27, 0x2aaaaaab, URZ ;  /* 0x2aaaaaab1b0478a5 */ /* 0x000fc8000f8e023f */
[----:B------:R-:W-:-:S04]  /*7310*/  USHF.R.U32.HI UR4, URZ, 0x1f, UR5 ;  /* 0x0000001f3f047899 */ /* 0x000fc80008011605 */
[----:B------:R-:W-:-:S04]  /*7320*/  ULEA.HI.SX32 UR4, UR5, UR4, 0x1d ;  /* 0x0000000405047291 */ /* 0x000fc8000f8fea3f */
[----:B------:R-:W-:-:S04]  /*7330*/  UISETP.LT.AND UP0, UPT, UR7, UR4, UPT ;  /* 0x000000040700728c */ /* 0x000fc8000bf01270 */
[----:B------:R-:W-:-:S04]  /*7340*/  USEL UR5, UR7, UR4, !UP0 ;  /* 0x0000000407057287 */ /* 0x000fc8000c000000 */
[----:B------:R-:W-:-:S06]  /*7350*/  UISETP.GE.AND UP0, UPT, UR23, UR5, UPT ;  /* 0x000000051700728c */ /* 0x000fcc000bf06270 */
[----:B------:R-:W-:-:S13]  /*7360*/  PLOP3.LUT P0, PT, PT, PT, UP0, 0x80, 0x0 ;  /* 0x000000000000781c */ /* 0x000fda0003f0f008 */
[----:B------:R-:W-:Y:S05]  /*7370*/  @!P0 BRA `(.L_x_970) ;  /* 0x0000538000008947 */ /* 0x000fea0003800000 */
[----:B------:R-:W2:Y:S04]  /*7380*/  LDL R4, [R1+0x10] ;  /* 0x0000100001047983 */ /* 0x000ea80000100800 */
[----:B-1----:R-:W3:Y:S04]  /*7390*/  LDL R2, [R1+0x3c] ;  /* 0x00003c0001027983 */ /* 0x002ee80000100800 */
[----:B------:R-:W3:Y:S04]  /*73a0*/  LDL R0, [R1+0x38] ;  /* 0x0000380001007983 */ /* 0x000ee80000100800 */
[----:B------:R-:W4:Y:S01]  /*73b0*/  LDL.LU R5, [R1+0x40] ;  /* 0x0000400001057983 */ /* 0x000f220000300800 */
[----:B------:R-:W-:Y:S01]  /*73c0*/  MOV R139, R3 ;  /* 0x00000003008b7202 */ /* 0x000fe20000000f00 */
[----:B------:R-:W-:-:S02]  /*73d0*/  IMAD.MOV.U32 R134, RZ, RZ, R136 ;  /* 0x000000ffff867224 */ /* 0x000fc400078e0088 */
[----:B------:R-:W-:Y:S02]  /*73e0*/  IMAD.MOV.U32 R132, RZ, RZ, R137 ;  /* 0x000000ffff847224 */ /* 0x000fe400078e0089 */
[----:B------:R-:W-:Y:S01]  /*73f0*/  IMAD.MOV.U32 R138, RZ, RZ, R135 ;  /* 0x000000ffff8a7224 */ /* 0x000fe200078e0087 */
[----:B--2---:R-:W-:Y:S02]  /*7400*/  SHF.L.U32 R3, R4, 0x1, RZ ;  /* 0x0000000104037819 */ /* 0x004fe400000006ff */
[C---:B---3--:R-:W-:Y:S01]  /*7410*/  SHF.L.U64.HI R2, R0.reuse, 0x1, R2 ;  /* 0x0000000100027819 */ /* 0x048fe20000010202 */
[----:B------:R-:W-:Y:S01]  /*7420*/  IMAD.SHL.U32 R0, R0, 0x2, RZ ;  /* 0x0000000200007824 */ /* 0x000fe200078e00ff */
[----:B----4-:R-:W-:-:S05]  /*7430*/  SHF.L.U64.HI R5, R4, 0x1, R5 ;  /* 0x0000000104057819 */ /* 0x010fca0000010205 */
[----:B------:R1:W-:Y:S04]  /*7440*/  STL [R1+0x8], R5 ;  /* 0x0000080501007387 */ /* 0x0003e80000100800 */
[----:B------:R1:W-:Y:S04]  /*7450*/  STL [R1+0x18], R3 ;  /* 0x0000180301007387 */ /* 0x0003e80000100800 */
[----:B------:R1:W-:Y:S04]  /*7460*/  STL [R1+0x4], R2 ;  /* 0x0000040201007387 */ /* 0x0003e80000100800 */
[----:B------:R1:W-:Y:S02]  /*7470*/  STL [R1], R0 ;  /* 0x0000000001007387 */ /* 0x0003e40000100800 */
.L_x_989:
[----:B-----5:R2:W5:Y:S01]  /*7480*/  LDL R248, [R1+0x18] ;  /* 0x0000180001f87983 */ /* 0x0205620000100800 */
[----:B------:R-:W-:Y:S04]  /*7490*/  DEPBAR.LE SB0, 0x0 ;  /* 0x000080000000791a */ /* 0x000fe80000000000 */
[----:B------:R-:W-:Y:S01]  /*74a0*/  BAR.SYNC.DEFER_BLOCKING 0x0 ;  /* 0x0000000000007b1d */ /* 0x000fe20000010000 */
[----:B------:R-:W-:Y:S01]  /*74b0*/  UISETP.GT.AND UP0, UPT, UR7, UR23, UPT ;  /* 0x000000170700728c */ /* 0x000fe2000bf04270 */
[----:B------:R-:W-:Y:S04]  /*74c0*/  SEL R244, RZ, 0x10, P4 ;  /* 0x00000010fff47807 */ /* 0x000fe80002000000 */
[----:B------:R2:W5:Y:S01]  /*74d0*/  LDL R246, [R1] ;  /* 0x0000000001f67983 */ /* 0x0005620000100800 */
[----:B------:R-:W-:Y:S03]  /*74e0*/  PLOP3.LUT P0, PT, PT, PT, UP0, 0x80, 0x0 ;  /* 0x000000000000781c */ /* 0x000fe60003f0f008 */
[----:B------:R2:W5:Y:S04]  /*74f0*/  LDL R245, [R1+0x8] ;  /* 0x0000080001f57983 */ /* 0x0005680000100800 */
        /* <DEDUP_REMOVED lines=8> */
[----:B------:R2:W1:Y:S04]  /*7580*/  LDSM.16.M88.4 R196, [R235] ;  /* 0x00000000ebc4783b */ /* 0x0004680000000200 */
[----:B------:R2:W1:Y:S04]  /*7590*/  LDSM.16.M88.4 R204, [R241] ;  /* 0x00000000f1cc783b */ /* 0x0004680000000200 */
[----:B------:R2:W1:Y:S01]  /*75a0*/  LDSM.16.M88.4 R208, [R240] ;  /* 0x00000000f0d0783b */ /* 0x0004620000000200 */
[----:B------:R-:W-:-:S05]  /*75b0*/  @P0 BRA `(.L_x_971) ;  /* 0x0000029000000947 */ /* 0x000fca0003800000 */
[----:B-1----:R-:W-:Y:S01]  /*75c0*/  SHF.R.S32.HI R0, RZ, 0x1f, R243 ;  /* 0x0000001fff007819 */ /* 0x002fe200000114f3 */
[----:B------:R-:W-:Y:S01]  /*75d0*/  IMAD.WIDE.U32 R2, R243, c[0x0][0x208], RZ ;  /* 0x00008200f3027a25 */ /* 0x000fe200078e00ff */
[----:B------:R-:W-:Y:S02]  /*75e0*/  SHF.R.S32.HI R4, RZ, 0x1f, R242 ;  /* 0x0000001fff047819 */ /* 0x000fe400000114f2 */
[----:B------:R-:W-:Y:S01]  /*75f0*/  IADD3 R15, R247, 0x2080, RZ ;  /* 0x00002080f70f7810 */ /* 0x000fe20007ffe0ff */
[----:B------:R-:W-:Y:S01]  /*7600*/  IMAD R0, R0, c[0x0][0x208], RZ ;  /* 0x0000820000007a24 */ /* 0x000fe200078e02ff */
[----:B------:R-:W-:Y:S01]  /*7610*/  IADD3 R14, -R244, 0x10, RZ ;  /* 0x00000010f40e7810 */ /* 0x000fe20007ffe1ff */
[----:B------:R-:W-:Y:S02]  /*7620*/  IMAD R4, R4, c[0x0][0x218], RZ ;  /* 0x0000860004047a24 */ /* 0x000fe400078e02ff */
[----:B------:R-:W-:Y:S01]  /*7630*/  IMAD R0, R243, c[0x0][0x20c], R0 ;  /* 0x00008300f3007a24 */ /* 0x000fe200078e0200 */
[----:B------:R-:W-:Y:S01]  /*7640*/  LOP3.LUT R14, R14, 0xf, RZ, 0xc0, !PT ;  /* 0x0000000f0e0e7812 */ /* 0x000fe200078ec0ff */
[C---:B------:R-:W-:Y:S02]  /*7650*/  IMAD R4, R242.reuse, c[0x0][0x21c], R4 ;  /* 0x00008700f2047a24 */ /* 0x040fe400078e0204 */
[----:B------:R-:W-:Y:S04]  /*7660*/  IMAD.IADD R3, R3, 0x1, R0 ;  /* 0x0000000103037824 */ /* 0x000fe800078e0200 */
[----:B------:R-:W-:Y:S05]  /*7670*/  IMAD.WIDE.U32 R2, R242, c[0x0][0x218], R2 ;  /* 0x00008600f2027a25 */ /* 0x000fea00078e0002 */
[----:B------:R-:W-:Y:S04]  /*7680*/  IADD3 R0, P0, R2, UR24, RZ ;  /* 0x0000001802007c10 */ /* 0x000fe8000ff1e0ff */
[----:B------:R-:W-:Y:S02]  /*7690*/  IADD3.X R3, R3, UR18, R4, P0, !PT ;  /* 0x0000001203037c10 */ /* 0x000fe400087fe404 */
[C---:B------:R-:W-:Y:S04]  /*76a0*/  LEA R2, P0, R0.reuse, c[0x0][0x1f8], 0x1 ;  /* 0x00007e0000027a11 */ /* 0x040fe800078008ff */
[----:B------:R-:W-:Y:S01]  /*76b0*/  LEA.HI.X R0, R0, c[0x0][0x1fc], R3, 0x1, P0 ;  /* 0x00007f0000007a11 */ /* 0x000fe200000f0c03 */
[----:B------:R-:W1:Y:S04]  /*76c0*/  SHFL.IDX PT, R6, R2, 0x1, 0x181f ;  /* 0x00381f0002067f89 */ /* 0x000e6800000e0000 */
[----:B------:R-:W2:Y:S04]  /*76d0*/  SHFL.IDX PT, R3, R2, RZ, 0x181f ;  /* 0x00181fff02037589 */ /* 0x000ea800000e0000 */
[----:B------:R-:W4:Y:S04]  /*76e0*/  SHFL.IDX PT, R4, R0, RZ, 0x181f ;  /* 0x00181fff00047589 */ /* 0x000f2800000e0000 */
[----:B------:R-:W3:Y:S04]  /*76f0*/  SHFL.IDX PT, R2, R2, 0x2, 0x181f ;  /* 0x00581f0002027f89 */ /* 0x000ee800000e0000 */
[----:B------:R-:W3:Y:S04]  /*7700*/  SHFL.IDX PT, R5, R0, 0x1, 0x181f ;  /* 0x00381f0000057f89 */ /* 0x000ee800000e0000 */
[----:B------:R-:W3:Y:S01]  /*7710*/  SHFL.IDX PT, R0, R0, 0x2, 0x181f ;  /* 0x00581f0000007f89 */ /* 0x000ee200000e0000 */
[-C--:B-1---5:R-:W-:Y:S02]  /*7720*/  IADD3 R8, P2, R6, R248.reuse, RZ ;  /* 0x000000f806087210 */ /* 0x0a2fe40007f5e0ff */
[C---:B--2---:R-:W-:Y:S02]  /*7730*/  IADD3 R12, P1, R3.reuse, R248, RZ ;  /* 0x000000f8030c7210 */ /* 0x044fe40007f3e0ff */
[-C--:B------:R-:W-:Y:S03]  /*7740*/  IADD3 R10, P0, R3, R246.reuse, RZ ;  /* 0x000000f6030a7210 */ /* 0x080fe60007f1e0ff */
[----:B----4-:R-:W-:Y:S01]  /*7750*/  IMAD.X R13, R4, 0x1, R245, P1 ;  /* 0x00000001040d7824 */ /* 0x010fe200008e06f5 */
[----:B------:R-:W-:Y:S01]  /*7760*/  IADD3 R6, P1, R6, R246, RZ ;  /* 0x000000f606067210 */ /* 0x000fe20007f3e0ff */
[----:B------:R-:W-:Y:S01]  /*7770*/  IMAD.X R11, R4, 0x1, R223, P0 ;  /* 0x00000001040b7824 */ /* 0x000fe200000e06df */
[----:B---3--:R-:W-:Y:S02]  /*7780*/  IADD3 R4, P0, R2, R248, RZ ;  /* 0x000000f802047210 */ /* 0x008fe40007f1e0ff */
[----:B------:R1:W-:Y:S01]  /*7790*/  LDGSTS.E.BYPASS.LTC128B.128 [R15], [R12.64], !P5 ;  /* 0x000000000c0f7fae */ /* 0x0003e2000e901d54 */
[C---:B------:R-:W-:Y:S03]  /*77a0*/  IMAD.X R9, R5.reuse, 0x1, R245, P2 ;  /* 0x0000000105097824 */ /* 0x040fe600010e06f5 */
[----:B------:R1:W-:Y:S01]  /*77b0*/  LDGSTS.E.BYPASS.LTC128B.128 [R15+0x1800], [R10.64], !P4 ;  /* 0x018000000a0f7fae */ /* 0x0003e2000e101d54 */
        /* <DEDUP_REMOVED lines=9> */
.L_x_971:
[-C--:B-1-3--:R-:W-:Y:S01]  /*7850*/  HMMA.16816.F32.BF16 R4, R48, R16.reuse, RZ ;  /* 0x000000103004723c */ /* 0x08afe200000418ff */
[----:B------:R-:W-:Y:S01]  /*7860*/  LDSM.16.M88.4 R212, [R230+0x5080] ;  /* 0x00508000e6d4783b */ /* 0x000fe20000000200 */
[----:B------:R-:W-:Y:S06]  /*7870*/  UISETP.GT.AND UP0, UPT, UR23, UR7, UPT ;  /* 0x000000071700728c */ /* 0x000fec000bf04270 */
[C---:B----4-:R-:W-:Y:S01]  /*7880*/  HMMA.16816.F32.BF16 R8, R44.reuse, R16, RZ ;  /* 0x000000102c08723c */ /* 0x050fe200000418ff */
[----:B------:R-:W0:Y:S01]  /*7890*/  LDGDEPBAR ;  /* 0x00000000000079af */ /* 0x000e220000000000 */
[----:B------:R-:W-:Y:S06]  /*78a0*/  PLOP3.LUT P0, PT, PT, PT, UP0, 0x80, 0x0 ;  /* 0x000000000000781c */ /* 0x000fec0003f0f008 */
[-C--:B------:R-:W-:Y:S01]  /*78b0*/  HMMA.16816.F32.BF16 R12, R44, R18.reuse, RZ ;  /* 0x000000122c0c723c */ /* 0x080fe200000418ff */
[----:B------:R-:W-:Y:S07]  /*78c0*/  LDSM.16.M88.4 R216, [R232+0xa080] ;  /* 0x00a08000e8d8783b */ /* 0x000fee0000000200 */
[C---:B------:R-:W-:Y:S08]  /*78d0*/  HMMA.16816.F32.BF16 R16, R48.reuse, R18, RZ ;  /* 0x000000123010723c */ /* 0x040ff000000418ff */
[-C--:B------:R-:W-:Y:S08]  /*78e0*/  HMMA.16816.F32.BF16 R20, R48, R32.reuse, RZ ;  /* 0x000000203014723c */ /* 0x080ff000000418ff */
[C---:B------:R-:W-:Y:S08]  /*78f0*/  HMMA.16816.F32.BF16 R24, R44.reuse, R32, RZ ;  /* 0x000000202c18723c */ /* 0x040ff000000418ff */
[-C--:B------:R-:W-:Y:S08]  /*7900*/  HMMA.16816.F32.BF16 R28, R44, R34.reuse, RZ ;  /* 0x000000222c1c723c */ /* 0x080ff000000418ff */
[C---:B------:R-:W-:Y:S08]  /*7910*/  HMMA.16816.F32.BF16 R32, R48.reuse, R34, RZ ;  /* 0x000000223020723c */ /* 0x040ff000000418ff */
[-C--:B------:R-:W-:Y:S08]  /*7920*/  HMMA.16816.F32.BF16 R36, R48, R140.reuse, RZ ;  /* 0x0000008c3024723c */ /* 0x080ff000000418ff */
[C---:B------:R-:W-:Y:S08]  /*7930*/  HMMA.16816.F32.BF16 R40, R44.reuse, R140, RZ ;  /* 0x0000008c2c28723c */ /* 0x040ff000000418ff */
[-C--:B------:R-:W-:Y:S08]  /*7940*/  HMMA.16816.F32.BF16 R44, R44, R142.reuse, RZ ;  /* 0x0000008e2c2c723c */ /* 0x080ff000000418ff */
[----:B------:R-:W-:Y:S01]  /*7950*/  HMMA.16816.F32.BF16 R48, R48, R142, RZ ;  /* 0x0000008e3030723c */ /* 0x000fe200000418ff */
[----:B------:R-:W1:Y:S07]  /*7960*/  LDSM.16.M88.4 R140, [R232+0x8080] ;  /* 0x00808000e88c783b */ /* 0x000e6e0000000200 */
[-C--:B------:R-:W-:Y:S08]  /*7970*/  HMMA.16816.F32.BF16 R4, R192, R196.reuse, R4 ;  /* 0x000000c4c004723c */ /* 0x080ff00000041804 */
[C---:B------:R-:W-:Y:S08]  /*7980*/  HMMA.16816.F32.BF16 R8, R200.reuse, R196, R8 ;  /* 0x000000c4c808723c */ /* 0x040ff00000041808 */
[-C--:B------:R-:W-:Y:S08]  /*7990*/  HMMA.16816.F32.BF16 R12, R200, R198.reuse, R12 ;  /* 0x000000c6c80c723c */ /* 0x080ff0000004180c */
[C---:B------:R-:W-:Y:S01]  /*79a0*/  HMMA.16816.F32.BF16 R16, R192.reuse, R198, R16 ;  /* 0x000000c6c010723c */ /* 0x040fe20000041810 */
[----:B------:R-:W3:Y:S07]  /*79b0*/  LDSM.16.M88.4 R196, [R230+0x5880] ;  /* 0x00588000e6c4783b */ /* 0x000eee0000000200 */
[-C--:B------:R-:W-:Y:S08]  /*79c0*/  HMMA.16816.F32.BF16 R20, R192, R204.reuse, R20 ;  /* 0x000000ccc014723c */ /* 0x080ff00000041814 */
[C---:B------:R-:W-:Y:S08]  /*79d0*/  HMMA.16816.F32.BF16 R24, R200.reuse, R204, R24 ;  /* 0x000000ccc818723c */ /* 0x040ff00000041818 */
[-C--:B------:R-:W-:Y:S08]  /*79e0*/  HMMA.16816.F32.BF16 R28, R200, R206.reuse, R28 ;  /* 0x000000cec81c723c */ /* 0x080ff0000004181c */
[C---:B------:R-:W-:Y:S01]  /*79f0*/  HMMA.16816.F32.BF16 R32, R192.reuse, R206, R32 ;  /* 0x000000cec020723c */ /* 0x040fe20000041820 */
[----:B------:R-:W4:Y:S07]  /*7a00*/  LDSM.16.M88.4 R204, [R230+0x6080] ;  /* 0x00608000e6cc783b */ /* 0x000f2e0000000200 */
[-C--:B------:R-:W-:Y:S08]  /*7a10*/  HMMA.16816.F32.BF16 R36, R192, R208.reuse, R36 ;  /* 0x000000d0c024723c */ /* 0x080ff00000041824 */
[C---:B------:R-:W-:Y:S08]  /*7a20*/  HMMA.16816.F32.BF16 R40, R200.reuse, R208, R40 ;  /* 0x000000d0c828723c */ /* 0x040ff00000041828 */
[-C--:B------:R-:W-:Y:S01]  /*7a30*/  HMMA.16816.F32.BF16 R44, R200, R210.reuse, R44 ;  /* 0x000000d2c82c723c */ /* 0x080fe2000004182c */
[----:B------:R-:W-:Y:S07]  /*7a40*/  LDSM.16.M88.4 R200, [R229] ;  /* 0x00000000e5c8783b */ /* 0x000fee0000000200 */
[----:B------:R-:W-:Y:S01]  /*7a50*/  HMMA.16816.F32.BF16 R48, R192, R210, R48 ;  /* 0x000000d2c030723c */ /* 0x000fe20000041830 */
[----:B------:R-:W2:Y:S07]  /*7a60*/  LDSM.16.M88.4 R192, [R234+0x8080] ;  /* 0x00808000eac0783b */ /* 0x000eae0000000200 */
[-C--:B-1----:R-:W-:Y:S01]  /*7a70*/  HMMA.16816.F32.BF16 R4, R140, R212.reuse, R4 ;  /* 0x000000d48c04723c */ /* 0x082fe20000041804 */
[----:B------:R-:W1:Y:S07]  /*7a80*/  LDSM.16.M88.4 R208, [R234+0xa080] ;  /* 0x00a08000ead0783b */ /* 0x000e6e0000000200 */
[C---:B------:R-:W-:Y:S08]  /*7a90*/  HMMA.16816.F32.BF16 R8, R216.reuse, R212, R8 ;  /* 0x000000d4d808723c */ /* 0x040ff00000041808 */
[-C--:B------:R-:W-:Y:S08]  /*7aa0*/  HMMA.16816.F32.BF16 R12, R216, R214.reuse, R12 ;  /* 0x000000d6d80c723c */ /* 0x080ff0000004180c */
[C---:B------:R-:W-:Y:S01]  /*7ab0*/  HMMA.16816.F32.BF16 R16, R140.reuse, R214, R16 ;  /* 0x000000d68c10723c */ /* 0x040fe20000041810 */
[----:B------:R-:W-:Y:S07]  /*7ac0*/  LDSM.16.M88.4 R212, [R229+0x1000] ;  /* 0x00100000e5d4783b */ /* 0x000fee0000000200 */
[-C--:B---3--:R-:W-:Y:S08]  /*7ad0*/  HMMA.16816.F32.BF16 R20, R140, R196.reuse, R20 ;  /* 0x000000c48c14723c */ /* 0x088ff00000041814 */
[C---:B------:R-:W-:Y:S08]  /*7ae0*/  HMMA.16816.F32.BF16 R24, R216.reuse, R196, R24 ;  /* 0x000000c4d818723c */ /* 0x040ff00000041818 */
[-C--:B------:R-:W-:Y:S08]  /*7af0*/  HMMA.16816.F32.BF16 R28, R216, R198.reuse, R28 ;  /* 0x000000c6d81c723c */ /* 0x080ff0000004181c */
[C---:B------:R-:W-:Y:S01]  /*7b00*/  HMMA.16816.F32.BF16 R32, R140.reuse, R198, R32 ;  /* 0x000000c68c20723c */ /* 0x040fe20000041820 */
[----:B------:R-:W3:Y:S07]  /*7b10*/  LDSM.16.M88.4 R196, [R229+0x800] ;  /* 0x00080000e5c4783b */ /* 0x000eee0000000200 */
[-C--:B----4-:R-:W-:Y:S08]  /*7b20*/  HMMA.16816.F32.BF16 R36, R140, R204.reuse, R36 ;  /* 0x000000cc8c24723c */ /* 0x090ff00000041824 */
[C---:B------:R-:W-:Y:S08]  /*7b30*/  HMMA.16816.F32.BF16 R40, R216.reuse, R204, R40 ;  /* 0x000000ccd828723c */ /* 0x040ff00000041828 */
[-C--:B------:R-:W-:Y:S01]  /*7b40*/  HMMA.16816.F32.BF16 R44, R216, R206.reuse, R44 ;  /* 0x000000ced82c723c */ /* 0x080fe2000004182c */
[----:B------:R-:W-:Y:S07]  /*7b50*/  LDSM.16.M88.4 R216, [R231+0xe080] ;  /* 0x00e08000e7d8783b */ /* 0x000fee0000000200 */
[----:B------:R-:W-:Y:S01]  /*7b60*/  HMMA.16816.F32.BF16 R48, R140, R206, R48 ;  /* 0x000000ce8c30723c */ /* 0x000fe20000041830 */
[----:B------:R-:W-:Y:S07]  /*7b70*/  LDSM.16.M88.4 R140, [R231+0xc080] ;  /* 0x00c08000e78c783b */ /* 0x000fee0000000200 */
[-C--:B--2---:R-:W-:Y:S01]  /*7b80*/  HMMA.16816.F32.BF16 R4, R192, R200.reuse, R4 ;  /* 0x000000c8c004723c */ /* 0x084fe20000041804 */
[----:B------:R-:W2:Y:S07]  /*7b90*/  LDSM.16.M88.4 R204, [R224+0x6880] ;  /* 0x00688000e0cc783b */ /* 0x000eae0000000200 */
[C---:B-1----:R-:W-:Y:S08]  /*7ba0*/  HMMA.16816.F32.BF16 R8, R208.reuse, R200, R8 ;  /* 0x000000c8d008723c */ /* 0x042ff00000041808 */
[-C--:B------:R-:W-:Y:S08]  /*7bb0*/  HMMA.16816.F32.BF16 R12, R208, R202.reuse, R12 ;  /* 0x000000cad00c723c */ /* 0x080ff0000004180c */
[C---:B------:R-:W-:Y:S01]  /*7bc0*/  HMMA.16816.F32.BF16 R16, R192.reuse, R202, R16 ;  /* 0x000000cac010723c */ /* 0x040fe20000041810 */
[----:B------:R-:W1:Y:S07]  /*7bd0*/  LDSM.16.M88.4 R200, [R224+0x7080] ;  /* 0x00708000e0c8783b */ /* 0x000e6e0000000200 */
[-C--:B---3--:R-:W-:Y:S08]  /*7be0*/  HMMA.16816.F32.BF16 R20, R192, R196.reuse, R20 ;  /* 0x000000c4c014723c */ /* 0x088ff00000041814 */
        /* <DEDUP_REMOVED lines=10> */
[-C--:B--2---:R-:W-:Y:S01]  /*7c90*/  HMMA.16816.F32.BF16 R4, R140, R204.reuse, R4 ;  /* 0x000000cc8c04723c */ /* 0x084fe20000041804 */
[----:B------:R-:W-:Y:S07]  /*7ca0*/  LDSM.16.M88.4 R212, [R238] ;  /* 0x00000000eed4783b */ /* 0x000fee0000000200 */
[C---:B------:R-:W-:Y:S08]  /*7cb0*/  HMMA.16816.F32.BF16 R8, R216.reuse, R204, R8 ;  /* 0x000000ccd808723c */ /* 0x040ff00000041808 */
[-C--:B------:R-:W-:Y:S08]  /*7cc0*/  HMMA.16816.F32.BF16 R12, R216, R206.reuse, R12 ;  /* 0x000000ced80c723c */ /* 0x080ff0000004180c */
[C---:B------:R-:W-:Y:S01]  /*7cd0*/  HMMA.16816.F32.BF16 R16, R140.reuse, R206, R16 ;  /* 0x000000ce8c10723c */ /* 0x040fe20000041810 */
[----:B------:R-:W2:Y:S07]  /*7ce0*/  LDSM.16.M88.4 R204, [R239] ;  /* 0x00000000efcc783b */ /* 0x000eae0000000200 */
[-C--:B-1----:R-:W-:Y:S08]  /*7cf0*/  HMMA.16816.F32.BF16 R20, R140, R200.reuse, R20 ;  /* 0x000000c88c14723c */ /* 0x082ff00000041814 */
[C---:B------:R-:W-:Y:S08]  /*7d00*/  HMMA.16816.F32.BF16 R24, R216.reuse, R200, R24 ;  /* 0x000000c8d818723c */ /* 0x040ff00000041818 */
[-C--:B------:R-:W-:Y:S08]  /*7d10*/  HMMA.16816.F32.BF16 R28, R216, R202.reuse, R28 ;  /* 0x000000cad81c723c */ /* 0x080ff0000004181c */
[C---:B------:R-:W-:Y:S01]  /*7d20*/  HMMA.16816.F32.BF16 R32, R140.reuse, R202, R32 ;  /* 0x000000ca8c20723c */ /* 0x040fe20000041820 */
[----:B------:R-:W1:Y:S07]  /*7d30*/  LDSM.16.M88.4 R200, [R237] ;  /* 0x00000000edc8783b */ /* 0x000e6e0000000200 */
[-C--:B---3--:R-:W-:Y:S08]  /*7d40*/  HMMA.16816.F32.BF16 R36, R140, R192.reuse, R36 ;  /* 0x000000c08c24723c */ /* 0x088ff00000041824 */
[C---:B------:R-:W-:Y:S08]  /*7d50*/  HMMA.16816.F32.BF16 R40, R216.reuse, R192, R40 ;  /* 0x000000c0d828723c */ /* 0x040ff00000041828 */
[-C--:B------:R-:W-:Y:S01]  /*7d60*/  HMMA.16816.F32.BF16 R44, R216, R194.reuse, R44 ;  /* 0x000000c2d82c723c */ /* 0x080fe2000004182c */
[----:B------:R-:W-:Y:S07]  /*7d70*/  LDSM.16.M88.4 R216, [R236+0xe080] ;  /* 0x00e08000ecd8783b */ /* 0x000fee0000000200 */
[----:B------:R-:W-:Y:S01]  /*7d80*/  HMMA.16816.F32.BF16 R48, R140, R194, R48 ;  /* 0x000000c28c30723c */ /* 0x000fe20000041830 */
[----:B------:R-:W-:Y:S07]  /*7d90*/  LDSM.16.M88.4 R140, [R232+0xc080] ;  /* 0x00c08000e88c783b */ /* 0x000fee0000000200 */
[-C--:B--2---:R-:W-:Y:S01]  /*7da0*/  HMMA.16816.F32.BF16 R4, R196, R204.reuse, R4 ;  /* 0x000000ccc404723c */ /* 0x084fe20000041804 */
[----:B------:R-:W2:Y:S07]  /*7db0*/  LDSM.16.M88.4 R192, [R230+0x6880] ;  /* 0x00688000e6c0783b */ /* 0x000eae0000000200 */
        /* <DEDUP_REMOVED lines=8> */
[----:B------:R-:W-:Y:S07]  /*7e40*/  LDSM.16.M88.4 R212, [R230+0x7880] ;  /* 0x00788000e6d4783b */ /* 0x000fee0000000200 */
[-C--:B-1----:R-:W-:Y:S08]  /*7e50*/  HMMA.16816.F32.BF16 R36, R196, R200.reuse, R36 ;  /* 0x000000c8c424723c */ /* 0x082ff00000041824 */
[C---:B------:R-:W-:Y:S08]  /*7e60*/  HMMA.16816.F32.BF16 R40, R208.reuse, R200, R40 ;  /* 0x000000c8d028723c */ /* 0x040ff00000041828 */
[-C--:B------:R-:W-:Y:S01]  /*7e70*/  HMMA.16816.F32.BF16 R44, R208, R202.reuse, R44 ;  /* 0x000000cad02c723c */ /* 0x080fe2000004182c */
[----:B------:R-:W1:Y:S07]  /*7e80*/  LDSM.16.M88.4 R208, [R230+0x7080] ;  /* 0x00708000e6d0783b */ /* 0x000e6e0000000200 */
[----:B------:R-:W-:Y:S01]  /*7e90*/  HMMA.16816.F32.BF16 R48, R196, R202, R48 ;  /* 0x000000cac430723c */ /* 0x000fe20000041830 */
[----:B------:R-:W-:Y:S07]  /*7ea0*/  LDSM.16.M88.4 R196, [R234+0xc080] ;  /* 0x00c08000eac4783b */ /* 0x000fee0000000200 */
[-C--:B--2---:R-:W-:Y:S01]  /*7eb0*/  HMMA.16816.F32.BF16 R4, R140, R192.reuse, R4 ;  /* 0x000000c08c04723c */ /* 0x084fe20000041804 */
[----:B------:R-:W2:Y:S07]  /*7ec0*/  LDSM.16.M88.4 R200, [R229+0x1800] ;  /* 0x00180000e5c8783b */ /* 0x000eae0000000200 */
[C---:B---3--:R-:W-:Y:S08]  /*7ed0*/  HMMA.16816.F32.BF16 R8, R204.reuse, R192, R8 ;  /* 0x000000c0cc08723c */ /* 0x048ff00000041808 */
[-C--:B------:R-:W-:Y:S08]  /*7ee0*/  HMMA.16816.F32.BF16 R12, R204, R194.reuse, R12 ;  /* 0x000000c2cc0c723c */ /* 0x080ff0000004180c */
[C---:B------:R-:W-:Y:S08]  /*7ef0*/  HMMA.16816.F32.BF16 R16, R140.reuse, R194, R16 ;  /* 0x000000c28c10723c */ /* 0x040ff00000041810 */
[-C--:B-1----:R-:W-:Y:S08]  /*7f00*/  HMMA.16816.F32.BF16 R20, R140, R208.reuse, R20 ;  /* 0x000000d08c14723c */ /* 0x082ff00000041814 */
[C---:B------:R-:W-:Y:S08]  /*7f10*/  HMMA.16816.F32.BF16 R24, R204.reuse, R208, R24 ;  /* 0x000000d0cc18723c */ /* 0x040ff00000041818 */
[-C--:B------:R-:W-:Y:S08]  /*7f20*/  HMMA.16816.F32.BF16 R28, R204, R210.reuse, R28 ;  /* 0x000000d2cc1c723c */ /* 0x080ff0000004181c */
[C---:B------:R-:W-:Y:S08]  /*7f30*/  HMMA.16816.F32.BF16 R32, R140.reuse, R210, R32 ;  /* 0x000000d28c20723c */ /* 0x040ff00000041820 */
[-C--:B------:R-:W-:Y:S08]  /*7f40*/  HMMA.16816.F32.BF16 R36, R140, R212.reuse, R36 ;  /* 0x000000d48c24723c */ /* 0x080ff00000041824 */
[C---:B------:R-:W-:Y:S08]  /*7f50*/  HMMA.16816.F32.BF16 R40, R204.reuse, R212, R40 ;  /* 0x000000d4cc28723c */ /* 0x040ff00000041828 */
[-C--:B------:R-:W-:Y:S08]  /*7f60*/  HMMA.16816.F32.BF16 R44, R204, R214.reuse, R44 ;  /* 0x000000d6cc2c723c */ /* 0x080ff0000004182c */
[----:B------:R-:W-:Y:S08]  /*7f70*/  HMMA.16816.F32.BF16 R48, R140, R214, R48 ;  /* 0x000000d68c30723c */ /* 0x000ff00000041830 */
[-C--:B--2---:R-:W-:Y:S08]  /*7f80*/  HMMA.16816.F32.BF16 R4, R196, R200.reuse, R4 ;  /* 0x000000c8c404723c */ /* 0x084ff00000041804 */
[C---:B------:R-:W-:Y:S08]  /*7f90*/  HMMA.16816.F32.BF16 R8, R216.reuse, R200, R8 ;  /* 0x000000c8d808723c */ /* 0x040ff00000041808 */
[-C--:B------:R-:W-:Y:S08]  /*7fa0*/  HMMA.16816.F32.BF16 R12, R216, R202.reuse, R12 ;  /* 0x000000cad80c723c */ /* 0x080ff0000004180c */
        /* <DEDUP_REMOVED lines=26> */
[----:B------:R-:W2:Y:S10]  /*8150*/  MUFU.TANH R143, R18 ;  /* 0x00000012008f7308 */ /* 0x000eb40000002400 */
[----:B------:R2:W2:Y:S01]  /*8160*/  MUFU.TANH R142, R19 ;  /* 0x00000013008e7308 */ /* 0x0004a20000002400 */
[----:B-1----:R-:W1:Y:S01]  /*8170*/  LDSM.16.M88.4 R8, [R229+0x2800] ;  /* 0x00280000e508783b */ /* 0x002e620000000200 */
[----:B------:R-:W-:Y:S04]  /*8180*/  DEPBAR.LE SB0, 0x0 ;  /* 0x000080000000791a */ /* 0x000fe80000000000 */
[-C--:B----4-:R-:W-:Y:S04]  /*8190*/  HMMA.16816.F32.BF16 R20, R196, R4.reuse, R20 ;  /* 0x00000004c414723c */ /* 0x090fe80000041814 */
[----:B------:R-:W4:Y:S01]  /*81a0*/  MUFU.TANH R200, R12 ;  /* 0x0000000c00c87308 */ /* 0x000f220000002400 */
[----:B------:R-:W-:Y:S03]  /*81b0*/  BAR.SYNC.DEFER_BLOCKING 0x0 ;  /* 0x0000000000007b1d */ /* 0x000fe60000010000 */
[C---:B------:R-:W-:Y:S06]  /*81c0*/  HMMA.16816.F32.BF16 R24, R216.reuse, R4, R24 ;  /* 0x00000004d818723c */ /* 0x040fec0000041818 */
[----:B------:R-:W1:Y:S02]  /*81d0*/  MUFU.TANH R194, R13 ;  /* 0x0000000d00c27308 */ /* 0x000e640000002400 */
[-C--:B------:R-:W-:Y:S08]  /*81e0*/  HMMA.16816.F32.BF16 R28, R216, R6.reuse, R28 ;  /* 0x00000006d81c723c */ /* 0x080ff0000004181c */
[----:B------:R-:W2:Y:S01]  /*81f0*/  MUFU.TANH R214, R14 ;  /* 0x0000000e00d67308 */ /* 0x000ea20000002400 */
[C---:B------:R-:W-:Y:S04]  /*8200*/  HMMA.16816.F32.BF16 R32, R196.reuse, R6, R32 ;  /* 0x00000006c420723c */ /* 0x040fe80000041820 */
[----:B------:R-:W-:Y:S02]  /*8210*/  FMUL.FTZ R20, R20, c[0x0][0x320] ;  /* 0x0000c80014147a20 */ /* 0x000fe40000410000 */
[----:B------:R-:W-:Y:S03]  /*8220*/  FMUL.FTZ R21, R21, c[0x0][0x320] ;  /* 0x0000c80015157a20 */ /* 0x000fe60000410000 */
[----:B------:R-:W2:Y:S03]  /*8230*/  MUFU.TANH R213, R15 ;  /* 0x0000000f00d57308 */ /* 0x000ea60000002400 */
[----:B------:R-:W-:Y:S01]  /*8240*/  FMUL.FTZ R22, R22, c[0x0][0x320] ;  /* 0x0000c80016167a20 */ /* 0x000fe20000410000 */
[-C--:B-1----:R-:W-:Y:S03]  /*8250*/  HMMA.16816.F32.BF16 R36, R196, R8.reuse, R36 ;  /* 0x00000008c424723c */ /* 0x082fe60000041824 */
[----:B------:R-:W-:Y:S02]  /*8260*/  FMUL.FTZ R23, R23, c[0x0][0x320] ;  /* 0x0000c80017177a20 */ /* 0x000fe40000410000 */
[----:B------:R-:W-:Y:S01]  /*8270*/  FMUL.FTZ R24, R24, c[0x0][0x320] ;  /* 0x0000c80018187a20 */ /* 0x000fe20000410000 */
[----:B------:R-:W1:Y:S01]  /*8280*/  MUFU.TANH R135, R20 ;  /* 0x0000001400877308 */ /* 0x000e620000002400 */
[----:B------:R-:W-:Y:S01]  /*8290*/  FMUL.FTZ R25, R25, c[0x0][0x320] ;  /* 0x0000c80019197a20 */ /* 0x000fe20000410000 */
[C---:B------:R-:W-:Y:S04]  /*82a0*/  HMMA.16816.F32.BF16 R40, R216.reuse, R8, R40 ;  /* 0x00000008d828723c */ /* 0x040fe80000041828 */
[----:B------:R-:W-:Y:S02]  /*82b0*/  FMUL.FTZ R26, R26, c[0x0][0x320] ;  /* 0x0000c8001a1a7a20 */ /* 0x000fe40000410000 */
[----:B------:R-:W-:Y:S02]  /*82c0*/  FMUL.FTZ R27, R27, c[0x0][0x320] ;  /* 0x0000c8001b1b7a20 */ /* 0x000fe40000410000 */
[----:B------:R-:W1:Y:S01]  /*82d0*/  MUFU.TANH R133, R21 ;  /* 0x0000001500857308 */ /* 0x000e620000002400 */
[-C--:B------:R-:W-:Y:S03]  /*82e0*/  HMMA.16816.F32.BF16 R44, R216, R10.reuse, R44 ;  /* 0x0000000ad82c723c */ /* 0x080fe6000004182c */
[----:B------:R-:W-:Y:S02]  /*82f0*/  FMUL.FTZ R28, R28, c[0x0][0x320] ;  /* 0x0000c8001c1c7a20 */ /* 0x000fe40000410000 */
[----:B------:R-:W-:Y:S02]  /*8300*/  FMUL.FTZ R29, R29, c[0x0][0x320] ;  /* 0x0000c8001d1d7a20 */ /* 0x000fe40000410000 */
[----:B------:R-:W-:Y:S01]  /*8310*/  FMUL.FTZ R30, R30, c[0x0][0x320] ;  /* 0x0000c8001e1e7a20 */ /* 0x000fe20000410000 */
[----:B------:R-:W-:Y:S01]  /*8320*/  HMMA.16816.F32.BF16 R48, R196, R10, R48 ;  /* 0x0000000ac430723c */ /* 0x000fe20000041830 */
[----:B------:R1:W1:Y:S03]  /*8330*/  MUFU.TANH R140, R22 ;  /* 0x00000016008c7308 */ /* 0x0002660000002400 */
[----:B------:R-:W-:Y:S03]  /*8340*/  FMUL.FTZ R31, R31, c[0x0][0x320] ;  /* 0x0000c8001f1f7a20 */ /* 0x000fe60000410000 */
[----:B------:R-:W-:Y:S02]  /*8350*/  FMUL.FTZ R42, R42, c[0x0][0x320] ;  /* 0x0000c8002a2a7a20 */ /* 0x000fe40000410000 */
[----:B------:R-:W-:Y:S02]  /*8360*/  FMUL.FTZ R43, R43, c[0x0][0x320] ;  /* 0x0000c8002b2b7a20 */ /* 0x000fe40000410000 */
[----:B------:R3:W3:Y:S05]  /*8370*/  MUFU.TANH R137, R23 ;  /* 0x0000001700897308 */ /* 0x0006ea0000002400 */
[----:B------:R-:W-:Y:S02]  /*8380*/  FMUL.FTZ R46, R46, c[0x0][0x320] ;  /* 0x0000c8002e2e7a20 */ /* 0x000fe40000410000 */
[----:B------:R-:W-:Y:S03]  /*8390*/  FMUL.FTZ R47, R47, c[0x0][0x320] ;  /* 0x0000c8002f2f7a20 */ /* 0x000fe60000410000 */
[----:B------:R4:W4:Y:S03]  /*83a0*/  MUFU.TANH R204, R24 ;  /* 0x0000001800cc7308 */ /* 0x0009260000002400 */
[----:B--2---:R-:W-:Y:S02]  /*83b0*/  FMUL.FTZ R19, R48, c[0x0][0x320] ;  /* 0x0000c80030137a20 */ /* 0x004fe40000410000 */
[----:B-1----:R-:W-:Y:S02]  /*83c0*/  FMUL.FTZ R22, R37, c[0x0][0x320] ;  /* 0x0000c80025167a20 */ /* 0x002fe40000410000 */
[----:B------:R-:W-:Y:S02]  /*83d0*/  FMUL.FTZ R18, R49, c[0x0][0x320] ;  /* 0x0000c80031127a20 */ /* 0x000fe40000410000 */
[----:B------:R-:W-:Y:S01]  /*83e0*/  FMUL.FTZ R21, R50, c[0x0][0x320] ;  /* 0x0000c80032157a20 */ /* 0x000fe20000410000 */
[----:B------:R1:W2:Y:S01]  /*83f0*/  MUFU.TANH R208, R25 ;  /* 0x0000001900d07308 */ /* 0x0002a20000002400 */
[----:B------:R-:W-:Y:S02]  /*8400*/  FMUL.FTZ R20, R51, c[0x0][0x320] ;  /* 0x0000c80033147a20 */ /* 0x000fe40000410000 */
[----:B---3--:R-:W-:Y:S07]  /*8410*/  FMUL.FTZ R23, R45, c[0x0][0x320] ;  /* 0x0000c8002d177a20 */ /* 0x008fee0000410000 */
[----:B------:R3:W2:Y:S01]  /*8420*/  MUFU.TANH R220, R26 ;  /* 0x0000001a00dc7308 */ /* 0x0006a20000002400 */
[----:B----4-:R-:W-:Y:S09]  /*8430*/  FMUL.FTZ R24, R36, c[0x0][0x320] ;  /* 0x0000c80024187a20 */ /* 0x010ff20000410000 */
[----:B------:R4:W2:Y:S01]  /*8440*/  MUFU.TANH R215, R27 ;  /* 0x0000001b00d77308 */ /* 0x0008a20000002400 */
[----:B-1----:R-:W-:Y:S02]  /*8450*/  FMUL.FTZ R25, R33, c[0x0][0x320] ;  /* 0x0000c80021197a20 */ /* 0x002fe40000410000 */
[----:B------:R-:W-:Y:S07]  /*8460*/  FMUL.FTZ R33, R34, c[0x0][0x320] ;  /* 0x0000c80022217a20 */ /* 0x000fee0000410000 */
[----:B------:R1:W1:Y:S01]  /*8470*/  MUFU.TANH R141, R28 ;  /* 0x0000001c008d7308 */ /* 0x0002620000002400 */
[----:B---3--:R-:W-:Y:S02]  /*8480*/  FMUL.FTZ R26, R32, c[0x0][0x320] ;  /* 0x0000c800201a7a20 */ /* 0x008fe40000410000 */
[----:B------:R-:W-:Y:S07]  /*8490*/  FMUL.FTZ R32, R35, c[0x0][0x320] ;  /* 0x0000c80023207a20 */ /* 0x000fee0000410000 */
[----:B------:R3:W2:Y:S01]  /*84a0*/  MUFU.TANH R136, R29 ;  /* 0x0000001d00887308 */ /* 0x0006a20000002400 */
[----:B----4-:R-:W-:Y:S09]  /*84b0*/  FMUL.FTZ R27, R39, c[0x0][0x320] ;  /* 0x0000c800271b7a20 */ /* 0x010ff20000410000 */
[----:B------:R4:W2:Y:S01]  /*84c0*/  MUFU.TANH R212, R30 ;  /* 0x0000001e00d47308 */ /* 0x0008a20000002400 */
[----:B-1----:R-:W-:Y:S09]  /*84d0*/  FMUL.FTZ R28, R38, c[0x0][0x320] ;  /* 0x0000c800261c7a20 */ /* 0x002ff20000410000 */
[----:B------:R1:W1:Y:S01]  /*84e0*/  MUFU.TANH R209, R31 ;  /* 0x0000001f00d17308 */ /* 0x0002620000002400 */
[----:B---3--:R-:W-:Y:S09]  /*84f0*/  FMUL.FTZ R29, R44, c[0x0][0x320] ;  /* 0x0000c8002c1d7a20 */ /* 0x008ff20000410000 */
[----:B------:R-:W3:Y:S01]  /*8500*/  MUFU.TANH R16, R16 ;  /* 0x0000001000107308 */ /* 0x000ee20000002400 */
[----:B----4-:R-:W-:Y:S09]  /*8510*/  FMUL.FTZ R30, R41, c[0x0][0x320] ;  /* 0x0000c800291e7a20 */ /* 0x010ff20000410000 */
[----:B------:R-:W4:Y:S01]  /*8520*/  MUFU.TANH R17, R17 ;  /* 0x0000001100117308 */ /* 0x000f220000002400 */
[----:B-1----:R-:W-:Y:S09]  /*8530*/  FMUL.FTZ R31, R40, c[0x0][0x320] ;  /* 0x0000c800281f7a20 */ /* 0x002ff20000410000 */
        /* <DEDUP_REMOVED lines=22> */
[----:B------:R-:W-:Y:S01]  /*86a0*/  UIMAD UR4, UR23, 0x30, UR11 ;  /* 0x00000030170478a4 */ /* 0x000fe2000f8e020b */
[----:B------:R-:W-:Y:S01]  /*86b0*/  IMAD.MOV.U32 R242, RZ, RZ, RZ ;  /* 0x000000fffff27224 */ /* 0x000fe200078e00ff */
[----:B------:R-:W-:Y:S04]  /*86c0*/  IADD3 R14, -R244, 0x10, RZ ;  /* 0x00000010f40e7810 */ /* 0x000fe80007ffe1ff */
[----:B------:R-:W-:Y:S01]  /*86d0*/  IMAD.U32 R2, RZ, RZ, UR4 ;  /* 0x00000004ff027e24 */ /* 0x000fe2000f8e00ff */
[----:B------:R-:W-:Y:S04]  /*86e0*/  LOP3.LUT R14, R14, 0xf, RZ, 0xc0, !PT ;  /* 0x0000000f0e0e7812 */ /* 0x000fe800078ec0ff */
        /* <DEDUP_REMOVED lines=28> */
[----:B------:R-:W1:Y:S04]  /*88b0*/  SHFL.IDX PT, R5, R0, 0x1, 0x181f ;  /* 0x00381f0000057f89 */ /* 0x000e6800000e0000 */
[----:B------:R-:W1:Y:S01]  /*88c0*/  SHFL.IDX PT, R0, R0, 0x2, 0x181f ;  /* 0x00581f0000007f89 */ /* 0x000e6200000e0000 */
[-C--:B--2--5:R-:W-:Y:S02]  /*88d0*/  IADD3 R8, P2, R6, R248.reuse, RZ ;  /* 0x000000f806087210 */ /* 0x0a4fe40007f5e0ff */
[C---:B---3--:R-:W-:Y:S02]  /*88e0*/  IADD3 R12, P1, R3.reuse, R248, RZ ;  /* 0x000000f8030c7210 */ /* 0x048fe40007f3e0ff */
[-C--:B------:R-:W-:Y:S03]  /*88f0*/  IADD3 R10, P0, R3, R246.reuse, RZ ;  /* 0x000000f6030a7210 */ /* 0x080fe60007f1e0ff */
[----:B----4-:R-:W-:Y:S01]  /*8900*/  IMAD.X R13, R4, 0x1, R245, P1 ;  /* 0x00000001040d7824 */ /* 0x010fe200008e06f5 */
[----:B------:R-:W-:Y:S01]  /*8910*/  IADD3 R6, P1, R6, R246, RZ ;  /* 0x000000f606067210 */ /* 0x000fe20007f3e0ff */
[----:B------:R-:W-:Y:S01]  /*8920*/  IMAD.X R11, R4, 0x1, R223, P0 ;  /* 0x00000001040b7824 */ /* 0x000fe200000e06df */
[----:B-1----:R-:W-:Y:S02]  /*8930*/  IADD3 R4, P0, R2, R248, RZ ;  /* 0x000000f802047210 */ /* 0x002fe40007f1e0ff */
[----:B------:R1:W-:Y:S01]  /*8940*/  LDGSTS.E.BYPASS.LTC128B.128 [R247+0x5080], [R12.64], !P5 ;  /* 0x050800000cf77fae */ /* 0x0003e2000e901d54 */
        /* <DEDUP_REMOVED lines=11> */
.L_x_972:
[----:B-1234-:R-:W2:Y:S01]  /*8a00*/  LDL R2, [R1+0x30] ;  /* 0x0000300001027983 */ /* 0x01eea20000100800 */
[----:B------:R-:W-:Y:S02]  /*8a10*/  UISETP.NE.AND UP1, UPT, UR13, URZ, UPT ;  /* 0x0000003f0d00728c */ /* 0x000fe4000bf25270 */
[----:B------:R-:W-:Y:S01]  /*8a20*/  UIMAD UR4, UR23, -0x30, URZ ;  /* 0xffffffd0170478a4 */ /* 0x000fe2000f8e023f */
[----:B------:R-:W3:Y:S01]  /*8a30*/  LDL R35, [R1+0x1c] ;  /* 0x00001c0001237983 */ /* 0x000ee20000100800 */
[----:B------:R-:W-:Y:S02]  /*8a40*/  UISETP.NE.AND UP0, UPT, UR12, URZ, UPT ;  /* 0x0000003f0c00728c */ /* 0x000fe4000bf05270 */
[----:B------:R-:W-:Y:S01]  /*8a50*/  PLOP3.LUT P1, PT, PT, PT, UP1, 0x80, 0x0 ;  /* 0x000000000000781c */ /* 0x000fe20003f2f018 */
[----:B------:R-:W0:Y:S01]  /*8a60*/  LDGDEPBAR ;  /* 0x00000000000079af */ /* 0x000e220000000000 */
[----:B------:R-:W-:Y:S11]  /*8a70*/  PLOP3.LUT P0, PT, PT, PT, UP1, 0x80, 0x0 ;  /* 0x000000000000781c */ /* 0x000ff60003f0f018 */
[----:B--2---:R-:W-:Y:S04]  /*8a80*/  @P1 IMAD.HI.U32 R0, R2, c[0x0][0x2c8], RZ ;  /* 0x0000b20002001a27 */ /* 0x004fe800078e00ff */
[----:B------:R-:W-:Y:S01]  /*8a90*/  IMAD.MOV.U32 R4, RZ, RZ, R2 ;  /* 0x000000ffff047224 */ /* 0x000fe200078e0002 */
[----:B------:R-:W-:Y:S01]  /*8aa0*/  @P0 SHF.R.U32.HI R4, RZ, c[0x0][0x2cc], R0 ;  /* 0x0000b300ff040a19 */ /* 0x000fe20000011600 */
[----:B------:R-:W-:Y:S01]  /*8ab0*/  IMAD.U32 R0, RZ, RZ, UR4 ;  /* 0x00000004ff007e24 */ /* 0x000fe2000f8e00ff */
[----:B------:R-:W-:Y:S01]  /*8ac0*/  PLOP3.LUT P0, PT, PT, PT, UP0, 0x40, 0x0 ;  /* 0x000000000000781c */ /* 0x000fe20003f0e808 */
[----:B------:R-:W-:Y:S02]  /*8ad0*/  IMAD.U32 R2, RZ, RZ, UR22 ;  /* 0x00000016ff027e24 */ /* 0x000fe4000f8e00ff */
[----:B------:R-:W1:Y:S01]  /*8ae0*/  SHFL.IDX PT, R3, R4, RZ, 0x1c1f ;  /* 0x001c1fff04037589 */ /* 0x000e6200000e0000 */
[----:B---3--:R-:W-:Y:S05]  /*8af0*/  IADD3 R6, -R35, 0x1, R0 ;  /* 0x0000000123067810 */ /* 0x008fea0007ffe100 */
[----:B------:R-:W-:Y:S05]  /*8b00*/  IMAD R6, R2, c[0x0][0x1d0], R6 ;  /* 0x0000740002067a24 */ /* 0x000fea00078e0206 */
[----:B------:R-:W-:Y:S04]  /*8b10*/  IADD3 R6, R6, -c[0x0][0x168], RZ ;  /* 0x80005a0006067a10 */ /* 0x000fe80007ffe0ff */
[C---:B------:R-:W-:Y:S02]  /*8b20*/  IADD3 R5, R6.reuse, c[0x0][0x328], RZ ;  /* 0x0000ca0006057a10 */ /* 0x040fe40007ffe0ff */
[----:B------:R-:W-:Y:S03]  /*8b30*/  IADD3 R6, R6, UR19, RZ ;  /* 0x0000001306067c10 */ /* 0x000fe6000fffe0ff */
[----:B-1----:R-:W-:Y:S02]  /*8b40*/  IMAD.IADD R2, R5, 0x1, R3 ;  /* 0x0000000105027824 */ /* 0x002fe400078e0203 */
        /* <DEDUP_REMOVED lines=17> */
.L_x_975:
[----:B------:R-:W-:Y:S04]  /*8c60*/  MOV R7, c[0x0][0x32c] ;  /* 0x0000cb0000077a02 */ /* 0x000fe80000000f00 */
[----:B------:R-:W-:Y:S11]  /*8c70*/  ISETP.NE.AND P0, PT, R7, 0x1, PT ;  /* 0x000000010700780c */ /* 0x000ff60003f05270 */
[----:B------:R-:W-:Y:S02]  /*8c80*/  @!UPT UIADD3 URZ, URZ, URZ, URZ ;  /* 0x0000003f3f3ff290 */ /* 0x000fe4000fffe03f */
[----:B------:R-:W-:Y:S05]  /*8c90*/  @P0 IMAD.HI.U32 R7, R3, c[0x0][0x330], RZ ;  /* 0x0000cc0003070a27 */ /* 0x000fea00078e00ff */
[----:B------:R-:W-:Y:S02]  /*8ca0*/  @P0 SHF.R.U32.HI R3, RZ, c[0x0][0x334], R7 ;  /* 0x0000cd00ff030a19 */ /* 0x000fe40000011607 */
.L_x_976:
[----:B------:R-:W-:Y:S05]  /*8cb0*/  BSYNC B0 ;  /* 0x0000000000007941 */ /* 0x000fea0003800000 */
.L_x_974:
[----:B------:R-:W-:Y:S05]  /*8cc0*/  IADD3 R7, -R35, UR4, RZ ;  /* 0x0000000423077c10 */ /* 0x000fea000fffe1ff */
[----:B------:R-:W-:Y:S05]  /*8cd0*/  IMAD R3, R3, c[0x0][0x32c], R7 ;  /* 0x0000cb0003037a24 */ /* 0x000fea00078e0207 */
[----:B------:R-:W-:Y:S02]  /*8ce0*/  IADD3 R7, R3, c[0x0][0x32c], RZ ;  /* 0x0000cb0003077a10 */ /* 0x000fe40007ffe0ff */
[----:B------:R-:W-:Y:S02]  /*8cf0*/  IMNMX R0, R0, R3, !PT ;  /* 0x0000000300007217 */ /* 0x000fe40007800200 */
[----:B------:R-:W-:Y:S02]  /*8d00*/  IMNMX R2, R2, R7, PT ;  /* 0x0000000702027217 */ /* 0x000fe40003800200 */
.L_x_973:
[----:B------:R-:W-:Y:S01]  /*8d10*/  UISETP.GE.AND UP2, UPT, UR4, 0x1, UPT ;  /* 0x000000010400788c */ /* 0x000fe2000bf46270 */
[----:B------:R-:W1:Y:S01]  /*8d20*/  SHFL.IDX PT, R3, R4, 0x1, 0x1c1f ;  /* 0x003c1f0004037f89 */ /* 0x000e6200000e0000 */
[----:B------:R-:W-:Y:S02]  /*8d30*/  UISETP.GE.AND UP1, UPT, UR4, 0x2, UPT ;  /* 0x000000020400788c */ /* 0x000fe4000bf26270 */
[----:B------:R-:W-:Y:S02]  /*8d40*/  UISETP.GE.AND UP0, UPT, UR4, 0x9, UPT ;  /* 0x000000090400788c */ /* 0x000fe4000bf06270 */
[----:B------:R-:W-:Y:S01]  /*8d50*/  PLOP3.LUT P0, PT, PT, PT, UP2, 0x40, 0x0 ;  /* 0x000000000000781c */ /* 0x000fe20003f0e828 */
[----:B------:R-:W-:Y:S01]  /*8d60*/  UP2UR UR29, UPR, URZ, 0x2 ;  /* 0x000000023f1d7883 */ /* 0x000fe20008000000 */
[----:B------:R-:W-:Y:S01]  /*8d70*/  PLOP3.LUT P2, PT, PT, PT, UP1, 0x40, 0x0 ;  /* 0x000000000000781c */ /* 0x000fe20003f4e818 */
[----:B------:R-:W-:Y:S01]  /*8d80*/  UISETP.GE.AND UP1, UPT, UR4, 0xa, UPT ;  /* 0x0000000a0400788c */ /* 0x000fe2000bf26270 */
[----:B------:R-:W-:Y:S01]  /*8d90*/  ISETP.GT.AND P0, PT, R0, RZ, P0 ;  /* 0x000000ff0000720c */ /* 0x000fe20000704270 */
[----:B------:R-:W-:Y:S01]  /*8da0*/  UISETP.GE.AND UP5, UPT, UR4, 0x19, UPT ;  /* 0x000000190400788c */ /* 0x000fe2000bfa6270 */
[----:B------:R-:W-:Y:S01]  /*8db0*/  PLOP3.LUT P1, PT, PT, PT, UP0, 0x40, 0x0 ;  /* 0x000000000000781c */ /* 0x000fe20003f2e808 */
[----:B------:R-:W-:Y:S01]  /*8dc0*/  UP2UR UR28, UPR, URZ, 0x1 ;  /* 0x000000013f1c7883 */ /* 0x000fe20008000000 */
[----:B------:R-:W-:Y:S01]  /*8dd0*/  ISETP.LT.OR P0, PT, R2, 0x1, P0 ;  /* 0x000000010200780c */ /* 0x000fe20000701670 */
[----:B------:R-:W-:Y:S01]  /*8de0*/  UISETP.GE.AND UP0, UPT, UR4, 0x11, UPT ;  /* 0x000000110400788c */ /* 0x000fe2000bf06270 */
[C---:B------:R-:W-:Y:S01]  /*8df0*/  ISETP.GT.AND P2, PT, R0.reuse, 0x1, P2 ;  /* 0x000000010000780c */ /* 0x040fe20001744270 */
[----:B------:R-:W-:Y:S01]  /*8e00*/  UISETP.GE.AND UP6, UPT, UR4, 0x12, UPT ;  /* 0x000000120400788c */ /* 0x000fe2000bfc6270 */
[----:B------:R-:W-:Y:S01]  /*8e10*/  FSEL R9, R193, -INF , !P0 ;  /* 0xff800000c1097808 */ /* 0x000fe20004000000 */
[----:B------:R-:W-:Y:S01]  /*8e20*/  UP2UR UR30, UPR, URZ, 0x4 ;  /* 0x000000043f1e7883 */ /* 0x000fe20008000000 */
[----:B------:R-:W-:Y:S01]  /*8e30*/  PLOP3.LUT P0, PT, PT, PT, UP1, 0x40, 0x0 ;  /* 0x000000000000781c */ /* 0x000fe20003f0e818 */
[----:B------:R-:W-:Y:S01]  /*8e40*/  UISETP.GE.AND UP2, UPT, UR4, 0x22, UPT ;  /* 0x000000220400788c */ /* 0x000fe2000bf46270 */
[C---:B------:R-:W-:Y:S01]  /*8e50*/  ISETP.GT.AND P1, PT, R0.reuse, 0x8, P1 ;  /* 0x000000080000780c */ /* 0x040fe20000f24270 */
[----:B------:R-:W-:Y:S01]  /*8e60*/  UISETP.GE.AND UP4, UPT, UR4, 0x1a, UPT ;  /* 0x0000001a0400788c */ /* 0x000fe2000bf86270 */
[----:B------:R-:W-:Y:S01]  /*8e70*/  ISETP.GT.AND P0, PT, R0, 0x9, P0 ;  /* 0x000000090000780c */ /* 0x000fe20000704270 */
[----:B------:R-:W-:Y:S01]  /*8e80*/  UISETP.GE.AND UP3, UPT, UR4, 0x21, UPT ;  /* 0x000000210400788c */ /* 0x000fe2000bf66270 */
[C---:B------:R-:W-:Y:S01]  /*8e90*/  ISETP.LT.OR P2, PT, R2.reuse, 0x2, P2 ;  /* 0x000000020200780c */ /* 0x040fe20001741670 */
[----:B------:R-:W-:Y:S01]  /*8ea0*/  UP2UR UR31, UPR, URZ, 0x40 ;  /* 0x000000403f1f7883 */ /* 0x000fe20008000000 */
[C---:B------:R-:W-:Y:S01]  /*8eb0*/  ISETP.LT.OR P0, PT, R2.reuse, 0xa, P0 ;  /* 0x0000000a0200780c */ /* 0x040fe20000701670 */
[----:B------:R-:W-:Y:S01]  /*8ec0*/  UP2UR UR27, UPR, URZ, 0x2 ;  /* 0x000000023f1b7883 */ /* 0x000fe20008000000 */
[----:B------:R-:W-:Y:S01]  /*8ed0*/  ISETP.LT.OR P1, PT, R2, 0x9, P1 ;  /* 0x000000090200780c */ /* 0x000fe20000f21670 */
[----:B------:R-:W-:Y:S01]  /*8ee0*/  UP2UR UR26, UPR, URZ, 0x1 ;  /* 0x000000013f1a7883 */ /* 0x000fe20008000000 */
[----:B------:R-:W-:Y:S01]  /*8ef0*/  FSEL R17, R17, -INF , !P0 ;  /* 0xff80000011117808 */ /* 0x000fe20004000000 */
[----:B------:R-:W-:Y:S01]  /*8f00*/  UISETP.GE.AND UP1, UPT, UR4, 0x29, UPT ;  /* 0x000000290400788c */ /* 0x000fe2000bf26270 */
[----:B------:R-:W-:Y:S02]  /*8f10*/  PLOP3.LUT P0, PT, PT, PT, UP5, 0x40, 0x0 ;  /* 0x000000000000781c */ /* 0x000fe40003f0e858 */
[----:B------:R-:W-:Y:S02]  /*8f20*/  FSEL R15, R192, -INF , !P2 ;  /* 0xff800000c00f7808 */ /* 0x000fe40005000000 */
[----:B------:R-:W-:Y:S01]  /*8f30*/  PLOP3.LUT P2, PT, PT, PT, UP0, 0x40, 0x0 ;  /* 0x000000000000781c */ /* 0x000fe20003f4e808 */
[----:B------:R-:W-:Y:S01]  /*8f40*/  UISETP.GE.AND UP0, UPT, UR4, 0x2a, UPT ;  /* 0x0000002a0400788c */ /* 0x000fe2000bf06270 */
[----:B------:R-:W-:Y:S02]  /*8f50*/  FSEL R16, R16, -INF , !P1 ;  /* 0xff80000010107808 */ /* 0x000fe40004800000 */
[----:B------:R-:W-:Y:S01]  /*8f60*/  PLOP3.LUT P1, PT, PT, PT, UP6, 0x40, 0x0 ;  /* 0x000000000000781c */ /* 0x000fe20003f2e868 */
[----:B------:R-:W-:Y:S01]  /*8f70*/  UISETP.NE.AND UP6, UPT, UR12, URZ, UPT ;  /* 0x0000003f0c00728c */ /* 0x000fe2000bfc5270 */
[C---:B------:R-:W-:Y:S02]  /*8f80*/  ISETP.GT.AND P0, PT, R0.reuse, 0x18, P0 ;  /* 0x000000180000780c */ /* 0x040fe40000704270 */
[C---:B------:R-:W-:Y:S02]  /*8f90*/  ISETP.GT.AND P2, PT, R0.reuse, 0x10, P2 ;  /* 0x000000100000780c */ /* 0x040fe40001744270 */
[----:B------:R-:W-:Y:S02]  /*8fa0*/  ISETP.GT.AND P1, PT, R0, 0x11, P1 ;  /* 0x000000110000780c */ /* 0x000fe40000f24270 */
[C---:B------:R-:W-:Y:S02]  /*8fb0*/  ISETP.LT.OR P0, PT, R2.reuse, 0x19, P0 ;  /* 0x000000190200780c */ /* 0x040fe40000701670 */
[C---:B------:R-:W-:Y:S02]  /*8fc0*/  ISETP.LT.OR P2, PT, R2.reuse, 0x11, P2 ;  /* 0x000000110200780c */ /* 0x040fe40001741670 */
[----:B------:R-:W-:Y:S02]  /*8fd0*/  ISETP.LT.OR P1, PT, R2, 0x12, P1 ;  /* 0x000000120200780c */ /* 0x000fe40000f21670 */
[----:B------:R-:W-:Y:S02]  /*8fe0*/  FSEL R202, R26, -INF , !P0 ;  /* 0xff8000001aca7808 */ /* 0x000fe40004000000 */
[----:B------:R-:W-:Y:S02]  /*8ff0*/  PLOP3.LUT P0, PT, PT, PT, UP2, 0x40, 0x0 ;  /* 0x000000000000781c */ /* 0x000fe40003f0e828 */
[----:B------:R-:W-:Y:S02]  /*9000*/  FSEL R196, R135, -INF , !P2 ;  /* 0xff80000087c47808 */ /* 0x000fe40005000000 */
[----:B------:R-:W-:Y:S02]  /*9010*/  PLOP3.LUT P2, PT, PT, PT, UP4, 0x40, 0x0 ;  /* 0x000000000000781c */ /* 0x000fe40003f4e848 */
[----:B------:R-:W-:Y:S02]  /*9020*/  FSEL R198, R133, -INF , !P1 ;  /* 0xff80000085c67808 */ /* 0x000fe40004800000 */
[----:B------:R-:W-:Y:S02]  /*9030*/  PLOP3.LUT P1, PT, PT, PT, UP3, 0x40, 0x0 ;  /* 0x000000000000781c */ /* 0x000fe40003f2e838 */
[C---:B------:R-:W-:Y:S02]  /*9040*/  ISETP.GT.AND P0, PT, R0.reuse, 0x21, P0 ;  /* 0x000000210000780c */ /* 0x040fe40000704270 */
[C---:B------:R-:W-:Y:S02]  /*9050*/  ISETP.GT.AND P2, PT, R0.reuse, 0x19, P2 ;  /* 0x000000190000780c */ /* 0x040fe40001744270 */
[----:B------:R-:W-:Y:S02]  /*9060*/  ISETP.GT.AND P1, PT, R0, 0x20, P1 ;  /* 0x000000200000780c */ /* 0x000fe40000f24270 */
[C---:B------:R-:W-:Y:S02]  /*9070*/  ISETP.LT.OR P0, PT, R2.reuse, 0x22, P0 ;  /* 0x000000220200780c */ /* 0x040fe40000701670 */
[C---:B------:R-:W-:Y:S02]  /*9080*/  ISETP.LT.OR P2, PT, R2.reuse, 0x1a, P2 ;  /* 0x0000001a0200780c */ /* 0x040fe40001741670 */
[----:B------:R-:W-:Y:S02]  /*9090*/  ISETP.LT.OR P1, PT, R2, 0x21, P1 ;  /* 0x000000210200780c */ /* 0x000fe40000f21670 */
[----:B-----5:R-:W-:Y:S02]  /*90a0*/  FSEL R248, R22, -INF , !P0 ;  /* 0xff80000016f87808 */ /* 0x020fe40004000000 */
[----:B------:R-:W-:Y:S01]  /*90b0*/  PLOP3.LUT P0, PT, PT, PT, UP6, 0x40, 0x0 ;  /* 0x000000000000781c */ /* 0x000fe20003f0e868 */
[----:B------:R-:W-:Y:S01]  /*90c0*/  UISETP.NE.AND UP6, UPT, UR31, URZ, UPT ;  /* 0x0000003f1f00728c */ /* 0x000fe2000bfc5270 */
[----:B------:R-:W-:Y:S02]  /*90d0*/  FSEL R205, R25, -INF , !P2 ;  /* 0xff80000019cd7808 */ /* 0x000fe40005000000 */
[----:B------:R-:W-:Y:S02]  /*90e0*/  PLOP3.LUT P2, PT, PT, PT, UP1, 0x40, 0x0 ;  /* 0x000000000000781c */ /* 0x000fe40003f4e818 */
[----:B------:R-:W-:Y:S02]  /*90f0*/  FSEL R245, R24, -INF , !P1 ;  /* 0xff80000018f57808 */ /* 0x000fe40004800000 */
[----:B------:R-:W-:Y:S02]  /*9100*/  PLOP3.LUT P1, PT, PT, PT, UP0, 0x40, 0x0 ;  /* 0x000000000000781c */ /* 0x000fe40003f2e808 */
[C---:B------:R-:W-:Y:S02]  /*9110*/  ISETP.GT.AND P2, PT, R0.reuse, 0x28, P2 ;  /* 0x000000280000780c */ /* 0x040fe40001744270 */
[----:B------:R-:W-:Y:S01]  /*9120*/  ISETP.GT.AND P1, PT, R0, 0x29, P1 ;  /* 0x000000290000780c */ /* 0x000fe20000f24270 */
[--C-:B-1----:R-:W-:Y:S01]  /*9130*/  IMAD.IADD R0, R6, 0x1, R3.reuse ;  /* 0x0000000106007824 */ /* 0x102fe200078e0203 */
[C---:B------:R-:W-:Y:S02]  /*9140*/  ISETP.LT.OR P2, PT, R2.reuse, 0x29, P2 ;  /* 0x000000290200780c */ /* 0x040fe40001741670 */
[----:B------:R-:W-:Y:S01]  /*9150*/  ISETP.LT.OR P1, PT, R2, 0x2a, P1 ;  /* 0x0000002a0200780c */ /* 0x000fe20000f21670 */
[----:B------:R-:W-:Y:S01]  /*9160*/  IMAD.IADD R2, R5, 0x1, R3 ;  /* 0x0000000105027824 */ /* 0x000fe200078e0203 */
[----:B------:R-:W-:Y:S02]  /*9170*/  FSEL R51, R19, -INF , !P2 ;  /* 0xff80000013337808 */ /* 0x000fe40005000000 */
[----:B------:R-:W-:Y:S01]  /*9180*/  FSEL R34, R18, -INF , !P1 ;  /* 0xff80000012227808 */ /* 0x000fe20004800000 */
        /* <DEDUP_REMOVED lines=16> */
.L_x_979:
[----:B------:R-:W-:Y:S04]  /*9290*/  MOV R7, c[0x0][0x32c] ;  /* 0x0000cb0000077a02 */ /* 0x000fe80000000f00 */
[----:B------:R-:W-:Y:S11]  /*92a0*/  ISETP.NE.AND P0, PT, R7, 0x1, PT ;  /* 0x000000010700780c */ /* 0x000ff60003f05270 */
[----:B------:R-:W-:Y:S02]  /*92b0*/  @!UPT UIADD3 URZ, URZ, URZ, URZ ;  /* 0x0000003f3f3ff290 */ /* 0x000fe4000fffe03f */
[----:B------:R-:W-:Y:S05]  /*92c0*/  @P0 IMAD.HI.U32 R7, R3, c[0x0][0x330], RZ ;  /* 0x0000cc0003070a27 */ /* 0x000fea00078e00ff */
[----:B------:R-:W-:Y:S02]  /*92d0*/  @P0 SHF.R.U32.HI R3, RZ, c[0x0][0x334], R7 ;  /* 0x0000cd00ff030a19 */ /* 0x000fe40000011607 */
.L_x_980:
[----:B------:R-:W-:Y:S05]  /*92e0*/  BSYNC B0 ;  /* 0x0000000000007941 */ /* 0x000fea0003800000 */
.L_x_978:
[----:B------:R-:W-:Y:S05]  /*92f0*/  IADD3 R7, -R35, UR4, RZ ;  /* 0x0000000423077c10 */ /* 0x000fea000fffe1ff */
[----:B------:R-:W-:Y:S05]  /*9300*/  IMAD R3, R3, c[0x0][0x32c], R7 ;  /* 0x0000cb0003037a24 */ /* 0x000fea00078e0207 */
[----:B------:R-:W-:Y:S02]  /*9310*/  IADD3 R7, R3, c[0x0][0x32c], RZ ;  /* 0x0000cb0003077a10 */ /* 0x000fe40007ffe0ff */
[----:B------:R-:W-:Y:S02]  /*9320*/  IMNMX R0, R0, R3, !PT ;  /* 0x0000000300007217 */ /* 0x000fe40007800200 */
[----:B------:R-:W-:Y:S02]  /*9330*/  IMNMX R2, R2, R7, PT ;  /* 0x0000000702027217 */ /* 0x000fe40003800200 */
.L_x_977:
[----:B------:R-:W-:Y:S01]  /*9340*/  UP2UR UR35, UPR, URZ, 0x10 ;  /* 0x000000103f237883 */ /* 0x000fe20008000000 */
[----:B------:R-:W1:Y:S01]  /*9350*/  SHFL.IDX PT, R3, R4, 0x2, 0x1c1f ;  /* 0x005c1f0004037f89 */ /* 0x000e6200000e0000 */
[----:B------:R-:W-:Y:S02]  /*9360*/  UISETP.NE.AND UP4, UPT, UR30, URZ, UPT ;  /* 0x0000003f1e00728c */ /* 0x000fe4000bf85270 */
[----:B------:R-:W-:Y:S02]  /*9370*/  UP2UR UR32, UPR, URZ, 0x2 ;  /* 0x000000023f207883 */ /* 0x000fe40008000000 */
[----:B------:R-:W-:Y:S02]  /*9380*/  UISETP.NE.AND UP1, UPT, UR27, URZ, UPT ;  /* 0x0000003f1b00728c */ /* 0x000fe4000bf25270 */
[----:B------:R-:W-:Y:S01]  /*9390*/  PLOP3.LUT P0, PT, PT, PT, UP4, 0x40, 0x0 ;  /* 0x000000000000781c */ /* 0x000fe20003f0e848 */
[----:B------:R-:W-:Y:S02]  /*93a0*/  UP2UR UR34, UPR, URZ, 0x8 ;  /* 0x000000083f227883 */ /* 0x000fe40008000000 */
[----:B------:R-:W-:Y:S01]  /*93b0*/  UISETP.NE.AND UP3, UPT, UR29, URZ, UPT ;  /* 0x0000003f1d00728c */ /* 0x000fe2000bf65270 */
[----:B------:R-:W-:Y:S01]  /*93c0*/  ISETP.GT.AND P0, PT, R0, RZ, P0 ;  /* 0x000000ff0000720c */ /* 0x000fe20000704270 */
[----:B------:R-:W-:Y:S02]  /*93d0*/  UP2UR UR33, UPR, URZ, 0x4 ;  /* 0x000000043f217883 */ /* 0x000fe40008000000 */
[----:B------:R-:W-:Y:S01]  /*93e0*/  UISETP.NE.AND UP2, UPT, UR28, URZ, UPT ;  /* 0x0000003f1c00728c */ /* 0x000fe2000bf45270 */
[----:B------:R-:W-:Y:S01]  /*93f0*/  ISETP.LT.OR P0, PT, R2, 0x1, P0 ;  /* 0x000000010200780c */ /* 0x000fe20000701670 */
[----:B------:R-:W-:Y:S01]  /*9400*/  UP2UR UR31, UPR, URZ, 0x1 ;  /* 0x000000013f1f7883 */ /* 0x000fe20008000000 */
[----:B------:R-:W-:Y:S01]  /*9410*/  PLOP3.LUT P2, PT, PT, PT, UP3, 0x40, 0x0 ;  /* 0x000000000000781c */ /* 0x000fe20003f4e838 */
[----:B------:R-:W-:Y:S01]  /*9420*/  UISETP.NE.AND UP0, UPT, UR26, URZ, UPT ;  /* 0x0000003f1a00728c */ /* 0x000fe2000bf05270 */
[----:B------:R-:W-:Y:S01]  /*9430*/  FSEL R8, R201, -INF , !P0 ;  /* 0xff800000c9087808 */ /* 0x000fe20004000000 */
[----:B------:R-:W-:Y:S01]  /*9440*/  UISETP.NE.AND UP4, UPT, UR35, URZ, UPT ;  /* 0x0000003f2300728c */ /* 0x000fe2000bf85270 */
[----:B------:R-:W-:Y:S01]  /*9450*/  PLOP3.LUT P0, PT, PT, PT, UP1, 0x40, 0x0 ;  /* 0x000000000000781c */ /* 0x000fe20003f0e818 */
[----:B------:R-:W-:Y:S01]  /*9460*/  UISETP.NE.AND UP3, UPT, UR34, URZ, UPT ;  /* 0x0000003f2200728c */ /* 0x000fe2000bf65270 */
[----:B------:R-:W-:Y:S01]  /*9470*/  PLOP3.LUT P1, PT, PT, PT, UP2, 0x40, 0x0 ;  /* 0x000000000000781c */ /* 0x000fe20003f2e828 */
[----:B------:R-:W-:Y:S01]  /*9480*/  UISETP.NE.AND UP2, UPT, UR33, URZ, UPT ;  /* 0x0000003f2100728c */ /* 0x000fe2000bf45270 */
[C---:B------:R-:W-:Y:S01]  /*9490*/  ISETP.GT.AND P0, PT, R0.reuse, 0x9, P0 ;  /* 0x000000090000780c */ /* 0x040fe20000704270 */
[----:B------:R-:W-:Y:S01]  /*94a0*/  UISETP.NE.AND UP1, UPT, UR32, URZ, UPT ;  /* 0x0000003f2000728c */ /* 0x000fe2000bf25270 */
        /* <DEDUP_REMOVED lines=8> */
[----:B------:R-:W-:Y:S01]  /*9530*/  PLOP3.LUT P2, PT, PT, PT, UP0, 0x40, 0x0 ;  /* 0x000000000000781c */ /* 0x000fe20003f4e808 */
[----:B------:R-:W-:Y:S01]  /*9540*/  UISETP.NE.AND UP0, UPT, UR31, URZ, UPT ;  /* 0x0000003f1f00728c */ /* 0x000fe2000bf05270 */
[----:B------:R-:W-:Y:S01]  /*9550*/  FSEL R14, R143, -INF , !P1 ;  /* 0xff8000008f0e7808 */ /* 0x000fe20004800000 */
[----:B------:R-:W-:Y:S01]  /*9560*/  UP2UR UR31, UPR, URZ, 0x40 ;  /* 0x000000403f1f7883 */ /* 0x000fe20008000000 */
        /* <DEDUP_REMOVED lines=20> */
[----:B------:R-:W-:Y:S02]  /*96b0*/  FSEL R223, R27, -INF , !P0 ;  /* 0xff8000001bdf7808 */ /* 0x000fe40004000000 */
        /* <DEDUP_REMOVED lines=30> */
.L_x_983:
[----:B------:R-:W-:Y:S04]  /*98a0*/  MOV R7, c[0x0][0x32c] ;  /* 0x0000cb0000077a02 */ /* 0x000fe80000000f00 */
[----:B------:R-:W-:Y:S11]  /*98b0*/  ISETP.NE.AND P0, PT, R7, 0x1, PT ;  /* 0x000000010700780c */ /* 0x000ff60003f05270 */
[----:B------:R-:W-:Y:S02]  /*98c0*/  @!UPT UIADD3 URZ, URZ, URZ, URZ ;  /* 0x0000003f3f3ff290 */ /* 0x000fe4000fffe03f */
[----:B------:R-:W-:Y:S05]  /*98d0*/  @P0 IMAD.HI.U32 R7, R3, c[0x0][0x330], RZ ;  /* 0x0000cc0003070a27 */ /* 0x000fea00078e00ff */
[----:B------:R-:W-:Y:S02]  /*98e0*/  @P0 SHF.R.U32.HI R3, RZ, c[0x0][0x334], R7 ;  /* 0x0000cd00ff030a19 */ /* 0x000fe40000011607 */
.L_x_984:
[----:B------:R-:W-:Y:S05]  /*98f0*/  BSYNC B0 ;  /* 0x0000000000007941 */ /* 0x000fea0003800000 */
.L_x_982:
[----:B------:R-:W-:Y:S05]  /*9900*/  IADD3 R7, -R35, UR4, RZ ;  /* 0x0000000423077c10 */ /* 0x000fea000fffe1ff */
[----:B------:R-:W-:Y:S05]  /*9910*/  IMAD R3, R3, c[0x0][0x32c], R7 ;  /* 0x0000cb0003037a24 */ /* 0x000fea00078e0207 */
[----:B------:R-:W-:Y:S02]  /*9920*/  IADD3 R7, R3, c[0x0][0x32c], RZ ;  /* 0x0000cb0003077a10 */ /* 0x000fe40007ffe0ff */
[----:B------:R-:W-:Y:S02]  /*9930*/  IMNMX R0, R0, R3, !PT ;  /* 0x0000000300007217 */ /* 0x000fe40007800200 */
[----:B------:R-:W-:Y:S02]  /*9940*/  IMNMX R2, R2, R7, PT ;  /* 0x0000000702027217 */ /* 0x000fe40003800200 */
.L_x_981:
        /* <DEDUP_REMOVED lines=86> */
.L_x_987:
[----:B------:R-:W-:Y:S04]  /*9eb0*/  MOV R4, c[0x0][0x32c] ;  /* 0x0000cb0000047a02 */ /* 0x000fe80000000f00 */
[----:B------:R-:W-:Y:S11]  /*9ec0*/  ISETP.NE.AND P0, PT, R4, 0x1, PT ;  /* 0x000000010400780c */ /* 0x000ff60003f05270 */
[----:B------:R-:W-:Y:S02]  /*9ed0*/  @!UPT UIADD3 URZ, URZ, URZ, URZ ;  /* 0x0000003f3f3ff290 */ /* 0x000fe4000fffe03f */
[----:B------:R-:W-:Y:S05]  /*9ee0*/  @P0 IMAD.HI.U32 R4, R3, c[0x0][0x330], RZ ;  /* 0x0000cc0003040a27 */ /* 0x000fea00078e00ff */
[----:B------:R-:W-:Y:S02]  /*9ef0*/  @P0 SHF.R.U32.HI R3, RZ, c[0x0][0x334], R4 ;  /* 0x0000cd00ff030a19 */ /* 0x000fe40000011604 */
.L_x_988:
[----:B------:R-:W-:Y:S05]  /*9f00*/  BSYNC B0 ;  /* 0x0000000000007941 */ /* 0x000fea0003800000 */
.L_x_986:
[----:B------:R-:W-:Y:S05]  /*9f10*/  IADD3 R4, -R35, UR4, RZ ;  /* 0x0000000423047c10 */ /* 0x000fea000fffe1ff */
[----:B------:R-:W-:Y:S05]  /*9f20*/  IMAD R3, R3, c[0x0][0x32c], R4 ;  /* 0x0000cb0003037a24 */ /* 0x000fea00078e0204 */
[----:B------:R-:W-:Y:S02]  /*9f30*/  IADD3 R4, R3, c[0x0][0x32c], RZ ;  /* 0x0000cb0003047a10 */ /* 0x000fe40007ffe0ff */
[----:B------:R-:W-:Y:S02]  /*9f40*/  IMNMX R0, R0, R3, !PT ;  /* 0x0000000300007217 */ /* 0x000fe40007800200 */
[----:B------:R-:W-:Y:S02]  /*9f50*/  IMNMX R2, R2, R4, PT ;  /* 0x0000000402027217 */ /* 0x000fe40003800200 */
.L_x_985:
        /* <DEDUP_REMOVED lines=21> */
[----:B------:R-:W-:Y:S01]  /*a0b0*/  LDSM.16.MT88.4 R36, [R226+0x2080] ;  /* 0x00208000e224783b */ /* 0x000fe20000004200 */
        /* <DEDUP_REMOVED lines=13> */
[----:B------:R-:W-:Y:S01]  /*a190*/  PLOP3.LUT P0, PT, PT, PT, UP4, 0x40, 0x0 ;  /* 0x000000000000781c */ /* 0x000fe20003f0e848 */
[----:B------:R-:W1:Y:S01]  /*a1a0*/  SHFL.BFLY PT, R19, R137, 0x2, 0x1f ;  /* 0x0c401f0089137f89 */ /* 0x000e6200000e0000 */
[----:B------:R-:W-:Y:S01]  /*a1b0*/  FMNMX.FTZ R136, R250, R3, !PT ;  /* 0x00000003fa887209 */ /* 0x000fe20007810000 */
[----:B------:R-:W-:Y:S01]  /*a1c0*/  UISETP.NE.AND UP4, UPT, UR4, URZ, UPT ;  /* 0x0000003f0400728c */ /* 0x000fe2000bf85270 */
[----:B------:R-:W-:Y:S02]  /*a1d0*/  FMNMX.FTZ R3, R10, R4, !PT ;  /* 0x000000040a037209 */ /* 0x000fe40007810000 */
[----:B------:R-:W-:Y:S02]  /*a1e0*/  ISETP.GT.AND P0, PT, R0, RZ, P0 ;  /* 0x000000ff0000720c */ /* 0x000fe40000704270 */
[----:B------:R-:W-:Y:S02]  /*a1f0*/  FMNMX.FTZ R3, R13, R3, !PT ;  /* 0x000000030d037209 */ /* 0x000fe40007810000 */
[----:B------:R-:W-:Y:S02]  /*a200*/  FMNMX.FTZ R136, R252, R136, !PT ;  /* 0x00000088fc887209 */ /* 0x000fe40007810000 */
[----:B------:R-:W-:Y:S02]  /*a210*/  FMNMX.FTZ R3, R204, R3, !PT ;  /* 0x00000003cc037209 */ /* 0x000fe40007810000 */
[----:B------:R-:W-:Y:S02]  /*a220*/  ISETP.LT.OR P0, PT, R2, 0x1, P0 ;  /* 0x000000010200780c */ /* 0x000fe40000701670 */
[----:B------:R-:W-:Y:S02]  /*a230*/  FMNMX.FTZ R3, R208, R3, !PT ;  /* 0x00000003d0037209 */ /* 0x000fe40007810000 */
[----:B------:R-:W-:Y:S02]  /*a240*/  FSEL R5, R222, -INF , !P0 ;  /* 0xff800000de057808 */ /* 0x000fe40004000000 */
[----:B------:R-:W-:Y:S02]  /*a250*/  FMNMX.FTZ R3, R210, R3, !PT ;  /* 0x00000003d2037209 */ /* 0x000fe40007810000 */
[----:B------:R-:W-:Y:S01]  /*a260*/  PLOP3.LUT P0, PT, PT, PT, UP1, 0x40, 0x0 ;  /* 0x000000000000781c */ /* 0x000fe20003f0e818 */
[----:B------:R-:W-:Y:S01]  /*a270*/  UISETP.NE.AND UP1, UPT, UR28, URZ, UPT ;  /* 0x0000003f1c00728c */ /* 0x000fe2000bf25270 */
[----:B------:R-:W-:Y:S02]  /*a280*/  FMNMX.FTZ R3, R211, R3, !PT ;  /* 0x00000003d3037209 */ /* 0x000fe40007810000 */
[----:B-1----:R-:W-:Y:S02]  /*a290*/  FMNMX.FTZ R137, R137, R19, !PT ;  /* 0x0000001389897209 */ /* 0x002fe40007810000 */
[----:B------:R-:W-:Y:S01]  /*a2a0*/  FMNMX.FTZ R3, R244, R3, !PT ;  /* 0x00000003f4037209 */ /* 0x000fe20007810000 */
[----:B------:R-:W-:Y:S01]  /*a2b0*/  SHFL.BFLY PT, R19, R136, 0x2, 0x1f ;  /* 0x0c401f0088137f89 */ /* 0x000fe200000e0000 */
[----:B------:R-:W-:Y:S02]  /*a2c0*/  ISETP.GT.AND P0, PT, R0, 0x9, P0 ;  /* 0x000000090000780c */ /* 0x000fe40000704270 */
[----:B------:R-:W-:Y:S02]  /*a2d0*/  FMNMX.FTZ R3, R246, R3, !PT ;  /* 0x00000003f6037209 */ /* 0x000fe40007810000 */
[----:B------:R-:W-:Y:S01]  /*a2e0*/  PLOP3.LUT P1, PT, PT, PT, UP2, 0x40, 0x0 ;  /* 0x000000000000781c */ /* 0x000fe20003f2e828 */
[----:B------:R-:W-:Y:S01]  /*a2f0*/  UISETP.NE.AND UP2, UPT, UR29, URZ, UPT ;  /* 0x0000003f1d00728c */ /* 0x000fe2000bf45270 */
[----:B------:R-:W-:Y:S01]  /*a300*/  FMNMX.FTZ R3, R249, R3, !PT ;  /* 0x00000003f9037209 */ /* 0x000fe20007810000 */
[----:B------:R-:W1:Y:S01]  /*a310*/  SHFL.BFLY PT, R4, R137, 0x1, 0x1f ;  /* 0x0c201f0089047f89 */ /* 0x000e6200000e0000 */
[----:B------:R-:W-:Y:S02]  /*a320*/  ISETP.LT.OR P0, PT, R2, 0xa, P0 ;  /* 0x0000000a0200780c */ /* 0x000fe40000701670 */
[----:B------:R-:W-:Y:S02]  /*a330*/  FMNMX.FTZ R3, R251, R3, !PT ;  /* 0x00000003fb037209 */ /* 0x000fe40007810000 */
[----:B------:R-:W-:Y:S02]  /*a340*/  ISETP.GT.AND P1, PT, R0, 0x8, P1 ;  /* 0x000000080000780c */ /* 0x000fe40000f24270 */
[----:B------:R-:W-:Y:S01]  /*a350*/  PLOP3.LUT P2, PT, PT, PT, UP3, 0x40, 0x0 ;  /* 0x000000000000781c */ /* 0x000fe20003f4e838 */
[----:B------:R-:W2:Y:S01]  /*a360*/  SHFL.BFLY PT, R20, R3, 0x2, 0x1f ;  /* 0x0c401f0003147f89 */ /* 0x000ea200000e0000 */
[----:B------:R-:W-:Y:S01]  /*a370*/  FSEL R25, R213, -INF , !P0 ;  /* 0xff800000d5197808 */ /* 0x000fe20004000000 */
[----:B------:R-:W-:Y:S01]  /*a380*/  UISETP.NE.AND UP3, UPT, UR30, URZ, UPT ;  /* 0x0000003f1e00728c */ /* 0x000fe2000bf65270 */
[----:B------:R-:W-:Y:S02]  /*a390*/  ISETP.LT.OR P1, PT, R2, 0x9, P1 ;  /* 0x000000090200780c */ /* 0x000fe40000f21670 */
[----:B------:R-:W-:Y:S02]  /*a3a0*/  ISETP.GT.AND P2, PT, R0, 0x1, P2 ;  /* 0x000000010000780c */ /* 0x000fe40001744270 */
[----:B------:R-:W-:Y:S02]  /*a3b0*/  PLOP3.LUT P0, PT, PT, PT, UP5, 0x40, 0x0 ;  /* 0x000000000000781c */ /* 0x000fe40003f0e858 */
[----:B------:R-:W-:Y:S02]  /*a3c0*/  FSEL R24, R214, -INF , !P1 ;  /* 0xff800000d6187808 */ /* 0x000fe40004800000 */
[----:B------:R-:W-:Y:S02]  /*a3d0*/  ISETP.LT.OR P2, PT, R2, 0x2, P2 ;  /* 0x000000020200780c */ /* 0x000fe40001741670 */
[C---:B------:R-:W-:Y:S02]  /*a3e0*/  ISETP.GT.AND P0, PT, R0.reuse, 0x18, P0 ;  /* 0x000000180000780c */ /* 0x040fe40000704270 */
[----:B------:R-:W-:Y:S02]  /*a3f0*/  PLOP3.LUT P1, PT, PT, PT, UP6, 0x40, 0x0 ;  /* 0x000000000000781c */ /* 0x000fe40003f2e868 */
[----:B------:R-:W-:Y:S02]  /*a400*/  FSEL R6, R221, -INF , !P2 ;  /* 0xff800000dd067808 */ /* 0x000fe40005000000 */
[----:B-1----:R-:W-:Y:S02]  /*a410*/  FMNMX.FTZ R137, R137, R4, !PT ;  /* 0x0000000489897209 */ /* 0x002fe40007810000 */
[----:B------:R-:W-:Y:S02]  /*a420*/  FMNMX.FTZ R4, R5, R139, !PT ;  /* 0x0000008b05047209 */ /* 0x000fe40007810000 */
[----:B------:R-:W-:Y:S01]  /*a430*/  ISETP.GT.AND P1, PT, R0, 0x11, P1 ;  /* 0x000000110000780c */ /* 0x000fe20000f24270 */
[----:B------:R-:W-:Y:S01]  /*a440*/  FMUL.FTZ R141, R137, c[0x0][0x2d0] ;  /* 0x0000b400898d7a20 */ /* 0x000fe20000410000 */
[----:B------:R-:W-:Y:S02]  /*a450*/  ISETP.LT.OR P0, PT, R2, 0x19, P0 ;  /* 0x000000190200780c */ /* 0x000fe40000701670 */
[----:B------:R-:W-:Y:S01]  /*a460*/  PLOP3.LUT P2, PT, PT, PT, UP0, 0x40, 0x0 ;  /* 0x000000000000781c */ /* 0x000fe20003f4e808 */
[----:B------:R-:W-:Y:S01]  /*a470*/  UISETP.NE.AND UP0, UPT, UR27, URZ, UPT ;  /* 0x0000003f1b00728c */ /* 0x000fe2000bf05270 */
[----:B------:R-:W-:Y:S02]  /*a480*/  FMNMX.FTZ R136, R136, R19, !PT ;  /* 0x0000001388887209 */ /* 0x000fe40007810000 */
[----:B------:R-:W-:Y:S02]  /*a490*/  FMNMX.FTZ R4, R6, R4, !PT ;  /* 0x0000000406047209 */ /* 0x000fe40007810000 */
[----:B------:R-:W-:Y:S01]  /*a4a0*/  ISETP.LT.OR P1, PT, R2, 0x12, P1 ;  /* 0x000000120200780c */ /* 0x000fe20000f21670 */
[----:B------:R-:W1:Y:S01]  /*a4b0*/  SHFL.BFLY PT, R19, R136, 0x1, 0x1f ;  /* 0x0c201f0088137f89 */ /* 0x000e6200000e0000 */
[----:B------:R-:W-:Y:S02]  /*a4c0*/  FSEL R206, R212, -INF , !P0 ;  /* 0xff800000d4ce7808 */ /* 0x000fe40004000000 */
[----:B------:R-:W-:Y:S02]  /*a4d0*/  ISETP.GT.AND P2, PT, R0, 0x10, P2 ;  /* 0x000000100000780c */ /* 0x000fe40001744270 */
[----:B------:R-:W-:Y:S02]  /*a4e0*/  PLOP3.LUT P0, PT, PT, PT, UP3, 0x40, 0x0 ;  /* 0x000000000000781c */ /* 0x000fe40003f0e838 */
[----:B------:R-:W-:Y:S02]  /*a4f0*/  FMNMX.FTZ R4, R24, R4, !PT ;  /* 0x0000000418047209 */ /* 0x000fe40007810000 */
[----:B------:R-:W-:Y:S02]  /*a500*/  FSEL R201, R215, -INF , !P1 ;  /* 0xff800000d7c97808 */ /* 0x000fe40004800000 */
[----:B------:R-:W-:Y:S02]  /*a510*/  ISETP.LT.OR P2, PT, R2, 0x11, P2 ;  /* 0x000000110200780c */ /* 0x000fe40001741670 */
[----:B------:R-:W-:Y:S02]  /*a520*/  ISETP.GT.AND P0, PT, R0, 0x20, P0 ;  /* 0x000000200000780c */ /* 0x000fe40000704270 */
[----:B------:R-:W-:Y:S02]  /*a530*/  PLOP3.LUT P1, PT, PT, PT, UP4, 0x40, 0x0 ;  /* 0x000000000000781c */ /* 0x000fe40003f2e848 */
[----:B------:R-:W-:Y:S02]  /*a540*/  FMNMX.FTZ R4, R25, R4, !PT ;  /* 0x0000000419047209 */ /* 0x000fe40007810000 */
[----:B------:R-:W-:Y:S02]  /*a550*/  FSEL R200, R220, -INF , !P2 ;  /* 0xff800000dcc87808 */ /* 0x000fe40005000000 */
[----:B------:R-:W-:Y:S02]  /*a560*/  ISETP.LT.OR P0, PT, R2, 0x21, P0 ;  /* 0x000000210200780c */ /* 0x000fe40000701670 */
[----:B------:R-:W-:Y:S02]  /*a570*/  ISETP.GT.AND P1, PT, R0, 0x19, P1 ;  /* 0x000000190000780c */ /* 0x000fe40000f24270 */
[----:B--2---:R-:W-:Y:S02]  /*a580*/  FMNMX.FTZ R3, R3, R20, !PT ;  /* 0x0000001403037209 */ /* 0x004fe40007810000 */
[----:B------:R-:W-:Y:S02]  /*a590*/  FSEL R212, R42, -INF , !P0 ;  /* 0xff8000002ad47808 */ /* 0x000fe40004000000 */
[----:B------:R-:W-:Y:S01]  /*a5a0*/  ISETP.LT.OR P1, PT, R2, 0x1a, P1 ;  /* 0x0000001a0200780c */ /* 0x000fe20000f21670 */
[----:B------:R-:W2:Y:S01]  /*a5b0*/  SHFL.BFLY PT, R135, R3, 0x1, 0x1f ;  /* 0x0c201f0003877f89 */ /* 0x000ea200000e0000 */
[----:B------:R-:W-:Y:S02]  /*a5c0*/  FMNMX.FTZ R4, R200, R4, !PT ;  /* 0x00000004c8047209 */ /* 0x000fe40007810000 */
[----:B------:R-:W-:Y:S02]  /*a5d0*/  PLOP3.LUT P0, PT, PT, PT, UP1, 0x40, 0x0 ;  /* 0x000000000000781c */ /* 0x000fe40003f0e818 */
[----:B------:R-:W-:Y:S02]  /*a5e0*/  FSEL R209, R209, -INF , !P1 ;  /* 0xff800000d1d17808 */ /* 0x000fe40004800000 */
[----:B------:R-:W-:Y:S02]  /*a5f0*/  FMNMX.FTZ R4, R201, R4, !PT ;  /* 0x00000004c9047209 */ /* 0x000fe40007810000 */
[----:B------:R-:W-:Y:S02]  /*a600*/  ISETP.GT.AND P0, PT, R0, 0x28, P0 ;  /* 0x000000280000780c */ /* 0x000fe40000704270 */
[----:B------:R-:W-:Y:S02]  /*a610*/  PLOP3.LUT P1, PT, PT, PT, UP2, 0x40, 0x0 ;  /* 0x000000000000781c */ /* 0x000fe40003f2e828 */
[----:B------:R-:W-:Y:S02]  /*a620*/  ISETP.LT.OR P0, PT, R2, 0x29, P0 ;  /* 0x000000290200780c */ /* 0x000fe40000701670 */
[----:B------:R-:W-:Y:S02]  /*a630*/  FMNMX.FTZ R4, R206, R4, !PT ;  /* 0x00000004ce047209 */ /* 0x000fe40007810000 */
[----:B------:R-:W-:Y:S02]  /*a640*/  ISETP.GT.AND P1, PT, R0, 0x21, P1 ;  /* 0x000000210000780c */ /* 0x000fe40000f24270 */
[----:B------:R-:W-:Y:S02]  /*a650*/  FSEL R213, R46, -INF , !P0 ;  /* 0xff8000002ed57808 */ /* 0x000fe40004000000 */
[----:B------:R-:W-:Y:S02]  /*a660*/  FMNMX.FTZ R4, R209, R4, !PT ;  /* 0x00000004d1047209 */ /* 0x000fe40007810000 */
[----:B------:R-:W-:Y:S02]  /*a670*/  ISETP.LT.OR P1, PT, R2, 0x22, P1 ;  /* 0x000000220200780c */ /* 0x000fe40000f21670 */
[----:B------:R-:W-:Y:S01]  /*a680*/  PLOP3.LUT P0, PT, PT, PT, UP0, 0x40, 0x0 ;  /* 0x000000000000781c */ /* 0x000fe20003f0e808 */
[----:B------:R-:W-:Y:S01]  /*a690*/  UISETP.GT.AND UP0, UPT, UR23, UR5, UPT ;  /* 0x000000051700728c */ /* 0x000fe2000bf04270 */
[----:B-1----:R-:W-:Y:S01]  /*a6a0*/  FMNMX.FTZ R136, R136, R19, !PT ;  /* 0x0000001388887209 */ /* 0x002fe20007810000 */
[----:B------:R-:W-:Y:S01]  /*a6b0*/  UIADD3 UR23, UR23, -0x1, URZ ;  /* 0xffffffff17177890 */ /* 0x000fe2000fffe03f */
[----:B------:R-:W-:Y:S02]  /*a6c0*/  FSEL R214, R43, -INF , !P1 ;  /* 0xff8000002bd67808 */ /* 0x000fe40004800000 */
[----:B------:R-:W-:Y:S01]  /*a6d0*/  ISETP.GT.AND P0, PT, R0, 0x29, P0 ;  /* 0x000000290000780c */ /* 0x000fe20000704270 */
[----:B------:R-:W-:Y:S01]  /*a6e0*/  FMUL.FTZ R142, R136, c[0x0][0x2d0] ;  /* 0x0000b400888e7a20 */ /* 0x000fe20000410000 */
[----:B------:R-:W-:Y:S02]  /*a6f0*/  FMNMX.FTZ R0, R212, R4, !PT ;  /* 0x00000004d4007209 */ /* 0x000fe40007810000 */
[----:B------:R-:W-:Y:S02]  /*a700*/  FSETP.NEU.FTZ.AND P1, PT, R136, -INF , PT ;  /* 0xff8000008800780b */ /* 0x000fe40003f3d000 */
[----:B------:R-:W-:Y:S02]  /*a710*/  FMNMX.FTZ R0, R214, R0, !PT ;  /* 0x00000000d6007209 */ /* 0x000fe40007810000 */
[----:B------:R-:W-:Y:S02]  /*a720*/  ISETP.LT.OR P0, PT, R2, 0x2a, P0 ;  /* 0x0000002a0200780c */ /* 0x000fe40000701670 */
[----:B------:R-:W-:Y:S02]  /*a730*/  FSEL R142, R142, RZ, P1 ;  /* 0x000000ff8e8e7208 */ /* 0x000fe40000800000 */
[----:B------:R-:W-:Y:S02]  /*a740*/  FSEL R140, R47, -INF , !P0 ;  /* 0xff8000002f8c7808 */ /* 0x000fe40004000000 */
[----:B------:R-:W-:Y:S01]  /*a750*/  FMNMX.FTZ R0, R213, R0, !PT ;  /* 0x00000000d5007209 */ /* 0x000fe20007810000 */
[--C-:B------:R-:W-:Y:S01]  /*a760*/  FFMA.FTZ R8, R8, c[0x0][0x2d0], -R142.reuse ;  /* 0x0000b40008087a23 */ /* 0x100fe2000001088e */
[----:B--2---:R-:W-:Y:S01]  /*a770*/  FMNMX.FTZ R135, R3, R135, !PT ;  /* 0x0000008703877209 */ /* 0x004fe20007810000 */
[--C-:B------:R-:W-:Y:S01]  /*a780*/  FFMA.FTZ R3, R18, c[0x0][0x2d0], -R142.reuse ;  /* 0x0000b40012037a23 */ /* 0x100fe2000001088e */
[----:B------:R-:W-:Y:S01]  /*a790*/  FMNMX.FTZ R0, R140, R0, !PT ;  /* 0x000000008c007209 */ /* 0x000fe20007810000 */
[--C-:B------:R-:W-:Y:S01]  /*a7a0*/  FFMA.FTZ R12, R12, c[0x0][0x2d0], -R142.reuse ;  /* 0x0000b4000c0c7a23 */ /* 0x100fe2000001088e */
[----:B------:R-:W-:Y:S01]  /*a7b0*/  FSETP.NEU.FTZ.AND P2, PT, R137, -INF , PT ;  /* 0xff8000008900780b */ /* 0x000fe20003f5d000 */
[----:B------:R1:W-:Y:S01]  /*a7c0*/  MUFU.EX2 R41, R3 ;  /* 0x0000000300297308 */ /* 0x0003e20000000800 */
[C---:B------:R-:W-:Y:S01]  /*a7d0*/  FSETP.NEU.FTZ.AND P0, PT, R135.reuse, -INF , PT ;  /* 0xff8000008700780b */ /* 0x040fe20003f1d000 */
[----:B------:R-:W1:Y:S01]  /*a7e0*/  SHFL.BFLY PT, R2, R0, 0x2, 0x1f ;  /* 0x0c401f0000027f89 */ /* 0x000e6200000e0000 */
[----:B------:R-:W-:Y:S01]  /*a7f0*/  FMUL.FTZ R143, R135, c[0x0][0x2d0] ;  /* 0x0000b400878f7a20 */ /* 0x000fe20000410000 */
[----:B------:R-:W-:Y:S01]  /*a800*/  FSEL R141, R141, RZ, P2 ;  /* 0x000000ff8d8d7208 */ /* 0x000fe20001000000 */
[----:B------:R-:W-:Y:S03]  /*a810*/  FFMA.FTZ R14, R14, c[0x0][0x2d0], -R142 ;  /* 0x0000b4000e0e7a23 */ /* 0x000fe6000001088e */
[----:B------:R-:W-:Y:S01]  /*a820*/  FSEL R143, R143, RZ, P0 ;  /* 0x000000ff8f8f7208 */ /* 0x000fe20000000000 */
[--C-:B------:R-:W-:Y:S01]  /*a830*/  FFMA.FTZ R9, R9, c[0x0][0x2d0], -R141.reuse ;  /* 0x0000b40009097a23 */ /* 0x100fe2000001088d */
[----:B------:R-:W-:Y:S01]  /*a840*/  MUFU.EX2 R30, R8 ;  /* 0x00000008001e7308 */ /* 0x000fe20000000800 */
[----:B------:R-:W-:Y:S02]  /*a850*/  FFMA.FTZ R15, R15, c[0x0][0x2d0], -R141 ;  /* 0x0000b4000f0f7a23 */ /* 0x000fe4000001088d */
[----:B------:R-:W-:Y:S02]  /*a860*/  FFMA.FTZ R7, R7, c[0x0][0x2d0], -R143 ;  /* 0x0000b40007077a23 */ /* 0x000fe4000001088f */
[--C-:B------:R-:W-:Y:S02]  /*a870*/  FFMA.FTZ R16, R16, c[0x0][0x2d0], -R141.reuse ;  /* 0x0000b40010107a23 */ /* 0x100fe4000001088d */
[----:B------:R-:W-:Y:S02]  /*a880*/  FFMA.FTZ R17, R17, c[0x0][0x2d0], -R141 ;  /* 0x0000b40011117a23 */ /* 0x000fe4000001088d */
[--C-:B------:R-:W-:Y:S01]  /*a890*/  FFMA.FTZ R13, R13, c[0x0][0x2d0], -R143.reuse ;  /* 0x0000b4000d0d7a23 */ /* 0x100fe2000001088f */
[----:B------:R-:W-:Y:S01]  /*a8a0*/  MUFU.EX2 R21, R7 ;  /* 0x0000000700157308 */ /* 0x000fe20000000800 */
[--C-:B------:R-:W-:Y:S02]  /*a8b0*/  FFMA.FTZ R11, R11, c[0x0][0x2d0], -R143.reuse ;  /* 0x0000b4000b0b7a23 */ /* 0x100fe4000001088f */
[----:B------:R-:W-:Y:S01]  /*a8c0*/  FFMA.FTZ R10, R10, c[0x0][0x2d0], -R143 ;  /* 0x0000b4000a0a7a23 */ /* 0x000fe2000001088f */
[----:B-1----:R-:W-:Y:S02]  /*a8d0*/  FMNMX.FTZ R3, R0, R2, !PT ;  /* 0x0000000200037209 */ /* 0x002fe40007810000 */
[----:B------:R-:W-:Y:S02]  /*a8e0*/  FSEL R0, R137, RZ, P2 ;  /* 0x000000ff89007208 */ /* 0x000fe40001000000 */
[----:B------:R-:W-:Y:S01]  /*a8f0*/  FSEL R2, R136, RZ, P1 ;  /* 0x000000ff88027208 */ /* 0x000fe20000800000 */
[----:B------:R-:W1:Y:S01]  /*a900*/  SHFL.BFLY PT, R4, R3, 0x1, 0x1f ;  /* 0x0c201f0003047f89 */ /* 0x000e6200000e0000 */
[----:B------:R-:W-:Y:S01]  /*a910*/  MUFU.EX2 R220, R9 ;  /* 0x0000000900dc7308 */ /* 0x000fe20000000800 */
[----:B------:R-:W-:Y:S02]  /*a920*/  FADD.FTZ R0, -R0, R132 ;  /* 0x0000008400007221 */ /* 0x000fe40000010100 */
[----:B------:R-:W-:Y:S02]  /*a930*/  FADD.FTZ R2, -R2, R134 ;  /* 0x0000008602027221 */ /* 0x000fe40000010100 */
[----:B------:R-:W-:Y:S02]  /*a940*/  FMUL.FTZ R0, R0, c[0x0][0x2d0] ;  /* 0x0000b40000007a20 */ /* 0x000fe40000410000 */
[----:B------:R-:W-:Y:S03]  /*a950*/  FMUL.FTZ R2, R2, c[0x0][0x2d0] ;  /* 0x0000b40002027a20 */ /* 0x000fe60000410000 */
[----:B------:R2:W3:Y:S10]  /*a960*/  MUFU.EX2 R133, R0 ;  /* 0x0000000000857308 */ /* 0x0004f40000000800 */
[----:B------:R-:W4:Y:S01]  /*a970*/  MUFU.EX2 R132, R2 ;  /* 0x0000000200847308 */ /* 0x000f220000000800 */
[----:B-1----:R-:W-:Y:S05]  /*a980*/  FMNMX.FTZ R3, R3, R4, !PT ;  /* 0x0000000403037209 */ /* 0x002fea0007810000 */
[----:B------:R-:W-:Y:S04]  /*a990*/  FMUL.FTZ R134, R3, c[0x0][0x2d0] ;  /* 0x0000b40003867a20 */ /* 0x000fe80000410000 */
[----:B------:R-:W1:Y:S01]  /*a9a0*/  MUFU.EX2 R222, R15 ;  /* 0x0000000f00de7308 */ /* 0x000e620000000800 */
[----:B--2---:R-:W-:Y:S01]  /*a9b0*/  FSEL R0, R135, RZ, P0 ;  /* 0x000000ff87007208 */ /* 0x004fe20000000000 */
[----:B---3--:R-:W-:Y:S01]  /*a9c0*/  FMUL.FTZ R48, R133, R188 ;  /* 0x000000bc85307220 */ /* 0x008fe20000410000 */
[----:B------:R-:W-:Y:S01]  /*a9d0*/  FSETP.NEU.FTZ.AND P0, PT, R3, -INF , PT ;  /* 0xff8000000300780b */ /* 0x000fe20003f1d000 */
[----:B------:R-:W-:Y:S02]  /*a9e0*/  FMUL.FTZ R32, R133, R172 ;  /* 0x000000ac85207220 */ /* 0x000fe40000410000 */
[----:B------:R-:W-:Y:S01]  /*a9f0*/  FADD.FTZ R0, -R0, R138 ;  /* 0x0000008a00007221 */ /* 0x000fe20000010100 */
[----:B------:R-:W-:Y:S03]  /*aa00*/  FSEL R134, R134, RZ, P0 ;  /* 0x000000ff86867208 */ /* 0x000fe60000000000 */
[----:B------:R-:W2:Y:S01]  /*aa10*/  MUFU.EX2 R27, R16 ;  /* 0x00000010001b7308 */ /* 0x000ea20000000800 */
[----:B------:R-:W-:Y:S01]  /*aa20*/  MOV R138, R21 ;  /* 0x00000015008a7202 */ /* 0x000fe20000000f00 */
[----:B------:R-:W-:Y:S01]  /*aa30*/  FMUL.FTZ R0, R0, c[0x0][0x2d0] ;  /* 0x0000b40000007a20 */ /* 0x000fe20000410000 */
[----:B------:R-:W3:Y:S01]  /*aa40*/  LDSM.16.MT88.4 R20, [R225+0x2080] ;  /* 0x00208000e114783b */ /* 0x000ee20000004200 */
[--C-:B------:R-:W-:Y:S02]  /*aa50*/  FFMA.FTZ R4, R25, c[0x0][0x2d0], -R134.reuse ;  /* 0x0000b40019047a23 */ /* 0x100fe40000010886 */
[--C-:B------:R-:W-:Y:S02]  /*aa60*/  FFMA.FTZ R5, R5, c[0x0][0x2d0], -R134.reuse ;  /* 0x0000b40005057a23 */ /* 0x100fe40000010886 */
[C---:B----4-:R-:W-:Y:S02]  /*aa70*/  FMUL.FTZ R7, R132.reuse, R147 ;  /* 0x0000009384077220 */ /* 0x050fe40000410000 */
[----:B------:R4:W5:Y:S01]  /*aa80*/  MUFU.EX2 R2, R0 ;  /* 0x0000000000027308 */ /* 0x0009620000000800 */
[----:B------:R-:W-:Y:S01]  /*aa90*/  FMUL.FTZ R18, R132, R158 ;  /* 0x0000009e84127220 */ /* 0x000fe20000410000 */
[----:B-1----:R-:W-:Y:S01]  /*aaa0*/  F2FP.BF16.PACK_AB R192, R222, R220 ;  /* 0x000000dcdec0723e */ /* 0x002fe200000010ff */
[C---:B------:R-:W-:Y:S02]  /*aab0*/  FMUL.FTZ R19, R132.reuse, R159 ;  /* 0x0000009f84137220 */ /* 0x040fe40000410000 */
[C---:B------:R-:W-:Y:S02]  /*aac0*/  FMUL.FTZ R33, R133.reuse, R173 ;  /* 0x000000ad85217220 */ /* 0x040fe40000410000 */
[C---:B------:R-:W-:Y:S03]  /*aad0*/  FMUL.FTZ R35, R132.reuse, R175 ;  /* 0x000000af84237220 */ /* 0x040fe60000410000 */
[----:B------:R-:W1:Y:S01]  /*aae0*/  MUFU.EX2 R26, R12 ;  /* 0x0000000c001a7308 */ /* 0x000e620000000800 */
[C---:B------:R-:W-:Y:S02]  /*aaf0*/  FMUL.FTZ R49, R133.reuse, R189 ;  /* 0x000000bd85317220 */ /* 0x040fe40000410000 */
[C---:B------:R-:W-:Y:S01]  /*ab00*/  FMUL.FTZ R52, R133.reuse, R52 ;  /* 0x0000003485347220 */ /* 0x040fe20000410000 */
[----:B--2---:R-:W-:Y:S01]  /*ab10*/  MOV R159, R27 ;  /* 0x0000001b009f7202 */ /* 0x004fe20000000f00 */
[C---:B------:R-:W-:Y:S01]  /*ab20*/  FMUL.FTZ R16, R133.reuse, R156 ;  /* 0x0000009c85107220 */ /* 0x040fe20000410000 */
[----:B------:R-:W-:Y:S01]  /*ab30*/  MOV R156, R30 ;  /* 0x0000001e009c7202 */ /* 0x000fe20000000f00 */
[C---:B------:R-:W-:Y:S01]  /*ab40*/  FMUL.FTZ R53, R133.reuse, R53 ;  /* 0x0000003585357220 */ /* 0x040fe20000410000 */
[----:B------:R-:W-:Y:S01]  /*ab50*/  MOV R173, R159 ;  /* 0x0000009f00ad7202 */ /* 0x000fe20000000f00 */
[C---:B------:R-:W-:Y:S01]  /*ab60*/  FMUL.FTZ R54, R132.reuse, R54 ;  /* 0x0000003684367220 */ /* 0x040fe20000410000 */
[----:B------:R-:W2:Y:S01]  /*ab70*/  MUFU.EX2 R28, R14 ;  /* 0x0000000e001c7308 */ /* 0x000ea20000000800 */
[----:B------:R-:W-:Y:S02]  /*ab80*/  FMUL.FTZ R55, R132, R55 ;  /* 0x0000003784377220 */ /* 0x000fe40000410000 */
[----:B------:R-:W-:Y:S02]  /*ab90*/  FMUL.FTZ R64, R133, R64 ;  /* 0x0000004085407220 */ /* 0x000fe40000410000 */
[--C-:B----4-:R-:W-:Y:S02]  /*aba0*/  FFMA.FTZ R0, R6, c[0x0][0x2d0], -R134.reuse ;  /* 0x0000b40006007a23 */ /* 0x110fe40000010886 */
[----:B------:R-:W-:Y:S02]  /*abb0*/  FMUL.FTZ R6, R132, R146 ;  /* 0x0000009284067220 */ /* 0x000fe40000410000 */
[C---:B-----5:R-:W-:Y:S01]  /*abc0*/  FMUL.FTZ R8, R2.reuse, R148 ;  /* 0x0000009402087220 */ /* 0x060fe20000410000 */
[----:B------:R4:W-:Y:S01]  /*abd0*/  MUFU.EX2 R216, R0 ;  /* 0x0000000000d87308 */ /* 0x0009e20000000800 */
[C---:B------:R-:W-:Y:S02]  /*abe0*/  FMUL.FTZ R9, R2.reuse, R149 ;  /* 0x0000009502097220 */ /* 0x040fe40000410000 */
[----:B------:R-:W-:Y:S01]  /*abf0*/  FMUL.FTZ R25, R2, R165 ;  /* 0x000000a502197220 */ /* 0x000fe20000410000 */
[----:B-1----:R-:W-:Y:S01]  /*ac00*/  F2FP.BF16.PACK_AB R193, R26, R30 ;  /* 0x0000001e1ac1723e */ /* 0x002fe200000010ff */
[C---:B------:R-:W-:Y:S02]  /*ac10*/  FMUL.FTZ R12, R2.reuse, R152 ;  /* 0x00000098020c7220 */ /* 0x040fe40000410000 */
[C---:B------:R-:W-:Y:S01]  /*ac20*/  FMUL.FTZ R40, R2.reuse, R180 ;  /* 0x000000b402287220 */ /* 0x040fe20000410000 */
[----:B------:R-:W-:Y:S01]  /*ac30*/  MOV R180, R41 ;  /* 0x0000002900b47202 */ /* 0x000fe20000000f00 */
[C---:B------:R-:W-:Y:S01]  /*ac40*/  FMUL.FTZ R44, R2.reuse, R184 ;  /* 0x000000b8022c7220 */ /* 0x040fe20000410000 */
[----:B------:R-:W1:Y:S01]  /*ac50*/  MUFU.EX2 R221, R17 ;  /* 0x0000001100dd7308 */ /* 0x000e620000000800 */
[C---:B------:R-:W-:Y:S02]  /*ac60*/  FMUL.FTZ R45, R2.reuse, R185 ;  /* 0x000000b9022d7220 */ /* 0x040fe40000410000 */
[C---:B------:R-:W-:Y:S01]  /*ac70*/  FMUL.FTZ R56, R2.reuse, R56 ;  /* 0x0000003802387220 */ /* 0x040fe20000410000 */
[-C--:B--2---:R-:W-:Y:S01]  /*ac80*/  F2FP.BF16.PACK_AB R195, R41, R28.reuse ;  /* 0x0000001c29c3723e */ /* 0x084fe200000010ff */
[C---:B------:R-:W-:Y:S01]  /*ac90*/  FMUL.FTZ R41, R2.reuse, R181 ;  /* 0x000000b502297220 */ /* 0x040fe20000410000 */
[----:B------:R-:W-:Y:S01]  /*aca0*/  MOV R158, R28 ;  /* 0x0000001c009e7202 */ /* 0x000fe20000000f00 */
[C---:B------:R-:W-:Y:S02]  /*acb0*/  FMUL.FTZ R28, R2.reuse, R168 ;  /* 0x000000a8021c7220 */ /* 0x040fe40000410000 */
[C---:B------:R-:W-:Y:S01]  /*acc0*/  FMUL.FTZ R57, R2.reuse, R57 ;  /* 0x0000003902397220 */ /* 0x040fe20000410000 */
[----:B------:R2:W5:Y:S01]  /*acd0*/  MUFU.EX2 R215, R5 ;  /* 0x0000000500d77308 */ /* 0x0005620000000800 */
[C---:B------:R-:W-:Y:S02]  /*ace0*/  FMUL.FTZ R60, R2.reuse, R60 ;  /* 0x0000003c023c7220 */ /* 0x040fe40000410000 */
[----:B------:R-:W-:Y:S02]  /*acf0*/  FMUL.FTZ R61, R2, R61 ;  /* 0x0000003d023d7220 */ /* 0x000fe40000410000 */
[----:B----4-:R-:W-:Y:S02]  /*ad00*/  FFMA.FTZ R0, R24, c[0x0][0x2d0], -R134 ;  /* 0x0000b40018007a23 */ /* 0x010fe40000010886 */
[----:B------:R-:W-:Y:S02]  /*ad10*/  FMUL.FTZ R24, R2, R164 ;  /* 0x000000a402187220 */ /* 0x000fe40000410000 */
[----:B------:R-:W-:Y:S01]  /*ad20*/  FMUL.FTZ R65, R133, R65 ;  /* 0x0000004185417220 */ /* 0x000fe20000410000 */
[----:B------:R4:W-:Y:S01]  /*ad30*/  MUFU.EX2 R217, R0 ;  /* 0x0000000000d97308 */ /* 0x0009e20000000800 */
[C---:B------:R-:W-:Y:S02]  /*ad40*/  FMUL.FTZ R66, R132.reuse, R66 ;  /* 0x0000004284427220 */ /* 0x040fe40000410000 */
[C---:B------:R-:W-:Y:S01]  /*ad50*/  FMUL.FTZ R67, R132.reuse, R67 ;  /* 0x0000004384437220 */ /* 0x040fe20000410000 */
[----:B-1----:R-:W-:Y:S01]  /*ad60*/  F2FP.BF16.PACK_AB R194, R221, R27 ;  /* 0x0000001bddc2723e */ /* 0x002fe200000010ff */
[C---:B------:R-:W-:Y:S02]  /*ad70*/  FMUL.FTZ R17, R133.reuse, R157 ;  /* 0x0000009d85117220 */ /* 0x040fe40000410000 */
[C---:B------:R-:W-:Y:S02]  /*ad80*/  FMUL.FTZ R68, R133.reuse, R68 ;  /* 0x0000004485447220 */ /* 0x040fe40000410000 */
[C---:B------:R-:W-:Y:S01]  /*ad90*/  FMUL.FTZ R69, R133.reuse, R69 ;  /* 0x0000004585457220 */ /* 0x040fe20000410000 */
[----:B------:R-:W1:Y:S01]  /*ada0*/  MUFU.EX2 R218, R4 ;  /* 0x0000000400da7308 */ /* 0x000e620000000800 */
[C---:B------:R-:W-:Y:S02]  /*adb0*/  FMUL.FTZ R70, R132.reuse, R70 ;  /* 0x0000004684467220 */ /* 0x040fe40000410000 */
[----:B------:R-:W-:Y:S02]  /*adc0*/  FMUL.FTZ R71, R132, R71 ;  /* 0x0000004784477220 */ /* 0x000fe40000410000 */
[----:B--2---:R-:W-:Y:S01]  /*add0*/  FMUL.FTZ R5, R133, R145 ;  /* 0x0000009185057220 */ /* 0x004fe20000410000 */
[----:B-----5:R-:W-:Y:S01]  /*ade0*/  F2FP.BF16.PACK_AB R145, R216, R215 ;  /* 0x000000d7d891723e */ /* 0x020fe200000010ff */
[C---:B------:R-:W-:Y:S02]  /*adf0*/  FMUL.FTZ R72, R2.reuse, R72 ;  /* 0x0000004802487220 */ /* 0x040fe40000410000 */
[C---:B------:R-:W-:Y:S01]  /*ae00*/  FMUL.FTZ R73, R2.reuse, R73 ;  /* 0x0000004902497220 */ /* 0x040fe20000410000 */
[----:B------:R-:W2:Y:S01]  /*ae10*/  MUFU.EX2 R31, R13 ;  /* 0x0000000d001f7308 */ /* 0x000ea20000000800 */
[C---:B------:R-:W-:Y:S02]  /*ae20*/  FMUL.FTZ R76, R2.reuse, R76 ;  /* 0x0000004c024c7220 */ /* 0x040fe40000410000 */
[----:B------:R-:W-:Y:S01]  /*ae30*/  FMUL.FTZ R77, R2, R77 ;  /* 0x0000004d024d7220 */ /* 0x000fe20000410000 */
[----:B----4-:R-:W-:Y:S01]  /*ae40*/  FSEL R0, R3, RZ, P0 ;  /* 0x000000ff03007208 */ /* 0x010fe20000000000 */
[C---:B------:R-:W-:Y:S01]  /*ae50*/  FMUL.FTZ R80, R133.reuse, R80 ;  /* 0x0000005085507220 */ /* 0x040fe20000410000 */
[----:B------:R-:W-:Y:S01]  /*ae60*/  PLOP3.LUT P0, PT, PT, PT, UP0, 0x80, 0x0 ;  /* 0x000000000000781c */ /* 0x000fe20003f0f008 */
[C---:B------:R-:W-:Y:S02]  /*ae70*/  FMUL.FTZ R81, R133.reuse, R81 ;  /* 0x0000005185517220 */ /* 0x040fe40000410000 */
[----:B------:R-:W-:Y:S01]  /*ae80*/  FADD.FTZ R0, -R0, R139 ;  /* 0x0000008b00007221 */ /* 0x000fe20000010100 */
[----:B------:R-:W4:Y:S01]  /*ae90*/  MUFU.EX2 R50, R11 ;  /* 0x0000000b00327308 */ /* 0x000f220000000800 */
[----:B------:R-:W-:Y:S02]  /*aea0*/  FMUL.FTZ R82, R132, R82 ;  /* 0x0000005284527220 */ /* 0x000fe40000410000 */
[----:B------:R-:W-:Y:S01]  /*aeb0*/  FMUL.FTZ R0, R0, c[0x0][0x2d0] ;  /* 0x0000b40000007a20 */ /* 0x000fe20000410000 */
[----:B-1----:R-:W-:Y:S01]  /*aec0*/  F2FP.BF16.PACK_AB R147, R218, R217 ;  /* 0x000000d9da93723e */ /* 0x002fe200000010ff */
[C---:B------:R-:W-:Y:S02]  /*aed0*/  FMUL.FTZ R4, R133.reuse, R144 ;  /* 0x0000009085047220 */ /* 0x040fe40000410000 */
[C---:B------:R-:W-:Y:S02]  /*aee0*/  FMUL.FTZ R83, R132.reuse, R83 ;  /* 0x0000005384537220 */ /* 0x040fe40000410000 */
[C---:B------:R-:W-:Y:S01]  /*aef0*/  FMUL.FTZ R84, R133.reuse, R84 ;  /* 0x0000005485547220 */ /* 0x040fe20000410000 */
[----:B------:R-:W1:Y:S01]  /*af00*/  MUFU.EX2 R29, R10 ;  /* 0x0000000a001d7308 */ /* 0x000e620000000800 */
[C---:B------:R-:W-:Y:S01]  /*af10*/  FMUL.FTZ R85, R133.reuse, R85 ;  /* 0x0000005585557220 */ /* 0x040fe20000410000 */
[-C--:B---3--:R-:W-:Y:S01]  /*af20*/  HMMA.16816.F32.BF16 R4, R192, R20.reuse, R4 ;  /* 0x00000014c004723c */ /* 0x088fe20000041804 */
[----:B------:R-:W-:Y:S01]  /*af30*/  FMUL.FTZ R86, R132, R86 ;  /* 0x0000005684567220 */ /* 0x000fe20000410000 */
[----:B--2---:R-:W-:Y:S01]  /*af40*/  MOV R139, R31 ;  /* 0x0000001f008b7202 */ /* 0x004fe20000000f00 */
[----:B------:R-:W-:Y:S02]  /*af50*/  FMUL.FTZ R13, R2, R153 ;  /* 0x00000099020d7220 */ /* 0x000fe40000410000 */
[----:B------:R-:W-:Y:S02]  /*af60*/  FMUL.FTZ R87, R132, R87 ;  /* 0x0000005784577220 */ /* 0x000fe40000410000 */
[C---:B------:R-:W-:Y:S01]  /*af70*/  FMUL.FTZ R88, R2.reuse, R88 ;  /* 0x0000005802587220 */ /* 0x040fe20000410000 */
[----:B------:R-:W2:Y:S01]  /*af80*/  MUFU.EX2 R0, R0 ;  /* 0x0000000000007308 */ /* 0x000ea20000000800 */
[----:B------:R-:W-:Y:S03]  /*af90*/  FMUL.FTZ R89, R2, R89 ;  /* 0x0000005902597220 */ /* 0x000fe60000410000 */
[----:B----4-:R-:W-:Y:S01]  /*afa0*/  F2FP.BF16.PACK_AB R144, R50, R138 ;  /* 0x0000008a3290723e */ /* 0x010fe200000010ff */
[----:B------:R-:W-:Y:S01]  /*afb0*/  FMUL.FTZ R92, R2, R92 ;  /* 0x0000005c025c7220 */ /* 0x000fe20000410000 */
[----:B------:R-:W-:Y:S01]  /*afc0*/  MOV R172, R50 ;  /* 0x0000003200ac7202 */ /* 0x000fe20000000f00 */
[C---:B------:R-:W-:Y:S01]  /*afd0*/  FMUL.FTZ R50, R132.reuse, R190 ;  /* 0x000000be84327220 */ /* 0x040fe20000410000 */
[----:B------:R-:W-:Y:S01]  /*afe0*/  MOV R190, R51 ;  /* 0x0000003300be7202 */ /* 0x000fe20000000f00 */
[----:B------:R-:W-:Y:S02]  /*aff0*/  FMUL.FTZ R51, R132, R191 ;  /* 0x000000bf84337220 */ /* 0x000fe40000410000 */
[C---:B------:R-:W-:Y:S02]  /*b000*/  FMUL.FTZ R93, R2.reuse, R93 ;  /* 0x0000005d025d7220 */ /* 0x040fe40000410000 */
[----:B------:R-:W-:Y:S01]  /*b010*/  FMUL.FTZ R96, R133, R96 ;  /* 0x0000006085607220 */ /* 0x000fe20000410000 */
[----:B-1----:R-:W-:Y:S01]  /*b020*/  F2FP.BF16.PACK_AB R146, R139, R29 ;  /* 0x0000001d8b92723e */ /* 0x002fe200000010ff */
[C---:B------:R-:W-:Y:S01]  /*b030*/  FMUL.FTZ R97, R133.reuse, R97 ;  /* 0x0000006185617220 */ /* 0x040fe20000410000 */
[----:B------:R-:W-:Y:S01]  /*b040*/  MOV R157, R29 ;  /* 0x0000001d009d7202 */ /* 0x000fe20000000f00 */
[----:B------:R-:W-:Y:S02]  /*b050*/  FMUL.FTZ R29, R2, R169 ;  /* 0x000000a9021d7220 */ /* 0x000fe40000410000 */
[C---:B------:R-:W-:Y:S01]  /*b060*/  FMUL.FTZ R98, R132.reuse, R98 ;  /* 0x0000006284627220 */ /* 0x040fe20000410000 */
[----:B------:R-:W-:Y:S01]  /*b070*/  MOV R175, R157 ;  /* 0x0000009d00af7202 */ /* 0x000fe20000000f00 */
[----:B------:R-:W-:Y:S02]  /*b080*/  FMUL.FTZ R99, R132, R99 ;  /* 0x0000006384637220 */ /* 0x000fe40000410000 */
[C---:B------:R-:W-:Y:S02]  /*b090*/  FMUL.FTZ R100, R133.reuse, R100 ;  /* 0x0000006485647220 */ /* 0x040fe40000410000 */
[C---:B--2---:R-:W-:Y:S02]  /*b0a0*/  FMUL.FTZ R10, R0.reuse, R150 ;  /* 0x00000096000a7220 */ /* 0x044fe40000410000 */
[C---:B------:R-:W-:Y:S02]  /*b0b0*/  FMUL.FTZ R11, R0.reuse, R151 ;  /* 0x00000097000b7220 */ /* 0x040fe40000410000 */
[----:B------:R-:W1:Y:S01]  /*b0c0*/  LDSM.16.MT88.4 R148, [R228+0x2080] ;  /* 0x00208000e494783b */ /* 0x000e620000004200 */
[C---:B------:R-:W-:Y:S02]  /*b0d0*/  FMUL.FTZ R14, R0.reuse, R154 ;  /* 0x0000009a000e7220 */ /* 0x040fe40000410000 */
[C---:B------:R-:W-:Y:S02]  /*b0e0*/  FMUL.FTZ R15, R0.reuse, R155 ;  /* 0x0000009b000f7220 */ /* 0x040fe40000410000 */
[C---:B------:R-:W-:Y:S01]  /*b0f0*/  HMMA.16816.F32.BF16 R8, R144.reuse, R20, R8 ;  /* 0x000000149008723c */ /* 0x040fe20000041808 */
[C---:B------:R-:W-:Y:S02]  /*b100*/  FMUL.FTZ R27, R0.reuse, R167 ;  /* 0x000000a7001b7220 */ /* 0x040fe40000410000 */
[----:B------:R-:W2:Y:S01]  /*b110*/  LDSM.16.MT88.4 R152, [R227+0x2080] ;  /* 0x00208000e398783b */ /* 0x000ea20000004200 */
[C---:B------:R-:W-:Y:S02]  /*b120*/  FMUL.FTZ R42, R0.reuse, R182 ;  /* 0x000000b6002a7220 */ /* 0x040fe40000410000 */
[C---:B------:R-:W-:Y:S02]  /*b130*/  FMUL.FTZ R47, R0.reuse, R187 ;  /* 0x000000bb002f7220 */ /* 0x040fe40000410000 */
[-C--:B------:R-:W-:Y:S01]  /*b140*/  HMMA.16816.F32.BF16 R12, R144, R22.reuse, R12 ;  /* 0x00000016900c723c */ /* 0x080fe2000004180c */
[C---:B------:R-:W-:Y:S03]  /*b150*/  FMUL.FTZ R20, R133.reuse, R160 ;  /* 0x000000a085147220 */ /* 0x040fe60000410000 */
[----:B------:R-:W-:Y:S01]  /*b160*/  MOV R160, R26 ;  /* 0x0000001a00a07202 */ /* 0x000fe20000000f00 */
[C---:B------:R-:W-:Y:S02]  /*b170*/  FMUL.FTZ R26, R0.reuse, R166 ;  /* 0x000000a6001a7220 */ /* 0x040fe40000410000 */
[----:B------:R-:W-:Y:S01]  /*b180*/  LDSM.16.MT88.4 R164, [R227+0x2880] ;  /* 0x00288000e3a4783b */ /* 0x000fe20000004200 */
[C---:B------:R-:W-:Y:S01]  /*b190*/  HMMA.16816.F32.BF16 R16, R192.reuse, R22, R16 ;  /* 0x00000016c010723c */ /* 0x040fe20000041810 */
[C---:B------:R-:W-:Y:S03]  /*b1a0*/  FMUL.FTZ R21, R133.reuse, R161 ;  /* 0x000000a185157220 */ /* 0x040fe60000410000 */
[C---:B------:R-:W-:Y:S01]  /*b1b0*/  FMUL.FTZ R30, R0.reuse, R170 ;  /* 0x000000aa001e7220 */ /* 0x040fe20000410000 */
[----:B------:R-:W-:Y:S01]  /*b1c0*/  MOV R161, R34 ;  /* 0x0000002200a17202 */ /* 0x000fe20000000f00 */
[----:B------:R-:W-:Y:S01]  /*b1d0*/  FMUL.FTZ R43, R0, R183 ;  /* 0x000000b7002b7220 */ /* 0x000fe20000410000 */
[----:B------:R-:W-:Y:S01]  /*b1e0*/  MOV R168, R160 ;  /* 0x000000a000a87202 */ /* 0x000fe20000000f00 */
[C---:B------:R-:W-:Y:S01]  /*b1f0*/  FMUL.FTZ R22, R132.reuse, R162 ;  /* 0x000000a284167220 */ /* 0x040fe20000410000 */
[----:B------:R-:W-:Y:S03]  /*b200*/  MOV R189, R161 ;  /* 0x000000a100bd7202 */ /* 0x000fe60000000f00 */
[----:B------:R-:W-:Y:S02]  /*b210*/  FMUL.FTZ R23, R132, R163 ;  /* 0x000000a384177220 */ /* 0x000fe40000410000 */
[----:B------:R-:W-:Y:S01]  /*b220*/  LDSM.16.MT88.4 R160, [R228+0x2880] ;  /* 0x00288000e4a0783b */ /* 0x000fe20000004200 */
[----:B------:R-:W-:Y:S02]  /*b230*/  FMUL.FTZ R46, R0, R186 ;  /* 0x000000ba002e7220 */ /* 0x000fe40000410000 */
[----:B------:R-:W-:Y:S01]  /*b240*/  FMUL.FTZ R34, R132, R174 ;  /* 0x000000ae84227220 */ /* 0x000fe20000410000 */
[----:B------:R-:W-:Y:S01]  /*b250*/  MOV R174, R158 ;  /* 0x0000009e00ae7202 */ /* 0x000fe20000000f00 */
[-C--:B------:R-:W-:Y:S01]  /*b260*/  HMMA.16816.F32.BF16 R20, R192, R36.reuse, R20 ;  /* 0x00000024c014723c */ /* 0x080fe20000041814 */
[C---:B------:R-:W-:Y:S02]  /*b270*/  FMUL.FTZ R58, R0.reuse, R58 ;  /* 0x0000003a003a7220 */ /* 0x040fe40000410000 */
[C---:B------:R-:W-:Y:S02]  /*b280*/  FMUL.FTZ R59, R0.reuse, R59 ;  /* 0x0000003b003b7220 */ /* 0x040fe40000410000 */
[C---:B------:R-:W-:Y:S02]  /*b290*/  FMUL.FTZ R62, R0.reuse, R62 ;  /* 0x0000003e003e7220 */ /* 0x040fe40000410000 */
[C---:B------:R-:W-:Y:S01]  /*b2a0*/  FMUL.FTZ R63, R0.reuse, R63 ;  /* 0x0000003f003f7220 */ /* 0x040fe20000410000 */
[C---:B------:R-:W-:Y:S01]  /*b2b0*/  HMMA.16816.F32.BF16 R24, R144.reuse, R36, R24 ;  /* 0x000000249018723c */ /* 0x040fe20000041818 */
[C---:B------:R-:W-:Y:S03]  /*b2c0*/  FMUL.FTZ R31, R0.reuse, R171 ;  /* 0x000000ab001f7220 */ /* 0x040fe60000410000 */
[----:B------:R-:W-:Y:S01]  /*b2d0*/  MOV R171, R222 ;  /* 0x000000de00ab7202 */ /* 0x000fe20000000f00 */
[----:B------:R-:W-:Y:S02]  /*b2e0*/  FMUL.FTZ R74, R0, R74 ;  /* 0x0000004a004a7220 */ /* 0x000fe40000410000 */
[C---:B------:R-:W-:Y:S01]  /*b2f0*/  FMUL.FTZ R37, R133.reuse, R177 ;  /* 0x000000b185257220 */ /* 0x040fe20000410000 */
[-C--:B------:R-:W-:Y:S01]  /*b300*/  HMMA.16816.F32.BF16 R28, R144, R38.reuse, R28 ;  /* 0x00000026901c723c */ /* 0x080fe2000004181c */
[----:B------:R-:W-:Y:S03]  /*b310*/  MOV R177, R138 ;  /* 0x0000008a00b17202 */ /* 0x000fe60000000f00 */
[--C-:B------:R-:W-:Y:S02]  /*b320*/  FFMA.FTZ R138, R196, c[0x0][0x2d0], -R141.reuse ;  /* 0x0000b400c48a7a23 */ /* 0x100fe4000001088d */
[C---:B------:R-:W-:Y:S01]  /*b330*/  FMUL.FTZ R36, R133.reuse, R176 ;  /* 0x000000b085247220 */ /* 0x040fe20000410000 */
[----:B------:R-:W-:Y:S01]  /*b340*/  MOV R176, R220 ;  /* 0x000000dc00b07202 */ /* 0x000fe20000000f00 */
[C---:B------:R-:W-:Y:S01]  /*b350*/  HMMA.16816.F32.BF16 R32, R192.reuse, R38, R32 ;  /* 0x00000026c020723c */ /* 0x040fe20000041820 */
[----:B------:R3:W-:Y:S03]  /*b360*/  MUFU.EX2 R181, R138 ;  /* 0x0000008a00b57308 */ /* 0x0007e60000000800 */
[C---:B------:R-:W-:Y:S02]  /*b370*/  FMUL.FTZ R75, R0.reuse, R75 ;  /* 0x0000004b004b7220 */ /* 0x040fe40000410000 */
[----:B------:R-:W-:Y:S02]  /*b380*/  FMUL.FTZ R78, R0, R78 ;  /* 0x0000004e004e7220 */ /* 0x000fe40000410000 */
[C---:B------:R-:W-:Y:S01]  /*b390*/  FMUL.FTZ R39, R132.reuse, R179 ;  /* 0x000000b384277220 */ /* 0x040fe20000410000 */
[----:B------:R-:W-:Y:S03]  /*b3a0*/  MOV R179, R221 ;  /* 0x000000dd00b37202 */ /* 0x000fe60000000f00 */
[----:B------:R-:W-:Y:S01]  /*b3b0*/  FMUL.FTZ R38, R132, R178 ;  /* 0x000000b284267220 */ /* 0x000fe20000410000 */
[----:B------:R-:W-:Y:S01]  /*b3c0*/  MOV R178, R156 ;  /* 0x0000009c00b27202 */ /* 0x000fe20000000f00 */
[C---:B------:R-:W-:Y:S01]  /*b3d0*/  FMUL.FTZ R79, R0.reuse, R79 ;  /* 0x0000004f004f7220 */ /* 0x040fe20000410000 */
[----:B------:R-:W-:Y:S01]  /*b3e0*/  LDSM.16.MT88.4 R156, [R226+0x2880] ;  /* 0x00288000e29c783b */ /* 0x000fe20000004200 */
[C---:B------:R-:W-:Y:S02]  /*b3f0*/  FMUL.FTZ R90, R0.reuse, R90 ;  /* 0x0000005a005a7220 */ /* 0x040fe40000410000 */
[C---:B------:R-:W-:Y:S01]  /*b400*/  FMUL.FTZ R91, R0.reuse, R91 ;  /* 0x0000005b005b7220 */ /* 0x040fe20000410000 */
[-C--:B-1----:R-:W-:Y:S01]  /*b410*/  HMMA.16816.F32.BF16 R36, R192, R148.reuse, R36 ;  /* 0x00000094c024723c */ /* 0x082fe20000041824 */
[C---:B------:R-:W-:Y:S02]  /*b420*/  FMUL.FTZ R94, R0.reuse, R94 ;  /* 0x0000005e005e7220 */ /* 0x040fe40000410000 */
[----:B------:R-:W-:Y:S02]  /*b430*/  FMUL.FTZ R95, R0, R95 ;  /* 0x0000005f005f7220 */ /* 0x000fe40000410000 */
[----:B------:R-:W-:Y:S02]  /*b440*/  FMUL.FTZ R101, R133, R101 ;  /* 0x0000006585657220 */ /* 0x000fe40000410000 */
[--C-:B---3--:R-:W-:Y:S01]  /*b450*/  FFMA.FTZ R138, R198, c[0x0][0x2d0], -R141.reuse ;  /* 0x0000b400c68a7a23 */ /* 0x108fe2000001088d */
[C---:B------:R-:W-:Y:S01]  /*b460*/  HMMA.16816.F32.BF16 R40, R144.reuse, R148, R40 ;  /* 0x000000949028723c */ /* 0x040fe20000041828 */
[C---:B------:R-:W-:Y:S02]  /*b470*/  FMUL.FTZ R102, R132.reuse, R102 ;  /* 0x0000006684667220 */ /* 0x040fe40000410000 */
[----:B------:R1:W3:Y:S01]  /*b480*/  MUFU.EX2 R184, R138 ;  /* 0x0000008a00b87308 */ /* 0x0002e20000000800 */
[----:B------:R-:W-:Y:S02]  /*b490*/  FMUL.FTZ R103, R132, R103 ;  /* 0x0000006784677220 */ /* 0x000fe40000410000 */
[C---:B------:R-:W-:Y:S02]  /*b4a0*/  FMUL.FTZ R104, R2.reuse, R104 ;  /* 0x0000006802687220 */ /* 0x040fe40000410000 */
[-C--:B------:R-:W-:Y:S01]  /*b4b0*/  HMMA.16816.F32.BF16 R44, R144, R150.reuse, R44 ;  /* 0x00000096902c723c */ /* 0x080fe2000004182c */
[----:B------:R-:W-:Y:S03]  /*b4c0*/  FMUL.FTZ R105, R2, R105 ;  /* 0x0000006902697220 */ /* 0x000fe60000410000 */
[C---:B------:R-:W-:Y:S02]  /*b4d0*/  FMUL.FTZ R106, R0.reuse, R106 ;  /* 0x0000006a006a7220 */ /* 0x040fe40000410000 */
[----:B------:R-:W-:Y:S02]  /*b4e0*/  FMUL.FTZ R107, R0, R107 ;  /* 0x0000006b006b7220 */ /* 0x000fe40000410000 */
[C---:B------:R-:W-:Y:S01]  /*b4f0*/  HMMA.16816.F32.BF16 R48, R192.reuse, R150, R48 ;  /* 0x00000096c030723c */ /* 0x040fe20000041830 */
[----:B------:R-:W4:Y:S03]  /*b500*/  LDSM.16.MT88.4 R148, [R225+0x3880] ;  /* 0x00388000e194783b */ /* 0x000f260000004200 */
[C---:B------:R-:W-:Y:S02]  /*b510*/  FMUL.FTZ R108, R2.reuse, R108 ;  /* 0x0000006c026c7220 */ /* 0x040fe40000410000 */
[----:B------:R-:W-:Y:S02]  /*b520*/  FMUL.FTZ R109, R2, R109 ;  /* 0x0000006d026d7220 */ /* 0x000fe40000410000 */
[-C--:B--2---:R-:W-:Y:S01]  /*b530*/  HMMA.16816.F32.BF16 R52, R192, R152.reuse, R52 ;  /* 0x00000098c034723c */ /* 0x084fe20000041834 */
[C---:B------:R-:W-:Y:S03]  /*b540*/  FMUL.FTZ R110, R0.reuse, R110 ;  /* 0x0000006e006e7220 */ /* 0x040fe60000410000 */
[--C-:B-1----:R-:W-:Y:S02]  /*b550*/  FFMA.FTZ R138, R197, c[0x0][0x2d0], -R142.reuse ;  /* 0x0000b400c58a7a23 */ /* 0x102fe4000001088e */
[----:B------:R-:W-:Y:S02]  /*b560*/  FMUL.FTZ R111, R0, R111 ;  /* 0x0000006f006f7220 */ /* 0x000fe40000410000 */
[C---:B------:R-:W-:Y:S01]  /*b570*/  HMMA.16816.F32.BF16 R56, R144.reuse, R152, R56 ;  /* 0x000000989038723c */ /* 0x040fe20000041838 */
[----:B------:R1:W-:Y:S03]  /*b580*/  MUFU.EX2 R182, R138 ;  /* 0x0000008a00b67308 */ /* 0x0003e60000000800 */
[C---:B------:R-:W-:Y:S02]  /*b590*/  FMUL.FTZ R112, R133.reuse, R112 ;  /* 0x0000007085707220 */ /* 0x040fe40000410000 */
[----:B------:R-:W-:Y:S02]  /*b5a0*/  FMUL.FTZ R113, R133, R113 ;  /* 0x0000007185717220 */ /* 0x000fe40000410000 */
[-C--:B------:R-:W-:Y:S01]  /*b5b0*/  HMMA.16816.F32.BF16 R60, R144, R154.reuse, R60 ;  /* 0x0000009a903c723c */ /* 0x080fe2000004183c */
[C---:B------:R-:W-:Y:S03]  /*b5c0*/  FMUL.FTZ R114, R132.reuse, R114 ;  /* 0x0000007284727220 */ /* 0x040fe60000410000 */
[----:B------:R-:W-:Y:S02]  /*b5d0*/  FMUL.FTZ R115, R132, R115 ;  /* 0x0000007384737220 */ /* 0x000fe40000410000 */
[C---:B------:R-:W-:Y:S02]  /*b5e0*/  FMUL.FTZ R120, R2.reuse, R120 ;  /* 0x0000007802787220 */ /* 0x040fe40000410000 */
[C---:B------:R-:W-:Y:S01]  /*b5f0*/  HMMA.16816.F32.BF16 R64, R192.reuse, R154, R64 ;  /* 0x0000009ac040723c */ /* 0x040fe20000041840 */
[----:B------:R-:W2:Y:S03]  /*b600*/  LDSM.16.MT88.4 R152, [R226+0x3880] ;  /* 0x00388000e298783b */ /* 0x000ea60000004200 */
[----:B------:R-:W-:Y:S02]  /*b610*/  FMUL.FTZ R121, R2, R121 ;  /* 0x0000007902797220 */ /* 0x000fe40000410000 */
[C---:B------:R-:W-:Y:S02]  /*b620*/  FMUL.FTZ R122, R0.reuse, R122 ;  /* 0x0000007a007a7220 */ /* 0x040fe40000410000 */
[----:B------:R-:W-:Y:S01]  /*b630*/  FMUL.FTZ R123, R0, R123 ;  /* 0x0000007b007b7220 */ /* 0x000fe20000410000 */
[-C--:B----4-:R-:W-:Y:S03]  /*b640*/  HMMA.16816.F32.BF16 R68, R192, R148.reuse, R68 ;  /* 0x00000094c044723c */ /* 0x090fe60000041844 */
[--C-:B-1----:R-:W-:Y:S02]  /*b650*/  FFMA.FTZ R138, R199, c[0x0][0x2d0], -R142.reuse ;  /* 0x0000b400c78a7a23 */ /* 0x102fe4000001088e */
[C---:B------:R-:W-:Y:S02]  /*b660*/  FMUL.FTZ R124, R2.reuse, R124 ;  /* 0x0000007c027c7220 */ /* 0x040fe40000410000 */
[----:B------:R1:W4:Y:S01]  /*b670*/  MUFU.EX2 R185, R138 ;  /* 0x0000008a00b97308 */ /* 0x0003220000000800 */
[C---:B------:R-:W-:Y:S01]  /*b680*/  HMMA.16816.F32.BF16 R72, R144.reuse, R148, R72 ;  /* 0x000000949048723c */ /* 0x040fe20000041848 */
[----:B------:R-:W-:Y:S03]  /*b690*/  FMUL.FTZ R125, R2, R125 ;  /* 0x0000007d027d7220 */ /* 0x000fe60000410000 */
[C---:B------:R-:W-:Y:S02]  /*b6a0*/  FMUL.FTZ R126, R0.reuse, R126 ;  /* 0x0000007e007e7220 */ /* 0x040fe40000410000 */
[----:B------:R-:W-:Y:S02]  /*b6b0*/  FMUL.FTZ R127, R0, R127 ;  /* 0x0000007f007f7220 */ /* 0x000fe40000410000 */
[-C--:B------:R-:W-:Y:S01]  /*b6c0*/  HMMA.16816.F32.BF16 R76, R144, R150.reuse, R76 ;  /* 0x00000096904c723c */ /* 0x080fe2000004184c */
[C---:B------:R-:W-:Y:S03]  /*b6d0*/  FMUL.FTZ R128, R133.reuse, R128 ;  /* 0x0000008085807220 */ /* 0x040fe60000410000 */
[C---:B------:R-:W-:Y:S02]  /*b6e0*/  FMUL.FTZ R129, R133.reuse, R129 ;  /* 0x0000008185817220 */ /* 0x040fe40000410000 */
[C---:B------:R-:W-:Y:S02]  /*b6f0*/  FMUL.FTZ R130, R132.reuse, R130 ;  /* 0x0000008284827220 */ /* 0x040fe40000410000 */
[C---:B------:R-:W-:Y:S01]  /*b700*/  HMMA.16816.F32.BF16 R80, R192.reuse, R150, R80 ;  /* 0x00000096c050723c */ /* 0x040fe20000041850 */
[----:B------:R-:W5:Y:S03]  /*b710*/  LDSM.16.MT88.4 R148, [R228+0x3880] ;  /* 0x00388000e494783b */ /* 0x000f660000004200 */
[----:B------:R-:W-:Y:S02]  /*b720*/  FMUL.FTZ R131, R132, R131 ;  /* 0x0000008384837220 */ /* 0x000fe40000410000 */
[C---:B------:R-:W-:Y:S02]  /*b730*/  FMUL.FTZ R116, R133.reuse, R116 ;  /* 0x0000007485747220 */ /* 0x040fe40000410000 */
[-C--:B--2---:R-:W-:Y:S01]  /*b740*/  HMMA.16816.F32.BF16 R84, R192, R152.reuse, R84 ;  /* 0x00000098c054723c */ /* 0x084fe20000041854 */
[--C-:B-1----:R-:W-:Y:S03]  /*b750*/  FFMA.FTZ R138, R202, c[0x0][0x2d0], -R141.reuse ;  /* 0x0000b400ca8a7a23 */ /* 0x102fe6000001088d */
[----:B------:R-:W-:Y:S01]  /*b760*/  FMUL.FTZ R117, R133, R117 ;  /* 0x0000007585757220 */ /* 0x000fe20000410000 */
[----:B------:R1:W-:Y:S01]  /*b770*/  MUFU.EX2 R187, R138 ;  /* 0x0000008a00bb7308 */ /* 0x0003e20000000800 */
[C---:B------:R-:W-:Y:S02]  /*b780*/  FMUL.FTZ R118, R132.reuse, R118 ;  /* 0x0000007684767220 */ /* 0x040fe40000410000 */
[C---:B------:R-:W-:Y:S01]  /*b790*/  HMMA.16816.F32.BF16 R88, R144.reuse, R152, R88 ;  /* 0x000000989058723c */ /* 0x040fe20000041858 */
[----:B------:R-:W-:Y:S07]  /*b7a0*/  FMUL.FTZ R119, R132, R119 ;  /* 0x0000007784777220 */ /* 0x000fee0000410000 */
[-C--:B------:R-:W-:Y:S08]  /*b7b0*/  HMMA.16816.F32.BF16 R92, R144, R154.reuse, R92 ;  /* 0x0000009a905c723c */ /* 0x080ff0000004185c */
[C---:B------:R-:W-:Y:S01]  /*b7c0*/  HMMA.16816.F32.BF16 R96, R192.reuse, R154, R96 ;  /* 0x0000009ac060723c */ /* 0x040fe20000041860 */
[----:B------:R-:W2:Y:S03]  /*b7d0*/  LDSM.16.MT88.4 R152, [R227+0x3880] ;  /* 0x00388000e398783b */ /* 0x000ea60000004200 */
[----:B-1----:R-:W-:Y:S04]  /*b7e0*/  FFMA.FTZ R138, R205, c[0x0][0x2d0], -R141 ;  /* 0x0000b400cd8a7a23 */ /* 0x002fe8000001088d */
[-C--:B-----5:R-:W-:Y:S01]  /*b7f0*/  HMMA.16816.F32.BF16 R100, R192, R148.reuse, R100 ;  /* 0x00000094c064723c */ /* 0x0a0fe20000041864 */
[----:B------:R1:W5:Y:S07]  /*b800*/  MUFU.EX2 R170, R138 ;  /* 0x0000008a00aa7308 */ /* 0x00036e0000000800 */
[C---:B------:R-:W-:Y:S08]  /*b810*/  HMMA.16816.F32.BF16 R104, R144.reuse, R148, R104 ;  /* 0x000000949068723c */ /* 0x040ff00000041868 */
[-C--:B------:R-:W-:Y:S08]  /*b820*/  HMMA.16816.F32.BF16 R108, R144, R150.reuse, R108 ;  /* 0x00000096906c723c */ /* 0x080ff0000004186c */
[C---:B------:R-:W-:Y:S01]  /*b830*/  HMMA.16816.F32.BF16 R112, R192.reuse, R150, R112 ;  /* 0x00000096c070723c */ /* 0x040fe20000041870 */
[--C-:B-1----:R-:W-:Y:S01]  /*b840*/  FFMA.FTZ R138, R203, c[0x0][0x2d0], -R142.reuse ;  /* 0x0000b400cb8a7a23 */ /* 0x102fe2000001088e */
[----:B------:R-:W1:Y:S03]  /*b850*/  LDSM.16.MT88.4 R148, [R225+0x2880] ;  /* 0x00288000e194783b */ /* 0x000e660000004200 */
[----:B------:R3:W-:Y:S03]  /*b860*/  MUFU.EX2 R188, R138 ;  /* 0x0000008a00bc7308 */ /* 0x0007e60000000800 */
[-C--:B--2---:R-:W-:Y:S08]  /*b870*/  HMMA.16816.F32.BF16 R116, R192, R152.reuse, R116 ;  /* 0x00000098c074723c */ /* 0x084ff00000041874 */
[C---:B------:R-:W-:Y:S08]  /*b880*/  HMMA.16816.F32.BF16 R120, R144.reuse, R152, R120 ;  /* 0x000000989078723c */ /* 0x040ff00000041878 */
[-C--:B------:R-:W-:Y:S01]  /*b890*/  HMMA.16816.F32.BF16 R124, R144, R154.reuse, R124 ;  /* 0x0000009a907c723c */ /* 0x080fe2000004187c */
[----:B---3--:R-:W-:Y:S06]  /*b8a0*/  FFMA.FTZ R138, R207, c[0x0][0x2d0], -R142 ;  /* 0x0000b400cf8a7a23 */ /* 0x008fec000001088e */
[----:B------:R-:W-:Y:S01]  /*b8b0*/  F2FP.BF16.PACK_AB R144, R184, R181 ;  /* 0x000000b5b890723e */ /* 0x000fe200000010ff */
[----:B------:R-:W-:Y:S01]  /*b8c0*/  HMMA.16816.F32.BF16 R128, R192, R154, R128 ;  /* 0x0000009ac080723c */ /* 0x000fe20000041880 */
[----:B------:R2:W3:Y:S03]  /*b8d0*/  MUFU.EX2 R169, R138 ;  /* 0x0000008a00a97308 */ /* 0x0004e60000000800 */
[----:B----4-:R-:W-:Y:S02]  /*b8e0*/  F2FP.BF16.PACK_AB R145, R185, R182 ;  /* 0x000000b6b991723e */ /* 0x010fe400000010ff */
[----:B-----5:R-:W-:Y:S01]  /*b8f0*/  F2FP.BF16.PACK_AB R146, R170, R187 ;  /* 0x000000bbaa92723e */ /* 0x020fe200000010ff */
[--C-:B--2---:R-:W-:Y:S01]  /*b900*/  FFMA.FTZ R138, R204, c[0x0][0x2d0], -R143.reuse ;  /* 0x0000b400cc8a7a23 */ /* 0x104fe2000001088f */
[----:B---3--:R-:W-:Y:S03]  /*b910*/  F2FP.BF16.PACK_AB R147, R169, R188 ;  /* 0x000000bca993723e */ /* 0x008fe600000010ff */
[----:B------:R2:W-:Y:S04]  /*b920*/  MUFU.EX2 R183, R138 ;  /* 0x0000008a00b77308 */ /* 0x0005e80000000800 */
[-C--:B-1----:R-:W-:Y:S01]  /*b930*/  HMMA.16816.F32.BF16 R4, R144, R148.reuse, R4 ;  /* 0x000000949004723c */ /* 0x082fe20000041804 */
[--C-:B--2---:R-:W-:Y:S05]  /*b940*/  FFMA.FTZ R138, R208, c[0x0][0x2d0], -R143.reuse ;  /* 0x0000b400d08a7a23 */ /* 0x104fea000001088f */
        /* <DEDUP_REMOVED lines=13> */
[----:B------:R1:W-:Y:S02]  /*ba20*/  MUFU.EX2 R198, R138 ;  /* 0x0000008a00c67308 */ /* 0x0003e40000000800 */
[----:B-1----:R-:W-:Y:S08]  /*ba30*/  FFMA.FTZ R138, R209, c[0x0][0x2d0], -R134 ;  /* 0x0000b400d18a7a23 */ /* 0x002ff00000010886 */
[----:B------:R1:W2:Y:S02]  /*ba40*/  MUFU.EX2 R197, R138 ;  /* 0x0000008a00c57308 */ /* 0x0002a40000000800 */
[--C-:B-1----:R-:W-:Y:S01]  /*ba50*/  FFMA.FTZ R138, R245, c[0x0][0x2d0], -R141.reuse ;  /* 0x0000b400f58a7a23 */ /* 0x102fe2000001088d */
[----:B--2---:R-:W-:Y:S02]  /*ba60*/  F2FP.BF16.PACK_AB R155, R197, R198 ;  /* 0x000000c6c59b723e */ /* 0x004fe400000010ff */
[----:B------:R-:W-:Y:S05]  /*ba70*/  MOV R245, R169 ;  /* 0x000000a900f57202 */ /* 0x000fea0000000f00 */
[----:B------:R1:W-:Y:S01]  /*ba80*/  MUFU.EX2 R211, R138 ;  /* 0x0000008a00d37308 */ /* 0x0003e20000000800 */
[C---:B------:R-:W-:Y:S08]  /*ba90*/  HMMA.16816.F32.BF16 R8, R152.reuse, R148, R8 ;  /* 0x000000949808723c */ /* 0x040ff00000041808 */
[-C--:B------:R-:W-:Y:S08]  /*baa0*/  HMMA.16816.F32.BF16 R12, R152, R150.reuse, R12 ;  /* 0x00000096980c723c */ /* 0x080ff0000004180c */
[C---:B------:R-:W-:Y:S01]  /*bab0*/  HMMA.16816.F32.BF16 R16, R144.reuse, R150, R16 ;  /* 0x000000969010723c */ /* 0x040fe20000041810 */
[----:B------:R-:W2:Y:S03]  /*bac0*/  LDSM.16.MT88.4 R148, [R225+0x4080] ;  /* 0x00408000e194783b */ /* 0x000ea60000004200 */
[--C-:B-1----:R-:W-:Y:S01]  /*bad0*/  FFMA.FTZ R138, R248, c[0x0][0x2d0], -R141.reuse ;  /* 0x0000b400f88a7a23 */ /* 0x102fe2000001088d */
[----:B------:R-:W-:Y:S03]  /*bae0*/  MOV R248, R170 ;  /* 0x000000aa00f87202 */ /* 0x000fe60000000f00 */
[-C--:B------:R-:W-:Y:S01]  /*baf0*/  HMMA.16816.F32.BF16 R20, R144, R156.reuse, R20 ;  /* 0x0000009c9014723c */ /* 0x080fe20000041814 */
[----:B------:R1:W-:Y:S07]  /*bb00*/  MUFU.EX2 R220, R138 ;  /* 0x0000008a00dc7308 */ /* 0x0003ee0000000800 */
[C---:B------:R-:W-:Y:S08]  /*bb10*/  HMMA.16816.F32.BF16 R24, R152.reuse, R156, R24 ;  /* 0x0000009c9818723c */ /* 0x040ff00000041818 */
[-C--:B------:R-:W-:Y:S08]  /*bb20*/  HMMA.16816.F32.BF16 R28, R152, R158.reuse, R28 ;  /* 0x0000009e981c723c */ /* 0x080ff0000004181c */
[C---:B------:R-:W-:Y:S01]  /*bb30*/  HMMA.16816.F32.BF16 R32, R144.reuse, R158, R32 ;  /* 0x0000009e9020723c */ /* 0x040fe20000041820 */
[--C-:B-1----:R-:W-:Y:S01]  /*bb40*/  FFMA.FTZ R138, R219, c[0x0][0x2d0], -R142.reuse ;  /* 0x0000b400db8a7a23 */ /* 0x102fe2000001088e */
[----:B------:R-:W1:Y:S02]  /*bb50*/  LDSM.16.MT88.4 R156, [R226+0x4080] ;  /* 0x00408000e29c783b */ /* 0x000e640000004200 */
[----:B------:R-:W-:Y:S01]  /*bb60*/  MOV R219, R188 ;  /* 0x000000bc00db7202 */ /* 0x000fe20000000f00 */
[----:B------:R3:W-:Y:S03]  /*bb70*/  MUFU.EX2 R210, R138 ;  /* 0x0000008a00d27308 */ /* 0x0007e60000000800 */
[-C--:B------:R-:W-:Y:S08]  /*bb80*/  HMMA.16816.F32.BF16 R36, R144, R160.reuse, R36 ;  /* 0x000000a09024723c */ /* 0x080ff00000041824 */
[C---:B------:R-:W-:Y:S08]  /*bb90*/  HMMA.16816.F32.BF16 R40, R152.reuse, R160, R40 ;  /* 0x000000a09828723c */ /* 0x040ff00000041828 */
[-C--:B------:R-:W-:Y:S01]  /*bba0*/  HMMA.16816.F32.BF16 R44, R152, R162.reuse, R44 ;  /* 0x000000a2982c723c */ /* 0x080fe2000004182c */
[--C-:B---3--:R-:W-:Y:S03]  /*bbb0*/  FFMA.FTZ R138, R223, c[0x0][0x2d0], -R142.reuse ;  /* 0x0000b400df8a7a23 */ /* 0x108fe6000001088e */
[----:B------:R-:W-:Y:S04]  /*bbc0*/  MOV R223, R187 ;  /* 0x000000bb00df7202 */ /* 0x000fe80000000f00 */
[C---:B------:R-:W-:Y:S01]  /*bbd0*/  HMMA.16816.F32.BF16 R48, R144.reuse, R162, R48 ;  /* 0x000000a29030723c */ /* 0x040fe20000041830 */
[----:B------:R3:W4:Y:S01]  /*bbe0*/  MUFU.EX2 R209, R138 ;  /* 0x0000008a00d17308 */ /* 0x0007220000000800 */
[----:B------:R-:W5:Y:S06]  /*bbf0*/  LDSM.16.MT88.4 R160, [R228+0x4080] ;  /* 0x00408000e4a0783b */ /* 0x000f6c0000004200 */
[-C--:B------:R-:W-:Y:S08]  /*bc00*/  HMMA.16816.F32.BF16 R52, R144, R164.reuse, R52 ;  /* 0x000000a49034723c */ /* 0x080ff00000041834 */
[C---:B------:R-:W-:Y:S08]  /*bc10*/  HMMA.16816.F32.BF16 R56, R152.reuse, R164, R56 ;  /* 0x000000a49838723c */ /* 0x040ff00000041838 */
[-C--:B------:R-:W-:Y:S01]  /*bc20*/  HMMA.16816.F32.BF16 R60, R152, R166.reuse, R60 ;  /* 0x000000a6983c723c */ /* 0x080fe2000004183c */
[--C-:B---3--:R-:W-:Y:S03]  /*bc30*/  FFMA.FTZ R138, R190, c[0x0][0x2d0], -R141.reuse ;  /* 0x0000b400be8a7a23 */ /* 0x108fe6000001088d */
[----:B------:R-:W-:Y:S01]  /*bc40*/  FFMA.FTZ R141, R189, c[0x0][0x2d0], -R141 ;  /* 0x0000b400bd8d7a23 */ /* 0x000fe2000001088d */
[----:B------:R3:W-:Y:S01]  /*bc50*/  MUFU.EX2 R208, R138 ;  /* 0x0000008a00d07308 */ /* 0x0007e20000000800 */
[----:B------:R-:W-:Y:S02]  /*bc60*/  LDSM.16.MT88.4 R188, [R228+0x3080] ;  /* 0x00308000e4bc783b */ /* 0x000fe40000004200 */
[C---:B------:R-:W-:Y:S07]  /*bc70*/  HMMA.16816.F32.BF16 R64, R144.reuse, R166, R64 ;  /* 0x000000a69040723c */ /* 0x040fee0000041840 */
[----:B------:R4:W1:Y:S01]  /*bc80*/  MUFU.EX2 R207, R141 ;  /* 0x0000008d00cf7308 */ /* 0x0008620000000800 */
[-C--:B--2---:R-:W-:Y:S08]  /*bc90*/  HMMA.16816.F32.BF16 R68, R144, R148.reuse, R68 ;  /* 0x000000949044723c */ /* 0x084ff00000041844 */
[C---:B------:R-:W-:Y:S01]  /*bca0*/  HMMA.16816.F32.BF16 R72, R152.reuse, R148, R72 ;  /* 0x000000949848723c */ /* 0x040fe20000041848 */
[--C-:B---3--:R-:W-:Y:S03]  /*bcb0*/  FFMA.FTZ R138, R250, c[0x0][0x2d0], -R142.reuse ;  /* 0x0000b400fa8a7a23 */ /* 0x108fe6000001088e */
[----:B------:R-:W-:Y:S01]  /*bcc0*/  MOV R250, R186 ;  /* 0x000000ba00fa7202 */ /* 0x000fe20000000f00 */
[----:B------:R-:W-:Y:S03]  /*bcd0*/  FFMA.FTZ R142, R252, c[0x0][0x2d0], -R142 ;  /* 0x0000b400fc8e7a23 */ /* 0x000fe6000001088e */
[-C--:B------:R-:W-:Y:S01]  /*bce0*/  HMMA.16816.F32.BF16 R76, R152, R150.reuse, R76 ;  /* 0x00000096984c723c */ /* 0x080fe2000004184c */
[----:B------:R2:W-:Y:S03]  /*bcf0*/  MUFU.EX2 R206, R138 ;  /* 0x0000008a00ce7308 */ /* 0x0005e60000000800 */
[----:B------:R-:W-:Y:S02]  /*bd00*/  MOV R252, R185 ;  /* 0x000000b900fc7202 */ /* 0x000fe40000000f00 */
[----:B----4-:R-:W-:Y:S02]  /*bd10*/  F2FP.BF16.PACK_AB R141, R209, R210 ;  /* 0x000000d2d18d723e */ /* 0x010fe400000010ff */
[C---:B------:R-:W-:Y:S01]  /*bd20*/  HMMA.16816.F32.BF16 R80, R144.reuse, R150, R80 ;  /* 0x000000969050723c */ /* 0x040fe20000041850 */
[----:B------:R-:W3:Y:S02]  /*bd30*/  LDSM.16.MT88.4 R148, [R227+0x4080] ;  /* 0x00408000e394783b */ /* 0x000ee40000004200 */
[----:B------:R4:W-:Y:S05]  /*bd40*/  MUFU.EX2 R205, R142 ;  /* 0x0000008e00cd7308 */ /* 0x0009ea0000000800 */
[-C--:B-1----:R-:W-:Y:S08]  /*bd50*/  HMMA.16816.F32.BF16 R84, R144, R156.reuse, R84 ;  /* 0x0000009c9054723c */ /* 0x082ff00000041854 */
[C---:B------:R-:W-:Y:S01]  /*bd60*/  HMMA.16816.F32.BF16 R88, R152.reuse, R156, R88 ;  /* 0x0000009c9858723c */ /* 0x040fe20000041858 */
[--C-:B--2---:R-:W-:Y:S03]  /*bd70*/  FFMA.FTZ R138, R244, c[0x0][0x2d0], -R143.reuse ;  /* 0x0000b400f48a7a23 */ /* 0x104fe6000001088f */
[----:B------:R-:W-:Y:S01]  /*bd80*/  MOV R244, R184 ;  /* 0x000000b800f47202 */ /* 0x000fe20000000f00 */
[----:B------:R1:W-:Y:S03]  /*bd90*/  MUFU.EX2 R204, R138 ;  /* 0x0000008a00cc7308 */ /* 0x0003e60000000800 */
[-C--:B------:R-:W-:Y:S01]  /*bda0*/  HMMA.16816.F32.BF16 R92, R152, R158.reuse, R92 ;  /* 0x0000009e985c723c */ /* 0x080fe2000004185c */
[----:B----4-:R-:W-:Y:S07]  /*bdb0*/  F2FP.BF16.PACK_AB R142, R207, R208 ;  /* 0x000000d0cf8e723e */ /* 0x010fee00000010ff */
[C---:B------:R-:W-:Y:S01]  /*bdc0*/  HMMA.16816.F32.BF16 R96, R144.reuse, R158, R96 ;  /* 0x0000009e9060723c */ /* 0x040fe20000041860 */
[----:B------:R-:W2:Y:S07]  /*bdd0*/  LDSM.16.MT88.4 R156, [R225+0x3080] ;  /* 0x00308000e19c783b */ /* 0x000eae0000004200 */
[-C--:B-----5:R-:W-:Y:S01]  /*bde0*/  HMMA.16816.F32.BF16 R100, R144, R160.reuse, R100 ;  /* 0x000000a09064723c */ /* 0x0a0fe20000041864 */
[--C-:B-1----:R-:W-:Y:S03]  /*bdf0*/  FFMA.FTZ R138, R246, c[0x0][0x2d0], -R143.reuse ;  /* 0x0000b400f68a7a23 */ /* 0x102fe6000001088f */
[----:B------:R-:W-:Y:S04]  /*be00*/  MOV R246, R183 ;  /* 0x000000b700f67202 */ /* 0x000fe80000000f00 */
[C---:B------:R-:W-:Y:S01]  /*be10*/  HMMA.16816.F32.BF16 R104, R152.reuse, R160, R104 ;  /* 0x000000a09868723c */ /* 0x040fe20000041868 */
[----:B------:R1:W4:Y:S07]  /*be20*/  MUFU.EX2 R203, R138 ;  /* 0x0000008a00cb7308 */ /* 0x00032e0000000800 */
[-C--:B------:R-:W-:Y:S08]  /*be30*/  HMMA.16816.F32.BF16 R108, R152, R162.reuse, R108 ;  /* 0x000000a2986c723c */ /* 0x080ff0000004186c */
[C---:B------:R-:W-:Y:S08]  /*be40*/  HMMA.16816.F32.BF16 R112, R144.reuse, R162, R112 ;  /* 0x000000a29070723c */ /* 0x040ff00000041870 */
[-C--:B---3--:R-:W-:Y:S01]  /*be50*/  HMMA.16816.F32.BF16 R116, R144, R148.reuse, R116 ;  /* 0x000000949074723c */ /* 0x088fe20000041874 */
[--C-:B-1----:R-:W-:Y:S03]  /*be60*/  FFMA.FTZ R138, R249, c[0x0][0x2d0], -R143.reuse ;  /* 0x0000b400f98a7a23 */ /* 0x102fe6000001088f */
[----:B------:R-:W-:Y:S01]  /*be70*/  FFMA.FTZ R143, R251, c[0x0][0x2d0], -R143 ;  /* 0x0000b400fb8f7a23 */ /* 0x000fe2000001088f */
[----:B------:R1:W-:Y:S01]  /*be80*/  MUFU.EX2 R202, R138 ;  /* 0x0000008a00ca7308 */ /* 0x0003e20000000800 */
[----:B------:R-:W-:Y:S02]  /*be90*/  MOV R249, R182 ;  /* 0x000000b600f97202 */ /* 0x000fe40000000f00 */
[C---:B------:R-:W-:Y:S01]  /*bea0*/  HMMA.16816.F32.BF16 R120, R152.reuse, R148, R120 ;  /* 0x000000949878723c */ /* 0x040fe20000041878 */
[----:B------:R-:W-:Y:S03]  /*beb0*/  MOV R182, R175 ;  /* 0x000000af00b67202 */ /* 0x000fe60000000f00 */
[----:B------:R-:W-:Y:S02]  /*bec0*/  MOV R251, R181 ;  /* 0x000000b500fb7202 */ /* 0x000fe40000000f00 */
[----:B------:R-:W-:Y:S01]  /*bed0*/  MOV R181, R174 ;  /* 0x000000ae00b57202 */ /* 0x000fe20000000f00 */
[----:B------:R3:W5:Y:S01]  /*bee0*/  MUFU.EX2 R201, R143 ;  /* 0x0000008f00c97308 */ /* 0x0007620000000800 */
[-C--:B------:R-:W-:Y:S01]  /*bef0*/  HMMA.16816.F32.BF16 R124, R152, R150.reuse, R124 ;  /* 0x00000096987c723c */ /* 0x080fe2000004187c */
[----:B----4-:R-:W-:Y:S07]  /*bf00*/  F2FP.BF16.PACK_AB R192, R203, R204 ;  /* 0x000000cccbc0723e */ /* 0x010fee00000010ff */
[----:B------:R-:W-:Y:S01]  /*bf10*/  HMMA.16816.F32.BF16 R128, R144, R150, R128 ;  /* 0x000000969080723c */ /* 0x000fe20000041880 */
[--C-:B-1----:R-:W-:Y:S03]  /*bf20*/  FFMA.FTZ R138, R212, c[0x0][0x2d0], -R134.reuse ;  /* 0x0000b400d48a7a23 */ /* 0x102fe60000010886 */
[----:B------:R-:W-:Y:S02]  /*bf30*/  MOV R212, R139 ;  /* 0x0000008b00d47202 */ /* 0x000fe40000000f00 */
[----:B------:R1:W-:Y:S01]  /*bf40*/  MUFU.EX2 R139, R138 ;  /* 0x0000008a008b7308 */ /* 0x0003e20000000800 */
[----:B---3--:R-:W-:Y:S02]  /*bf50*/  F2FP.BF16.PACK_AB R143, R205, R206 ;  /* 0x000000cecd8f723e */ /* 0x008fe400000010ff */
[----:B-----5:R-:W-:Y:S03]  /*bf60*/  F2FP.BF16.PACK_AB R194, R201, R202 ;  /* 0x000000cac9c2723e */ /* 0x020fe600000010ff */
[--C-:B-1----:R-:W-:Y:S01]  /*bf70*/  FFMA.FTZ R138, R214, c[0x0][0x2d0], -R134.reuse ;  /* 0x0000b400d68a7a23 */ /* 0x102fe20000010886 */
[----:B------:R-:W-:Y:S02]  /*bf80*/  MOV R214, R180 ;  /* 0x000000b400d67202 */ /* 0x000fe40000000f00 */
[----:B------:R-:W-:Y:S01]  /*bf90*/  MOV R180, R173 ;  /* 0x000000ad00b47202 */ /* 0x000fe20000000f00 */
[----:B------:R1:W3:Y:S02]  /*bfa0*/  MUFU.EX2 R196, R138 ;  /* 0x0000008a00c47308 */ /* 0x0002e40000000800 */
[--C-:B-1----:R-:W-:Y:S01]  /*bfb0*/  FFMA.FTZ R138, R213, c[0x0][0x2d0], -R134.reuse ;  /* 0x0000b400d58a7a23 */ /* 0x102fe20000010886 */
[----:B------:R-:W-:Y:S01]  /*bfc0*/  MOV R213, R179 ;  /* 0x000000b300d57202 */ /* 0x000fe20000000f00 */
[----:B------:R-:W-:Y:S01]  /*bfd0*/  FFMA.FTZ R134, R140, c[0x0][0x2d0], -R134 ;  /* 0x0000b4008c867a23 */ /* 0x000fe20000010886 */
[----:B------:R-:W-:Y:S02]  /*bfe0*/  MOV R179, R172 ;  /* 0x000000ac00b37202 */ /* 0x000fe40000000f00 */
[----:B------:R-:W1:Y:S03]  /*bff0*/  LDSM.16.MT88.4 R172, [R226+0x3080] ;  /* 0x00308000e2ac783b */ /* 0x000e660000004200 */
[----:B------:R-:W-:Y:S01]  /*c000*/  MUFU.EX2 R138, R138 ;  /* 0x0000008a008a7308 */ /* 0x000fe20000000800 */
[----:B------:R-:W-:Y:S02]  /*c010*/  F2FP.BF16.PACK_AB R140, R220, R211 ;  /* 0x000000d3dc8c723e */ /* 0x000fe400000010ff */
[----:B---3--:R-:W-:Y:S05]  /*c020*/  F2FP.BF16.PACK_AB R193, R196, R139 ;  /* 0x0000008bc4c1723e */ /* 0x008fea00000010ff */
[-C--:B--2---:R-:W-:Y:S01]  /*c030*/  HMMA.16816.F32.BF16 R144, R140, R156.reuse, R4 ;  /* 0x0000009c8c90723c */ /* 0x084fe20000041804 */
[----:B------:R-:W2:Y:S01]  /*c040*/  LDSM.16.MT88.4 R4, [R227+0x3080] ;  /* 0x00308000e304783b */ /* 0x000ea20000004200 */
[----:B------:R-:W3:Y:S02]  /*c050*/  MUFU.EX2 R134, R134 ;  /* 0x0000008600867308 */ /* 0x000ee40000000800 */
[----:B---3--:R-:W-:Y:S07]  /*c060*/  F2FP.BF16.PACK_AB R195, R134, R138 ;  /* 0x0000008a86c3723e */ /* 0x008fee00000010ff */
[C---:B------:R-:W-:Y:S01]  /*c070*/  HMMA.16816.F32.BF16 R148, R192.reuse, R156, R8 ;  /* 0x0000009cc094723c */ /* 0x040fe20000041808 */
[----:B------:R-:W3:Y:S07]  /*c080*/  LDSM.16.MT88.4 R8, [R225+0x4880] ;  /* 0x00488000e108783b */ /* 0x000eee0000004200 */
[-C--:B------:R-:W-:Y:S01]  /*c090*/  HMMA.16816.F32.BF16 R152, R192, R158.reuse, R12 ;  /* 0x0000009ec098723c */ /* 0x080fe2000004180c */
[----:B------:R-:W4:Y:S07]  /*c0a0*/  LDSM.16.MT88.4 R12, [R226+0x4880] ;  /* 0x00488000e20c783b */ /* 0x000f2e0000004200 */
[C---:B------:R-:W-:Y:S01]  /*c0b0*/  HMMA.16816.F32.BF16 R156, R140.reuse, R158, R16 ;  /* 0x0000009e8c9c723c */ /* 0x040fe20000041810 */
[----:B------:R-:W2:Y:S07]  /*c0c0*/  LDSM.16.MT88.4 R16, [R228+0x4880] ;  /* 0x00488000e410783b */ /* 0x000eae0000004200 */
[-C--:B-1----:R-:W-:Y:S01]  /*c0d0*/  HMMA.16816.F32.BF16 R160, R140, R172.reuse, R20 ;  /* 0x000000ac8ca0723c */ /* 0x082fe20000041814 */
[----:B------:R-:W5:Y:S06]  /*c0e0*/  LDL.LU R23, [R1+0x2c] ;  /* 0x00002c0001177983 */ /* 0x000f6c0000300800 */
[----:B------:R-:W-:Y:S01]  /*c0f0*/  MOV R22, R182 ;  /* 0x000000b600167202 */ /* 0x000fe20000000f00 */
[C---:B------:R-:W-:Y:S01]  /*c100*/  HMMA.16816.F32.BF16 R164, R192.reuse, R172, R24 ;  /* 0x000000acc0a4723c */ /* 0x040fe20000041818 */
[----:B------:R-:W5:Y:S03]  /*c110*/  LDL.LU R24, [R1+0x28] ;  /* 0x0000280001187983 */ /* 0x000f660000300800 */
[----:B------:R-:W-:Y:S02]  /*c120*/  MOV R21, R181 ;  /* 0x000000b500157202 */ /* 0x000fe40000000f00 */
[----:B------:R-:W-:Y:S02]  /*c130*/  MOV R20, R180 ;  /* 0x000000b400147202 */ /* 0x000fe40000000f00 */
[----:B------:R-:W-:Y:S04]  /*c140*/  MOV R25, R171 ;  /* 0x000000ab00197202 */ /* 0x000fe80000000f00 */
[----:B------:R-:W-:Y:S02]  /*c150*/  MOV R26, R168 ;  /* 0x000000a8001a7202 */ /* 0x000fe40000000f00 */
[-C--:B------:R-:W-:Y:S01]  /*c160*/  HMMA.16816.F32.BF16 R168, R192, R174.reuse, R28 ;  /* 0x000000aec0a8723c */ /* 0x080fe2000004181c */
[----:B------:R-:W5:Y:S01]  /*c170*/  LDL.LU R29, [R1+0x20] ;  /* 0x00002000011d7983 */ /* 0x000f620000300800 */
[----:B------:R-:W-:Y:S03]  /*c180*/  MOV R27, R179 ;  /* 0x000000b3001b7202 */ /* 0x000fe60000000f00 */
[----:B------:R-:W5:Y:S02]  /*c190*/  LDL.LU R28, [R1+0x24] ;  /* 0x00002400011c7983 */ /* 0x000f640000300800 */
[----:B------:R-:W-:Y:S01]  /*c1a0*/  MOV R30, R178 ;  /* 0x000000b2001e7202 */ /* 0x000fe20000000f00 */
[C---:B------:R-:W-:Y:S01]  /*c1b0*/  HMMA.16816.F32.BF16 R172, R140.reuse, R174, R32 ;  /* 0x000000ae8cac723c */ /* 0x040fe20000041820 */
[----:B------:R-:W-:Y:S06]  /*c1c0*/  MOV R31, R177 ;  /* 0x000000b1001f7202 */ /* 0x000fec0000000f00 */
[----:B------:R-:W-:Y:S02]  /*c1d0*/  MOV R35, R176 ;  /* 0x000000b000237202 */ /* 0x000fe40000000f00 */
[-C--:B------:R-:W-:Y:S08]  /*c1e0*/  HMMA.16816.F32.BF16 R176, R140, R188.reuse, R36 ;  /* 0x000000bc8cb0723c */ /* 0x080ff00000041824 */
[C---:B------:R-:W-:Y:S08]  /*c1f0*/  HMMA.16816.F32.BF16 R180, R192.reuse, R188, R40 ;  /* 0x000000bcc0b4723c */ /* 0x040ff00000041828 */
[-C--:B------:R-:W-:Y:S08]  /*c200*/  HMMA.16816.F32.BF16 R184, R192, R190.reuse, R44 ;  /* 0x000000bec0b8723c */ /* 0x080ff0000004182c */
[C---:B------:R-:W-:Y:S08]  /*c210*/  HMMA.16816.F32.BF16 R188, R140.reuse, R190, R48 ;  /* 0x000000be8cbc723c */ /* 0x040ff00000041830 */
[-C--:B--2---:R-:W-:Y:S08]  /*c220*/  HMMA.16816.F32.BF16 R52, R140, R4.reuse, R52 ;  /* 0x000000048c34723c */ /* 0x084ff00000041834 */
[C---:B------:R-:W-:Y:S08]  /*c230*/  HMMA.16816.F32.BF16 R56, R192.reuse, R4, R56 ;  /* 0x00000004c038723c */ /* 0x040ff00000041838 */
[-C--:B------:R-:W-:Y:S08]  /*c240*/  HMMA.16816.F32.BF16 R60, R192, R6.reuse, R60 ;  /* 0x00000006c03c723c */ /* 0x080ff0000004183c */
[C---:B------:R-:W-:Y:S01]  /*c250*/  HMMA.16816.F32.BF16 R64, R140.reuse, R6, R64 ;  /* 0x000000068c40723c */ /* 0x040fe20000041840 */
[----:B------:R-:W1:Y:S07]  /*c260*/  LDSM.16.MT88.4 R4, [R227+0x4880] ;  /* 0x00488000e304783b */ /* 0x000e6e0000004200 */
[-C--:B---3--:R-:W-:Y:S08]  /*c270*/  HMMA.16816.F32.BF16 R68, R140, R8.reuse, R68 ;  /* 0x000000088c44723c */ /* 0x088ff00000041844 */
[C---:B------:R-:W-:Y:S08]  /*c280*/  HMMA.16816.F32.BF16 R72, R192.reuse, R8, R72 ;  /* 0x00000008c048723c */ /* 0x040ff00000041848 */
[-C--:B------:R-:W-:Y:S08]  /*c290*/  HMMA.16816.F32.BF16 R76, R192, R10.reuse, R76 ;  /* 0x0000000ac04c723c */ /* 0x080ff0000004184c */
[C---:B------:R-:W-:Y:S08]  /*c2a0*/  HMMA.16816.F32.BF16 R80, R140.reuse, R10, R80 ;  /* 0x0000000a8c50723c */ /* 0x040ff00000041850 */
[-C--:B----4-:R-:W-:Y:S08]  /*c2b0*/  HMMA.16816.F32.BF16 R84, R140, R12.reuse, R84 ;  /* 0x0000000c8c54723c */ /* 0x090ff00000041854 */
[C---:B------:R-:W-:Y:S08]  /*c2c0*/  HMMA.16816.F32.BF16 R88, R192.reuse, R12, R88 ;  /* 0x0000000cc058723c */ /* 0x040ff00000041858 */
[-C--:B------:R-:W-:Y:S08]  /*c2d0*/  HMMA.16816.F32.BF16 R92, R192, R14.reuse, R92 ;  /* 0x0000000ec05c723c */ /* 0x080ff0000004185c */
[C---:B------:R-:W-:Y:S08]  /*c2e0*/  HMMA.16816.F32.BF16 R96, R140.reuse, R14, R96 ;  /* 0x0000000e8c60723c */ /* 0x040ff00000041860 */
[-C--:B------:R-:W-:Y:S08]  /*c2f0*/  HMMA.16816.F32.BF16 R100, R140, R16.reuse, R100 ;  /* 0x000000108c64723c */ /* 0x080ff00000041864 */
[C---:B------:R-:W-:Y:S08]  /*c300*/  HMMA.16816.F32.BF16 R104, R192.reuse, R16, R104 ;  /* 0x00000010c068723c */ /* 0x040ff00000041868 */
[-C--:B------:R-:W-:Y:S08]  /*c310*/  HMMA.16816.F32.BF16 R108, R192, R18.reuse, R108 ;  /* 0x00000012c06c723c */ /* 0x080ff0000004186c */
[C---:B------:R-:W-:Y:S08]  /*c320*/  HMMA.16816.F32.BF16 R112, R140.reuse, R18, R112 ;  /* 0x000000128c70723c */ /* 0x040ff00000041870 */
[-C--:B-1----:R-:W-:Y:S08]  /*c330*/  HMMA.16816.F32.BF16 R116, R140, R4.reuse, R116 ;  /* 0x000000048c74723c */ /* 0x082ff00000041874 */
[C---:B------:R-:W-:Y:S08]  /*c340*/  HMMA.16816.F32.BF16 R120, R192.reuse, R4, R120 ;  /* 0x00000004c078723c */ /* 0x040ff00000041878 */
[-C--:B------:R-:W-:Y:S08]  /*c350*/  HMMA.16816.F32.BF16 R124, R192, R6.reuse, R124 ;  /* 0x00000006c07c723c */ /* 0x080ff0000004187c */
[----:B------:R-:W-:Y:S01]  /*c360*/  HMMA.16816.F32.BF16 R128, R140, R6, R128 ;  /* 0x000000068c80723c */ /* 0x000fe20000041880 */
[----:B-----5:R-:W-:Y:S04]  /*c370*/  FFMA.FTZ R8, R2, R24, R31 ;  /* 0x0000001802087223 */ /* 0x020fe8000001001f */
[----:B------:R-:W-:Y:S04]  /*c380*/  FADD.FTZ R8, R27, R8 ;  /* 0x000000081b087221 */ /* 0x000fe80000010000 */
[----:B------:R-:W-:Y:S03]  /*c390*/  FADD.FTZ R9, R22, R8 ;  /* 0x0000000816097221 */ /* 0x000fe60000010000 */
[----:B------:R-:W-:Y:S02]  /*c3a0*/  FFMA.FTZ R8, R0, R23, R215 ;  /* 0x0000001700087223 */ /* 0x000fe400000100d7 */
[----:B------:R-:W-:Y:S02]  /*c3b0*/  FADD.FTZ R0, R212, R9 ;  /* 0x00000009d4007221 */ /* 0x000fe40000010000 */
[----:B------:R-:W-:Y:S02]  /*c3c0*/  FFMA.FTZ R133, R133, R29, R35 ;  /* 0x0000001d85857223 */ /* 0x000fe40000010023 */
[----:B------:R-:W-:Y:S02]  /*c3d0*/  FADD.FTZ R8, R216, R8 ;  /* 0x00000008d8087221 */ /* 0x000fe40000010000 */
[----:B------:R-:W-:Y:S02]  /*c3e0*/  FFMA.FTZ R132, R132, R28, R30 ;  /* 0x0000001c84847223 */ /* 0x000fe4000001001e */
[----:B------:R-:W-:Y:S02]  /*c3f0*/  FADD.FTZ R2, R25, R133 ;  /* 0x0000008519027221 */ /* 0x000fe40000010000 */
[----:B------:R-:W-:Y:S02]  /*c400*/  FADD.FTZ R132, R26, R132 ;  /* 0x000000841a847221 */ /* 0x000fe40000010000 */
[----:B------:R-:W-:Y:S02]  /*c410*/  FADD.FTZ R2, R20, R2 ;  /* 0x0000000214027221 */ /* 0x000fe40000010000 */
[----:B------:R-:W-:Y:S02]  /*c420*/  FADD.FTZ R132, R21, R132 ;  /* 0x0000008415847221 */ /* 0x000fe40000010000 */
[----:B------:R-:W-:Y:S02]  /*c430*/  FADD.FTZ R10, R213, R2 ;  /* 0x00000002d50a7221 */ /* 0x000fe40000010000 */
        /* <DEDUP_REMOVED lines=31> */
[----:B------:R-:W-:Y:S01]  /*c630*/  FADD.FTZ R4, R206, R8 ;  /* 0x00000008ce047221 */ /* 0x000fe20000010000 */
[----:B------:R1:W-:Y:S01]  /*c640*/  STL [R1+0x20], R5 ;  /* 0x0000200501007387 */ /* 0x0003e20000100800 */
[----:B------:R-:W-:Y:S02]  /*c650*/  FADD.FTZ R2, R202, R2 ;  /* 0x00000002ca027221 */ /* 0x000fe40000010000 */
[----:B------:R-:W-:Y:S02]  /*c660*/  FADD.FTZ R4, R205, R4 ;  /* 0x00000004cd047221 */ /* 0x000fe40000010000 */
[----:B------:R-:W-:Y:S02]  /*c670*/  FADD.FTZ R2, R201, R2 ;  /* 0x00000002c9027221 */ /* 0x000fe40000010000 */
[----:B------:R-:W-:Y:S01]  /*c680*/  FADD.FTZ R0, R138, R0 ;  /* 0x000000008a007221 */ /* 0x000fe20000010000 */
[----:B------:R1:W-:Y:S01]  /*c690*/  STL [R1+0x24], R4 ;  /* 0x0000240401007387 */ /* 0x0003e20000100800 */
[----:B------:R-:W-:Y:S02]  /*c6a0*/  MOV R138, R135 ;  /* 0x00000087008a7202 */ /* 0x000fe40000000f00 */
[----:B------:R-:W-:Y:S01]  /*c6b0*/  FADD.FTZ R0, R134, R0 ;  /* 0x0000000086007221 */ /* 0x000fe20000010000 */
[----:B------:R1:W-:Y:S01]  /*c6c0*/  STL [R1+0x28], R2 ;  /* 0x0000280201007387 */ /* 0x0003e20000100800 */
[----:B------:R-:W-:Y:S03]  /*c6d0*/  MOV R134, R136 ;  /* 0x0000008800867202 */ /* 0x000fe60000000f00 */
[----:B------:R1:W-:Y:S01]  /*c6e0*/  STL [R1+0x2c], R0 ;  /* 0x00002c0001007387 */ /* 0x0003e20000100800 */
[----:B------:R-:W-:-:S05]  /*c6f0*/  @P0 BRA `(.L_x_989) ;  /* 0xffffad8000000947 */ /* 0x000fca000383ffff */
.L_x_970:
[----:B------:R-:W2:Y:S01]  /*c700*/  S2UR UR26, SR_CTAID.X ;  /* 0x00000000001a79c3 */ /* 0x000ea20000002500 */
[----:B------:R-:W-:-:S02]  /*c710*/  UISETP.NE.AND UP1, UPT, UR13, URZ, UPT ;  /* 0x0000003f0d00728c */ /* 0x000fc4000bf25270 */
[----:B------:R-:W-:Y:S02]  /*c720*/  UISETP.NE.AND UP0, UPT, UR12, URZ, UPT ;  /* 0x0000003f0c00728c */ /* 0x000fe4000bf05270 */
[----:B------:R-:W-:Y:S02]  /*c730*/  ULDC UR27, c[0x0][0x168] ;  /* 0x00005a00001b7ab9 */ /* 0x000fe40000000800 */
[----:B------:R-:W-:Y:S02]  /*c740*/  ULDC.64 UR4, c[0x0][0x2c8] ;  /* 0x0000b20000047ab9 */ /* 0x000fe40000000a00 */
[----:B------:R-:W-:Y:S01]  /*c750*/  UIADD3 UR27, -UR27, 0x1, URZ ;  /* 0x000000011b1b7890 */ /* 0x000fe2000fffe13f */
[----:B------:R-:W-:Y:S01]  /*c760*/  PLOP3.LUT P0, PT, PT, PT, UP0, 0x40, 0x0 ;  /* 0x000000000000781c */ /* 0x000fe20003f0e808 */
[----:B--2---:R-:W-:-:S04]  /*c770*/  ULEA UR26, UR26, 0x7f, 0x7 ;  /* 0x0000007f1a1a7891 */ /* 0x004fc8000f8e383f */
[----:B------:R-:W-:-:S03]  /*c780*/  UIMAD.WIDE.U32 UR28, UR26, UR4, URZ ;  /* 0x000000041a1c72a5 */ /* 0x000fc6000f8e003f */
[----:B------:R-:W-:Y:S02]  /*c790*/  ULDC UR4, c[0x0][0x1d0] ;  /* 0x0000740000047ab9 */ /* 0x000fe40000000800 */
[----:B------:R-:W-:Y:S02]  /*c7a0*/  UIMAD UR4, UR22, UR4, UR27 ;  /* 0x00000004160472a4 */ /* 0x000fe4000f8e021b */
[----:B------:R-:W-:Y:S02]  /*c7b0*/  @UP1 USHF.R.U32.HI UR26, URZ, UR5, UR29 ;  /* 0x000000053f1a1299 */ /* 0x000fe4000801161d */
[----:B------:R-:W-:Y:S02]  /*c7c0*/  ULDC UR22, c[0x0][0x324] ;  /* 0x0000c90000167ab9 */ /* 0x000fe40000000800 */
[----:B------:R-:W-:-:S04]  /*c7d0*/  UIADD3 UR26, UR4, UR26, URZ ;  /* 0x0000001a041a7290 */ /* 0x000fc8000fffe03f */
        /* <DEDUP_REMOVED lines=14> */
.L_x_991:
[----:B------:R-:W-:Y:S02]  /*c8c0*/  ULDC UR4, c[0x0][0x32c] ;  /* 0x0000cb0000047ab9 */ /* 0x000fe40000000800 */
[----:B------:R-:W-:-:S03]  /*c8d0*/  UISETP.NE.AND UP0, UPT, UR4, 0x1, UPT ;  /* 0x000000010400788c */ /* 0x000fc6000bf05270 */
[----:B------:R-:W-:Y:S02]  /*c8e0*/  ULDC.64 UR4, c[0x0][0x330] ;  /* 0x0000cc0000047ab9 */ /* 0x000fe40000000a00 */
[----:B------:R-:W-:-:S07]  /*c8f0*/  UIMAD.WIDE.U32 UR28, UR26, UR4, URZ ;  /* 0x000000041a1c72a5 */ /* 0x000fce000f8e003f */
[----:B------:R-:W-:Y:S02]  /*c900*/  @UP0 UMOV UR27, UR29 ;  /* 0x0000001d001b0c82 */ /* 0x000fe40008000000 */
[----:B------:R-:W-:Y:S02]  /*c910*/  @UP0 USHF.R.U32.HI UR26, URZ, UR5, UR27 ;  /* 0x000000053f1a0299 */ /* 0x000fe4000801161b */
.L_x_992:
[----:B------:R-:W-:Y:S02]  /*c920*/  ULDC UR4, c[0x0][0x32c] ;  /* 0x0000cb0000047ab9 */ /* 0x000fe40000000800 */
[----:B------:R-:W-:-:S04]  /*c930*/  UIMAD UR4, UR26, UR4, URZ ;  /* 0x000000041a0472a4 */ /* 0x000fc8000f8e023f */
[----:B------:R-:W-:-:S04]  /*c940*/  UISETP.LT.AND UP0, UPT, UR22, UR4, UPT ;  /* 0x000000041600728c */ /* 0x000fc8000bf01270 */
[----:B------:R-:W-:-:S04]  /*c950*/  USEL UR22, UR22, UR4, !UP0 ;  /* 0x0000000416167287 */ /* 0x000fc8000c000000 */
.L_x_990:
[----:B------:R-:W-:-:S04]  /*c960*/  UIADD3 UR22, UR22, 0x2f, URZ ;  /* 0x0000002f16167890 */ /* 0x000fc8000fffe03f */
        /* <DEDUP_REMOVED lines=8> */
[----:B-1----:R-:W2:Y:S04]  /*c9f0*/  LDL R0, [R1+0x10] ;  /* 0x0000100001007983 */ /* 0x002ea80000100800 */
[----:B------:R-:W3:Y:S04]  /*ca00*/  LDL R5, [R1+0x3c] ;  /* 0x00003c0001057983 */ /* 0x000ee80000100800 */
[----:B------:R-:W3:Y:S01]  /*ca10*/  LDL R4, [R1+0x38] ;  /* 0x0000380001047983 */ /* 0x000ee20000100800 */
[----:B------:R-:W-:Y:S01]  /*ca20*/  MOV R139, R3 ;  /* 0x00000003008b7202 */ /* 0x000fe20000000f00 */
[----:B------:R-:W-:-:S02]  /*ca30*/  IMAD.MOV.U32 R132, RZ, RZ, R136 ;  /* 0x000000ffff847224 */ /* 0x000fc400078e0088 */
[----:B------:R-:W-:Y:S02]  /*ca40*/  IMAD.MOV.U32 R2, RZ, RZ, R137 ;  /* 0x000000ffff027224 */ /* 0x000fe400078e0089 */
[----:B------:R-:W-:Y:S01]  /*ca50*/  IMAD.MOV.U32 R138, RZ, RZ, R135 ;  /* 0x000000ffff8a7224 */ /* 0x000fe200078e0087 */
[----:B--2---:R-:W-:-:S05]  /*ca60*/  SHF.L.U32 R3, R0, 0x1, RZ ;  /* 0x0000000100037819 */ /* 0x004fca00000006ff */
[----:B------:R1:W-:Y:S01]  /*ca70*/  STL [R1+0x34], R3 ;  /* 0x0000340301007387 */ /* 0x0003e20000100800 */
[----:B------:R-:W-:Y:S02]  /*ca80*/  SHF.R.S32.HI R250, RZ, 0x1f, R0 ;  /* 0x0000001ffffa7819 */ /* 0x000fe40000011400 */
[C---:B---3--:R-:W-:Y:S01]  /*ca90*/  SHF.L.U64.HI R249, R4.reuse, 0x1, R5 ;  /* 0x0000000104f97819 */ /* 0x048fe20000010205 */
[----:B------:R-:W-:Y:S01]  /*caa0*/  IMAD.SHL.U32 R248, R4, 0x2, RZ ;  /* 0x0000000204f87824 */ /* 0x000fe200078e00ff */
[----:B------:R-:W-:Y:S02]  /*cab0*/  SHF.L.U64.HI R250, R0, 0x1, R250 ;  /* 0x0000000100fa7819 */ /* 0x000fe400000102fa */
.L_x_996:
[----:B--2--5:R2:W5:Y:S01]  /*cac0*/  LDL R134, [R1+0x34] ;  /* 0x0000340001867983 */ /* 0x0245620000100800 */
[----:B------:R-:W-:Y:S04]  /*cad0*/  DEPBAR.LE SB0, 0x0 ;  /* 0x000080000000791a */ /* 0x000fe80000000000 */
[----:B------:R-:W-:Y:S01]  /*cae0*/  BAR.SYNC.DEFER_BLOCKING 0x0 ;  /* 0x0000000000007b1d */ /* 0x000fe20000010000 */
[----:B------:R-:W-:Y:S01]  /*caf0*/  UISETP.GT.AND UP0, UPT, UR7, UR23, UPT ;  /* 0x000000170700728c */ /* 0x000fe2000bf04270 */
[----:B------:R-:W-:Y:S05]  /*cb00*/  SEL R133, RZ, 0x10, P4 ;  /* 0x00000010ff857807 */ /* 0x000fea0002000000 */
[----:B------:R-:W-:Y:S01]  /*cb10*/  PLOP3.LUT P0, PT, PT, PT, UP0, 0x80, 0x0 ;  /* 0x000000000000781c */ /* 0x000fe20003f0f008 */
[----:B------:R2:W3:Y:S04]  /*cb20*/  LDSM.16.M88.4 R48, [R231+0x8080] ;  /* 0x00808000e730783b */ /* 0x0004e80000000200 */
[----:B------:R2:W4:Y:S04]  /*cb30*/  LDSM.16.M88.4 R44, [R231+0xa080] ;  /* 0x00a08000e72c783b */ /* 0x0005280000000200 */
[----:B------:R2:W1:Y:S04]  /*cb40*/  LDSM.16.M88.4 R16, [R224+0x5080] ;  /* 0x00508000e010783b */ /* 0x0004680000000200 */
        /* <DEDUP_REMOVED lines=8> */
[----:B------:R-:W-:Y:S01]  /*cbd0*/  SHF.R.S32.HI R0, RZ, 0x1f, R243 ;  /* 0x0000001fff007819 */ /* 0x000fe200000114f3 */
[----:B------:R-:W-:Y:S01]  /*cbe0*/  IMAD.WIDE.U32 R4, R243, c[0x0][0x208], RZ ;  /* 0x00008200f3047a25 */ /* 0x000fe200078e00ff */
[----:B-1----:R-:W-:Y:S02]  /*cbf0*/  SHF.R.S32.HI R3, RZ, 0x1f, R242 ;  /* 0x0000001fff037819 */ /* 0x002fe400000114f2 */
        /* <DEDUP_REMOVED lines=22> */
[C-C-:B----4-:R-:W-:Y:S01]  /*cd60*/  IMAD.X R15, R5.reuse, 0x1, R250.reuse, P1 ;  /* 0x00000001050f7824 */ /* 0x150fe200008e06fa */
[----:B------:R-:W-:Y:S01]  /*cd70*/  IADD3 R8, P1, R8, R248, RZ ;  /* 0x000000f808087210 */ /* 0x000fe20007f3e0ff */
[--C-:B------:R-:W-:Y:S01]  /*cd80*/  IMAD.X R13, R5, 0x1, R249.reuse, P0 ;  /* 0x00000001050d7824 */ /* 0x100fe200000e06f9 */
[----:B---3--:R-:W-:Y:S02]  /*cd90*/  IADD3 R6, P0, R3, R134, RZ ;  /* 0x0000008603067210 */ /* 0x008fe40007f1e0ff */
[----:B------:R1:W-:Y:S01]  /*cda0*/  LDGSTS.E.BYPASS.LTC128B.128 [R21], [R14.64], !P5 ;  /* 0x000000000e157fae */ /* 0x0003e2000e901d54 */
[C---:B------:R-:W-:Y:S03]  /*cdb0*/  IMAD.X R11, R7.reuse, 0x1, R250, P2 ;  /* 0x00000001070b7824 */ /* 0x040fe600010e06fa */
[----:B------:R1:W-:Y:S01]  /*cdc0*/  LDGSTS.E.BYPASS.LTC128B.128 [R21+0x1800], [R12.64], !P4 ;  /* 0x018000000c157fae */ /* 0x0003e2000e101d54 */
[--C-:B------:R-:W-:Y:S01]  /*cdd0*/  IMAD.X R9, R7, 0x1, R249.reuse, P1 ;  /* 0x0000000107097824 */ /* 0x100fe200008e06f9 */
        /* <DEDUP_REMOVED lines=8> */
.L_x_994:
        /* <DEDUP_REMOVED lines=147> */
[----:B------:R-:W-:Y:S04]  /*d790*/  DEPBAR.LE SB0, 0x0 ;  /* 0x000080000000791a */ /* 0x000fe80000000000 */
[-C--:B----4-:R-:W-:Y:S04]  /*d7a0*/  HMMA.16816.F32.BF16 R20, R196, R4.reuse, R20 ;  /* 0x00000004c414723c */ /* 0x090fe80000041814 */
[----:B------:R4:W1:Y:S01]  /*d7b0*/  MUFU.TANH R203, R14 ;  /* 0x0000000e00cb7308 */ /* 0x0008620000002400 */
[----:B------:R-:W-:Y:S03]  /*d7c0*/  BAR.SYNC.DEFER_BLOCKING 0x0 ;  /* 0x0000000000007b1d */ /* 0x000fe60000010000 */
[C---:B------:R-:W-:Y:S06]  /*d7d0*/  HMMA.16816.F32.BF16 R24, R216.reuse, R4, R24 ;  /* 0x00000004d818723c */ /* 0x040fec0000041818 */
[----:B------:R4:W1:Y:S02]  /*d7e0*/  MUFU.TANH R202, R15 ;  /* 0x0000000f00ca7308 */ /* 0x0008640000002400 */
[-C--:B------:R-:W-:Y:S08]  /*d7f0*/  HMMA.16816.F32.BF16 R28, R216, R6.reuse, R28 ;  /* 0x00000006d81c723c */ /* 0x080ff0000004181c */
[----:B------:R4:W2:Y:S01]  /*d800*/  MUFU.TANH R142, R16 ;  /* 0x00000010008e7308 */ /* 0x0008a20000002400 */
        /* <DEDUP_REMOVED lines=74> */
[----:B------:R-:W-:Y:S01]  /*dcb0*/  UIMAD UR5, UR23, 0x30, UR11 ;  /* 0x00000030170578a4 */ /* 0x000fe2000f8e020b */
[----:B------:R-:W-:Y:S01]  /*dcc0*/  IMAD.MOV.U32 R242, RZ, RZ, RZ ;  /* 0x000000fffff27224 */ /* 0x000fe200078e00ff */
[----:B----4-:R-:W-:Y:S04]  /*dcd0*/  IADD3 R16, -R133, 0x10, RZ ;  /* 0x0000001085107810 */ /* 0x010fe80007ffe1ff */
[----:B------:R-:W-:Y:S01]  /*dce0*/  IMAD.U32 R3, RZ, RZ, UR5 ;  /* 0x00000005ff037e24 */ /* 0x000fe2000f8e00ff */
[----:B------:R-:W-:Y:S04]  /*dcf0*/  LOP3.LUT R16, R16, 0xf, RZ, 0xc0, !PT ;  /* 0x0000000f10107812 */ /* 0x000fe800078ec0ff */
[----:B--2---:R-:W-:Y:S05]  /*dd00*/  IADD3 R3, R3, -0x30, R135 ;  /* 0xffffffd003037810 */ /* 0x004fea0007ffe087 */
[----:B------:R-:W-:Y:S04]  /*dd10*/  @P3 IMAD.HI.U32 R4, R3, c[0x0][0x2bc], RZ ;  /* 0x0000af0003043a27 */ /* 0x000fe800078e00ff */
[--C-:B------:R-:W-:Y:S01]  /*dd20*/  IMAD.MOV.U32 R0, RZ, RZ, R3.reuse ;  /* 0x000000ffff007224 */ /* 0x100fe200078e0003 */
[----:B------:R-:W-:Y:S04]  /*dd30*/  @P3 SHF.R.U32.HI R0, RZ, c[0x0][0x2c0], R4 ;  /* 0x0000b000ff003a19 */ /* 0x000fe80000011604 */
[C---:B------:R-:W-:Y:S04]  /*dd40*/  @!P6 IADD3 R5, P0, R0.reuse, UR14, RZ ;  /* 0x0000000e0005ec10 */ /* 0x040fe8000ff1e0ff */
[----:B------:R-:W-:Y:S01]  /*dd50*/  @!P6 LEA.HI.X.SX32 R6, R0, UR6, 0x1, P0 ;  /* 0x000000060006ec11 */ /* 0x000fe200080f0eff */
[----:B------:R-:W-:Y:S01]  /*dd60*/  IMAD.MOV R0, RZ, RZ, -R0 ;  /* 0x000000ffff007224 */ /* 0x000fe200078e0a00 */
[C---:B------:R-:W-:Y:S03]  /*dd70*/  @!P6 LEA R4, P0, R5.reuse, c[0x0][0x2a0], 0x2 ;  /* 0x0000a8000504ea11 */ /* 0x040fe600078010ff */
        /* <DEDUP_REMOVED lines=25> */
[C-C-:B----4-:R-:W-:Y:S01]  /*df10*/  IMAD.X R15, R5.reuse, 0x1, R250.reuse, P1 ;  /* 0x00000001050f7824 */ /* 0x150fe200008e06fa */
[----:B------:R-:W-:Y:S01]  /*df20*/  IADD3 R8, P1, R8, R248, RZ ;  /* 0x000000f808087210 */ /* 0x000fe20007f3e0ff */
[--C-:B------:R-:W-:Y:S01]  /*df30*/  IMAD.X R13, R5, 0x1, R249.reuse, P0 ;  /* 0x00000001050d7824 */ /* 0x100fe200000e06f9 */
[----:B-1----:R-:W-:Y:S02]  /*df40*/  IADD3 R6, P0, R3, R134, RZ ;  /* 0x0000008603067210 */ /* 0x002fe40007f1e0ff */
[----:B------:R1:W-:Y:S01]  /*df50*/  LDGSTS.E.BYPASS.LTC128B.128 [R247+0x5080], [R14.64], !P5 ;  /* 0x050800000ef77fae */ /* 0x0003e2000e901d54 */
        /* <DEDUP_REMOVED lines=11> */
.L_x_995:
[----:B--23--:R-:W-:Y:S01]  /*e010*/  FMNMX.FTZ R137, R143, R2, !PT ;  /* 0x000000028f897209 */ /* 0x00cfe20007810000 */
[----:B----4-:R-:W-:Y:S01]  /*e020*/  LDSM.16.MT88.4 R20, [R225+0x2080] ;  /* 0x00208000e114783b */ /* 0x010fe20000004200 */
[----:B------:R-:W-:Y:S01]  /*e030*/  FMNMX.FTZ R0, R192, R132, !PT ;  /* 0x00000084c0007209 */ /* 0x000fe20007810000 */
[----:B------:R-:W-:Y:S01]  /*e040*/  UISETP.GT.AND UP0, UPT, UR23, UR4, UPT ;  /* 0x000000041700728c */ /* 0x000fe2000bf04270 */
[----:B------:R-:W-:Y:S01]  /*e050*/  FMNMX.FTZ R137, R195, R137, !PT ;  /* 0x00000089c3897209 */ /* 0x000fe20007810000 */
[----:B------:R-:W-:Y:S01]  /*e060*/  UIADD3 UR23, UR23, -0x1, URZ ;  /* 0xffffffff17177890 */ /* 0x000fe2000fffe03f */
[----:B------:R-:W-:Y:S02]  /*e070*/  FMNMX.FTZ R0, R204, R0, !PT ;  /* 0x00000000cc007209 */ /* 0x000fe40007810000 */
[----:B------:R-:W-:Y:S01]  /*e080*/  FMNMX.FTZ R137, R142, R137, !PT ;  /* 0x000000898e897209 */ /* 0x000fe20007810000 */
[----:B------:R-:W-:Y:S01]  /*e090*/  LDSM.16.MT88.4 R36, [R226+0x2080] ;  /* 0x00208000e224783b */ /* 0x000fe20000004200 */
[----:B-1----:R-:W-:Y:S02]  /*e0a0*/  FMNMX.FTZ R0, R18, R0, !PT ;  /* 0x0000000012007209 */ /* 0x002fe40007810000 */
        /* <DEDUP_REMOVED lines=21> */
[----:B------:R-:W-:Y:S02]  /*e200*/  PLOP3.LUT P0, PT, PT, PT, UP0, 0x80, 0x0 ;  /* 0x000000000000781c */ /* 0x000fe40003f0f008 */
[----:B------:R-:W-:Y:S04]  /*e210*/  FMNMX.FTZ R3, R205, R3, !PT ;  /* 0x00000003cd037209 */ /* 0x000fe80007810000 */
[----:B------:R-:W-:Y:S01]  /*e220*/  FMNMX.FTZ R3, R194, R3, !PT ;  /* 0x00000003c2037209 */ /* 0x000fe20007810000 */
[----:B------:R-:W2:Y:S03]  /*e230*/  SHFL.BFLY PT, R136, R0, 0x2, 0x1f ;  /* 0x0c401f0000887f89 */ /* 0x000ea600000e0000 */
[----:B------:R-:W-:Y:S04]  /*e240*/  FMNMX.FTZ R3, R193, R3, !PT ;  /* 0x00000003c1037209 */ /* 0x000fe80007810000 */
[----:B------:R-:W-:Y:S04]  /*e250*/  FMNMX.FTZ R3, R220, R3, !PT ;  /* 0x00000003dc037209 */ /* 0x000fe80007810000 */
[----:B------:R-:W-:Y:S04]  /*e260*/  FMNMX.FTZ R3, R215, R3, !PT ;  /* 0x00000003d7037209 */ /* 0x000fe80007810000 */
[----:B------:R-:W-:Y:S04]  /*e270*/  FMNMX.FTZ R3, R244, R3, !PT ;  /* 0x00000003f4037209 */ /* 0x000fe80007810000 */
[----:B------:R-:W-:Y:S04]  /*e280*/  FMNMX.FTZ R3, R223, R3, !PT ;  /* 0x00000003df037209 */ /* 0x000fe80007810000 */
[----:B------:R-:W-:Y:S02]  /*e290*/  FMNMX.FTZ R3, R217, R3, !PT ;  /* 0x00000003d9037209 */ /* 0x000fe40007810000 */
[----:B-1----:R-:W-:Y:S02]  /*e2a0*/  FMNMX.FTZ R137, R137, R4, !PT ;  /* 0x0000000489897209 */ /* 0x002fe40007810000 */
[----:B------:R-:W-:Y:S02]  /*e2b0*/  FMNMX.FTZ R4, R200, R139, !PT ;  /* 0x0000008bc8047209 */ /* 0x000fe40007810000 */
[----:B--2---:R-:W-:Y:S01]  /*e2c0*/  FMNMX.FTZ R136, R0, R136, !PT ;  /* 0x0000008800887209 */ /* 0x004fe20007810000 */
[----:B------:R-:W1:Y:S01]  /*e2d0*/  SHFL.BFLY PT, R7, R137, 0x1, 0x1f ;  /* 0x0c201f0089077f89 */ /* 0x000e6200000e0000 */
[----:B------:R-:W-:Y:S02]  /*e2e0*/  FMNMX.FTZ R4, R206, R4, !PT ;  /* 0x00000004ce047209 */ /* 0x000fe40007810000 */
[----:B------:R-:W-:Y:S02]  /*e2f0*/  FMNMX.FTZ R3, R218, R3, !PT ;  /* 0x00000003da037209 */ /* 0x000fe40007810000 */
[----:B------:R-:W-:Y:S02]  /*e300*/  FMNMX.FTZ R0, R203, R4, !PT ;  /* 0x00000004cb007209 */ /* 0x000fe40007810000 */
[----:B------:R-:W-:Y:S01]  /*e310*/  FMNMX.FTZ R3, R41, R3, !PT ;  /* 0x0000000329037209 */ /* 0x000fe20007810000 */
[----:B------:R-:W2:Y:S01]  /*e320*/  SHFL.BFLY PT, R6, R136, 0x1, 0x1f ;  /* 0x0c201f0088067f89 */ /* 0x000ea200000e0000 */
[----:B------:R-:W-:Y:S02]  /*e330*/  FMNMX.FTZ R0, R202, R0, !PT ;  /* 0x00000000ca007209 */ /* 0x000fe40007810000 */
[----:B------:R-:W-:Y:S02]  /*e340*/  FMNMX.FTZ R3, R40, R3, !PT ;  /* 0x0000000328037209 */ /* 0x000fe40007810000 */
[----:B------:R-:W-:Y:S03]  /*e350*/  FMNMX.FTZ R0, R221, R0, !PT ;  /* 0x00000000dd007209 */ /* 0x000fe60007810000 */
[----:B------:R-:W3:Y:S01]  /*e360*/  SHFL.BFLY PT, R5, R3, 0x2, 0x1f ;  /* 0x0c401f0003057f89 */ /* 0x000ee200000e0000 */
[----:B------:R-:W-:Y:S04]  /*e370*/  FMNMX.FTZ R0, R222, R0, !PT ;  /* 0x00000000de007209 */ /* 0x000fe80007810000 */
[----:B------:R-:W-:Y:S02]  /*e380*/  FMNMX.FTZ R0, R245, R0, !PT ;  /* 0x00000000f5007209 */ /* 0x000fe40007810000 */
[----:B-1----:R-:W-:Y:S02]  /*e390*/  FMNMX.FTZ R137, R137, R7, !PT ;  /* 0x0000000789897209 */ /* 0x002fe40007810000 */
[----:B------:R-:W-:Y:S03]  /*e3a0*/  FMNMX.FTZ R4, R246, R0, !PT ;  /* 0x00000000f6047209 */ /* 0x000fe60007810000 */
[----:B------:R-:W-:Y:S01]  /*e3b0*/  FADD.FTZ R0, -R137, R2 ;  /* 0x0000000289007221 */ /* 0x000fe20000010100 */
[----:B------:R-:W-:Y:S01]  /*e3c0*/  FMNMX.FTZ R4, R219, R4, !PT ;  /* 0x00000004db047209 */ /* 0x000fe20007810000 */
[----:B------:R-:W-:Y:S01]  /*e3d0*/  FMUL.FTZ R196, R137, c[0x0][0x2d0] ;  /* 0x0000b40089c47a20 */ /* 0x000fe20000410000 */
[----:B--2---:R-:W-:Y:S01]  /*e3e0*/  FMNMX.FTZ R136, R136, R6, !PT ;  /* 0x0000000688887209 */ /* 0x004fe20007810000 */
[----:B------:R-:W-:Y:S01]  /*e3f0*/  FMUL.FTZ R2, R0, c[0x0][0x2d0] ;  /* 0x0000b40000027a20 */ /* 0x000fe20000410000 */
[----:B------:R-:W-:Y:S01]  /*e400*/  FMNMX.FTZ R0, R42, R4, !PT ;  /* 0x000000042a007209 */ /* 0x000fe20007810000 */
[----:B------:R-:W-:Y:S02]  /*e410*/  FFMA.FTZ R4, R143, c[0x0][0x2d0], -R196 ;  /* 0x0000b4008f047a23 */ /* 0x000fe400000108c4 */
[----:B-----5:R1:W2:Y:S01]  /*e420*/  MUFU.EX2 R134, R2 ;  /* 0x0000000200867308 */ /* 0x0202a20000000800 */
[----:B------:R-:W-:Y:S02]  /*e430*/  FMNMX.FTZ R0, R140, R0, !PT ;  /* 0x000000008c007209 */ /* 0x000fe40007810000 */
[----:B---3--:R-:W-:Y:S02]  /*e440*/  FMNMX.FTZ R3, R3, R5, !PT ;  /* 0x0000000503037209 */ /* 0x008fe40007810000 */
[----:B------:R-:W-:Y:S03]  /*e450*/  FMNMX.FTZ R0, R141, R0, !PT ;  /* 0x000000008d007209 */ /* 0x000fe60007810000 */
[----:B------:R-:W3:Y:S02]  /*e460*/  SHFL.BFLY PT, R135, R3, 0x1, 0x1f ;  /* 0x0c201f0003877f89 */ /* 0x000ee400000e0000 */
[----:B------:R-:W-:Y:S01]  /*e470*/  MUFU.EX2 R29, R4 ;  /* 0x00000004001d7308 */ /* 0x000fe20000000800 */
[----:B-1----:R-:W-:Y:S02]  /*e480*/  FADD.FTZ R2, -R136, R132 ;  /* 0x0000008488027221 */ /* 0x002fe40000010100 */
[----:B--2---:R-:W-:Y:S02]  /*e490*/  FMUL.FTZ R16, R134, R156 ;  /* 0x0000009c86107220 */ /* 0x004fe40000410000 */
[----:B------:R-:W-:Y:S02]  /*e4a0*/  FMUL.FTZ R2, R2, c[0x0][0x2d0] ;  /* 0x0000b40002027a20 */ /* 0x000fe40000410000 */
[C---:B------:R-:W-:Y:S03]  /*e4b0*/  FMUL.FTZ R48, R134.reuse, R188 ;  /* 0x000000bc86307220 */ /* 0x040fe60000410000 */
[----:B------:R1:W2:Y:S01]  /*e4c0*/  MUFU.EX2 R133, R2 ;  /* 0x0000000200857308 */ /* 0x0002a20000000800 */
[----:B---3--:R-:W-:Y:S01]  /*e4d0*/  FMNMX.FTZ R135, R3, R135, !PT ;  /* 0x0000008703877209 */ /* 0x008fe20007810000 */
[C---:B------:R-:W-:Y:S01]  /*e4e0*/  FMUL.FTZ R49, R134.reuse, R189 ;  /* 0x000000bd86317220 */ /* 0x040fe20000410000 */
[----:B------:R-:W3:Y:S01]  /*e4f0*/  SHFL.BFLY PT, R3, R0, 0x2, 0x1f ;  /* 0x0c401f0000037f89 */ /* 0x000ee200000e0000 */
[C---:B------:R-:W-:Y:S02]  /*e500*/  FMUL.FTZ R52, R134.reuse, R52 ;  /* 0x0000003486347220 */ /* 0x040fe40000410000 */
[C---:B------:R-:W-:Y:S02]  /*e510*/  FMUL.FTZ R143, R135.reuse, c[0x0][0x2d0] ;  /* 0x0000b400878f7a20 */ /* 0x040fe40000410000 */
[C---:B------:R-:W-:Y:S02]  /*e520*/  FMUL.FTZ R53, R134.reuse, R53 ;  /* 0x0000003586357220 */ /* 0x040fe40000410000 */
[C---:B------:R-:W-:Y:S02]  /*e530*/  FMUL.FTZ R64, R134.reuse, R64 ;  /* 0x0000004086407220 */ /* 0x040fe40000410000 */
[C---:B------:R-:W-:Y:S02]  /*e540*/  FMUL.FTZ R65, R134.reuse, R65 ;  /* 0x0000004186417220 */ /* 0x040fe40000410000 */
[C---:B------:R-:W-:Y:S02]  /*e550*/  FMUL.FTZ R68, R134.reuse, R68 ;  /* 0x0000004486447220 */ /* 0x040fe40000410000 */
[C---:B------:R-:W-:Y:S02]  /*e560*/  FMUL.FTZ R69, R134.reuse, R69 ;  /* 0x0000004586457220 */ /* 0x040fe40000410000 */
[C---:B------:R-:W-:Y:S02]  /*e570*/  FMUL.FTZ R80, R134.reuse, R80 ;  /* 0x0000005086507220 */ /* 0x040fe40000410000 */
[C---:B------:R-:W-:Y:S02]  /*e580*/  FMUL.FTZ R81, R134.reuse, R81 ;  /* 0x0000005186517220 */ /* 0x040fe40000410000 */
[----:B------:R-:W-:Y:S02]  /*e590*/  FMUL.FTZ R84, R134, R84 ;  /* 0x0000005486547220 */ /* 0x000fe40000410000 */
[----:B-1----:R-:W-:Y:S02]  /*e5a0*/  FADD.FTZ R2, -R135, R138 ;  /* 0x0000008a87027221 */ /* 0x002fe40000010100 */
[--C-:B------:R-:W-:Y:S01]  /*e5b0*/  FFMA.FTZ R138, R207, c[0x0][0x2d0], -R196.reuse ;  /* 0x0000b400cf8a7a23 */ /* 0x100fe200000108c4 */
[----:B---3--:R-:W-:Y:S01]  /*e5c0*/  FMNMX.FTZ R0, R0, R3, !PT ;  /* 0x0000000300007209 */ /* 0x008fe20007810000 */
[----:B------:R-:W-:Y:S02]  /*e5d0*/  FMUL.FTZ R2, R2, c[0x0][0x2d0] ;  /* 0x0000b40002027a20 */ /* 0x000fe40000410000 */
[--C-:B------:R-:W-:Y:S02]  /*e5e0*/  FFMA.FTZ R3, R17, c[0x0][0x2d0], -R196.reuse ;  /* 0x0000b40011037a23 */ /* 0x100fe400000108c4 */
[----:B------:R1:W3:Y:S01]  /*e5f0*/  MUFU.EX2 R132, R2 ;  /* 0x0000000200847308 */ /* 0x0002e20000000800 */
[C---:B--2---:R-:W-:Y:S02]  /*e600*/  FMUL.FTZ R6, R133.reuse, R146 ;  /* 0x0000009285067220 */ /* 0x044fe40000410000 */
[C---:B------:R-:W-:Y:S02]  /*e610*/  FMUL.FTZ R7, R133.reuse, R147 ;  /* 0x0000009385077220 */ /* 0x040fe40000410000 */
[----:B------:R-:W-:Y:S02]  /*e620*/  FMUL.FTZ R17, R134, R157 ;  /* 0x0000009d86117220 */ /* 0x000fe40000410000 */
[C---:B------:R-:W-:Y:S02]  /*e630*/  FMUL.FTZ R50, R133.reuse, R190 ;  /* 0x000000be85327220 */ /* 0x040fe40000410000 */
[C---:B------:R-:W-:Y:S01]  /*e640*/  FMUL.FTZ R51, R133.reuse, R191 ;  /* 0x000000bf85337220 */ /* 0x040fe20000410000 */
[----:B------:R-:W-:Y:S01]  /*e650*/  MUFU.EX2 R8, R3 ;  /* 0x0000000300087308 */ /* 0x000fe20000000800 */
[C---:B------:R-:W-:Y:S01]  /*e660*/  FMUL.FTZ R54, R133.reuse, R54 ;  /* 0x0000003685367220 */ /* 0x040fe20000410000 */
[----:B------:R-:W-:Y:S01]  /*e670*/  LDSM.16.MT88.4 R188, [R228+0x3080] ;  /* 0x00308000e4bc783b */ /* 0x000fe20000004200 */
[C---:B------:R-:W-:Y:S02]  /*e680*/  FMUL.FTZ R55, R133.reuse, R55 ;  /* 0x0000003785377220 */ /* 0x040fe40000410000 */
[C---:B------:R-:W-:Y:S02]  /*e690*/  FMUL.FTZ R66, R133.reuse, R66 ;  /* 0x0000004285427220 */ /* 0x040fe40000410000 */
[C---:B------:R-:W-:Y:S02]  /*e6a0*/  FMUL.FTZ R67, R133.reuse, R67 ;  /* 0x0000004385437220 */ /* 0x040fe40000410000 */
[C---:B------:R-:W-:Y:S02]  /*e6b0*/  FMUL.FTZ R70, R133.reuse, R70 ;  /* 0x0000004685467220 */ /* 0x040fe40000410000 */
[C---:B------:R-:W-:Y:S02]  /*e6c0*/  FMUL.FTZ R71, R133.reuse, R71 ;  /* 0x0000004785477220 */ /* 0x040fe40000410000 */
[----:B------:R-:W-:Y:S02]  /*e6d0*/  FMUL.FTZ R82, R133, R82 ;  /* 0x0000005285527220 */ /* 0x000fe40000410000 */
[--C-:B-1----:R-:W-:Y:S02]  /*e6e0*/  FFMA.FTZ R2, R195, c[0x0][0x2d0], -R196.reuse ;  /* 0x0000b400c3027a23 */ /* 0x102fe400000108c4 */
[C---:B---3--:R-:W-:Y:S02]  /*e6f0*/  FMUL.FTZ R12, R132.reuse, R152 ;  /* 0x00000098840c7220 */ /* 0x048fe40000410000 */
[----:B------:R1:W-:Y:S01]  /*e700*/  MUFU.EX2 R10, R2 ;  /* 0x00000002000a7308 */ /* 0x0003e20000000800 */
        /* <DEDUP_REMOVED lines=12> */
[----:B-1----:R-:W-:Y:S02]  /*e7d0*/  FFMA.FTZ R2, R142, c[0x0][0x2d0], -R196 ;  /* 0x0000b4008e027a23 */ /* 0x002fe400000108c4 */
[----:B------:R-:W-:Y:S02]  /*e7e0*/  FMUL.FTZ R142, R136, c[0x0][0x2d0] ;  /* 0x0000b400888e7a20 */ /* 0x000fe40000410000 */
[----:B------:R1:W-:Y:S01]  /*e7f0*/  MUFU.EX2 R30, R2 ;  /* 0x00000002001e7308 */ /* 0x0003e20000000800 */
[C---:B------:R-:W-:Y:S02]  /*e800*/  FMUL.FTZ R83, R133.reuse, R83 ;  /* 0x0000005385537220 */ /* 0x040fe40000410000 */
[--C-:B------:R-:W-:Y:S02]  /*e810*/  FFMA.FTZ R3, R192, c[0x0][0x2d0], -R142.reuse ;  /* 0x0000b400c0037a23 */ /* 0x100fe4000001088e */
[----:B------:R-:W-:Y:S02]  /*e820*/  FMUL.FTZ R85, R134, R85 ;  /* 0x0000005586557220 */ /* 0x000fe40000410000 */
[C---:B------:R-:W-:Y:S02]  /*e830*/  FMUL.FTZ R86, R133.reuse, R86 ;  /* 0x0000005685567220 */ /* 0x040fe40000410000 */
[C---:B------:R-:W-:Y:S01]  /*e840*/  FMUL.FTZ R87, R133.reuse, R87 ;  /* 0x0000005785577220 */ /* 0x040fe20000410000 */
[----:B------:R2:W-:Y:S01]  /*e850*/  MUFU.EX2 R43, R3 ;  /* 0x00000003002b7308 */ /* 0x0005e20000000800 */
[C---:B------:R-:W-:Y:S02]  /*e860*/  FMUL.FTZ R88, R132.reuse, R88 ;  /* 0x0000005884587220 */ /* 0x040fe40000410000 */
[C---:B------:R-:W-:Y:S02]  /*e870*/  FMUL.FTZ R89, R132.reuse, R89 ;  /* 0x0000005984597220 */ /* 0x040fe40000410000 */
[C---:B------:R-:W-:Y:S02]  /*e880*/  FMUL.FTZ R92, R132.reuse, R92 ;  /* 0x0000005c845c7220 */ /* 0x040fe40000410000 */
[----:B------:R-:W-:Y:S02]  /*e890*/  FMUL.FTZ R93, R132, R93 ;  /* 0x0000005d845d7220 */ /* 0x000fe40000410000 */
[C---:B------:R-:W-:Y:S02]  /*e8a0*/  FMUL.FTZ R96, R134.reuse, R96 ;  /* 0x0000006086607220 */ /* 0x040fe40000410000 */
[C---:B------:R-:W-:Y:S02]  /*e8b0*/  FMUL.FTZ R97, R134.reuse, R97 ;  /* 0x0000006186617220 */ /* 0x040fe40000410000 */
[C---:B------:R-:W-:Y:S01]  /*e8c0*/  FMUL.FTZ R98, R133.reuse, R98 ;  /* 0x0000006285627220 */ /* 0x040fe20000410000 */
[----:B-1----:R-:W1:Y:S01]  /*e8d0*/  SHFL.BFLY PT, R2, R0, 0x1, 0x1f ;  /* 0x0c201f0000027f89 */ /* 0x002e6200000e0000 */
[C---:B------:R-:W-:Y:S02]  /*e8e0*/  FMUL.FTZ R99, R133.reuse, R99 ;  /* 0x0000006385637220 */ /* 0x040fe40000410000 */
[C---:B------:R-:W-:Y:S02]  /*e8f0*/  FMUL.FTZ R100, R134.reuse, R100 ;  /* 0x0000006486647220 */ /* 0x040fe40000410000 */
[----:B------:R-:W-:Y:S02]  /*e900*/  FMUL.FTZ R101, R134, R101 ;  /* 0x0000006586657220 */ /* 0x000fe40000410000 */
[C---:B------:R-:W-:Y:S02]  /*e910*/  FMUL.FTZ R102, R133.reuse, R102 ;  /* 0x0000006685667220 */ /* 0x040fe40000410000 */
[C---:B------:R-:W-:Y:S02]  /*e920*/  FMUL.FTZ R103, R133.reuse, R103 ;  /* 0x0000006785677220 */ /* 0x040fe40000410000 */
[--C-:B--2---:R-:W-:Y:S01]  /*e930*/  FFMA.FTZ R3, R204, c[0x0][0x2d0], -R142.reuse ;  /* 0x0000b400cc037a23 */ /* 0x104fe2000001088e */
[----:B------:R-:W-:Y:S01]  /*e940*/  MOV R204, R40 ;  /* 0x0000002800cc7202 */ /* 0x000fe20000000f00 */
[C---:B------:R-:W-:Y:S02]  /*e950*/  FMUL.FTZ R40, R132.reuse, R180 ;  /* 0x000000b484287220 */ /* 0x040fe40000410000 */
[----:B------:R2:W3:Y:S01]  /*e960*/  MUFU.EX2 R11, R3 ;  /* 0x00000003000b7308 */ /* 0x0004e20000000800 */
[C---:B------:R-:W-:Y:S02]  /*e970*/  FMUL.FTZ R104, R132.reuse, R104 ;  /* 0x0000006884687220 */ /* 0x040fe40000410000 */
[C---:B------:R-:W-:Y:S02]  /*e980*/  FMUL.FTZ R105, R132.reuse, R105 ;  /* 0x0000006984697220 */ /* 0x040fe40000410000 */
[C---:B------:R-:W-:Y:S02]  /*e990*/  FMUL.FTZ R108, R132.reuse, R108 ;  /* 0x0000006c846c7220 */ /* 0x040fe40000410000 */
[----:B------:R-:W-:Y:S02]  /*e9a0*/  FMUL.FTZ R109, R132, R109 ;  /* 0x0000006d846d7220 */ /* 0x000fe40000410000 */
[C---:B------:R-:W-:Y:S01]  /*e9b0*/  FMUL.FTZ R112, R134.reuse, R112 ;  /* 0x0000007086707220 */ /* 0x040fe20000410000 */
[----:B------:R4:W-:Y:S01]  /*e9c0*/  MUFU.EX2 R180, R138 ;  /* 0x0000008a00b47308 */ /* 0x0009e20000000800 */
[C---:B------:R-:W-:Y:S02]  /*e9d0*/  FMUL.FTZ R113, R134.reuse, R113 ;  /* 0x0000007186717220 */ /* 0x040fe40000410000 */
[C---:B------:R-:W-:Y:S02]  /*e9e0*/  FMUL.FTZ R114, R133.reuse, R114 ;  /* 0x0000007285727220 */ /* 0x040fe40000410000 */
[C---:B------:R-:W-:Y:S02]  /*e9f0*/  FMUL.FTZ R115, R133.reuse, R115 ;  /* 0x0000007385737220 */ /* 0x040fe40000410000 */
[C---:B------:R-:W-:Y:S02]  /*ea00*/  FMUL.FTZ R116, R134.reuse, R116 ;  /* 0x0000007486747220 */ /* 0x040fe40000410000 */
[----:B------:R-:W-:Y:S02]  /*ea10*/  FMUL.FTZ R117, R134, R117 ;  /* 0x0000007586757220 */ /* 0x000fe40000410000 */
[C---:B------:R-:W-:Y:S02]  /*ea20*/  FMUL.FTZ R118, R133.reuse, R118 ;  /* 0x0000007685767220 */ /* 0x040fe40000410000 */
[C---:B------:R-:W-:Y:S02]  /*ea30*/  FMUL.FTZ R119, R133.reuse, R119 ;  /* 0x0000007785777220 */ /* 0x040fe40000410000 */
[----:B--2---:R-:W-:Y:S02]  /*ea40*/  FFMA.FTZ R3, R18, c[0x0][0x2d0], -R142 ;  /* 0x0000b40012037a23 */ /* 0x004fe4000001088e */
[----:B------:R-:W-:Y:S02]  /*ea50*/  FMUL.FTZ R18, R133, R158 ;  /* 0x0000009e85127220 */ /* 0x000fe40000410000 */
[----:B------:R1:W-:Y:S01]  /*ea60*/  MUFU.EX2 R31, R3 ;  /* 0x00000003001f7308 */ /* 0x0003e20000000800 */
[C---:B------:R-:W-:Y:S02]  /*ea70*/  FMUL.FTZ R120, R132.reuse, R120 ;  /* 0x0000007884787220 */ /* 0x040fe40000410000 */
[C---:B------:R-:W-:Y:S02]  /*ea80*/  FMUL.FTZ R121, R132.reuse, R121 ;  /* 0x0000007984797220 */ /* 0x040fe40000410000 */
[----:B----4-:R-:W-:Y:S02]  /*ea90*/  FFMA.FTZ R138, R209, c[0x0][0x2d0], -R196 ;  /* 0x0000b400d18a7a23 */ /* 0x010fe400000108c4 */
[C---:B------:R-:W-:Y:S02]  /*eaa0*/  FMUL.FTZ R124, R132.reuse, R124 ;  /* 0x0000007c847c7220 */ /* 0x040fe40000410000 */
[----:B------:R-:W-:Y:S02]  /*eab0*/  FMUL.FTZ R125, R132, R125 ;  /* 0x0000007d847d7220 */ /* 0x000fe40000410000 */
[C---:B------:R-:W-:Y:S02]  /*eac0*/  FMUL.FTZ R128, R134.reuse, R128 ;  /* 0x0000008086807220 */ /* 0x040fe40000410000 */
[----:B------:R-:W-:Y:S02]  /*ead0*/  FMUL.FTZ R129, R134, R129 ;  /* 0x0000008186817220 */ /* 0x000fe40000410000 */
[C---:B------:R-:W-:Y:S02]  /*eae0*/  FMUL.FTZ R130, R133.reuse, R130 ;  /* 0x0000008285827220 */ /* 0x040fe40000410000 */
[----:B------:R-:W-:Y:S01]  /*eaf0*/  FMUL.FTZ R131, R133, R131 ;  /* 0x0000008385837220 */ /* 0x000fe20000410000 */
[----:B-1----:R-:W-:Y:S01]  /*eb00*/  FMNMX.FTZ R3, R0, R2, !PT ;  /* 0x0000000200037209 */ /* 0x002fe20007810000 */
[--C-:B------:R-:W-:Y:S02]  /*eb10*/  FFMA.FTZ R2, R201, c[0x0][0x2d0], -R143.reuse ;  /* 0x0000b400c9027a23 */ /* 0x100fe4000001088f */
[--C-:B------:R-:W-:Y:S02]  /*eb20*/  FFMA.FTZ R0, R19, c[0x0][0x2d0], -R142.reuse ;  /* 0x0000b40013007a23 */ /* 0x100fe4000001088e */
[----:B------:R1:W-:Y:S01]  /*eb30*/  MUFU.EX2 R195, R2 ;  /* 0x0000000200c37308 */ /* 0x0003e20000000800 */
[----:B------:R-:W-:Y:S02]  /*eb40*/  FMUL.FTZ R19, R133, R159 ;  /* 0x0000009f85137220 */ /* 0x000fe40000410000 */
[----:B------:R-:W-:Y:S07]  /*eb50*/  LDSM.16.MT88.4 R156, [R227+0x2080] ;  /* 0x00208000e39c783b */ /* 0x000fee0000004200 */
[----:B------:R2:W-:Y:S01]  /*eb60*/  MUFU.EX2 R9, R0 ;  /* 0x0000000000097308 */ /* 0x0005e20000000800 */
[----:B-1----:R-:W-:Y:S01]  /*eb70*/  FFMA.FTZ R2, R205, c[0x0][0x2d0], -R143 ;  /* 0x0000b400cd027a23 */ /* 0x002fe2000001088f */
[----:B------:R-:W-:Y:S01]  /*eb80*/  MOV R205, R41 ;  /* 0x0000002900cd7202 */ /* 0x000fe20000000f00 */
[----:B------:R-:W-:Y:S07]  /*eb90*/  FMUL.FTZ R41, R132, R181 ;  /* 0x000000b584297220 */ /* 0x000fee0000410000 */
[----:B------:R1:W-:Y:S01]  /*eba0*/  MUFU.EX2 R192, R2 ;  /* 0x0000000200c07308 */ /* 0x0003e20000000800 */
[----:B------:R-:W-:Y:S01]  /*ebb0*/  MOV R184, R205 ;  /* 0x000000cd00b87202 */ /* 0x000fe20000000f00 */
[----:B--2---:R-:W-:Y:S01]  /*ebc0*/  FADD.FTZ R0, -R3, R139 ;  /* 0x0000008b03007221 */ /* 0x004fe20000010100 */
[----:B------:R-:W-:Y:S01]  /*ebd0*/  MOV R139, R33 ;  /* 0x00000021008b7202 */ /* 0x000fe20000000f00 */
[----:B------:R-:W-:Y:S06]  /*ebe0*/  FMUL.FTZ R33, R134, R173 ;  /* 0x000000ad86217220 */ /* 0x000fec0000410000 */
[----:B------:R2:W-:Y:S01]  /*ebf0*/  MUFU.EX2 R173, R138 ;  /* 0x0000008a00ad7308 */ /* 0x0005e20000000800 */
[----:B------:R-:W-:Y:S02]  /*ec00*/  FMUL.FTZ R0, R0, c[0x0][0x2d0] ;  /* 0x0000b40000007a20 */ /* 0x000fe40000410000 */
[--C-:B------:R-:W-:Y:S07]  /*ec10*/  FFMA.FTZ R139, R139, c[0x0][0x2d0], -R142.reuse ;  /* 0x0000b4008b8b7a23 */ /* 0x100fee000001088e */
[----:B------:R-:W4:Y:S01]  /*ec20*/  MUFU.EX2 R0, R0 ;  /* 0x0000000000007308 */ /* 0x000f220000000800 */
[--C-:B-1----:R-:W-:Y:S01]  /*ec30*/  FFMA.FTZ R2, R194, c[0x0][0x2d0], -R143.reuse ;  /* 0x0000b400c2027a23 */ /* 0x102fe2000001088f */
[----:B---3--:R-:W-:Y:S08]  /*ec40*/  MOV R194, R11 ;  /* 0x0000000b00c27202 */ /* 0x008ff00000000f00 */
[----:B------:R1:W-:Y:S01]  /*ec50*/  MUFU.EX2 R24, R2 ;  /* 0x0000000200187308 */ /* 0x0003e20000000800 */
[--C-:B--2---:R-:W-:Y:S09]  /*ec60*/  FFMA.FTZ R138, R211, c[0x0][0x2d0], -R142.reuse ;  /* 0x0000b400d38a7a23 */ /* 0x104ff2000001088e */
[----:B------:R2:W-:Y:S01]  /*ec70*/  MUFU.EX2 R181, R138 ;  /* 0x0000008a00b57308 */ /* 0x0005e20000000800 */
[C---:B----4-:R-:W-:Y:S02]  /*ec80*/  FMUL.FTZ R11, R0.reuse, R151 ;  /* 0x00000097000b7220 */ /* 0x050fe40000410000 */
[C---:B------:R-:W-:Y:S02]  /*ec90*/  FMUL.FTZ R14, R0.reuse, R154 ;  /* 0x0000009a000e7220 */ /* 0x040fe40000410000 */
[C---:B------:R-:W-:Y:S02]  /*eca0*/  FMUL.FTZ R15, R0.reuse, R155 ;  /* 0x0000009b000f7220 */ /* 0x040fe40000410000 */
[----:B------:R-:W3:Y:S01]  /*ecb0*/  LDSM.16.MT88.4 R152, [R228+0x2080] ;  /* 0x00208000e498783b */ /* 0x000ee20000004200 */
[C---:B------:R-:W-:Y:S02]  /*ecc0*/  FMUL.FTZ R26, R0.reuse, R166 ;  /* 0x000000a6001a7220 */ /* 0x040fe40000410000 */
[C---:B------:R-:W-:Y:S02]  /*ecd0*/  FMUL.FTZ R27, R0.reuse, R167 ;  /* 0x000000a7001b7220 */ /* 0x040fe40000410000 */
[--C-:B-1----:R-:W-:Y:S01]  /*ece0*/  FFMA.FTZ R2, R193, c[0x0][0x2d0], -R143.reuse ;  /* 0x0000b400c1027a23 */ /* 0x102fe2000001088f */
[----:B------:R-:W-:Y:S01]  /*ecf0*/  MOV R193, R10 ;  /* 0x0000000a00c17202 */ /* 0x000fe20000000f00 */
[C---:B------:R-:W-:Y:S02]  /*ed00*/  FMUL.FTZ R10, R0.reuse, R150 ;  /* 0x00000096000a7220 */ /* 0x040fe40000410000 */
[----:B------:R1:W4:Y:S01]  /*ed10*/  MUFU.EX2 R5, R2 ;  /* 0x0000000200057308 */ /* 0x0003220000000800 */
[C---:B------:R-:W-:Y:S02]  /*ed20*/  FMUL.FTZ R46, R0.reuse, R186 ;  /* 0x000000ba002e7220 */ /* 0x040fe40000410000 */
[C---:B------:R-:W-:Y:S02]  /*ed30*/  FMUL.FTZ R47, R0.reuse, R187 ;  /* 0x000000bb002f7220 */ /* 0x040fe40000410000 */
[----:B--2---:R-:W-:Y:S02]  /*ed40*/  FFMA.FTZ R138, R213, c[0x0][0x2d0], -R142 ;  /* 0x0000b400d58a7a23 */ /* 0x004fe4000001088e */
        /* <DEDUP_REMOVED lines=9> */
[----:B-1----:R-:W-:Y:S02]  /*ede0*/  FMUL.FTZ R2, R3, c[0x0][0x2d0] ;  /* 0x0000b40003027a20 */ /* 0x002fe40000410000 */
[----:B------:R-:W-:Y:S02]  /*edf0*/  FMUL.FTZ R91, R0, R91 ;  /* 0x0000005b005b7220 */ /* 0x000fe40000410000 */
[--C-:B------:R-:W-:Y:S01]  /*ee00*/  FFMA.FTZ R4, R200, c[0x0][0x2d0], -R2.reuse ;  /* 0x0000b400c8047a23 */ /* 0x100fe20000010802 */
[----:B----4-:R-:W-:Y:S01]  /*ee10*/  MOV R200, R5 ;  /* 0x0000000500c87202 */ /* 0x010fe20000000f00 */
[----:B------:R-:W-:Y:S01]  /*ee20*/  FMUL.FTZ R5, R134, R145 ;  /* 0x0000009186057220 */ /* 0x000fe20000410000 */
[----:B------:R-:W-:Y:S01]  /*ee30*/  F2FP.BF16.PACK_AB R145, R194, R43 ;  /* 0x0000002bc291723e */ /* 0x000fe200000010ff */
[----:B------:R1:W2:Y:S01]  /*ee40*/  MUFU.EX2 R35, R4 ;  /* 0x0000000400237308 */ /* 0x0002a20000000800 */
[----:B------:R-:W-:Y:S01]  /*ee50*/  F2FP.BF16.PACK_AB R150, R200, R24 ;  /* 0x00000018c896723e */ /* 0x000fe200000010ff */
        /* <DEDUP_REMOVED lines=10> */
[--C-:B------:R-:W-:Y:S02]  /*ef00*/  FFMA.FTZ R140, R140, c[0x0][0x2d0], -R2.reuse ;  /* 0x0000b4008c8c7a23 */ /* 0x100fe40000010802 */
[--C-:B-1----:R-:W-:Y:S01]  /*ef10*/  FFMA.FTZ R4, R206, c[0x0][0x2d0], -R2.reuse ;  /* 0x0000b400ce047a23 */ /* 0x102fe20000010802 */
[----:B------:R-:W-:Y:S01]  /*ef20*/  MOV R206, R9 ;  /* 0x0000000900ce7202 */ /* 0x000fe20000000f00 */
[----:B------:R-:W-:Y:S01]  /*ef30*/  FMUL.FTZ R9, R132, R149 ;  /* 0x0000009584097220 */ /* 0x000fe20000410000 */
[----:B--2---:R-:W-:Y:S01]  /*ef40*/  MOV R166, R35 ;  /* 0x0000002300a67202 */ /* 0x004fe20000000f00 */
[----:B------:R1:W2:Y:S01]  /*ef50*/  MUFU.EX2 R34, R4 ;  /* 0x0000000400227308 */ /* 0x0002a20000000800 */
[----:B------:R-:W-:Y:S01]  /*ef60*/  F2FP.BF16.PACK_AB R147, R206, R31 ;  /* 0x0000001fce93723e */ /* 0x000fe200000010ff */
[--C-:B-1----:R-:W-:Y:S01]  /*ef70*/  FFMA.FTZ R4, R203, c[0x0][0x2d0], -R2.reuse ;  /* 0x0000b400cb047a23 */ /* 0x102fe20000010802 */
[----:B--2---:R-:W-:Y:S01]  /*ef80*/  F2FP.BF16.PACK_AB R149, R34, R35 ;  /* 0x000000232295723e */ /* 0x004fe200000010ff */
[C---:B------:R-:W-:Y:S01]  /*ef90*/  FMUL.FTZ R35, R133.reuse, R175 ;  /* 0x000000af85237220 */ /* 0x040fe20000410000 */
[----:B------:R-:W-:Y:S05]  /*efa0*/  MOV R165, R34 ;  /* 0x0000002200a57202 */ /* 0x000fea0000000f00 */
[----:B------:R1:W2:Y:S01]  /*efb0*/  MUFU.EX2 R28, R4 ;  /* 0x00000004001c7308 */ /* 0x0002a20000000800 */
[----:B------:R-:W-:Y:S01]  /*efc0*/  FMUL.FTZ R34, R133, R174 ;  /* 0x000000ae85227220 */ /* 0x000fe20000410000 */
[----:B------:R-:W-:Y:S01]  /*efd0*/  MOV R203, R42 ;  /* 0x0000002a00cb7202 */ /* 0x000fe20000000f00 */
[----:B------:R-:W-:Y:S03]  /*efe0*/  FMUL.FTZ R42, R0, R182 ;  /* 0x000000b6002a7220 */ /* 0x000fe60000410000 */
[----:B------:R-:W-:Y:S01]  /*eff0*/  MOV R185, R203 ;  /* 0x000000cb00b97202 */ /* 0x000fe20000000f00 */
[----:B-1----:R-:W-:Y:S01]  /*f000*/  FFMA.FTZ R4, R202, c[0x0][0x2d0], -R2 ;  /* 0x0000b400ca047a23 */ /* 0x002fe20000010802 */
[----:B------:R-:W-:Y:S01]  /*f010*/  MOV R202, R8 ;  /* 0x0000000800ca7202 */ /* 0x000fe20000000f00 */
[----:B------:R-:W-:Y:S01]  /*f020*/  FMUL.FTZ R8, R132, R148 ;  /* 0x0000009484087220 */ /* 0x000fe20000410000 */
[----:B------:R-:W-:Y:S01]  /*f030*/  F2FP.BF16.PACK_AB R148, R192, R195 ;  /* 0x000000c3c094723e */ /* 0x000fe200000010ff */
[----:B------:R1:W4:Y:S01]  /*f040*/  MUFU.EX2 R201, R4 ;  /* 0x0000000400c97308 */ /* 0x0003220000000800 */
[----:B------:R-:W-:Y:S02]  /*f050*/  F2FP.BF16.PACK_AB R146, R202, R30 ;  /* 0x0000001eca92723e */ /* 0x000fe400000010ff */
[----:B--2---:R-:W-:Y:S01]  /*f060*/  MOV R167, R28 ;  /* 0x0000001c00a77202 */ /* 0x004fe20000000f00 */
[----:B-1----:R-:W-:Y:S01]  /*f070*/  FMUL.FTZ R4, R134, R144 ;  /* 0x0000009086047220 */ /* 0x002fe20000410000 */
[-C--:B------:R-:W-:Y:S02]  /*f080*/  F2FP.BF16.PACK_AB R144, R193, R29.reuse ;  /* 0x0000001dc190723e */ /* 0x080fe400000010ff */
[----:B----4-:R-:W-:Y:S01]  /*f090*/  F2FP.BF16.PACK_AB R151, R201, R28 ;  /* 0x0000001cc997723e */ /* 0x010fe200000010ff */
[C---:B------:R-:W-:Y:S01]  /*f0a0*/  FMUL.FTZ R28, R132.reuse, R168 ;  /* 0x000000a8841c7220 */ /* 0x040fe20000410000 */
[----:B------:R-:W-:Y:S01]  /*f0b0*/  MOV R168, R29 ;  /* 0x0000001d00a87202 */ /* 0x000fe20000000f00 */
[----:B------:R-:W-:Y:S01]  /*f0c0*/  FMUL.FTZ R29, R132, R169 ;  /* 0x000000a9841d7220 */ /* 0x000fe20000410000 */
[----:B------:R-:W-:Y:S01]  /*f0d0*/  MOV R169, R43 ;  /* 0x0000002b00a97202 */ /* 0x000fe20000000f00 */
[-C--:B------:R-:W-:Y:S05]  /*f0e0*/  HMMA.16816.F32.BF16 R4, R144, R20.reuse, R4 ;  /* 0x000000149004723c */ /* 0x080fea0000041804 */
[----:B------:R-:W-:Y:S01]  /*f0f0*/  FMUL.FTZ R43, R0, R183 ;  /* 0x000000b7002b7220 */ /* 0x000fe20000410000 */
[----:B------:R-:W-:Y:S02]  /*f100*/  MOV R183, R204 ;  /* 0x000000cc00b77202 */ /* 0x000fe40000000f00 */
[C---:B------:R-:W-:Y:S07]  /*f110*/  HMMA.16816.F32.BF16 R8, R148.reuse, R20, R8 ;  /* 0x000000149408723c */ /* 0x040fee0000041808 */
[C---:B------:R-:W-:Y:S01]  /*f120*/  FMUL.FTZ R20, R134.reuse, R160 ;  /* 0x000000a086147220 */ /* 0x040fe20000410000 */
[-C--:B------:R-:W-:Y:S01]  /*f130*/  HMMA.16816.F32.BF16 R12, R148, R22.reuse, R12 ;  /* 0x00000016940c723c */ /* 0x080fe2000004180c */
[----:B------:R1:W-:Y:S03]  /*f140*/  MUFU.EX2 R160, R138 ;  /* 0x0000008a00a07308 */ /* 0x0003e60000000800 */
[----:B------:R-:W-:Y:S01]  /*f150*/  FMUL.FTZ R21, R134, R161 ;  /* 0x000000a186157220 */ /* 0x000fe20000410000 */
[----:B------:R-:W-:Y:S01]  /*f160*/  MOV R161, R30 ;  /* 0x0000001e00a17202 */ /* 0x000fe20000000f00 */
[----:B------:R-:W-:Y:S02]  /*f170*/  FMUL.FTZ R30, R0, R170 ;  /* 0x000000aa001e7220 */ /* 0x000fe40000410000 */
[C---:B------:R-:W-:Y:S07]  /*f180*/  HMMA.16816.F32.BF16 R16, R144.reuse, R22, R16 ;  /* 0x000000169010723c */ /* 0x040fee0000041810 */
[C---:B------:R-:W-:Y:S01]  /*f190*/  FMUL.FTZ R23, R133.reuse, R163 ;  /* 0x000000a385177220 */ /* 0x040fe20000410000 */
[----:B------:R-:W-:Y:S01]  /*f1a0*/  MOV R163, R24 ;  /* 0x0000001800a37202 */ /* 0x000fe20000000f00 */
[----:B------:R-:W-:Y:S03]  /*f1b0*/  FMUL.FTZ R24, R132, R164 ;  /* 0x000000a484187220 */ /* 0x000fe60000410000 */
[----:B------:R-:W-:Y:S01]  /*f1c0*/  MOV R164, R32 ;  /* 0x0000002000a47202 */ /* 0x000fe20000000f00 */
[----:B------:R-:W-:Y:S02]  /*f1d0*/  FMUL.FTZ R32, R134, R172 ;  /* 0x000000ac86207220 */ /* 0x000fe40000410000 */
[C---:B------:R-:W-:Y:S01]  /*f1e0*/  FMUL.FTZ R22, R133.reuse, R162 ;  /* 0x000000a285167220 */ /* 0x040fe20000410000 */
[----:B------:R-:W-:Y:S01]  /*f1f0*/  MOV R162, R31 ;  /* 0x0000001f00a27202 */ /* 0x000fe20000000f00 */
[--C-:B-1----:R-:W-:Y:S02]  /*f200*/  FFMA.FTZ R138, R208, c[0x0][0x2d0], -R196.reuse ;  /* 0x0000b400d08a7a23 */ /* 0x102fe400000108c4 */
[----:B------:R-:W-:Y:S02]  /*f210*/  FMUL.FTZ R31, R0, R171 ;  /* 0x000000ab001f7220 */ /* 0x000fe40000410000 */
[----:B------:R1:W-:Y:S01]  /*f220*/  MUFU.EX2 R170, R138 ;  /* 0x0000008a00aa7308 */ /* 0x0003e20000000800 */
[-C--:B------:R-:W-:Y:S08]  /*f230*/  HMMA.16816.F32.BF16 R20, R144, R36.reuse, R20 ;  /* 0x000000249014723c */ /* 0x080ff00000041814 */
[C---:B------:R-:W-:Y:S07]  /*f240*/  HMMA.16816.F32.BF16 R24, R148.reuse, R36, R24 ;  /* 0x000000249418723c */ /* 0x040fee0000041818 */
[C---:B------:R-:W-:Y:S01]  /*f250*/  FMUL.FTZ R36, R134.reuse, R176 ;  /* 0x000000b086247220 */ /* 0x040fe20000410000 */
[-C--:B------:R-:W-:Y:S04]  /*f260*/  HMMA.16816.F32.BF16 R28, R148, R38.reuse, R28 ;  /* 0x00000026941c723c */ /* 0x080fe8000004181c */
[----:B------:R-:W-:Y:S01]  /*f270*/  MOV R176, R164 ;  /* 0x000000a400b07202 */ /* 0x000fe20000000f00 */
[----:B------:R-:W-:Y:S01]  /*f280*/  FMUL.FTZ R37, R134, R177 ;  /* 0x000000b186257220 */ /* 0x000fe20000410000 */
[----:B------:R-:W-:Y:S01]  /*f290*/  MOV R177, R206 ;  /* 0x000000ce00b17202 */ /* 0x000fe20000000f00 */
[----:B-1----:R-:W-:Y:S01]  /*f2a0*/  FFMA.FTZ R138, R210, c[0x0][0x2d0], -R196 ;  /* 0x0000b400d28a7a23 */ /* 0x002fe200000108c4 */
[C---:B------:R-:W-:Y:S01]  /*f2b0*/  HMMA.16816.F32.BF16 R32, R144.reuse, R38, R32 ;  /* 0x000000269020723c */ /* 0x040fe20000041820 */
[----:B------:R1:W-:Y:S06]  /*f2c0*/  MUFU.EX2 R206, R139 ;  /* 0x0000008b00ce7308 */ /* 0x0003ec0000000800 */
[C---:B------:R-:W-:Y:S01]  /*f2d0*/  FMUL.FTZ R38, R133.reuse, R178 ;  /* 0x000000b285267220 */ /* 0x040fe20000410000 */
[----:B------:R-:W-:Y:S01]  /*f2e0*/  MOV R178, R200 ;  /* 0x000000c800b27202 */ /* 0x000fe20000000f00 */
[----:B------:R-:W-:Y:S02]  /*f2f0*/  FMUL.FTZ R39, R133, R179 ;  /* 0x000000b385277220 */ /* 0x000fe40000410000 */
[----:B------:R2:W-:Y:S01]  /*f300*/  MUFU.EX2 R172, R138 ;  /* 0x0000008a00ac7308 */ /* 0x0005e20000000800 */
[----:B------:R-:W-:Y:S04]  /*f310*/  MOV R179, R201 ;  /* 0x000000c900b37202 */ /* 0x000fe80000000f00 */
[-C--:B---3--:R-:W-:Y:S08]  /*f320*/  HMMA.16816.F32.BF16 R36, R144, R152.reuse, R36 ;  /* 0x000000989024723c */ /* 0x088ff00000041824 */
[C---:B------:R-:W-:Y:S04]  /*f330*/  HMMA.16816.F32.BF16 R40, R148.reuse, R152, R40 ;  /* 0x000000989428723c */ /* 0x040fe80000041828 */
[--C-:B-1----:R-:W-:Y:S01]  /*f340*/  FFMA.FTZ R139, R216, c[0x0][0x2d0], -R142.reuse ;  /* 0x0000b400d88b7a23 */ /* 0x102fe2000001088e */
[----:B------:R-:W-:Y:S03]  /*f350*/  MOV R216, R180 ;  /* 0x000000b400d87202 */ /* 0x000fe60000000f00 */
[-C--:B------:R-:W-:Y:S04]  /*f360*/  HMMA.16816.F32.BF16 R44, R148, R154.reuse, R44 ;  /* 0x0000009a942c723c */ /* 0x080fe8000004182c */
[--C-:B--2---:R-:W-:Y:S04]  /*f370*/  FFMA.FTZ R138, R212, c[0x0][0x2d0], -R142.reuse ;  /* 0x0000b400d48a7a23 */ /* 0x104fe8000001088e */
[C---:B------:R-:W-:Y:S01]  /*f380*/  HMMA.16816.F32.BF16 R48, R144.reuse, R154, R48 ;  /* 0x0000009a9030723c */ /* 0x040fe20000041830 */
[----:B------:R1:W-:Y:S01]  /*f390*/  MUFU.EX2 R171, R138 ;  /* 0x0000008a00ab7308 */ /* 0x0003e20000000800 */
[----:B------:R-:W2:Y:S06]  /*f3a0*/  LDSM.16.MT88.4 R152, [R225+0x3880] ;  /* 0x00388000e198783b */ /* 0x000eac0000004200 */
[-C--:B------:R-:W-:Y:S08]  /*f3b0*/  HMMA.16816.F32.BF16 R52, R144, R156.reuse, R52 ;  /* 0x0000009c9034723c */ /* 0x080ff00000041834 */
[C---:B------:R-:W-:Y:S08]  /*f3c0*/  HMMA.16816.F32.BF16 R56, R148.reuse, R156, R56 ;  /* 0x0000009c9438723c */ /* 0x040ff00000041838 */
[-C--:B------:R-:W-:Y:S04]  /*f3d0*/  HMMA.16816.F32.BF16 R60, R148, R158.reuse, R60 ;  /* 0x0000009e943c723c */ /* 0x080fe8000004183c */
[----:B-1----:R-:W-:Y:S04]  /*f3e0*/  FFMA.FTZ R138, R214, c[0x0][0x2d0], -R142 ;  /* 0x0000b400d68a7a23 */ /* 0x002fe8000001088e */
[C---:B------:R-:W-:Y:S01]  /*f3f0*/  HMMA.16816.F32.BF16 R64, R144.reuse, R158, R64 ;  /* 0x0000009e9040723c */ /* 0x040fe20000041840 */
[----:B------:R1:W3:Y:S01]  /*f400*/  MUFU.EX2 R174, R138 ;  /* 0x0000008a00ae7308 */ /* 0x0002e20000000800 */
[----:B------:R-:W4:Y:S06]  /*f410*/  LDSM.16.MT88.4 R156, [R226+0x3880] ;  /* 0x00388000e29c783b */ /* 0x000f2c0000004200 */
[-C--:B--2---:R-:W-:Y:S08]  /*f420*/  HMMA.16816.F32.BF16 R68, R144, R152.reuse, R68 ;  /* 0x000000989044723c */ /* 0x084ff00000041844 */
[C---:B------:R-:W-:Y:S04]  /*f430*/  HMMA.16816.F32.BF16 R72, R148.reuse, R152, R72 ;  /* 0x000000989448723c */ /* 0x040fe80000041848 */
[--C-:B-1----:R-:W-:Y:S04]  /*f440*/  FFMA.FTZ R138, R220, c[0x0][0x2d0], -R143.reuse ;  /* 0x0000b400dc8a7a23 */ /* 0x102fe8000001088f */
[-C--:B------:R-:W-:Y:S01]  /*f450*/  HMMA.16816.F32.BF16 R76, R148, R154.reuse, R76 ;  /* 0x0000009a944c723c */ /* 0x080fe2000004184c */
[----:B------:R1:W-:Y:S07]  /*f460*/  MUFU.EX2 R182, R138 ;  /* 0x0000008a00b67308 */ /* 0x0003ee0000000800 */
[C---:B------:R-:W-:Y:S01]  /*f470*/  HMMA.16816.F32.BF16 R80, R144.reuse, R154, R80 ;  /* 0x0000009a9050723c */ /* 0x040fe20000041850 */
[----:B------:R-:W2:Y:S07]  /*f480*/  LDSM.16.MT88.4 R152, [R228+0x3880] ;  /* 0x00388000e498783b */ /* 0x000eae0000004200 */
[-C--:B----4-:R-:W-:Y:S08]  /*f490*/  HMMA.16816.F32.BF16 R84, R144, R156.reuse, R84 ;  /* 0x0000009c9054723c */ /* 0x090ff00000041854 */
[C---:B------:R-:W-:Y:S04]  /*f4a0*/  HMMA.16816.F32.BF16 R88, R148.reuse, R156, R88 ;  /* 0x0000009c9458723c */ /* 0x040fe80000041858 */
[--C-:B-1----:R-:W-:Y:S04]  /*f4b0*/  FFMA.FTZ R138, R215, c[0x0][0x2d0], -R143.reuse ;  /* 0x0000b400d78a7a23 */ /* 0x102fe8000001088f */
[-C--:B------:R-:W-:Y:S01]  /*f4c0*/  HMMA.16816.F32.BF16 R92, R148, R158.reuse, R92 ;  /* 0x0000009e945c723c */ /* 0x080fe2000004185c */
[----:B------:R1:W4:Y:S07]  /*f4d0*/  MUFU.EX2 R220, R138 ;  /* 0x0000008a00dc7308 */ /* 0x00032e0000000800 */
[C---:B------:R-:W-:Y:S01]  /*f4e0*/  HMMA.16816.F32.BF16 R96, R144.reuse, R158, R96 ;  /* 0x0000009e9060723c */ /* 0x040fe20000041860 */
[----:B------:R-:W4:Y:S07]  /*f4f0*/  LDSM.16.MT88.4 R156, [R227+0x3880] ;  /* 0x00388000e39c783b */ /* 0x000f2e0000004200 */
[-C--:B--2---:R-:W-:Y:S08]  /*f500*/  HMMA.16816.F32.BF16 R100, R144, R152.reuse, R100 ;  /* 0x000000989064723c */ /* 0x084ff00000041864 */
[C---:B------:R-:W-:Y:S04]  /*f510*/  HMMA.16816.F32.BF16 R104, R148.reuse, R152, R104 ;  /* 0x000000989468723c */ /* 0x040fe80000041868 */
[--C-:B-1----:R-:W-:Y:S01]  /*f520*/  FFMA.FTZ R138, R221, c[0x0][0x2d0], -R2.reuse ;  /* 0x0000b400dd8a7a23 */ /* 0x102fe20000010802 */
[----:B---3--:R-:W-:Y:S03]  /*f530*/  MOV R221, R174 ;  /* 0x000000ae00dd7202 */ /* 0x008fe60000000f00 */
[-C--:B------:R-:W-:Y:S01]  /*f540*/  HMMA.16816.F32.BF16 R108, R148, R154.reuse, R108 ;  /* 0x0000009a946c723c */ /* 0x080fe2000004186c */
[----:B------:R1:W-:Y:S07]  /*f550*/  MUFU.EX2 R215, R138 ;  /* 0x0000008a00d77308 */ /* 0x0003ee0000000800 */
[C---:B------:R-:W-:Y:S01]  /*f560*/  HMMA.16816.F32.BF16 R112, R144.reuse, R154, R112 ;  /* 0x0000009a9070723c */ /* 0x040fe20000041870 */
[----:B------:R-:W2:Y:S07]  /*f570*/  LDSM.16.MT88.4 R152, [R225+0x2880] ;  /* 0x00288000e198783b */ /* 0x000eae0000004200 */
[-C--:B----4-:R-:W-:Y:S08]  /*f580*/  HMMA.16816.F32.BF16 R116, R144, R156.reuse, R116 ;  /* 0x0000009c9074723c */ /* 0x090ff00000041874 */
[C---:B------:R-:W-:Y:S04]  /*f590*/  HMMA.16816.F32.BF16 R120, R148.reuse, R156, R120 ;  /* 0x0000009c9478723c */ /* 0x040fe80000041878 */
[--C-:B-1----:R-:W-:Y:S01]  /*f5a0*/  FFMA.FTZ R138, R222, c[0x0][0x2d0], -R2.reuse ;  /* 0x0000b400de8a7a23 */ /* 0x102fe20000010802 */
[----:B------:R-:W-:Y:S02]  /*f5b0*/  MOV R222, R172 ;  /* 0x000000ac00de7202 */ /* 0x000fe40000000f00 */
[----:B------:R-:W-:Y:S01]  /*f5c0*/  MOV R172, R169 ;  /* 0x000000a900ac7202 */ /* 0x000fe20000000f00 */
[-C--:B------:R-:W-:Y:S01]  /*f5d0*/  HMMA.16816.F32.BF16 R124, R148, R158.reuse, R124 ;  /* 0x0000009e947c723c */ /* 0x080fe2000004187c */
[----:B------:R1:W3:Y:S03]  /*f5e0*/  MUFU.EX2 R214, R138 ;  /* 0x0000008a00d67308 */ /* 0x0002e60000000800 */
[----:B------:R-:W-:Y:S02]  /*f5f0*/  MOV R169, R163 ;  /* 0x000000a300a97202 */ /* 0x000fe40000000f00 */
[----:B------:R-:W-:Y:S02]  /*f600*/  MOV R175, R172 ;  /* 0x000000ac00af7202 */ /* 0x000fe40000000f00 */
[----:B------:R-:W-:Y:S01]  /*f610*/  HMMA.16816.F32.BF16 R128, R144, R158, R128 ;  /* 0x0000009e9080723c */ /* 0x000fe20000041880 */
[----:B------:R-:W-:Y:S03]  /*f620*/  LDSM.16.MT88.4 R156, [R227+0x2880] ;  /* 0x00288000e39c783b */ /* 0x000fe60000004200 */
[----:B------:R-:W-:Y:S02]  /*f630*/  F2FP.BF16.PACK_AB R148, R220, R182 ;  /* 0x000000b6dc94723e */ /* 0x000fe400000010ff */
[----:B------:R-:W-:Y:S01]  /*f640*/  MOV R172, R165 ;  /* 0x000000a500ac7202 */ /* 0x000fe20000000f00 */
[--C-:B-1----:R-:W-:Y:S01]  /*f650*/  FFMA.FTZ R138, R244, c[0x0][0x2d0], -R143.reuse ;  /* 0x0000b400f48a7a23 */ /* 0x102fe2000001088f */
[----:B------:R-:W-:Y:S04]  /*f660*/  MOV R244, R171 ;  /* 0x000000ab00f47202 */ /* 0x000fe80000000f00 */
[----:B------:R-:W-:Y:S01]  /*f670*/  MOV R171, R168 ;  /* 0x000000a800ab7202 */ /* 0x000fe20000000f00 */
[----:B------:R1:W-:Y:S01]  /*f680*/  MUFU.EX2 R213, R138 ;  /* 0x0000008a00d57308 */ /* 0x0003e20000000800 */
[----:B------:R-:W-:Y:S02]  /*f690*/  MOV R168, R162 ;  /* 0x000000a200a87202 */ /* 0x000fe40000000f00 */
[----:B------:R-:W-:Y:S02]  /*f6a0*/  F2FP.BF16.PACK_AB R147, R221, R244 ;  /* 0x000000f4dd93723e */ /* 0x000fe400000010ff */
[----:B---3--:R-:W-:Y:S02]  /*f6b0*/  F2FP.BF16.PACK_AB R149, R214, R215 ;  /* 0x000000d7d695723e */ /* 0x008fe400000010ff */
[----:B------:R-:W-:Y:S01]  /*f6c0*/  MOV R174, R171 ;  /* 0x000000ab00ae7202 */ /* 0x000fe20000000f00 */
[--C-:B-1----:R-:W-:Y:S01]  /*f6d0*/  FFMA.FTZ R138, R223, c[0x0][0x2d0], -R143.reuse ;  /* 0x0000b400df8a7a23 */ /* 0x102fe2000001088f */
[----:B------:R-:W-:Y:S02]  /*f6e0*/  MOV R223, R170 ;  /* 0x000000aa00df7202 */ /* 0x000fe40000000f00 */
[----:B------:R-:W-:Y:S01]  /*f6f0*/  MOV R170, R167 ;  /* 0x000000a700aa7202 */ /* 0x000fe20000000f00 */
[----:B------:R1:W3:Y:S01]  /*f700*/  MUFU.EX2 R212, R138 ;  /* 0x0000008a00d47308 */ /* 0x0002e20000000800 */
[----:B------:R-:W-:Y:S02]  /*f710*/  MOV R167, R161 ;  /* 0x000000a100a77202 */ /* 0x000fe40000000f00 */
[----:B------:R-:W-:Y:S02]  /*f720*/  F2FP.BF16.PACK_AB R146, R222, R223 ;  /* 0x000000dfde92723e */ /* 0x000fe400000010ff */
[----:B------:R-:W-:Y:S02]  /*f730*/  MOV R171, R170 ;  /* 0x000000aa00ab7202 */ /* 0x000fe40000000f00 */
[----:B------:R-:W-:Y:S02]  /*f740*/  MOV R170, R169 ;  /* 0x000000a900aa7202 */ /* 0x000fe40000000f00 */
[----:B------:R-:W-:Y:S02]  /*f750*/  MOV R169, R168 ;  /* 0x000000a800a97202 */ /* 0x000fe40000000f00 */
[----:B------:R-:W-:Y:S01]  /*f760*/  MOV R168, R167 ;  /* 0x000000a700a87202 */ /* 0x000fe20000000f00 */
[--C-:B-1----:R-:W-:Y:S01]  /*f770*/  FFMA.FTZ R138, R245, c[0x0][0x2d0], -R2.reuse ;  /* 0x0000b400f58a7a23 */ /* 0x102fe20000010802 */
[----:B------:R-:W-:Y:S02]  /*f780*/  MOV R245, R160 ;  /* 0x000000a000f57202 */ /* 0x000fe40000000f00 */
[----:B------:R-:W1:Y:S01]  /*f790*/  LDSM.16.MT88.4 R160, [R226+0x2880] ;  /* 0x00288000e2a0783b */ /* 0x000e620000004200 */
[----:B------:R4:W-:Y:S01]  /*f7a0*/  MUFU.EX2 R211, R138 ;  /* 0x0000008a00d37308 */ /* 0x0009e20000000800 */
[----:B------:R-:W-:Y:S02]  /*f7b0*/  F2FP.BF16.PACK_AB R145, R245, R181 ;  /* 0x000000b5f591723e */ /* 0x000fe400000010ff */
[----:B---3--:R-:W-:Y:S01]  /*f7c0*/  F2FP.BF16.PACK_AB R150, R212, R213 ;  /* 0x000000d5d496723e */ /* 0x008fe200000010ff */
[----:B----4-:R-:W-:Y:S01]  /*f7d0*/  FFMA.FTZ R138, R246, c[0x0][0x2d0], -R2 ;  /* 0x0000b400f68a7a23 */ /* 0x010fe20000010802 */
[----:B------:R-:W-:Y:S02]  /*f7e0*/  MOV R246, R173 ;  /* 0x000000ad00f67202 */ /* 0x000fe40000000f00 */
[----:B------:R-:W-:Y:S03]  /*f7f0*/  MOV R173, R166 ;  /* 0x000000a600ad7202 */ /* 0x000fe60000000f00 */
[----:B------:R3:W4:Y:S01]  /*f800*/  MUFU.EX2 R210, R138 ;  /* 0x0000008a00d27308 */ /* 0x0007220000000800 */
[----:B------:R-:W-:Y:S01]  /*f810*/  F2FP.BF16.PACK_AB R144, R246, R180 ;  /* 0x000000b4f690723e */ /* 0x000fe200000010ff */
[----:B------:R-:W1:Y:S01]  /*f820*/  LDSM.16.MT88.4 R164, [R228+0x2880] ;  /* 0x00288000e4a4783b */ /* 0x000e620000004200 */
[----:B------:R-:W-:Y:S05]  /*f830*/  MOV R180, R175 ;  /* 0x000000af00b47202 */ /* 0x000fea0000000f00 */
[-C--:B--2---:R-:W-:Y:S03]  /*f840*/  HMMA.16816.F32.BF16 R4, R144, R152.reuse, R4 ;  /* 0x000000989004723c */ /* 0x084fe60000041804 */
[--C-:B---3--:R-:W-:Y:S01]  /*f850*/  FFMA.FTZ R138, R176, c[0x0][0x2d0], -R196.reuse ;  /* 0x0000b400b08a7a23 */ /* 0x108fe200000108c4 */
[----:B----4-:R-:W-:Y:S02]  /*f860*/  F2FP.BF16.PACK_AB R151, R210, R211 ;  /* 0x000000d3d297723e */ /* 0x010fe400000010ff */
[----:B------:R-:W-:Y:S01]  /*f870*/  MOV R176, R202 ;  /* 0x000000ca00b07202 */ /* 0x000fe20000000f00 */
[----:B------:R2:W-:Y:S04]  /*f880*/  MUFU.EX2 R209, R138 ;  /* 0x0000008a00d17308 */ /* 0x0005e80000000800 */
[C---:B------:R-:W-:Y:S06]  /*f890*/  HMMA.16816.F32.BF16 R8, R148.reuse, R152, R8 ;  /* 0x000000989408723c */ /* 0x040fec0000041808 */
[----:B------:R-:W-:Y:S02]  /*f8a0*/  MUFU.EX2 R202, R139 ;  /* 0x0000008b00ca7308 */ /* 0x000fe40000000800 */
[-C--:B------:R-:W-:Y:S08]  /*f8b0*/  HMMA.16816.F32.BF16 R12, R148, R154.reuse, R12 ;  /* 0x0000009a940c723c */ /* 0x080ff0000004180c */
[C---:B------:R-:W-:Y:S01]  /*f8c0*/  HMMA.16816.F32.BF16 R16, R144.reuse, R154, R16 ;  /* 0x0000009a9010723c */ /* 0x040fe20000041810 */
[----:B------:R-:W3:Y:S01]  /*f8d0*/  LDSM.16.MT88.4 R152, [R225+0x4080] ;  /* 0x00408000e198783b */ /* 0x000ee20000004200 */
[----:B------:R-:W-:Y:S02]  /*f8e0*/  MUFU.EX2 R139, R140 ;  /* 0x0000008c008b7308 */ /* 0x000fe40000000800 */
[----:B--2---:R-:W-:Y:S01]  /*f8f0*/  FFMA.FTZ R138, R251, c[0x0][0x2d0], -R196 ;  /* 0x0000b400fb8a7a23 */ /* 0x004fe200000108c4 */
[----:B------:R-:W-:Y:S02]  /*f900*/  MOV R251, R182 ;  /* 0x000000b600fb7202 */ /* 0x000fe40000000f00 */
[----:B------:R-:W-:Y:S01]  /*f910*/  MOV R182, R193 ;  /* 0x000000c100b67202 */ /* 0x000fe20000000f00 */
[-C--:B-1----:R-:W-:Y:S04]  /*f920*/  HMMA.16816.F32.BF16 R20, R144, R160.reuse, R20 ;  /* 0x000000a09014723c */ /* 0x082fe80000041814 */
[----:B------:R1:W2:Y:S04]  /*f930*/  MUFU.EX2 R208, R138 ;  /* 0x0000008a00d07308 */ /* 0x0002a80000000800 */
[C---:B------:R-:W-:Y:S08]  /*f940*/  HMMA.16816.F32.BF16 R24, R148.reuse, R160, R24 ;  /* 0x000000a09418723c */ /* 0x040ff00000041818 */
[-C--:B------:R-:W-:Y:S08]  /*f950*/  HMMA.16816.F32.BF16 R28, R148, R162.reuse, R28 ;  /* 0x000000a2941c723c */ /* 0x080ff0000004181c */
[C---:B------:R-:W-:Y:S01]  /*f960*/  HMMA.16816.F32.BF16 R32, R144.reuse, R162, R32 ;  /* 0x000000a29020723c */ /* 0x040fe20000041820 */
[----:B------:R-:W4:Y:S03]  /*f970*/  LDSM.16.MT88.4 R160, [R226+0x4080] ;  /* 0x00408000e2a0783b */ /* 0x000f260000004200 */
[----:B-1----:R-:W-:Y:S01]  /*f980*/  FFMA.FTZ R138, R252, c[0x0][0x2d0], -R142 ;  /* 0x0000b400fc8a7a23 */ /* 0x002fe2000001088e */
[----:B------:R-:W-:Y:S02]  /*f990*/  MOV R252, R181 ;  /* 0x000000b500fc7202 */ /* 0x000fe40000000f00 */
[----:B------:R-:W-:Y:S01]  /*f9a0*/  MOV R181, R174 ;  /* 0x000000ae00b57202 */ /* 0x000fe20000000f00 */
[-C--:B------:R-:W-:Y:S01]  /*f9b0*/  HMMA.16816.F32.BF16 R36, R144, R164.reuse, R36 ;  /* 0x000000a49024723c */ /* 0x080fe20000041824 */
[----:B------:R1:W-:Y:S03]  /*f9c0*/  MUFU.EX2 R207, R138 ;  /* 0x0000008a00cf7308 */ /* 0x0003e60000000800 */
[----:B--2---:R-:W-:Y:S04]  /*f9d0*/  F2FP.BF16.PACK_AB R140, R208, R209 ;  /* 0x000000d1d08c723e */ /* 0x004fe800000010ff */
[C---:B------:R-:W-:Y:S08]  /*f9e0*/  HMMA.16816.F32.BF16 R40, R148.reuse, R164, R40 ;  /* 0x000000a49428723c */ /* 0x040ff00000041828 */
[-C--:B------:R-:W-:Y:S08]  /*f9f0*/  HMMA.16816.F32.BF16 R44, R148, R166.reuse, R44 ;  /* 0x000000a6942c723c */ /* 0x080ff0000004182c */
[C---:B------:R-:W-:Y:S04]  /*fa00*/  HMMA.16816.F32.BF16 R48, R144.reuse, R166, R48 ;  /* 0x000000a69030723c */ /* 0x040fe80000041830 */
[--C-:B-1----:R-:W-:Y:S04]  /*fa10*/  FFMA.FTZ R138, R197, c[0x0][0x2d0], -R196.reuse ;  /* 0x0000b400c58a7a23 */ /* 0x102fe800000108c4 */
[-C--:B------:R-:W-:Y:S01]  /*fa20*/  HMMA.16816.F32.BF16 R52, R144, R156.reuse, R52 ;  /* 0x0000009c9034723c */ /* 0x080fe20000041834 */
[----:B------:R1:W-:Y:S07]  /*fa30*/  MUFU.EX2 R205, R138 ;  /* 0x0000008a00cd7308 */ /* 0x0003ee0000000800 */
[C---:B------:R-:W-:Y:S08]  /*fa40*/  HMMA.16816.F32.BF16 R56, R148.reuse, R156, R56 ;  /* 0x0000009c9438723c */ /* 0x040ff00000041838 */
[-C--:B------:R-:W-:Y:S08]  /*fa50*/  HMMA.16816.F32.BF16 R60, R148, R158.reuse, R60 ;  /* 0x0000009e943c723c */ /* 0x080ff0000004183c */
[C---:B------:R-:W-:Y:S01]  /*fa60*/  HMMA.16816.F32.BF16 R64, R144.reuse, R158, R64 ;  /* 0x0000009e9040723c */ /* 0x040fe20000041840 */
[----:B------:R-:W2:Y:S03]  /*fa70*/  LDSM.16.MT88.4 R156, [R228+0x4080] ;  /* 0x00408000e49c783b */ /* 0x000ea60000004200 */
[----:B-1----:R-:W-:Y:S04]  /*fa80*/  FFMA.FTZ R138, R198, c[0x0][0x2d0], -R196 ;  /* 0x0000b400c68a7a23 */ /* 0x002fe800000108c4 */
[-C--:B---3--:R-:W-:Y:S01]  /*fa90*/  HMMA.16816.F32.BF16 R68, R144, R152.reuse, R68 ;  /* 0x000000989044723c */ /* 0x088fe20000041844 */
[----:B------:R1:W3:Y:S07]  /*faa0*/  MUFU.EX2 R204, R138 ;  /* 0x0000008a00cc7308 */ /* 0x0002ee0000000800 */
[C---:B------:R-:W-:Y:S08]  /*fab0*/  HMMA.16816.F32.BF16 R72, R148.reuse, R152, R72 ;  /* 0x000000989448723c */ /* 0x040ff00000041848 */
[-C--:B------:R-:W-:Y:S08]  /*fac0*/  HMMA.16816.F32.BF16 R76, R148, R154.reuse, R76 ;  /* 0x0000009a944c723c */ /* 0x080ff0000004184c */
[C---:B------:R-:W-:Y:S01]  /*fad0*/  HMMA.16816.F32.BF16 R80, R144.reuse, R154, R80 ;  /* 0x0000009a9050723c */ /* 0x040fe20000041850 */
[----:B------:R-:W2:Y:S03]  /*fae0*/  LDSM.16.MT88.4 R152, [R227+0x4080] ;  /* 0x00408000e398783b */ /* 0x000ea60000004200 */
[----:B-1----:R-:W-:Y:S01]  /*faf0*/  FFMA.FTZ R138, R199, c[0x0][0x2d0], -R142 ;  /* 0x0000b400c78a7a23 */ /* 0x002fe2000001088e */
[----:B---3--:R-:W-:Y:S03]  /*fb00*/  F2FP.BF16.PACK_AB R142, R204, R205 ;  /* 0x000000cdcc8e723e */ /* 0x008fe600000010ff */
[-C--:B----4-:R-:W-:Y:S01]  /*fb10*/  HMMA.16816.F32.BF16 R84, R144, R160.reuse, R84 ;  /* 0x000000a09054723c */ /* 0x090fe20000041854 */
[----:B------:R1:W-:Y:S07]  /*fb20*/  MUFU.EX2 R203, R138 ;  /* 0x0000008a00cb7308 */ /* 0x0003ee0000000800 */
[C---:B------:R-:W-:Y:S08]  /*fb30*/  HMMA.16816.F32.BF16 R88, R148.reuse, R160, R88 ;  /* 0x000000a09458723c */ /* 0x040ff00000041858 */
[-C--:B------:R-:W-:Y:S08]  /*fb40*/  HMMA.16816.F32.BF16 R92, R148, R162.reuse, R92 ;  /* 0x000000a2945c723c */ /* 0x080ff0000004185c */
[C---:B------:R-:W-:Y:S01]  /*fb50*/  HMMA.16816.F32.BF16 R96, R144.reuse, R162, R96 ;  /* 0x000000a29060723c */ /* 0x040fe20000041860 */
[----:B------:R-:W3:Y:S03]  /*fb60*/  LDSM.16.MT88.4 R160, [R225+0x3080] ;  /* 0x00308000e1a0783b */ /* 0x000ee60000004200 */
[--C-:B-1----:R-:W-:Y:S01]  /*fb70*/  FFMA.FTZ R138, R217, c[0x0][0x2d0], -R143.reuse ;  /* 0x0000b400d98a7a23 */ /* 0x102fe2000001088f */
[----:B------:R-:W-:Y:S02]  /*fb80*/  MOV R217, R179 ;  /* 0x000000b300d97202 */ /* 0x000fe40000000f00 */
[----:B------:R-:W-:Y:S01]  /*fb90*/  MOV R179, R194 ;  /* 0x000000c200b37202 */ /* 0x000fe20000000f00 */
[-C--:B--2---:R-:W-:Y:S01]  /*fba0*/  HMMA.16816.F32.BF16 R100, R144, R156.reuse, R100 ;  /* 0x0000009c9064723c */ /* 0x084fe20000041864 */
[----:B------:R1:W-:Y:S07]  /*fbb0*/  MUFU.EX2 R201, R138 ;  /* 0x0000008a00c97308 */ /* 0x0003ee0000000800 */
[C---:B------:R-:W-:Y:S08]  /*fbc0*/  HMMA.16816.F32.BF16 R104, R148.reuse, R156, R104 ;  /* 0x0000009c9468723c */ /* 0x040ff00000041868 */
[-C--:B------:R-:W-:Y:S08]  /*fbd0*/  HMMA.16816.F32.BF16 R108, R148, R158.reuse, R108 ;  /* 0x0000009e946c723c */ /* 0x080ff0000004186c */
[C---:B------:R-:W-:Y:S04]  /*fbe0*/  HMMA.16816.F32.BF16 R112, R144.reuse, R158, R112 ;  /* 0x0000009e9070723c */ /* 0x040fe80000041870 */
[--C-:B-1----:R-:W-:Y:S01]  /*fbf0*/  FFMA.FTZ R138, R218, c[0x0][0x2d0], -R143.reuse ;  /* 0x0000b400da8a7a23 */ /* 0x102fe2000001088f */
[----:B------:R-:W-:Y:S02]  /*fc00*/  MOV R218, R178 ;  /* 0x000000b200da7202 */ /* 0x000fe40000000f00 */
[----:B------:R-:W-:Y:S01]  /*fc10*/  MOV R178, R192 ;  /* 0x000000c000b27202 */ /* 0x000fe20000000f00 */
[-C--:B------:R-:W-:Y:S01]  /*fc20*/  HMMA.16816.F32.BF16 R116, R144, R152.reuse, R116 ;  /* 0x000000989074723c */ /* 0x080fe20000041874 */
[----:B------:R1:W2:Y:S07]  /*fc30*/  MUFU.EX2 R200, R138 ;  /* 0x0000008a00c87308 */ /* 0x0002ae0000000800 */
[C---:B------:R-:W-:Y:S08]  /*fc40*/  HMMA.16816.F32.BF16 R120, R148.reuse, R152, R120 ;  /* 0x000000989478723c */ /* 0x040ff00000041878 */
[-C--:B------:R-:W-:Y:S08]  /*fc50*/  HMMA.16816.F32.BF16 R124, R148, R154.reuse, R124 ;  /* 0x0000009a947c723c */ /* 0x080ff0000004187c */
[----:B------:R-:W-:Y:S04]  /*fc60*/  HMMA.16816.F32.BF16 R128, R144, R154, R128 ;  /* 0x0000009a9080723c */ /* 0x000fe80000041880 */
[--C-:B-1----:R-:W-:Y:S01]  /*fc70*/  FFMA.FTZ R138, R219, c[0x0][0x2d0], -R2.reuse ;  /* 0x0000b400db8a7a23 */ /* 0x102fe20000010802 */
[----:B--2---:R-:W-:Y:S02]  /*fc80*/  F2FP.BF16.PACK_AB R192, R200, R201 ;  /* 0x000000c9c8c0723e */ /* 0x004fe400000010ff */
[----:B------:R-:W-:Y:S01]  /*fc90*/  MOV R219, R177 ;  /* 0x000000b100db7202 */ /* 0x000fe20000000f00 */
[----:B------:R1:W-:Y:S01]  /*fca0*/  MUFU.EX2 R198, R138 ;  /* 0x0000008a00c67308 */ /* 0x0003e20000000800 */
[----:B------:R-:W-:Y:S03]  /*fcb0*/  MOV R177, R195 ;  /* 0x000000c300b17202 */ /* 0x000fe60000000f00 */
[--C-:B-1----:R-:W-:Y:S02]  /*fcc0*/  FFMA.FTZ R138, R185, c[0x0][0x2d0], -R2.reuse ;  /* 0x0000b400b98a7a23 */ /* 0x102fe40000010802 */
[----:B------:R-:W-:Y:S01]  /*fcd0*/  FFMA.FTZ R2, R141, c[0x0][0x2d0], -R2 ;  /* 0x0000b4008d027a23 */ /* 0x000fe20000010802 */
[----:B------:R-:W-:Y:S03]  /*fce0*/  F2FP.BF16.PACK_AB R141, R206, R207 ;  /* 0x000000cfce8d723e */ /* 0x000fe600000010ff */
[----:B------:R1:W2:Y:S02]  /*fcf0*/  MUFU.EX2 R199, R138 ;  /* 0x0000008a00c77308 */ /* 0x0002a40000000800 */
[--C-:B-1----:R-:W-:Y:S01]  /*fd00*/  FFMA.FTZ R138, R184, c[0x0][0x2d0], -R143.reuse ;  /* 0x0000b400b88a7a23 */ /* 0x102fe2000001088f */
[----:B--2---:R-:W-:Y:S07]  /*fd10*/  F2FP.BF16.PACK_AB R193, R199, R198 ;  /* 0x000000c6c7c1723e */ /* 0x004fee00000010ff */
[----:B------:R1:W-:Y:S02]  /*fd20*/  MUFU.EX2 R197, R138 ;  /* 0x0000008a00c57308 */ /* 0x0003e40000000800 */
[----:B-1----:R-:W-:Y:S01]  /*fd30*/  FFMA.FTZ R138, R183, c[0x0][0x2d0], -R143 ;  /* 0x0000b400b78a7a23 */ /* 0x002fe2000001088f */
[----:B------:R-:W-:Y:S02]  /*fd40*/  MOV R183, R172 ;  /* 0x000000ac00b77202 */ /* 0x000fe40000000f00 */
[----:B------:R-:W-:Y:S05]  /*fd50*/  F2FP.BF16.PACK_AB R143, R202, R203 ;  /* 0x000000cbca8f723e */ /* 0x000fea00000010ff */
[----:B------:R-:W1:Y:S02]  /*fd60*/  MUFU.EX2 R196, R138 ;  /* 0x0000008a00c47308 */ /* 0x000e640000000800 */
[-C--:B---3--:R-:W-:Y:S01]  /*fd70*/  HMMA.16816.F32.BF16 R144, R140, R160.reuse, R4 ;  /* 0x000000a08c90723c */ /* 0x088fe20000041804 */
[----:B------:R-:W-:Y:S07]  /*fd80*/  LDSM.16.MT88.4 R4, [R227+0x3080] ;  /* 0x00308000e304783b */ /* 0x000fee0000004200 */
[----:B------:R2:W3:Y:S01]  /*fd90*/  MUFU.EX2 R138, R2 ;  /* 0x00000002008a7308 */ /* 0x0004e20000000800 */
[----:B-1----:R-:W-:Y:S03]  /*fda0*/  F2FP.BF16.PACK_AB R194, R196, R197 ;  /* 0x000000c5c4c2723e */ /* 0x002fe600000010ff */
[----:B--2---:R-:W-:Y:S02]  /*fdb0*/  MOV R2, R176 ;  /* 0x000000b000027202 */ /* 0x004fe40000000f00 */
[----:B------:R-:W-:Y:S02]  /*fdc0*/  MOV R176, R173 ;  /* 0x000000ad00b07202 */ /* 0x000fe40000000f00 */
[----:B------:R-:W1:Y:S01]  /*fdd0*/  LDSM.16.MT88.4 R172, [R226+0x3080] ;  /* 0x00308000e2ac783b */ /* 0x000e620000004200 */
[----:B---3--:R-:W-:Y:S07]  /*fde0*/  F2FP.BF16.PACK_AB R195, R138, R139 ;  /* 0x0000008b8ac3723e */ /* 0x008fee00000010ff */
[C---:B------:R-:W-:Y:S01]  /*fdf0*/  HMMA.16816.F32.BF16 R148, R192.reuse, R160, R8 ;  /* 0x000000a0c094723c */ /* 0x040fe20000041808 */
[----:B------:R-:W2:Y:S07]  /*fe00*/  LDSM.16.MT88.4 R8, [R225+0x4880] ;  /* 0x00488000e108783b */ /* 0x000eae0000004200 */
[-C--:B------:R-:W-:Y:S01]  /*fe10*/  HMMA.16816.F32.BF16 R152, R192, R162.reuse, R12 ;  /* 0x000000a2c098723c */ /* 0x080fe2000004180c */
[----:B------:R-:W3:Y:S07]  /*fe20*/  LDSM.16.MT88.4 R12, [R226+0x4880] ;  /* 0x00488000e20c783b */ /* 0x000eee0000004200 */
[C---:B------:R-:W-:Y:S01]  /*fe30*/  HMMA.16816.F32.BF16 R156, R140.reuse, R162, R16 ;  /* 0x000000a28c9c723c */ /* 0x040fe20000041810 */
[----:B------:R-:W2:Y:S07]  /*fe40*/  LDSM.16.MT88.4 R16, [R228+0x4880] ;  /* 0x00488000e410783b */ /* 0x000eae0000004200 */
[-C--:B-1----:R-:W-:Y:S01]  /*fe50*/  HMMA.16816.F32.BF16 R160, R140, R172.reuse, R20 ;  /* 0x000000ac8ca0723c */ /* 0x082fe20000041814 */
[----:B------:R-:W1:Y:S07]  /*fe60*/  LDSM.16.MT88.4 R20, [R227+0x4880] ;  /* 0x00488000e314783b */ /* 0x000e6e0000004200 */
[C---:B------:R-:W-:Y:S07]  /*fe70*/  HMMA.16816.F32.BF16 R164, R192.reuse, R172, R24 ;  /* 0x000000acc0a4723c */ /* 0x040fee0000041818 */
[----:B------:R-:W-:Y:S02]  /*fe80*/  MOV R27, R171 ;  /* 0x000000ab001b7202 */ /* 0x000fe40000000f00 */
[----:B------:R-:W-:Y:S03]  /*fe90*/  MOV R26, R170 ;  /* 0x000000aa001a7202 */ /* 0x000fe60000000f00 */
[----:B------:R-:W-:Y:S02]  /*fea0*/  MOV R25, R169 ;  /* 0x000000a900197202 */ /* 0x000fe40000000f00 */
[----:B------:R-:W-:Y:S02]  /*feb0*/  MOV R24, R168 ;  /* 0x000000a800187202 */ /* 0x000fe40000000f00 */
[-C--:B------:R-:W-:Y:S07]  /*fec0*/  HMMA.16816.F32.BF16 R168, R192, R174.reuse, R28 ;  /* 0x000000aec0a8723c */ /* 0x080fee000004181c */
[----:B------:R-:W-:Y:S01]  /*fed0*/  MOV R29, R179 ;  /* 0x000000b3001d7202 */ /* 0x000fe20000000f00 */
[C---:B------:R-:W-:Y:S01]  /*fee0*/  HMMA.16816.F32.BF16 R172, R140.reuse, R174, R32 ;  /* 0x000000ae8cac723c */ /* 0x040fe20000041820 */
[----:B------:R-:W4:Y:S03]  /*fef0*/  LDL.LU R32, [R1+0x28] ;  /* 0x0000280001207983 */ /* 0x000f260000300800 */
[----:B------:R-:W-:Y:S01]  /*ff00*/  MOV R30, R178 ;  /* 0x000000b2001e7202 */ /* 0x000fe20000000f00 */
[----:B------:R-:W4:Y:S01]  /*ff10*/  LDL.LU R35, [R1+0x2c] ;  /* 0x00002c0001237983 */ /* 0x000f220000300800 */
[----:B------:R-:W-:Y:S02]  /*ff20*/  MOV R31, R183 ;  /* 0x000000b7001f7202 */ /* 0x000fe40000000f00 */
[----:B------:R-:W-:Y:S04]  /*ff30*/  MOV R33, R177 ;  /* 0x000000b100217202 */ /* 0x000fe80000000f00 */
[----:B------:R-:W-:Y:S02]  /*ff40*/  MOV R34, R176 ;  /* 0x000000b000227202 */ /* 0x000fe40000000f00 */
[-C--:B------:R-:W-:Y:S01]  /*ff50*/  HMMA.16816.F32.BF16 R176, R140, R188.reuse, R36 ;  /* 0x000000bc8cb0723c */ /* 0x080fe20000041824 */
[----:B------:R-:W4:Y:S02]  /*ff60*/  LDL.LU R37, [R1+0x20] ;  /* 0x0000200001257983 */ /* 0x000f240000300800 */
[----:B------:R-:W-:Y:S02]  /*ff70*/  MOV R28, R182 ;  /* 0x000000b6001c7202 */ /* 0x000fe40000000f00 */
[----:B------:R-:W4:Y:S02]  /*ff80*/  LDL.LU R39, [R1+0x24] ;  /* 0x0000240001277983 */ /* 0x000f240000300800 */
[----:B------:R-:W-:Y:S02]  /*ff90*/  MOV R36, R181 ;  /* 0x000000b500247202 */ /* 0x000fe40000000f00 */
[----:B------:R-:W-:Y:S02]  /*ffa0*/  MOV R38, R180 ;  /* 0x000000b400267202 */ /* 0x000fe40000000f00 */
[C---:B------:R-:W-:Y:S08]  /*ffb0*/  HMMA.16816.F32.BF16 R180, R192.reuse, R188, R40 ;  /* 0x000000bcc0b4723c */ /* 0x040ff00000041828 */
[-C--:B------:R-:W-:Y:S08]  /*ffc0*/  HMMA.16816.F32.BF16 R184, R192, R190.reuse, R44 ;  /* 0x000000bec0b8723c */ /* 0x080ff0000004182c */
[C---:B------:R-:W-:Y:S08]  /*ffd0*/  HMMA.16816.F32.BF16 R188, R140.reuse, R190, R48 ;  /* 0x000000be8cbc723c */ /* 0x040ff00000041830 */
[-C--:B------:R-:W-:Y:S08]  /*ffe0*/  HMMA.16816.F32.BF16 R52, R140, R4.reuse, R52 ;  /* 0x000000048c34723c */ /* 0x080ff00000041834 */
[C---:B------:R-:W-:Y:S08]  /*fff0*/  HMMA.16816.F32.BF16 R56, R192.reuse, R4, R56 ;  /* 0x00000004c038723c */ /* 0x040ff00000041838 */
[-C--:B------:R-:W-:Y:S08]  /*10000*/  HMMA.16816.F32.BF16 R60, R192, R6.reuse, R60 ;  /* 0x00000006c03c723c */ /* 0x080ff0000004183c */
[C---:B------:R-:W-:Y:S08]  /*10010*/  HMMA.16816.F32.BF16 R64, R140.reuse, R6, R64 ;  /* 0x000000068c40723c */ /* 0x040ff00000041840 */
[-C--:B--2---:R-:W-:Y:S08]  /*10020*/  HMMA.16816.F32.BF16 R68, R140, R8.reuse, R68 ;  /* 0x000000088c44723c */ /* 0x084ff00000041844 */
[C---:B------:R-:W-:Y:S08]  /*10030*/  HMMA.16816.F32.BF16 R72, R192.reuse, R8, R72 ;  /* 0x00000008c048723c */ /* 0x040ff00000041848 */
[-C--:B------:R-:W-:Y:S08]  /*10040*/  HMMA.16816.F32.BF16 R76, R192, R10.reuse, R76 ;  /* 0x0000000ac04c723c */ /* 0x080ff0000004184c */
[C---:B------:R-:W-:Y:S08]  /*10050*/  HMMA.16816.F32.BF16 R80, R140.reuse, R10, R80 ;  /* 0x0000000a8c50723c */ /* 0x040ff00000041850 */
[-C--:B---3--:R-:W-:Y:S08]  /*10060*/  HMMA.16816.F32.BF16 R84, R140, R12.reuse, R84 ;  /* 0x0000000c8c54723c */ /* 0x088ff00000041854 */
        /* <DEDUP_REMOVED lines=10> */
[----:B------:R-:W-:Y:S04]  /*10110*/  HMMA.16816.F32.BF16 R128, R140, R22, R128 ;  /* 0x000000168c80723c */ /* 0x000fe80000041880 */
[----:B----4-:R-:W-:Y:S02]  /*10120*/  FFMA.FTZ R132, R132, R32, R33 ;  /* 0x0000002084847223 */ /* 0x010fe40000010021 */
[----:B------:R-:W-:Y:S02]  /*10130*/  FFMA.FTZ R0, R0, R35, R34 ;  /* 0x0000002300007223 */ /* 0x000fe40000010022 */
[----:B------:R-:W-:Y:S01]  /*10140*/  FADD.FTZ R4, R30, R132 ;  /* 0x000000841e047221 */ /* 0x000fe20000010000 */
[----:B------:R-:W-:Y:S03]  /*10150*/  MOV R132, R136 ;  /* 0x0000008800847202 */ /* 0x000fe60000000f00 */
[----:B------:R-:W-:Y:S02]  /*10160*/  FADD.FTZ R0, R31, R0 ;  /* 0x000000001f007221 */ /* 0x000fe40000010000 */
[----:B------:R-:W-:Y:S02]  /*10170*/  FADD.FTZ R4, R26, R4 ;  /* 0x000000041a047221 */ /* 0x000fe40000010000 */
        /* <DEDUP_REMOVED lines=40> */
[----:B------:R-:W-:Y:S01]  /*10400*/  FADD.FTZ R0, R199, R6 ;  /* 0x00000006c7007221 */ /* 0x000fe20000010000 */
[----:B------:R-:W-:Y:S01]  /*10410*/  STL [R1+0x24], R4 ;  /* 0x0000240401007387 */ /* 0x000fe20000100800 */
[----:B------:R-:W-:Y:S02]  /*10420*/  FADD.FTZ R2, R196, R2 ;  /* 0x00000002c4027221 */ /* 0x000fe40000010000 */
[----:B------:R-:W-:Y:S01]  /*10430*/  FADD.FTZ R0, R139, R0 ;  /* 0x000000008b007221 */ /* 0x000fe20000010000 */
[----:B------:R-:W-:Y:S02]  /*10440*/  MOV R139, R3 ;  /* 0x00000003008b7202 */ /* 0x000fe40000000f00 */
[----:B------:R1:W-:Y:S01]  /*10450*/  STL [R1+0x28], R2 ;  /* 0x0000280201007387 */ /* 0x0003e20000100800 */
[----:B------:R-:W-:Y:S01]  /*10460*/  FADD.FTZ R0, R138, R0 ;  /* 0x000000008a007221 */ /* 0x000fe20000010000 */
[----:B------:R-:W-:Y:S04]  /*10470*/  MOV R138, R135 ;  /* 0x00000087008a7202 */ /* 0x000fe80000000f00 */
[----:B------:R2:W-:Y:S01]  /*10480*/  STL [R1+0x2c], R0 ;  /* 0x00002c0001007387 */ /* 0x0005e20000100800 */
[----:B-1----:R-:W-:Y:S01]  /*10490*/  MOV R2, R137 ;  /* 0x0000008900027202 */ /* 0x002fe20000000f00 */
[----:B------:R-:W-:-:S05]  /*104a0*/  @P0 BRA `(.L_x_996) ;  /* 0xffffc61000000947 */ /* 0x000fca000383ffff */
.L_x_993:
[----:B------:R-:W-:-:S06]  /*104b0*/  UISETP.GE.AND UP0, UPT, UR23, UR7, UPT ;  /* 0x000000071700728c */ /* 0x000fcc000bf06270 */
[----:B------:R-:W-:-:S13]  /*104c0*/  PLOP3.LUT P0, PT, PT, PT, UP0, 0x80, 0x0 ;  /* 0x000000000000781c */ /* 0x000fda0003f0f008 */
[----:B------:R-:W-:Y:S05]  /*104d0*/  @!P0 BRA `(.L_x_997) ;  /* 0x000052a000008947 */ /* 0x000fea0003800000 */
[----:B-1----:R-:W3:Y:S01]  /*104e0*/  LDL.LU R4, [R1+0x10] ;  /* 0x0000100001047983 */ /* 0x002ee20000300800 */
[----:B------:R-:W-:Y:S01]  /*104f0*/  IMAD.MOV.U32 R134, RZ, RZ, R136 ;  /* 0x000000ffff867224 */ /* 0x000fe200078e0088 */
[----:B------:R-:W-:Y:S01]  /*10500*/  MOV R139, R3 ;  /* 0x00000003008b7202 */ /* 0x000fe20000000f00 */
[----:B------:R-:W-:Y:S02]  /*10510*/  IMAD.MOV.U32 R132, RZ, RZ, R137 ;  /* 0x000000ffff847224 */ /* 0x000fe400078e0089 */
[----:B------:R-:W-:Y:S01]  /*10520*/  IMAD.MOV.U32 R138, RZ, RZ, R135 ;  /* 0x000000ffff8a7224 */ /* 0x000fe200078e0087 */
[----:B--23--:R-:W-:-:S04]  /*10530*/  SHF.R.S32.HI R0, RZ, 0x1f, R4 ;  /* 0x0000001fff007819 */ /* 0x00cfc80000011404 */
[C---:B------:R-:W-:Y:S02]  /*10540*/  SHF.L.U64.HI R2, R4.reuse, 0x1, R0 ;  /* 0x0000000104027819 */ /* 0x040fe40000010200 */
[----:B------:R-:W-:-:S05]  /*10550*/  SHF.L.U32 R0, R4, 0x1, RZ ;  /* 0x0000000104007819 */ /* 0x000fca00000006ff */
[----:B------:R1:W-:Y:S04]  /*10560*/  STL [R1+0x8], R0 ;  /* 0x0000080001007387 */ /* 0x0003e80000100800 */
[----:B------:R2:W-:Y:S04]  /*10570*/  STL [R1+0xc], R2 ;  /* 0x00000c0201007387 */ /* 0x0005e80000100800 */
[----:B------:R-:W2:Y:S04]  /*10580*/  LDL.LU R5, [R1+0x3c] ;  /* 0x00003c0001057983 */ /* 0x000ea80000300800 */
[----:B------:R-:W1:Y:S02]  /*10590*/  LDL.LU R4, [R1+0x38] ;  /* 0x0000380001047983 */ /* 0x000e640000300800 */
[C---:B-1----:R-:W-:Y:S01]  /*105a0*/  IMAD.SHL.U32 R0, R4.reuse, 0x2, RZ ;  /* 0x0000000204007824 */ /* 0x042fe200078e00ff */
[----:B--2---:R-:W-:-:S04]  /*105b0*/  SHF.L.U64.HI R2, R4, 0x1, R5 ;  /* 0x0000000104027819 */ /* 0x004fc80000010205 */
[----:B------:R1:W-:Y:S04]  /*105c0*/  STL [R1], R0 ;  /* 0x0000000001007387 */ /* 0x0003e80000100800 */
[----:B------:R1:W-:Y:S02]  /*105d0*/  STL [R1+0x4], R2 ;  /* 0x0000040201007387 */ /* 0x0003e40000100800 */
.L_x_1015:
[----:B------:R-:W2:Y:S01]  /*105e0*/  LDL R249, [R1+0x8] ;  /* 0x0000080001f97983 */ /* 0x000ea20000100800 */
[----:B-1----:R-:W-:Y:S01]  /*105f0*/  SHF.R.S32.HI R0, RZ, 0x1f, R243 ;  /* 0x0000001fff007819 */ /* 0x002fe200000114f3 */
[----:B------:R-:W-:Y:S04]  /*10600*/  DEPBAR.LE SB0, 0x0 ;  /* 0x000080000000791a */ /* 0x000fe80000000000 */
[----:B------:R-:W3:Y:S01]  /*10610*/  LDL R246, [R1+0xc] ;  /* 0x00000c0001f67983 */ /* 0x000ee20000100800 */
[----:B------:R-:W-:Y:S01]  /*10620*/  IMAD R0, R0, c[0x0][0x208], RZ ;  /* 0x0000820000007a24 */ /* 0x000fe200078e02ff */
[----:B------:R-:W-:Y:S01]  /*10630*/  IADD3 R38, R247, 0x2080, RZ ;  /* 0x00002080f7267810 */ /* 0x000fe20007ffe0ff */
[C---:B------:R-:W-:Y:S01]  /*10640*/  IMAD.WIDE.U32 R2, R243.reuse, c[0x0][0x208], RZ ;  /* 0x00008200f3027a25 */ /* 0x040fe200078e00ff */
[----:B------:R-:W4:Y:S01]  /*10650*/  LDL R248, [R1] ;  /* 0x0000000001f87983 */ /* 0x000f220000100800 */
[----:B------:R-:W-:Y:S02]  /*10660*/  UISETP.GT.AND UP0, UPT, UR23, UR7, UPT ;  /* 0x000000071700728c */ /* 0x000fe4000bf04270 */
[----:B------:R-:W-:Y:S01]  /*10670*/  IMAD R0, R243, c[0x0][0x20c], R0 ;  /* 0x00008300f3007a24 */ /* 0x000fe200078e0200 */
[----:B------:R-:W4:Y:S04]  /*10680*/  LDL R245, [R1+0x4] ;  /* 0x0000040001f57983 */ /* 0x000f280000100800 */
[----:B------:R-:W-:Y:S01]  /*10690*/  BAR.SYNC.DEFER_BLOCKING 0x0 ;  /* 0x0000000000007b1d */ /* 0x000fe20000010000 */
[----:B------:R-:W-:Y:S02]  /*106a0*/  IADD3 R3, R3, R0, RZ ;  /* 0x0000000003037210 */ /* 0x000fe40007ffe0ff */
[----:B------:R-:W-:Y:S03]  /*106b0*/  SHF.R.S32.HI R0, RZ, 0x1f, R242 ;  /* 0x0000001fff007819 */ /* 0x000fe600000114f2 */
[----:B------:R-:W-:Y:S04]  /*106c0*/  IMAD.WIDE.U32 R2, R242, c[0x0][0x218], R2 ;  /* 0x00008600f2027a25 */ /* 0x000fe800078e0002 */
[----:B------:R-:W-:Y:S01]  /*106d0*/  IMAD R0, R0, c[0x0][0x218], RZ ;  /* 0x0000860000007a24 */ /* 0x000fe200078e02ff */
[----:B------:R-:W-:Y:S03]  /*106e0*/  IADD3 R2, P0, R2, UR24, RZ ;  /* 0x0000001802027c10 */ /* 0x000fe6000ff1e0ff */
[----:B------:R-:W-:Y:S05]  /*106f0*/  IMAD R0, R242, c[0x0][0x21c], R0 ;  /* 0x00008700f2007a24 */ /* 0x000fea00078e0200 */
[----:B------:R-:W-:Y:S02]  /*10700*/  IADD3.X R3, R3, UR18, R0, P0, !PT ;  /* 0x0000001203037c10 */ /* 0x000fe400087fe400 */
[C---:B------:R-:W-:Y:S01]  /*10710*/  LEA R0, P0, R2.reuse, c[0x0][0x1f8], 0x1 ;  /* 0x00007e0002007a11 */ /* 0x040fe200078008ff */
[----:B-----5:R-:W-:Y:S03]  /*10720*/  LDSM.16.M88.4 R48, [R231+0x8080] ;  /* 0x00808000e730783b */ /* 0x020fe60000000200 */
[----:B------:R-:W-:Y:S05]  /*10730*/  LEA.HI.X R2, R2, c[0x0][0x1fc], R3, 0x1, P0 ;  /* 0x00007f0002027a11 */ /* 0x000fea00000f0c03 */
[----:B------:R-:W1:Y:S08]  /*10740*/  LDSM.16.M88.4 R16, [R224+0x5080] ;  /* 0x00508000e010783b */ /* 0x000e700000000200 */
[----:B------:R-:W-:Y:S08]  /*10750*/  SHFL.IDX PT, R3, R0, RZ, 0x181f ;  /* 0x00181fff00037589 */ /* 0x000ff000000e0000 */
[----:B------:R-:W-:Y:S08]  /*10760*/  SHFL.IDX PT, R20, R2, RZ, 0x181f ;  /* 0x00181fff02147589 */ /* 0x000ff000000e0000 */
[----:B------:R-:W1:Y:S08]  /*10770*/  LDSM.16.M88.4 R44, [R231+0xa080] ;  /* 0x00a08000e72c783b */ /* 0x000e700000000200 */
[----:B------:R-:W-:Y:S01]  /*10780*/  SHFL.IDX PT, R31, R2, 0x1, 0x181f ;  /* 0x00381f00021f7f89 */ /* 0x000fe200000e0000 */
[-C--:B-1----:R-:W-:Y:S07]  /*10790*/  HMMA.16816.F32.BF16 R4, R48, R16.reuse, RZ ;  /* 0x000000103004723c */ /* 0x082fee00000418ff */
[----:B------:R-:W-:Y:S08]  /*107a0*/  SHFL.IDX PT, R30, R2, 0x2, 0x181f ;  /* 0x00581f00021e7f89 */ /* 0x000ff000000e0000 */
[----:B------:R-:W-:Y:S08]  /*107b0*/  LDSM.16.M88.4 R32, [R224+0x5880] ;  /* 0x00588000e020783b */ /* 0x000ff00000000200 */
[----:B------:R-:W-:Y:S01]  /*107c0*/  LDSM.16.M88.4 R140, [R224+0x6080] ;  /* 0x00608000e08c783b */ /* 0x000fe20000000200 */
[C---:B------:R-:W-:Y:S07]  /*107d0*/  HMMA.16816.F32.BF16 R8, R44.reuse, R16, RZ ;  /* 0x000000102c08723c */ /* 0x040fee00000418ff */
[----:B------:R-:W-:Y:S01]  /*107e0*/  LDSM.16.M88.4 R192, [R233+0x8080] ;  /* 0x00808000e9c0783b */ /* 0x000fe20000000200 */
[-C--:B------:R-:W-:Y:S07]  /*107f0*/  HMMA.16816.F32.BF16 R12, R44, R18.reuse, RZ ;  /* 0x000000122c0c723c */ /* 0x080fee00000418ff */
[----:B------:R-:W-:Y:S01]  /*10800*/  LDSM.16.M88.4 R196, [R235] ;  /* 0x00000000ebc4783b */ /* 0x000fe20000000200 */
[C---:B------:R-:W-:Y:S07]  /*10810*/  HMMA.16816.F32.BF16 R16, R48.reuse, R18, RZ ;  /* 0x000000123010723c */ /* 0x040fee00000418ff */
[----:B------:R-:W-:Y:S08]  /*10820*/  LDSM.16.M88.4 R200, [R233+0xa080] ;  /* 0x00a08000e9c8783b */ /* 0x000ff00000000200 */
[----:B------:R-:W-:Y:S08]  /*10830*/  LDSM.16.M88.4 R204, [R241] ;  /* 0x00000000f1cc783b */ /* 0x000ff00000000200 */
[----:B------:R-:W-:Y:S08]  /*10840*/  LDSM.16.M88.4 R208, [R240] ;  /* 0x00000000f0d0783b */ /* 0x000ff00000000200 */
[----:B------:R-:W-:Y:S08]  /*10850*/  SHFL.IDX PT, R26, R0, 0x1, 0x181f ;  /* 0x00381f00001a7f89 */ /* 0x000ff000000e0000 */
[----:B------:R-:W1:Y:S01]  /*10860*/  SHFL.IDX PT, R0, R0, 0x2, 0x181f ;  /* 0x00581f0000007f89 */ /* 0x000e6200000e0000 */
[CC--:B--2---:R-:W-:Y:S04]  /*10870*/  IADD3 R24, P1, R3.reuse, R249.reuse, RZ ;  /* 0x000000f903187210 */ /* 0x0c4fe80007f3e0ff */
[----:B---3--:R-:W-:Y:S02]  /*10880*/  IADD3.X R25, R20, R246, RZ, P1, !PT ;  /* 0x000000f614197210 */ /* 0x008fe40000ffe4ff */
[----:B-1----:R-:W-:Y:S02]  /*10890*/  IADD3 R36, P1, R0, R249, RZ ;  /* 0x000000f900247210 */ /* 0x002fe40007f3e0ff */
[----:B----4-:R-:W-:Y:S01]  /*108a0*/  IADD3 R2, P0, R3, R248, RZ ;  /* 0x000000f803027210 */ /* 0x010fe20007f1e0ff */
[----:B------:R-:W-:Y:S01]  /*108b0*/  @!PT LDS RZ, [RZ] ;  /* 0x00000000fffff984 */ /* 0x000fe20000000800 */
[----:B------:R1:W-:Y:S01]  /*108c0*/  LDGSTS.E.BYPASS.LTC128B.128 [R38], [R24.64], !P5 ;  /* 0x0000000018267fae */ /* 0x0003e2000e901d54 */
[-C--:B------:R-:W-:Y:S02]  /*108d0*/  IADD3.X R37, R30, R246.reuse, RZ, P1, !PT ;  /* 0x000000f61e257210 */ /* 0x080fe40000ffe4ff */
[----:B------:R-:W-:Y:S02]  /*108e0*/  IADD3.X R3, R20, R245, RZ, P0, !PT ;  /* 0x000000f514037210 */ /* 0x000fe400007fe4ff */
[-C--:B------:R-:W-:Y:S01]  /*108f0*/  HMMA.16816.F32.BF16 R20, R48, R32.reuse, RZ ;  /* 0x000000203014723c */ /* 0x080fe200000418ff */
[C---:B------:R-:W-:Y:S02]  /*10900*/  IADD3 R28, P0, R26.reuse, R249, RZ ;  /* 0x000000f91a1c7210 */ /* 0x040fe40007f1e0ff */
[----:B------:R2:W-:Y:S02]  /*10910*/  LDGSTS.E.BYPASS.LTC128B.128 [R38+0x1800], [R2.64], !P4 ;  /* 0x0180000002267fae */ /* 0x0005e4000e101d54 */
[C---:B------:R-:W-:Y:S06]  /*10920*/  IADD3.X R29, R31.reuse, R246, RZ, P0, !PT ;  /* 0x000000f61f1d7210 */ /* 0x040fec00007fe4ff */
[----:B------:R3:W-:Y:S01]  /*10930*/  LDGSTS.E.BYPASS.LTC128B.128 [R38+0x800], [R28.64], !P5 ;  /* 0x008000001c267fae */ /* 0x0007e2000e901d54 */
[-C--:B--2---:R-:W-:Y:S02]  /*10940*/  IADD3 R2, P2, R26, R248.reuse, RZ ;  /* 0x000000f81a027210 */ /* 0x084fe40007f5e0ff */
[C---:B-1----:R-:W-:Y:S02]  /*10950*/  HMMA.16816.F32.BF16 R24, R44.reuse, R32, RZ ;  /* 0x000000202c18723c */ /* 0x042fe400000418ff */
[-C--:B------:R-:W-:Y:S05]  /*10960*/  IADD3.X R3, R31, R245.reuse, RZ, P2, !PT ;  /* 0x000000f51f037210 */ /* 0x080fea00017fe4ff */
[----:B------:R1:W-:Y:S01]  /*10970*/  LDGSTS.E.BYPASS.LTC128B.128 [R38+0x2000], [R2.64], !P4 ;  /* 0x0200000002267fae */ /* 0x0003e2000e101d54 */
[----:B------:R-:W-:Y:S04]  /*10980*/  IADD3 R32, P0, R0, R248, RZ ;  /* 0x000000f800207210 */ /* 0x000fe80007f1e0ff */
[----:B------:R-:W-:Y:S02]  /*10990*/  IADD3.X R33, R30, R245, RZ, P0, !PT ;  /* 0x000000f51e217210 */ /* 0x000fe400007fe4ff */
[-C--:B---3--:R-:W-:Y:S01]  /*109a0*/  HMMA.16816.F32.BF16 R28, R44, R34.reuse, RZ ;  /* 0x000000222c1c723c */ /* 0x088fe200000418ff */
[----:B------:R1:W-:Y:S01]  /*109b0*/  LDGSTS.E.BYPASS.LTC128B.128 [R38+0x1000], [R36.64], !P5 ;  /* 0x0100000024267fae */ /* 0x0003e2000e901d54 */
[----:B------:R-:W-:Y:S07]  /*109c0*/  PLOP3.LUT P0, PT, PT, PT, UP0, 0x80, 0x0 ;  /* 0x000000000000781c */ /* 0x000fee0003f0f008 */
[----:B------:R2:W-:Y:S08]  /*109d0*/  LDGSTS.E.BYPASS.LTC128B.128 [R38+0x2800], [R32.64], !P4 ;  /* 0x0280000020267fae */ /* 0x0005f0000e101d54 */
[----:B------:R-:W-:Y:S08]  /*109e0*/  LDSM.16.M88.4 R212, [R232+0x8080] ;  /* 0x00808000e8d4783b */ /* 0x000ff00000000200 */
[----:B------:R-:W0:Y:S08]  /*109f0*/  LDGDEPBAR ;  /* 0x00000000000079af */ /* 0x000e300000000000 */
[----:B------:R-:W3:Y:S01]  /*10a00*/  LDSM.16.M88.4 R216, [R230+0x5080] ;  /* 0x00508000e6d8783b */ /* 0x000ee20000000200 */
[C---:B--2---:R-:W-:Y:S07]  /*10a10*/  HMMA.16816.F32.BF16 R32, R48.reuse, R34, RZ ;  /* 0x000000223020723c */ /* 0x044fee00000418ff */
[----:B------:R-:W2:Y:S01]  /*10a20*/  LDSM.16.M88.4 R220, [R232+0xa080] ;  /* 0x00a08000e8dc783b */ /* 0x000ea20000000200 */
[-C--:B-1----:R-:W-:Y:S08]  /*10a30*/  HMMA.16816.F32.BF16 R36, R48, R140.reuse, RZ ;  /* 0x0000008c3024723c */ /* 0x082ff000000418ff */
        /* <DEDUP_REMOVED lines=8> */
[----:B------:R-:W4:Y:S07]  /*10ac0*/  LDSM.16.M88.4 R196, [R230+0x6080] ;  /* 0x00608000e6c4783b */ /* 0x000f2e0000000200 */
        /* <DEDUP_REMOVED lines=8> */
[----:B------:R-:W-:Y:S07]  /*10b50*/  LDSM.16.M88.4 R200, [R229] ;  /* 0x00000000e5c8783b */ /* 0x000fee0000000200 */
[----:B------:R-:W-:Y:S01]  /*10b60*/  HMMA.16816.F32.BF16 R48, R192, R210, R48 ;  /* 0x000000d2c030723c */ /* 0x000fe20000041830 */
[----:B------:R-:W4:Y:S07]  /*10b70*/  LDSM.16.M88.4 R192, [R234+0x8080] ;  /* 0x00808000eac0783b */ /* 0x000f2e0000000200 */
[-C--:B---3--:R-:W-:Y:S01]  /*10b80*/  HMMA.16816.F32.BF16 R4, R212, R216.reuse, R4 ;  /* 0x000000d8d404723c */ /* 0x088fe20000041804 */
[----:B------:R-:W3:Y:S07]  /*10b90*/  LDSM.16.M88.4 R208, [R229+0x800] ;  /* 0x00080000e5d0783b */ /* 0x000eee0000000200 */
[C---:B--2---:R-:W-:Y:S08]  /*10ba0*/  HMMA.16816.F32.BF16 R8, R220.reuse, R216, R8 ;  /* 0x000000d8dc08723c */ /* 0x044ff00000041808 */
[-C--:B------:R-:W-:Y:S08]  /*10bb0*/  HMMA.16816.F32.BF16 R12, R220, R218.reuse, R12 ;  /* 0x000000dadc0c723c */ /* 0x080ff0000004180c */
[C---:B------:R-:W-:Y:S01]  /*10bc0*/  HMMA.16816.F32.BF16 R16, R212.reuse, R218, R16 ;  /* 0x000000dad410723c */ /* 0x040fe20000041810 */
[----:B------:R-:W2:Y:S07]  /*10bd0*/  LDSM.16.M88.4 R216, [R229+0x1000] ;  /* 0x00100000e5d8783b */ /* 0x000eae0000000200 */
[-C--:B-1----:R-:W-:Y:S08]  /*10be0*/  HMMA.16816.F32.BF16 R20, R212, R140.reuse, R20 ;  /* 0x0000008cd414723c */ /* 0x082ff00000041814 */
[C---:B------:R-:W-:Y:S08]  /*10bf0*/  HMMA.16816.F32.BF16 R24, R220.reuse, R140, R24 ;  /* 0x0000008cdc18723c */ /* 0x040ff00000041818 */
[-C--:B------:R-:W-:Y:S08]  /*10c00*/  HMMA.16816.F32.BF16 R28, R220, R142.reuse, R28 ;  /* 0x0000008edc1c723c */ /* 0x080ff0000004181c */
[C---:B------:R-:W-:Y:S01]  /*10c10*/  HMMA.16816.F32.BF16 R32, R212.reuse, R142, R32 ;  /* 0x0000008ed420723c */ /* 0x040fe20000041820 */
[----:B------:R-:W-:Y:S07]  /*10c20*/  LDSM.16.M88.4 R140, [R231+0xc080] ;  /* 0x00c08000e78c783b */ /* 0x000fee0000000200 */
[-C--:B----4-:R-:W-:Y:S08]  /*10c30*/  HMMA.16816.F32.BF16 R36, R212, R196.reuse, R36 ;  /* 0x000000c4d424723c */ /* 0x090ff00000041824 */
[C---:B------:R-:W-:Y:S08]  /*10c40*/  HMMA.16816.F32.BF16 R40, R220.reuse, R196, R40 ;  /* 0x000000c4dc28723c */ /* 0x040ff00000041828 */
[-C--:B------:R-:W-:Y:S01]  /*10c50*/  HMMA.16816.F32.BF16 R44, R220, R198.reuse, R44 ;  /* 0x000000c6dc2c723c */ /* 0x080fe2000004182c */
[----:B------:R-:W-:Y:S07]  /*10c60*/  LDSM.16.M88.4 R220, [R238] ;  /* 0x00000000eedc783b */ /* 0x000fee0000000200 */
[----:B------:R-:W-:Y:S01]  /*10c70*/  HMMA.16816.F32.BF16 R48, R212, R198, R48 ;  /* 0x000000c6d430723c */ /* 0x000fe20000041830 */
[----:B------:R-:W1:Y:S07]  /*10c80*/  LDSM.16.M88.4 R196, [R224+0x6880] ;  /* 0x00688000e0c4783b */ /* 0x000e6e0000000200 */
[-C--:B------:R-:W-:Y:S01]  /*10c90*/  HMMA.16816.F32.BF16 R4, R192, R200.reuse, R4 ;  /* 0x000000c8c004723c */ /* 0x080fe20000041804 */
[----:B------:R-:W4:Y:S07]  /*10ca0*/  LDSM.16.M88.4 R212, [R231+0xe080] ;  /* 0x00e08000e7d4783b */ /* 0x000f2e0000000200 */
[C---:B------:R-:W-:Y:S08]  /*10cb0*/  HMMA.16816.F32.BF16 R8, R204.reuse, R200, R8 ;  /* 0x000000c8cc08723c */ /* 0x040ff00000041808 */
[-C--:B------:R-:W-:Y:S08]  /*10cc0*/  HMMA.16816.F32.BF16 R12, R204, R202.reuse, R12 ;  /* 0x000000cacc0c723c */ /* 0x080ff0000004180c */
[C---:B------:R-:W-:Y:S01]  /*10cd0*/  HMMA.16816.F32.BF16 R16, R192.reuse, R202, R16 ;  /* 0x000000cac010723c */ /* 0x040fe20000041810 */
[----:B------:R-:W1:Y:S07]  /*10ce0*/  LDSM.16.M88.4 R200, [R224+0x7080] ;  /* 0x00708000e0c8783b */ /* 0x000e6e0000000200 */
[-C--:B---3--:R-:W-:Y:S08]  /*10cf0*/  HMMA.16816.F32.BF16 R20, R192, R208.reuse, R20 ;  /* 0x000000d0c014723c */ /* 0x088ff00000041814 */
[C---:B------:R-:W-:Y:S08]  /*10d00*/  HMMA.16816.F32.BF16 R24, R204.reuse, R208, R24 ;  /* 0x000000d0cc18723c */ /* 0x040ff00000041818 */
[-C--:B------:R-:W-:Y:S08]  /*10d10*/  HMMA.16816.F32.BF16 R28, R204, R210.reuse, R28 ;  /* 0x000000d2cc1c723c */ /* 0x080ff0000004181c */
[C---:B------:R-:W-:Y:S01]  /*10d20*/  HMMA.16816.F32.BF16 R32, R192.reuse, R210, R32 ;  /* 0x000000d2c020723c */ /* 0x040fe20000041820 */
[----:B------:R-:W-:Y:S07]  /*10d30*/  LDSM.16.M88.4 R208, [R239] ;  /* 0x00000000efd0783b */ /* 0x000fee0000000200 */
[-C--:B--2---:R-:W-:Y:S08]  /*10d40*/  HMMA.16816.F32.BF16 R36, R192, R216.reuse, R36 ;  /* 0x000000d8c024723c */ /* 0x084ff00000041824 */
[C---:B------:R-:W-:Y:S08]  /*10d50*/  HMMA.16816.F32.BF16 R40, R204.reuse, R216, R40 ;  /* 0x000000d8cc28723c */ /* 0x040ff00000041828 */
[-C--:B------:R-:W-:Y:S01]  /*10d60*/  HMMA.16816.F32.BF16 R44, R204, R218.reuse, R44 ;  /* 0x000000dacc2c723c */ /* 0x080fe2000004182c */
[----:B------:R-:W2:Y:S07]  /*10d70*/  LDSM.16.M88.4 R204, [R224+0x7880] ;  /* 0x00788000e0cc783b */ /* 0x000eae0000000200 */
[----:B------:R-:W-:Y:S01]  /*10d80*/  HMMA.16816.F32.BF16 R48, R192, R218, R48 ;  /* 0x000000dac030723c */ /* 0x000fe20000041830 */
[----:B------:R-:W3:Y:S07]  /*10d90*/  LDSM.16.M88.4 R192, [R233+0xc080] ;  /* 0x00c08000e9c0783b */ /* 0x000eee0000000200 */
[-C--:B-1----:R-:W-:Y:S01]  /*10da0*/  HMMA.16816.F32.BF16 R4, R140, R196.reuse, R4 ;  /* 0x000000c48c04723c */ /* 0x082fe20000041804 */
[----:B------:R-:W1:Y:S07]  /*10db0*/  LDSM.16.M88.4 R216, [R233+0xe080] ;  /* 0x00e08000e9d8783b */ /* 0x000e6e0000000200 */
[C---:B----4-:R-:W-:Y:S08]  /*10dc0*/  HMMA.16816.F32.BF16 R8, R212.reuse, R196, R8 ;  /* 0x000000c4d408723c */ /* 0x050ff00000041808 */
[-C--:B------:R-:W-:Y:S08]  /*10dd0*/  HMMA.16816.F32.BF16 R12, R212, R198.reuse, R12 ;  /* 0x000000c6d40c723c */ /* 0x080ff0000004180c */
[C---:B------:R-:W-:Y:S01]  /*10de0*/  HMMA.16816.F32.BF16 R16, R140.reuse, R198, R16 ;  /* 0x000000c68c10723c */ /* 0x040fe20000041810 */
[----:B------:R-:W4:Y:S07]  /*10df0*/  LDSM.16.M88.4 R196, [R237] ;  /* 0x00000000edc4783b */ /* 0x000f2e0000000200 */
[-C--:B------:R-:W-:Y:S08]  /*10e00*/  HMMA.16816.F32.BF16 R20, R140, R200.reuse, R20 ;  /* 0x000000c88c14723c */ /* 0x080ff00000041814 */
[C---:B------:R-:W-:Y:S08]  /*10e10*/  HMMA.16816.F32.BF16 R24, R212.reuse, R200, R24 ;  /* 0x000000c8d418723c */ /* 0x040ff00000041818 */
[-C--:B------:R-:W-:Y:S08]  /*10e20*/  HMMA.16816.F32.BF16 R28, R212, R202.reuse, R28 ;  /* 0x000000cad41c723c */ /* 0x080ff0000004181c */
[C---:B------:R-:W-:Y:S01]  /*10e30*/  HMMA.16816.F32.BF16 R32, R140.reuse, R202, R32 ;  /* 0x000000ca8c20723c */ /* 0x040fe20000041820 */
[----:B------:R-:W-:Y:S07]  /*10e40*/  LDSM.16.M88.4 R200, [R230+0x6880] ;  /* 0x00688000e6c8783b */ /* 0x000fee0000000200 */
[-C--:B--2---:R-:W-:Y:S08]  /*10e50*/  HMMA.16816.F32.BF16 R36, R140, R204.reuse, R36 ;  /* 0x000000cc8c24723c */ /* 0x084ff00000041824 */
[C---:B------:R-:W-:Y:S08]  /*10e60*/  HMMA.16816.F32.BF16 R40, R212.reuse, R204, R40 ;  /* 0x000000ccd428723c */ /* 0x040ff00000041828 */
[-C--:B------:R-:W-:Y:S01]  /*10e70*/  HMMA.16816.F32.BF16 R44, R212, R206.reuse, R44 ;  /* 0x000000ced42c723c */ /* 0x080fe2000004182c */
[----:B------:R-:W-:Y:S07]  /*10e80*/  LDSM.16.M88.4 R212, [R230+0x7880] ;  /* 0x00788000e6d4783b */ /* 0x000fee0000000200 */
[----:B------:R-:W-:Y:S01]  /*10e90*/  HMMA.16816.F32.BF16 R48, R140, R206, R48 ;  /* 0x000000ce8c30723c */ /* 0x000fe20000041830 */
[----:B------:R-:W2:Y:S07]  /*10ea0*/  LDSM.16.M88.4 R140, [R232+0xc080] ;  /* 0x00c08000e88c783b */ /* 0x000eae0000000200 */
[-C--:B---3--:R-:W-:Y:S01]  /*10eb0*/  HMMA.16816.F32.BF16 R4, R192, R208.reuse, R4 ;  /* 0x000000d0c004723c */ /* 0x088fe20000041804 */
[----:B------:R-:W3:Y:S07]  /*10ec0*/  LDSM.16.M88.4 R204, [R232+0xe080] ;  /* 0x00e08000e8cc783b */ /* 0x000eee0000000200 */
[C---:B-1----:R-:W-:Y:S08]  /*10ed0*/  HMMA.16816.F32.BF16 R8, R216.reuse, R208, R8 ;  /* 0x000000d0d808723c */ /* 0x042ff00000041808 */
[-C--:B------:R-:W-:Y:S08]  /*10ee0*/  HMMA.16816.F32.BF16 R12, R216, R210.reuse, R12 ;  /* 0x000000d2d80c723c */ /* 0x080ff0000004180c */
[C---:B------:R-:W-:Y:S01]  /*10ef0*/  HMMA.16816.F32.BF16 R16, R192.reuse, R210, R16 ;  /* 0x000000d2c010723c */ /* 0x040fe20000041810 */
[----:B------:R-:W1:Y:S07]  /*10f00*/  LDSM.16.M88.4 R208, [R230+0x7080] ;  /* 0x00708000e6d0783b */ /* 0x000e6e0000000200 */
[-C--:B------:R-:W-:Y:S08]  /*10f10*/  HMMA.16816.F32.BF16 R20, R192, R220.reuse, R20 ;  /* 0x000000dcc014723c */ /* 0x080ff00000041814 */
[C---:B------:R-:W-:Y:S08]  /*10f20*/  HMMA.16816.F32.BF16 R24, R216.reuse, R220, R24 ;  /* 0x000000dcd818723c */ /* 0x040ff00000041818 */
[-C--:B------:R-:W-:Y:S08]  /*10f30*/  HMMA.16816.F32.BF16 R28, R216, R222.reuse, R28 ;  /* 0x000000ded81c723c */ /* 0x080ff0000004181c */
[C---:B------:R-:W-:Y:S01]  /*10f40*/  HMMA.16816.F32.BF16 R32, R192.reuse, R222, R32 ;  /* 0x000000dec020723c */ /* 0x040fe20000041820 */
[----:B------:R-:W-:Y:S07]  /*10f50*/  LDSM.16.M88.4 R220, [R229+0x1800] ;  /* 0x00180000e5dc783b */ /* 0x000fee0000000200 */
[-C--:B----4-:R-:W-:Y:S08]  /*10f60*/  HMMA.16816.F32.BF16 R36, R192, R196.reuse, R36 ;  /* 0x000000c4c024723c */ /* 0x090ff00000041824 */
[C---:B------:R-:W-:Y:S08]  /*10f70*/  HMMA.16816.F32.BF16 R40, R216.reuse, R196, R40 ;  /* 0x000000c4d828723c */ /* 0x040ff00000041828 */
[-C--:B------:R-:W-:Y:S01]  /*10f80*/  HMMA.16816.F32.BF16 R44, R216, R198.reuse, R44 ;  /* 0x000000c6d82c723c */ /* 0x080fe2000004182c */
[----:B------:R-:W4:Y:S07]  /*10f90*/  LDSM.16.M88.4 R216, [R234+0xc080] ;  /* 0x00c08000ead8783b */ /* 0x000f2e0000000200 */
[----:B------:R-:W-:Y:S01]  /*10fa0*/  HMMA.16816.F32.BF16 R48, R192, R198, R48 ;  /* 0x000000c6c030723c */ /* 0x000fe20000041830 */
[----:B------:R-:W4:Y:S07]  /*10fb0*/  LDSM.16.M88.4 R192, [R236+0xe080] ;  /* 0x00e08000ecc0783b */ /* 0x000f2e0000000200 */
[-C--:B--2---:R-:W-:Y:S08]  /*10fc0*/  HMMA.16816.F32.BF16 R4, R140, R200.reuse, R4 ;  /* 0x000000c88c04723c */ /* 0x084ff00000041804 */
        /* <DEDUP_REMOVED lines=11> */
[-C--:B----4-:R-:W-:Y:S08]  /*11080*/  HMMA.16816.F32.BF16 R4, R216, R220.reuse, R4 ;  /* 0x000000dcd804723c */ /* 0x090ff00000041804 */
        /* <DEDUP_REMOVED lines=29> */
[----:B------:R-:W2:Y:S01]  /*11260*/  MUFU.TANH R214, R14 ;  /* 0x0000000e00d67308 */ /* 0x000ea20000002400 */
[----:B-1----:R-:W1:Y:S01]  /*11270*/  LDSM.16.M88.4 R8, [R229+0x2800] ;  /* 0x00280000e508783b */ /* 0x002e620000000200 */
[----:B------:R-:W-:Y:S04]  /*11280*/  DEPBAR.LE SB0, 0x0 ;  /* 0x000080000000791a */ /* 0x000fe80000000000 */
[-C--:B----4-:R-:W-:Y:S04]  /*11290*/  HMMA.16816.F32.BF16 R20, R216, R4.reuse, R20 ;  /* 0x00000004d814723c */ /* 0x090fe80000041814 */
[----:B------:R-:W4:Y:S01]  /*112a0*/  MUFU.TANH R213, R15 ;  /* 0x0000000f00d57308 */ /* 0x000f220000002400 */
[----:B------:R-:W-:Y:S03]  /*112b0*/  BAR.SYNC.DEFER_BLOCKING 0x0 ;  /* 0x0000000000007b1d */ /* 0x000fe60000010000 */
[C---:B------:R-:W-:Y:S06]  /*112c0*/  HMMA.16816.F32.BF16 R24, R192.reuse, R4, R24 ;  /* 0x00000004c018723c */ /* 0x040fec0000041818 */
[----:B------:R1:W1:Y:S02]  /*112d0*/  MUFU.TANH R143, R18 ;  /* 0x00000012008f7308 */ /* 0x0002640000002400 */
        /* <DEDUP_REMOVED lines=25> */
[----:B------:R2:W2:Y:S01]  /*11470*/  MUFU.TANH R199, R23 ;  /* 0x0000001700c77308 */ /* 0x0004a20000002400 */
[----:B------:R-:W-:Y:S02]  /*11480*/  FMUL.FTZ R42, R42, c[0x0][0x320] ;  /* 0x0000c8002a2a7a20 */ /* 0x000fe40000410000 */
[----:B------:R-:W-:Y:S02]  /*11490*/  FMUL.FTZ R43, R43, c[0x0][0x320] ;  /* 0x0000c8002b2b7a20 */ /* 0x000fe40000410000 */
[----:B------:R-:W-:Y:S02]  /*114a0*/  FMUL.FTZ R46, R46, c[0x0][0x320] ;  /* 0x0000c8002e2e7a20 */ /* 0x000fe40000410000 */
[----:B------:R-:W-:Y:S03]  /*114b0*/  FMUL.FTZ R47, R47, c[0x0][0x320] ;  /* 0x0000c8002f2f7a20 */ /* 0x000fe60000410000 */
[----:B------:R3:W3:Y:S03]  /*114c0*/  MUFU.TANH R205, R24 ;  /* 0x0000001800cd7308 */ /* 0x0006e60000002400 */
[----:B------:R-:W-:Y:S02]  /*114d0*/  FMUL.FTZ R14, R48, c[0x0][0x320] ;  /* 0x0000c800300e7a20 */ /* 0x000fe40000410000 */
[----:B-1----:R-:W-:Y:S02]  /*114e0*/  FMUL.FTZ R22, R45, c[0x0][0x320] ;  /* 0x0000c8002d167a20 */ /* 0x002fe40000410000 */
[----:B------:R-:W-:Y:S02]  /*114f0*/  FMUL.FTZ R13, R49, c[0x0][0x320] ;  /* 0x0000c800310d7a20 */ /* 0x000fe40000410000 */
[----:B------:R-:W-:Y:S01]  /*11500*/  FMUL.FTZ R21, R50, c[0x0][0x320] ;  /* 0x0000c80032157a20 */ /* 0x000fe20000410000 */
[----:B------:R1:W1:Y:S01]  /*11510*/  MUFU.TANH R208, R25 ;  /* 0x0000001900d07308 */ /* 0x0002620000002400 */
[----:B------:R-:W-:Y:S02]  /*11520*/  FMUL.FTZ R20, R51, c[0x0][0x320] ;  /* 0x0000c80033147a20 */ /* 0x000fe40000410000 */
[----:B--2---:R-:W-:Y:S07]  /*11530*/  FMUL.FTZ R23, R33, c[0x0][0x320] ;  /* 0x0000c80021177a20 */ /* 0x004fee0000410000 */
[----:B------:R2:W2:Y:S01]  /*11540*/  MUFU.TANH R220, R26 ;  /* 0x0000001a00dc7308 */ /* 0x0004a20000002400 */
[----:B---3--:R-:W-:Y:S09]  /*11550*/  FMUL.FTZ R24, R39, c[0x0][0x320] ;  /* 0x0000c80027187a20 */ /* 0x008ff20000410000 */
[----:B------:R3:W3:Y:S01]  /*11560*/  MUFU.TANH R215, R27 ;  /* 0x0000001b00d77308 */ /* 0x0006e20000002400 */
[----:B-1----:R-:W-:Y:S09]  /*11570*/  FMUL.FTZ R25, R32, c[0x0][0x320] ;  /* 0x0000c80020197a20 */ /* 0x002ff20000410000 */
[----:B------:R1:W1:Y:S01]  /*11580*/  MUFU.TANH R141, R28 ;  /* 0x0000001c008d7308 */ /* 0x0002620000002400 */
[----:B--2---:R-:W-:Y:S09]  /*11590*/  FMUL.FTZ R26, R38, c[0x0][0x320] ;  /* 0x0000c800261a7a20 */ /* 0x004ff20000410000 */
        /* <DEDUP_REMOVED lines=8> */
[----:B------:R3:W2:Y:S01]  /*11620*/  MUFU.TANH R142, R19 ;  /* 0x00000013008e7308 */ /* 0x0006a20000002400 */
        /* <DEDUP_REMOVED lines=24> */
[----:B------:R-:W-:Y:S05]  /*117b0*/  IMAD.MOV.U32 R242, RZ, RZ, RZ ;  /* 0x000000fffff27224 */ /* 0x000fea00078e00ff */
        /* <DEDUP_REMOVED lines=26> */
[----:B------:R-:W-:Y:S04]  /*11960*/  SHFL.IDX PT, R6, R2, 0x1, 0x181f ;  /* 0x00381f0002067f89 */ /* 0x000fe800000e0000 */
[----:B------:R3:W-:Y:S04]  /*11970*/  SHFL.IDX PT, R7, R2, 0x2, 0x181f ;  /* 0x00581f0002077f89 */ /* 0x0007e800000e0000 */
[----:B------:R-:W4:Y:S04]  /*11980*/  SHFL.IDX PT, R5, R0, RZ, 0x181f ;  /* 0x00181fff00057589 */ /* 0x000f2800000e0000 */
[----:B------:R-:W5:Y:S04]  /*11990*/  SHFL.IDX PT, R12, R0, 0x1, 0x181f ;  /* 0x00381f00000c7f89 */ /* 0x000f6800000e0000 */
[----:B------:R-:W1:Y:S01]  /*119a0*/  SHFL.IDX PT, R0, R0, 0x2, 0x181f ;  /* 0x00581f0000007f89 */ /* 0x000e6200000e0000 */
[C---:B--2---:R-:W-:Y:S02]  /*119b0*/  IADD3 R10, P1, R4.reuse, R248, RZ ;  /* 0x000000f8040a7210 */ /* 0x044fe40007f3e0ff */
[-C--:B---3--:R-:W-:Y:S04]  /*119c0*/  IADD3 R2, P0, R4, R249.reuse, RZ ;  /* 0x000000f904027210 */ /* 0x088fe80007f1e0ff */
[C---:B----4-:R-:W-:Y:S01]  /*119d0*/  IADD3.X R3, R5.reuse, R246, RZ, P0, !PT ;  /* 0x000000f605037210 */ /* 0x050fe200007fe4ff */
[--C-:B------:R-:W-:Y:S01]  /*119e0*/  IMAD.X R11, R5, 0x1, R245.reuse, P1 ;  /* 0x00000001050b7824 */ /* 0x100fe200008e06f5 */
[CC--:B------:R-:W-:Y:S02]  /*119f0*/  IADD3 R8, P0, R6.reuse, R249.reuse, RZ ;  /* 0x000000f906087210 */ /* 0x0c0fe40007f1e0ff */
[----:B------:R-:W-:Y:S01]  /*11a00*/  IADD3 R6, P2, R6, R248, RZ ;  /* 0x000000f806067210 */ /* 0x000fe20007f5e0ff */
[----:B------:R2:W-:Y:S01]  /*11a10*/  LDGSTS.E.BYPASS.LTC128B.128 [R247+0x5080], [R2.64], !P5 ;  /* 0x0508000002f77fae */ /* 0x0005e2000e901d54 */
[C---:B------:R-:W-:Y:S01]  /*11a20*/  IADD3 R4, P1, R7.reuse, R249, RZ ;  /* 0x000000f907047210 */ /* 0x040fe20007f3e0ff */
[----:B-----5:R-:W-:Y:S02]  /*11a30*/  IMAD.X R9, R12, 0x1, R246, P0 ;  /* 0x000000010c097824 */ /* 0x020fe400000e06f6 */
[----:B------:R3:W-:Y:S01]  /*11a40*/  LDGSTS.E.BYPASS.LTC128B.128 [R247+0x6880], [R10.64], !P4 ;  /* 0x068800000af77fae */ /* 0x0007e2000e101d54 */
[----:B-1----:R-:W-:Y:S03]  /*11a50*/  IADD3.X R5, R0, R246, RZ, P1, !PT ;  /* 0x000000f600057210 */ /* 0x002fe60000ffe4ff */
[----:B------:R3:W-:Y:S01]  /*11a60*/  LDGSTS.E.BYPASS.LTC128B.128 [R247+0x5880], [R8.64], !P5 ;  /* 0x0588000008f77fae */ /* 0x0007e2000e901d54 */
[----:B--2---:R-:W-:Y:S01]  /*11a70*/  IADD3 R2, P0, R7, R248, RZ ;  /* 0x000000f807027210 */ /* 0x004fe20007f1e0ff */
[--C-:B------:R-:W-:Y:S04]  /*11a80*/  IMAD.X R7, R12, 0x1, R245.reuse, P2 ;  /* 0x000000010c077824 */ /* 0x100fe800010e06f5 */
[----:B------:R-:W-:Y:S01]  /*11a90*/  IMAD.X R3, R0, 0x1, R245, P0 ;  /* 0x0000000100037824 */ /* 0x000fe200000e06f5 */
[----:B------:R3:W-:Y:S04]  /*11aa0*/  LDGSTS.E.BYPASS.LTC128B.128 [R247+0x7080], [R6.64], !P4 ;  /* 0x0708000006f77fae */ /* 0x0007e8000e101d54 */
[----:B------:R3:W-:Y:S04]  /*11ab0*/  LDGSTS.E.BYPASS.LTC128B.128 [R247+0x6080], [R4.64], !P5 ;  /* 0x0608000004f77fae */ /* 0x0007e8000e901d54 */
[----:B------:R3:W-:Y:S02]  /*11ac0*/  LDGSTS.E.BYPASS.LTC128B.128 [R247+0x7880], [R2.64], !P4 ;  /* 0x0788000002f77fae */ /* 0x0007e4000e101d54 */
.L_x_998:
[----:B--234-:R-:W2:Y:S01]  /*11ad0*/  LDL R3, [R1+0x30] ;  /* 0x0000300001037983 */ /* 0x01cea20000100800 */
[----:B------:R-:W-:Y:S01]  /*11ae0*/  UISETP.NE.AND UP1, UPT, UR13, URZ, UPT ;  /* 0x0000003f0d00728c */ /* 0x000fe2000bf25270 */
[----:B------:R-:W-:Y:S01]  /*11af0*/  IMAD.U32 R6, RZ, RZ, UR9 ;  /* 0x00000009ff067e24 */ /* 0x000fe2000f8e00ff */
[----:B------:R-:W-:Y:S01]  /*11b00*/  UIMAD UR28, UR23, -0x30, URZ ;  /* 0xffffffd0171c78a4 */ /* 0x000fe2000f8e023f */
[----:B------:R-:W3:Y:S01]  /*11b10*/  LDL R2, [R1+0x1c] ;  /* 0x00001c0001027983 */ /* 0x000ee20000100800 */
[----:B------:R-:W-:Y:S02]  /*11b20*/  UISETP.NE.AND UP0, UPT, UR12, URZ, UPT ;  /* 0x0000003f0c00728c */ /* 0x000fe4000bf05270 */
[----:B------:R-:W-:Y:S01]  /*11b30*/  PLOP3.LUT P1, PT, PT, PT, UP1, 0x80, 0x0 ;  /* 0x000000000000781c */ /* 0x000fe20003f2f018 */
[----:B------:R-:W0:Y:S01]  /*11b40*/  LDGDEPBAR ;  /* 0x00000000000079af */ /* 0x000e220000000000 */
[----:B------:R-:W-:Y:S02]  /*11b50*/  PLOP3.LUT P0, PT, PT, PT, UP1, 0x80, 0x0 ;  /* 0x000000000000781c */ /* 0x000fe40003f0f018 */
[C---:B---3--:R-:W-:Y:S09]  /*11b60*/  IADD3 R7, -R2.reuse, UR28, RZ ;  /* 0x0000001c02077c10 */ /* 0x048ff2000fffe1ff */
[----:B--2---:R-:W-:Y:S04]  /*11b70*/  @P1 IMAD.HI.U32 R0, R3, c[0x0][0x2c8], RZ ;  /* 0x0000b20003001a27 */ /* 0x004fe800078e00ff */
[----:B------:R-:W-:Y:S01]  /*11b80*/  IMAD.MOV.U32 R4, RZ, RZ, R3 ;  /* 0x000000ffff047224 */ /* 0x000fe200078e0003 */
[----:B------:R-:W-:Y:S01]  /*11b90*/  @P0 SHF.R.U32.HI R4, RZ, c[0x0][0x2cc], R0 ;  /* 0x0000b300ff040a19 */ /* 0x000fe20000011600 */
[----:B------:R-:W-:Y:S01]  /*11ba0*/  IMAD.U32 R0, RZ, RZ, UR28 ;  /* 0x0000001cff007e24 */ /* 0x000fe2000f8e00ff */
[----:B------:R-:W-:Y:S03]  /*11bb0*/  PLOP3.LUT P0, PT, PT, PT, UP0, 0x40, 0x0 ;  /* 0x000000000000781c */ /* 0x000fe60003f0e808 */
[----:B------:R-:W2:Y:S01]  /*11bc0*/  SHFL.IDX PT, R3, R4, RZ, 0x1c1f ;  /* 0x001c1fff04037589 */ /* 0x000ea200000e0000 */
[----:B------:R-:W-:Y:S04]  /*11bd0*/  IADD3 R0, -R2, 0x1, R0 ;  /* 0x0000000102007810 */ /* 0x000fe80007ffe100 */
[----:B------:R-:W-:Y:S04]  /*11be0*/  IADD3 R6, R0, -c[0x0][0x168], R6 ;  /* 0x80005a0000067a10 */ /* 0x000fe80007ffe006 */
[C---:B------:R-:W-:Y:S02]  /*11bf0*/  IADD3 R5, R6.reuse, c[0x0][0x328], RZ ;  /* 0x0000ca0006057a10 */ /* 0x040fe40007ffe0ff */
[----:B------:R-:W-:Y:S03]  /*11c00*/  IADD3 R6, R6, UR19, RZ ;  /* 0x0000001306067c10 */ /* 0x000fe6000fffe0ff */
[--C-:B--2---:R-:W-:Y:S02]  /*11c10*/  IMAD.IADD R2, R5, 0x1, R3.reuse ;  /* 0x0000000105027824 */ /* 0x104fe400078e0203 */
[----:B------:R-:W-:Y:S01]  /*11c20*/  IMAD.IADD R0, R6, 0x1, R3 ;  /* 0x0000000106007824 */ /* 0x000fe200078e0203 */
        /* <DEDUP_REMOVED lines=16> */
.L_x_1001:
[----:B------:R-:W-:Y:S04]  /*11d30*/  MOV R8, c[0x0][0x32c] ;  /* 0x0000cb0000087a02 */ /* 0x000fe80000000f00 */
[----:B------:R-:W-:Y:S11]  /*11d40*/  ISETP.NE.AND P0, PT, R8, 0x1, PT ;  /* 0x000000010800780c */ /* 0x000ff60003f05270 */
[----:B------:R-:W-:Y:S02]  /*11d50*/  @!UPT UIADD3 URZ, URZ, URZ, URZ ;  /* 0x0000003f3f3ff290 */ /* 0x000fe4000fffe03f */
[----:B------:R-:W-:Y:S05]  /*11d60*/  @P0 IMAD.HI.U32 R8, R3, c[0x0][0x330], RZ ;  /* 0x0000cc0003080a27 */ /* 0x000fea00078e00ff */
[----:B------:R-:W-:Y:S02]  /*11d70*/  @P0 SHF.R.U32.HI R3, RZ, c[0x0][0x334], R8 ;  /* 0x0000cd00ff030a19 */ /* 0x000fe40000011608 */
.L_x_1002:
[----:B------:R-:W-:Y:S05]  /*11d80*/  BSYNC B0 ;  /* 0x0000000000007941 */ /* 0x000fea0003800000 */
.L_x_1000:
[----:B------:R-:W-:Y:S05]  /*11d90*/  IMAD R3, R3, c[0x0][0x32c], R7 ;  /* 0x0000cb0003037a24 */ /* 0x000fea00078e0207 */
[----:B------:R-:W-:Y:S02]  /*11da0*/  IADD3 R8, R3, c[0x0][0x32c], RZ ;  /* 0x0000cb0003087a10 */ /* 0x000fe40007ffe0ff */
[----:B------:R-:W-:Y:S02]  /*11db0*/  IMNMX R0, R0, R3, !PT ;  /* 0x0000000300007217 */ /* 0x000fe40007800200 */
[----:B------:R-:W-:Y:S02]  /*11dc0*/  IMNMX R2, R2, R8, PT ;  /* 0x0000000802027217 */ /* 0x000fe40003800200 */
.L_x_999:
[----:B------:R-:W-:Y:S01]  /*11dd0*/  UISETP.GE.AND UP2, UPT, UR28, 0x1, UPT ;  /* 0x000000011c00788c */ /* 0x000fe2000bf46270 */
[----:B------:R-:W2:Y:S01]  /*11de0*/  SHFL.IDX PT, R3, R4, 0x1, 0x1c1f ;  /* 0x003c1f0004037f89 */ /* 0x000ea200000e0000 */
        /* <DEDUP_REMOVED lines=43> */
[----:B-1----:R-:W-:Y:S02]  /*120a0*/  FSEL R201, R25, -INF , !P0 ;  /* 0xff80000019c97808 */ /* 0x002fe40004000000 */
        /* <DEDUP_REMOVED lines=20> */
[--C-:B--2---:R-:W-:Y:S01]  /*121f0*/  IMAD.IADD R0, R6, 0x1, R3.reuse ;  /* 0x0000000106007824 */ /* 0x104fe200078e0203 */
[C---:B------:R-:W-:Y:S02]  /*12200*/  ISETP.LT.OR P2, PT, R2.reuse, 0x29, P2 ;  /* 0x000000290200780c */ /* 0x040fe40001741670 */
[----:B------:R-:W-:Y:S01]  /*12210*/  ISETP.LT.OR P1, PT, R2, 0x2a, P1 ;  /* 0x0000002a0200780c */ /* 0x000fe20000f21670 */
[----:B------:R-:W-:Y:S01]  /*12220*/  IMAD.IADD R2, R5, 0x1, R3 ;  /* 0x0000000105027824 */ /* 0x000fe200078e0203 */
[----:B------:R-:W-:Y:S02]  /*12230*/  FSEL R33, R14, -INF , !P2 ;  /* 0xff8000000e217808 */ /* 0x000fe40005000000 */
[----:B------:R-:W-:Y:S01]  /*12240*/  FSEL R32, R13, -INF , !P1 ;  /* 0xff8000000d207808 */ /* 0x000fe20004800000 */
        /* <DEDUP_REMOVED lines=16> */
.L_x_1005:
[----:B------:R-:W-:Y:S04]  /*12350*/  MOV R8, c[0x0][0x32c] ;  /* 0x0000cb0000087a02 */ /* 0x000fe80000000f00 */
[----:B------:R-:W-:Y:S11]  /*12360*/  ISETP.NE.AND P0, PT, R8, 0x1, PT ;  /* 0x000000010800780c */ /* 0x000ff60003f05270 */
[----:B------:R-:W-:Y:S02]  /*12370*/  @!UPT UIADD3 URZ, URZ, URZ, URZ ;  /* 0x0000003f3f3ff290 */ /* 0x000fe4000fffe03f */
[----:B------:R-:W-:Y:S05]  /*12380*/  @P0 IMAD.HI.U32 R8, R3, c[0x0][0x330], RZ ;  /* 0x0000cc0003080a27 */ /* 0x000fea00078e00ff */
[----:B------:R-:W-:Y:S02]  /*12390*/  @P0 SHF.R.U32.HI R3, RZ, c[0x0][0x334], R8 ;  /* 0x0000cd00ff030a19 */ /* 0x000fe40000011608 */
.L_x_1006:
[----:B------:R-:W-:Y:S05]  /*123a0*/  BSYNC B0 ;  /* 0x0000000000007941 */ /* 0x000fea0003800000 */
.L_x_1004:
[----:B------:R-:W-:Y:S05]  /*123b0*/  IMAD R3, R3, c[0x0][0x32c], R7 ;  /* 0x0000cb0003037a24 */ /* 0x000fea00078e0207 */
[----:B------:R-:W-:Y:S02]  /*123c0*/  IADD3 R8, R3, c[0x0][0x32c], RZ ;  /* 0x0000cb0003087a10 */ /* 0x000fe40007ffe0ff */
[----:B------:R-:W-:Y:S02]  /*123d0*/  IMNMX R0, R0, R3, !PT ;  /* 0x0000000300007217 */ /* 0x000fe40007800200 */
[----:B------:R-:W-:Y:S02]  /*123e0*/  IMNMX R2, R2, R8, PT ;  /* 0x0000000802027217 */ /* 0x000fe40003800200 */
.L_x_1003:
        /* <DEDUP_REMOVED lines=86> */
.L_x_1009:
[----:B------:R-:W-:Y:S04]  /*12950*/  MOV R8, c[0x0][0x32c] ;  /* 0x0000cb0000087a02 */ /* 0x000fe80000000f00 */
[----:B------:R-:W-:Y:S11]  /*12960*/  ISETP.NE.AND P0, PT, R8, 0x1, PT ;  /* 0x000000010800780c */ /* 0x000ff60003f05270 */
[----:B------:R-:W-:Y:S02]  /*12970*/  @!UPT UIADD3 URZ, URZ, URZ, URZ ;  /* 0x0000003f3f3ff290 */ /* 0x000fe4000fffe03f */
[----:B------:R-:W-:Y:S05]  /*12980*/  @P0 IMAD.HI.U32 R8, R3, c[0x0][0x330], RZ ;  /* 0x0000cc0003080a27 */ /* 0x000fea00078e00ff */
[----:B------:R-:W-:Y:S02]  /*12990*/  @P0 SHF.R.U32.HI R3, RZ, c[0x0][0x334], R8 ;  /* 0x0000cd00ff030a19 */ /* 0x000fe40000011608 */
.L_x_1010:
[----:B------:R-:W-:Y:S05]  /*129a0*/  BSYNC B0 ;  /* 0x0000000000007941 */ /* 0x000fea0003800000 */
.L_x_1008:
[----:B------:R-:W-:Y:S05]  /*129b0*/  IMAD R3, R3, c[0x0][0x32c], R7 ;  /* 0x0000cb0003037a24 */ /* 0x000fea00078e0207 */
[----:B------:R-:W-:Y:S02]  /*129c0*/  IADD3 R8, R3, c[0x0][0x32c], RZ ;  /* 0x0000cb0003087a10 */ /* 0x000fe40007ffe0ff */
[----:B------:R-:W-:Y:S02]  /*129d0*/  IMNMX R0, R0, R3, !PT ;  /* 0x0000000300007217 */ /* 0x000fe40007800200 */
[----:B------:R-:W-:Y:S02]  /*129e0*/  IMNMX R2, R2, R8, PT ;  /* 0x0000000802027217 */ /* 0x000fe40003800200 */
.L_x_1007:
        /* <DEDUP_REMOVED lines=86> */
.L_x_1013:
[----:B------:R-:W-:Y:S04]  /*12f50*/  MOV R4, c[0x0][0x32c] ;  /* 0x0000cb0000047a02 */ /* 0x000fe80000000f00 */
[----:B------:R-:W-:Y:S11]  /*12f60*/  ISETP.NE.AND P0, PT, R4, 0x1, PT ;  /* 0x000000010400780c */ /* 0x000ff60003f05270 */
[----:B------:R-:W-:Y:S02]  /*12f70*/  @!UPT UIADD3 URZ, URZ, URZ, URZ ;  /* 0x0000003f3f3ff290 */ /* 0x000fe4000fffe03f */
[----:B------:R-:W-:Y:S05]  /*12f80*/  @P0 IMAD.HI.U32 R4, R3, c[0x0][0x330], RZ ;  /* 0x0000cc0003040a27 */ /* 0x000fea00078e00ff */
[----:B------:R-:W-:Y:S02]  /*12f90*/  @P0 SHF.R.U32.HI R3, RZ, c[0x0][0x334], R4 ;  /* 0x0000cd00ff030a19 */ /* 0x000fe40000011604 */
.L_x_1014:
[----:B------:R-:W-:Y:S05]  /*12fa0*/  BSYNC B0 ;  /* 0x0000000000007941 */ /* 0x000fea0003800000 */
.L_x_1012:
[----:B------:R-:W-:Y:S05]  /*12fb0*/  IMAD R7, R3, c[0x0][0x32c], R7 ;  /* 0x0000cb0003077a24 */ /* 0x000fea00078e0207 */
[----:B------:R-:W-:Y:S02]  /*12fc0*/  IADD3 R3, R7, c[0x0][0x32c], RZ ;  /* 0x0000cb0007037a10 */ /* 0x000fe40007ffe0ff */
[----:B------:R-:W-:Y:S02]  /*12fd0*/  IMNMX R0, R0, R7, !PT ;  /* 0x0000000700007217 */ /* 0x000fe40007800200 */
[----:B------:R-:W-:Y:S02]  /*12fe0*/  IMNMX R2, R2, R3, PT ;  /* 0x0000000302027217 */ /* 0x000fe40003800200 */
.L_x_1011:
        /* <DEDUP_REMOVED lines=10> */
[----:B------:R-:W-:Y:S01]  /*13090*/  PLOP3.LUT P0, PT, PT, PT, UP4, 0x40, 0x0 ;  /* 0x000000000000781c */ /* 0x000fe20003f0e848 */
[----:B------:R-:W-:Y:S01]  /*130a0*/  UISETP.NE.AND UP2, UPT, UR22, URZ, UPT ;  /* 0x0000003f1600728c */ /* 0x000fe2000bf45270 */
[----:B------:R-:W-:Y:S01]  /*130b0*/  FMNMX.FTZ R137, R19, R137, !PT ;  /* 0x0000008913897209 */ /* 0x000fe20007810000 */
[----:B------:R-:W-:Y:S01]  /*130c0*/  UP2UR UR22, UPR, URZ, 0x2 ;  /* 0x000000023f167883 */ /* 0x000fe20008000000 */
[----:B------:R-:W-:Y:S01]  /*130d0*/  ISETP.GT.AND P0, PT, R0, RZ, P0 ;  /* 0x000000ff0000720c */ /* 0x000fe20000704270 */
[----:B------:R-:W-:Y:S01]  /*130e0*/  UISETP.NE.AND UP1, UPT, UR5, URZ, UPT ;  /* 0x0000003f0500728c */ /* 0x000fe2000bf25270 */
[----:B------:R-:W-:Y:S01]  /*130f0*/  FMNMX.FTZ R137, R196, R137, !PT ;  /* 0x00000089c4897209 */ /* 0x000fe20007810000 */
[----:B------:R-:W-:Y:S01]  /*13100*/  UP2UR UR5, UPR, URZ, 0x1 ;  /* 0x000000013f057883 */ /* 0x000fe20008000000 */
[----:B------:R-:W-:Y:S01]  /*13110*/  ISETP.LT.OR P0, PT, R2, 0x1, P0 ;  /* 0x000000010200780c */ /* 0x000fe20000701670 */
[----:B------:R-:W-:Y:S01]  /*13120*/  UISETP.NE.AND UP0, UPT, UR4, URZ, UPT ;  /* 0x0000003f0400728c */ /* 0x000fe2000bf05270 */
[----:B------:R-:W-:Y:S01]  /*13130*/  FMNMX.FTZ R137, R197, R137, !PT ;  /* 0x00000089c5897209 */ /* 0x000fe20007810000 */
[----:B------:R-:W-:Y:S01]  /*13140*/  UISETP.NE.AND UP4, UPT, UR28, URZ, UPT ;  /* 0x0000003f1c00728c */ /* 0x000fe2000bf85270 */
[----:B------:R-:W-:Y:S01]  /*13150*/  FSEL R5, R244, -INF , !P0 ;  /* 0xff800000f4057808 */ /* 0x000fe20004000000 */
[----:B------:R-:W-:Y:S01]  /*13160*/  LDSM.16.MT88.4 R36, [R226+0x2080] ;  /* 0x00208000e224783b */ /* 0x000fe20000004200 */
        /* <DEDUP_REMOVED lines=17> */
[----:B------:R-:W-:Y:S01]  /*13280*/  PLOP3.LUT P0, PT, PT, PT, UP1, 0x40, 0x0 ;  /* 0x000000000000781c */ /* 0x000fe20003f0e818 */
[----:B------:R-:W-:Y:S01]  /*13290*/  UISETP.NE.AND UP1, UPT, UR22, URZ, UPT ;  /* 0x0000003f1600728c */ /* 0x000fe2000bf25270 */
[----:B------:R-:W-:Y:S02]  /*132a0*/  FMNMX.FTZ R3, R222, R3, !PT ;  /* 0x00000003de037209 */ /* 0x000fe40007810000 */
[----:B------:R-:W-:Y:S02]  /*132b0*/  ISETP.GT.AND P0, PT, R0, 0x9, P0 ;  /* 0x000000090000780c */ /* 0x000fe40000704270 */
[----:B------:R-:W-:Y:S02]  /*132c0*/  FMNMX.FTZ R136, R250, R3, !PT ;  /* 0x00000003fa887209 */ /* 0x000fe40007810000 */
[----:B------:R-:W-:Y:S02]  /*132d0*/  FMNMX.FTZ R3, R11, R4, !PT ;  /* 0x000000040b037209 */ /* 0x000fe40007810000 */
[----:B------:R-:W-:Y:S01]  /*132e0*/  PLOP3.LUT P1, PT, PT, PT, UP2, 0x40, 0x0 ;  /* 0x000000000000781c */ /* 0x000fe20003f2e828 */
[----:B------:R-:W-:Y:S01]  /*132f0*/  UISETP.NE.AND UP2, UPT, UR26, URZ, UPT ;  /* 0x0000003f1a00728c */ /* 0x000fe2000bf45270 */
[----:B------:R-:W-:Y:S02]  /*13300*/  FMNMX.FTZ R3, R14, R3, !PT ;  /* 0x000000030e037209 */ /* 0x000fe40007810000 */
[----:B------:R-:W-:Y:S02]  /*13310*/  ISETP.LT.OR P0, PT, R2, 0xa, P0 ;  /* 0x0000000a0200780c */ /* 0x000fe40000701670 */
[----:B------:R-:W-:Y:S02]  /*13320*/  FMNMX.FTZ R3, R205, R3, !PT ;  /* 0x00000003cd037209 */ /* 0x000fe40007810000 */
[----:B-1----:R-:W-:Y:S02]  /*13330*/  FMNMX.FTZ R137, R137, R7, !PT ;  /* 0x0000000789897209 */ /* 0x002fe40007810000 */
[----:B------:R-:W-:Y:S02]  /*13340*/  ISETP.GT.AND P1, PT, R0, 0x8, P1 ;  /* 0x000000080000780c */ /* 0x000fe40000f24270 */
[----:B------:R-:W-:Y:S01]  /*13350*/  PLOP3.LUT P2, PT, PT, PT, UP3, 0x40, 0x0 ;  /* 0x000000000000781c */ /* 0x000fe20003f4e838 */
[----:B------:R-:W1:Y:S01]  /*13360*/  SHFL.BFLY PT, R4, R137, 0x1, 0x1f ;  /* 0x0c201f0089047f89 */ /* 0x000e6200000e0000 */
[----:B------:R-:W-:Y:S01]  /*13370*/  FMNMX.FTZ R3, R208, R3, !PT ;  /* 0x00000003d0037209 */ /* 0x000fe20007810000 */
[----:B------:R-:W-:Y:S01]  /*13380*/  UISETP.NE.AND UP3, UPT, UR27, URZ, UPT ;  /* 0x0000003f1b00728c */ /* 0x000fe2000bf65270 */
[----:B------:R-:W-:Y:S02]  /*13390*/  FSEL R25, R213, -INF , !P0 ;  /* 0xff800000d5197808 */ /* 0x000fe40004000000 */
[----:B------:R-:W-:Y:S02]  /*133a0*/  ISETP.LT.OR P1, PT, R2, 0x9, P1 ;  /* 0x000000090200780c */ /* 0x000fe40000f21670 */
[----:B------:R-:W-:Y:S02]  /*133b0*/  ISETP.GT.AND P2, PT, R0, 0x1, P2 ;  /* 0x000000010000780c */ /* 0x000fe40001744270 */
[----:B------:R-:W-:Y:S02]  /*133c0*/  PLOP3.LUT P0, PT, PT, PT, UP5, 0x40, 0x0 ;  /* 0x000000000000781c */ /* 0x000fe40003f0e858 */
[----:B------:R-:W-:Y:S02]  /*133d0*/  FMNMX.FTZ R3, R210, R3, !PT ;  /* 0x00000003d2037209 */ /* 0x000fe40007810000 */
[----:B------:R-:W-:Y:S02]  /*133e0*/  FSEL R24, R214, -INF , !P1 ;  /* 0xff800000d6187808 */ /* 0x000fe40004800000 */
[----:B------:R-:W-:Y:S02]  /*133f0*/  ISETP.LT.OR P2, PT, R2, 0x2, P2 ;  /* 0x000000020200780c */ /* 0x000fe40001741670 */
[C---:B------:R-:W-:Y:S02]  /*13400*/  ISETP.GT.AND P0, PT, R0.reuse, 0x18, P0 ;  /* 0x000000180000780c */ /* 0x040fe40000704270 */
[----:B------:R-:W-:Y:S02]  /*13410*/  PLOP3.LUT P1, PT, PT, PT, UP6, 0x40, 0x0 ;  /* 0x000000000000781c */ /* 0x000fe40003f2e868 */
[----:B------:R-:W-:Y:S02]  /*13420*/  FMNMX.FTZ R3, R211, R3, !PT ;  /* 0x00000003d3037209 */ /* 0x000fe40007810000 */
        /* <DEDUP_REMOVED lines=10> */
[----:B------:R-:W-:Y:S02]  /*134d0*/  FSEL R207, R212, -INF , !P0 ;  /* 0xff800000d4cf7808 */ /* 0x000fe40004000000 */
[----:B------:R-:W-:Y:S02]  /*134e0*/  ISETP.GT.AND P2, PT, R0, 0x10, P2 ;  /* 0x000000100000780c */ /* 0x000fe40001744270 */
[----:B------:R-:W-:Y:S02]  /*134f0*/  ISETP.LT.OR P1, PT, R2, 0x12, P1 ;  /* 0x000000120200780c */ /* 0x000fe40000f21670 */
[----:B------:R-:W-:Y:S02]  /*13500*/  PLOP3.LUT P0, PT, PT, PT, UP3, 0x40, 0x0 ;  /* 0x000000000000781c */ /* 0x000fe40003f0e838 */
[----:B------:R-:W-:Y:S02]  /*13510*/  FMNMX.FTZ R3, R248, R3, !PT ;  /* 0x00000003f8037209 */ /* 0x000fe40007810000 */
[----:B------:R-:W-:Y:S02]  /*13520*/  FMNMX.FTZ R4, R24, R4, !PT ;  /* 0x0000000418047209 */ /* 0x000fe40007810000 */
[----:B------:R-:W-:Y:S02]  /*13530*/  ISETP.LT.OR P2, PT, R2, 0x11, P2 ;  /* 0x000000110200780c */ /* 0x000fe40001741670 */
[----:B------:R-:W-:Y:S02]  /*13540*/  FSEL R202, R215, -INF , !P1 ;  /* 0xff800000d7ca7808 */ /* 0x000fe40004800000 */
[----:B------:R-:W-:Y:S02]  /*13550*/  ISETP.GT.AND P0, PT, R0, 0x20, P0 ;  /* 0x000000200000780c */ /* 0x000fe40000704270 */
[----:B------:R-:W-:Y:S02]  /*13560*/  PLOP3.LUT P1, PT, PT, PT, UP4, 0x40, 0x0 ;  /* 0x000000000000781c */ /* 0x000fe40003f2e848 */
[----:B------:R-:W-:Y:S02]  /*13570*/  FMNMX.FTZ R3, R249, R3, !PT ;  /* 0x00000003f9037209 */ /* 0x000fe40007810000 */
[----:B------:R-:W-:Y:S02]  /*13580*/  FMNMX.FTZ R4, R25, R4, !PT ;  /* 0x0000000419047209 */ /* 0x000fe40007810000 */
[----:B------:R-:W-:Y:S02]  /*13590*/  FSEL R200, R220, -INF , !P2 ;  /* 0xff800000dcc87808 */ /* 0x000fe40005000000 */
[----:B------:R-:W-:Y:S02]  /*135a0*/  ISETP.LT.OR P0, PT, R2, 0x21, P0 ;  /* 0x000000210200780c */ /* 0x000fe40000701670 */
[----:B------:R-:W-:Y:S02]  /*135b0*/  ISETP.GT.AND P1, PT, R0, 0x19, P1 ;  /* 0x000000190000780c */ /* 0x000fe40000f24270 */
[----:B------:R-:W-:Y:S02]  /*135c0*/  FMNMX.FTZ R3, R251, R3, !PT ;  /* 0x00000003fb037209 */ /* 0x000fe40007810000 */
[----:B------:R-:W-:Y:S02]  /*135d0*/  FSEL R212, R42, -INF , !P0 ;  /* 0xff8000002ad47808 */ /* 0x000fe40004000000 */
[----:B------:R-:W-:Y:S01]  /*135e0*/  ISETP.LT.OR P1, PT, R2, 0x1a, P1 ;  /* 0x0000001a0200780c */ /* 0x000fe20000f21670 */
[----:B------:R-:W1:Y:S01]  /*135f0*/  SHFL.BFLY PT, R20, R3, 0x2, 0x1f ;  /* 0x0c401f0003147f89 */ /* 0x000e6200000e0000 */
        /* <DEDUP_REMOVED lines=14> */
[----:B------:R-:W-:Y:S01]  /*136e0*/  FSEL R214, R43, -INF , !P1 ;  /* 0xff8000002bd67808 */ /* 0x000fe20004800000 */
[----:B------:R-:W-:Y:S01]  /*136f0*/  UIADD3 UR23, UR23, -0x1, URZ ;  /* 0xffffffff17177890 */ /* 0x000fe2000fffe03f */
[----:B------:R-:W-:Y:S02]  /*13700*/  ISETP.GT.AND P0, PT, R0, 0x29, P0 ;  /* 0x000000290000780c */ /* 0x000fe40000704270 */
[----:B------:R-:W-:Y:S02]  /*13710*/  FMNMX.FTZ R0, R212, R4, !PT ;  /* 0x00000004d4007209 */ /* 0x000fe40007810000 */
[----:B------:R-:W-:Y:S02]  /*13720*/  ISETP.LT.OR P0, PT, R2, 0x2a, P0 ;  /* 0x0000002a0200780c */ /* 0x000fe40000701670 */
[----:B------:R-:W-:Y:S02]  /*13730*/  FMNMX.FTZ R0, R214, R0, !PT ;  /* 0x00000000d6007209 */ /* 0x000fe40007810000 */
[----:B------:R-:W-:Y:S02]  /*13740*/  FSEL R140, R47, -INF , !P0 ;  /* 0xff8000002f8c7808 */ /* 0x000fe40004000000 */
[----:B------:R-:W-:Y:S02]  /*13750*/  FMNMX.FTZ R0, R213, R0, !PT ;  /* 0x00000000d5007209 */ /* 0x000fe40007810000 */
[----:B------:R-:W-:Y:S02]  /*13760*/  FMNMX.FTZ R136, R252, R136, !PT ;  /* 0x00000088fc887209 */ /* 0x000fe40007810000 */
[----:B-1----:R-:W-:Y:S02]  /*13770*/  FMNMX.FTZ R3, R3, R20, !PT ;  /* 0x0000001403037209 */ /* 0x002fe40007810000 */
[----:B------:R-:W-:Y:S01]  /*13780*/  FMNMX.FTZ R0, R140, R0, !PT ;  /* 0x000000008c007209 */ /* 0x000fe20007810000 */
[----:B------:R-:W1:Y:S01]  /*13790*/  SHFL.BFLY PT, R7, R136, 0x2, 0x1f ;  /* 0x0c401f0088077f89 */ /* 0x000e6200000e0000 */
[----:B------:R-:W-:Y:S04]  /*137a0*/  FSETP.NEU.FTZ.AND P2, PT, R137, -INF , PT ;  /* 0xff8000008900780b */ /* 0x000fe80003f5d000 */
[----:B------:R-:W-:Y:S03]  /*137b0*/  FSEL R141, R141, RZ, P2 ;  /* 0x000000ff8d8d7208 */ /* 0x000fe60001000000 */
[----:B------:R-:W2:Y:S02]  /*137c0*/  SHFL.BFLY PT, R135, R3, 0x1, 0x1f ;  /* 0x0c201f0003877f89 */ /* 0x000ea400000e0000 */
[--C-:B------:R-:W-:Y:S02]  /*137d0*/  FFMA.FTZ R16, R16, c[0x0][0x2d0], -R141.reuse ;  /* 0x0000b40010107a23 */ /* 0x100fe4000001088d */
[--C-:B------:R-:W-:Y:S02]  /*137e0*/  FFMA.FTZ R10, R10, c[0x0][0x2d0], -R141.reuse ;  /* 0x0000b4000a0a7a23 */ /* 0x100fe4000001088d */
[----:B------:R-:W-:Y:S01]  /*137f0*/  MUFU.EX2 R27, R16 ;  /* 0x00000010001b7308 */ /* 0x000fe20000000800 */
[--C-:B------:R-:W-:Y:S01]  /*13800*/  FFMA.FTZ R17, R17, c[0x0][0x2d0], -R141.reuse ;  /* 0x0000b40011117a23 */ /* 0x100fe2000001088d */
[----:B------:R-:W3:Y:S01]  /*13810*/  SHFL.BFLY PT, R2, R0, 0x2, 0x1f ;  /* 0x0c401f0000027f89 */ /* 0x000ee200000e0000 */
[----:B------:R-:W-:Y:S01]  /*13820*/  FFMA.FTZ R19, R19, c[0x0][0x2d0], -R141 ;  /* 0x0000b40013137a23 */ /* 0x000fe2000001088d */
[----:B-1----:R-:W-:Y:S06]  /*13830*/  FMNMX.FTZ R136, R136, R7, !PT ;  /* 0x0000000788887209 */ /* 0x002fec0007810000 */
[----:B------:R-:W-:Y:S01]  /*13840*/  LDSM.16.MT88.4 R20, [R225+0x2080] ;  /* 0x00208000e114783b */ /* 0x000fe20000004200 */
[----:B------:R-:W-:Y:S01]  /*13850*/  MUFU.EX2 R44, R10 ;  /* 0x0000000a002c7308 */ /* 0x000fe20000000800 */
[----:B--2---:R-:W-:Y:S06]  /*13860*/  FMNMX.FTZ R135, R3, R135, !PT ;  /* 0x0000008703877209 */ /* 0x004fec0007810000 */
[----:B------:R-:W1:Y:S01]  /*13870*/  SHFL.BFLY PT, R7, R136, 0x1, 0x1f ;  /* 0x0c201f0088077f89 */ /* 0x000e6200000e0000 */
[C---:B------:R-:W-:Y:S01]  /*13880*/  FSETP.NEU.FTZ.AND P0, PT, R135.reuse, -INF , PT ;  /* 0xff8000008700780b */ /* 0x040fe20003f1d000 */
[----:B------:R-:W-:Y:S01]  /*13890*/  FMUL.FTZ R143, R135, c[0x0][0x2d0] ;  /* 0x0000b400878f7a20 */ /* 0x000fe20000410000 */
[----:B------:R-:W-:Y:S01]  /*138a0*/  MUFU.EX2 R26, R17 ;  /* 0x00000011001a7308 */ /* 0x000fe20000000800 */
[----:B---3--:R-:W-:Y:S02]  /*138b0*/  FMNMX.FTZ R3, R0, R2, !PT ;  /* 0x0000000200037209 */ /* 0x008fe40007810000 */
[----:B------:R-:W-:Y:S02]  /*138c0*/  FSEL R0, R137, RZ, P2 ;  /* 0x000000ff89007208 */ /* 0x000fe40001000000 */
[----:B------:R-:W-:Y:S01]  /*138d0*/  FSEL R143, R143, RZ, P0 ;  /* 0x000000ff8f8f7208 */ /* 0x000fe20000000000 */
[----:B------:R-:W2:Y:S02]  /*138e0*/  SHFL.BFLY PT, R4, R3, 0x1, 0x1f ;  /* 0x0c201f0003047f89 */ /* 0x000ea400000e0000 */
[----:B------:R-:W-:Y:S02]  /*138f0*/  FADD.FTZ R0, -R0, R132 ;  /* 0x0000008400007221 */ /* 0x000fe40000010100 */
[----:B------:R-:W3:Y:S01]  /*13900*/  MUFU.EX2 R48, R19 ;  /* 0x0000001300307308 */ /* 0x000ee20000000800 */
[--C-:B------:R-:W-:Y:S02]  /*13910*/  FFMA.FTZ R8, R8, c[0x0][0x2d0], -R143.reuse ;  /* 0x0000b40008087a23 */ /* 0x100fe4000001088f */
[----:B------:R-:W-:Y:S02]  /*13920*/  FMUL.FTZ R0, R0, c[0x0][0x2d0] ;  /* 0x0000b40000007a20 */ /* 0x000fe40000410000 */
[--C-:B------:R-:W-:Y:S02]  /*13930*/  FFMA.FTZ R12, R12, c[0x0][0x2d0], -R143.reuse ;  /* 0x0000b4000c0c7a23 */ /* 0x100fe4000001088f */
[--C-:B------:R-:W-:Y:S01]  /*13940*/  FFMA.FTZ R11, R11, c[0x0][0x2d0], -R143.reuse ;  /* 0x0000b4000b0b7a23 */ /* 0x100fe2000001088f */
[----:B-1----:R-:W-:Y:S02]  /*13950*/  FMNMX.FTZ R136, R136, R7, !PT ;  /* 0x0000000788887209 */ /* 0x002fe40007810000 */
[----:B------:R1:W4:Y:S01]  /*13960*/  MUFU.EX2 R133, R0 ;  /* 0x0000000000857308 */ /* 0x0003220000000800 */
[----:B------:R-:W-:Y:S01]  /*13970*/  FFMA.FTZ R14, R14, c[0x0][0x2d0], -R143 ;  /* 0x0000b4000e0e7a23 */ /* 0x000fe2000001088f */
[C---:B------:R-:W-:Y:S01]  /*13980*/  FSETP.NEU.FTZ.AND P1, PT, R136.reuse, -INF , PT ;  /* 0xff8000008800780b */ /* 0x040fe20003f3d000 */
[C---:B------:R-:W-:Y:S03]  /*13990*/  FMUL.FTZ R142, R136.reuse, c[0x0][0x2d0] ;  /* 0x0000b400888e7a20 */ /* 0x040fe60000410000 */
[----:B------:R-:W-:Y:S02]  /*139a0*/  FSEL R2, R136, RZ, P1 ;  /* 0x000000ff88027208 */ /* 0x000fe40000800000 */
[----:B------:R-:W-:Y:S02]  /*139b0*/  FSEL R142, R142, RZ, P1 ;  /* 0x000000ff8e8e7208 */ /* 0x000fe40000800000 */
[----:B------:R-:W-:Y:S01]  /*139c0*/  MUFU.EX2 R50, R8 ;  /* 0x0000000800327308 */ /* 0x000fe20000000800 */
[----:B--2---:R-:W-:Y:S01]  /*139d0*/  FMNMX.FTZ R3, R3, R4, !PT ;  /* 0x0000000403037209 */ /* 0x004fe20007810000 */
[----:B------:R-:W-:Y:S02]  /*139e0*/  FADD.FTZ R2, -R2, R134 ;  /* 0x0000008602027221 */ /* 0x000fe40000010100 */
[--C-:B------:R-:W-:Y:S01]  /*139f0*/  FFMA.FTZ R9, R9, c[0x0][0x2d0], -R142.reuse ;  /* 0x0000b40009097a23 */ /* 0x100fe2000001088e */
[----:B---3--:R-:W-:Y:S01]  /*13a00*/  F2FP.BF16.PACK_AB R194, R48, R26 ;  /* 0x0000001a30c2723e */ /* 0x008fe200000010ff */
[----:B------:R-:W-:Y:S02]  /*13a10*/  FMUL.FTZ R2, R2, c[0x0][0x2d0] ;  /* 0x0000b40002027a20 */ /* 0x000fe40000410000 */
[----:B------:R-:W-:Y:S02]  /*13a20*/  FMUL.FTZ R134, R3, c[0x0][0x2d0] ;  /* 0x0000b40003867a20 */ /* 0x000fe40000410000 */
[----:B------:R-:W2:Y:S01]  /*13a30*/  MUFU.EX2 R132, R2 ;  /* 0x0000000200847308 */ /* 0x000ea20000000800 */
[--C-:B------:R-:W-:Y:S02]  /*13a40*/  FFMA.FTZ R13, R13, c[0x0][0x2d0], -R142.reuse ;  /* 0x0000b4000d0d7a23 */ /* 0x100fe4000001088e */
[--C-:B------:R-:W-:Y:S01]  /*13a50*/  FFMA.FTZ R15, R15, c[0x0][0x2d0], -R142.reuse ;  /* 0x0000b4000f0f7a23 */ /* 0x100fe2000001088e */
[----:B-1----:R-:W-:Y:S01]  /*13a60*/  FSEL R0, R135, RZ, P0 ;  /* 0x000000ff87007208 */ /* 0x002fe20000000000 */
[----:B------:R-:W-:Y:S01]  /*13a70*/  FFMA.FTZ R18, R18, c[0x0][0x2d0], -R142 ;  /* 0x0000b40012127a23 */ /* 0x000fe2000001088e */
[----:B------:R-:W-:Y:S01]  /*13a80*/  FSETP.NEU.FTZ.AND P0, PT, R3, -INF , PT ;  /* 0xff8000000300780b */ /* 0x000fe20003f1d000 */
[C---:B----4-:R-:W-:Y:S02]  /*13a90*/  FMUL.FTZ R17, R133.reuse, R157 ;  /* 0x0000009d85117220 */ /* 0x050fe40000410000 */
[----:B------:R-:W-:Y:S01]  /*13aa0*/  FADD.FTZ R0, -R0, R138 ;  /* 0x0000008a00007221 */ /* 0x000fe20000010100 */
[----:B------:R-:W-:Y:S01]  /*13ab0*/  FSEL R134, R134, RZ, P0 ;  /* 0x000000ff86867208 */ /* 0x000fe20000000000 */
[----:B------:R-:W-:Y:S01]  /*13ac0*/  MUFU.EX2 R51, R9 ;  /* 0x0000000900337308 */ /* 0x000fe20000000800 */
[----:B------:R-:W-:Y:S01]  /*13ad0*/  FMUL.FTZ R16, R133, R156 ;  /* 0x0000009c85107220 */ /* 0x000fe20000410000 */
[----:B------:R-:W-:Y:S01]  /*13ae0*/  MOV R156, R26 ;  /* 0x0000001a009c7202 */ /* 0x000fe20000000f00 */
[----:B------:R-:W-:Y:S01]  /*13af0*/  FMUL.FTZ R0, R0, c[0x0][0x2d0] ;  /* 0x0000b40000007a20 */ /* 0x000fe20000410000 */
[----:B------:R-:W-:Y:S01]  /*13b00*/  MOV R138, R32 ;  /* 0x00000020008a7202 */ /* 0x000fe20000000f00 */
[--C-:B------:R-:W-:Y:S02]  /*13b10*/  FFMA.FTZ R4, R25, c[0x0][0x2d0], -R134.reuse ;  /* 0x0000b40019047a23 */ /* 0x100fe40000010886 */
[--C-:B------:R-:W-:Y:S02]  /*13b20*/  FFMA.FTZ R5, R5, c[0x0][0x2d0], -R134.reuse ;  /* 0x0000b40005057a23 */ /* 0x100fe40000010886 */
[C---:B------:R-:W-:Y:S01]  /*13b30*/  FMUL.FTZ R32, R133.reuse, R172 ;  /* 0x000000ac85207220 */ /* 0x040fe20000410000 */
[----:B------:R1:W3:Y:S01]  /*13b40*/  MUFU.EX2 R2, R0 ;  /* 0x0000000000027308 */ /* 0x0002e20000000800 */
[C---:B------:R-:W-:Y:S02]  /*13b50*/  FMUL.FTZ R33, R133.reuse, R173 ;  /* 0x000000ad85217220 */ /* 0x040fe40000410000 */
[C---:B--2---:R-:W-:Y:S02]  /*13b60*/  FMUL.FTZ R7, R132.reuse, R147 ;  /* 0x0000009384077220 */ /* 0x044fe40000410000 */
[C---:B------:R-:W-:Y:S02]  /*13b70*/  FMUL.FTZ R19, R132.reuse, R159 ;  /* 0x0000009f84137220 */ /* 0x040fe40000410000 */
[C---:B------:R-:W-:Y:S02]  /*13b80*/  FMUL.FTZ R34, R132.reuse, R174 ;  /* 0x000000ae84227220 */ /* 0x040fe40000410000 */
[C---:B------:R-:W-:Y:S01]  /*13b90*/  FMUL.FTZ R35, R132.reuse, R175 ;  /* 0x000000af84237220 */ /* 0x040fe20000410000 */
[----:B------:R-:W2:Y:S01]  /*13ba0*/  MUFU.EX2 R47, R13 ;  /* 0x0000000d002f7308 */ /* 0x000ea20000000800 */
[----:B------:R-:W-:Y:S01]  /*13bb0*/  MOV R175, R48 ;  /* 0x0000003000af7202 */ /* 0x000fe20000000f00 */
[C---:B------:R-:W-:Y:S02]  /*13bc0*/  FMUL.FTZ R48, R133.reuse, R188 ;  /* 0x000000bc85307220 */ /* 0x040fe40000410000 */
[C---:B------:R-:W-:Y:S02]  /*13bd0*/  FMUL.FTZ R52, R133.reuse, R52 ;  /* 0x0000003485347220 */ /* 0x040fe40000410000 */
[C---:B------:R-:W-:Y:S02]  /*13be0*/  FMUL.FTZ R53, R133.reuse, R53 ;  /* 0x0000003585357220 */ /* 0x040fe40000410000 */
[C---:B------:R-:W-:Y:S02]  /*13bf0*/  FMUL.FTZ R54, R132.reuse, R54 ;  /* 0x0000003684367220 */ /* 0x040fe40000410000 */
[----:B------:R-:W-:Y:S01]  /*13c00*/  MUFU.EX2 R45, R15 ;  /* 0x0000000f002d7308 */ /* 0x000fe20000000800 */
[----:B------:R-:W-:Y:S02]  /*13c10*/  FMUL.FTZ R55, R132, R55 ;  /* 0x0000003784377220 */ /* 0x000fe40000410000 */
[----:B------:R-:W-:Y:S02]  /*13c20*/  FMUL.FTZ R64, R133, R64 ;  /* 0x0000004085407220 */ /* 0x000fe40000410000 */
[--C-:B-1----:R-:W-:Y:S02]  /*13c30*/  FFMA.FTZ R0, R6, c[0x0][0x2d0], -R134.reuse ;  /* 0x0000b40006007a23 */ /* 0x102fe40000010886 */
[----:B------:R-:W-:Y:S02]  /*13c40*/  FMUL.FTZ R6, R132, R146 ;  /* 0x0000009284067220 */ /* 0x000fe40000410000 */
[C---:B---3--:R-:W-:Y:S01]  /*13c50*/  FMUL.FTZ R8, R2.reuse, R148 ;  /* 0x0000009402087220 */ /* 0x048fe20000410000 */
[----:B------:R1:W-:Y:S01]  /*13c60*/  MUFU.EX2 R216, R0 ;  /* 0x0000000000d87308 */ /* 0x0003e20000000800 */
[C---:B------:R-:W-:Y:S02]  /*13c70*/  FMUL.FTZ R9, R2.reuse, R149 ;  /* 0x0000009502097220 */ /* 0x040fe40000410000 */
[C---:B------:R-:W-:Y:S01]  /*13c80*/  FMUL.FTZ R25, R2.reuse, R165 ;  /* 0x000000a502197220 */ /* 0x040fe20000410000 */
[----:B--2---:R-:W-:Y:S01]  /*13c90*/  F2FP.BF16.PACK_AB R193, R47, R51 ;  /* 0x000000332fc1723e */ /* 0x004fe200000010ff */
[C---:B------:R-:W-:Y:S02]  /*13ca0*/  FMUL.FTZ R13, R2.reuse, R153 ;  /* 0x00000099020d7220 */ /* 0x040fe40000410000 */
[C---:B------:R-:W-:Y:S02]  /*13cb0*/  FMUL.FTZ R41, R2.reuse, R181 ;  /* 0x000000b502297220 */ /* 0x040fe40000410000 */
[C---:B------:R-:W-:Y:S01]  /*13cc0*/  FMUL.FTZ R28, R2.reuse, R168 ;  /* 0x000000a8021c7220 */ /* 0x040fe20000410000 */
[----:B------:R-:W2:Y:S01]  /*13cd0*/  MUFU.EX2 R221, R18 ;  /* 0x0000001200dd7308 */ /* 0x000ea20000000800 */
[C---:B------:R-:W-:Y:S02]  /*13ce0*/  FMUL.FTZ R29, R2.reuse, R169 ;  /* 0x000000a9021d7220 */ /* 0x040fe40000410000 */
[C---:B------:R-:W-:Y:S01]  /*13cf0*/  FMUL.FTZ R40, R2.reuse, R180 ;  /* 0x000000b402287220 */ /* 0x040fe20000410000 */
[----:B------:R-:W-:Y:S01]  /*13d00*/  MOV R180, R44 ;  /* 0x0000002c00b47202 */ /* 0x000fe20000000f00 */
[C---:B------:R-:W-:Y:S02]  /*13d10*/  FMUL.FTZ R56, R2.reuse, R56 ;  /* 0x0000003802387220 */ /* 0x040fe40000410000 */
[C---:B------:R-:W-:Y:S02]  /*13d20*/  FMUL.FTZ R57, R2.reuse, R57 ;  /* 0x0000003902397220 */ /* 0x040fe40000410000 */
[C---:B------:R-:W-:Y:S01]  /*13d30*/  FMUL.FTZ R60, R2.reuse, R60 ;  /* 0x0000003c023c7220 */ /* 0x040fe20000410000 */
[----:B------:R3:W4:Y:S01]  /*13d40*/  MUFU.EX2 R215, R5 ;  /* 0x0000000500d77308 */ /* 0x0007220000000800 */
[----:B------:R-:W-:Y:S02]  /*13d50*/  FMUL.FTZ R61, R2, R61 ;  /* 0x0000003d023d7220 */ /* 0x000fe40000410000 */
[C---:B------:R-:W-:Y:S02]  /*13d60*/  FMUL.FTZ R65, R133.reuse, R65 ;  /* 0x0000004185417220 */ /* 0x040fe40000410000 */
[----:B-1----:R-:W-:Y:S02]  /*13d70*/  FFMA.FTZ R0, R24, c[0x0][0x2d0], -R134 ;  /* 0x0000b40018007a23 */ /* 0x002fe40000010886 */
[----:B------:R-:W-:Y:S02]  /*13d80*/  FMUL.FTZ R24, R2, R164 ;  /* 0x000000a402187220 */ /* 0x000fe40000410000 */
[C---:B------:R-:W-:Y:S01]  /*13d90*/  FMUL.FTZ R66, R132.reuse, R66 ;  /* 0x0000004284427220 */ /* 0x040fe20000410000 */
[----:B------:R1:W-:Y:S01]  /*13da0*/  MUFU.EX2 R217, R0 ;  /* 0x0000000000d97308 */ /* 0x0003e20000000800 */
[C---:B------:R-:W-:Y:S02]  /*13db0*/  FMUL.FTZ R67, R132.reuse, R67 ;  /* 0x0000004384437220 */ /* 0x040fe40000410000 */
[----:B------:R-:W-:Y:S01]  /*13dc0*/  FMUL.FTZ R68, R133, R68 ;  /* 0x0000004485447220 */ /* 0x000fe20000410000 */
[----:B--2---:R-:W-:Y:S01]  /*13dd0*/  F2FP.BF16.PACK_AB R195, R221, R45 ;  /* 0x0000002dddc3723e */ /* 0x004fe200000010ff */
[C---:B------:R-:W-:Y:S01]  /*13de0*/  FMUL.FTZ R18, R132.reuse, R158 ;  /* 0x0000009e84127220 */ /* 0x040fe20000410000 */
[----:B------:R-:W-:Y:S01]  /*13df0*/  MOV R172, R221 ;  /* 0x000000dd00ac7202 */ /* 0x000fe20000000f00 */
[C---:B------:R-:W-:Y:S02]  /*13e00*/  FMUL.FTZ R69, R133.reuse, R69 ;  /* 0x0000004585457220 */ /* 0x040fe40000410000 */
[C---:B------:R-:W-:Y:S01]  /*13e10*/  FMUL.FTZ R70, R132.reuse, R70 ;  /* 0x0000004684467220 */ /* 0x040fe20000410000 */
[----:B------:R2:W5:Y:S01]  /*13e20*/  MUFU.EX2 R219, R4 ;  /* 0x0000000400db7308 */ /* 0x0005620000000800 */
[----:B------:R-:W-:Y:S02]  /*13e30*/  FMUL.FTZ R71, R132, R71 ;  /* 0x0000004784477220 */ /* 0x000fe40000410000 */
[----:B------:R-:W-:Y:S02]  /*13e40*/  FMUL.FTZ R72, R2, R72 ;  /* 0x0000004802487220 */ /* 0x000fe40000410000 */
[C---:B---3--:R-:W-:Y:S01]  /*13e50*/  FMUL.FTZ R5, R133.reuse, R145 ;  /* 0x0000009185057220 */ /* 0x048fe20000410000 */
[----:B----4-:R-:W-:Y:S01]  /*13e60*/  F2FP.BF16.PACK_AB R145, R216, R215 ;  /* 0x000000d7d891723e */ /* 0x010fe200000010ff */
[C---:B------:R-:W-:Y:S02]  /*13e70*/  FMUL.FTZ R73, R2.reuse, R73 ;  /* 0x0000004902497220 */ /* 0x040fe40000410000 */
[C---:B------:R-:W-:Y:S01]  /*13e80*/  FMUL.FTZ R76, R2.reuse, R76 ;  /* 0x0000004c024c7220 */ /* 0x040fe20000410000 */
[----:B------:R-:W3:Y:S01]  /*13e90*/  MUFU.EX2 R46, R12 ;  /* 0x0000000c002e7308 */ /* 0x000ee20000000800 */
[----:B------:R-:W-:Y:S02]  /*13ea0*/  FMUL.FTZ R77, R2, R77 ;  /* 0x0000004d024d7220 */ /* 0x000fe40000410000 */
[----:B------:R-:W-:Y:S01]  /*13eb0*/  FMUL.FTZ R80, R133, R80 ;  /* 0x0000005085507220 */ /* 0x000fe20000410000 */
[----:B-1----:R-:W-:Y:S01]  /*13ec0*/  FSEL R0, R3, RZ, P0 ;  /* 0x000000ff03007208 */ /* 0x002fe20000000000 */
[----:B------:R-:W-:Y:S01]  /*13ed0*/  FMUL.FTZ R81, R133, R81 ;  /* 0x0000005185517220 */ /* 0x000fe20000410000 */
[----:B------:R-:W-:Y:S01]  /*13ee0*/  PLOP3.LUT P0, PT, PT, PT, UP0, 0x80, 0x0 ;  /* 0x000000000000781c */ /* 0x000fe20003f0f008 */
[----:B------:R-:W-:Y:S02]  /*13ef0*/  FMUL.FTZ R82, R132, R82 ;  /* 0x0000005284527220 */ /* 0x000fe40000410000 */
[----:B------:R-:W-:Y:S01]  /*13f00*/  FADD.FTZ R0, -R0, R139 ;  /* 0x0000008b00007221 */ /* 0x000fe20000010100 */
[----:B------:R-:W1:Y:S01]  /*13f10*/  MUFU.EX2 R49, R11 ;  /* 0x0000000b00317308 */ /* 0x000e620000000800 */
[----:B------:R-:W-:Y:S01]  /*13f20*/  MOV R139, R27 ;  /* 0x0000001b008b7202 */ /* 0x000fe20000000f00 */
[----:B------:R-:W-:Y:S02]  /*13f30*/  FMUL.FTZ R83, R132, R83 ;  /* 0x0000005384537220 */ /* 0x000fe40000410000 */
[----:B------:R-:W-:Y:S01]  /*13f40*/  FMUL.FTZ R0, R0, c[0x0][0x2d0] ;  /* 0x0000b40000007a20 */ /* 0x000fe20000410000 */
[----:B------:R-:W-:Y:S01]  /*13f50*/  F2FP.BF16.PACK_AB R192, R139, R44 ;  /* 0x0000002c8bc0723e */ /* 0x000fe200000010ff */
[----:B--2---:R-:W-:Y:S01]  /*13f60*/  FMUL.FTZ R4, R133, R144 ;  /* 0x0000009085047220 */ /* 0x004fe20000410000 */
[----:B-----5:R-:W-:Y:S01]  /*13f70*/  F2FP.BF16.PACK_AB R147, R219, R217 ;  /* 0x000000d9db93723e */ /* 0x020fe200000010ff */
[----:B------:R-:W-:Y:S01]  /*13f80*/  FMUL.FTZ R44, R2, R184 ;  /* 0x000000b8022c7220 */ /* 0x000fe20000410000 */
[----:B------:R-:W-:Y:S01]  /*13f90*/  MOV R181, R139 ;  /* 0x0000008b00b57202 */ /* 0x000fe20000000f00 */
[----:B------:R-:W2:Y:S01]  /*13fa0*/  MUFU.EX2 R220, R14 ;  /* 0x0000000e00dc7308 */ /* 0x000ea20000000800 */
[C---:B------:R-:W-:Y:S01]  /*13fb0*/  FMUL.FTZ R84, R133.reuse, R84 ;  /* 0x0000005485547220 */ /* 0x040fe20000410000 */
[----:B------:R-:W-:Y:S01]  /*13fc0*/  MOV R184, R45 ;  /* 0x0000002d00b87202 */ /* 0x000fe20000000f00 */
[-C--:B------:R-:W-:Y:S05]  /*13fd0*/  HMMA.16816.F32.BF16 R4, R192, R20.reuse, R4 ;  /* 0x00000014c004723c */ /* 0x080fea0000041804 */
[----:B---3--:R-:W-:Y:S01]  /*13fe0*/  F2FP.BF16.PACK_AB R144, R46, R50 ;  /* 0x000000322e90723e */ /* 0x008fe200000010ff */
[C---:B------:R-:W-:Y:S01]  /*13ff0*/  FMUL.FTZ R12, R2.reuse, R152 ;  /* 0x00000098020c7220 */ /* 0x040fe20000410000 */
[----:B------:R-:W3:Y:S01]  /*14000*/  MUFU.EX2 R0, R0 ;  /* 0x0000000000007308 */ /* 0x000ee20000000800 */
[----:B------:R-:W-:Y:S01]  /*14010*/  FMUL.FTZ R45, R2, R185 ;  /* 0x000000b9022d7220 */ /* 0x000fe20000410000 */
[----:B-1----:R-:W-:Y:S03]  /*14020*/  MOV R185, R49 ;  /* 0x0000003100b97202 */ /* 0x002fe60000000f00 */
[C---:B------:R-:W-:Y:S02]  /*14030*/  FMUL.FTZ R85, R133.reuse, R85 ;  /* 0x0000005585557220 */ /* 0x040fe40000410000 */
[C---:B------:R-:W-:Y:S02]  /*14040*/  FMUL.FTZ R86, R132.reuse, R86 ;  /* 0x0000005684567220 */ /* 0x040fe40000410000 */
[----:B------:R-:W-:Y:S02]  /*14050*/  FMUL.FTZ R87, R132, R87 ;  /* 0x0000005784577220 */ /* 0x000fe40000410000 */
[----:B------:R-:W-:Y:S01]  /*14060*/  FMUL.FTZ R88, R2, R88 ;  /* 0x0000005802587220 */ /* 0x000fe20000410000 */
[----:B--2---:R-:W-:Y:S01]  /*14070*/  F2FP.BF16.PACK_AB R146, R220, R49 ;  /* 0x00000031dc92723e */ /* 0x004fe200000010ff */
[C---:B------:R-:W-:Y:S01]  /*14080*/  FMUL.FTZ R49, R133.reuse, R189 ;  /* 0x000000bd85317220 */ /* 0x040fe20000410000 */
[----:B------:R-:W-:Y:S01]  /*14090*/  MOV R173, R220 ;  /* 0x000000dc00ad7202 */ /* 0x000fe20000000f00 */
[C---:B------:R-:W-:Y:S02]  /*140a0*/  FMUL.FTZ R89, R2.reuse, R89 ;  /* 0x0000005902597220 */ /* 0x040fe40000410000 */
[C---:B------:R-:W-:Y:S02]  /*140b0*/  FMUL.FTZ R92, R2.reuse, R92 ;  /* 0x0000005c025c7220 */ /* 0x040fe40000410000 */
[----:B------:R-:W-:Y:S02]  /*140c0*/  FMUL.FTZ R93, R2, R93 ;  /* 0x0000005d025d7220 */ /* 0x000fe40000410000 */
[C---:B------:R-:W-:Y:S02]  /*140d0*/  FMUL.FTZ R96, R133.reuse, R96 ;  /* 0x0000006085607220 */ /* 0x040fe40000410000 */
[C---:B---3--:R-:W-:Y:S02]  /*140e0*/  FMUL.FTZ R10, R0.reuse, R150 ;  /* 0x00000096000a7220 */ /* 0x048fe40000410000 */
[C---:B------:R-:W-:Y:S02]  /*140f0*/  FMUL.FTZ R11, R0.reuse, R151 ;  /* 0x00000097000b7220 */ /* 0x040fe40000410000 */
[----:B------:R-:W1:Y:S01]  /*14100*/  LDSM.16.MT88.4 R148, [R228+0x2080] ;  /* 0x00208000e494783b */ /* 0x000e620000004200 */
[C---:B------:R-:W-:Y:S02]  /*14110*/  FMUL.FTZ R14, R0.reuse, R154 ;  /* 0x0000009a000e7220 */ /* 0x040fe40000410000 */
[C---:B------:R-:W-:Y:S02]  /*14120*/  FMUL.FTZ R15, R0.reuse, R155 ;  /* 0x0000009b000f7220 */ /* 0x040fe40000410000 */
[C---:B------:R-:W-:Y:S03]  /*14130*/  HMMA.16816.F32.BF16 R8, R144.reuse, R20, R8 ;  /* 0x000000149008723c */ /* 0x040fe60000041808 */
[----:B------:R-:W2:Y:S01]  /*14140*/  LDSM.16.MT88.4 R152, [R227+0x2080] ;  /* 0x00208000e398783b */ /* 0x000ea20000004200 */
[C---:B------:R-:W-:Y:S02]  /*14150*/  FMUL.FTZ R26, R0.reuse, R166 ;  /* 0x000000a6001a7220 */ /* 0x040fe40000410000 */
[C---:B------:R-:W-:Y:S02]  /*14160*/  FMUL.FTZ R27, R0.reuse, R167 ;  /* 0x000000a7001b7220 */ /* 0x040fe40000410000 */
[-C--:B------:R-:W-:Y:S03]  /*14170*/  HMMA.16816.F32.BF16 R12, R144, R22.reuse, R12 ;  /* 0x00000016900c723c */ /* 0x080fe6000004180c */
[----:B------:R-:W-:Y:S01]  /*14180*/  LDSM.16.MT88.4 R164, [R227+0x2880] ;  /* 0x00288000e3a4783b */ /* 0x000fe20000004200 */
[C---:B------:R-:W-:Y:S02]  /*14190*/  FMUL.FTZ R20, R133.reuse, R160 ;  /* 0x000000a085147220 */ /* 0x040fe40000410000 */
[C---:B------:R-:W-:Y:S02]  /*141a0*/  FMUL.FTZ R21, R133.reuse, R161 ;  /* 0x000000a185157220 */ /* 0x040fe40000410000 */
[C---:B------:R-:W-:Y:S04]  /*141b0*/  HMMA.16816.F32.BF16 R16, R192.reuse, R22, R16 ;  /* 0x00000016c010723c */ /* 0x040fe80000041810 */
[C---:B------:R-:W-:Y:S02]  /*141c0*/  FMUL.FTZ R30, R0.reuse, R170 ;  /* 0x000000aa001e7220 */ /* 0x040fe40000410000 */
[----:B------:R-:W-:Y:S02]  /*141d0*/  FMUL.FTZ R31, R0, R171 ;  /* 0x000000ab001f7220 */ /* 0x000fe40000410000 */
[C---:B------:R-:W-:Y:S04]  /*141e0*/  FMUL.FTZ R22, R132.reuse, R162 ;  /* 0x000000a284167220 */ /* 0x040fe80000410000 */
[----:B------:R-:W-:Y:S02]  /*141f0*/  FMUL.FTZ R23, R132, R163 ;  /* 0x000000a384177220 */ /* 0x000fe40000410000 */
[----:B------:R-:W-:Y:S01]  /*14200*/  LDSM.16.MT88.4 R160, [R228+0x2880] ;  /* 0x00288000e4a0783b */ /* 0x000fe20000004200 */
[C---:B------:R-:W-:Y:S02]  /*14210*/  FMUL.FTZ R42, R0.reuse, R182 ;  /* 0x000000b6002a7220 */ /* 0x040fe40000410000 */
[C---:B------:R-:W-:Y:S01]  /*14220*/  FMUL.FTZ R43, R0.reuse, R183 ;  /* 0x000000b7002b7220 */ /* 0x040fe20000410000 */
[----:B------:R-:W-:Y:S01]  /*14230*/  MOV R183, R156 ;  /* 0x0000009c00b77202 */ /* 0x000fe20000000f00 */
[-C--:B------:R-:W-:Y:S03]  /*14240*/  HMMA.16816.F32.BF16 R20, R192, R36.reuse, R20 ;  /* 0x00000024c014723c */ /* 0x080fe60000041814 */
[----:B------:R-:W-:Y:S01]  /*14250*/  LDSM.16.MT88.4 R156, [R226+0x2880] ;  /* 0x00288000e29c783b */ /* 0x000fe20000004200 */
[C---:B------:R-:W-:Y:S02]  /*14260*/  FMUL.FTZ R58, R0.reuse, R58 ;  /* 0x0000003a003a7220 */ /* 0x040fe40000410000 */
[C---:B------:R-:W-:Y:S02]  /*14270*/  FMUL.FTZ R59, R0.reuse, R59 ;  /* 0x0000003b003b7220 */ /* 0x040fe40000410000 */
[C---:B------:R-:W-:Y:S04]  /*14280*/  HMMA.16816.F32.BF16 R24, R144.reuse, R36, R24 ;  /* 0x000000249018723c */ /* 0x040fe80000041818 */
[C---:B------:R-:W-:Y:S02]  /*14290*/  FMUL.FTZ R62, R0.reuse, R62 ;  /* 0x0000003e003e7220 */ /* 0x040fe40000410000 */
[----:B------:R-:W-:Y:S02]  /*142a0*/  FMUL.FTZ R63, R0, R63 ;  /* 0x0000003f003f7220 */ /* 0x000fe40000410000 */
[-C--:B------:R-:W-:Y:S04]  /*142b0*/  HMMA.16816.F32.BF16 R28, R144, R38.reuse, R28 ;  /* 0x00000026901c723c */ /* 0x080fe8000004181c */
[C---:B------:R-:W-:Y:S01]  /*142c0*/  FMUL.FTZ R37, R133.reuse, R177 ;  /* 0x000000b185257220 */ /* 0x040fe20000410000 */
[----:B------:R-:W-:Y:S01]  /*142d0*/  MOV R177, R51 ;  /* 0x0000003300b17202 */ /* 0x000fe20000000f00 */
[----:B------:R-:W-:Y:S01]  /*142e0*/  FMUL.FTZ R51, R132, R191 ;  /* 0x000000bf84337220 */ /* 0x000fe20000410000 */
[----:B------:R-:W-:Y:S01]  /*142f0*/  MOV R191, R138 ;  /* 0x0000008a00bf7202 */ /* 0x000fe20000000f00 */
[C---:B------:R-:W-:Y:S04]  /*14300*/  HMMA.16816.F32.BF16 R32, R192.reuse, R38, R32 ;  /* 0x00000026c020723c */ /* 0x040fe80000041820 */
[--C-:B------:R-:W-:Y:S01]  /*14310*/  FFMA.FTZ R138, R196, c[0x0][0x2d0], -R141.reuse ;  /* 0x0000b400c48a7a23 */ /* 0x100fe2000001088d */
[----:B------:R-:W-:Y:S01]  /*14320*/  MOV R196, R244 ;  /* 0x000000f400c47202 */ /* 0x000fe20000000f00 */
[----:B------:R-:W-:Y:S01]  /*14330*/  FMUL.FTZ R36, R133, R176 ;  /* 0x000000b085247220 */ /* 0x000fe20000410000 */
[----:B------:R-:W-:Y:S01]  /*14340*/  MOV R176, R50 ;  /* 0x0000003200b07202 */ /* 0x000fe20000000f00 */
[----:B------:R3:W-:Y:S01]  /*14350*/  MUFU.EX2 R174, R138 ;  /* 0x0000008a00ae7308 */ /* 0x0007e20000000800 */
[----:B------:R-:W-:Y:S03]  /*14360*/  FMUL.FTZ R38, R132, R178 ;  /* 0x000000b284267220 */ /* 0x000fe60000410000 */
[----:B------:R-:W-:Y:S01]  /*14370*/  MOV R178, R46 ;  /* 0x0000002e00b27202 */ /* 0x000fe20000000f00 */
[----:B------:R-:W-:Y:S02]  /*14380*/  FMUL.FTZ R46, R0, R186 ;  /* 0x000000ba002e7220 */ /* 0x000fe40000410000 */
[C---:B------:R-:W-:Y:S02]  /*14390*/  FMUL.FTZ R50, R132.reuse, R190 ;  /* 0x000000be84327220 */ /* 0x040fe40000410000 */
[----:B------:R-:W-:Y:S01]  /*143a0*/  FMUL.FTZ R39, R132, R179 ;  /* 0x000000b384277220 */ /* 0x000fe20000410000 */
[----:B------:R-:W-:Y:S01]  /*143b0*/  MOV R179, R47 ;  /* 0x0000002f00b37202 */ /* 0x000fe20000000f00 */
[C---:B------:R-:W-:Y:S02]  /*143c0*/  FMUL.FTZ R47, R0.reuse, R187 ;  /* 0x000000bb002f7220 */ /* 0x040fe40000410000 */
[C---:B------:R-:W-:Y:S02]  /*143d0*/  FMUL.FTZ R74, R0.reuse, R74 ;  /* 0x0000004a004a7220 */ /* 0x040fe40000410000 */
[C---:B------:R-:W-:Y:S01]  /*143e0*/  FMUL.FTZ R75, R0.reuse, R75 ;  /* 0x0000004b004b7220 */ /* 0x040fe20000410000 */
[-C--:B-1----:R-:W-:Y:S03]  /*143f0*/  HMMA.16816.F32.BF16 R36, R192, R148.reuse, R36 ;  /* 0x00000094c024723c */ /* 0x082fe60000041824 */
[C---:B------:R-:W-:Y:S02]  /*14400*/  FMUL.FTZ R78, R0.reuse, R78 ;  /* 0x0000004e004e7220 */ /* 0x040fe40000410000 */
[C---:B------:R-:W-:Y:S02]  /*14410*/  FMUL.FTZ R79, R0.reuse, R79 ;  /* 0x0000004f004f7220 */ /* 0x040fe40000410000 */
[C---:B------:R-:W-:Y:S01]  /*14420*/  FMUL.FTZ R90, R0.reuse, R90 ;  /* 0x0000005a005a7220 */ /* 0x040fe20000410000 */
[C---:B------:R-:W-:Y:S04]  /*14430*/  HMMA.16816.F32.BF16 R40, R144.reuse, R148, R40 ;  /* 0x000000949028723c */ /* 0x040fe80000041828 */
[--C-:B---3--:R-:W-:Y:S02]  /*14440*/  FFMA.FTZ R138, R197, c[0x0][0x2d0], -R141.reuse ;  /* 0x0000b400c58a7a23 */ /* 0x108fe4000001088d */
[C---:B------:R-:W-:Y:S02]  /*14450*/  FMUL.FTZ R91, R0.reuse, R91 ;  /* 0x0000005b005b7220 */ /* 0x040fe40000410000 */
[-C--:B------:R-:W-:Y:S01]  /*14460*/  HMMA.16816.F32.BF16 R44, R144, R150.reuse, R44 ;  /* 0x00000096902c723c */ /* 0x080fe2000004182c */
[----:B------:R1:W3:Y:S03]  /*14470*/  MUFU.EX2 R139, R138 ;  /* 0x0000008a008b7308 */ /* 0x0002e60000000800 */
[C---:B------:R-:W-:Y:S02]  /*14480*/  FMUL.FTZ R94, R0.reuse, R94 ;  /* 0x0000005e005e7220 */ /* 0x040fe40000410000 */
[----:B------:R-:W-:Y:S02]  /*14490*/  FMUL.FTZ R95, R0, R95 ;  /* 0x0000005f005f7220 */ /* 0x000fe40000410000 */
[C---:B------:R-:W-:Y:S01]  /*144a0*/  HMMA.16816.F32.BF16 R48, R192.reuse, R150, R48 ;  /* 0x00000096c030723c */ /* 0x040fe20000041830 */
[----:B------:R-:W4:Y:S03]  /*144b0*/  LDSM.16.MT88.4 R148, [R225+0x3880] ;  /* 0x00388000e194783b */ /* 0x000f260000004200 */
[C---:B------:R-:W-:Y:S02]  /*144c0*/  FMUL.FTZ R97, R133.reuse, R97 ;  /* 0x0000006185617220 */ /* 0x040fe40000410000 */
[C---:B------:R-:W-:Y:S02]  /*144d0*/  FMUL.FTZ R98, R132.reuse, R98 ;  /* 0x0000006284627220 */ /* 0x040fe40000410000 */
[-C--:B--2---:R-:W-:Y:S04]  /*144e0*/  HMMA.16816.F32.BF16 R52, R192, R152.reuse, R52 ;  /* 0x00000098c034723c */ /* 0x084fe80000041834 */
[----:B------:R-:W-:Y:S02]  /*144f0*/  FMUL.FTZ R99, R132, R99 ;  /* 0x0000006384637220 */ /* 0x000fe40000410000 */
[C---:B------:R-:W-:Y:S02]  /*14500*/  FMUL.FTZ R100, R133.reuse, R100 ;  /* 0x0000006485647220 */ /* 0x040fe40000410000 */
[C---:B------:R-:W-:Y:S04]  /*14510*/  HMMA.16816.F32.BF16 R56, R144.reuse, R152, R56 ;  /* 0x000000989038723c */ /* 0x040fe80000041838 */
[--C-:B-1----:R-:W-:Y:S02]  /*14520*/  FFMA.FTZ R138, R198, c[0x0][0x2d0], -R142.reuse ;  /* 0x0000b400c68a7a23 */ /* 0x102fe4000001088e */
[----:B------:R-:W-:Y:S02]  /*14530*/  FMUL.FTZ R101, R133, R101 ;  /* 0x0000006585657220 */ /* 0x000fe40000410000 */
[-C--:B------:R-:W-:Y:S01]  /*14540*/  HMMA.16816.F32.BF16 R60, R144, R154.reuse, R60 ;  /* 0x0000009a903c723c */ /* 0x080fe2000004183c */
[----:B------:R1:W-:Y:S03]  /*14550*/  MUFU.EX2 R186, R138 ;  /* 0x0000008a00ba7308 */ /* 0x0003e60000000800 */
[C---:B------:R-:W-:Y:S02]  /*14560*/  FMUL.FTZ R102, R132.reuse, R102 ;  /* 0x0000006684667220 */ /* 0x040fe40000410000 */
[----:B------:R-:W-:Y:S02]  /*14570*/  FMUL.FTZ R103, R132, R103 ;  /* 0x0000006784677220 */ /* 0x000fe40000410000 */
[C---:B------:R-:W-:Y:S01]  /*14580*/  HMMA.16816.F32.BF16 R64, R192.reuse, R154, R64 ;  /* 0x0000009ac040723c */ /* 0x040fe20000041840 */
[----:B------:R-:W2:Y:S03]  /*14590*/  LDSM.16.MT88.4 R152, [R226+0x3880] ;  /* 0x00388000e298783b */ /* 0x000ea60000004200 */
[C---:B------:R-:W-:Y:S02]  /*145a0*/  FMUL.FTZ R104, R2.reuse, R104 ;  /* 0x0000006802687220 */ /* 0x040fe40000410000 */
[----:B------:R-:W-:Y:S02]  /*145b0*/  FMUL.FTZ R105, R2, R105 ;  /* 0x0000006902697220 */ /* 0x000fe40000410000 */
[C---:B------:R-:W-:Y:S01]  /*145c0*/  FMUL.FTZ R106, R0.reuse, R106 ;  /* 0x0000006a006a7220 */ /* 0x040fe20000410000 */
[-C--:B----4-:R-:W-:Y:S03]  /*145d0*/  HMMA.16816.F32.BF16 R68, R192, R148.reuse, R68 ;  /* 0x00000094c044723c */ /* 0x090fe60000041844 */
[----:B------:R-:W-:Y:S02]  /*145e0*/  FMUL.FTZ R107, R0, R107 ;  /* 0x0000006b006b7220 */ /* 0x000fe40000410000 */
[C---:B------:R-:W-:Y:S02]  /*145f0*/  FMUL.FTZ R108, R2.reuse, R108 ;  /* 0x0000006c026c7220 */ /* 0x040fe40000410000 */
[----:B------:R-:W-:Y:S01]  /*14600*/  FMUL.FTZ R109, R2, R109 ;  /* 0x0000006d026d7220 */ /* 0x000fe20000410000 */
[C---:B------:R-:W-:Y:S04]  /*14610*/  HMMA.16816.F32.BF16 R72, R144.reuse, R148, R72 ;  /* 0x000000949048723c */ /* 0x040fe80000041848 */
[--C-:B-1----:R-:W-:Y:S02]  /*14620*/  FFMA.FTZ R138, R199, c[0x0][0x2d0], -R142.reuse ;  /* 0x0000b400c78a7a23 */ /* 0x102fe4000001088e */
[C---:B------:R-:W-:Y:S02]  /*14630*/  FMUL.FTZ R110, R0.reuse, R110 ;  /* 0x0000006e006e7220 */ /* 0x040fe40000410000 */
[-C--:B------:R-:W-:Y:S01]  /*14640*/  HMMA.16816.F32.BF16 R76, R144, R150.reuse, R76 ;  /* 0x00000096904c723c */ /* 0x080fe2000004184c */
[----:B------:R1:W4:Y:S03]  /*14650*/  MUFU.EX2 R188, R138 ;  /* 0x0000008a00bc7308 */ /* 0x0003260000000800 */
[----:B------:R-:W-:Y:S02]  /*14660*/  FMUL.FTZ R111, R0, R111 ;  /* 0x0000006f006f7220 */ /* 0x000fe40000410000 */
[C---:B------:R-:W-:Y:S02]  /*14670*/  FMUL.FTZ R112, R133.reuse, R112 ;  /* 0x0000007085707220 */ /* 0x040fe40000410000 */
[C---:B------:R-:W-:Y:S01]  /*14680*/  HMMA.16816.F32.BF16 R80, R192.reuse, R150, R80 ;  /* 0x00000096c050723c */ /* 0x040fe20000041850 */
[----:B------:R-:W5:Y:S03]  /*14690*/  LDSM.16.MT88.4 R148, [R228+0x3880] ;  /* 0x00388000e494783b */ /* 0x000f660000004200 */
[C---:B------:R-:W-:Y:S02]  /*146a0*/  FMUL.FTZ R113, R133.reuse, R113 ;  /* 0x0000007185717220 */ /* 0x040fe40000410000 */
[C---:B------:R-:W-:Y:S02]  /*146b0*/  FMUL.FTZ R114, R132.reuse, R114 ;  /* 0x0000007284727220 */ /* 0x040fe40000410000 */
[-C--:B--2---:R-:W-:Y:S04]  /*146c0*/  HMMA.16816.F32.BF16 R84, R192, R152.reuse, R84 ;  /* 0x00000098c054723c */ /* 0x084fe80000041854 */
[C---:B------:R-:W-:Y:S02]  /*146d0*/  FMUL.FTZ R115, R132.reuse, R115 ;  /* 0x0000007384737220 */ /* 0x040fe40000410000 */
[----:B------:R-:W-:Y:S02]  /*146e0*/  FMUL.FTZ R116, R133, R116 ;  /* 0x0000007485747220 */ /* 0x000fe40000410000 */
[C---:B------:R-:W-:Y:S04]  /*146f0*/  HMMA.16816.F32.BF16 R88, R144.reuse, R152, R88 ;  /* 0x000000989058723c */ /* 0x040fe80000041858 */
[--C-:B-1----:R-:W-:Y:S02]  /*14700*/  FFMA.FTZ R138, R201, c[0x0][0x2d0], -R141.reuse ;  /* 0x0000b400c98a7a23 */ /* 0x102fe4000001088d */
[C---:B------:R-:W-:Y:S02]  /*14710*/  FMUL.FTZ R117, R133.reuse, R117 ;  /* 0x0000007585757220 */ /* 0x040fe40000410000 */
        /* <DEDUP_REMOVED lines=9> */
[-C--:B-----5:R-:W-:Y:S03]  /*147b0*/  HMMA.16816.F32.BF16 R100, R192, R148.reuse, R100 ;  /* 0x00000094c064723c */ /* 0x0a0fe60000041864 */
[----:B------:R-:W-:Y:S02]  /*147c0*/  FMUL.FTZ R123, R0, R123 ;  /* 0x0000007b007b7220 */ /* 0x000fe40000410000 */
[C---:B------:R-:W-:Y:S02]  /*147d0*/  FMUL.FTZ R124, R2.reuse, R124 ;  /* 0x0000007c027c7220 */ /* 0x040fe40000410000 */
[----:B------:R-:W-:Y:S01]  /*147e0*/  FMUL.FTZ R125, R2, R125 ;  /* 0x0000007d027d7220 */ /* 0x000fe20000410000 */
[C---:B------:R-:W-:Y:S04]  /*147f0*/  HMMA.16816.F32.BF16 R104, R144.reuse, R148, R104 ;  /* 0x000000949068723c */ /* 0x040fe80000041868 */
[----:B-1----:R-:W-:Y:S02]  /*14800*/  FFMA.FTZ R138, R204, c[0x0][0x2d0], -R141 ;  /* 0x0000b400cc8a7a23 */ /* 0x002fe4000001088d */
[C---:B------:R-:W-:Y:S02]  /*14810*/  FMUL.FTZ R126, R0.reuse, R126 ;  /* 0x0000007e007e7220 */ /* 0x040fe40000410000 */
[-C--:B------:R-:W-:Y:S01]  /*14820*/  HMMA.16816.F32.BF16 R108, R144, R150.reuse, R108 ;  /* 0x00000096906c723c */ /* 0x080fe2000004186c */
[----:B------:R1:W5:Y:S03]  /*14830*/  MUFU.EX2 R170, R138 ;  /* 0x0000008a00aa7308 */ /* 0x0003660000000800 */
[----:B------:R-:W-:Y:S02]  /*14840*/  FMUL.FTZ R127, R0, R127 ;  /* 0x0000007f007f7220 */ /* 0x000fe40000410000 */
[C---:B------:R-:W-:Y:S02]  /*14850*/  FMUL.FTZ R128, R133.reuse, R128 ;  /* 0x0000008085807220 */ /* 0x040fe40000410000 */
[C---:B------:R-:W-:Y:S01]  /*14860*/  HMMA.16816.F32.BF16 R112, R192.reuse, R150, R112 ;  /* 0x00000096c070723c */ /* 0x040fe20000041870 */
[----:B------:R-:W5:Y:S03]  /*14870*/  LDSM.16.MT88.4 R148, [R225+0x2880] ;  /* 0x00288000e194783b */ /* 0x000f660000004200 */
[----:B------:R-:W-:Y:S02]  /*14880*/  FMUL.FTZ R129, R133, R129 ;  /* 0x0000008185817220 */ /* 0x000fe40000410000 */
[C---:B------:R-:W-:Y:S02]  /*14890*/  FMUL.FTZ R130, R132.reuse, R130 ;  /* 0x0000008284827220 */ /* 0x040fe40000410000 */
[-C--:B--2---:R-:W-:Y:S04]  /*148a0*/  HMMA.16816.F32.BF16 R116, R192, R152.reuse, R116 ;  /* 0x00000098c074723c */ /* 0x084fe80000041874 */
[----:B------:R-:W-:Y:S04]  /*148b0*/  FMUL.FTZ R131, R132, R131 ;  /* 0x0000008384837220 */ /* 0x000fe80000410000 */
[C---:B------:R-:W-:Y:S04]  /*148c0*/  HMMA.16816.F32.BF16 R120, R144.reuse, R152, R120 ;  /* 0x000000989078723c */ /* 0x040fe80000041878 */
[--C-:B-1----:R-:W-:Y:S04]  /*148d0*/  FFMA.FTZ R138, R203, c[0x0][0x2d0], -R142.reuse ;  /* 0x0000b400cb8a7a23 */ /* 0x102fe8000001088e */
[-C--:B------:R-:W-:Y:S01]  /*148e0*/  HMMA.16816.F32.BF16 R124, R144, R154.reuse, R124 ;  /* 0x0000009a907c723c */ /* 0x080fe2000004187c */
[----:B------:R1:W-:Y:S06]  /*148f0*/  MUFU.EX2 R168, R138 ;  /* 0x0000008a00a87308 */ /* 0x0003ec0000000800 */
[----:B---3--:R-:W-:Y:S01]  /*14900*/  F2FP.BF16.PACK_AB R144, R139, R174 ;  /* 0x000000ae8b90723e */ /* 0x008fe200000010ff */
[----:B------:R-:W-:Y:S04]  /*14910*/  HMMA.16816.F32.BF16 R128, R192, R154, R128 ;  /* 0x0000009ac080723c */ /* 0x000fe80000041880 */
[----:B----4-:R-:W-:Y:S02]  /*14920*/  F2FP.BF16.PACK_AB R145, R188, R186 ;  /* 0x000000babc91723e */ /* 0x010fe400000010ff */
[----:B-----5:R-:W-:Y:S01]  /*14930*/  F2FP.BF16.PACK_AB R146, R170, R190 ;  /* 0x000000beaa92723e */ /* 0x020fe200000010ff */
[----:B-1----:R-:W-:Y:S04]  /*14940*/  FFMA.FTZ R138, R206, c[0x0][0x2d0], -R142 ;  /* 0x0000b400ce8a7a23 */ /* 0x002fe8000001088e */
[----:B------:R1:W2:Y:S02]  /*14950*/  MUFU.EX2 R171, R138 ;  /* 0x0000008a00ab7308 */ /* 0x0002a40000000800 */
[--C-:B-1----:R-:W-:Y:S01]  /*14960*/  FFMA.FTZ R138, R205, c[0x0][0x2d0], -R143.reuse ;  /* 0x0000b400cd8a7a23 */ /* 0x102fe2000001088f */
[----:B--2---:R-:W-:Y:S07]  /*14970*/  F2FP.BF16.PACK_AB R147, R171, R168 ;  /* 0x000000a8ab93723e */ /* 0x004fee00000010ff */
[----:B------:R1:W-:Y:S01]  /*14980*/  MUFU.EX2 R187, R138 ;  /* 0x0000008a00bb7308 */ /* 0x0003e20000000800 */
[-C--:B------:R-:W-:Y:S05]  /*14990*/  HMMA.16816.F32.BF16 R4, R144, R148.reuse, R4 ;  /* 0x000000949004723c */ /* 0x080fea0000041804 */
[--C-:B-1----:R-:W-:Y:S04]  /*149a0*/  FFMA.FTZ R138, R208, c[0x0][0x2d0], -R143.reuse ;  /* 0x0000b400d08a7a23 */ /* 0x102fe8000001088f */
[----:B------:R1:W2:Y:S03]  /*149b0*/  MUFU.EX2 R189, R138 ;  /* 0x0000008a00bd7308 */ /* 0x0002a60000000800 */
[--C-:B-1----:R-:W-:Y:S01]  /*149c0*/  FFMA.FTZ R138, R210, c[0x0][0x2d0], -R143.reuse ;  /* 0x0000b400d28a7a23 */ /* 0x102fe2000001088f */
[----:B--2---:R-:W-:Y:S06]  /*149d0*/  F2FP.BF16.PACK_AB R152, R189, R187 ;  /* 0x000000bbbd98723e */ /* 0x004fec00000010ff */
        /* <DEDUP_REMOVED lines=27> */
[----:B------:R-:W3:Y:S03]  /*14b90*/  LDSM.16.MT88.4 R156, [R226+0x4080] ;  /* 0x00408000e29c783b */ /* 0x000ee60000004200 */
[--C-:B-1----:R-:W-:Y:S04]  /*14ba0*/  FFMA.FTZ R138, R218, c[0x0][0x2d0], -R142.reuse ;  /* 0x0000b400da8a7a23 */ /* 0x102fe8000001088e */
[-C--:B------:R-:W-:Y:S01]  /*14bb0*/  HMMA.16816.F32.BF16 R36, R144, R160.reuse, R36 ;  /* 0x000000a09024723c */ /* 0x080fe20000041824 */
[----:B------:R1:W-:Y:S07]  /*14bc0*/  MUFU.EX2 R221, R138 ;  /* 0x0000008a00dd7308 */ /* 0x0003ee0000000800 */
[C---:B------:R-:W-:Y:S08]  /*14bd0*/  HMMA.16816.F32.BF16 R40, R152.reuse, R160, R40 ;  /* 0x000000a09828723c */ /* 0x040ff00000041828 */
[-C--:B------:R-:W-:Y:S08]  /*14be0*/  HMMA.16816.F32.BF16 R44, R152, R162.reuse, R44 ;  /* 0x000000a2982c723c */ /* 0x080ff0000004182c */
[C---:B------:R-:W-:Y:S01]  /*14bf0*/  HMMA.16816.F32.BF16 R48, R144.reuse, R162, R48 ;  /* 0x000000a29030723c */ /* 0x040fe20000041830 */
[----:B------:R-:W4:Y:S03]  /*14c00*/  LDSM.16.MT88.4 R160, [R228+0x4080] ;  /* 0x00408000e4a0783b */ /* 0x000f260000004200 */
[--C-:B-1----:R-:W-:Y:S01]  /*14c10*/  FFMA.FTZ R138, R222, c[0x0][0x2d0], -R142.reuse ;  /* 0x0000b400de8a7a23 */ /* 0x102fe2000001088e */
[----:B------:R-:W-:Y:S03]  /*14c20*/  MOV R222, R171 ;  /* 0x000000ab00de7202 */ /* 0x000fe60000000f00 */
[-C--:B------:R-:W-:Y:S01]  /*14c30*/  HMMA.16816.F32.BF16 R52, R144, R164.reuse, R52 ;  /* 0x000000a49034723c */ /* 0x080fe20000041834 */
[----:B------:R1:W5:Y:S07]  /*14c40*/  MUFU.EX2 R220, R138 ;  /* 0x0000008a00dc7308 */ /* 0x00036e0000000800 */
[C---:B------:R-:W-:Y:S07]  /*14c50*/  HMMA.16816.F32.BF16 R56, R152.reuse, R164, R56 ;  /* 0x000000a49838723c */ /* 0x040fee0000041838 */
[----:B------:R-:W-:Y:S01]  /*14c60*/  MOV R165, R174 ;  /* 0x000000ae00a57202 */ /* 0x000fe20000000f00 */
[-C--:B------:R-:W-:Y:S08]  /*14c70*/  HMMA.16816.F32.BF16 R60, R152, R166.reuse, R60 ;  /* 0x000000a6983c723c */ /* 0x080ff0000004183c */
[C---:B------:R-:W-:Y:S04]  /*14c80*/  HMMA.16816.F32.BF16 R64, R144.reuse, R166, R64 ;  /* 0x000000a69040723c */ /* 0x040fe80000041840 */
[--C-:B-1----:R-:W-:Y:S02]  /*14c90*/  FFMA.FTZ R138, R196, c[0x0][0x2d0], -R141.reuse ;  /* 0x0000b400c48a7a23 */ /* 0x102fe4000001088d */
[----:B------:R-:W-:Y:S01]  /*14ca0*/  LDSM.16.MT88.4 R196, [R227+0x3080] ;  /* 0x00308000e3c4783b */ /* 0x000fe20000004200 */
[----:B------:R-:W-:Y:S01]  /*14cb0*/  FFMA.FTZ R141, R191, c[0x0][0x2d0], -R141 ;  /* 0x0000b400bf8d7a23 */ /* 0x000fe2000001088d */
[-C--:B--2---:R-:W-:Y:S01]  /*14cc0*/  HMMA.16816.F32.BF16 R68, R144, R148.reuse, R68 ;  /* 0x000000949044723c */ /* 0x084fe20000041844 */
[----:B------:R1:W-:Y:S07]  /*14cd0*/  MUFU.EX2 R218, R138 ;  /* 0x0000008a00da7308 */ /* 0x0003ee0000000800 */
[C---:B------:R-:W-:Y:S03]  /*14ce0*/  HMMA.16816.F32.BF16 R72, R152.reuse, R148, R72 ;  /* 0x000000949848723c */ /* 0x040fe60000041848 */
[----:B------:R5:W2:Y:S05]  /*14cf0*/  MUFU.EX2 R211, R141 ;  /* 0x0000008d00d37308 */ /* 0x000aaa0000000800 */
[-C--:B------:R-:W-:Y:S08]  /*14d00*/  HMMA.16816.F32.BF16 R76, R152, R150.reuse, R76 ;  /* 0x00000096984c723c */ /* 0x080ff0000004184c */
[C---:B------:R-:W-:Y:S01]  /*14d10*/  HMMA.16816.F32.BF16 R80, R144.reuse, R150, R80 ;  /* 0x000000969050723c */ /* 0x040fe20000041850 */
[----:B------:R-:W2:Y:S03]  /*14d20*/  LDSM.16.MT88.4 R148, [R227+0x4080] ;  /* 0x00408000e394783b */ /* 0x000ea60000004200 */
[--C-:B-1----:R-:W-:Y:S01]  /*14d30*/  FFMA.FTZ R138, R250, c[0x0][0x2d0], -R142.reuse ;  /* 0x0000b400fa8a7a23 */ /* 0x102fe2000001088e */
[----:B------:R-:W-:Y:S01]  /*14d40*/  MOV R250, R170 ;  /* 0x000000aa00fa7202 */ /* 0x000fe20000000f00 */
[----:B------:R-:W-:Y:S01]  /*14d50*/  FFMA.FTZ R142, R252, c[0x0][0x2d0], -R142 ;  /* 0x0000b400fc8e7a23 */ /* 0x000fe2000001088e */
[----:B------:R-:W-:Y:S01]  /*14d60*/  MOV R252, R169 ;  /* 0x000000a900fc7202 */ /* 0x000fe20000000f00 */
[-C--:B---3--:R-:W-:Y:S01]  /*14d70*/  HMMA.16816.F32.BF16 R84, R144, R156.reuse, R84 ;  /* 0x0000009c9054723c */ /* 0x088fe20000041854 */
[----:B------:R1:W-:Y:S03]  /*14d80*/  MUFU.EX2 R210, R138 ;  /* 0x0000008a00d27308 */ /* 0x0003e60000000800 */
[----:B-----5:R-:W-:Y:S04]  /*14d90*/  F2FP.BF16.PACK_AB R141, R220, R221 ;  /* 0x000000dddc8d723e */ /* 0x020fe800000010ff */
[C---:B------:R-:W-:Y:S03]  /*14da0*/  HMMA.16816.F32.BF16 R88, R152.reuse, R156, R88 ;  /* 0x0000009c9858723c */ /* 0x040fe60000041858 */
[----:B------:R2:W-:Y:S05]  /*14db0*/  MUFU.EX2 R209, R142 ;  /* 0x0000008e00d17308 */ /* 0x0005ea0000000800 */
[-C--:B------:R-:W-:Y:S08]  /*14dc0*/  HMMA.16816.F32.BF16 R92, R152, R158.reuse, R92 ;  /* 0x0000009e985c723c */ /* 0x080ff0000004185c */
[C---:B------:R-:W-:Y:S01]  /*14dd0*/  HMMA.16816.F32.BF16 R96, R144.reuse, R158, R96 ;  /* 0x0000009e9060723c */ /* 0x040fe20000041860 */
[----:B------:R-:W3:Y:S03]  /*14de0*/  LDSM.16.MT88.4 R156, [R225+0x3080] ;  /* 0x00308000e19c783b */ /* 0x000ee60000004200 */
[--C-:B-1----:R-:W-:Y:S01]  /*14df0*/  FFMA.FTZ R138, R246, c[0x0][0x2d0], -R143.reuse ;  /* 0x0000b400f68a7a23 */ /* 0x102fe2000001088f */
[----:B------:R-:W-:Y:S03]  /*14e00*/  MOV R246, R168 ;  /* 0x000000a800f67202 */ /* 0x000fe60000000f00 */
[-C--:B----4-:R-:W-:Y:S01]  /*14e10*/  HMMA.16816.F32.BF16 R100, R144, R160.reuse, R100 ;  /* 0x000000a09064723c */ /* 0x090fe20000041864 */
[----:B------:R1:W-:Y:S03]  /*14e20*/  MUFU.EX2 R208, R138 ;  /* 0x0000008a00d07308 */ /* 0x0003e60000000800 */
[----:B--2---:R-:W-:Y:S04]  /*14e30*/  F2FP.BF16.PACK_AB R142, R211, R218 ;  /* 0x000000dad38e723e */ /* 0x004fe800000010ff */
[C---:B------:R-:W-:Y:S08]  /*14e40*/  HMMA.16816.F32.BF16 R104, R152.reuse, R160, R104 ;  /* 0x000000a09868723c */ /* 0x040ff00000041868 */
[-C--:B------:R-:W-:Y:S08]  /*14e50*/  HMMA.16816.F32.BF16 R108, R152, R162.reuse, R108 ;  /* 0x000000a2986c723c */ /* 0x080ff0000004186c */
[C---:B------:R-:W-:Y:S04]  /*14e60*/  HMMA.16816.F32.BF16 R112, R144.reuse, R162, R112 ;  /* 0x000000a29070723c */ /* 0x040fe80000041870 */
[--C-:B-1----:R-:W-:Y:S01]  /*14e70*/  FFMA.FTZ R138, R248, c[0x0][0x2d0], -R143.reuse ;  /* 0x0000b400f88a7a23 */ /* 0x102fe2000001088f */
[----:B------:R-:W-:Y:S03]  /*14e80*/  MOV R248, R190 ;  /* 0x000000be00f87202 */ /* 0x000fe60000000f00 */
[-C--:B------:R-:W-:Y:S01]  /*14e90*/  HMMA.16816.F32.BF16 R116, R144, R148.reuse, R116 ;  /* 0x000000949074723c */ /* 0x080fe20000041874 */
[----:B------:R1:W2:Y:S07]  /*14ea0*/  MUFU.EX2 R207, R138 ;  /* 0x0000008a00cf7308 */ /* 0x0002ae0000000800 */
[C---:B------:R-:W-:Y:S08]  /*14eb0*/  HMMA.16816.F32.BF16 R120, R152.reuse, R148, R120 ;  /* 0x000000949878723c */ /* 0x040ff00000041878 */
[-C--:B------:R-:W-:Y:S08]  /*14ec0*/  HMMA.16816.F32.BF16 R124, R152, R150.reuse, R124 ;  /* 0x00000096987c723c */ /* 0x080ff0000004187c */
[----:B------:R-:W-:Y:S04]  /*14ed0*/  HMMA.16816.F32.BF16 R128, R144, R150, R128 ;  /* 0x000000969080723c */ /* 0x000fe80000041880 */
[--C-:B-1----:R-:W-:Y:S01]  /*14ee0*/  FFMA.FTZ R138, R249, c[0x0][0x2d0], -R143.reuse ;  /* 0x0000b400f98a7a23 */ /* 0x102fe2000001088f */
[----:B--2---:R-:W-:Y:S01]  /*14ef0*/  F2FP.BF16.PACK_AB R192, R207, R208 ;  /* 0x000000d0cfc0723e */ /* 0x004fe200000010ff */
[----:B------:R-:W-:Y:S01]  /*14f00*/  FFMA.FTZ R143, R251, c[0x0][0x2d0], -R143 ;  /* 0x0000b400fb8f7a23 */ /* 0x000fe2000001088f */
[----:B------:R-:W-:Y:S01]  /*14f10*/  MOV R249, R189 ;  /* 0x000000bd00f97202 */ /* 0x000fe20000000f00 */
[----:B------:R1:W-:Y:S01]  /*14f20*/  MUFU.EX2 R206, R138 ;  /* 0x0000008a00ce7308 */ /* 0x0003e20000000800 */
[----:B------:R-:W-:Y:S02]  /*14f30*/  MOV R251, R188 ;  /* 0x000000bc00fb7202 */ /* 0x000fe40000000f00 */
[----:B------:R-:W-:Y:S07]  /*14f40*/  LDSM.16.MT88.4 R188, [R228+0x3080] ;  /* 0x00308000e4bc783b */ /* 0x000fee0000004200 */
[----:B------:R2:W4:Y:S01]  /*14f50*/  MUFU.EX2 R205, R143 ;  /* 0x0000008f00cd7308 */ /* 0x0005220000000800 */
[--C-:B-1----:R-:W-:Y:S01]  /*14f60*/  FFMA.FTZ R138, R212, c[0x0][0x2d0], -R134.reuse ;  /* 0x0000b400d48a7a23 */ /* 0x102fe20000010886 */
[----:B------:R-:W-:Y:S08]  /*14f70*/  MOV R212, R139 ;  /* 0x0000008b00d47202 */ /* 0x000ff00000000f00 */
[----:B------:R1:W-:Y:S01]  /*14f80*/  MUFU.EX2 R139, R138 ;  /* 0x0000008a008b7308 */ /* 0x0003e20000000800 */
[----:B--2---:R-:W-:Y:S02]  /*14f90*/  F2FP.BF16.PACK_AB R143, R209, R210 ;  /* 0x000000d2d18f723e */ /* 0x004fe400000010ff */
[----:B----4-:R-:W-:Y:S01]  /*14fa0*/  F2FP.BF16.PACK_AB R194, R205, R206 ;  /* 0x000000cecdc2723e */ /* 0x010fe200000010ff */
[--C-:B-1----:R-:W-:Y:S01]  /*14fb0*/  FFMA.FTZ R138, R214, c[0x0][0x2d0], -R134.reuse ;  /* 0x0000b400d68a7a23 */ /* 0x102fe20000010886 */
[----:B------:R-:W-:Y:S02]  /*14fc0*/  MOV R214, R187 ;  /* 0x000000bb00d67202 */ /* 0x000fe40000000f00 */
[----:B------:R-:W-:Y:S03]  /*14fd0*/  MOV R187, R172 ;  /* 0x000000ac00bb7202 */ /* 0x000fe60000000f00 */
[----:B------:R1:W2:Y:S02]  /*14fe0*/  MUFU.EX2 R200, R138 ;  /* 0x0000008a00c87308 */ /* 0x0002a40000000800 */
[--C-:B-1----:R-:W-:Y:S01]  /*14ff0*/  FFMA.FTZ R138, R213, c[0x0][0x2d0], -R134.reuse ;  /* 0x0000b400d58a7a23 */ /* 0x102fe20000010886 */
[----:B------:R-:W-:Y:S01]  /*15000*/  MOV R213, R186 ;  /* 0x000000ba00d57202 */ /* 0x000fe20000000f00 */
[----:B------:R-:W-:Y:S01]  /*15010*/  FFMA.FTZ R134, R140, c[0x0][0x2d0], -R134 ;  /* 0x0000b4008c867a23 */ /* 0x000fe20000010886 */
[----:B------:R-:W-:Y:S02]  /*15020*/  MOV R186, R175 ;  /* 0x000000af00ba7202 */ /* 0x000fe40000000f00 */
[----:B------:R-:W1:Y:S03]  /*15030*/  LDSM.16.MT88.4 R172, [R226+0x3080] ;  /* 0x00308000e2ac783b */ /* 0x000e660000004200 */
[----:B------:R-:W-:Y:S01]  /*15040*/  MUFU.EX2 R138, R138 ;  /* 0x0000008a008a7308 */ /* 0x000fe20000000800 */
[----:B------:R-:W-:Y:S02]  /*15050*/  F2FP.BF16.PACK_AB R140, R244, R223 ;  /* 0x000000dff48c723e */ /* 0x000fe400000010ff */
[----:B--2---:R-:W-:Y:S05]  /*15060*/  F2FP.BF16.PACK_AB R193, R200, R139 ;  /* 0x0000008bc8c1723e */ /* 0x004fea00000010ff */
[-C--:B---3--:R-:W-:Y:S01]  /*15070*/  HMMA.16816.F32.BF16 R144, R140, R156.reuse, R4 ;  /* 0x0000009c8c90723c */ /* 0x088fe20000041804 */
[----:B------:R-:W2:Y:S01]  /*15080*/  LDSM.16.MT88.4 R4, [R225+0x4880] ;  /* 0x00488000e104783b */ /* 0x000ea20000004200 */
[----:B------:R-:W3:Y:S03]  /*15090*/  MUFU.EX2 R134, R134 ;  /* 0x0000008600867308 */ /* 0x000ee60000000800 */
[----:B---3--:R-:W-:Y:S07]  /*150a0*/  F2FP.BF16.PACK_AB R195, R134, R138 ;  /* 0x0000008a86c3723e */ /* 0x008fee00000010ff */
[C---:B------:R-:W-:Y:S01]  /*150b0*/  HMMA.16816.F32.BF16 R148, R192.reuse, R156, R8 ;  /* 0x0000009cc094723c */ /* 0x040fe20000041808 */
[----:B------:R-:W3:Y:S07]  /*150c0*/  LDSM.16.MT88.4 R8, [R226+0x4880] ;  /* 0x00488000e208783b */ /* 0x000eee0000004200 */
[-C--:B------:R-:W-:Y:S01]  /*150d0*/  HMMA.16816.F32.BF16 R152, R192, R158.reuse, R12 ;  /* 0x0000009ec098723c */ /* 0x080fe2000004180c */
[----:B------:R-:W4:Y:S07]  /*150e0*/  LDSM.16.MT88.4 R12, [R228+0x4880] ;  /* 0x00488000e40c783b */ /* 0x000f2e0000004200 */
[C---:B------:R-:W-:Y:S01]  /*150f0*/  HMMA.16816.F32.BF16 R156, R140.reuse, R158, R16 ;  /* 0x0000009e8c9c723c */ /* 0x040fe20000041810 */
[----:B------:R-:W2:Y:S07]  /*15100*/  LDSM.16.MT88.4 R16, [R227+0x4880] ;  /* 0x00488000e310783b */ /* 0x000eae0000004200 */
[-C--:B-1----:R-:W-:Y:S07]  /*15110*/  HMMA.16816.F32.BF16 R160, R140, R172.reuse, R20 ;  /* 0x000000ac8ca0723c */ /* 0x082fee0000041814 */
[----:B------:R-:W-:Y:S02]  /*15120*/  MOV R23, R165 ;  /* 0x000000a500177202 */ /* 0x000fe40000000f00 */
[C---:B------:R-:W-:Y:S01]  /*15130*/  HMMA.16816.F32.BF16 R164, R192.reuse, R172, R24 ;  /* 0x000000acc0a4723c */ /* 0x040fe20000041818 */
[----:B------:R-:W5:Y:S03]  /*15140*/  LDL.LU R27, [R1+0x2c] ;  /* 0x00002c00011b7983 */ /* 0x000f660000300800 */
[----:B------:R-:W-:Y:S02]  /*15150*/  MOV R22, R245 ;  /* 0x000000f500167202 */ /* 0x000fe40000000f00 */
[----:B------:R-:W-:Y:S02]  /*15160*/  MOV R245, R182 ;  /* 0x000000b600f57202 */ /* 0x000fe40000000f00 */
[-C--:B------:R-:W-:Y:S01]  /*15170*/  HMMA.16816.F32.BF16 R168, R192, R174.reuse, R28 ;  /* 0x000000aec0a8723c */ /* 0x080fe2000004181c */
[----:B------:R-:W5:Y:S03]  /*15180*/  LDL.LU R28, [R1+0x28] ;  /* 0x00002800011c7983 */ /* 0x000f660000300800 */
[----:B------:R-:W-:Y:S02]  /*15190*/  MOV R21, R187 ;  /* 0x000000bb00157202 */ /* 0x000fe40000000f00 */
[----:B------:R-:W-:Y:S02]  /*151a0*/  MOV R20, R186 ;  /* 0x000000ba00147202 */ /* 0x000fe40000000f00 */
[C---:B------:R-:W-:Y:S01]  /*151b0*/  HMMA.16816.F32.BF16 R172, R140.reuse, R174, R32 ;  /* 0x000000ae8cac723c */ /* 0x040fe20000041820 */
[----:B------:R-:W5:Y:S03]  /*151c0*/  LDL.LU R33, [R1+0x20] ;  /* 0x0000200001217983 */ /* 0x000f660000300800 */
[----:B------:R-:W-:Y:S01]  /*151d0*/  MOV R31, R178 ;  /* 0x000000b2001f7202 */ /* 0x000fe20000000f00 */
[----:B------:R-:W5:Y:S01]  /*151e0*/  LDL.LU R32, [R1+0x24] ;  /* 0x0000240001207983 */ /* 0x000f620000300800 */
[----:B------:R-:W-:Y:S02]  /*151f0*/  MOV R30, R179 ;  /* 0x000000b3001e7202 */ /* 0x000fe40000000f00 */
[----:B------:R-:W-:Y:S04]  /*15200*/  MOV R35, R176 ;  /* 0x000000b000237202 */ /* 0x000fe80000000f00 */
[----:B------:R-:W-:Y:S02]  /*15210*/  MOV R34, R177 ;  /* 0x000000b100227202 */ /* 0x000fe40000000f00 */
[-C--:B------:R-:W-:Y:S03]  /*15220*/  HMMA.16816.F32.BF16 R176, R140, R188.reuse, R36 ;  /* 0x000000bc8cb0723c */ /* 0x080fe60000041824 */
[----:B------:R-:W-:Y:S02]  /*15230*/  MOV R24, R183 ;  /* 0x000000b700187202 */ /* 0x000fe40000000f00 */
[----:B------:R-:W-:Y:S02]  /*15240*/  MOV R29, R181 ;  /* 0x000000b5001d7202 */ /* 0x000fe40000000f00 */
[----:B------:R-:W-:Y:S02]  /*15250*/  MOV R39, R180 ;  /* 0x000000b400277202 */ /* 0x000fe40000000f00 */
[C---:B------:R-:W-:Y:S04]  /*15260*/  HMMA.16816.F32.BF16 R180, R192.reuse, R188, R40 ;  /* 0x000000bcc0b4723c */ /* 0x040fe80000041828 */
[----:B------:R-:W-:Y:S02]  /*15270*/  MOV R26, R185 ;  /* 0x000000b9001a7202 */ /* 0x000fe40000000f00 */
[----:B------:R-:W-:Y:S02]  /*15280*/  MOV R25, R184 ;  /* 0x000000b800197202 */ /* 0x000fe40000000f00 */
        /* <DEDUP_REMOVED lines=21> */
[----:B------:R-:W-:Y:S04]  /*153e0*/  HMMA.16816.F32.BF16 R128, R140, R18, R128 ;  /* 0x000000128c80723c */ /* 0x000fe80000041880 */
[----:B-----5:R-:W-:Y:S04]  /*153f0*/  FFMA.FTZ R4, R2, R28, R35 ;  /* 0x0000001c02047223 */ /* 0x020fe80000010023 */
[----:B------:R-:W-:Y:S04]  /*15400*/  FADD.FTZ R4, R31, R4 ;  /* 0x000000041f047221 */ /* 0x000fe80000010000 */
[----:B------:R-:W-:Y:S02]  /*15410*/  FFMA.FTZ R133, R133, R33, R39 ;  /* 0x0000002185857223 */ /* 0x000fe40000010027 */
[----:B------:R-:W-:Y:S02]  /*15420*/  FADD.FTZ R5, R26, R4 ;  /* 0x000000041a057221 */ /* 0x000fe40000010000 */
[----:B------:R-:W-:Y:S02]  /*15430*/  FFMA.FTZ R132, R132, R32, R34 ;  /* 0x0000002084847223 */ /* 0x000fe40000010022 */
[----:B------:R-:W-:Y:S02]  /*15440*/  FADD.FTZ R2, R29, R133 ;  /* 0x000000851d027221 */ /* 0x000fe40000010000 */
[----:B------:R-:W-:Y:S02]  /*15450*/  FADD.FTZ R132, R30, R132 ;  /* 0x000000841e847221 */ /* 0x000fe40000010000 */
[----:B------:R-:W-:Y:S02]  /*15460*/  FADD.FTZ R2, R24, R2 ;  /* 0x0000000218027221 */ /* 0x000fe40000010000 */
[----:B------:R-:W-:Y:S02]  /*15470*/  FFMA.FTZ R4, R0, R27, R215 ;  /* 0x0000001b00047223 */ /* 0x000fe400000100d7 */
        /* <DEDUP_REMOVED lines=48> */
.L_x_997:
[----:B-12---:R-:W2:Y:S04]  /*15780*/  LDL.LU R0, [R1+0x20] ;  /* 0x0000200001007983 */ /* 0x006ea80000300800 */
        /* <DEDUP_REMOVED lines=26> */
[----:B------:R-:W-:Y:S01]  /*15930*/  FSETP.NE.FTZ.AND P2, PT, R9, RZ, PT ;  /* 0x000000ff0900720b */ /* 0x000fe20003f55000 */
[----:B----4-:R-:W-:-:S03]  /*15940*/  FADD.FTZ R8, R2, R8 ;  /* 0x0000000802087221 */ /* 0x010fc60000010000 */
[----:B------:R-:W-:Y:S02]  /*15950*/  FSETP.NE.FTZ.AND P1, PT, R6, RZ, PT ;  /* 0x000000ff0600720b */ /* 0x000fe40003f35000 */
[----:B------:R-:W-:-:S03]  /*15960*/  MOV R2, RZ ;  /* 0x000000ff00027202 */ /* 0x000fc60000000f00 */
[----:B------:R-:W1:Y:S01]  /*15970*/  @P3 MUFU.RCP R0, R5 ;  /* 0x0000000500003308 */ /* 0x000e620000001000 */
[----:B------:R-:W-:-:S07]  /*15980*/  FSETP.NE.FTZ.AND P0, PT, R8, RZ, PT ;  /* 0x000000ff0800720b */ /* 0x000fce0003f15000 */
[----:B------:R-:W-:Y:S01]  /*15990*/  @P2 MUFU.RCP R4, R9 ;  /* 0x0000000900042308 */ /* 0x000fe20000001000 */
[----:B-1----:R-:W-:-:S07]  /*159a0*/  FMUL.FTZ R144, R0, R144 ;  /* 0x0000009000907220 */ /* 0x002fce0000410000 */
        /* <DEDUP_REMOVED lines=19> */
[C---:B------:R-:W-:Y:S01]  /*15ae0*/  FMUL.FTZ R68, R0.reuse, R68 ;  /* 0x0000004400447220 */ /* 0x040fe20000410000 */
[----:B------:R-:W-:Y:S01]  /*15af0*/  @P0 MUFU.LG2 R6, R8 ;  /* 0x0000000800060308 */ /* 0x000fe20000000c00 */
        /* <DEDUP_REMOVED lines=16> */
[----:B-1----:R-:W-:-:S02]  /*15c00*/  FMUL.FTZ R148, R2, R148 ;  /* 0x0000009402947220 */ /* 0x002fc40000410000 */
[C---:B------:R-:W-:Y:S02]  /*15c10*/  FMUL.FTZ R149, R2.reuse, R149 ;  /* 0x0000009502957220 */ /* 0x040fe40000410000 */
[C---:B------:R-:W-:Y:S01]  /*15c20*/  FMUL.FTZ R152, R2.reuse, R152 ;  /* 0x0000009802987220 */ /* 0x040fe20000410000 */
[----:B------:R1:W2:Y:S01]  /*15c30*/  @P0 MUFU.RCP R0, R8 ;  /* 0x0000000800000308 */ /* 0x0002a20000001000 */
[C---:B------:R-:W-:Y:S02]  /*15c40*/  FMUL.FTZ R153, R2.reuse, R153 ;  /* 0x0000009902997220 */ /* 0x040fe40000410000 */
[C---:B------:R-:W-:Y:S02]  /*15c50*/  FMUL.FTZ R164, R2.reuse, R164 ;  /* 0x000000a402a47220 */ /* 0x040fe40000410000 */
[C---:B------:R-:W-:Y:S02]  /*15c60*/  FMUL.FTZ R165, R2.reuse, R165 ;  /* 0x000000a502a57220 */ /* 0x040fe40000410000 */
[----:B------:R-:W-:-:S02]  /*15c70*/  FMUL.FTZ R168, R2, R168 ;  /* 0x000000a802a87220 */ /* 0x000fc40000410000 */
[C---:B------:R-:W-:Y:S02]  /*15c80*/  FMUL.FTZ R169, R2.reuse, R169 ;  /* 0x000000a902a97220 */ /* 0x040fe40000410000 */
[C---:B------:R-:W-:Y:S02]  /*15c90*/  FMUL.FTZ R180, R2.reuse, R180 ;  /* 0x000000b402b47220 */ /* 0x040fe40000410000 */
[C---:B------:R-:W-:Y:S02]  /*15ca0*/  FMUL.FTZ R181, R2.reuse, R181 ;  /* 0x000000b502b57220 */ /* 0x040fe40000410000 */
[C---:B------:R-:W-:Y:S01]  /*15cb0*/  FMUL.FTZ R184, R2.reuse, R184 ;  /* 0x000000b802b87220 */ /* 0x040fe20000410000 */
[----:B-1----:R-:W-:Y:S01]  /*15cc0*/  @P0 MOV R8, 0x3f317218 ;  /* 0x3f31721800080802 */ /* 0x002fe20000000f00 */
        /* <DEDUP_REMOVED lines=55> */
[C---:B--2---:R-:W-:Y:S02]  /*16040*/  FMUL.FTZ R150, R0.reuse, R150 ;  /* 0x0000009600967220 */ /* 0x044fe40000410000 */
        /* <DEDUP_REMOVED lines=30> */
[----:B------:R-:W-:Y:S01]  /*16230*/  FMUL.FTZ R127, R0, R127 ;  /* 0x0000007f007f7220 */ /* 0x000fe20000410000 */
[----:B------:R-:W-:Y:S01]  /*16240*/  @P1 MOV R0, 0x3f317218 ;  /* 0x3f31721800001802 */ /* 0x000fe20000000f00 */
[----:B------:R-:W-:-:S02]  /*16250*/  @P2 FMUL.FTZ R5, R2, c[0x0][0x2d0] ;  /* 0x0000b40002052a20 */ /* 0x000fc40000410000 */
[----:B------:R-:W-:Y:S02]  /*16260*/  @P3 FMUL.FTZ R10, R4, c[0x0][0x2d0] ;  /* 0x0000b400040a3a20 */ /* 0x000fe40000410000 */
[----:B------:R-:W-:Y:S02]  /*16270*/  @P1 FMUL.FTZ R2, R0, c[0x0][0x2d0] ;  /* 0x0000b40000021a20 */ /* 0x000fe40000410000 */
[----:B------:R-:W-:Y:S02]  /*16280*/  @P3 FMUL.FTZ R11, R11, 0.69314718246459960938 ;  /* 0x3f3172180b0b3820 */ /* 0x000fe40000410000 */
[----:B------:R-:W-:Y:S02]  /*16290*/  @P2 FMUL.FTZ R9, R9, 0.69314718246459960938 ;  /* 0x3f31721809092820 */ /* 0x000fe40000410000 */
[----:B------:R-:W-:Y:S02]  /*162a0*/  @P1 FMUL.FTZ R7, R7, 0.69314718246459960938 ;  /* 0x3f31721807071820 */ /* 0x000fe40000410000 */
[----:B------:R-:W-:-:S02]  /*162b0*/  @P0 FMUL.FTZ R4, R6, 0.69314718246459960938 ;  /* 0x3f31721806040820 */ /* 0x000fc40000410000 */
[----:B------:R-:W-:Y:S02]  /*162c0*/  @P0 FMUL.FTZ R0, R8, c[0x0][0x2d0] ;  /* 0x0000b40008000a20 */ /* 0x000fe40000410000 */
[----:B------:R-:W-:Y:S02]  /*162d0*/  @P3 FFMA.FTZ R37, R10, R137, R11 ;  /* 0x000000890a253223 */ /* 0x000fe4000001000b */
[----:B------:R-:W-:Y:S02]  /*162e0*/  @P2 FFMA.FTZ R38, R5, R136, R9 ;  /* 0x0000008805262223 */ /* 0x000fe40000010009 */
[----:B------:R-:W-:Y:S02]  /*162f0*/  @P1 FFMA.FTZ R39, R2, R135, R7 ;  /* 0x0000008702271223 */ /* 0x000fe40000010007 */
[----:B------:R-:W-:Y:S02]  /*16300*/  @P0 FFMA.FTZ R40, R0, R3, R4 ;  /* 0x0000000300280223 */ /* 0x000fe40000010004 */
.L_x_949:
[----:B------:R-:W-:Y:S01]  /*16310*/  USHF.R.S32.HI UR6, URZ, 0x1f, UR10 ;  /* 0x0000001f3f067899 */ /* 0x000fe2000801140a */
[----:B------:R-:W-:Y:S05]  /*16320*/  @P4 BRA `(.L_x_1016) ;  /* 0x00001b4000004947 */ /* 0x000fea0003800000 */
[----:B------:R-:W3:Y:S01]  /*16330*/  S2R R12, SR_TID.X ;  /* 0x00000000000c7919 */ /* 0x000ee20000002100 */
[----:B------:R-:W-:Y:S01]  /*16340*/  ULDC.64 UR4, c[0x0][0x490] ;  /* 0x0001240000047ab9 */ /* 0x000fe20000000a00 */
[----:B------:R-:W-:Y:S01]  /*16350*/  F2FP.BF16.PACK_AB R42, R42, R52 ;  /* 0x000000342a2a723e */ /* 0x000fe200000010ff */
[----:B------:R-:W-:Y:S01]  /*16360*/  UIMAD UR7, UR6, UR4, URZ ;  /* 0x00000004060772a4 */ /* 0x000fe2000f8e023f */
[----:B------:R-:W4:Y:S01]  /*16370*/  S2R R14, SR_CTAID.Z ;  /* 0x00000000000e7919 */ /* 0x000f220000002700 */
[----:B------:R-:W-:Y:S01]  /*16380*/  UIMAD.WIDE.U32 UR8, UR10, UR4, URZ ;  /* 0x000000040a0872a5 */ /* 0x000fe2000f8e003f */
[----:B------:R-:W-:Y:S01]  /*16390*/  F2FP.BF16.PACK_AB R35, R35, R80 ;  /* 0x000000502323723e */ /* 0x000fe200000010ff */
[----:B------:R-:W-:Y:S01]  /*163a0*/  UIMAD UR7, UR10, UR5, UR7 ;  /* 0x000000050a0772a4 */ /* 0x000fe2000f8e0207 */
[----:B------:R-:W1:Y:S01]  /*163b0*/  S2R R80, SR_CTAID.X ;  /* 0x0000000000507919 */ /* 0x000e620000002500 */
[----:B------:R-:W-:Y:S01]  /*163c0*/  F2FP.BF16.PACK_AB R54, R55, R54 ;  /* 0x000000363736723e */ /* 0x000fe200000010ff */
[----:B------:R-:W-:Y:S01]  /*163d0*/  ULDC.64 UR4, c[0x0][0x3e8] ;  /* 0x0000fa0000047ab9 */ /* 0x000fe20000000a00 */
[----:B------:R-:W-:Y:S01]  /*163e0*/  IMAD.U32 R3, RZ, RZ, UR9 ;  /* 0x00000009ff037e24 */ /* 0x000fe2000f8e00ff */
[----:B------:R-:W-:Y:S01]  /*163f0*/  UIMAD.WIDE.U32 UR12, UR10, UR4, URZ ;  /* 0x000000040a0c72a5 */ /* 0x000fe2000f8e003f */
[----:B-1----:R-:W-:Y:S01]  /*16400*/  IMAD.U32 R2, RZ, RZ, UR8 ;  /* 0x00000008ff027e24 */ /* 0x002fe2000f8e00ff */
[----:B------:R-:W-:Y:S01]  /*16410*/  UIMAD UR6, UR6, UR4, URZ ;  /* 0x00000004060672a4 */ /* 0x000fe2000f8e023f */
[----:B------:R-:W-:Y:S01]  /*16420*/  IMAD.MOV.U32 R55, RZ, RZ, c[0x0][0x4e8] ;  /* 0x00013a00ff377624 */ /* 0x000fe200078e00ff */
[----:B------:R-:W-:Y:S01]  /*16430*/  UIADD3 UR7, UR9, UR7, URZ ;  /* 0x0000000709077290 */ /* 0x000fe2000fffe03f */
[----:B------:R-:W-:Y:S01]  /*16440*/  F2FP.BF16.PACK_AB R46, R46, R144 ;  /* 0x000000902e2e723e */ /* 0x000fe200000010ff */
[----:B------:R-:W-:Y:S01]  /*16450*/  IMAD.U32 R7, RZ, RZ, UR13 ;  /* 0x0000000dff077e24 */ /* 0x000fe2000f8e00ff */
[----:B------:R-:W-:Y:S01]  /*16460*/  UIMAD UR5, UR10, UR5, UR6 ;  /* 0x000000050a0572a4 */ /* 0x000fe2000f8e0206 */
[----:B------:R-:W-:Y:S01]  /*16470*/  IMAD.U32 R6, RZ, RZ, UR12 ;  /* 0x0000000cff067e24 */ /* 0x000fe2000f8e00ff */
[C---:B------:R-:W-:Y:S01]  /*16480*/  ISETP.NE.AND P0, PT, R55.reuse, 0x1, PT ;  /* 0x000000013700780c */ /* 0x040fe20003f05270 */
[----:B------:R-:W-:Y:S01]  /*16490*/  IMAD.U32 R5, RZ, RZ, UR7 ;  /* 0x00000007ff057e24 */ /* 0x000fe2000f8e00ff */
[----:B------:R-:W-:Y:S01]  /*164a0*/  UIADD3 UR5, UR13, UR5, URZ ;  /* 0x000000050d057290 */ /* 0x000fe2000fffe03f */
[----:B---3--:R-:W-:Y:S01]  /*164b0*/  SHF.R.S32.HI R18, RZ, 0x1f, R12 ;  /* 0x0000001fff127819 */ /* 0x008fe2000001140c */
[----:B------:R-:W-:Y:S01]  /*164c0*/  IMAD R55, R55, c[0x0][0x388], RZ ;  /* 0x0000e20037377a24 */ /* 0x000fe200078e02ff */
[----:B------:R-:W-:Y:S01]  /*164d0*/  F2FP.BF16.PACK_AB R146, R147, R146 ;  /* 0x000000929392723e */ /* 0x000fe200000010ff */
[----:B------:R-:W-:Y:S01]  /*164e0*/  BSSY B0, `(.L_x_1017) ;  /* 0x0000121000007945 */ /* 0x000fe20003800000 */
[----:B------:R-:W-:-:S02]  /*164f0*/  LEA.HI R4, R18, R12, RZ, 0x2 ;  /* 0x0000000c12047211 */ /* 0x000fc400078f10ff */
[-C--:B------:R-:W-:Y:S02]  /*16500*/  LEA.HI R8, R18, R12.reuse, RZ, 0x5 ;  /* 0x0000000c12087211 */ /* 0x080fe400078f28ff */
[--C-:B------:R-:W-:Y:S02]  /*16510*/  SHF.R.S32.HI R7, RZ, 0x2, R4.reuse ;  /* 0x00000002ff077819 */ /* 0x100fe40000011404 */
[----:B------:R-:W-:Y:S02]  /*16520*/  SHF.R.S32.HI R0, RZ, 0x1f, R4 ;  /* 0x0000001fff007819 */ /* 0x000fe40000011404 */
[----:B------:R-:W-:Y:S02]  /*16530*/  LOP3.LUT R3, R4, 0xfffffffc, RZ, 0xc0, !PT ;  /* 0xfffffffc04037812 */ /* 0x000fe400078ec0ff */
[----:B------:R-:W-:Y:S02]  /*16540*/  LOP3.LUT R4, R8, 0xffffffe0, RZ, 0xc0, !PT ;  /* 0xffffffe008047812 */ /* 0x000fe400078ec0ff */
[-C--:B------:R-:W-:Y:S01]  /*16550*/  LEA.HI R11, R18, R12.reuse, RZ, 0x3 ;  /* 0x0000000c120b7211 */ /* 0x080fe200078f18ff */
[----:B------:R-:W-:Y:S01]  /*16560*/  IMAD.IADD R10, R12, 0x1, -R3 ;  /* 0x000000010c0a7824 */ /* 0x000fe200078e0a03 */
[----:B------:R-:W-:Y:S01]  /*16570*/  LEA.HI R9, R0, R7, RZ, 0x3 ;  /* 0x0000000700097211 */ /* 0x000fe200078f18ff */
[----:B------:R-:W-:Y:S01]  /*16580*/  IMAD.IADD R0, R12, 0x1, -R4 ;  /* 0x000000010c007824 */ /* 0x000fe200078e0a04 */
[----:B------:R-:W-:Y:S01]  /*16590*/  LOP3.LUT R13, R11, 0xfffffff8, RZ, 0xc0, !PT ;  /* 0xfffffff80b0d7812 */ /* 0x000fe200078ec0ff */
[----:B------:R-:W-:Y:S01]  /*165a0*/  IMAD.MOV.U32 R4, RZ, RZ, R2 ;  /* 0x000000ffff047224 */ /* 0x000fe200078e0002 */
[----:B------:R-:W-:Y:S01]  /*165b0*/  LEA.HI R18, R18, R12, RZ, 0x6 ;  /* 0x0000000c12127211 */ /* 0x000fe200078f30ff */
[----:B------:R-:W-:Y:S01]  /*165c0*/  IMAD.MOV.U32 R2, RZ, RZ, R6 ;  /* 0x000000ffff027224 */ /* 0x000fe200078e0006 */
[----:B------:R-:W-:Y:S01]  /*165d0*/  SHF.R.S32.HI R6, RZ, 0x1f, R0 ;  /* 0x0000001fff067819 */ /* 0x000fe20000011400 */
[----:B------:R-:W-:Y:S01]  /*165e0*/  IMAD.IADD R13, R12, 0x1, -R13 ;  /* 0x000000010c0d7824 */ /* 0x000fe200078e0a0d */
[----:B----4-:R-:W-:Y:S01]  /*165f0*/  SHF.R.S32.HI R12, RZ, 0x1f, R14 ;  /* 0x0000001fff0c7819 */ /* 0x010fe2000001140e */
[----:B------:R-:W-:Y:S01]  /*16600*/  IMAD.U32 R3, RZ, RZ, UR5 ;  /* 0x00000005ff037e24 */ /* 0x000fe2000f8e00ff */
[----:B------:R-:W-:Y:S01]  /*16610*/  LOP3.LUT P3, RZ, R0, 0x3, RZ, 0xc0, !PT ;  /* 0x0000000300ff7812 */ /* 0x000fe2000786c0ff */
[----:B------:R-:W-:Y:S01]  /*16620*/  IMAD.WIDE.U32 R20, R14, c[0x0][0x498], R4 ;  /* 0x000126000e147a25 */ /* 0x000fe200078e0004 */
[----:B------:R-:W-:-:S02]  /*16630*/  LEA.HI R16, R6, R0, RZ, 0x2 ;  /* 0x0000000006107211 */ /* 0x000fc400078f10ff */
[--C-:B------:R-:W-:Y:S01]  /*16640*/  SHF.R.S32.HI R6, RZ, 0x5, R8.reuse ;  /* 0x00000005ff067819 */ /* 0x100fe20000011408 */
[C---:B------:R-:W-:Y:S01]  /*16650*/  IMAD R19, R12.reuse, c[0x0][0x498], RZ ;  /* 0x000126000c137a24 */ /* 0x040fe200078e02ff */
[----:B------:R-:W-:Y:S01]  /*16660*/  SHF.R.S32.HI R0, RZ, 0x1f, R8 ;  /* 0x0000001fff007819 */ /* 0x000fe20000011408 */
[----:B------:R-:W-:Y:S01]  /*16670*/  IMAD R12, R12, c[0x0][0x3f0], RZ ;  /* 0x0000fc000c0c7a24 */ /* 0x000fe200078e02ff */
[----:B------:R-:W-:Y:S01]  /*16680*/  SHF.R.S32.HI R52, RZ, 0x3, R11 ;  /* 0x00000003ff347819 */ /* 0x000fe2000001140b */
[----:B------:R-:W-:Y:S01]  /*16690*/  IMAD R19, R14, c[0x0][0x49c], R19 ;  /* 0x000127000e137a24 */ /* 0x000fe200078e0213 */
[----:B------:R-:W-:Y:S01]  /*166a0*/  LEA.HI R0, R0, R6, RZ, 0x2 ;  /* 0x0000000600007211 */ /* 0x000fe200078f10ff */
[----:B------:R-:W-:Y:S01]  /*166b0*/  IMAD R8, R14, c[0x0][0x3f4], R12 ;  /* 0x0000fd000e087a24 */ /* 0x000fe200078e020c */
[----:B------:R-:W-:Y:S01]  /*166c0*/  LOP3.LUT R9, R9, 0xfffffff8, RZ, 0xc0, !PT ;  /* 0xfffffff809097812 */ /* 0x000fe200078ec0ff */
[----:B------:R-:W-:Y:S01]  /*166d0*/  IMAD.SHL.U32 R4, R52, 0x40, RZ ;  /* 0x0000004034047824 */ /* 0x000fe200078e00ff */
[----:B------:R-:W-:Y:S01]  /*166e0*/  F2FP.BF16.PACK_AB R44, R44, R156 ;  /* 0x0000009c2c2c723e */ /* 0x000fe200000010ff */
[----:B------:R-:W-:Y:S01]  /*166f0*/  IMAD.WIDE.U32 R14, R14, c[0x0][0x3f0], R2 ;  /* 0x0000fc000e0e7a25 */ /* 0x000fe200078e0002 */
[----:B------:R-:W-:-:S02]  /*16700*/  LOP3.LUT R3, R0, 0xffffffc, RZ, 0xc0, !PT ;  /* 0x0ffffffc00037812 */ /* 0x000fc400078ec0ff */
[----:B------:R-:W-:Y:S01]  /*16710*/  LEA.HI R2, R10, R10, RZ, 0x1 ;  /* 0x0000000a0a027211 */ /* 0x000fe200078f08ff */
[----:B------:R-:W-:Y:S01]  /*16720*/  IMAD.SHL.U32 R12, R13, 0x8, RZ ;  /* 0x000000080d0c7824 */ /* 0x000fe200078e00ff */
[----:B------:R-:W-:Y:S01]  /*16730*/  LOP3.LUT R0, R4, 0x1c0, RZ, 0xc0, !PT ;  /* 0x000001c004007812 */ /* 0x000fe200078ec0ff */
[----:B------:R-:W-:Y:S01]  /*16740*/  IMAD.IADD R9, R7, 0x1, -R9 ;  /* 0x0000000107097824 */ /* 0x000fe200078e0a09 */
[----:B------:R-:W-:Y:S01]  /*16750*/  LOP3.LUT R4, R2, 0x1ffffffe, RZ, 0xc0, !PT ;  /* 0x1ffffffe02047812 */ /* 0x000fe200078ec0ff */
[C---:B------:R-:W-:Y:S01]  /*16760*/  IMAD.IADD R7, R6.reuse, 0x1, -R3 ;  /* 0x0000000106077824 */ /* 0x040fe200078e0a03 */
[----:B------:R-:W-:Y:S01]  /*16770*/  SHF.R.U32.HI R5, RZ, 0x3, R0 ;  /* 0x00000003ff057819 */ /* 0x000fe20000011600 */
[----:B------:R-:W-:Y:S01]  /*16780*/  IMAD R17, R6, 0x200, R10 ;  /* 0x0000020006117824 */ /* 0x000fe200078e020a */
[----:B------:R-:W-:Y:S01]  /*16790*/  LOP3.LUT R3, R0, 0x38, R12, 0xf8, !PT ;  /* 0x0000003800037812 */ /* 0x000fe200078ef80c */
[----:B------:R-:W-:Y:S01]  /*167a0*/  IMAD.SHL.U32 R0, R2, 0x20, RZ ;  /* 0x0000002002007824 */ /* 0x000fe200078e00ff */
[----:B------:R-:W-:Y:S01]  /*167b0*/  F2FP.BF16.PACK_AB R158, R159, R158 ;  /* 0x0000009e9f9e723e */ /* 0x000fe200000010ff */
[----:B------:R-:W-:Y:S01]  /*167c0*/  IMAD.IADD R6, R10, 0x1, -R4 ;  /* 0x000000010a067824 */ /* 0x000fe200078e0a04 */
[----:B------:R-:W-:-:S02]  /*167d0*/  LOP3.LUT R4, R9, 0x1, RZ, 0xc0, !PT ;  /* 0x0000000109047812 */ /* 0x000fc400078ec0ff */
[----:B------:R-:W-:Y:S01]  /*167e0*/  LOP3.LUT R2, R0, 0xffffffc0, RZ, 0xc0, !PT ;  /* 0xffffffc000027812 */ /* 0x000fe200078ec0ff */
[----:B------:R-:W-:Y:S01]  /*167f0*/  IMAD R0, R13, 0x10, R52 ;  /* 0x000000100d007824 */ /* 0x000fe200078e0234 */
[----:B------:R-:W-:Y:S02]  /*16800*/  LOP3.LUT R11, R3, R5, RZ, 0x3c, !PT ;  /* 0x00000005030b7212 */ /* 0x000fe400078e3cff */
[----:B------:R-:W-:Y:S01]  /*16810*/  SHF.R.S32.HI R3, RZ, 0x2, R16 ;  /* 0x00000002ff037819 */ /* 0x000fe20000011410 */
[----:B------:R-:W-:Y:S01]  /*16820*/  IMAD R10, R6, 0x8, R2 ;  /* 0x00000008060a7824 */ /* 0x000fe200078e0202 */
[----:B------:R-:W-:Y:S01]  /*16830*/  ISETP.NE.U32.AND P4, PT, R4, 0x1, PT ;  /* 0x000000010400780c */ /* 0x000fe20003f85070 */
[----:B------:R-:W-:Y:S01]  /*16840*/  IMAD R4, R80, 0x80, R0 ;  /* 0x0000008050047824 */ /* 0x000fe200078e0200 */
[----:B------:R-:W-:Y:S01]  /*16850*/  F2FP.BF16.PACK_AB R148, R149, R148 ;  /* 0x000000949594723e */ /* 0x000fe200000010ff */
[----:B------:R-:W-:Y:S01]  /*16860*/  IMAD R5, R7, 0x10, R3 ;  /* 0x0000001007057824 */ /* 0x000fe200078e0203 */
[----:B------:R-:W-:Y:S01]  /*16870*/  R2P PR, R9, 0x6 ;  /* 0x0000000609007804 */ /* 0x000fe20000000000 */
[----:B------:R-:W-:Y:S01]  /*16880*/  IMAD.IADD R3, R15, 0x1, R8 ;  /* 0x000000010f037824 */ /* 0x000fe200078e0208 */
[----:B------:R-:W-:Y:S01]  /*16890*/  F2FP.BF16.PACK_AB R150, R151, R150 ;  /* 0x000000969796723e */ /* 0x000fe200000010ff */
[----:B------:R-:W-:Y:S01]  /*168a0*/  @P0 IMAD.HI.U32 R8, R4, c[0x0][0x4ec], RZ ;  /* 0x00013b0004080a27 */ /* 0x000fe200078e00ff */
[----:B------:R-:W-:-:S02]  /*168b0*/  F2FP.BF16.PACK_AB R152, R153, R152 ;  /* 0x000000989998723e */ /* 0x000fc400000010ff */
[----:B------:R-:W-:Y:S01]  /*168c0*/  F2FP.BF16.PACK_AB R154, R155, R154 ;  /* 0x0000009a9b9a723e */ /* 0x000fe200000010ff */
[----:B------:R-:W-:Y:S01]  /*168d0*/  IMAD.SHL.U32 R6, R9, 0x40, RZ ;  /* 0x0000004009067824 */ /* 0x000fe200078e00ff */
[----:B------:R-:W-:Y:S01]  /*168e0*/  F2FP.BF16.PACK_AB R48, R48, R160 ;  /* 0x000000a03030723e */ /* 0x000fe200000010ff */
[----:B------:R-:W-:Y:S01]  /*168f0*/  IMAD.SHL.U32 R7, R18, 0x8, RZ ;  /* 0x0000000812077824 */ /* 0x000fe200078e00ff */
[----:B------:R-:W-:Y:S01]  /*16900*/  F2FP.BF16.PACK_AB R162, R163, R162 ;  /* 0x000000a2a3a2723e */ /* 0x000fe200000010ff */
[----:B------:R-:W-:Y:S01]  /*16910*/  IMAD.MOV.U32 R0, RZ, RZ, R4 ;  /* 0x000000ffff007224 */ /* 0x000fe200078e0004 */
[----:B------:R-:W-:Y:S01]  /*16920*/  @P0 SHF.R.U32.HI R0, RZ, c[0x0][0x4f0], R8 ;  /* 0x00013c00ff000a19 */ /* 0x000fe20000011608 */
[----:B------:R-:W-:Y:S01]  /*16930*/  IMAD.MOV.U32 R2, RZ, RZ, R14 ;  /* 0x000000ffff027224 */ /* 0x000fe200078e000e */
[----:B------:R-:W-:Y:S02]  /*16940*/  LOP3.LUT R6, R6, 0x1c0, RZ, 0xc0, !PT ;  /* 0x000001c006067812 */ /* 0x000fe400078ec0ff */
[----:B------:R-:W-:Y:S01]  /*16950*/  LOP3.LUT R13, R11, 0x7ffffe00, R7, 0xf8, !PT ;  /* 0x7ffffe000b0d7812 */ /* 0x000fe200078ef807 */
[----:B------:R-:W-:Y:S01]  /*16960*/  IMAD.IADD R11, R5, 0x1, R10 ;  /* 0x00000001050b7824 */ /* 0x000fe200078e020a */
[--C-:B------:R-:W-:Y:S01]  /*16970*/  SHF.R.S32.HI R7, RZ, 0x1f, R0.reuse ;  /* 0x0000001fff077819 */ /* 0x100fe20000011400 */
[----:B------:R-:W-:Y:S01]  /*16980*/  IMAD R5, R80, 0x80, R5 ;  /* 0x0000008050057824 */ /* 0x000fe200078e0205 */
[----:B------:R-:W-:Y:S01]  /*16990*/  LEA.HI R9, R6, R6, RZ, 0x1d ;  /* 0x0000000606097211 */ /* 0x000fe200078fe8ff */
[----:B------:R-:W-:Y:S01]  /*169a0*/  IMAD.MOV R6, RZ, RZ, -R0 ;  /* 0x000000ffff067224 */ /* 0x000fe200078e0a00 */
[----:B------:R-:W-:Y:S01]  /*169b0*/  F2FP.BF16.PACK_AB R47, R47, R172 ;  /* 0x000000ac2f2f723e */ /* 0x000fe200000010ff */
[----:B------:R-:W-:Y:S01]  /*169c0*/  IMAD R7, R7, c[0x0][0x3e0], RZ ;  /* 0x0000f80007077a24 */ /* 0x000fe200078e02ff */
[----:B------:R-:W-:Y:S01]  /*169d0*/  IADD3 R8, R5, 0x8, RZ ;  /* 0x0000000805087810 */ /* 0x000fe20007ffe0ff */
[----:B------:R-:W-:Y:S01]  /*169e0*/  IMAD.U32 R10, R17, 0x2, R9 ;  /* 0x00000002110a7824 */ /* 0x000fe200078e0009 */
[-C--:B------:R-:W-:Y:S01]  /*169f0*/  ISETP.GE.OR P6, PT, R5, R55.reuse, P3 ;  /* 0x000000370500720c */ /* 0x080fe20001fc6670 */
[----:B------:R-:W-:Y:S01]  /*16a00*/  IMAD R7, R0, c[0x0][0x3e4], R7 ;  /* 0x0000f90000077a24 */ /* 0x000fe200078e0207 */
[----:B------:R-:W-:Y:S01]  /*16a10*/  ISETP.GE.OR P5, PT, R8, R55, P3 ;  /* 0x000000370800720c */ /* 0x000fe20001fa6670 */
[----:B------:R-:W-:Y:S01]  /*16a20*/  IMAD.WIDE.U32 R8, R0, c[0x0][0x3e0], R2 ;  /* 0x0000f80000087a25 */ /* 0x000fe200078e0002 */
[----:B------:R-:W-:-:S02]  /*16a30*/  F2FP.BF16.PACK_AB R174, R175, R174 ;  /* 0x000000aeafae723e */ /* 0x000fc400000010ff */
[----:B------:R-:W-:Y:S01]  /*16a40*/  F2FP.BF16.PACK_AB R164, R165, R164 ;  /* 0x000000a4a5a4723e */ /* 0x000fe200000010ff */
[----:B------:R-:W-:Y:S01]  /*16a50*/  IMAD R18, R6, c[0x0][0x4e8], R4 ;  /* 0x00013a0006127a24 */ /* 0x000fe200078e0204 */
[----:B------:R-:W-:Y:S01]  /*16a60*/  F2FP.BF16.PACK_AB R166, R167, R166 ;  /* 0x000000a6a7a6723e */ /* 0x000fe200000010ff */
[----:B------:R-:W-:Y:S01]  /*16a70*/  IMAD.SHL.U32 R0, R10, 0x2, RZ ;  /* 0x000000020a007824 */ /* 0x000fe200078e00ff */
[C---:B------:R-:W-:Y:S01]  /*16a80*/  IADD3 R10, R5.reuse, 0x40, RZ ;  /* 0x00000040050a7810 */ /* 0x040fe20007ffe0ff */
[----:B------:R-:W-:Y:S01]  /*16a90*/  IMAD R6, R80, 0x80, R11 ;  /* 0x0000008050067824 */ /* 0x000fe200078e020b */
[----:B------:R-:W-:Y:S01]  /*16aa0*/  IADD3 R5, R5, 0x48, RZ ;  /* 0x0000004805057810 */ /* 0x000fe20007ffe0ff */
[----:B------:R-:W-:Y:S01]  /*16ab0*/  BAR.SYNC.DEFER_BLOCKING 0x1, 0x80 ;  /* 0x0042000000007b1d */ /* 0x000fe20000010000 */
[----:B------:R-:W-:Y:S01]  /*16ac0*/  IADD3 R11, R0, 0x80, RZ ;  /* 0x00000080000b7810 */ /* 0x000fe20007ffe0ff */
[----:B------:R-:W-:Y:S01]  /*16ad0*/  @P0 IMAD.HI.U32 R4, R6, c[0x0][0x4ec], RZ ;  /* 0x00013b0006040a27 */ /* 0x000fe200078e00ff */
[----:B------:R-:W-:-:S02]  /*16ae0*/  IADD3 R2, R0, 0x70, RZ ;  /* 0x0000007000027810 */ /* 0x000fc40007ffe0ff */
[----:B------:R-:W-:Y:S01]  /*16af0*/  @P4 IADD3 R2, R11, 0x10, RZ ;  /* 0x000000100b024810 */ /* 0x000fe20007ffe0ff */
[----:B------:R-:W-:Y:S01]  /*16b00*/  IMAD.MOV.U32 R3, RZ, RZ, R6 ;  /* 0x000000ffff037224 */ /* 0x000fe200078e0006 */
[-C--:B------:R-:W-:Y:S02]  /*16b10*/  ISETP.GE.OR P4, PT, R10, R55.reuse, P3 ;  /* 0x000000370a00720c */ /* 0x080fe40001f86670 */
[----:B------:R-:W-:Y:S01]  /*16b20*/  @P0 SHF.R.U32.HI R3, RZ, c[0x0][0x4f0], R4 ;  /* 0x00013c00ff030a19 */ /* 0x000fe20000011604 */
[----:B------:R-:W-:Y:S01]  /*16b30*/  IMAD.MOV.U32 R4, RZ, RZ, R8 ;  /* 0x000000ffff047224 */ /* 0x000fe200078e0008 */
[----:B------:R-:W-:Y:S01]  /*16b40*/  ISETP.GE.OR P3, PT, R5, R55, P3 ;  /* 0x000000370500720c */ /* 0x000fe20001f66670 */
[----:B------:R-:W-:Y:S01]  /*16b50*/  IMAD.IADD R5, R9, 0x1, R7 ;  /* 0x0000000109057824 */ /* 0x000fe200078e0207 */
[----:B------:R-:W-:Y:S01]  /*16b60*/  SHF.R.S32.HI R7, RZ, 0x1f, R18 ;  /* 0x0000001fff077819 */ /* 0x000fe20000011412 */
[--C-:B------:R-:W-:Y:S01]  /*16b70*/  IMAD.MOV R8, RZ, RZ, -R3.reuse ;  /* 0x000000ffff087224 */ /* 0x100fe200078e0a03 */
[----:B------:R-:W-:-:S02]  /*16b80*/  SHF.R.S32.HI R9, RZ, 0x1f, R3 ;  /* 0x0000001fff097819 */ /* 0x000fc40000011403 */
[----:B------:R-:W-:Y:S01]  /*16b90*/  IADD3 R10, P0, R3, R20, RZ ;  /* 0x00000014030a7210 */ /* 0x000fe20007f1e0ff */
[----:B------:R-:W-:Y:S01]  /*16ba0*/  IMAD R7, R7, c[0x0][0x3d8], RZ ;  /* 0x0000f60007077a24 */ /* 0x000fe200078e02ff */
[----:B------:R-:W-:Y:S01]  /*16bb0*/  F2FP.BF16.PACK_AB R168, R169, R168 ;  /* 0x000000a8a9a8723e */ /* 0x000fe200000010ff */
[----:B------:R-:W-:Y:S01]  /*16bc0*/  IMAD R8, R8, c[0x0][0x4e8], R6 ;  /* 0x00013a0008087a24 */ /* 0x000fe200078e0206 */
[----:B------:R-:W-:Y:S01]  /*16bd0*/  IADD3.X R11, R9, R21, R19, P0, !PT ;  /* 0x00000015090b7210 */ /* 0x000fe200007fe413 */
[C---:B------:R-:W-:Y:S01]  /*16be0*/  IMAD R53, R18.reuse, c[0x0][0x3dc], R7 ;  /* 0x0000f70012357a24 */ /* 0x040fe200078e0207 */
[----:B------:R-:W-:Y:S01]  /*16bf0*/  F2FP.BF16.PACK_AB R170, R171, R170 ;  /* 0x000000aaabaa723e */ /* 0x000fe200000010ff */
[----:B------:R-:W-:Y:S01]  /*16c00*/  IMAD.WIDE.U32 R18, R18, c[0x0][0x3d8], R4 ;  /* 0x0000f60012127a25 */ /* 0x000fe200078e0004 */
[----:B------:R-:W-:Y:S01]  /*16c10*/  SHF.R.S32.HI R4, RZ, 0x1f, R8 ;  /* 0x0000001fff047819 */ /* 0x000fe20000011408 */
[----:B------:R-:W-:Y:S01]  /*16c20*/  STS [R0+0x80], R46 ;  /* 0x0000802e00007388 */ /* 0x000fe20000000800 */
[----:B------:R-:W-:Y:S01]  /*16c30*/  F2FP.BF16.PACK_AB R45, R45, R176 ;  /* 0x000000b02d2d723e */ /* 0x000fe200000010ff */
[----:B------:R-:W-:Y:S01]  /*16c40*/  IMAD.MOV.U32 R9, RZ, RZ, 0x20 ;  /* 0x00000020ff097424 */ /* 0x000fe200078e00ff */
[----:B------:R-:W-:Y:S01]  /*16c50*/  F2FP.BF16.PACK_AB R178, R179, R178 ;  /* 0x000000b2b3b2723e */ /* 0x000fe200000010ff */
[----:B------:R-:W-:Y:S01]  /*16c60*/  IMAD R4, R4, c[0x0][0x488], RZ ;  /* 0x0001220004047a24 */ /* 0x000fe200078e02ff */
[----:B------:R-:W-:Y:S01]  /*16c70*/  STS [R0+0x480], R146 ;  /* 0x0004809200007388 */ /* 0x000fe20000000800 */
[----:B------:R-:W-:Y:S01]  /*16c80*/  IMAD.WIDE.U32 R6, R8, c[0x0][0x488], R10 ;  /* 0x0001220008067a25 */ /* 0x000fe200078e000a */
[----:B------:R-:W-:-:S02]  /*16c90*/  SEL R9, R9, 0xffffffe0, !P1 ;  /* 0xffffffe009097807 */ /* 0x000fc40004800000 */
[----:B------:R-:W-:Y:S01]  /*16ca0*/  STS [R2], R44 ;  /* 0x0000002c02007388 */ /* 0x000fe20000000800 */
[----:B------:R-:W-:Y:S01]  /*16cb0*/  IMAD R8, R8, c[0x0][0x48c], R4 ;  /* 0x0001230008087a24 */ /* 0x000fe200078e0204 */
[----:B------:R-:W-:Y:S01]  /*16cc0*/  LEA R10, P0, R6, c[0x0][0x450], 0x2 ;  /* 0x00011400060a7a11 */ /* 0x000fe200078010ff */
[----:B------:R-:W-:Y:S01]  /*16cd0*/  IMAD.MOV.U32 R5, RZ, RZ, 0x40 ;  /* 0x00000040ff057424 */ /* 0x000fe200078e00ff */
[----:B------:R-:W-:Y:S01]  /*16ce0*/  STS [R2+0x400], R158 ;  /* 0x0004009e02007388 */ /* 0x000fe20000000800 */
[----:B------:R-:W-:Y:S01]  /*16cf0*/  IMAD.IADD R8, R7, 0x1, R8 ;  /* 0x0000000107087824 */ /* 0x000fe200078e0208 */
[----:B------:R-:W-:Y:S01]  /*16d00*/  F2FP.BF16.PACK_AB R43, R43, R188 ;  /* 0x000000bc2b2b723e */ /* 0x000fe200000010ff */
[----:B------:R-:W-:Y:S01]  /*16d10*/  IMAD.IADD R3, R0, 0x1, R9 ;  /* 0x0000000100037824 */ /* 0x000fe200078e0209 */
[----:B------:R-:W-:Y:S01]  /*16d20*/  SEL R7, R5, 0xffffffc0, !P2 ;  /* 0xffffffc005077807 */ /* 0x000fe20005000000 */
[----:B------:R-:W-:Y:S01]  /*16d30*/  IMAD.IADD R4, R9, 0x1, R2 ;  /* 0x0000000109047824 */ /* 0x000fe200078e0202 */
[----:B------:R-:W-:Y:S01]  /*16d40*/  STS [R0+0x2080], R148 ;  /* 0x0020809400007388 */ /* 0x000fe20000000800 */
[----:B------:R-:W-:-:S02]  /*16d50*/  LEA.HI.X R9, R6, c[0x0][0x454], R8, 0x2, P0 ;  /* 0x0001150006097a11 */ /* 0x000fc400000f1408 */
[----:B------:R-:W-:Y:S01]  /*16d60*/  IMAD.IADD R6, R0, 0x1, R7 ;  /* 0x0000000100067824 */ /* 0x000fe200078e0207 */
[----:B------:R-:W-:Y:S01]  /*16d70*/  STS [R0+0x2480], R150 ;  /* 0x0024809600007388 */ /* 0x000fe20000000800 */
[----:B------:R-:W-:Y:S01]  /*16d80*/  F2FP.BF16.PACK_AB R190, R191, R190 ;  /* 0x000000bebfbe723e */ /* 0x000fe200000010ff */
[----:B------:R-:W-:Y:S01]  /*16d90*/  IMAD.IADD R8, R7, 0x1, R2 ;  /* 0x0000000107087824 */ /* 0x000fe200078e0202 */
[----:B------:R-:W-:Y:S01]  /*16da0*/  F2FP.BF16.PACK_AB R180, R181, R180 ;  /* 0x000000b4b5b4723e */ /* 0x000fe200000010ff */
        /* <DEDUP_REMOVED lines=79> */
[----:B------:R-:W-:Y:S01]  /*172a0*/  STS [R4+0x4400], R29 ;  /* 0x0044001d04007388 */ /* 0x000fe20000000800 */
[----:B-1----:R-:W-:Y:S01]  /*172b0*/  IMAD.SHL.U32 R0, R13, 0x2, RZ ;  /* 0x000000020d007824 */ /* 0x002fe200078e00ff */
[----:B------:R-:W-:-:S02]  /*172c0*/  LEA R13, P0, R18, c[0x0][0x380], 0x1 ;  /* 0x0000e000120d7a11 */ /* 0x000fc400078008ff */
        /* <DEDUP_REMOVED lines=16> */
[----:B-1----:R-:W-:-:S03]  /*173d0*/  IMAD R6, R80, 0x80, R52 ;  /* 0x0000008050067824 */ /* 0x002fc600078e0234 */
[----:B------:R-:W-:Y:S04]  /*173e0*/  STS [R5+0x6080], R120 ;  /* 0x0060807805007388 */ /* 0x000fe80000000800 */
[----:B------:R-:W-:Y:S04]  /*173f0*/  STS [R5+0x6480], R122 ;  /* 0x0064807a05007388 */ /* 0x000fe80000000800 */
[----:B------:R-:W-:Y:S04]  /*17400*/  STS [R7+0x6000], R124 ;  /* 0x0060007c07007388 */ /* 0x000fe80000000800 */
[----:B------:R-:W-:Y:S04]  /*17410*/  STS [R7+0x6400], R126 ;  /* 0x0064007e07007388 */ /* 0x000fe80000000800 */
[----:B------:R-:W-:Y:S04]  /*17420*/  SHFL.IDX PT, R16, R10, RZ, 0x1c1f ;  /* 0x001c1fff0a107589 */ /* 0x000fe800000e0000 */
[----:B------:R-:W1:Y:S04]  /*17430*/  SHFL.IDX PT, R17, R9, RZ, 0x1c1f ;  /* 0x001c1fff09117589 */ /* 0x000e6800000e0000 */
[----:B------:R-:W-:Y:S06]  /*17440*/  BAR.SYNC.DEFER_BLOCKING 0x1, 0x80 ;  /* 0x0042000000007b1d */ /* 0x000fec0000010000 */
[----:B------:R-:W-:Y:S04]  /*17450*/  SHFL.IDX PT, R2, R10, 0x1, 0x1c1f ;  /* 0x003c1f000a027f89 */ /* 0x000fe800000e0000 */
[----:B------:R-:W3:Y:S04]  /*17460*/  SHFL.IDX PT, R3, R9, 0x1, 0x1c1f ;  /* 0x003c1f0009037f89 */ /* 0x000ee800000e0000 */
[----:B------:R-:W-:Y:S04]  /*17470*/  SHFL.IDX PT, R14, R10, 0x2, 0x1c1f ;  /* 0x005c1f000a0e7f89 */ /* 0x000fe800000e0000 */
[----:B------:R-:W4:Y:S04]  /*17480*/  SHFL.IDX PT, R15, R9, 0x2, 0x1c1f ;  /* 0x005c1f00090f7f89 */ /* 0x000f2800000e0000 */
[----:B------:R-:W-:Y:S04]  /*17490*/  SHFL.IDX PT, R10, R10, 0x3, 0x1c1f ;  /* 0x007c1f000a0a7f89 */ /* 0x000fe800000e0000 */
[----:B------:R-:W2:Y:S04]  /*174a0*/  SHFL.IDX PT, R11, R9, 0x3, 0x1c1f ;  /* 0x007c1f00090b7f89 */ /* 0x000ea800000e0000 */
[----:B-1----:R-:W-:Y:S04]  /*174b0*/  @!P6 ST.E [R16.64], R37 ;  /* 0x000000251000e985 */ /* 0x002fe8000c101914 */
[----:B---3--:R1:W-:Y:S04]  /*174c0*/  @!P5 ST.E [R2.64], R38 ;  /* 0x000000260200d985 */ /* 0x0083e8000c101914 */
[----:B----4-:R3:W-:Y:S04]  /*174d0*/  @!P4 ST.E [R14.64], R39 ;  /* 0x000000270e00c985 */ /* 0x0107e8000c101914 */
[----:B--2---:R3:W-:Y:S04]  /*174e0*/  @!P3 ST.E [R10.64], R40 ;  /* 0x000000280a00b985 */ /* 0x0047e8000c101914 */
[----:B------:R3:W2:Y:S04]  /*174f0*/  LDS.128 R24, [R0+0x880] ;  /* 0x0008800000187984 */ /* 0x0006a80000000c00 */
[----:B------:R3:W4:Y:S01]  /*17500*/  LDS.128 R32, [R0+0x1080] ;  /* 0x0010800000207984 */ /* 0x0007220000000c00 */
[----:B-1----:R-:W-:-:S03]  /*17510*/  IMAD.IADD R2, R19, 0x1, R53 ;  /* 0x0000000113027824 */ /* 0x002fc600078e0235 */
[----:B------:R3:W1:Y:S04]  /*17520*/  LDS.128 R40, [R0+0x1880] ;  /* 0x0018800000287984 */ /* 0x0006680000000c00 */
[----:B------:R3:W1:Y:S01]  /*17530*/  LDS.128 R48, [R0+0x2080] ;  /* 0x0020800000307984 */ /* 0x0006620000000c00 */
[----:B------:R-:W-:Y:S02]  /*17540*/  LEA.HI.X R7, R18, c[0x0][0x384], R2, 0x1, P0 ;  /* 0x0000e10012077a11 */ /* 0x000fe400000f0c02 */
[----:B------:R-:W-:Y:S01]  /*17550*/  ISETP.GE.AND P0, PT, R6, R55, PT ;  /* 0x000000370600720c */ /* 0x000fe20003f06270 */
        /* <DEDUP_REMOVED lines=13> */
[----:B--2-4-:R-:W2:Y:S01]  /*17630*/  LDS.128 R16, [R0+0x80] ;  /* 0x0000800000107984 */ /* 0x014ea20000000c00 */
[----:B------:R-:W-:-:S02]  /*17640*/  IADD3 R4, R12, 0x40, RZ ;  /* 0x000000400c047810 */ /* 0x000fc40007ffe0ff */
[----:B------:R-:W-:Y:S01]  /*17650*/  ISETP.GE.AND P1, PT, R12, c[0x0][0x3c8], PT ;  /* 0x0000f2000c007a0c */ /* 0x000fe20003f26270 */
[----:B---3--:R3:W4:Y:S01]  /*17660*/  LDS.128 R8, [R0+0x4080] ;  /* 0x0040800000087984 */ /* 0x0087220000000c00 */
[----:B------:R-:W-:-:S13]  /*17670*/  ISETP.GE.AND P0, PT, R4, c[0x0][0x3c8], PT ;  /* 0x0000f20004007a0c */ /* 0x000fda0003f06270 */
[----:B---3--:R-:W-:-:S04]  /*17680*/  @!P0 SHF.R.S32.HI R0, RZ, 0x1f, R4 ;  /* 0x0000001fff008819 */ /* 0x008fc80000011404 */
[----:B------:R-:W-:Y:S01]  /*17690*/  @!P0 LEA.HI R0, R0, R4, RZ, 0x3 ;  /* 0x0000000400008211 */ /* 0x000fe200078f18ff */
[----:B-1----:R-:W-:-:S03]  /*176a0*/  @!P1 IMAD.WIDE R4, R12, 0x2, R2 ;  /* 0x000000020c049825 */ /* 0x002fc600078e0202 */
[----:B------:R-:W-:-:S05]  /*176b0*/  @!P0 LOP3.LUT R0, R0, 0xfffffff8, RZ, 0xc0, !PT ;  /* 0xfffffff800008812 */ /* 0x000fca00078ec0ff */
[----:B------:R-:W-:Y:S01]  /*176c0*/  @!P0 IMAD.WIDE R2, R0, 0x2, R2 ;  /* 0x0000000200028825 */ /* 0x000fe200078e0202 */
[----:B--2---:R1:W-:Y:S04]  /*176d0*/  @!P1 ST.E.128 [R4.64], R16 ;  /* 0x0000001004009985 */ /* 0x0043e8000c101d14 */
[----:B----4-:R1:W-:Y:S02]  /*176e0*/  @!P0 ST.E.128 [R2.64], R8 ;  /* 0x0000000802008985 */ /* 0x0103e4000c101d14 */
.L_x_1018:
[----:B--2-4-:R-:W-:Y:S05]  /*176f0*/  BSYNC B0 ;  /* 0x0000000000007941 */ /* 0x014fea0003800000 */
.L_x_1017:
[----:B---3--:R-:W-:Y:S01]  /*17700*/  IADD3 R0, R6, 0x10, RZ ;  /* 0x0000001006007810 */ /* 0x008fe20007ffe0ff */
[----:B-1----:R1:W2:Y:S01]  /*17710*/  SHFL.IDX PT, R3, R7, 0x1, 0x181f ;  /* 0x00381f0007037f89 */ /* 0x0022a200000e0000 */
        /* <DEDUP_REMOVED lines=14> */
.L_x_1020:
[----:B------:R-:W-:Y:S05]  /*17800*/  BSYNC B0 ;  /* 0x0000000000007941 */ /* 0x000fea0003800000 */
.L_x_1019:
        /* <DEDUP_REMOVED lines=16> */
.L_x_1022:
[----:B------:R-:W-:Y:S05]  /*17910*/  BSYNC B0 ;  /* 0x0000000000007941 */ /* 0x000fea0003800000 */
.L_x_1021:
        /* <DEDUP_REMOVED lines=16> */
.L_x_1024:
[----:B------:R-:W-:Y:S05]  /*17a20*/  BSYNC B0 ;  /* 0x0000000000007941 */ /* 0x000fea0003800000 */
.L_x_1023:
        /* <DEDUP_REMOVED lines=16> */
.L_x_1026:
[----:B------:R-:W-:Y:S05]  /*17b30*/  BSYNC B0 ;  /* 0x0000000000007941 */ /* 0x000fea0003800000 */
.L_x_1025:
        /* <DEDUP_REMOVED lines=16> */
.L_x_1028:
[----:B------:R-:W-:Y:S05]  /*17c40*/  BSYNC B0 ;  /* 0x0000000000007941 */ /* 0x000fea0003800000 */
.L_x_1027:
        /* <DEDUP_REMOVED lines=16> */
.L_x_1030:
[----:B------:R-:W-:Y:S05]  /*17d50*/  BSYNC B0 ;  /* 0x0000000000007941 */ /* 0x000fea0003800000 */
.L_x_1029:
        /* <DEDUP_REMOVED lines=17> */
.L_x_1016:
[----:B------:R-:W3:Y:S01]  /*17e70*/  S2R R11, SR_TID.X ;  /* 0x00000000000b7919 */ /* 0x000ee20000002100 */
[----:B------:R-:W-:Y:S03]  /*17e80*/  BSSY B0, `(.L_x_1031) ;  /* 0x0000028000007945 */ /* 0x000fe60003800000 */
[----:B------:R-:W4:Y:S01]  /*17e90*/  S2R R9, SR_CTAID.Z ;  /* 0x0000000000097919 */ /* 0x000f220000002700 */
[----:B---3--:R-:W-:Y:S02]  /*17ea0*/  ISETP.GT.AND P0, PT, R11, 0x7f, PT ;  /* 0x0000007f0b00780c */ /* 0x008fe40003f04270 */
[----:B----4-:R-:W-:-:S11]  /*17eb0*/  SHF.R.S32.HI R10, RZ, 0x1f, R9 ;  /* 0x0000001fff0a7819 */ /* 0x010fd60000011409 */
[----:B------:R-:W-:Y:S05]  /*17ec0*/  @P0 BRA `(.L_x_1032) ;  /* 0x0000023000000947 */ /* 0x000fea0003800000 */
[----:B------:R-:W3:Y:S01]  /*17ed0*/  S2R R5, SR_CTAID.X ;  /* 0x0000000000057919 */ /* 0x000ee20000002500 */
[----:B-1----:R-:W-:-:S05]  /*17ee0*/  MOV R2, c[0x0][0x4e8] ;  /* 0x00013a0000027a02 */ /* 0x002fca0000000f00 */
[----:B------:R-:W-:Y:S01]  /*17ef0*/  IMAD R0, R2, c[0x0][0x388], RZ ;  /* 0x0000e20002007a24 */ /* 0x000fe200078e02ff */
[----:B---3--:R-:W-:-:S04]  /*17f00*/  LEA R5, R5, R11, 0x7 ;  /* 0x0000000b05057211 */ /* 0x008fc800078e38ff */
[----:B------:R-:W-:-:S13]  /*17f10*/  ISETP.GE.AND P0, PT, R5, R0, PT ;  /* 0x000000000500720c */ /* 0x000fda0003f06270 */
[----:B------:R-:W-:Y:S05]  /*17f20*/  @P0 BRA `(.L_x_1032) ;  /* 0x000001d000000947 */ /* 0x000fea0003800000 */
[----:B------:R-:W-:Y:S01]  /*17f30*/  ISETP.NE.AND P0, PT, R2, 0x1, PT ;  /* 0x000000010200780c */ /* 0x000fe20003f05270 */
[----:B------:R-:W-:Y:S01]  /*17f40*/  ULDC.64 UR4, c[0x0][0x490] ;  /* 0x0001240000047ab9 */ /* 0x000fe20000000a00 */
[----:B------:R-:W-:Y:S01]  /*17f50*/  MOV R0, R5 ;  /* 0x0000000500007202 */ /* 0x000fe20000000f00 */
[----:B------:R-:W-:Y:S01]  /*17f60*/  UIMAD UR7, UR6, UR4, URZ ;  /* 0x00000004060772a4 */ /* 0x000fe2000f8e023f */
[----:B------:R-:W-:Y:S01]  /*17f70*/  IMAD R6, R10, c[0x0][0x498], RZ ;  /* 0x000126000a067a24 */ /* 0x000fe200078e02ff */
[----:B------:R-:W-:Y:S02]  /*17f80*/  UIMAD.WIDE.U32 UR8, UR10, UR4, URZ ;  /* 0x000000040a0872a5 */ /* 0x000fe4000f8e003f */
[----:B------:R-:W-:Y:S01]  /*17f90*/  UIMAD UR4, UR10, UR5, UR7 ;  /* 0x000000050a0472a4 */ /* 0x000fe2000f8e0207 */
[----:B------:R-:W-:-:S03]  /*17fa0*/  IMAD R6, R9, c[0x0][0x49c], R6 ;  /* 0x0001270009067a24 */ /* 0x000fc600078e0206 */
[----:B------:R-:W-:Y:S01]  /*17fb0*/  UIADD3 UR4, UR9, UR4, URZ ;  /* 0x0000000409047290 */ /* 0x000fe2000fffe03f */
[----:B------:R-:W-:Y:S01]  /*17fc0*/  MOV R3, UR9 ;  /* 0x0000000900037c02 */ /* 0x000fe20008000f00 */
[----:B------:R-:W-:-:S04]  /*17fd0*/  @P0 IMAD.HI.U32 R2, R5, c[0x0][0x4ec], RZ ;  /* 0x00013b0005020a27 */ /* 0x000fc800078e00ff */
[----:B------:R-:W-:Y:S01]  /*17fe0*/  IMAD.U32 R3, RZ, RZ, UR4 ;  /* 0x00000004ff037e24 */ /* 0x000fe2000f8e00ff */
[----:B------:R-:W-:Y:S01]  /*17ff0*/  @P0 SHF.R.U32.HI R0, RZ, c[0x0][0x4f0], R2 ;  /* 0x00013c00ff000a19 */ /* 0x000fe20000011602 */
[----:B------:R-:W-:-:S03]  /*18000*/  IMAD.U32 R2, RZ, RZ, UR8 ;  /* 0x00000008ff027e24 */ /* 0x000fc6000f8e00ff */
[----:B------:R-:W-:Y:S01]  /*18010*/  IADD3 R4, -R0, RZ, RZ ;  /* 0x000000ff00047210 */ /* 0x000fe20007ffe1ff */
[----:B------:R-:W-:Y:S01]  /*18020*/  IMAD.WIDE.U32 R2, R9, c[0x0][0x498], R2 ;  /* 0x0001260009027a25 */ /* 0x000fe200078e0002 */
[----:B------:R-:W-:-:S03]  /*18030*/  SHF.R.S32.HI R7, RZ, 0x1f, R0 ;  /* 0x0000001fff077819 */ /* 0x000fc60000011400 */
[----:B------:R-:W-:Y:S01]  /*18040*/  IMAD R4, R4, c[0x0][0x4e8], R5 ;  /* 0x00013a0004047a24 */ /* 0x000fe200078e0205 */
[----:B------:R-:W-:-:S04]  /*18050*/  IADD3 R2, P0, R0, R2, RZ ;  /* 0x0000000200027210 */ /* 0x000fc80007f1e0ff */
[----:B------:R-:W-:Y:S02]  /*18060*/  SHF.R.S32.HI R5, RZ, 0x1f, R4 ;  /* 0x0000001fff057819 */ /* 0x000fe40000011404 */
[----:B------:R-:W-:-:S03]  /*18070*/  IADD3.X R3, R7, R3, R6, P0, !PT ;  /* 0x0000000307037210 */ /* 0x000fc600007fe406 */
        /* <DEDUP_REMOVED lines=8> */
.L_x_1032:
[----:B------:R-:W-:Y:S05]  /*18100*/  BSYNC B0 ;  /* 0x0000000000007941 */ /* 0x000fea0003800000 */
.L_x_1031:
[----:B------:R-:W3:Y:S01]  /*18110*/  S2R R13, SR_CTAID.X ;  /* 0x00000000000d7919 */ /* 0x000ee20000002500 */
[----:B-1----:R-:W-:Y:S01]  /*18120*/  SHF.R.S32.HI R0, RZ, 0x1f, R11 ;  /* 0x0000001fff007819 */ /* 0x002fe2000001140b */
[----:B------:R-:W-:Y:S01]  /*18130*/  IMAD.MOV.U32 R12, RZ, RZ, c[0x0][0x4e8] ;  /* 0x00013a00ff0c7624 */ /* 0x000fe200078e00ff */
[----:B------:R-:W-:Y:S01]  /*18140*/  ULDC.64 UR4, c[0x0][0x3e8] ;  /* 0x0000fa0000047ab9 */ /* 0x000fe20000000a00 */
[----:B------:R-:W-:Y:S01]  /*18150*/  IMAD R7, R10, c[0x0][0x3f0], RZ ;  /* 0x0000fc000a077a24 */ /* 0x000fe200078e02ff */
[----:B------:R-:W-:Y:S01]  /*18160*/  LEA.HI R0, R0, R11, RZ, 0x3 ;  /* 0x0000000b00007211 */ /* 0x000fe200078f18ff */
[----:B------:R-:W-:Y:S01]  /*18170*/  UIMAD UR6, UR6, UR4, URZ ;  /* 0x00000004060672a4 */ /* 0x000fe2000f8e023f */
[----:B------:R-:W-:Y:S01]  /*18180*/  ISETP.NE.AND P0, PT, R12, 0x1, PT ;  /* 0x000000010c00780c */ /* 0x000fe20003f05270 */
[----:B------:R-:W-:Y:S01]  /*18190*/  UIMAD.WIDE.U32 UR8, UR10, UR4, URZ ;  /* 0x000000040a0872a5 */ /* 0x000fe2000f8e003f */
[----:B------:R-:W-:Y:S01]  /*181a0*/  LOP3.LUT R2, R0, 0xfffffff8, RZ, 0xc0, !PT ;  /* 0xfffffff800027812 */ /* 0x000fe200078ec0ff */
[----:B------:R-:W-:Y:S01]  /*181b0*/  UIMAD UR4, UR10, UR5, UR6 ;  /* 0x000000050a0472a4 */ /* 0x000fe2000f8e0206 */
[----:B------:R-:W-:Y:S01]  /*181c0*/  SHF.R.S32.HI R8, RZ, 0x3, R0 ;  /* 0x00000003ff087819 */ /* 0x000fe20000011400 */
[----:B------:R-:W-:Y:S01]  /*181d0*/  IMAD R7, R9, c[0x0][0x3f4], R7 ;  /* 0x0000fd0009077a24 */ /* 0x000fe200078e0207 */
[----:B------:R-:W-:Y:S01]  /*181e0*/  BSSY B0, `(.L_x_1033) ;  /* 0x000002c000007945 */ /* 0x000fe20003800000 */
[----:B------:R-:W-:Y:S01]  /*181f0*/  IMAD.IADD R11, R11, 0x1, -R2 ;  /* 0x000000010b0b7824 */ /* 0x000fe200078e0a02 */
[----:B------:R-:W-:Y:S01]  /*18200*/  UIADD3 UR4, UR9, UR4, URZ ;  /* 0x0000000409047290 */ /* 0x000fe2000fffe03f */
[----:B------:R-:W-:Y:S01]  /*18210*/  IMAD.U32 R3, RZ, RZ, UR9 ;  /* 0x00000009ff037e24 */ /* 0x000fe2000f8e00ff */
[----:B------:R-:W-:Y:S01]  /*18220*/  MOV R2, UR8 ;  /* 0x0000000800027c02 */ /* 0x000fe20008000f00 */
[----:B------:R-:W-:Y:S01]  /*18230*/  IMAD R12, R12, c[0x0][0x388], RZ ;  /* 0x0000e2000c0c7a24 */ /* 0x000fe200078e02ff */
[----:B------:R-:W-:-:S02]  /*18240*/  LEA R0, R11, R8, 0x4 ;  /* 0x000000080b007211 */ /* 0x000fc400078e20ff */
[----:B------:R-:W-:-:S03]  /*18250*/  MOV R3, UR4 ;  /* 0x0000000400037c02 */ /* 0x000fc60008000f00 */
[C---:B---3--:R-:W-:Y:S01]  /*18260*/  IMAD R4, R13.reuse, 0x80, R0 ;  /* 0x000000800d047824 */ /* 0x048fe200078e0200 */
        /* <DEDUP_REMOVED lines=10> */
[----:B------:R-:W-:Y:S02]  /*18310*/  IMAD R5, R5, c[0x0][0x4e8], R4 ;  /* 0x00013a0005057a24 */ /* 0x000fe400078e0204 */
[----:B------:R-:W-:Y:S01]  /*18320*/  IMAD R0, R0, c[0x0][0x3e4], R6 ;  /* 0x0000f90000007a24 */ /* 0x000fe200078e0206 */
[----:B------:R-:W-:Y:S02]  /*18330*/  SHF.L.U32 R6, R11, 0x3, RZ ;  /* 0x000000030b067819 */ /* 0x000fe400000006ff */
[----:B------:R-:W-:Y:S02]  /*18340*/  SHF.R.S32.HI R4, RZ, 0x1f, R5 ;  /* 0x0000001fff047819 */ /* 0x000fe40000011405 */
[----:B------:R-:W-:Y:S02]  /*18350*/  IADD3 R3, R3, R0, RZ ;  /* 0x0000000003037210 */ /* 0x000fe40007ffe0ff */
[----:B------:R-:W-:Y:S01]  /*18360*/  IADD3 R7, R6, 0x40, RZ ;  /* 0x0000004006077810 */ /* 0x000fe20007ffe0ff */
[----:B------:R-:W-:-:S02]  /*18370*/  IMAD R0, R4, c[0x0][0x3d8], RZ ;  /* 0x0000f60004007a24 */ /* 0x000fc400078e02ff */
[----:B------:R-:W-:-:S04]  /*18380*/  IMAD.WIDE.U32 R2, R5, c[0x0][0x3d8], R2 ;  /* 0x0000f60005027a25 */ /* 0x000fc800078e0002 */
[----:B------:R-:W-:Y:S01]  /*18390*/  IMAD R0, R5, c[0x0][0x3dc], R0 ;  /* 0x0000f70005007a24 */ /* 0x000fe200078e0200 */
[----:B------:R-:W-:-:S03]  /*183a0*/  LEA R10, P0, R2, c[0x0][0x380], 0x1 ;  /* 0x0000e000020a7a11 */ /* 0x000fc600078008ff */
[----:B------:R-:W-:-:S05]  /*183b0*/  IMAD.IADD R0, R3, 0x1, R0 ;  /* 0x0000000103007824 */ /* 0x000fca00078e0200 */
        /* <DEDUP_REMOVED lines=14> */
.L_x_1034:
[----:B------:R-:W-:Y:S05]  /*184a0*/  BSYNC B0 ;  /* 0x0000000000007941 */ /* 0x000fea0003800000 */
.L_x_1033:
        /* <DEDUP_REMOVED lines=15> */
.L_x_1036:
[----:B------:R-:W-:Y:S05]  /*185a0*/  BSYNC B0 ;  /* 0x0000000000007941 */ /* 0x000fea0003800000 */
.L_x_1035:
        /* <DEDUP_REMOVED lines=15> */
.L_x_1038:
[----:B------:R-:W-:Y:S05]  /*186a0*/  BSYNC B0 ;  /* 0x0000000000007941 */ /* 0x000fea0003800000 */
.L_x_1037:
        /* <DEDUP_REMOVED lines=15> */
.L_x_1040:
[----:B------:R-:W-:Y:S05]  /*187a0*/  BSYNC B0 ;  /* 0x0000000000007941 */ /* 0x000fea0003800000 */
.L_x_1039:
        /* <DEDUP_REMOVED lines=15> */
.L_x_1042:
[----:B------:R-:W-:Y:S05]  /*188a0*/  BSYNC B0 ;  /* 0x0000000000007941 */ /* 0x000fea0003800000 */
.L_x_1041:
        /* <DEDUP_REMOVED lines=15> */
.L_x_1044:
[----:B------:R-:W-:Y:S05]  /*189a0*/  BSYNC B0 ;  /* 0x0000000000007941 */ /* 0x000fea0003800000 */
.L_x_1043:
        /* <DEDUP_REMOVED lines=15> */
.L_x_1046:
[----:B------:R-:W-:Y:S05]  /*18aa0*/  BSYNC B0 ;  /* 0x0000000000007941 */ /* 0x000fea0003800000 */
.L_x_1045:
        /* <DEDUP_REMOVED lines=16> */
.L_x_1047:
        /* <DEDUP_REMOVED lines=13> */
.L_x_2179:


//--------------------- .text._ZN7cutlass13device_kernelIN5flash19enable_sm80_to_sm89INS1_16FlashAttnFwdSm80INS1_25CollectiveMainloopFwdSm80ILi4ELi1ELb0EN4cute5tupleIJNS5_1CILi128EEENS7_ILi48EEES8_EEELi128ENS_10bfloat16_tEfNS_4arch4Sm80ELb0ELb1ELb1ELb1ELb1ELb0ELb1ELb0EEENS1_21CollectiveEpilogueFwdINS6_IJS8_S8_S9_EEENS6_IJNS7_ILi1EEESH_SH_EEESB_SD_Li128ELb1ELb1ELb0ELb0EEENS1_19SingleTileSchedulerILb1ELb0ELb1ELi128EEEEEEEEEvNT_6ParamsE --------------------------
	.section	.text._ZN7cutlass13device_kernelIN5flash19enable_sm80_to_sm89INS1_16FlashAttnFwdSm80INS1_25CollectiveMainloopFwdSm80ILi4ELi1ELb0EN4cute5tupleIJNS5_1CILi128EEENS7_ILi48EEES8_EEELi128ENS_10bfloat16_tEfNS_4arch4Sm80ELb0ELb1ELb1ELb1ELb1ELb0ELb1ELb0EEENS1_21CollectiveEpilogueFwdINS6_IJS8_S8_S9_EEENS6_IJNS7_ILi1EEESH_SH_EEESB_SD_Li128ELb1ELb1ELb0ELb0EEENS1_19SingleTileSchedulerILb1ELb0ELb1ELi128EEEEEEEEEvNT_6ParamsE,"ax",@progbits
	.sectioninfo	@"SHI_REGISTERS=255"
	.align	128
.text._ZN7cutlass13device_kernelIN5flash19enable_sm80_to_sm89INS1_16FlashAttnFwdSm80INS1_25CollectiveMainloopFwdSm80ILi4ELi1ELb0EN4cute5tupleIJNS5_1CILi128EEENS7_ILi48EEES8_EEELi128ENS_10bfloat16_tEfNS_4arch4Sm80ELb0ELb1ELb1ELb1ELb1ELb0ELb1ELb0EEENS1_21CollectiveEpilogueFwdINS6_IJS8_S8_S9_EEENS6_IJNS7_ILi1EEESH_SH_EEESB_SD_Li128ELb1ELb1ELb0ELb0EEENS1_19SingleTileSchedulerILb1ELb0ELb1ELi128EEEEEEEEEvNT_6ParamsE:
        .type           _ZN7cutlass13device_kernelIN5flash19enable_sm80_to_sm89INS1_16FlashAttnFwdSm80INS1_25CollectiveMainloopFwdSm80ILi4ELi1ELb0EN4cute5tupleIJNS5_1CILi128EEENS7_ILi48EEES8_EEELi128ENS_10bfloat16_tEfNS_4arch4Sm80ELb0ELb1ELb1ELb1ELb1ELb0ELb1ELb0EEENS1_21CollectiveEpilogueFwdINS6_IJS8_S8_S9_EEENS6_IJNS7_ILi1EEESH_SH_EEESB_SD_Li128ELb1ELb1ELb0ELb0EEENS1_19SingleTileSchedulerILb1ELb0ELb1ELi128EEEEEEEEEvNT_6ParamsE,@function
        .size           _ZN7cutlass13device_kernelIN5flash19enable_sm80_to_sm89INS1_16FlashAttnFwdSm80INS1_25CollectiveMainloopFwdSm80ILi4ELi1ELb0EN4cute5tupleIJNS5_1CILi128EEENS7_ILi48EEES8_EEELi128ENS_10bfloat16_tEfNS_4arch4Sm80ELb0ELb1ELb1ELb1ELb1ELb0ELb1ELb0EEENS1_21CollectiveEpilogueFwdINS6_IJS8_S8_S9_EEENS6_IJNS7_ILi1EEESH_SH_EEESB_SD_Li128ELb1ELb1ELb0ELb0EEENS1_19SingleTileSchedulerILb1ELb0ELb1ELi128EEEEEEEEEvNT_6ParamsE,(.L_x_2180 - _ZN7cutlass13device_kernelIN5flash19enable_sm80_to_sm89INS1_16FlashAttnFwdSm80INS1_25CollectiveMainloopFwdSm80ILi4ELi1ELb0EN4cute5tupleIJNS5_1CILi128EEENS7_ILi48EEES8_EEELi128ENS_10bfloat16_tEfNS_4arch4Sm80ELb0ELb1ELb1ELb1ELb1ELb0ELb1ELb0EEENS1_21CollectiveEpilogueFwdINS6_IJS8_S8_S9_EEENS6_IJNS7_ILi1EEESH_SH_EEESB_SD_Li128ELb1ELb1ELb0ELb0EEENS1_19SingleTileSchedulerILb1ELb0ELb1ELi128EEEEEEEEEvNT_6ParamsE)
        .other          _ZN7cutlass13device_kernelIN5flash19enable_sm80_to_sm89INS1_16FlashAttnFwdSm80INS1_25CollectiveMainloopFwdSm80ILi4ELi1ELb0EN4cute5tupleIJNS5_1CILi128EEENS7_ILi48EEES8_EEELi128ENS_10bfloat16_tEfNS_4arch4Sm80ELb0ELb1ELb1ELb1ELb1ELb0ELb1ELb0EEENS1_21CollectiveEpilogueFwdINS6_IJS8_S8_S9_EEENS6_IJNS7_ILi1EEESH_SH_EEESB_SD_Li128ELb1ELb1ELb0ELb0EEENS1_19SingleTileSchedulerILb1ELb0ELb1ELi128EEEEEEEEEvNT_6ParamsE,@"STO_CUDA_ENTRY STV_DEFAULT"
_ZN7cutlass13device_kernelIN5flash19enable_sm80_to_sm89INS1_16FlashAttnFwdSm80INS1_25CollectiveMainloopFwdSm80ILi4ELi1ELb0EN4cute5tupleIJNS5_1CILi128EEENS7_ILi48EEES8_EEELi128ENS_10bfloat16_tEfNS_4arch4Sm80ELb0ELb1ELb1ELb1ELb1ELb0ELb1ELb0EEENS1_21CollectiveEpilogueFwdINS6_IJS8_S8_S9_EEENS6_IJNS7_ILi1EEESH_SH_EEESB_SD_Li128ELb1ELb1ELb0ELb0EEENS1_19SingleTileSchedulerILb1ELb0ELb1ELi128EEEEEEEEEvNT_6ParamsE:
        /* <DEDUP_REMOVED lines=21> */
.L_x_1049:
        /* <DEDUP_REMOVED lines=13> */
.L_x_1051:
[----:B------:R-:W-:Y:S02]  /*0220*/  ULDC UR5, c[0x0][0x54c] ;  /* 0x0001530000057ab9 */ /* 0x000fe40000000800 */
.L_x_1050:
[----:B------:R-:W-:Y:S02]  /*0230*/  ULDC UR4, c[0x0][0x548] ;  /* 0x0001520000047ab9 */ /* 0x000fe40000000800 */
[----:B------:R-:W-:-:S02]  /*0240*/  USHF.L.U32 UR28, UR28, 0x7, URZ ;  /* 0x000000071c1c7899 */ /* 0x000fc4000800063f */
[----:B------:R-:W-:-:S04]  /*0250*/  UIMAD UR4, UR5, UR4, URZ ;  /* 0x00000004050472a4 */ /* 0x000fc8000f8e023f */
[----:B------:R-:W-:-:S04]  /*0260*/  UISETP.GE.AND UP0, UPT, UR28, UR4, UPT ;  /* 0x000000041c00728c */ /* 0x000fc8000bf06270 */
[----:B------:R-:W-:Y:S01]  /*0270*/  USEL UR13, UR13, 0xffffffff, !UP0 ;  /* 0xffffffff0d0d7887 */ /* 0x000fe2000c000000 */
[----:B------:R-:W-:Y:S05]  /*0280*/  BRA `(.L_x_1052) ;  /* 0x000001b000007947 */ /* 0x000fea0003800000 */
.L_x_1048:
        /* <DEDUP_REMOVED lines=8> */
.L_x_1053:
        /* <DEDUP_REMOVED lines=13> */
.L_x_1055:
[----:B------:R-:W-:Y:S02]  /*03e0*/  ULDC UR5, c[0x0][0x54c] ;  /* 0x0001530000057ab9 */ /* 0x000fe40000000800 */
.L_x_1054:
[----:B------:R-:W-:Y:S02]  /*03f0*/  ULDC UR4, c[0x0][0x548] ;  /* 0x0001520000047ab9 */ /* 0x000fe40000000800 */
[----:B------:R-:W-:-:S02]  /*0400*/  USHF.L.U32 UR28, UR28, 0x7, URZ ;  /* 0x000000071c1c7899 */ /* 0x000fc4000800063f */
[----:B------:R-:W-:-:S04]  /*0410*/  UIMAD UR4, UR5, UR4, URZ ;  /* 0x00000004050472a4 */ /* 0x000fc8000f8e023f */
[----:B------:R-:W-:-:S04]  /*0420*/  UISETP.GE.AND UP0, UPT, UR28, UR4, UPT ;  /* 0x000000041c00728c */ /* 0x000fc8000bf06270 */
[----:B------:R-:W-:-:S06]  /*0430*/  USEL UR13, UR13, 0xffffffff, !UP0 ;  /* 0xffffffff0d0d7887 */ /* 0x000fcc000c000000 */
.L_x_1052:
[----:B------:R-:W-:-:S13]  /*0440*/  ISETP.LE.AND P0, PT, RZ, UR13, PT ;  /* 0x0000000dff007c0c */ /* 0x000fda000bf03270 */
[----:B------:R-:W-:Y:S05]  /*0450*/  @!P0 EXIT ;  /* 0x000000000000894d */ /* 0x000fea0003800000 */
[----:B------:R-:W-:Y:S02]  /*0460*/  ULDC.64 UR8, c[0x0][0x370] ;  /* 0x0000dc0000087ab9 */ /* 0x000fe40000000a00 */
[----:B------:R-:W-:Y:S02]  /*0470*/  UISETP.NE.U32.AND UP2, UPT, URZ, UR8, UPT ;  /* 0x000000083f00728c */ /* 0x000fe4000bf45070 */
[----:B------:R-:W-:Y:S02]  /*0480*/  ULDC.64 UR4, c[0x0][0x360] ;  /* 0x0000d80000047ab9 */ /* 0x000fe40000000a00 */
[----:B------:R-:W-:Y:S02]  /*0490*/  UISETP.NE.U32.AND UP0, UPT, URZ, UR4, UPT ;  /* 0x000000043f00728c */ /* 0x000fe4000bf05070 */
[----:B------:R-:W-:Y:S02]  /*04a0*/  ULDC.64 UR6, c[0x0][0x348] ;  /* 0x0000d20000067ab9 */ /* 0x000fe40000000a00 */
[----:B------:R-:W-:-:S02]  /*04b0*/  UISETP.NE.AND.EX UP2, UPT, URZ, UR9, UPT, UP2 ;  /* 0x000000093f00728c */ /* 0x000fc4000bf45320 */
[----:B------:R-:W-:Y:S02]  /*04c0*/  UISETP.NE.U32.AND UP1, UPT, URZ, UR6, UPT ;  /* 0x000000063f00728c */ /* 0x000fe4000bf25070 */
[----:B------:R-:W-:Y:S02]  /*04d0*/  UISETP.NE.AND.EX UP0, UPT, URZ, UR5, UPT, UP0 ;  /* 0x000000053f00728c */ /* 0x000fe4000bf05300 */
[----:B------:R-:W-:Y:S01]  /*04e0*/  UISETP.NE.AND.EX UP1, UPT, URZ, UR7, UPT, UP1 ;  /* 0x000000073f00728c */ /* 0x000fe2000bf25310 */
[----:B------:R-:W-:Y:S01]  /*04f0*/  PLOP3.LUT P2, PT, PT, PT, UP2, 0x80, 0x0 ;  /* 0x000000000000781c */ /* 0x000fe20003f4f028 */
[----:B------:R-:W-:Y:S02]  /*0500*/  ULDC.64 UR8, c[0x0][0x370] ;  /* 0x0000dc0000087ab9 */ /* 0x000fe40000000a00 */
        /* <DEDUP_REMOVED lines=13> */
[----:B------:R1:W2:Y:S04]  /*05e0*/  @P2 LDG.E R3, [R2.64] ;  /* 0x0000001602032981 */ /* 0x0002a8000c1e1900 */
[----:B------:R-:W3:Y:S04]  /*05f0*/  @P0 LDG.E R0, [R4.64] ;  /* 0x0000001604000981 */ /* 0x000ee8000c1e1900 */
[----:B-1----:R-:W4:Y:S01]  /*0600*/  @P1 LDG.E R2, [R6.64] ;  /* 0x0000001606021981 */ /* 0x002f22000c1e1900 */
        /* <DEDUP_REMOVED lines=11> */
[----:B-1--4-:R-:W-:Y:S05]  /*06c0*/  @P0 BRA `(.L_x_1056) ;  /* 0x0000006000000947 */ /* 0x012fea0003800000 */
[----:B--2---:R-:W-:Y:S05]  /*06d0*/  @!P1 BRA `(.L_x_1056) ;  /* 0x0000005000009947 */ /* 0x004fea0003800000 */
[----:B------:R-:W2:Y:S04]  /*06e0*/  LDG.E R2, [R6.64] ;  /* 0x0000001606027981 */ /* 0x000ea8000c1e1900 */
[----:B------:R-:W4:Y:S01]  /*06f0*/  LDG.E R0, [R6.64+0x4] ;  /* 0x0000041606007981 */ /* 0x000f22000c1e1900 */
[----:B--23--:R-:W1:Y:S08]  /*0700*/  R2UR UR12, R2 ;  /* 0x00000000020c73c2 */ /* 0x00ce7000000e0000 */
[----:B----4-:R-:W1:Y:S02]  /*0710*/  R2UR UR4, R0 ;  /* 0x00000000000473c2 */ /* 0x010e6400000e0000 */
[----:B-1----:R-:W-:-:S06]  /*0720*/  UIADD3 UR12, -UR12, UR4, URZ ;  /* 0x000000040c0c7290 */ /* 0x002fcc000fffe13f */
.L_x_1056:
[----:B--2---:R-:W-:-:S04]  /*0730*/  ISETP.NE.U32.AND P0, PT, RZ, c[0x0][0x368], PT ;  /* 0x0000da00ff007a0c */ /* 0x004fc80003f05070 */
        /* <DEDUP_REMOVED lines=9> */
.L_x_1057:
        /* <DEDUP_REMOVED lines=8> */
[----:B------:R-:W4:Y:S01]  /*0850*/  LDG.E R0, [R2.64+0x4] ;  /* 0x0000041602007981 */ /* 0x000f22000c1e1900 */
[----:B--2---:R-:W1:Y:S08]  /*0860*/  R2UR UR4, R4 ;  /* 0x00000000040473c2 */ /* 0x004e7000000e0000 */
[----:B----4-:R-:W1:Y:S02]  /*0870*/  R2UR UR8, R0 ;  /* 0x00000000000873c2 */ /* 0x010e6400000e0000 */
[----:B-1----:R-:W-:-:S06]  /*0880*/  UIADD3 UR8, -UR4, UR8, URZ ;  /* 0x0000000804087290 */ /* 0x002fcc000fffe13f */
.L_x_1058:
[----:B------:R-:W-:Y:S02]  /*0890*/  ULDC UR4, c[0x0][0x2c4] ;  /* 0x0000b10000047ab9 */ /* 0x000fe40000000800 */
[----:B------:R-:W-:-:S02]  /*08a0*/  UISETP.NE.AND UP0, UPT, UR4, 0x1, UPT ;  /* 0x000000010400788c */ /* 0x000fc4000bf05270 */
[----:B------:R-:W-:Y:S02]  /*08b0*/  ULDC.64 UR6, c[0x0][0x2c8] ;  /* 0x0000b20000067ab9 */ /* 0x000fe40000000a00 */
[----:B------:R-:W-:Y:S02]  /*08c0*/  UIADD3 UR14, UR28, 0x7f, URZ ;  /* 0x0000007f1c0e7890 */ /* 0x000fe4000fffe03f */
[----:B------:R-:W-:Y:S02]  /*08d0*/  ULDC.64 UR4, c[0x0][0x328] ;  /* 0x0000ca0000047ab9 */ /* 0x000fe40000000a00 */
[----:B------:R-:W-:Y:S02]  /*08e0*/  UP2UR UR15, UPR, URZ, 0x1 ;  /* 0x000000013f0f7883 */ /* 0x000fe40008000000 */
[----:B------:R-:W-:Y:S02]  /*08f0*/  UIADD3 UR8, -UR11, UR8, URZ ;  /* 0x000000080b087290 */ /* 0x000fe4000fffe13f */
[----:B------:R-:W-:-:S04]  /*0900*/  @UP0 UIADD3 UR18, UR28, 0x7f, URZ ;  /* 0x0000007f1c120890 */ /* 0x000fc8000fffe03f */
[----:B------:R-:W-:Y:S02]  /*0910*/  UIMAD.WIDE.U32 UR18, UR18, UR6, URZ ;  /* 0x00000006121272a5 */ /* 0x000fe4000f8e003f */
[----:B---3--:R-:W-:Y:S02]  /*0920*/  UIADD3 UR6, UR8, 0x1, -UR12 ;  /* 0x0000000108067890 */ /* 0x008fe4000fffe80c */
[----:B------:R-:W-:Y:S02]  /*0930*/  @UP0 USHF.R.U32.HI UR14, URZ, UR7, UR19 ;  /* 0x000000073f0e0299 */ /* 0x000fe40008011613 */
[----:B------:R-:W-:Y:S02]  /*0940*/  UISETP.GE.AND UP0, UPT, UR5, 0x1, UPT ;  /* 0x000000010500788c */ /* 0x000fe4000bf06270 */
[----:B------:R-:W-:Y:S02]  /*0950*/  UIADD3 UR6, UR6, UR14, URZ ;  /* 0x0000000e06067290 */ /* 0x000fe4000fffe03f */
[----:B------:R-:W-:-:S02]  /*0960*/  UP2UR UR14, UPR, URZ, 0x1 ;  /* 0x000000013f0e7883 */ /* 0x000fc40008000000 */
[----:B------:R-:W-:Y:S01]  /*0970*/  PLOP3.LUT P0, PT, PT, PT, UP0, 0x40, 0x0 ;  /* 0x000000000000781c */ /* 0x000fe20003f0e808 */
[----:B------:R-:W-:-:S12]  /*0980*/  UIADD3 UR4, UR6, UR4, URZ ;  /* 0x0000000406047290 */ /* 0x000fd8000fffe03f */
[----:B------:R-:W-:Y:S05]  /*0990*/  @P0 BRA `(.L_x_1059) ;  /* 0x0000012000000947 */ /* 0x000fea0003800000 */
[----:B------:R-:W-:Y:S01]  /*09a0*/  ISETP.LT.AND P0, PT, RZ, UR6, PT ;  /* 0x00000006ff007c0c */ /* 0x000fe2000bf01270 */
[----:B------:R-:W-:-:S12]  /*09b0*/  UIADD3 UR17, UR6, -0x1, URZ ;  /* 0xffffffff06117890 */ /* 0x000fd8000fffe03f */
[----:B------:R-:W-:Y:S05]  /*09c0*/  @P0 BRA `(.L_x_1060) ;  /* 0x0000007000000947 */ /* 0x000fea0003800000 */
[----:B------:R-:W-:Y:S02]  /*09d0*/  UISETP.NE.AND UP0, UPT, UR5, 0x1, UPT ;  /* 0x000000010500788c */ /* 0x000fe4000bf05270 */
[----:B------:R-:W-:-:S03]  /*09e0*/  UIADD3 UR17, -UR6, URZ, URZ ;  /* 0x0000003f06117290 */ /* 0x000fc6000fffe13f */
[----:B------:R-:W-:Y:S02]  /*09f0*/  ULDC.64 UR6, c[0x0][0x330] ;  /* 0x0000cc0000067ab9 */ /* 0x000fe40000000a00 */
[----:B------:R-:W-:-:S04]  /*0a00*/  UIMAD.WIDE.U32 UR18, UR17, UR6, URZ ;  /* 0x00000006111272a5 */ /* 0x000fc8000f8e003f */
[----:B------:R-:W-:-:S04]  /*0a10*/  @UP0 USHF.R.U32.HI UR17, URZ, UR7, UR19 ;  /* 0x000000073f110299 */ /* 0x000fc80008011613 */
[----:B------:R-:W-:Y:S01]  /*0a20*/  ULOP3.LUT UR17, URZ, UR17, URZ, 0x33, !UPT ;  /* 0x000000113f117292 */ /* 0x000fe2000f8e333f */
[----:B------:R-:W-:Y:S05]  /*0a30*/  BRA `(.L_x_1061) ;  /* 0x0000004000007947 */ /* 0x000fea0003800000 */
.L_x_1060:
[----:B------:R-:W-:Y:S02]  /*0a40*/  UISETP.NE.AND UP0, UPT, UR5, 0x1, UPT ;  /* 0x000000010500788c */ /* 0x000fe4000bf05270 */
[----:B------:R-:W-:Y:S02]  /*0a50*/  ULDC.64 UR6, c[0x0][0x330] ;  /* 0x0000cc0000067ab9 */ /* 0x000fe40000000a00 */
[----:B------:R-:W-:-:S07]  /*0a60*/  UIMAD.WIDE.U32 UR18, UR17, UR6, URZ ;  /* 0x00000006111272a5 */ /* 0x000fce000f8e003f */
[----:B------:R-:W-:Y:S02]  /*0a70*/  @UP0 USHF.R.U32.HI UR17, URZ, UR7, UR19 ;  /* 0x000000073f110299 */ /* 0x000fe40008011613 */
.L_x_1061:
[----:B------:R-:W-:Y:S02]  /*0a80*/  ULDC UR6, c[0x0][0x32c] ;  /* 0x0000cb0000067ab9 */ /* 0x000fe40000000800 */
[----:B------:R-:W-:-:S04]  /*0a90*/  UIMAD UR6, UR17, UR5, UR6 ;  /* 0x00000005110672a4 */ /* 0x000fc8000f8e0206 */
[----:B------:R-:W-:-:S04]  /*0aa0*/  UISETP.LT.AND UP0, UPT, UR4, UR6, UPT ;  /* 0x000000060400728c */ /* 0x000fc8000bf01270 */
[----:B------:R-:W-:Y:S02]  /*0ab0*/  USEL UR4, UR4, UR6, UP0 ;  /* 0x0000000604047287 */ /* 0x000fe40008000000 */
.L_x_1059:
[----:B------:R-:W-:Y:S02]  /*0ac0*/  UISETP.NE.AND UP0, UPT, UR15, URZ, UPT ;  /* 0x0000003f0f00728c */ /* 0x000fe4000bf05270 */
[----:B------:R-:W-:Y:S02]  /*0ad0*/  ULDC.64 UR6, c[0x0][0x2c8] ;  /* 0x0000b20000067ab9 */ /* 0x000fe40000000a00 */
[----:B------:R-:W-:Y:S02]  /*0ae0*/  UIADD3 UR24, UR4, 0x2f, URZ ;  /* 0x0000002f04187890 */ /* 0x000fe4000fffe03f */
[----:B------:R-:W-:Y:S02]  /*0af0*/  UIMAD.WIDE.U32 UR26, UR28, UR6, URZ ;  /* 0x000000061c1a72a5 */ /* 0x000fe4000f8e003f */
[----:B------:R-:W-:Y:S02]  /*0b00*/  UIMAD.WIDE UR24, UR24, 0x2aaaaaab, URZ ;  /* 0x2aaaaaab181878a5 */ /* 0x000fe4000f8e023f */
[----:B------:R-:W-:-:S02]  /*0b10*/  UIADD3 UR18, UR8, 0x2f, URZ ;  /* 0x0000002f08127890 */ /* 0x000fc4000fffe03f */
[----:B------:R-:W-:Y:S02]  /*0b20*/  UISETP.GE.AND UP2, UPT, UR5, 0x1, UPT ;  /* 0x000000010500788c */ /* 0x000fe4000bf46270 */
[----:B------:R-:W-:Y:S02]  /*0b30*/  @UP0 UMOV UR17, UR27 ;  /* 0x0000001b00110c82 */ /* 0x000fe40008000000 */
[----:B------:R-:W-:Y:S02]  /*0b40*/  UMOV UR4, UR28 ;  /* 0x0000001c00047c82 */ /* 0x000fe40008000000 */
[----:B------:R-:W-:Y:S01]  /*0b50*/  UIMAD.WIDE UR18, UR18, 0x2aaaaaab, URZ ;  /* 0x2aaaaaab121278a5 */ /* 0x000fe2000f8e023f */
[----:B------:R-:W-:Y:S01]  /*0b60*/  PLOP3.LUT P0, PT, PT, PT, UP2, 0x40, 0x0 ;  /* 0x000000000000781c */ /* 0x000fe20003f0e828 */
[----:B------:R-:W-:Y:S02]  /*0b70*/  @UP0 USHF.R.U32.HI UR4, URZ, UR7, UR17 ;  /* 0x000000073f040299 */ /* 0x000fe40008011611 */
[----:B------:R-:W-:-:S02]  /*0b80*/  USHF.R.U32.HI UR7, URZ, 0x1f, UR19 ;  /* 0x0000001f3f077899 */ /* 0x000fc40008011613 */
[----:B------:R-:W-:Y:S02]  /*0b90*/  UMOV UR17, UR25 ;  /* 0x0000001900117c82 */ /* 0x000fe40008000000 */
[----:B------:R-:W-:Y:S02]  /*0ba0*/  USHF.R.U32.HI UR26, URZ, 0x1f, UR17 ;  /* 0x0000001f3f1a7899 */ /* 0x000fe40008011611 */
[----:B------:R-:W-:Y:S02]  /*0bb0*/  UIADD3 UR27, UR8, -UR12, URZ ;  /* 0x8000000c081b7290 */ /* 0x000fe4000fffe03f */
[----:B------:R-:W-:Y:S02]  /*0bc0*/  ULEA.HI.SX32 UR7, UR19, UR7, 0x1d ;  /* 0x0000000713077291 */ /* 0x000fe4000f8fea3f */
[----:B------:R-:W-:Y:S02]  /*0bd0*/  ULEA.HI.SX32 UR26, UR17, UR26, 0x1d ;  /* 0x0000001a111a7291 */ /* 0x000fe4000f8fea3f */
[----:B------:R-:W-:-:S02]  /*0be0*/  UIADD3 UR4, UR27, UR4, URZ ;  /* 0x000000041b047290 */ /* 0x000fc4000fffe03f */
        /* <DEDUP_REMOVED lines=17> */
.L_x_1063:
[----:B------:R-:W-:-:S03]  /*0d00*/  UISETP.NE.AND UP0, UPT, UR5, 0x1, UPT ;  /* 0x000000010500788c */ /* 0x000fc6000bf05270 */
[----:B------:R-:W-:Y:S02]  /*0d10*/  ULDC.64 UR4, c[0x0][0x330] ;  /* 0x0000cc0000047ab9 */ /* 0x000fe40000000a00 */
[----:B------:R-:W-:-:S07]  /*0d20*/  UIMAD.WIDE.U32 UR18, UR7, UR4, URZ ;  /* 0x00000004071272a5 */ /* 0x000fce000f8e003f */
[----:B------:R-:W-:Y:S02]  /*0d30*/  @UP0 UMOV UR17, UR19 ;  /* 0x0000001300110c82 */ /* 0x000fe40008000000 */
[----:B------:R-:W-:Y:S02]  /*0d40*/  @UP0 USHF.R.U32.HI UR7, URZ, UR5, UR17 ;  /* 0x000000053f070299 */ /* 0x000fe40008011611 */
.L_x_1064:
[----:B------:R-:W-:Y:S02]  /*0d50*/  ULDC UR4, c[0x0][0x32c] ;  /* 0x0000cb0000047ab9 */ /* 0x000fe40000000800 */
[----:B------:R-:W-:-:S04]  /*0d60*/  UIMAD UR4, UR7, UR4, URZ ;  /* 0x00000004070472a4 */ /* 0x000fc8000f8e023f */
[----:B------:R-:W-:-:S04]  /*0d70*/  UISETP.LT.AND UP0, UPT, UR6, UR4, UPT ;  /* 0x000000040600728c */ /* 0x000fc8000bf01270 */
[----:B------:R-:W-:-:S04]  /*0d80*/  USEL UR6, UR6, UR4, !UP0 ;  /* 0x0000000406067287 */ /* 0x000fc8000c000000 */
.L_x_1062:
[----:B------:R-:W-:Y:S01]  /*0d90*/  UIMAD.WIDE UR4, UR6, 0x2aaaaaab, URZ ;  /* 0x2aaaaaab060478a5 */ /* 0x000fe2000f8e023f */
[----:B------:R-:W-:Y:S01]  /*0da0*/  PLOP3.LUT P4, PT, PT, PT, PT, 0x80, 0x0 ;  /* 0x000000000000781c */ /* 0x000fe20003f8f070 */
[----:B------:R-:W-:Y:S01]  /*0db0*/  CS2R R14, SRZ ;  /* 0x00000000000e7805 */ /* 0x000fe2000001ff00 */
[----:B------:R-:W-:Y:S01]  /*0dc0*/  IMAD.MOV.U32 R126, RZ, RZ, RZ ;  /* 0x000000ffff7e7224 */ /* 0x000fe200078e00ff */
[----:B------:R-:W-:Y:S01]  /*0dd0*/  USHF.R.U32.HI UR4, URZ, 0x1f, UR5 ;  /* 0x0000001f3f047899 */ /* 0x000fe20008011605 */
[----:B------:R-:W-:Y:S01]  /*0de0*/  CS2R R124, SRZ ;  /* 0x00000000007c7805 */ /* 0x000fe2000001ff00 */
[----:B------:R-:W-:Y:S01]  /*0df0*/  CS2R R130, SRZ ;  /* 0x0000000000827805 */ /* 0x000fe2000001ff00 */
[----:B------:R-:W-:Y:S01]  /*0e00*/  CS2R R128, SRZ ;  /* 0x0000000000807805 */ /* 0x000fe2000001ff00 */
[----:B------:R-:W-:Y:S01]  /*0e10*/  ULEA.HI.SX32 UR4, UR5, UR4, 0x1d ;  /* 0x0000000405047291 */ /* 0x000fe2000f8fea3f */
[----:B------:R-:W-:Y:S01]  /*0e20*/  CS2R R16, SRZ ;  /* 0x0000000000107805 */ /* 0x000fe2000001ff00 */
[----:B------:R-:W-:Y:S01]  /*0e30*/  IMAD.MOV.U32 R122, RZ, RZ, RZ ;  /* 0x000000ffff7a7224 */ /* 0x000fe200078e00ff */
[----:B------:R-:W-:Y:S01]  /*0e40*/  CS2R R120, SRZ ;  /* 0x0000000000787805 */ /* 0x000fe2000001ff00 */
[----:B------:R-:W-:Y:S01]  /*0e50*/  UISETP.LT.AND UP0, UPT, URZ, UR4, UPT ;  /* 0x000000043f00728c */ /* 0x000fe2000bf01270 */
[----:B------:R-:W-:Y:S01]  /*0e60*/  CS2R R118, SRZ ;  /* 0x0000000000767805 */ /* 0x000fe2000001ff00 */
[----:B------:R-:W-:Y:S01]  /*0e70*/  CS2R R116, SRZ ;  /* 0x0000000000747805 */ /* 0x000fe2000001ff00 */
[----:B------:R-:W-:Y:S01]  /*0e80*/  MOV R110, RZ ;  /* 0x000000ff006e7202 */ /* 0x000fe20000000f00 */
[----:B------:R-:W-:Y:S01]  /*0e90*/  USEL UR7, URZ, UR4, !UP0 ;  /* 0x000000043f077287 */ /* 0x000fe2000c000000 */
[----:B------:R-:W-:Y:S01]  /*0ea0*/  CS2R R18, SRZ ;  /* 0x0000000000127805 */ /* 0x000fe2000001ff00 */
[----:B------:R-:W-:Y:S01]  /*0eb0*/  IMAD.MOV.U32 R108, RZ, RZ, RZ ;  /* 0x000000ffff6c7224 */ /* 0x000fe200078e00ff */
[----:B------:R-:W-:Y:S01]  /*0ec0*/  CS2R R114, SRZ ;  /* 0x0000000000727805 */ /* 0x000fe2000001ff00 */
[----:B------:R-:W-:Y:S01]  /*0ed0*/  UISETP.GT.AND UP0, UPT, UR26, UR7, UPT ;  /* 0x000000071a00728c */ /* 0x000fe2000bf04270 */
[----:B------:R-:W-:Y:S01]  /*0ee0*/  CS2R R112, SRZ ;  /* 0x0000000000707805 */ /* 0x000fe2000001ff00 */
[----:B------:R-:W-:Y:S01]  /*0ef0*/  CS2R R20, SRZ ;  /* 0x0000000000147805 */ /* 0x000fe2000001ff00 */
[----:B------:R-:W-:Y:S01]  /*0f00*/  MOV R106, RZ ;  /* 0x000000ff006a7202 */ /* 0x000fe20000000f00 */
[----:B------:R-:W-:Y:S01]  /*0f10*/  CS2R R22, SRZ ;  /* 0x0000000000167805 */ /* 0x000fe2000001ff00 */
[----:B------:R-:W-:Y:S01]  /*0f20*/  IMAD.MOV.U32 R104, RZ, RZ, RZ ;  /* 0x000000ffff687224 */ /* 0x000fe200078e00ff */
[----:B------:R-:W-:Y:S01]  /*0f30*/  PLOP3.LUT P0, PT, PT, PT, UP0, 0x80, 0x0 ;  /* 0x000000000000781c */ /* 0x000fe20003f0f008 */
[----:B------:R-:W-:Y:S01]  /*0f40*/  CS2R R100, SRZ ;  /* 0x0000000000647805 */ /* 0x000fe2000001ff00 */
[----:B------:R-:W-:Y:S01]  /*0f50*/  MOV R102, RZ ;  /* 0x000000ff00667202 */ /* 0x000fe20000000f00 */
[----:B------:R-:W-:Y:S01]  /*0f60*/  CS2R R24, SRZ ;  /* 0x0000000000187805 */ /* 0x000fe2000001ff00 */
        /* <DEDUP_REMOVED lines=63> */
[----:B------:R-:W-:Y:S02]  /*1360*/  UISETP.NE.AND UP2, UPT, UR15, URZ, UPT ;  /* 0x0000003f0f00728c */ /* 0x000fe4000bf45270 */
[----:B------:R-:W-:-:S03]  /*1370*/  UISETP.NE.AND.EX UP0, UPT, URZ, UR5, UPT, UP0 ;  /* 0x000000053f00728c */ /* 0x000fc6000bf05300 */
[----:B------:R-:W-:-:S03]  /*1380*/  ULDC.64 UR4, c[0x0][0x340] ;  /* 0x0000d00000047ab9 */ /* 0x000fc60000000a00 */
[----:B------:R-:W-:-:S05]  /*1390*/  PLOP3.LUT P2, PT, PT, PT, UP0, 0x80, 0x0 ;  /* 0x000000000000781c */ /* 0x000fca0003f4f008 */
[----:B------:R-:W-:-:S06]  /*13a0*/  @UP0 UIMAD.WIDE UR4, UR13, UR16, UR4 ;  /* 0x000000100d0402a5 */ /* 0x000fcc000f8e0204 */
[----:B------:R-:W-:Y:S02]  /*13b0*/  IMAD.U32 R2, RZ, RZ, UR4 ;  /* 0x00000004ff027e24 */ /* 0x000fe4000f8e00ff */
[----:B------:R-:W-:Y:S01]  /*13c0*/  IMAD.U32 R3, RZ, RZ, UR5 ;  /* 0x00000005ff037e24 */ /* 0x000fe2000f8e00ff */
[----:B------:R-:W-:Y:S01]  /*13d0*/  SHF.R.S32.HI R124, RZ, 0x1f, R127 ;  /* 0x0000001fff7c7819 */ /* 0x000fe2000001147f */
[----:B------:R-:W-:Y:S02]  /*13e0*/  USHF.R.S32.HI UR6, URZ, 0x1f, UR9 ;  /* 0x0000001f3f067899 */ /* 0x000fe40008011409 */
[----:B------:R-:W-:Y:S01]  /*13f0*/  ULDC.64 UR4, c[0x0][0x178] ;  /* 0x00005e0000047ab9 */ /* 0x000fe20000000a00 */
[----:B------:R1:W2:Y:S01]  /*1400*/  @P2 LDG.E R7, [R2.64] ;  /* 0x0000001602072981 */ /* 0x0002a2000c1e1900 */
[----:B------:R-:W-:Y:S01]  /*1410*/  UIMAD UR6, UR6, UR4, URZ ;  /* 0x00000004060672a4 */ /* 0x000fe2000f8e023f */
[----:B------:R-:W-:Y:S01]  /*1420*/  PLOP3.LUT P1, PT, PT, PT, UP2, 0x80, 0x0 ;  /* 0x000000000000781c */ /* 0x000fe20003f2f028 */
[----:B------:R-:W-:Y:S01]  /*1430*/  UIMAD.WIDE.U32 UR16, UR9, UR4, URZ ;  /* 0x00000004091072a5 */ /* 0x000fe2000f8e003f */
[----:B------:R-:W-:Y:S01]  /*1440*/  PLOP3.LUT P0, PT, PT, PT, UP2, 0x80, 0x0 ;  /* 0x000000000000781c */ /* 0x000fe20003f0f028 */
[----:B------:R-:W-:Y:S01]  /*1450*/  UIMAD UR6, UR9, UR5, UR6 ;  /* 0x00000005090672a4 */ /* 0x000fe2000f8e0206 */
[----:B------:R-:W-:Y:S01]  /*1460*/  LEA.HI R13, R124, R127, RZ, 0x4 ;  /* 0x0000007f7c0d7211 */ /* 0x000fe200078f20ff */
[----:B------:R-:W-:Y:S01]  /*1470*/  USHF.R.S32.HI UR9, URZ, 0x1f, UR13 ;  /* 0x0000001f3f097899 */ /* 0x000fe2000801140d */
[----:B------:R-:W-:Y:S01]  /*1480*/  BSSY B0, `(.L_x_1066) ;  /* 0x0000053000007945 */ /* 0x000fe20003800000 */
[----:B------:R-:W-:-:S02]  /*1490*/  ULDC.64 UR4, c[0x0][0x1b8] ;  /* 0x00006e0000047ab9 */ /* 0x000fc40000000a00 */
[----:B------:R-:W-:Y:S02]  /*14a0*/  UIADD3 UR17, UR17, UR6, URZ ;  /* 0x0000000611117290 */ /* 0x000fe4000fffe03f */
[----:B------:R-:W-:Y:S02]  /*14b0*/  UIMAD UR6, UR20, UR4, URZ ;  /* 0x00000004140672a4 */ /* 0x000fe4000f8e023f */
[----:B------:R-:W-:Y:S02]  /*14c0*/  USEL UR9, UR9, URZ, !UP1 ;  /* 0x0000003f09097287 */ /* 0x000fe4000c800000 */
[----:B------:R-:W-:Y:S02]  /*14d0*/  UIMAD UR6, UR10, UR5, UR6 ;  /* 0x000000050a0672a4 */ /* 0x000fe4000f8e0206 */
[----:B------:R-:W-:Y:S02]  /*14e0*/  UIMAD.WIDE.U32 UR18, UR10, UR4, UR16 ;  /* 0x000000040a1272a5 */ /* 0x000fe4000f8e0010 */
[----:B------:R-:W-:-:S02]  /*14f0*/  USEL UR16, UR13, URZ, !UP1 ;  /* 0x0000003f0d107287 */ /* 0x000fc4000c800000 */
[----:B------:R-:W-:Y:S01]  /*1500*/  ULDC.64 UR4, c[0x0][0x1c0] ;  /* 0x0000700000047ab9 */ /* 0x000fe20000000a00 */
[----:B-1----:R-:W-:Y:S01]  /*1510*/  LEA.HI R2, R124, R127, RZ, 0x3 ;  /* 0x0000007f7c027211 */ /* 0x002fe200078f18ff */
[----:B------:R-:W-:Y:S02]  /*1520*/  UIMAD UR9, UR9, UR4, URZ ;  /* 0x00000004090972a4 */ /* 0x000fe4000f8e023f */
[----:B------:R-:W-:Y:S01]  /*1530*/  UIADD3 UR19, UR19, UR6, URZ ;  /* 0x0000000613137290 */ /* 0x000fe2000fffe03f */
[----:B------:R-:W-:Y:S01]  /*1540*/  LOP3.LUT R0, R2, 0xfffffff8, RZ, 0xc0, !PT ;  /* 0xfffffff802007812 */ /* 0x000fe200078ec0ff */
[----:B------:R-:W-:Y:S01]  /*1550*/  UIMAD UR5, UR16, UR5, UR9 ;  /* 0x00000005100572a4 */ /* 0x000fe2000f8e0209 */
[----:B------:R-:W-:Y:S01]  /*1560*/  SHF.R.S32.HI R15, RZ, 0x3, R2 ;  /* 0x00000003ff0f7819 */ /* 0x000fe20000011402 */
[----:B------:R-:W-:Y:S02]  /*1570*/  UIMAD.WIDE.U32 UR16, UR16, UR4, UR18 ;  /* 0x00000004101072a5 */ /* 0x000fe4000f8e0012 */
[----:B------:R-:W-:Y:S01]  /*1580*/  IMAD.IADD R36, R127, 0x1, -R0 ;  /* 0x000000017f247824 */ /* 0x000fe200078e0a00 */
[----:B------:R-:W-:Y:S01]  /*1590*/  ULDC UR6, c[0x0][0x2c4] ;  /* 0x0000b10000067ab9 */ /* 0x000fe20000000800 */
[----:B------:R-:W-:Y:S01]  /*15a0*/  IADD3 R9, R15, UR28, RZ ;  /* 0x0000001c0f097c10 */ /* 0x000fe2000fffe0ff */
[----:B------:R-:W-:Y:S01]  /*15b0*/  UIADD3 UR5, UR17, UR5, URZ ;  /* 0x0000000511057290 */ /* 0x000fe2000fffe03f */
[----:B------:R-:W-:Y:S01]  /*15c0*/  IMAD R131, R36, 0x10, R15 ;  /* 0x0000001024837824 */ /* 0x000fe200078e020f */
[----:B------:R-:W-:Y:S01]  /*15d0*/  UIMAD UR6, UR12, UR6, URZ ;  /* 0x000000060c0672a4 */ /* 0x000fe2000f8e023f */
[----:B------:R-:W-:-:S02]  /*15e0*/  IMAD.U32 R3, RZ, RZ, UR17 ;  /* 0x00000011ff037e24 */ /* 0x000fc4000f8e00ff */
[----:B------:R-:W-:Y:S01]  /*15f0*/  IMAD.SHL.U32 R129, R36, 0x8, RZ ;  /* 0x0000000824817824 */ /* 0x000fe200078e00ff */
[----:B------:R-:W-:Y:S01]  /*1600*/  IADD3 R4, R131, UR28, RZ ;  /* 0x0000001c83047c10 */ /* 0x000fe2000fffe0ff */
[----:B------:R-:W-:Y:S01]  /*1610*/  IMAD.U32 R3, RZ, RZ, UR5 ;  /* 0x00000005ff037e24 */ /* 0x000fe2000f8e00ff */
[----:B------:R1:W-:Y:S01]  /*1620*/  STL [R1+0x1c], R131 ;  /* 0x00001c8301007387 */ /* 0x0003e20000100800 */
[----:B------:R-:W-:Y:S02]  /*1630*/  ISETP.GE.AND P4, PT, R9, UR6, PT ;  /* 0x0000000609007c0c */ /* 0x000fe4000bf86270 */
[----:B------:R-:W-:Y:S01]  /*1640*/  @P1 IMAD.HI.U32 R2, R4, c[0x0][0x2c8], RZ ;  /* 0x0000b20004021a27 */ /* 0x000fe200078e00ff */
[----:B------:R1:W-:Y:S01]  /*1650*/  STL [R1+0x14], R129 ;  /* 0x0000148101007387 */ /* 0x0003e20000100800 */
[C---:B------:R-:W-:Y:S02]  /*1660*/  IADD3 R23, R129.reuse, 0x40, RZ ;  /* 0x0000004081177810 */ /* 0x040fe40007ffe0ff */
[----:B------:R-:W-:Y:S01]  /*1670*/  IMAD.MOV.U32 R0, RZ, RZ, R4 ;  /* 0x000000ffff007224 */ /* 0x000fe200078e0004 */
[----:B------:R-:W-:Y:S01]  /*1680*/  @P0 SHF.R.U32.HI R0, RZ, c[0x0][0x2cc], R2 ;  /* 0x0000b300ff000a19 */ /* 0x000fe20000011602 */
[----:B------:R-:W-:Y:S01]  /*1690*/  IMAD.U32 R2, RZ, RZ, UR16 ;  /* 0x00000010ff027e24 */ /* 0x000fe2000f8e00ff */
[----:B------:R-:W-:-:S02]  /*16a0*/  ISETP.GE.AND P3, PT, R129, c[0x0][0x198], PT ;  /* 0x0000660081007a0c */ /* 0x000fc40003f66270 */
[--C-:B------:R-:W-:Y:S01]  /*16b0*/  SHF.R.S32.HI R6, RZ, 0x1f, R0.reuse ;  /* 0x0000001fff067819 */ /* 0x100fe20000011400 */
[----:B------:R-:W-:Y:S02]  /*16c0*/  IMAD.MOV R5, RZ, RZ, -R0 ;  /* 0x000000ffff057224 */ /* 0x000fe400078e0a00 */
[----:B------:R-:W-:-:S04]  /*16d0*/  IMAD.WIDE.U32 R2, R0, c[0x0][0x1b0], R2 ;  /* 0x00006c0000027a25 */ /* 0x000fc800078e0002 */
[----:B------:R-:W-:Y:S02]  /*16e0*/  IMAD R4, R5, c[0x0][0x2c4], R4 ;  /* 0x0000b10005047a24 */ /* 0x000fe400078e0204 */
[----:B------:R-:W-:-:S04]  /*16f0*/  IMAD R5, R6, c[0x0][0x1b0], RZ ;  /* 0x00006c0006057a24 */ /* 0x000fc800078e02ff */
[----:B------:R-:W-:Y:S01]  /*1700*/  IMAD R6, R0, c[0x0][0x1b4], R5 ;  /* 0x00006d0000067a24 */ /* 0x000fe200078e0205 */
[----:B------:R-:W-:-:S03]  /*1710*/  SHF.R.S32.HI R5, RZ, 0x1f, R4 ;  /* 0x0000001fff057819 */ /* 0x000fc60000011404 */
[----:B------:R-:W-:Y:S02]  /*1720*/  IMAD.IADD R3, R3, 0x1, R6 ;  /* 0x0000000103037824 */ /* 0x000fe400078e0206 */
[----:B------:R-:W-:Y:S02]  /*1730*/  IMAD R0, R5, c[0x0][0x1a8], RZ ;  /* 0x00006a0005007a24 */ /* 0x000fe400078e02ff */
[----:B------:R-:W-:-:S04]  /*1740*/  IMAD.WIDE.U32 R2, R4, c[0x0][0x1a8], R2 ;  /* 0x00006a0004027a25 */ /* 0x000fc800078e0002 */
[----:B------:R-:W-:Y:S01]  /*1750*/  IMAD R0, R4, c[0x0][0x1ac], R0 ;  /* 0x00006b0004007a24 */ /* 0x000fe200078e0200 */
[----:B------:R-:W-:Y:S01]  /*1760*/  LEA R12, P0, R2, c[0x0][0x160], 0x1 ;  /* 0x00005800020c7a11 */ /* 0x000fe200078008ff */
[----:B------:R-:W-:Y:S02]  /*1770*/  IMAD.SHL.U32 R4, R15, 0x40, RZ ;  /* 0x000000400f047824 */ /* 0x000fe400078e00ff */
[----:B------:R-:W-:Y:S01]  /*1780*/  IMAD.IADD R0, R3, 0x1, R0 ;  /* 0x0000000103007824 */ /* 0x000fe200078e0200 */
[----:B------:R-:W-:-:S04]  /*1790*/  LOP3.LUT R3, R13, 0xfffffff0, RZ, 0xc0, !PT ;  /* 0xfffffff00d037812 */ /* 0x000fc800078ec0ff */
[----:B------:R-:W-:Y:S01]  /*17a0*/  LEA.HI.X R11, R2, c[0x0][0x164], R0, 0x1, P0 ;  /* 0x00005900020b7a11 */ /* 0x000fe200000f0c00 */
[----:B------:R-:W-:Y:S01]  /*17b0*/  IMAD.IADD R0, R127, 0x1, -R3 ;  /* 0x000000017f007824 */ /* 0x000fe200078e0a03 */
[----:B------:R-:W-:Y:S02]  /*17c0*/  LOP3.LUT R2, R4, 0x1c0, RZ, 0xc0, !PT ;  /* 0x000001c004027812 */ /* 0x000fe400078ec0ff */
[----:B------:R-:W-:Y:S01]  /*17d0*/  ISETP.GE.AND P0, PT, R23, c[0x0][0x198], PT ;  /* 0x0000660017007a0c */ /* 0x000fe20003f06270 */
[----:B------:R1:W3:Y:S01]  /*17e0*/  SHFL.IDX PT, R4, R12, RZ, 0x181f ;  /* 0x00181fff0c047589 */ /* 0x0002e200000e0000 */
[----:B------:R-:W-:Y:S02]  /*17f0*/  SHF.R.S32.HI R6, RZ, 0x1f, R0 ;  /* 0x0000001fff067819 */ /* 0x000fe40000011400 */
[----:B------:R-:W-:Y:S01]  /*1800*/  SHF.R.U32.HI R3, RZ, 0x3, R2 ;  /* 0x00000003ff037819 */ /* 0x000fe20000011602 */
[----:B------:R1:W4:Y:S01]  /*1810*/  SHFL.IDX PT, R5, R11, RZ, 0x181f ;  /* 0x00181fff0b057589 */ /* 0x00032200000e0000 */
[----:B------:R-:W-:-:S02]  /*1820*/  LOP3.LUT R2, R2, 0x38, R129, 0xf8, !PT ;  /* 0x0000003802027812 */ /* 0x000fc400078ef881 */
[----:B------:R-:W-:Y:S02]  /*1830*/  LEA.HI R19, R6, R0, RZ, 0x3 ;  /* 0x0000000006137211 */ /* 0x000fe400078f18ff */
[----:B------:R-:W-:Y:S02]  /*1840*/  LOP3.LUT R3, R2, R3, RZ, 0x3c, !PT ;  /* 0x0000000302037212 */ /* 0x000fe400078e3cff */
[----:B------:R-:W-:Y:S02]  /*1850*/  LOP3.LUT R2, R19, 0xfffffff8, RZ, 0xc0, !PT ;  /* 0xfffffff813027812 */ /* 0x000fe400078ec0ff */
[----:B------:R-:W-:-:S03]  /*1860*/  LEA.HI R6, R124, R127, RZ, 0x6 ;  /* 0x0000007f7c067211 */ /* 0x000fc600078f30ff */
[----:B------:R-:W-:Y:S02]  /*1870*/  IMAD.IADD R18, R0, 0x1, -R2 ;  /* 0x0000000100127824 */ /* 0x000fe400078e0a02 */
[----:B------:R-:W-:Y:S02]  /*1880*/  IMAD.SHL.U32 R0, R6, 0x8, RZ ;  /* 0x0000000806007824 */ /* 0x000fe400078e00ff */
[----:B------:R-:W-:Y:S02]  /*1890*/  IMAD.MOV.U32 R2, RZ, RZ, 0x10 ;  /* 0x00000010ff027424 */ /* 0x000fe400078e00ff */
[----:B------:R-:W-:Y:S01]  /*18a0*/  IMAD.MOV.U32 R6, RZ, RZ, 0x20 ;  /* 0x00000020ff067424 */ /* 0x000fe200078e00ff */
[----:B------:R-:W-:Y:S01]  /*18b0*/  LOP3.LUT R10, R3, 0xfffffe00, R0, 0xf8, !PT ;  /* 0xfffffe00030a7812 */ /* 0x000fe200078ef800 */
[----:B--2---:R1:W2:Y:S01]  /*18c0*/  @P2 R2UR UR18, R7 ;  /* 0x00000000071223c2 */ /* 0x0042a200000e0000 */
[----:B------:R-:W-:Y:S01]  /*18d0*/  R2P PR, R18, 0x6 ;  /* 0x0000000612007804 */ /* 0x000fe20000000000 */
[----:B--2---:R-:W-:-:S04]  /*18e0*/  @!UP0 UMOV UR18, UR13 ;  /* 0x0000000d00128c82 */ /* 0x004fc80008000000 */
[----:B------:R-:W-:Y:S02]  /*18f0*/  SEL R3, R2, 0xfffffff0, !P1 ;  /* 0xfffffff002037807 */ /* 0x000fe40004800000 */
[----:B------:R-:W-:Y:S01]  /*1900*/  SEL R2, R6, 0xffffffe0, !P2 ;  /* 0xffffffe006027807 */ /* 0x000fe20005000000 */
[----:B------:R-:W-:Y:S05]  /*1910*/  @P4 BRA `(.L_x_1067) ;  /* 0x0000009000004947 */ /* 0x000fea0003800000 */
[----:B---34-:R-:W-:Y:S01]  /*1920*/  SHF.R.S32.HI R0, RZ, 0x1f, R23 ;  /* 0x0000001fff007819 */ /* 0x018fe20000011417 */
        /* <DEDUP_REMOVED lines=8> */
.L_x_1067:
[----:B---34-:R-:W-:Y:S05]  /*19b0*/  BSYNC B0 ;  /* 0x0000000000007941 */ /* 0x018fea0003800000 */
.L_x_1066:
[----:B-1----:R-:W-:Y:S01]  /*19c0*/  IADD3 R0, R9, 0x10, RZ ;  /* 0x0000001009007810 */ /* 0x002fe20007ffe0ff */
[----:B------:R1:W2:Y:S01]  /*19d0*/  SHFL.IDX PT, R5, R11, 0x1, 0x181f ;  /* 0x00381f000b057f89 */ /* 0x0002a200000e0000 */
[----:B------:R-:W-:Y:S02]  /*19e0*/  BSSY B0, `(.L_x_1068) ;  /* 0x000000d000007945 */ /* 0x000fe40003800000 */
[----:B------:R-:W-:Y:S01]  /*19f0*/  ISETP.GE.AND P1, PT, R0, UR6, PT ;  /* 0x0000000600007c0c */ /* 0x000fe2000bf26270 */
        /* <DEDUP_REMOVED lines=11> */
.L_x_1069:
[----:B------:R-:W-:Y:S05]  /*1ab0*/  BSYNC B0 ;  /* 0x0000000000007941 */ /* 0x000fea0003800000 */
.L_x_1068:
[----:B--2---:R-:W-:Y:S01]  /*1ac0*/  IADD3 R0, R9, 0x20, RZ ;  /* 0x0000002009007810 */ /* 0x004fe20007ffe0ff */
[----:B------:R2:W4:Y:S01]  /*1ad0*/  SHFL.IDX PT, R5, R11, 0x2, 0x181f ;  /* 0x00581f000b057f89 */ /* 0x00052200000e0000 */
[----:B------:R-:W-:Y:S02]  /*1ae0*/  BSSY B0, `(.L_x_1070) ;  /* 0x000000d000007945 */ /* 0x000fe40003800000 */
[----:B------:R-:W-:Y:S01]  /*1af0*/  ISETP.GE.AND P1, PT, R0, UR6, PT ;  /* 0x0000000600007c0c */ /* 0x000fe2000bf26270 */
        /* <DEDUP_REMOVED lines=11> */
.L_x_1071:
[----:B------:R-:W-:Y:S05]  /*1bb0*/  BSYNC B0 ;  /* 0x0000000000007941 */ /* 0x000fea0003800000 */
.L_x_1070:
[----:B---3--:R-:W-:Y:S01]  /*1bc0*/  IADD3 R0, R9, 0x30, RZ ;  /* 0x0000003009007810 */ /* 0x008fe20007ffe0ff */
[----:B----4-:R3:W4:Y:S01]  /*1bd0*/  SHFL.IDX PT, R5, R11, 0x3, 0x181f ;  /* 0x00781f000b057f89 */ /* 0x01072200000e0000 */
[----:B------:R-:W-:Y:S02]  /*1be0*/  BSSY B0, `(.L_x_1072) ;  /* 0x000000d000007945 */ /* 0x000fe40003800000 */
[----:B------:R-:W-:Y:S01]  /*1bf0*/  ISETP.GE.AND P1, PT, R0, UR6, PT ;  /* 0x0000000600007c0c */ /* 0x000fe2000bf26270 */
        /* <DEDUP_REMOVED lines=11> */
.L_x_1073:
[----:B------:R-:W-:Y:S05]  /*1cb0*/  BSYNC B0 ;  /* 0x0000000000007941 */ /* 0x000fea0003800000 */
.L_x_1072:
[----:B-1----:R-:W-:Y:S01]  /*1cc0*/  IADD3 R0, R9, 0x40, RZ ;  /* 0x0000004009007810 */ /* 0x002fe20007ffe0ff */
[----:B----4-:R1:W4:Y:S01]  /*1cd0*/  SHFL.IDX PT, R5, R11, 0x4, 0x181f ;  /* 0x00981f000b057f89 */ /* 0x01032200000e0000 */
[----:B------:R-:W-:Y:S02]  /*1ce0*/  BSSY B0, `(.L_x_1074) ;  /* 0x000000d000007945 */ /* 0x000fe40003800000 */
[----:B------:R-:W-:Y:S01]  /*1cf0*/  ISETP.GE.AND P1, PT, R0, UR6, PT ;  /* 0x0000000600007c0c */ /* 0x000fe2000bf26270 */
        /* <DEDUP_REMOVED lines=11> */
.L_x_1075:
[----:B------:R-:W-:Y:S05]  /*1db0*/  BSYNC B0 ;  /* 0x0000000000007941 */ /* 0x000fea0003800000 */
.L_x_1074:
[----:B--2---:R-:W-:Y:S01]  /*1dc0*/  IADD3 R0, R9, 0x50, RZ ;  /* 0x0000005009007810 */ /* 0x004fe20007ffe0ff */
        /* <DEDUP_REMOVED lines=14> */
.L_x_1077:
[----:B------:R-:W-:Y:S05]  /*1eb0*/  BSYNC B0 ;  /* 0x0000000000007941 */ /* 0x000fea0003800000 */
.L_x_1076:
        /* <DEDUP_REMOVED lines=15> */
.L_x_1079:
[----:B------:R-:W-:Y:S05]  /*1fb0*/  BSYNC B0 ;  /* 0x0000000000007941 */ /* 0x000fea0003800000 */
.L_x_1078:
[----:B--2---:R-:W-:Y:S01]  /*1fc0*/  IMAD.MOV.U32 R0, RZ, RZ, c[0x0][0x2b8] ;  /* 0x0000ae00ff007624 */ /* 0x004fe200078e00ff */
[----:B------:R-:W-:Y:S01]  /*1fd0*/  UMOV UR32, 0x30 ;  /* 0x0000003000207882 */ /* 0x000fe20000000000 */
[----:B------:R-:W-:Y:S01]  /*1fe0*/  SHFL.IDX PT, R4, R12, 0x7, 0x181f ;  /* 0x00f81f000c047f89 */ /* 0x000fe200000e0000 */
[----:B------:R-:W-:Y:S01]  /*1ff0*/  UIMAD UR21, UR26, UR32, -0x30 ;  /* 0xffffffd01a1574a4 */ /* 0x000fe2000f8e0220 */
[----:B------:R-:W-:Y:S01]  /*2000*/  IADD3 R6, R9, 0x70, RZ ;  /* 0x0000007009067810 */ /* 0x000fe20007ffe0ff */
[----:B------:R-:W-:Y:S01]  /*2010*/  IMAD.SHL.U32 R125, R10, 0x2, RZ ;  /* 0x000000020a7d7824 */ /* 0x000fe200078e00ff */
[----:B------:R-:W-:Y:S01]  /*2020*/  ISETP.NE.AND P4, PT, R0, 0x1, PT ;  /* 0x000000010000780c */ /* 0x000fe20003f85270 */
[----:B----4-:R-:W2:Y:S01]  /*2030*/  SHFL.IDX PT, R5, R11, 0x7, 0x181f ;  /* 0x00f81f000b057f89 */ /* 0x010ea200000e0000 */
[----:B------:R-:W-:Y:S01]  /*2040*/  ISETP.GE.AND P2, PT, R6, UR6, PT ;  /* 0x0000000606007c0c */ /* 0x000fe2000bf46270 */
[----:B------:R-:W-:Y:S01]  /*2050*/  USHF.R.S32.HI UR9, URZ, 0x1f, UR18 ;  /* 0x0000001f3f097899 */ /* 0x000fe20008011412 */
[C---:B------:R-:W-:Y:S01]  /*2060*/  IADD3 R0, R131.reuse, UR21, RZ ;  /* 0x0000001583007c10 */ /* 0x040fe2000fffe0ff */
[----:B------:R-:W-:Y:S01]  /*2070*/  ULDC.64 UR4, c[0x0][0x2b0] ;  /* 0x0000ac0000047ab9 */ /* 0x000fe20000000a00 */
[----:B------:R-:W-:Y:S01]  /*2080*/  SHF.R.S32.HI R7, RZ, 0x1f, R23 ;  /* 0x0000001fff077819 */ /* 0x000fe20000011417 */
[----:B------:R-:W-:Y:S01]  /*2090*/  UIMAD UR9, UR9, UR4, URZ ;  /* 0x00000004090972a4 */ /* 0x000fe2000f8e023f */
[C---:B------:R-:W-:Y:S01]  /*20a0*/  IADD3 R8, R0.reuse, UR11, RZ ;  /* 0x0000000b00087c10 */ /* 0x040fe2000fffe0ff */
[----:B------:R-:W-:Y:S01]  /*20b0*/  UIMAD.WIDE.U32 UR16, UR18, UR4, URZ ;  /* 0x00000004121072a5 */ /* 0x000fe2000f8e003f */
[----:B------:R-:W-:Y:S01]  /*20c0*/  ISETP.GE.AND P5, PT, R0, UR8, PT ;  /* 0x0000000800007c0c */ /* 0x000fe2000bfa6270 */
[----:B------:R-:W-:Y:S01]  /*20d0*/  UIMAD UR5, UR18, UR5, UR9 ;  /* 0x00000005120572a4 */ /* 0x000fe2000f8e0209 */
[----:B------:R-:W-:Y:S01]  /*20e0*/  IMAD.MOV.U32 R242, RZ, RZ, RZ ;  /* 0x000000fffff27224 */ /* 0x000fe200078e00ff */
[----:B------:R-:W-:Y:S01]  /*20f0*/  UIMAD UR32, UR26, -0x30, UR32 ;  /* 0xffffffd01a2078a4 */ /* 0x000fe2000f8e0220 */
[----:B------:R-:W-:Y:S01]  /*2100*/  @P4 IMAD.HI.U32 R6, R8, c[0x0][0x2bc], RZ ;  /* 0x0000af0008064a27 */ /* 0x000fe200078e00ff */
[----:B------:R-:W-:Y:S01]  /*2110*/  ISETP.GT.OR P5, PT, R131, 0x2f, P5 ;  /* 0x0000002f8300780c */ /* 0x000fe20002fa4670 */
[----:B------:R-:W-:Y:S01]  /*2120*/  UIADD3 UR6, UR17, UR5, URZ ;  /* 0x0000000511067290 */ /* 0x000fe2000fffe03f */
[----:B------:R-:W-:Y:S01]  /*2130*/  ISETP.GE.AND P6, PT, R129, c[0x0][0x1d4], PT ;  /* 0x0000750081007a0c */ /* 0x000fe20003fc6270 */
[----:B------:R-:W-:Y:S01]  /*2140*/  IMAD.MOV.U32 R0, RZ, RZ, R8 ;  /* 0x000000ffff007224 */ /* 0x000fe200078e0008 */
[----:B------:R-:W-:Y:S01]  /*2150*/  @P4 SHF.R.U32.HI R0, RZ, c[0x0][0x2c0], R6 ;  /* 0x0000b000ff004a19 */ /* 0x000fe20000011606 */
[----:B------:R-:W-:Y:S01]  /*2160*/  ULDC.64 UR4, c[0x0][0x1e8] ;  /* 0x00007a0000047ab9 */ /* 0x000fe20000000a00 */
[----:B------:R-:W-:Y:S01]  /*2170*/  LEA.HI R6, R7, R23, RZ, 0x3 ;  /* 0x0000001707067211 */ /* 0x000fe200078f18ff */
[----:B------:R-:W-:Y:S03]  /*2180*/  STL [R1], R125 ;  /* 0x0000007d01007387 */ /* 0x000fe60000100800 */
[----:B------:R-:W-:Y:S01]  /*2190*/  LOP3.LUT R128, R6, 0xfffffff8, RZ, 0xc0, !PT ;  /* 0xfffffff806807812 */ /* 0x000fe200078ec0ff */
[----:B-123--:R-:W-:-:S02]  /*21a0*/  @!P2 IMAD.WIDE R10, R129, 0x2, R4 ;  /* 0x00000002810aa825 */ /* 0x00efc400078e0204 */
[----:B------:R-:W-:Y:S02]  /*21b0*/  @!P5 IADD3 R7, P1, R0, UR16, RZ ;  /* 0x000000100007dc10 */ /* 0x000fe4000ff3e0ff */
[----:B------:R-:W-:Y:S01]  /*21c0*/  @!P2 IMAD.WIDE R4, R128, 0x2, R4 ;  /* 0x000000028004a825 */ /* 0x000fe200078e0204 */
[----:B------:R-:W-:Y:S01]  /*21d0*/  @!PT LDS RZ, [RZ] ;  /* 0x00000000fffff984 */ /* 0x000fe20000000800 */
[----:B------:R1:W-:Y:S01]  /*21e0*/  @!P2 LDGSTS.E.BYPASS.LTC128B.128 [R125+0xb880], [R10.64], !P3 ;  /* 0x0b8800000a7dafae */ /* 0x0003e2000d901d56 */
[----:B------:R-:W-:Y:S02]  /*21f0*/  @!P5 LEA.HI.X.SX32 R9, R0, UR6, 0x1, P1 ;  /* 0x000000060009dc11 */ /* 0x000fe400088f0eff */
[C---:B------:R-:W-:Y:S01]  /*2200*/  @!P5 LEA R6, P1, R7.reuse, c[0x0][0x2a0], 0x2 ;  /* 0x0000a8000706da11 */ /* 0x040fe200078210ff */
[----:B------:R2:W-:Y:S03]  /*2210*/  @!P2 LDGSTS.E.BYPASS.LTC128B.128 [R125+0xf880], [R4.64], !P0 ;  /* 0x0f880000047dafae */ /* 0x0005e6000c101d56 */
[----:B------:R-:W-:Y:S01]  /*2220*/  @!P5 LEA.HI.X R7, R7, c[0x0][0x2a4], R9, 0x2, P1 ;  /* 0x0000a9000707da11 */ /* 0x000fe200008f1409 */
[----:B------:R-:W0:Y:S04]  /*2230*/  LDGDEPBAR ;  /* 0x00000000000079af */ /* 0x000e280000000000 */
[----:B------:R-:W-:Y:S01]  /*2240*/  BAR.SYNC.DEFER_BLOCKING 0x0 ;  /* 0x0000000000007b1d */ /* 0x000fe20000010000 */
[----:B------:R-:W-:-:S04]  /*2250*/  UIMAD UR9, UR20, UR4, URZ ;  /* 0x00000004140972a4 */ /* 0x000fc8000f8e023f */
[----:B------:R-:W-:Y:S01]  /*2260*/  UIMAD UR9, UR10, UR5, UR9 ;  /* 0x000000050a0972a4 */ /* 0x000fe2000f8e0209 */
[----:B------:R-:W-:Y:S01]  /*2270*/  SHF.R.S32.HI R12, RZ, 0x4, R13 ;  /* 0x00000004ff0c7819 */ /* 0x000fe2000001140d */
[----:B------:R-:W-:Y:S01]  /*2280*/  UIMAD.WIDE.U32 UR18, UR10, UR4, URZ ;  /* 0x000000040a1272a5 */ /* 0x000fe2000f8e003f */
[----:B------:R-:W-:Y:S01]  /*2290*/  LEA.HI R123, R124, R127, RZ, 0x5 ;  /* 0x0000007f7c7b7211 */ /* 0x000fe200078f28ff */
[----:B------:R-:W-:Y:S01]  /*22a0*/  UIADD3 UR29, UR8, UR32, URZ ;  /* 0x00000020081d7290 */ /* 0x000fe2000fffe03f */
[----:B------:R-:W-:Y:S01]  /*22b0*/  SHF.R.S32.HI R130, RZ, 0x1f, R129 ;  /* 0x0000001fff827819 */ /* 0x000fe20000011481 */
[----:B------:R-:W-:Y:S01]  /*22c0*/  UIADD3 UR9, UR19, UR9, URZ ;  /* 0x0000000913097290 */ /* 0x000fe2000fffe03f */
[----:B------:R-:W-:Y:S01]  /*22d0*/  STL [R1+0x3c], R128 ;  /* 0x00003c8001007387 */ /* 0x000fe20000100800 */
[----:B------:R-:W-:Y:S02]  /*22e0*/  ULDC.64 UR4, c[0x0][0x210] ;  /* 0x0000840000047ab9 */ /* 0x000fe40000000a00 */
[----:B------:R-:W-:-:S04]  /*22f0*/  IADD3 R37, -R15, UR29, RZ ;  /* 0x0000001d0f257c10 */ /* 0x000fc8000fffe1ff */
[C---:B------:R-:W-:Y:S02]  /*2300*/  ISETP.GE.AND P2, PT, R37.reuse, 0x1, PT ;  /* 0x000000012500780c */ /* 0x040fe40003f46270 */
[----:B------:R-:W-:Y:S02]  /*2310*/  ISETP.GE.AND P1, PT, R37, 0x11, PT ;  /* 0x000000112500780c */ /* 0x000fe40003f26270 */
[----:B------:R-:W-:Y:S01]  /*2320*/  SHF.R.S32.HI R122, RZ, 0x5, R123 ;  /* 0x00000005ff7a7819 */ /* 0x000fe2000001147b */
[----:B------:R-:W-:Y:S01]  /*2330*/  UIMAD UR20, UR20, UR4, URZ ;  /* 0x00000004141472a4 */ /* 0x000fe2000f8e023f */
[----:B------:R3:W4:Y:S01]  /*2340*/  @!P5 LDG.E R242, [R6.64] ;  /* 0x0000001606f2d981 */ /* 0x000722000c1e1900 */
[----:B------:R-:W-:Y:S01]  /*2350*/  IMAD.MOV R0, RZ, RZ, -R0 ;  /* 0x000000ffff007224 */ /* 0x000fe200078e0a00 */
[----:B------:R-:W-:Y:S01]  /*2360*/  ISETP.GE.AND P5, PT, R23, c[0x0][0x1d4], PT ;  /* 0x0000750017007a0c */ /* 0x000fe20003fa6270 */
[----:B------:R-:W-:Y:S01]  /*2370*/  UIMAD.WIDE.U32 UR24, UR10, UR4, URZ ;  /* 0x000000040a1872a5 */ /* 0x000fe2000f8e003f */
[----:B------:R-:W-:Y:S01]  /*2380*/  STL [R1+0x48], R130 ;  /* 0x0000488201007387 */ /* 0x000fe20000100800 */
[----:B------:R-:W-:Y:S01]  /*2390*/  IMAD R243, R0, c[0x0][0x2b8], R8 ;  /* 0x0000ae0000f37a24 */ /* 0x000fe200078e0208 */
[----:B------:R-:W-:Y:S01]  /*23a0*/  UIMAD UR20, UR10, UR5, UR20 ;  /* 0x000000050a1472a4 */ /* 0x000fe2000f8e0214 */
[----:B------:R-:W-:Y:S01]  /*23b0*/  SEL R126, RZ, 0x10, P5 ;  /* 0x00000010ff7e7807 */ /* 0x000fe20002800000 */
[----:B------:R-:W-:Y:S01]  /*23c0*/  UIADD3 UR4, UR26, -0x1, URZ ;  /* 0xffffffff1a047890 */ /* 0x000fe2000fffe03f */
[----:B--2---:R-:W-:Y:S01]  /*23d0*/  IMAD.WIDE.U32 R4, R243, c[0x0][0x1e0], RZ ;  /* 0x00007800f3047a25 */ /* 0x004fe200078e00ff */
[----:B------:R-:W-:Y:S01]  /*23e0*/  SHF.R.S32.HI R16, RZ, 0x1f, R243 ;  /* 0x0000001fff107819 */ /* 0x000fe200000114f3 */
[----:B------:R-:W-:-:S02]  /*23f0*/  UIADD3 UR20, UR25, UR20, URZ ;  /* 0x0000001419147290 */ /* 0x000fc4000fffe03f */
[----:B------:R-:W-:Y:S02]  /*2400*/  UISETP.GT.AND UP0, UPT, UR4, UR7, UPT ;  /* 0x000000070400728c */ /* 0x000fe4000bf04270 */
[----:B------:R-:W-:-:S04]  /*2410*/  IMAD R0, R16, c[0x0][0x1e0], RZ ;  /* 0x0000780010007a24 */ /* 0x000fc800078e02ff */
[----:B------:R-:W-:-:S04]  /*2420*/  IMAD R0, R243, c[0x0][0x1e4], R0 ;  /* 0x00007900f3007a24 */ /* 0x000fc800078e0200 */
[----:B------:R-:W-:Y:S02]  /*2430*/  IMAD.IADD R5, R5, 0x1, R0 ;  /* 0x0000000105057824 */ /* 0x000fe400078e0200 */
[----:B---3--:R-:W-:Y:S01]  /*2440*/  IMAD R7, R243, c[0x0][0x1e0], RZ ;  /* 0x00007800f3077a24 */ /* 0x008fe200078e02ff */
[----:B----4-:R-:W-:Y:S01]  /*2450*/  SHF.R.S32.HI R17, RZ, 0x1f, R242 ;  /* 0x0000001fff117819 */ /* 0x010fe200000114f2 */
[----:B------:R-:W-:-:S04]  /*2460*/  IMAD.WIDE.U32 R4, R242, c[0x0][0x1f0], R4 ;  /* 0x00007c00f2047a25 */ /* 0x000fc800078e0004 */
[----:B------:R-:W-:Y:S01]  /*2470*/  IMAD R6, R17, c[0x0][0x1f0], RZ ;  /* 0x00007c0011067a24 */ /* 0x000fe200078e02ff */
[----:B------:R-:W-:-:S03]  /*2480*/  IADD3 R0, P0, R4, UR18, RZ ;  /* 0x0000001204007c10 */ /* 0x000fc6000ff1e0ff */
[----:B------:R-:W-:-:S05]  /*2490*/  IMAD R6, R242, c[0x0][0x1f4], R6 ;  /* 0x00007d00f2067a24 */ /* 0x000fca00078e0206 */
[----:B------:R-:W-:Y:S01]  /*24a0*/  IADD3.X R4, R5, UR9, R6, P0, !PT ;  /* 0x0000000905047c10 */ /* 0x000fe200087fe406 */
[----:B------:R-:W-:Y:S01]  /*24b0*/  IMAD.U32 R6, RZ, RZ, UR10 ;  /* 0x0000000aff067e24 */ /* 0x000fe2000f8e00ff */
[----:B------:R-:W-:Y:S01]  /*24c0*/  LEA R8, P0, R0, c[0x0][0x1c8], 0x1 ;  /* 0x0000720000087a11 */ /* 0x000fe200078008ff */
[----:B------:R-:W-:-:S03]  /*24d0*/  IMAD R5, R242, c[0x0][0x1f0], R7 ;  /* 0x00007c00f2057a24 */ /* 0x000fc600078e0207 */
[----:B------:R-:W-:Y:S01]  /*24e0*/  LEA.HI.X R0, R0, c[0x0][0x1cc], R4, 0x1, P0 ;  /* 0x0000730000007a11 */ /* 0x000fe200000f0c04 */
[----:B------:R-:W-:Y:S01]  /*24f0*/  IMAD R6, R6, c[0x0][0x1e8], R5 ;  /* 0x00007a0006067a24 */ /* 0x000fe200078e0205 */
[----:B------:R-:W-:Y:S01]  /*2500*/  SHFL.IDX PT, R4, R8, RZ, 0x181f ;  /* 0x00181fff08047589 */ /* 0x000fe200000e0000 */
[----:B------:R-:W-:-:S03]  /*2510*/  ISETP.GT.AND P0, PT, R37, 0x20, PT ;  /* 0x000000202500780c */ /* 0x000fc60003f04270 */
[----:B------:R-:W1:Y:S01]  /*2520*/  SHFL.IDX PT, R5, R0, RZ, 0x181f ;  /* 0x00181fff00057589 */ /* 0x000e6200000e0000 */
[----:B------:R-:W-:-:S03]  /*2530*/  LEA R6, R6, c[0x0][0x1c8], 0x1 ;  /* 0x0000720006067a11 */ /* 0x000fc600078e08ff */
[----:B------:R-:W-:Y:S04]  /*2540*/  SHFL.IDX PT, R8, R8, 0x1, 0x181f ;  /* 0x00381f0008087f89 */ /* 0x000fe800000e0000 */
[----:B------:R-:W2:Y:S04]  /*2550*/  SHFL.IDX PT, R9, R0, 0x1, 0x181f ;  /* 0x00381f0000097f89 */ /* 0x000ea800000e0000 */
[----:B------:R-:W-:Y:S04]  /*2560*/  SHFL.IDX PT, R6, R6, 0x2, 0x181f ;  /* 0x00581f0006067f89 */ /* 0x000fe800000e0000 */
[----:B------:R3:W4:Y:S01]  /*2570*/  SHFL.IDX PT, R7, R0, 0x2, 0x181f ;  /* 0x00581f0000077f89 */ /* 0x00072200000e0000 */
[----:B-1----:R-:W-:-:S05]  /*2580*/  @P2 IMAD.WIDE R10, R129, 0x2, R4 ;  /* 0x00000002810a2825 */ /* 0x002fca00078e0204 */
[----:B------:R1:W-:Y:S01]  /*2590*/  @P2 LDGSTS.E.BYPASS.LTC128B.128 [R125+0x5080], [R10.64], !P6 ;  /* 0x050800000a7d2fae */ /* 0x0003e2000f101d56 */
[----:B---3--:R-:W-:-:S04]  /*25a0*/  LEA.HI R0, R13, R12, RZ, 0x1 ;  /* 0x0000000c0d007211 */ /* 0x008fc800078f08ff */
[----:B------:R-:W-:-:S05]  /*25b0*/  LOP3.LUT R0, R0, 0xfffffffe, RZ, 0xc0, !PT ;  /* 0xfffffffe00007812 */ /* 0x000fca00078ec0ff */
[----:B------:R-:W-:Y:S02]  /*25c0*/  IMAD.IADD R14, R12, 0x1, -R0 ;  /* 0x000000010c0e7824 */ /* 0x000fe400078e0a00 */
[----:B--2---:R-:W-:-:S04]  /*25d0*/  @P1 IMAD.WIDE R12, R129, 0x2, R8 ;  /* 0x00000002810c1825 */ /* 0x004fc800078e0208 */
[----:B------:R-:W-:-:S04]  /*25e0*/  @P1 IMAD.WIDE R8, R128, 0x2, R8 ;  /* 0x0000000280081825 */ /* 0x000fc800078e0208 */
[----:B-1----:R-:W-:-:S04]  /*25f0*/  @P2 IMAD.WIDE R10, R128, 0x2, R4 ;  /* 0x00000002800a2825 */ /* 0x002fc800078e0204 */
[--C-:B----4-:R-:W-:Y:S01]  /*2600*/  @P0 IMAD.WIDE R4, R129, 0x2, R6.reuse ;  /* 0x0000000281040825 */ /* 0x110fe200078e0206 */
[----:B------:R1:W-:Y:S01]  /*2610*/  @P2 LDGSTS.E.BYPASS.LTC128B.128 [R125+0x6880], [R10.64], !P5 ;  /* 0x068800000a7d2fae */ /* 0x0003e2000e901d56 */
[----:B------:R-:W-:Y:S02]  /*2620*/  ISETP.GE.AND P2, PT, R23, c[0x0][0x1d4], PT ;  /* 0x0000750017007a0c */ /* 0x000fe40003f46270 */
[----:B------:R-:W-:Y:S01]  /*2630*/  @P0 IMAD.WIDE R6, R128, 0x2, R6 ;  /* 0x0000000280060825 */ /* 0x000fe200078e0206 */
[----:B------:R2:W-:Y:S03]  /*2640*/  @P1 LDGSTS.E.BYPASS.LTC128B.128 [R125+0x5880], [R12.64], !P6 ;  /* 0x058800000c7d1fae */ /* 0x0005e6000f101d56 */
[C---:B------:R-:W-:Y:S01]  /*2650*/  IMAD.SHL.U32 R0, R36.reuse, 0x40, RZ ;  /* 0x0000004024007824 */ /* 0x040fe200078e00ff */
[----:B------:R1:W-:Y:S01]  /*2660*/  @P1 LDGSTS.E.BYPASS.LTC128B.128 [R125+0x7080], [R8.64], !P5 ;  /* 0x07080000087d1fae */ /* 0x0003e2000e901d56 */
[----:B------:R-:W-:-:S03]  /*2670*/  LOP3.LUT P1, RZ, R36, 0x2, RZ, 0xc0, !PT ;  /* 0x0000000224ff7812 */ /* 0x000fc6000782c0ff */
[----:B------:R3:W-:Y:S01]  /*2680*/  @P0 LDGSTS.E.BYPASS.LTC128B.128 [R125+0x6080], [R4.64], !P6 ;  /* 0x06080000047d0fae */ /* 0x0007e2000f101d56 */
[----:B------:R-:W-:-:S03]  /*2690*/  LOP3.LUT R0, R0, 0x1c0, RZ, 0xc0, !PT ;  /* 0x000001c000007812 */ /* 0x000fc600078ec0ff */
[----:B------:R4:W-:Y:S04]  /*26a0*/  @P0 LDGSTS.E.BYPASS.LTC128B.128 [R125+0x7880], [R6.64], !P5 ;  /* 0x07880000067d0fae */ /* 0x0009e8000e901d56 */
[----:B------:R-:W0:Y:S01]  /*26b0*/  LDGDEPBAR ;  /* 0x00000000000079af */ /* 0x000e220000000000 */
[----:B---3--:R-:W-:Y:S02]  /*26c0*/  IMAD.SHL.U32 R4, R18, 0x40, RZ ;  /* 0x0000004012047824 */ /* 0x008fe400078e00ff */
[----:B------:R-:W-:Y:S02]  /*26d0*/  IMAD.SHL.U32 R5, R19, 0x40, RZ ;  /* 0x0000004013057824 */ /* 0x000fe400078e00ff */
[----:B----4-:R-:W-:Y:S01]  /*26e0*/  IMAD.SHL.U32 R7, R15, 0x8, RZ ;  /* 0x000000080f077824 */ /* 0x010fe200078e00ff */
[----:B------:R-:W-:-:S04]  /*26f0*/  DEPBAR.LE SB0, 0x1 ;  /* 0x000080400000791a */ /* 0x000fc80000000000 */
[----:B------:R-:W-:-:S04]  /*2700*/  DEPBAR.LE SB0, 0x0 ;  /* 0x000080000000791a */ /* 0x000fc80000000000 */
[----:B------:R-:W-:Y:S01]  /*2710*/  IMAD.SHL.U32 R6, R14, 0x8, RZ ;  /* 0x000000080e067824 */ /* 0x000fe200078e00ff */
[----:B------:R-:W-:Y:S02]  /*2720*/  LOP3.LUT R4, R4, 0x1c0, RZ, 0xc0, !PT ;  /* 0x000001c004047812 */ /* 0x000fe400078ec0ff */
[----:B------:R-:W-:Y:S02]  /*2730*/  LOP3.LUT R121, R5, 0xfffffe00, RZ, 0xc0, !PT ;  /* 0xfffffe0005797812 */ /* 0x000fe400078ec0ff */
[----:B------:R-:W-:Y:S02]  /*2740*/  LOP3.LUT R7, R0, 0x8, R7, 0xf8, !PT ;  /* 0x0000000800077812 */ /* 0x000fe400078ef807 */
[----:B------:R-:W-:Y:S02]  /*2750*/  LOP3.LUT R5, R4, 0x8, R6, 0xf8, !PT ;  /* 0x0000000804057812 */ /* 0x000fe400078ef806 */
[----:B------:R-:W-:Y:S02]  /*2760*/  SHF.R.U32.HI R0, RZ, 0x3, R0 ;  /* 0x00000003ff007819 */ /* 0x000fe40000011600 */
[----:B------:R-:W-:-:S02]  /*2770*/  SHF.R.U32.HI R4, RZ, 0x3, R4 ;  /* 0x00000003ff047819 */ /* 0x000fc40000011604 */
[----:B------:R-:W-:Y:S02]  /*2780*/  LOP3.LUT R0, R7, R0, RZ, 0x3c, !PT ;  /* 0x0000000007007212 */ /* 0x000fe400078e3cff */
[----:B------:R-:W-:Y:S01]  /*2790*/  LOP3.LUT R120, R5, R4, RZ, 0x3c, !PT ;  /* 0x0000000405787212 */ /* 0x000fe200078e3cff */
[----:B------:R-:W-:Y:S02]  /*27a0*/  IMAD R4, R122, 0x400, R121 ;  /* 0x000004007a047824 */ /* 0x000fe400078e0279 */
[----:B------:R-:W-:Y:S02]  /*27b0*/  IMAD R0, R14, 0x200, R0 ;  /* 0x000002000e007824 */ /* 0x000fe400078e0200 */
[----:B------:R-:W-:Y:S02]  /*27c0*/  IMAD.IADD R4, R120, 0x1, R4 ;  /* 0x0000000178047824 */ /* 0x000fe400078e0204 */
[----:B------:R-:W-:Y:S01]  /*27d0*/  IMAD.SHL.U32 R224, R0, 0x2, RZ ;  /* 0x0000000200e07824 */ /* 0x000fe200078e00ff */
[----:B------:R-:W-:Y:S01]  /*27e0*/  BAR.SYNC.DEFER_BLOCKING 0x0 ;  /* 0x0000000000007b1d */ /* 0x000fe20000010000 */
[----:B------:R-:W-:-:S02]  /*27f0*/  IMAD.SHL.U32 R231, R4, 0x2, RZ ;  /* 0x0000000204e77824 */ /* 0x000fc400078e00ff */
[----:B------:R-:W-:Y:S01]  /*2800*/  IMAD R0, R16, c[0x0][0x208], RZ ;  /* 0x0000820010007a24 */ /* 0x000fe200078e02ff */
[----:B------:R-:W-:Y:S01]  /*2810*/  IADD3 R235, R224, 0x50a0, RZ ;  /* 0x000050a0e0eb7810 */ /* 0x000fe20007ffe0ff */
[--C-:B------:R-:W-:Y:S02]  /*2820*/  IMAD R233, R3, 0x2, R231.reuse ;  /* 0x0000000203e97824 */ /* 0x100fe400078e02e7 */
[----:B------:R-:W-:Y:S02]  /*2830*/  IMAD R0, R243, c[0x0][0x20c], R0 ;  /* 0x00008300f3007a24 */ /* 0x000fe400078e0200 */
[C---:B------:R-:W-:Y:S02]  /*2840*/  IMAD R232, R2.reuse, 0x2, R231 ;  /* 0x0000000202e87824 */ /* 0x040fe400078e02e7 */
[----:B------:R-:W-:Y:S02]  /*2850*/  IMAD R234, R2, 0x2, R233 ;  /* 0x0000000202ea7824 */ /* 0x000fe400078e02e9 */
[----:B------:R-:W-:Y:S01]  /*2860*/  IMAD R236, R3, 0x2, R232 ;  /* 0x0000000203ec7824 */ /* 0x000fe200078e02e8 */
[----:B------:R-:W-:Y:S04]  /*2870*/  LDSM.16.M88.4 R4, [R224+0x5080] ;  /* 0x00508000e004783b */ /* 0x000fe80000000200 */
[----:B--2---:R-:W2:Y:S04]  /*2880*/  LDSM.16.M88.4 R12, [R231+0x8080] ;  /* 0x00808000e70c783b */ /* 0x004ea80000000200 */
[----:B-1----:R-:W1:Y:S04]  /*2890*/  LDSM.16.M88.4 R8, [R231+0xa080] ;  /* 0x00a08000e708783b */ /* 0x002e680000000200 */
[----:B------:R-:W3:Y:S04]  /*28a0*/  LDSM.16.M88.4 R24, [R224+0x5880] ;  /* 0x00588000e018783b */ /* 0x000ee80000000200 */
[----:B------:R-:W4:Y:S01]  /*28b0*/  LDSM.16.M88.4 R32, [R224+0x6080] ;  /* 0x00608000e020783b */ /* 0x000f220000000200 */
[-C--:B--2---:R-:W-:Y:S08]  /*28c0*/  HMMA.16816.F32.BF16 R112, R12, R4.reuse, RZ ;  /* 0x000000040c70723c */ /* 0x084ff000000418ff */
[C---:B-1----:R-:W-:Y:S07]  /*28d0*/  HMMA.16816.F32.BF16 R68, R8.reuse, R4, RZ ;  /* 0x000000040844723c */ /* 0x042fee00000418ff */
[----:B------:R-:W-:Y:S01]  /*28e0*/  IMAD.WIDE.U32 R4, R243, c[0x0][0x208], RZ ;  /* 0x00008200f3047a25 */ /* 0x000fe200078e00ff */
[----:B------:R-:W-:Y:S03]  /*28f0*/  HMMA.16816.F32.BF16 R72, R8, R6, RZ ;  /* 0x000000060848723c */ /* 0x000fe600000418ff */
[----:B------:R-:W-:-:S02]  /*2900*/  IMAD.IADD R5, R5, 0x1, R0 ;  /* 0x0000000105057824 */ /* 0x000fc400078e0200 */
[----:B------:R-:W-:Y:S02]  /*2910*/  IMAD R0, R17, c[0x0][0x218], RZ ;  /* 0x0000860011007a24 */ /* 0x000fe400078e02ff */
[C---:B------:R-:W-:Y:S01]  /*2920*/  IMAD.WIDE.U32 R4, R242.reuse, c[0x0][0x218], R4 ;  /* 0x00008600f2047a25 */ /* 0x040fe200078e0004 */
[C---:B------:R-:W-:Y:S01]  /*2930*/  HMMA.16816.F32.BF16 R116, R12.reuse, R6, RZ ;  /* 0x000000060c74723c */ /* 0x040fe200000418ff */
[----:B------:R-:W-:Y:S06]  /*2940*/  LDSM.16.M88.4 R16, [R233+0xa080] ;  /* 0x00a08000e910783b */ /* 0x000fec0000000200 */
[----:B------:R-:W-:Y:S01]  /*2950*/  IMAD R6, R242, c[0x0][0x21c], R0 ;  /* 0x00008700f2067a24 */ /* 0x000fe200078e0200 */
[----:B------:R-:W-:Y:S01]  /*2960*/  IADD3 R0, P0, R4, UR24, RZ ;  /* 0x0000001804007c10 */ /* 0x000fe2000ff1e0ff */
[----:B---3--:R-:W-:Y:S01]  /*2970*/  HMMA.16816.F32.BF16 R92, R12, R24, RZ ;  /* 0x000000180c5c723c */ /* 0x008fe200000418ff */
[----:B------:R-:W-:-:S02]  /*2980*/  IADD3 R7, R224, 0x5080, RZ ;  /* 0x00005080e0077810 */ /* 0x000fc40007ffe0ff */
[----:B------:R-:W-:Y:S02]  /*2990*/  IADD3.X R5, R5, UR20, R6, P0, !PT ;  /* 0x0000001405057c10 */ /* 0x000fe400087fe406 */
[C---:B------:R-:W-:Y:S02]  /*29a0*/  LEA R4, P0, R0.reuse, c[0x0][0x1f8], 0x1 ;  /* 0x00007e0000047a11 */ /* 0x040fe400078008ff */
[----:B------:R-:W-:Y:S01]  /*29b0*/  @P1 IADD3 R235, R7, -0x20, RZ ;  /* 0xffffffe007eb1810 */ /* 0x000fe20007ffe0ff */
[C---:B------:R-:W-:Y:S01]  /*29c0*/  HMMA.16816.F32.BF16 R60, R8.reuse, R24, RZ ;  /* 0x00000018083c723c */ /* 0x040fe200000418ff */
[----:B------:R-:W-:Y:S01]  /*29d0*/  LEA.HI.X R0, R0, c[0x0][0x1fc], R5, 0x1, P0 ;  /* 0x00007f0000007a11 */ /* 0x000fe200000f0c05 */
[----:B------:R-:W1:Y:S01]  /*29e0*/  SHFL.IDX PT, R20, R4, 0x2, 0x181f ;  /* 0x00581f0004147f89 */ /* 0x000e6200000e0000 */
[C---:B------:R-:W-:Y:S02]  /*29f0*/  IADD3 R241, R235.reuse, 0x800, RZ ;  /* 0x00000800ebf17810 */ /* 0x040fe40007ffe0ff */
[----:B------:R-:W-:Y:S01]  /*2a00*/  IADD3 R240, R235, 0x1000, RZ ;  /* 0x00001000ebf07810 */ /* 0x000fe20007ffe0ff */
[----:B------:R-:W2:Y:S01]  /*2a10*/  SHFL.IDX PT, R7, R4, 0x1, 0x181f ;  /* 0x00381f0004077f89 */ /* 0x000ea200000e0000 */
[----:B------:R-:W-:Y:S01]  /*2a20*/  IMAD.WIDE R24, R129, 0x2, RZ ;  /* 0x0000000281187825 */ /* 0x000fe200078e02ff */
[----:B------:R-:W-:Y:S01]  /*2a30*/  HMMA.16816.F32.BF16 R56, R8, R26, RZ ;  /* 0x0000001a0838723c */ /* 0x000fe200000418ff */
[C---:B------:R-:W-:Y:S01]  /*2a40*/  IADD3 R239, R235.reuse, 0x1800, RZ ;  /* 0x00001800ebef7810 */ /* 0x040fe20007ffe0ff */
[----:B------:R3:W5:Y:S01]  /*2a50*/  SHFL.IDX PT, R6, R4, RZ, 0x181f ;  /* 0x00181fff04067589 */ /* 0x00076200000e0000 */
[----:B------:R-:W-:-:S02]  /*2a60*/  IADD3 R238, R235, 0x2000, RZ ;  /* 0x00002000ebee7810 */ /* 0x000fc40007ffe0ff */
[----:B------:R-:W-:Y:S01]  /*2a70*/  IADD3 R237, R235, 0x2800, RZ ;  /* 0x00002800ebed7810 */ /* 0x000fe20007ffe0ff */
[----:B------:R-:W5:Y:S02]  /*2a80*/  SHFL.IDX PT, R21, R0, RZ, 0x181f ;  /* 0x00181fff00157589 */ /* 0x000f6400000e0000 */
[----:B------:R-:W-:Y:S02]  /*2a90*/  HMMA.16816.F32.BF16 R104, R12, R26, RZ ;  /* 0x0000001a0c68723c */ /* 0x000fe400000418ff */
[----:B------:R-:W5:Y:S04]  /*2aa0*/  SHFL.IDX PT, R22, R0, 0x1, 0x181f ;  /* 0x00381f0000167f89 */ /* 0x000f6800000e0000 */
[----:B------:R-:W5:Y:S02]  /*2ab0*/  SHFL.IDX PT, R0, R0, 0x2, 0x181f ;  /* 0x00581f0000007f89 */ /* 0x000f6400000e0000 */
[----:B----4-:R-:W-:Y:S01]  /*2ac0*/  HMMA.16816.F32.BF16 R48, R8, R32, RZ ;  /* 0x000000200830723c */ /* 0x010fe200000418ff */
[C---:B-1----:R-:W-:Y:S01]  /*2ad0*/  IADD3 R30, P0, R24.reuse, R20, RZ ;  /* 0x00000014181e7210 */ /* 0x042fe20007f1e0ff */
[----:B------:R-:W1:Y:S01]  /*2ae0*/  LDSM.16.M88.4 R44, [R235] ;  /* 0x00000000eb2c783b */ /* 0x000e620000000200 */
[----:B--2---:R-:W-:-:S03]  /*2af0*/  IADD3 R26, P1, R24, R7, RZ ;  /* 0x00000007181a7210 */ /* 0x004fc60007f3e0ff */
[----:B------:R-:W2:Y:S02]  /*2b00*/  LDSM.16.M88.4 R40, [R235+0x800] ;  /* 0x00080000eb28783b */ /* 0x000ea40000000200 */
[----:B------:R-:W-:Y:S01]  /*2b10*/  HMMA.16816.F32.BF16 R64, R8, R34, RZ ;  /* 0x000000220840723c */ /* 0x000fe200000418ff */
[----:B---3--:R-:W-:Y:S01]  /*2b20*/  IMAD.WIDE R4, R128, 0x2, RZ ;  /* 0x0000000280047825 */ /* 0x008fe200078e02ff */
[----:B-----5:R-:W-:Y:S01]  /*2b30*/  IADD3 R28, P3, R6, R24, RZ ;  /* 0x00000018061c7210 */ /* 0x020fe20007f7e0ff */
[----:B------:R-:W3:Y:S04]  /*2b40*/  LDSM.16.M88.4 R52, [R235+0x1000] ;  /* 0x00100000eb34783b */ /* 0x000ee80000000200 */
[----:B------:R-:W-:Y:S01]  /*2b50*/  IMAD.X R29, R21, 0x1, R25, P3 ;  /* 0x00000001151d7824 */ /* 0x000fe200018e0619 */
[----:B------:R-:W-:Y:S01]  /*2b60*/  ISETP.GE.AND P3, PT, R129, c[0x0][0x1d4], PT ;  /* 0x0000750081007a0c */ /* 0x000fe20003f66270 */
[----:B------:R-:W-:Y:S01]  /*2b70*/  HMMA.16816.F32.BF16 R84, R12, R32, RZ ;  /* 0x000000200c54723c */ /* 0x000fe200000418ff */
[----:B------:R-:W-:-:S02]  /*2b80*/  IMAD.X R27, R25, 0x1, R22, P1 ;  /* 0x00000001191b7824 */ /* 0x000fc400008e0616 */
[----:B------:R-:W-:Y:S01]  /*2b90*/  IMAD.X R31, R25, 0x1, R0, P0 ;  /* 0x00000001191f7824 */ /* 0x000fe200000e0600 */
[----:B------:R-:W-:Y:S02]  /*2ba0*/  IADD3 R24, P0, R6, R4, RZ ;  /* 0x0000000406187210 */ /* 0x000fe40007f1e0ff */
[C---:B------:R-:W-:Y:S02]  /*2bb0*/  IADD3 R6, P1, R4.reuse, R7, RZ ;  /* 0x0000000704067210 */ /* 0x040fe40007f3e0ff */
[----:B------:R-:W-:Y:S01]  /*2bc0*/  HMMA.16816.F32.BF16 R100, R12, R34, RZ ;  /* 0x000000220c64723c */ /* 0x000fe200000418ff */
[----:B------:R-:W-:Y:S01]  /*2bd0*/  IMAD.X R25, R21, 0x1, R5, P0 ;  /* 0x0000000115197824 */ /* 0x000fe200000e0605 */
[----:B------:R-:W-:Y:S01]  /*2be0*/  IADD3 R4, P0, R4, R20, RZ ;  /* 0x0000001404047210 */ /* 0x000fe20007f1e0ff */
[----:B------:R-:W-:Y:S01]  /*2bf0*/  IMAD.X R7, R5, 0x1, R22, P1 ;  /* 0x0000000105077824 */ /* 0x000fe200008e0616 */
[----:B------:R-:W-:Y:S01]  /*2c00*/  ISETP.LT.OR P1, PT, R37, 0x1, P3 ;  /* 0x000000012500780c */ /* 0x000fe20001f21670 */
[----:B------:R-:W4:Y:S02]  /*2c10*/  LDSM.16.M88.4 R20, [R233+0x8080] ;  /* 0x00808000e914783b */ /* 0x000f240000000200 */
[----:B------:R-:W-:Y:S01]  /*2c20*/  IMAD.X R5, R5, 0x1, R0, P0 ;  /* 0x0000000105057824 */ /* 0x000fe200000e0600 */
[C---:B------:R-:W-:Y:S01]  /*2c30*/  ISETP.LT.OR P0, PT, R37.reuse, 0x1, P2 ;  /* 0x000000012500780c */ /* 0x040fe20001701670 */
[----:B------:R-:W-:Y:S01]  /*2c40*/  IMAD.MOV.U32 R0, RZ, RZ, 0x40 ;  /* 0x00000040ff007424 */ /* 0x000fe200078e00ff */
[----:B-1----:R-:W-:Y:S07]  /*2c50*/  HMMA.16816.F32.BF16 R80, R16, R46, R72 ;  /* 0x0000002e1050723c */ /* 0x002fee0000041848 */
[----:B------:R-:W-:Y:S01]  /*2c60*/  @!PT LDS RZ, [RZ] ;  /* 0x00000000fffff984 */ /* 0x000fe20000000800 */
[----:B------:R-:W-:Y:S01]  /*2c70*/  @!PT LDS RZ, [RZ] ;  /* 0x00000000fffff984 */ /* 0x000fe20000000800 */
[----:B------:R-:W-:Y:S01]  /*2c80*/  @!PT LDS RZ, [RZ] ;  /* 0x00000000fffff984 */ /* 0x000fe20000000800 */
[----:B------:R1:W-:Y:S01]  /*2c90*/  LDGSTS.E.BYPASS.LTC128B.128 [R125+0x2080], [R28.64], !P1 ;  /* 0x020800001c7d7fae */ /* 0x0003e2000c901d56 */
[----:B------:R-:W-:-:S02]  /*2ca0*/  ISETP.LT.OR P1, PT, R37, 0x11, P3 ;  /* 0x000000112500780c */ /* 0x000fc40001f21670 */
[C---:B------:R-:W-:Y:S01]  /*2cb0*/  ISETP.LT.OR P3, PT, R37.reuse, 0x21, P3 ;  /* 0x000000212500780c */ /* 0x040fe20001f61670 */
[----:B------:R5:W-:Y:S01]  /*2cc0*/  LDGSTS.E.BYPASS.LTC128B.128 [R125+0x3880], [R24.64], !P0 ;  /* 0x03880000187d7fae */ /* 0x000be2000c101d56 */
[C---:B------:R-:W-:Y:S02]  /*2cd0*/  ISETP.LT.OR P0, PT, R37.reuse, 0x11, P2 ;  /* 0x000000112500780c */ /* 0x040fe40001701670 */
[----:B------:R-:W-:Y:S01]  /*2ce0*/  ISETP.LT.OR P2, PT, R37, 0x21, P2 ;  /* 0x000000212500780c */ /* 0x000fe20001741670 */
[C---:B--2---:R-:W-:Y:S06]  /*2cf0*/  HMMA.16816.F32.BF16 R76, R16.reuse, R42, R56 ;  /* 0x0000002a104c723c */ /* 0x044fec0000041838 */
[----:B------:R5:W-:Y:S01]  /*2d00*/  LDGSTS.E.BYPASS.LTC128B.128 [R125+0x2880], [R26.64], !P1 ;  /* 0x028800001a7d7fae */ /* 0x000be2000c901d56 */
[----:B------:R-:W-:Y:S01]  /*2d10*/  LOP3.LUT P1, RZ, R36, 0x4, RZ, 0xc0, !PT ;  /* 0x0000000424ff7812 */ /* 0x000fe2000782c0ff */
[----:B------:R-:W-:Y:S02]  /*2d20*/  HMMA.16816.F32.BF16 R108, R16, R44, R68 ;  /* 0x0000002c106c723c */ /* 0x000fe40000041844 */
[----:B------:R2:W-:Y:S01]  /*2d30*/  LDGSTS.E.BYPASS.LTC128B.128 [R125+0x4080], [R6.64], !P0 ;  /* 0x04080000067d7fae */ /* 0x0005e2000c101d56 */
[----:B------:R-:W-:-:S02]  /*2d40*/  SEL R0, R0, 0xffffffc0, !P1 ;  /* 0xffffffc000007807 */ /* 0x000fc40004800000 */
[----:B------:R-:W-:Y:S01]  /*2d50*/  PLOP3.LUT P0, PT, PT, PT, UP0, 0x80, 0x0 ;  /* 0x000000000000781c */ /* 0x000fe20003f0f008 */
[----:B------:R1:W-:Y:S01]  /*2d60*/  LDGSTS.E.BYPASS.LTC128B.128 [R125+0x3080], [R30.64], !P3 ;  /* 0x030800001e7d7fae */ /* 0x0003e2000d901d56 */
[----:B------:R-:W-:Y:S01]  /*2d70*/  ISETP.GT.AND P3, PT, R131, 0x2f, PT ;  /* 0x0000002f8300780c */ /* 0x000fe20003f64270 */
[----:B------:R-:W-:Y:S01]  /*2d80*/  IMAD.IADD R230, R224, 0x1, R0 ;  /* 0x00000001e0e67824 */ /* 0x000fe200078e0200 */
[C---:B------:R-:W-:Y:S01]  /*2d90*/  HMMA.16816.F32.BF16 R96, R16.reuse, R40, R60 ;  /* 0x000000281060723c */ /* 0x040fe2000004183c */
[----:B------:R2:W-:Y:S01]  /*2da0*/  LDGSTS.E.BYPASS.LTC128B.128 [R125+0x4880], [R4.64], !P2 ;  /* 0x04880000047d7fae */ /* 0x0005e2000d101d56 */
[----:B------:R-:W-:Y:S01]  /*2db0*/  IMAD.IADD R229, R0, 0x1, R235 ;  /* 0x0000000100e57824 */ /* 0x000fe200078e02eb */
[----:B------:R-:W-:Y:S02]  /*2dc0*/  LOP3.LUT R0, R120, R121, RZ, 0xfc, !PT ;  /* 0x0000007978007212 */ /* 0x000fe400078efcff */
[----:B------:R-:W-:Y:S03]  /*2dd0*/  LDSM.16.M88.4 R8, [R232+0xa080] ;  /* 0x00a08000e808783b */ /* 0x000fe60000000200 */
[C---:B---3--:R-:W-:Y:S01]  /*2de0*/  HMMA.16816.F32.BF16 R88, R16.reuse, R52, R48 ;  /* 0x000000341058723c */ /* 0x048fe20000041830 */
[----:B------:R-:W-:Y:S04]  /*2df0*/  LDSM.16.M88.4 R32, [R230+0x6080] ;  /* 0x00608000e620783b */ /* 0x000fe80000000200 */
[----:B------:R-:W-:Y:S03]  /*2e00*/  LDSM.16.M88.4 R12, [R232+0x8080] ;  /* 0x00808000e80c783b */ /* 0x000fe60000000200 */
[----:B------:R-:W-:Y:S01]  /*2e10*/  HMMA.16816.F32.BF16 R72, R16, R54, R64 ;  /* 0x000000361048723c */ /* 0x000fe20000041840 */
[----:B-----5:R-:W3:Y:S04]  /*2e20*/  LDSM.16.M88.4 R24, [R230+0x5880] ;  /* 0x00588000e618783b */ /* 0x020ee80000000200 */
[----:B------:R-:W-:Y:S03]  /*2e30*/  LDSM.16.M88.4 R36, [R229] ;  /* 0x00000000e524783b */ /* 0x000fe60000000200 */
[C---:B----4-:R-:W-:Y:S01]  /*2e40*/  HMMA.16816.F32.BF16 R68, R20.reuse, R44, R112 ;  /* 0x0000002c1444723c */ /* 0x050fe20000041870 */
[----:B-1----:R-:W1:Y:S04]  /*2e50*/  LDSM.16.M88.4 R28, [R230+0x5080] ;  /* 0x00508000e61c783b */ /* 0x002e680000000200 */
[----:B--2---:R-:W2:Y:S03]  /*2e60*/  LDSM.16.M88.4 R4, [R234+0xa080] ;  /* 0x00a08000ea04783b */ /* 0x004ea60000000200 */
[C---:B------:R-:W-:Y:S01]  /*2e70*/  HMMA.16816.F32.BF16 R56, R20.reuse, R40, R92 ;  /* 0x000000281438723c */ /* 0x040fe2000004185c */
[----:B------:R-:W4:Y:S04]  /*2e80*/  LDSM.16.M88.4 R60, [R229+0x800] ;  /* 0x00080000e53c783b */ /* 0x000f280000000200 */
[----:B------:R-:W5:Y:S03]  /*2e90*/  LDSM.16.M88.4 R64, [R229+0x1000] ;  /* 0x00100000e540783b */ /* 0x000f660000000200 */
[C---:B------:R-:W-:Y:S01]  /*2ea0*/  HMMA.16816.F32.BF16 R48, R20.reuse, R52, R84 ;  /* 0x000000341430723c */ /* 0x040fe20000041854 */
[----:B------:R-:W0:Y:S07]  /*2eb0*/  LDGDEPBAR ;  /* 0x00000000000079af */ /* 0x000e2e0000000000 */
[C---:B------:R-:W-:Y:S08]  /*2ec0*/  HMMA.16816.F32.BF16 R44, R20.reuse, R46, R116 ;  /* 0x0000002e142c723c */ /* 0x040ff00000041874 */
[C---:B------:R-:W-:Y:S08]  /*2ed0*/  HMMA.16816.F32.BF16 R16, R20.reuse, R42, R104 ;  /* 0x0000002a1410723c */ /* 0x040ff00000041868 */
[----:B------:R-:W-:Y:S01]  /*2ee0*/  HMMA.16816.F32.BF16 R52, R20, R54, R100 ;  /* 0x000000361434723c */ /* 0x000fe20000041864 */
[----:B------:R-:W2:Y:S07]  /*2ef0*/  LDSM.16.M88.4 R20, [R234+0x8080] ;  /* 0x00808000ea14783b */ /* 0x000eae0000000200 */
[C---:B---3--:R-:W-:Y:S08]  /*2f00*/  HMMA.16816.F32.BF16 R84, R8.reuse, R26, R76 ;  /* 0x0000001a0854723c */ /* 0x048ff0000004184c */
[C---:B-1----:R-:W-:Y:S08]  /*2f10*/  HMMA.16816.F32.BF16 R40, R8.reuse, R28, R108 ;  /* 0x0000001c0828723c */ /* 0x042ff0000004186c */
[C---:B------:R-:W-:Y:S08]  /*2f20*/  HMMA.16816.F32.BF16 R92, R8.reuse, R24, R96 ;  /* 0x00000018085c723c */ /* 0x040ff00000041860 */
[C---:B------:R-:W-:Y:S08]  /*2f30*/  HMMA.16816.F32.BF16 R88, R8.reuse, R32, R88 ;  /* 0x000000200858723c */ /* 0x040ff00000041858 */
[C---:B------:R-:W-:Y:S08]  /*2f40*/  HMMA.16816.F32.BF16 R80, R8.reuse, R30, R80 ;  /* 0x0000001e0850723c */ /* 0x040ff00000041850 */
[----:B------:R-:W-:Y:S08]  /*2f50*/  HMMA.16816.F32.BF16 R76, R8, R34, R72 ;  /* 0x00000022084c723c */ /* 0x000ff00000041848 */
[C---:B------:R-:W-:Y:S08]  /*2f60*/  HMMA.16816.F32.BF16 R8, R12.reuse, R28, R68 ;  /* 0x0000001c0c08723c */ /* 0x040ff00000041844 */
[C---:B------:R-:W-:Y:S01]  /*2f70*/  HMMA.16816.F32.BF16 R44, R12.reuse, R30, R44 ;  /* 0x0000001e0c2c723c */ /* 0x040fe2000004182c */
[----:B------:R-:W-:Y:S07]  /*2f80*/  LDSM.16.M88.4 R28, [R224+0x6880] ;  /* 0x00688000e01c783b */ /* 0x000fee0000000200 */
[C---:B------:R-:W-:Y:S08]  /*2f90*/  HMMA.16816.F32.BF16 R56, R12.reuse, R24, R56 ;  /* 0x000000180c38723c */ /* 0x040ff00000041838 */
[C---:B------:R-:W-:Y:S01]  /*2fa0*/  HMMA.16816.F32.BF16 R104, R12.reuse, R26, R16 ;  /* 0x0000001a0c68723c */ /* 0x040fe20000041810 */
[----:B------:R-:W1:Y:S04]  /*2fb0*/  LDSM.16.M88.4 R16, [R231+0xe080] ;  /* 0x00e08000e710783b */ /* 0x000e680000000200 */
[----:B------:R-:W3:Y:S03]  /*2fc0*/  LDSM.16.M88.4 R24, [R224+0x7080] ;  /* 0x00708000e018783b */ /* 0x000ee60000000200 */
[C---:B------:R-:W-:Y:S01]  /*2fd0*/  HMMA.16816.F32.BF16 R108, R12.reuse, R32, R48 ;  /* 0x000000200c6c723c */ /* 0x040fe20000041830 */
[----:B------:R-:W-:Y:S07]  /*2fe0*/  LDSM.16.M88.4 R48, [R235+0x1800] ;  /* 0x00180000eb30783b */ /* 0x000fee0000000200 */
[----:B------:R-:W-:Y:S01]  /*2ff0*/  HMMA.16816.F32.BF16 R52, R12, R34, R52 ;  /* 0x000000220c34723c */ /* 0x000fe20000041834 */
[----:B------:R-:W1:Y:S07]  /*3000*/  LDSM.16.M88.4 R12, [R224+0x7880] ;  /* 0x00788000e00c783b */ /* 0x000e6e0000000200 */
[C---:B--2---:R-:W-:Y:S08]  /*3010*/  HMMA.16816.F32.BF16 R40, R4.reuse, R36, R40 ;  /* 0x000000240428723c */ /* 0x044ff00000041828 */
[C---:B------:R-:W-:Y:S08]  /*3020*/  HMMA.16816.F32.BF16 R32, R4.reuse, R38, R80 ;  /* 0x000000260420723c */ /* 0x040ff00000041850 */
[C---:B----4-:R-:W-:Y:S08]  /*3030*/  HMMA.16816.F32.BF16 R68, R4.reuse, R60, R92 ;  /* 0x0000003c0444723c */ /* 0x050ff0000004185c */
[C---:B------:R-:W-:Y:S08]  /*3040*/  HMMA.16816.F32.BF16 R72, R4.reuse, R62, R84 ;  /* 0x0000003e0448723c */ /* 0x040ff00000041854 */
[----:B-----5:R-:W-:Y:S08]  /*3050*/  HMMA.16816.F32.BF16 R100, R4, R64, R88 ;  /* 0x000000400464723c */ /* 0x020ff00000041858 */
[----:B------:R-:W-:Y:S01]  /*3060*/  HMMA.16816.F32.BF16 R92, R20, R36, R8 ;  /* 0x00000024145c723c */ /* 0x000fe20000041808 */
[----:B------:R-:W2:Y:S07]  /*3070*/  LDSM.16.M88.4 R8, [R231+0xc080] ;  /* 0x00c08000e708783b */ /* 0x000eae0000000200 */
[----:B------:R-:W-:Y:S01]  /*3080*/  HMMA.16816.F32.BF16 R96, R4, R66, R76 ;  /* 0x000000420460723c */ /* 0x000fe2000004184c */
[----:B------:R-:W-:Y:S07]  /*3090*/  LDSM.16.M88.4 R4, [R233+0xe080] ;  /* 0x00e08000e904783b */ /* 0x000fee0000000200 */
[C---:B------:R-:W-:Y:S01]  /*30a0*/  HMMA.16816.F32.BF16 R84, R20.reuse, R38, R44 ;  /* 0x000000261454723c */ /* 0x040fe2000004182c */
[----:B------:R-:W4:Y:S07]  /*30b0*/  LDSM.16.M88.4 R44, [R235+0x2000] ;  /* 0x00200000eb2c783b */ /* 0x000f2e0000000200 */
[C---:B------:R-:W-:Y:S01]  /*30c0*/  HMMA.16816.F32.BF16 R88, R20.reuse, R60, R56 ;  /* 0x0000003c1458723c */ /* 0x040fe20000041838 */
[----:B------:R-:W5:Y:S07]  /*30d0*/  LDSM.16.M88.4 R56, [R235+0x2800] ;  /* 0x00280000eb38783b */ /* 0x000f6e0000000200 */
[C---:B------:R-:W-:Y:S08]  /*30e0*/  HMMA.16816.F32.BF16 R104, R20.reuse, R62, R104 ;  /* 0x0000003e1468723c */ /* 0x040ff00000041868 */
[C---:B------:R-:W-:Y:S08]  /*30f0*/  HMMA.16816.F32.BF16 R108, R20.reuse, R64, R108 ;  /* 0x00000040146c723c */ /* 0x040ff0000004186c */
[----:B------:R-:W-:Y:S01]  /*3100*/  HMMA.16816.F32.BF16 R80, R20, R66, R52 ;  /* 0x000000421450723c */ /* 0x000fe20000041834 */
[----:B------:R-:W2:Y:S07]  /*3110*/  LDSM.16.M88.4 R20, [R233+0xc080] ;  /* 0x00c08000e914783b */ /* 0x000eae0000000200 */
[C---:B-1----:R-:W-:Y:S08]  /*3120*/  HMMA.16816.F32.BF16 R76, R16.reuse, R28, R40 ;  /* 0x0000001c104c723c */ /* 0x042ff00000041828 */
[C---:B------:R-:W-:Y:S08]  /*3130*/  HMMA.16816.F32.BF16 R52, R16.reuse, R30, R32 ;  /* 0x0000001e1034723c */ /* 0x040ff00000041820 */
[C---:B---3--:R-:W-:Y:S08]  /*3140*/  HMMA.16816.F32.BF16 R36, R16.reuse, R26, R72 ;  /* 0x0000001a1024723c */ /* 0x048ff00000041848 */
[C---:B------:R-:W-:Y:S08]  /*3150*/  HMMA.16816.F32.BF16 R40, R16.reuse, R24, R68 ;  /* 0x000000181028723c */ /* 0x040ff00000041844 */
[C---:B------:R-:W-:Y:S08]  /*3160*/  HMMA.16816.F32.BF16 R32, R16.reuse, R12, R100 ;  /* 0x0000000c1020723c */ /* 0x040ff00000041864 */
[----:B------:R-:W-:Y:S01]  /*3170*/  HMMA.16816.F32.BF16 R64, R16, R14, R96 ;  /* 0x0000000e1040723c */ /* 0x000fe20000041860 */
[----:B------:R-:W-:Y:S07]  /*3180*/  LDSM.16.M88.4 R16, [R232+0xe080] ;  /* 0x00e08000e810783b */ /* 0x000fee0000000200 */
[C---:B--2---:R-:W-:Y:S08]  /*3190*/  HMMA.16816.F32.BF16 R72, R8.reuse, R28, R92 ;  /* 0x0000001c0848723c */ /* 0x044ff0000004185c */
[C---:B------:R-:W-:Y:S08]  /*31a0*/  HMMA.16816.F32.BF16 R68, R8.reuse, R30, R84 ;  /* 0x0000001e0844723c */ /* 0x040ff00000041854 */
[C---:B------:R-:W-:Y:S08]  /*31b0*/  HMMA.16816.F32.BF16 R60, R8.reuse, R24, R88 ;  /* 0x00000018083c723c */ /* 0x040ff00000041858 */
[C---:B------:R-:W-:Y:S08]  /*31c0*/  HMMA.16816.F32.BF16 R28, R8.reuse, R26, R104 ;  /* 0x0000001a081c723c */ /* 0x040ff00000041868 */
[C---:B------:R-:W-:Y:S08]  /*31d0*/  HMMA.16816.F32.BF16 R24, R8.reuse, R12, R108 ;  /* 0x0000000c0818723c */ /* 0x040ff0000004186c */
[----:B------:R-:W-:Y:S01]  /*31e0*/  HMMA.16816.F32.BF16 R80, R8, R14, R80 ;  /* 0x0000000e0850723c */ /* 0x000fe20000041850 */
[----:B------:R-:W-:Y:S04]  /*31f0*/  LDSM.16.M88.4 R12, [R232+0xc080] ;  /* 0x00c08000e80c783b */ /* 0x000fe80000000200 */
[----:B------:R-:W-:Y:S03]  /*3200*/  LDSM.16.M88.4 R8, [R234+0xc080] ;  /* 0x00c08000ea08783b */ /* 0x000fe60000000200 */
[C---:B----4-:R-:W-:Y:S01]  /*3210*/  HMMA.16816.F32.BF16 R104, R4.reuse, R46, R36 ;  /* 0x0000002e0468723c */ /* 0x050fe20000041824 */
[----:B------:R-:W1:Y:S07]  /*3220*/  LDSM.16.M88.4 R36, [R230+0x7080] ;  /* 0x00708000e624783b */ /* 0x000e6e0000000200 */
[C---:B------:R-:W-:Y:S01]  /*3230*/  HMMA.16816.F32.BF16 R108, R4.reuse, R44, R40 ;  /* 0x0000002c046c723c */ /* 0x040fe20000041828 */
[----:B------:R-:W2:Y:S07]  /*3240*/  LDSM.16.M88.4 R40, [R230+0x6880] ;  /* 0x00688000e628783b */ /* 0x000eae0000000200 */
[C---:B-----5:R-:W-:Y:S01]  /*3250*/  HMMA.16816.F32.BF16 R100, R4.reuse, R56, R32 ;  /* 0x000000380464723c */ /* 0x060fe20000041820 */
[----:B------:R-:W3:Y:S07]  /*3260*/  LDSM.16.M88.4 R32, [R230+0x7880] ;  /* 0x00788000e620783b */ /* 0x000eee0000000200 */
[C---:B------:R-:W-:Y:S08]  /*3270*/  HMMA.16816.F32.BF16 R112, R4.reuse, R48, R76 ;  /* 0x000000300470723c */ /* 0x040ff0000004184c */
[C---:B------:R-:W-:Y:S08]  /*3280*/  HMMA.16816.F32.BF16 R76, R4.reuse, R50, R52 ;  /* 0x00000032044c723c */ /* 0x040ff00000041834 */
[----:B------:R-:W-:Y:S01]  /*3290*/  HMMA.16816.F32.BF16 R52, R4, R58, R64 ;  /* 0x0000003a0434723c */ /* 0x000fe20000041840 */
[----:B------:R-:W-:Y:S07]  /*32a0*/  LDSM.16.M88.4 R4, [R236+0xe080] ;  /* 0x00e08000ec04783b */ /* 0x000fee0000000200 */
[C---:B------:R-:W-:Y:S08]  /*32b0*/  HMMA.16816.F32.BF16 R96, R20.reuse, R48, R72 ;  /* 0x000000301460723c */ /* 0x040ff00000041848 */
[C---:B------:R-:W-:Y:S08]  /*32c0*/  HMMA.16816.F32.BF16 R92, R20.reuse, R50, R68 ;  /* 0x00000032145c723c */ /* 0x040ff00000041844 */
[C---:B------:R-:W-:Y:S08]  /*32d0*/  HMMA.16816.F32.BF16 R88, R20.reuse, R44, R60 ;  /* 0x0000002c1458723c */ /* 0x040ff0000004183c */
[C---:B------:R-:W-:Y:S01]  /*32e0*/  HMMA.16816.F32.BF16 R84, R20.reuse, R46, R28 ;  /* 0x0000002e1454723c */ /* 0x040fe2000004181c */
[----:B------:R-:W-:Y:S07]  /*32f0*/  LDSM.16.M88.4 R28, [R229+0x1800] ;  /* 0x00180000e51c783b */ /* 0x000fee0000000200 */
[C---:B------:R-:W-:Y:S01]  /*3300*/  HMMA.16816.F32.BF16 R60, R20.reuse, R56, R24 ;  /* 0x00000038143c723c */ /* 0x040fe20000041818 */
[----:B------:R-:W4:Y:S07]  /*3310*/  LDSM.16.M88.4 R24, [R229+0x2000] ;  /* 0x00200000e518783b */ /* 0x000f2e0000000200 */
[----:B------:R-:W-:Y:S01]  /*3320*/  HMMA.16816.F32.BF16 R56, R20, R58, R80 ;  /* 0x0000003a1438723c */ /* 0x000fe20000041850 */
[----:B------:R-:W5:Y:S01]  /*3330*/  LDSM.16.M88.4 R20, [R229+0x2800] ;  /* 0x00280000e514783b */ /* 0x000f620000000200 */
[----:B------:R-:W-:-:S06]  /*3340*/  DEPBAR.LE SB0, 0x0 ;  /* 0x000080000000791a */ /* 0x000fcc0000000000 */
[C---:B-1----:R-:W-:Y:S08]  /*3350*/  HMMA.16816.F32.BF16 R72, R16.reuse, R36, R108 ;  /* 0x000000241048723c */ /* 0x042ff0000004186c */
[C---:B--2---:R-:W-:Y:S08]  /*3360*/  HMMA.16816.F32.BF16 R80, R16.reuse, R40, R112 ;  /* 0x000000281050723c */ /* 0x044ff00000041870 */
[C---:B------:R-:W-:Y:S08]  /*3370*/  HMMA.16816.F32.BF16 R76, R16.reuse, R42, R76 ;  /* 0x0000002a104c723c */ /* 0x040ff0000004184c */
[----:B---3--:R-:W-:Y:S08]  /*3380*/  HMMA.16816.F32.BF16 R52, R16, R34, R52 ;  /* 0x000000221034723c */ /* 0x008ff00000041834 */
[C---:B------:R-:W-:Y:S08]  /*3390*/  HMMA.16816.F32.BF16 R48, R12.reuse, R40, R96 ;  /* 0x000000280c30723c */ /* 0x040ff00000041860 */
[----:B------:R-:W-:Y:S08]  /*33a0*/  HMMA.16816.F32.BF16 R44, R12, R42, R92 ;  /* 0x0000002a0c2c723c */ /* 0x000ff0000004185c */
[C---:B------:R-:W-:Y:S08]  /*33b0*/  HMMA.16816.F32.BF16 R68, R16.reuse, R38, R104 ;  /* 0x000000261044723c */ /* 0x040ff00000041868 */
[----:B------:R-:W-:Y:S08]  /*33c0*/  HMMA.16816.F32.BF16 R64, R16, R32, R100 ;  /* 0x000000201040723c */ /* 0x000ff00000041864 */
[C---:B------:R-:W-:Y:S08]  /*33d0*/  HMMA.16816.F32.BF16 R40, R12.reuse, R36, R88 ;  /* 0x000000240c28723c */ /* 0x040ff00000041858 */
[C---:B------:R-:W-:Y:S08]  /*33e0*/  HMMA.16816.F32.BF16 R36, R12.reuse, R38, R84 ;  /* 0x000000260c24723c */ /* 0x040ff00000041854 */
[C---:B------:R-:W-:Y:S08]  /*33f0*/  HMMA.16816.F32.BF16 R16, R12.reuse, R32, R60 ;  /* 0x000000200c10723c */ /* 0x040ff0000004183c */
[----:B------:R-:W-:Y:S08]  /*3400*/  HMMA.16816.F32.BF16 R12, R12, R34, R56 ;  /* 0x000000220c0c723c */ /* 0x000ff00000041838 */
[C---:B----4-:R-:W-:Y:S08]  /*3410*/  HMMA.16816.F32.BF16 R92, R4.reuse, R24, R72 ;  /* 0x00000018045c723c */ /* 0x050ff00000041848 */
[C---:B-----5:R-:W-:Y:S08]  /*3420*/  HMMA.16816.F32.BF16 R72, R4.reuse, R22, R52 ;  /* 0x000000160448723c */ /* 0x060ff00000041834 */
[C---:B------:R-:W-:Y:S08]  /*3430*/  HMMA.16816.F32.BF16 R84, R4.reuse, R28, R80 ;  /* 0x0000001c0454723c */ /* 0x040ff00000041850 */
[-C--:B------:R-:W-:Y:S08]  /*3440*/  HMMA.16816.F32.BF16 R88, R4, R30.reuse, R76 ;  /* 0x0000001e0458723c */ /* 0x080ff0000004184c */
[----:B------:R-:W-:Y:S08]  /*3450*/  HMMA.16816.F32.BF16 R52, R8, R30, R44 ;  /* 0x0000001e0834723c */ /* 0x000ff0000004182c */
[C---:B------:R-:W-:Y:S08]  /*3460*/  HMMA.16816.F32.BF16 R80, R4.reuse, R26, R68 ;  /* 0x0000001a0450723c */ /* 0x040ff00000041844 */
[----:B------:R-:W-:Y:S07]  /*3470*/  HMMA.16816.F32.BF16 R76, R4, R20, R64 ;  /* 0x00000014044c723c */ /* 0x000fee0000041840 */
[----:B------:R-:W-:Y:S01]  /*3480*/  IADD3 R4, R125, 0x2080, RZ ;  /* 0x000020807d047810 */ /* 0x000fe20007ffe0ff */
[C---:B------:R-:W-:Y:S04]  /*3490*/  HMMA.16816.F32.BF16 R44, R8.reuse, R24, R40 ;  /* 0x00000018082c723c */ /* 0x040fe80000041828 */
[----:B------:R1:W-:Y:S04]  /*34a0*/  STL [R1+0x8], R4 ;  /* 0x0000080401007387 */ /* 0x0003e80000100800 */
[C---:B------:R-:W-:Y:S07]  /*34b0*/  HMMA.16816.F32.BF16 R40, R8.reuse, R22, R12 ;  /* 0x000000160828723c */ /* 0x040fee000004180c */
[----:B------:R-:W-:Y:S01]  /*34c0*/  SHF.R.S32.HI R12, RZ, 0x1f, R128 ;  /* 0x0000001fff0c7819 */ /* 0x000fe20000011480 */
[C---:B------:R-:W-:Y:S04]  /*34d0*/  HMMA.16816.F32.BF16 R56, R8.reuse, R28, R48 ;  /* 0x0000001c0838723c */ /* 0x040fe80000041830 */
[----:B------:R1:W-:Y:S04]  /*34e0*/  STL [R1+0x44], R12 ;  /* 0x0000440c01007387 */ /* 0x0003e80000100800 */
[C---:B------:R-:W-:Y:S08]  /*34f0*/  HMMA.16816.F32.BF16 R48, R8.reuse, R26, R36 ;  /* 0x0000001a0830723c */ /* 0x040ff00000041824 */
[----:B------:R-:W-:Y:S01]  /*3500*/  HMMA.16816.F32.BF16 R32, R8, R20, R16 ;  /* 0x000000140820723c */ /* 0x000fe20000041810 */
[----:B------:R-:W-:Y:S06]  /*3510*/  BAR.SYNC.DEFER_BLOCKING 0x0 ;  /* 0x0000000000007b1d */ /* 0x000fec0000010000 */
[----:B------:R-:W-:Y:S05]  /*3520*/  @!P0 BRA `(.L_x_1080) ;  /* 0x000003e000008947 */ /* 0x000fea0003800000 */
[----:B-1----:R-:W-:Y:S02]  /*3530*/  IMAD.U32 R4, RZ, RZ, UR21 ;  /* 0x00000015ff047e24 */ /* 0x002fe4000f8e00ff */
        /* <DEDUP_REMOVED lines=30> */
[----:B------:R-:W-:-:S03]  /*3720*/  SHF.L.U64.HI R6, R129, 0x1, R130 ;  /* 0x0000000181067819 */ /* 0x000fc60000010282 */
[----:B------:R-:W-:Y:S04]  /*3730*/  SHFL.IDX PT, R9, R4, 0x2, 0x181f ;  /* 0x00581f0004097f89 */ /* 0x000fe800000e0000 */
[----:B------:R-:W1:Y:S04]  /*3740*/  SHFL.IDX PT, R10, R5, RZ, 0x181f ;  /* 0x00181fff050a7589 */ /* 0x000e6800000e0000 */
[----:B------:R2:W3:Y:S04]  /*3750*/  SHFL.IDX PT, R11, R5, 0x1, 0x181f ;  /* 0x00381f00050b7f89 */ /* 0x0004e800000e0000 */
[----:B------:R-:W4:Y:S04]  /*3760*/  SHFL.IDX PT, R13, R4, RZ, 0x181f ;  /* 0x00181fff040d7589 */ /* 0x000f2800000e0000 */
[----:B------:R5:W3:Y:S01]  /*3770*/  SHFL.IDX PT, R18, R4, 0x1, 0x181f ;  /* 0x00381f0004127f89 */ /* 0x000ae200000e0000 */
[----:B-1----:R-:W-:-:S02]  /*3780*/  IADD3 R14, P2, R10, R15, RZ ;  /* 0x0000000f0a0e7210 */ /* 0x002fc40007f5e0ff */
[----:B--2---:R-:W-:-:S04]  /*3790*/  IADD3 R5, -R19, 0x10, RZ ;  /* 0x0000001013057810 */ /* 0x004fc80007ffe1ff */
[----:B------:R-:W-:Y:S01]  /*37a0*/  LOP3.LUT R5, R5, 0xf, RZ, 0xc0, !PT ;  /* 0x0000000f05057812 */ /* 0x000fe200078ec0ff */
[----:B-----5:R-:W-:-:S03]  /*37b0*/  IMAD.SHL.U32 R4, R128, 0x2, RZ ;  /* 0x0000000280047824 */ /* 0x020fc600078e00ff */
[----:B------:R-:W-:Y:S02]  /*37c0*/  IADD3 R16, P1, P0, R5, R7, R15 ;  /* 0x0000000705107210 */ /* 0x000fe4000783e00f */
[----:B------:R-:W-:Y:S02]  /*37d0*/  LOP3.LUT R5, R8, 0xf, RZ, 0xc0, !PT ;  /* 0x0000000f08057812 */ /* 0x000fe400078ec0ff */
[----:B------:R-:W-:Y:S02]  /*37e0*/  IADD3.X R17, RZ, R9, R6, P1, P0 ;  /* 0x00000009ff117210 */ /* 0x000fe40000fe0406 */
[----:B------:R-:W-:Y:S02]  /*37f0*/  IADD3 R8, P1, P0, R5, R7, R4 ;  /* 0x0000000705087210 */ /* 0x000fe4000783e004 */
        /* <DEDUP_REMOVED lines=8> */
[----:B------:R-:W-:Y:S01]  /*3880*/  IMAD.X R11, R18, 0x1, R6, P0 ;  /* 0x00000001120b7824 */ /* 0x000fe200000e0606 */
        /* <DEDUP_REMOVED lines=8> */
.L_x_1080:
[----:B-1----:R-:W-:Y:S01]  /*3910*/  FMUL.FTZ R4, R52, c[0x0][0x320] ;  /* 0x0000c80034047a20 */ /* 0x002fe20000410000 */
[----:B------:R-:W-:Y:S01]  /*3920*/  SHF.R.S32.HI R7, RZ, 0x1f, R122 ;  /* 0x0000001fff077819 */ /* 0x000fe2000001147a */
        /* <DEDUP_REMOVED lines=13> */
[----:B------:R-:W-:Y:S01]  /*3a00*/  ULOP3.LUT UR21, URZ, UR21, URZ, 0x33, !UPT ;  /* 0x000000153f157292 */ /* 0x000fe2000f8e333f */
[----:B------:R-:W-:Y:S01]  /*3a10*/  PLOP3.LUT P0, PT, PT, PT, UP1, 0x80, 0x0 ;  /* 0x000000000000781c */ /* 0x000fe20003f0f018 */
[----:B-1----:R-:W-:-:S03]  /*3a20*/  FMUL.FTZ R4, R53, c[0x0][0x320] ;  /* 0x0000c80035047a20 */ /* 0x002fc60000410000 */
        /* <DEDUP_REMOVED lines=18> */
[C---:B------:R-:W-:Y:S02]  /*3b50*/  SHF.L.U32 R8, R5.reuse, 0x5, RZ ;  /* 0x0000000505087819 */ /* 0x040fe400000006ff */
[----:B------:R-:W-:Y:S02]  /*3b60*/  LOP3.LUT R9, R5, 0x1ffffffe, RZ, 0xc0, !PT ;  /* 0x1ffffffe05097812 */ /* 0x000fe400078ec0ff */
[----:B------:R-:W-:Y:S02]  /*3b70*/  LOP3.LUT R5, R8, 0xffffffc0, RZ, 0xc0, !PT ;  /* 0xffffffc008057812 */ /* 0x000fe400078ec0ff */
[----:B------:R-:W-:Y:S01]  /*3b80*/  IADD3 R7, R4, -R7, RZ ;  /* 0x8000000704077210 */ /* 0x000fe20007ffe0ff */
[----:B------:R-:W-:Y:S02]  /*3b90*/  IMAD.IADD R6, R6, 0x1, -R9 ;  /* 0x0000000106067824 */ /* 0x000fe400078e0a09 */
[----:B------:R-:W-:-:S02]  /*3ba0*/  IMAD.IADD R5, R5, 0x1, R11 ;  /* 0x0000000105057824 */ /* 0x000fc400078e020b */
[----:B------:R-:W-:Y:S02]  /*3bb0*/  IMAD.SHL.U32 R8, R7, 0x2, RZ ;  /* 0x0000000207087824 */ /* 0x000fe400078e00ff */
[----:B------:R-:W-:Y:S02]  /*3bc0*/  IMAD R12, R6, 0x8, R5 ;  /* 0x00000008060c7824 */ /* 0x000fe400078e0205 */
[----:B------:R-:W-:Y:S01]  /*3bd0*/  FMUL.FTZ R5, R33, c[0x0][0x320] ;  /* 0x0000c80021057a20 */ /* 0x000fe20000410000 */
[----:B------:R-:W-:Y:S01]  /*3be0*/  IADD3 R16, -R8, UR32, RZ ;  /* 0x0000002008107c10 */ /* 0x000fe2000fffe1ff */
[----:B------:R-:W-:Y:S01]  /*3bf0*/  @P1 IMAD.HI.U32 R6, R12, c[0x0][0x2c8], RZ ;  /* 0x0000b2000c061a27 */ /* 0x000fe200078e00ff */
[----:B------:R3:W-:Y:S01]  /*3c00*/  STL [R1+0x38], R12 ;  /* 0x0000380c01007387 */ /* 0x0007e20000100800 */
[----:B------:R5:W1:Y:S02]  /*3c10*/  MUFU.TANH R24, R5 ;  /* 0x0000000500187308 */ /* 0x000a640000002400 */
[----:B------:R-:W-:Y:S01]  /*3c20*/  IMAD.U32 R4, RZ, RZ, UR29 ;  /* 0x0000001dff047e24 */ /* 0x000fe2000f8e00ff */
[----:B------:R-:W-:Y:S01]  /*3c30*/  STL [R1+0x24], R8 ;  /* 0x0000240801007387 */ /* 0x000fe20000100800 */
[----:B------:R-:W-:-:S03]  /*3c40*/  FMUL.FTZ R7, R57, c[0x0][0x320] ;  /* 0x0000c80039077a20 */ /* 0x000fc60000410000 */
[----:B------:R-:W-:Y:S01]  /*3c50*/  IADD3 R4, -R8, 0x1, R4 ;  /* 0x0000000108047810 */ /* 0x000fe20007ffe104 */
[----:B------:R-:W1:Y:S03]  /*3c60*/  MUFU.TANH R17, R7 ;  /* 0x0000000700117308 */ /* 0x000e660000002400 */
[----:B------:R-:W-:-:S04]  /*3c70*/  IADD3 R4, R4, -UR12, RZ ;  /* 0x8000000c04047c10 */ /* 0x000fc8000fffe0ff */
[----:B------:R-:W-:Y:S01]  /*3c80*/  IADD3 R13, R4, c[0x0][0x328], RZ ;  /* 0x0000ca00040d7a10 */ /* 0x000fe20007ffe0ff */
[----:B-----5:R-:W-:Y:S01]  /*3c90*/  FMUL.FTZ R5, R40, c[0x0][0x320] ;  /* 0x0000c80028057a20 */ /* 0x020fe20000410000 */
[----:B------:R-:W-:-:S03]  /*3ca0*/  IADD3 R15, R4, UR21, RZ ;  /* 0x00000015040f7c10 */ /* 0x000fc6000fffe0ff */
        /* <DEDUP_REMOVED lines=9> */
[----:B---3--:R-:W-:-:S05]  /*3d40*/  IMAD.U32 R5, RZ, RZ, UR32 ;  /* 0x00000020ff057e24 */ /* 0x008fca000f8e00ff */
[----:B------:R-:W-:Y:S02]  /*3d50*/  IADD3 R14, -R8, UR8, R5 ;  /* 0x00000008080e7c10 */ /* 0x000fe4000fffe105 */
[----:B------:R-:W-:-:S04]  /*3d60*/  IADD3 R5, R13, R6, RZ ;  /* 0x000000060d057210 */ /* 0x000fc80007ffe0ff */
[----:B------:R-:W-:Y:S01]  /*3d70*/  IMNMX R5, R5, R14, PT ;  /* 0x0000000e05057217 */ /* 0x000fe20003800200 */
[----:B------:R-:W-:Y:S05]  /*3d80*/  @P0 BRA `(.L_x_1081) ;  /* 0x0000015000000947 */ /* 0x000fea0003800000 */
[----:B-12-4-:R-:W-:Y:S01]  /*3d90*/  IMAD.U32 R7, RZ, RZ, UR12 ;  /* 0x0000000cff077e24 */ /* 0x016fe2000f8e00ff */
[----:B------:R-:W-:Y:S04]  /*3da0*/  BSSY B0, `(.L_x_1082) ;  /* 0x000000f000007945 */ /* 0x000fe80003800000 */
[----:B------:R-:W-:-:S04]  /*3db0*/  IADD3 R6, -R7, UR8, R6 ;  /* 0x0000000807067c10 */ /* 0x000fc8000fffe106 */
        /* <DEDUP_REMOVED lines=9> */
.L_x_1083:
[----:B------:R-:W-:-:S04]  /*3e50*/  MOV R7, c[0x0][0x32c] ;  /* 0x0000cb0000077a02 */ /* 0x000fc80000000f00 */
[----:B------:R-:W-:-:S13]  /*3e60*/  ISETP.NE.AND P0, PT, R7, 0x1, PT ;  /* 0x000000010700780c */ /* 0x000fda0003f05270 */
[----:B------:R-:W-:-:S05]  /*3e70*/  @P0 IMAD.HI.U32 R7, R6, c[0x0][0x330], RZ ;  /* 0x0000cc0006070a27 */ /* 0x000fca00078e00ff */
[----:B------:R-:W-:Y:S02]  /*3e80*/  @P0 SHF.R.U32.HI R6, RZ, c[0x0][0x334], R7 ;  /* 0x0000cd00ff060a19 */ /* 0x000fe40000011607 */
.L_x_1084:
[----:B------:R-:W-:Y:S05]  /*3e90*/  BSYNC B0 ;  /* 0x0000000000007941 */ /* 0x000fea0003800000 */
.L_x_1082:
[----:B------:R-:W-:-:S05]  /*3ea0*/  IMAD R6, R6, c[0x0][0x32c], R16 ;  /* 0x0000cb0006067a24 */ /* 0x000fca00078e0210 */
[----:B------:R-:W-:Y:S02]  /*3eb0*/  IADD3 R7, R6, c[0x0][0x32c], RZ ;  /* 0x0000cb0006077a10 */ /* 0x000fe40007ffe0ff */
[----:B------:R-:W-:Y:S02]  /*3ec0*/  IMNMX R4, R4, R6, !PT ;  /* 0x0000000604047217 */ /* 0x000fe40007800200 */
[----:B------:R-:W-:Y:S02]  /*3ed0*/  IMNMX R5, R5, R7, PT ;  /* 0x0000000705057217 */ /* 0x000fe40003800200 */
.L_x_1081:
        /* <DEDUP_REMOVED lines=10> */
[----:B------:R-:W-:Y:S01]  /*3f80*/  ISETP.GT.AND P0, PT, R4, RZ, P0 ;  /* 0x000000ff0400720c */ /* 0x000fe20000704270 */
[----:B------:R-:W-:Y:S01]  /*3f90*/  UISETP.GE.AND UP5, UPT, UR32, 0x19, UPT ;  /* 0x000000192000788c */ /* 0x000fe2000bfa6270 */
[----:B------:R-:W-:Y:S01]  /*3fa0*/  PLOP3.LUT P2, PT, PT, PT, UP3, 0x40, 0x0 ;  /* 0x000000000000781c */ /* 0x000fe20003f4e838 */
[----:B------:R-:W-:Y:S01]  /*3fb0*/  UISETP.GE.AND UP0, UPT, UR32, 0x11, UPT ;  /* 0x000000112000788c */ /* 0x000fe2000bf06270 */
[C---:B------:R-:W-:Y:S01]  /*3fc0*/  ISETP.LT.OR P0, PT, R5.reuse, 0x1, P0 ;  /* 0x000000010500780c */ /* 0x040fe20000701670 */
        /* <DEDUP_REMOVED lines=24> */
[----:B------:R-:W-:Y:S01]  /*4150*/  FMUL.FTZ R8, R46, c[0x0][0x320] ;  /* 0x0000c8002e087a20 */ /* 0x000fe20000410000 */
[----:B------:R-:W-:Y:S01]  /*4160*/  PLOP3.LUT P2, PT, PT, PT, UP0, 0x40, 0x0 ;  /* 0x000000000000781c */ /* 0x000fe20003f4e808 */
[----:B-1----:R-:W-:Y:S01]  /*4170*/  FMUL.FTZ R6, R35, c[0x0][0x320] ;  /* 0x0000c80023067a20 */ /* 0x002fe20000410000 */
[C---:B------:R-:W-:Y:S01]  /*4180*/  ISETP.GT.AND P0, PT, R4.reuse, 0x18, P0 ;  /* 0x000000180400780c */ /* 0x040fe20000704270 */
[----:B------:R-:W-:Y:S01]  /*4190*/  UISETP.GE.AND UP0, UPT, UR32, 0x2a, UPT ;  /* 0x0000002a2000788c */ /* 0x000fe2000bf06270 */
[----:B------:R-:W-:Y:S01]  /*41a0*/  ISETP.GT.AND P2, PT, R4, 0x10, P2 ;  /* 0x000000100400780c */ /* 0x000fe20001744270 */
[----:B------:R1:W4:Y:S01]  /*41b0*/  MUFU.TANH R35, R6 ;  /* 0x0000000600237308 */ /* 0x0003220000002400 */
[----:B------:R-:W-:Y:S01]  /*41c0*/  ISETP.LT.OR P0, PT, R5, 0x19, P0 ;  /* 0x000000190500780c */ /* 0x000fe20000701670 */
[----:B------:R-:W-:Y:S01]  /*41d0*/  FMUL.FTZ R7, R59, c[0x0][0x320] ;  /* 0x0000c8003b077a20 */ /* 0x000fe20000410000 */
[----:B------:R-:W-:Y:S01]  /*41e0*/  ISETP.LT.OR P2, PT, R5, 0x11, P2 ;  /* 0x000000110500780c */ /* 0x000fe20001741670 */
[----:B------:R-:W-:Y:S01]  /*41f0*/  FMUL.FTZ R11, R50, c[0x0][0x320] ;  /* 0x0000c800320b7a20 */ /* 0x000fe20000410000 */
[----:B------:R-:W-:-:S02]  /*4200*/  FSEL R69, R28, -INF , !P0 ;  /* 0xff8000001c457808 */ /* 0x000fc40004000000 */
[----:B------:R-:W-:Y:S01]  /*4210*/  FSEL R64, R30, -INF , !P2 ;  /* 0xff8000001e407808 */ /* 0x000fe20005000000 */
[----:B------:R-:W2:Y:S01]  /*4220*/  MUFU.TANH R33, R10 ;  /* 0x0000000a00217308 */ /* 0x000ea20000002400 */
[----:B------:R-:W-:Y:S02]  /*4230*/  PLOP3.LUT P0, PT, PT, PT, UP2, 0x40, 0x0 ;  /* 0x000000000000781c */ /* 0x000fe40003f0e828 */
[----:B------:R-:W-:Y:S02]  /*4240*/  PLOP3.LUT P2, PT, PT, PT, UP4, 0x40, 0x0 ;  /* 0x000000000000781c */ /* 0x000fe40003f4e848 */
[C---:B------:R-:W-:Y:S02]  /*4250*/  ISETP.GT.AND P0, PT, R4.reuse, 0x21, P0 ;  /* 0x000000210400780c */ /* 0x040fe40000704270 */
[----:B------:R-:W-:Y:S01]  /*4260*/  ISETP.GT.AND P2, PT, R4, 0x19, P2 ;  /* 0x000000190400780c */ /* 0x000fe20001744270 */
[----:B-1----:R-:W-:Y:S01]  /*4270*/  FMUL.FTZ R6, R54, c[0x0][0x320] ;  /* 0x0000c80036067a20 */ /* 0x002fe20000410000 */
[C---:B------:R-:W-:Y:S01]  /*4280*/  ISETP.LT.OR P0, PT, R5.reuse, 0x22, P0 ;  /* 0x000000220500780c */ /* 0x040fe20000701670 */
[----:B------:R-:W1:Y:S01]  /*4290*/  MUFU.TANH R18, R8 ;  /* 0x0000000800127308 */ /* 0x000e620000002400 */
[----:B------:R-:W-:-:S02]  /*42a0*/  ISETP.LT.OR P2, PT, R5, 0x1a, P2 ;  /* 0x0000001a0500780c */ /* 0x000fc40001741670 */
[----:B------:R-:W-:Y:S02]  /*42b0*/  FSEL R252, R24, -INF , !P0 ;  /* 0xff80000018fc7808 */ /* 0x000fe40004000000 */
[----:B------:R-:W-:Y:S02]  /*42c0*/  FSEL R71, R27, -INF , !P2 ;  /* 0xff8000001b477808 */ /* 0x000fe40005000000 */
[----:B------:R-:W-:Y:S01]  /*42d0*/  PLOP3.LUT P2, PT, PT, PT, UP1, 0x40, 0x0 ;  /* 0x000000000000781c */ /* 0x000fe20003f4e818 */
[----:B------:R5:W1:Y:S03]  /*42e0*/  MUFU.TANH R22, R6 ;  /* 0x0000000600167308 */ /* 0x000a660000002400 */
[----:B------:R-:W-:-:S04]  /*42f0*/  ISETP.GT.AND P2, PT, R4, 0x28, P2 ;  /* 0x000000280400780c */ /* 0x000fc80001744270 */
[----:B------:R-:W-:Y:S01]  /*4300*/  ISETP.LT.OR P2, PT, R5, 0x29, P2 ;  /* 0x000000290500780c */ /* 0x000fe20001741670 */
[----:B------:R-:W1:Y:S03]  /*4310*/  MUFU.TANH R17, R7 ;  /* 0x0000000700117308 */ /* 0x000e660000002400 */
[----:B------:R-:W-:Y:S01]  /*4320*/  FSEL R207, R26, -INF , !P2 ;  /* 0xff8000001acf7808 */ /* 0x000fe20005000000 */
[----:B-----5:R-:W-:-:S04]  /*4330*/  FMUL.FTZ R6, R55, c[0x0][0x320] ;  /* 0x0000c80037067a20 */ /* 0x020fc80000410000 */
[----:B------:R-:W1:Y:S08]  /*4340*/  MUFU.TANH R23, R11 ;  /* 0x0000000b00177308 */ /* 0x000e700000002400 */
[----:B------:R5:W1:Y:S02]  /*4350*/  MUFU.TANH R19, R6 ;  /* 0x0000000600137308 */ /* 0x000a640000002400 */
[----:B-----5:R-:W-:Y:S01]  /*4360*/  FMUL.FTZ R6, R42, c[0x0][0x320] ;  /* 0x0000c8002a067a20 */ /* 0x020fe20000410000 */
[----:B------:R-:W-:-:S02]  /*4370*/  FSEL R42, R20, -INF , !P1 ;  /* 0xff800000142a7808 */ /* 0x000fc40004800000 */
[----:B------:R-:W-:-:S03]  /*4380*/  PLOP3.LUT P1, PT, PT, PT, UP6, 0x40, 0x0 ;  /* 0x000000000000781c */ /* 0x000fc60003f2e868 */
[----:B------:R5:W1:Y:S01]  /*4390*/  MUFU.TANH R34, R6 ;  /* 0x0000000600227308 */ /* 0x000a620000002400 */
[----:B------:R-:W-:Y:S01]  /*43a0*/  UISETP.NE.AND UP6, UPT, UR14, URZ, UPT ;  /* 0x0000003f0e00728c */ /* 0x000fe2000bfc5270 */
[----:B------:R-:W-:-:S04]  /*43b0*/  ISETP.GT.AND P1, PT, R4, 0x11, P1 ;  /* 0x000000110400780c */ /* 0x000fc80000f24270 */
[----:B------:R-:W-:Y:S02]  /*43c0*/  ISETP.LT.OR P1, PT, R5, 0x12, P1 ;  /* 0x000000120500780c */ /* 0x000fe40000f21670 */
[----:B------:R-:W1:Y:S01]  /*43d0*/  MUFU.TANH R20, R9 ;  /* 0x0000000900147308 */ /* 0x000e620000002400 */
[----:B------:R-:W-:Y:S01]  /*43e0*/  PLOP3.LUT P0, PT, PT, PT, UP6, 0x40, 0x0 ;  /* 0x000000000000781c */ /* 0x000fe20003f0e868 */
[----:B------:R-:W-:Y:S01]  /*43f0*/  UISETP.NE.AND UP6, UPT, UR33, URZ, UPT ;  /* 0x0000003f2100728c */ /* 0x000fe2000bfc5270 */
[----:B------:R-:W-:Y:S02]  /*4400*/  FSEL R70, R29, -INF , !P1 ;  /* 0xff8000001d467808 */ /* 0x000fe40004800000 */
[----:B------:R-:W-:Y:S01]  /*4410*/  PLOP3.LUT P1, PT, PT, PT, UP3, 0x40, 0x0 ;  /* 0x000000000000781c */ /* 0x000fe20003f2e838 */
[----:B-----5:R-:W5:Y:S03]  /*4420*/  SHFL.IDX PT, R6, R12, 0x1, 0x1c1f ;  /* 0x003c1f000c067f89 */ /* 0x020f6600000e0000 */
[----:B------:R-:W-:-:S04]  /*4430*/  ISETP.GT.AND P1, PT, R4, 0x20, P1 ;  /* 0x000000200400780c */ /* 0x000fc80000f24270 */
[----:B------:R-:W-:-:S04]  /*4440*/  ISETP.LT.OR P1, PT, R5, 0x21, P1 ;  /* 0x000000210500780c */ /* 0x000fc80000f21670 */
[----:B------:R-:W-:Y:S02]  /*4450*/  FSEL R192, R25, -INF , !P1 ;  /* 0xff80000019c07808 */ /* 0x000fe40004800000 */
[----:B------:R-:W-:-:S04]  /*4460*/  PLOP3.LUT P1, PT, PT, PT, UP0, 0x40, 0x0 ;  /* 0x000000000000781c */ /* 0x000fc80003f2e808 */
[----:B------:R-:W-:Y:S01]  /*4470*/  ISETP.GT.AND P1, PT, R4, 0x29, P1 ;  /* 0x000000290400780c */ /* 0x000fe20000f24270 */
[----:B------:R-:W-:-:S03]  /*4480*/  FMUL.FTZ R4, R58, c[0x0][0x320] ;  /* 0x0000c8003a047a20 */ /* 0x000fc60000410000 */
[----:B------:R-:W-:Y:S01]  /*4490*/  ISETP.LT.OR P1, PT, R5, 0x2a, P1 ;  /* 0x0000002a0500780c */ /* 0x000fe20000f21670 */
[----:B------:R1:W1:Y:S03]  /*44a0*/  MUFU.TANH R11, R4 ;  /* 0x00000004000b7308 */ /* 0x0002660000002400 */
[----:B------:R-:W-:Y:S01]  /*44b0*/  FSEL R191, R21, -INF , !P1 ;  /* 0xff80000015bf7808 */ /* 0x000fe20004800000 */
[----:B-----5:R-:W-:-:S05]  /*44c0*/  IMAD.IADD R5, R13, 0x1, R6 ;  /* 0x000000010d057824 */ /* 0x020fca00078e0206 */
[----:B------:R-:W-:Y:S01]  /*44d0*/  IMNMX R5, R5, R14, PT ;  /* 0x0000000e05057217 */ /* 0x000fe20003800200 */
[----:B-1----:R-:W-:Y:S01]  /*44e0*/  IMAD.IADD R4, R15, 0x1, R6 ;  /* 0x000000010f047824 */ /* 0x002fe200078e0206 */
[----:B------:R-:W-:Y:S05]  /*44f0*/  @P0 BRA `(.L_x_1085) ;  /* 0x0000015000000947 */ /* 0x000fea0003800000 */
[----:B--234-:R-:W-:Y:S01]  /*4500*/  IMAD.U32 R7, RZ, RZ, UR12 ;  /* 0x0000000cff077e24 */ /* 0x01cfe2000f8e00ff */
        /* <DEDUP_REMOVED lines=11> */
.L_x_1087:
[----:B------:R-:W-:-:S04]  /*45c0*/  MOV R7, c[0x0][0x32c] ;  /* 0x0000cb0000077a02 */ /* 0x000fc80000000f00 */
[----:B------:R-:W-:-:S13]  /*45d0*/  ISETP.NE.AND P0, PT, R7, 0x1, PT ;  /* 0x000000010700780c */ /* 0x000fda0003f05270 */
[----:B------:R-:W-:-:S05]  /*45e0*/  @P0 IMAD.HI.U32 R7, R6, c[0x0][0x330], RZ ;  /* 0x0000cc0006070a27 */ /* 0x000fca00078e00ff */
[----:B------:R-:W-:Y:S02]  /*45f0*/  @P0 SHF.R.U32.HI R6, RZ, c[0x0][0x334], R7 ;  /* 0x0000cd00ff060a19 */ /* 0x000fe40000011607 */
.L_x_1088:
[----:B------:R-:W-:Y:S05]  /*4600*/  BSYNC B0 ;  /* 0x0000000000007941 */ /* 0x000fea0003800000 */
.L_x_1086:
[----:B------:R-:W-:-:S05]  /*4610*/  IMAD R6, R6, c[0x0][0x32c], R16 ;  /* 0x0000cb0006067a24 */ /* 0x000fca00078e0210 */
[----:B------:R-:W-:Y:S02]  /*4620*/  IADD3 R7, R6, c[0x0][0x32c], RZ ;  /* 0x0000cb0006077a10 */ /* 0x000fe40007ffe0ff */
[----:B------:R-:W-:Y:S02]  /*4630*/  IMNMX R4, R4, R6, !PT ;  /* 0x0000000604047217 */ /* 0x000fe40007800200 */
[----:B------:R-:W-:Y:S02]  /*4640*/  IMNMX R5, R5, R7, PT ;  /* 0x0000000705057217 */ /* 0x000fe40003800200 */
.L_x_1085:
[----:B--234-:R-:W-:Y:S01]  /*4650*/  UP2UR UR32, UPR, URZ, 0x1 ;  /* 0x000000013f207883 */ /* 0x01cfe20008000000 */
        /* <DEDUP_REMOVED lines=34> */
[----:B------:R-:W-:Y:S01]  /*4880*/  ISETP.LT.OR P1, PT, R5, 0x9, P1 ;  /* 0x000000090500780c */ /* 0x000fe20000f21670 */
[----:B------:R-:W3:Y:S01]  /*4890*/  MUFU.TANH R24, R7 ;  /* 0x0000000700187308 */ /* 0x000ee20000002400 */
[----:B------:R-:W-:-:S02]  /*48a0*/  FSEL R41, R19, -INF , !P0 ;  /* 0xff80000013297808 */ /* 0x000fc40004000000 */
        /* <DEDUP_REMOVED lines=8> */
[C---:B------:R-:W-:Y:S01]  /*4930*/  ISETP.GT.AND P0, PT, R4.reuse, 0x18, P0 ;  /* 0x000000180400780c */ /* 0x040fe20000704270 */
[----:B------:R-:W-:Y:S01]  /*4940*/  UP2UR UR32, UPR, URZ, 0x40 ;  /* 0x000000403f207883 */ /* 0x000fe20008000000 */
[C---:B------:R-:W-:Y:S01]  /*4950*/  ISETP.GT.AND P2, PT, R4.reuse, 0x10, P2 ;  /* 0x000000100400780c */ /* 0x040fe20001744270 */
[----:B------:R-:W-:Y:S01]  /*4960*/  UISETP.NE.AND UP6, UPT, UR14, URZ, UPT ;  /* 0x0000003f0e00728c */ /* 0x000fe2000bfc5270 */
[----:B------:R-:W-:-:S02]  /*4970*/  ISETP.GT.AND P1, PT, R4, 0x11, P1 ;  /* 0x000000110400780c */ /* 0x000fc40000f24270 */
[C---:B------:R-:W-:Y:S01]  /*4980*/  ISETP.LT.OR P0, PT, R5.reuse, 0x19, P0 ;  /* 0x000000190500780c */ /* 0x040fe20000701670 */
[----:B------:R-:W1:Y:S01]  /*4990*/  MUFU.TANH R19, R9 ;  /* 0x0000000900137308 */ /* 0x000e620000002400 */
[C---:B------:R-:W-:Y:S02]  /*49a0*/  ISETP.LT.OR P2, PT, R5.reuse, 0x11, P2 ;  /* 0x000000110500780c */ /* 0x040fe40001741670 */
[----:B------:R-:W-:Y:S02]  /*49b0*/  ISETP.LT.OR P1, PT, R5, 0x12, P1 ;  /* 0x000000120500780c */ /* 0x000fe40000f21670 */
[----:B------:R-:W-:Y:S02]  /*49c0*/  FSEL R62, R23, -INF , !P0 ;  /* 0xff800000173e7808 */ /* 0x000fe40004000000 */
[----:B------:R-:W-:Y:S01]  /*49d0*/  FSEL R61, R18, -INF , !P2 ;  /* 0xff800000123d7808 */ /* 0x000fe20005000000 */
[----:B-----5:R-:W-:Y:S01]  /*49e0*/  FMUL.FTZ R6, R76, c[0x0][0x320] ;  /* 0x0000c8004c067a20 */ /* 0x020fe20000410000 */
[----:B------:R-:W-:Y:S01]  /*49f0*/  FSEL R63, R31, -INF , !P1 ;  /* 0xff8000001f3f7808 */ /* 0x000fe20004800000 */
[----:B------:R-:W1:Y:S01]  /*4a00*/  MUFU.TANH R18, R8 ;  /* 0x0000000800127308 */ /* 0x000e620000002400 */
[----:B------:R-:W-:-:S02]  /*4a10*/  PLOP3.LUT P0, PT, PT, PT, UP2, 0x40, 0x0 ;  /* 0x000000000000781c */ /* 0x000fc40003f0e828 */
[----:B------:R-:W-:Y:S02]  /*4a20*/  PLOP3.LUT P2, PT, PT, PT, UP4, 0x40, 0x0 ;  /* 0x000000000000781c */ /* 0x000fe40003f4e848 */
[----:B------:R-:W-:Y:S02]  /*4a30*/  PLOP3.LUT P1, PT, PT, PT, UP3, 0x40, 0x0 ;  /* 0x000000000000781c */ /* 0x000fe40003f2e838 */
[C---:B------:R-:W-:Y:S01]  /*4a40*/  ISETP.GT.AND P0, PT, R4.reuse, 0x21, P0 ;  /* 0x000000210400780c */ /* 0x040fe20000704270 */
[----:B------:R5:W1:Y:S01]  /*4a50*/  MUFU.TANH R26, R6 ;  /* 0x00000006001a7308 */ /* 0x000a620000002400 */
[C---:B------:R-:W-:Y:S02]  /*4a60*/  ISETP.GT.AND P2, PT, R4.reuse, 0x19, P2 ;  /* 0x000000190400780c */ /* 0x040fe40001744270 */
[----:B------:R-:W-:Y:S02]  /*4a70*/  ISETP.GT.AND P1, PT, R4, 0x20, P1 ;  /* 0x000000200400780c */ /* 0x000fe40000f24270 */
[----:B------:R-:W-:-:S02]  /*4a80*/  ISETP.LT.OR P0, PT, R5, 0x22, P0 ;  /* 0x000000220500780c */ /* 0x000fc40000701670 */
[C---:B------:R-:W-:Y:S02]  /*4a90*/  ISETP.LT.OR P2, PT, R5.reuse, 0x1a, P2 ;  /* 0x0000001a0500780c */ /* 0x040fe40001741670 */
[----:B------:R-:W-:Y:S02]  /*4aa0*/  ISETP.LT.OR P1, PT, R5, 0x21, P1 ;  /* 0x000000210500780c */ /* 0x000fe40000f21670 */
[----:B------:R-:W-:Y:S02]  /*4ab0*/  FSEL R189, R35, -INF , !P0 ;  /* 0xff80000023bd7808 */ /* 0x000fe40004000000 */
[----:B------:R-:W-:Y:S02]  /*4ac0*/  FSEL R68, R20, -INF , !P2 ;  /* 0xff80000014447808 */ /* 0x000fe40005000000 */
[----:B------:R-:W-:Y:S01]  /*4ad0*/  FSEL R190, R32, -INF , !P1 ;  /* 0xff80000020be7808 */ /* 0x000fe20004800000 */
[----:B-----5:R-:W-:Y:S01]  /*4ae0*/  FMUL.FTZ R6, R77, c[0x0][0x320] ;  /* 0x0000c8004d067a20 */ /* 0x020fe20000410000 */
[----:B------:R-:W-:Y:S01]  /*4af0*/  PLOP3.LUT P0, PT, PT, PT, UP6, 0x40, 0x0 ;  /* 0x000000000000781c */ /* 0x000fe20003f0e868 */
[----:B------:R-:W-:Y:S01]  /*4b00*/  UISETP.NE.AND UP6, UPT, UR32, URZ, UPT ;  /* 0x0000003f2000728c */ /* 0x000fe2000bfc5270 */
[----:B------:R-:W-:Y:S01]  /*4b10*/  PLOP3.LUT P2, PT, PT, PT, UP1, 0x40, 0x0 ;  /* 0x000000000000781c */ /* 0x000fe20003f4e818 */
[----:B------:R5:W1:Y:S01]  /*4b20*/  MUFU.TANH R29, R6 ;  /* 0x00000006001d7308 */ /* 0x000a620000002400 */
[----:B------:R-:W-:-:S02]  /*4b30*/  PLOP3.LUT P1, PT, PT, PT, UP0, 0x40, 0x0 ;  /* 0x000000000000781c */ /* 0x000fc40003f2e808 */
[C---:B------:R-:W-:Y:S02]  /*4b40*/  ISETP.GT.AND P2, PT, R4.reuse, 0x28, P2 ;  /* 0x000000280400780c */ /* 0x040fe40001744270 */
        /* <DEDUP_REMOVED lines=26> */
.L_x_1091:
[----:B------:R-:W-:-:S04]  /*4cf0*/  MOV R7, c[0x0][0x32c] ;  /* 0x0000cb0000077a02 */ /* 0x000fc80000000f00 */
[----:B------:R-:W-:-:S13]  /*4d00*/  ISETP.NE.AND P0, PT, R7, 0x1, PT ;  /* 0x000000010700780c */ /* 0x000fda0003f05270 */
[----:B------:R-:W-:-:S05]  /*4d10*/  @P0 IMAD.HI.U32 R7, R6, c[0x0][0x330], RZ ;  /* 0x0000cc0006070a27 */ /* 0x000fca00078e00ff */
[----:B------:R-:W-:Y:S02]  /*4d20*/  @P0 SHF.R.U32.HI R6, RZ, c[0x0][0x334], R7 ;  /* 0x0000cd00ff060a19 */ /* 0x000fe40000011607 */
.L_x_1092:
[----:B------:R-:W-:Y:S05]  /*4d30*/  BSYNC B0 ;  /* 0x0000000000007941 */ /* 0x000fea0003800000 */
.L_x_1090:
[----:B------:R-:W-:-:S05]  /*4d40*/  IMAD R6, R6, c[0x0][0x32c], R16 ;  /* 0x0000cb0006067a24 */ /* 0x000fca00078e0210 */
[----:B------:R-:W-:Y:S02]  /*4d50*/  IADD3 R7, R6, c[0x0][0x32c], RZ ;  /* 0x0000cb0006077a10 */ /* 0x000fe40007ffe0ff */
[----:B------:R-:W-:Y:S02]  /*4d60*/  IMNMX R4, R4, R6, !PT ;  /* 0x0000000604047217 */ /* 0x000fe40007800200 */
[----:B------:R-:W-:Y:S02]  /*4d70*/  IMNMX R5, R5, R7, PT ;  /* 0x0000000705057217 */ /* 0x000fe40003800200 */
.L_x_1089:
        /* <DEDUP_REMOVED lines=21> */
[----:B------:R-:W-:Y:S01]  /*4ed0*/  FSEL R55, R28, -INF , !P0 ;  /* 0xff8000001c377808 */ /* 0x000fe20004000000 */
[----:B-1----:R-:W-:Y:S01]  /*4ee0*/  FMUL.FTZ R6, R83, c[0x0][0x320] ;  /* 0x0000c80053067a20 */ /* 0x002fe20000410000 */
[----:B------:R-:W-:Y:S01]  /*4ef0*/  PLOP3.LUT P0, PT, PT, PT, UP1, 0x40, 0x0 ;  /* 0x000000000000781c */ /* 0x000fe20003f0e818 */
[----:B------:R-:W-:Y:S01]  /*4f00*/  UISETP.NE.AND UP1, UPT, UR33, URZ, UPT ;  /* 0x0000003f2100728c */ /* 0x000fe2000bf25270 */
[----:B------:R-:W-:Y:S01]  /*4f10*/  PLOP3.LUT P1, PT, PT, PT, UP2, 0x40, 0x0 ;  /* 0x000000000000781c */ /* 0x000fe20003f2e828 */
[----:B------:R1:W1:Y:S01]  /*4f20*/  MUFU.TANH R53, R6 ;  /* 0x0000000600357308 */ /* 0x0002620000002400 */
[C---:B------:R-:W-:Y:S01]  /*4f30*/  ISETP.GT.AND P0, PT, R4.reuse, 0x9, P0 ;  /* 0x000000090400780c */ /* 0x040fe20000704270 */
[----:B------:R-:W-:Y:S01]  /*4f40*/  UISETP.NE.AND UP2, UPT, UR34, URZ, UPT ;  /* 0x0000003f2200728c */ /* 0x000fe2000bf45270 */
[----:B------:R-:W-:Y:S01]  /*4f50*/  ISETP.GT.AND P2, PT, R4, 0x1, P2 ;  /* 0x000000010400780c */ /* 0x000fe20001744270 */
[----:B---3--:R-:W-:Y:S01]  /*4f60*/  FMUL.FTZ R7, R82, c[0x0][0x320] ;  /* 0x0000c80052077a20 */ /* 0x008fe20000410000 */
[----:B------:R-:W-:Y:S01]  /*4f70*/  ISETP.GT.AND P1, PT, R4, 0x8, P1 ;  /* 0x000000080400780c */ /* 0x000fe20000f24270 */
[----:B------:R-:W-:Y:S01]  /*4f80*/  FMUL.FTZ R9, R75, c[0x0][0x320] ;  /* 0x0000c8004b097a20 */ /* 0x000fe20000410000 */
[C---:B------:R-:W-:Y:S01]  /*4f90*/  ISETP.LT.OR P0, PT, R5.reuse, 0xa, P0 ;  /* 0x0000000a0500780c */ /* 0x040fe20000701670 */
[----:B------:R-:W3:Y:S01]  /*4fa0*/  MUFU.TANH R28, R11 ;  /* 0x0000000b001c7308 */ /* 0x000ee20000002400 */
[----:B------:R-:W-:-:S02]  /*4fb0*/  ISETP.LT.OR P2, PT, R5, 0x2, P2 ;  /* 0x000000020500780c */ /* 0x000fc40001741670 */
[----:B------:R-:W-:Y:S02]  /*4fc0*/  ISETP.LT.OR P1, PT, R5, 0x9, P1 ;  /* 0x000000090500780c */ /* 0x000fe40000f21670 */
[----:B------:R-:W-:Y:S02]  /*4fd0*/  FSEL R56, R19, -INF , !P0 ;  /* 0xff80000013387808 */ /* 0x000fe40004000000 */
[----:B------:R-:W-:Y:S01]  /*4fe0*/  FSEL R54, R27, -INF , !P2 ;  /* 0xff8000001b367808 */ /* 0x000fe20005000000 */
[----:B-1----:R-:W-:Y:S01]  /*4ff0*/  FMUL.FTZ R6, R86, c[0x0][0x320] ;  /* 0x0000c80056067a20 */ /* 0x002fe20000410000 */
[----:B------:R-:W-:Y:S01]  /*5000*/  FSEL R57, R21, -INF , !P1 ;  /* 0xff80000015397808 */ /* 0x000fe20004800000 */
[----:B------:R-:W1:Y:S01]  /*5010*/  MUFU.TANH R48, R8 ;  /* 0x0000000800307308 */ /* 0x000e620000002400 */
[----:B------:R-:W-:Y:S02]  /*5020*/  PLOP3.LUT P0, PT, PT, PT, UP5, 0x40, 0x0 ;  /* 0x000000000000781c */ /* 0x000fe40003f0e858 */
        /* <DEDUP_REMOVED lines=63> */
.L_x_1095:
[----:B------:R-:W-:-:S04]  /*5420*/  MOV R7, c[0x0][0x32c] ;  /* 0x0000cb0000077a02 */ /* 0x000fc80000000f00 */
[----:B------:R-:W-:-:S13]  /*5430*/  ISETP.NE.AND P0, PT, R7, 0x1, PT ;  /* 0x000000010700780c */ /* 0x000fda0003f05270 */
[----:B------:R-:W-:-:S05]  /*5440*/  @P0 IMAD.HI.U32 R7, R6, c[0x0][0x330], RZ ;  /* 0x0000cc0006070a27 */ /* 0x000fca00078e00ff */
[----:B------:R-:W-:Y:S02]  /*5450*/  @P0 SHF.R.U32.HI R6, RZ, c[0x0][0x334], R7 ;  /* 0x0000cd00ff060a19 */ /* 0x000fe40000011607 */
.L_x_1096:
[----:B------:R-:W-:Y:S05]  /*5460*/  BSYNC B0 ;  /* 0x0000000000007941 */ /* 0x000fea0003800000 */
.L_x_1094:
[----:B------:R-:W-:-:S05]  /*5470*/  IMAD R6, R6, c[0x0][0x32c], R16 ;  /* 0x0000cb0006067a24 */ /* 0x000fca00078e0210 */
[----:B------:R-:W-:Y:S02]  /*5480*/  IADD3 R7, R6, c[0x0][0x32c], RZ ;  /* 0x0000cb0006077a10 */ /* 0x000fe40007ffe0ff */
[----:B------:R-:W-:Y:S02]  /*5490*/  IMNMX R4, R4, R6, !PT ;  /* 0x0000000604047217 */ /* 0x000fe40007800200 */
[----:B------:R-:W-:Y:S02]  /*54a0*/  IMNMX R5, R5, R7, PT ;  /* 0x0000000705057217 */ /* 0x000fe40003800200 */
.L_x_1093:
        /* <DEDUP_REMOVED lines=61> */
[C---:B------:R-:W-:Y:S01]  /*5880*/  ISETP.LT.OR P2, PT, R5.reuse, 0xa, P2 ;  /* 0x0000000a0500780c */ /* 0x040fe20001741670 */
[----:B------:R-:W-:Y:S01]  /*5890*/  STL [R1+0x50], R229 ;  /* 0x000050e501007387 */ /* 0x000fe20000100800 */
[----:B------:R-:W-:-:S02]  /*58a0*/  ISETP.LT.OR P1, PT, R5, 0x11, P1 ;  /* 0x000000110500780c */ /* 0x000fc40000f21670 */
[----:B-1----:R-:W-:Y:S01]  /*58b0*/  FMNMX.FTZ R137, R137, R7, !PT ;  /* 0x0000000789897209 */ /* 0x002fe20007810000 */
[----:B------:R-:W-:Y:S01]  /*58c0*/  STL [R1+0x4c], R224 ;  /* 0x00004ce001007387 */ /* 0x000fe20000100800 */
[----:B------:R-:W-:Y:S02]  /*58d0*/  FSEL R49, R49, -INF , !P2 ;  /* 0xff80000031317808 */ /* 0x000fe40005000000 */
[----:B--2---:R-:W-:Y:S01]  /*58e0*/  FMNMX.FTZ R6, R6, R8, !PT ;  /* 0x0000000806067209 */ /* 0x004fe20007810000 */
[----:B------:R-:W1:Y:S01]  /*58f0*/  SHFL.BFLY PT, R7, R137, 0x1, 0x1f ;  /* 0x0c201f0089077f89 */ /* 0x000e6200000e0000 */
[----:B------:R-:W-:Y:S02]  /*5900*/  FMNMX.FTZ R8, R14, R15, !PT ;  /* 0x0000000f0e087209 */ /* 0x000fe40007810000 */
        /* <DEDUP_REMOVED lines=14> */
[----:B------:R-:W-:Y:S01]  /*59f0*/  ISETP.GT.AND P1, PT, R4, 0x28, P1 ;  /* 0x000000280400780c */ /* 0x000fe20000f24270 */
        /* <DEDUP_REMOVED lines=29> */
[----:B------:R1:W2:Y:S01]  /*5bd0*/  MUFU.EX2 R223, R7 ;  /* 0x0000000700df7308 */ /* 0x0002a20000000800 */
[----:B------:R-:W-:Y:S02]  /*5be0*/  FMNMX.FTZ R8, R48, R8, !PT ;  /* 0x0000000830087209 */ /* 0x000fe40007810000 */
[----:B------:R-:W-:Y:S02]  /*5bf0*/  FSEL R51, R51, -INF , !P0 ;  /* 0xff80000033337808 */ /* 0x000fe40004000000 */
[----:B------:R-:W-:Y:S02]  /*5c00*/  PLOP3.LUT P0, PT, PT, PT, UP3, 0x40, 0x0 ;  /* 0x000000000000781c */ /* 0x000fe40003f0e838 */
[----:B------:R-:W-:Y:S02]  /*5c10*/  FMNMX.FTZ R6, R134, R6, !PT ;  /* 0x0000000686067209 */ /* 0x000fe40007810000 */
[----:B------:R-:W-:-:S02]  /*5c20*/  ISETP.GT.AND P0, PT, R4, 0x20, P0 ;  /* 0x000000200400780c */ /* 0x000fc40000704270 */
[----:B------:R-:W-:Y:S02]  /*5c30*/  FMNMX.FTZ R8, R49, R8, !PT ;  /* 0x0000000831087209 */ /* 0x000fe40007810000 */
[----:B------:R-:W-:Y:S02]  /*5c40*/  FMNMX.FTZ R6, R132, R6, !PT ;  /* 0x0000000684067209 */ /* 0x000fe40007810000 */
[----:B------:R-:W-:Y:S01]  /*5c50*/  ISETP.LT.OR P0, PT, R5, 0x21, P0 ;  /* 0x000000210500780c */ /* 0x000fe20000701670 */
[----:B-1----:R-:W-:Y:S01]  /*5c60*/  FFMA.FTZ R7, R42, c[0x0][0x2d0], -R13 ;  /* 0x0000b4002a077a23 */ /* 0x002fe2000001080d */
[----:B------:R-:W-:Y:S02]  /*5c70*/  FMNMX.FTZ R8, R52, R8, !PT ;  /* 0x0000000834087209 */ /* 0x000fe40007810000 */
[----:B------:R-:W-:Y:S01]  /*5c80*/  FMNMX.FTZ R6, R133, R6, !PT ;  /* 0x0000000685067209 */ /* 0x000fe20007810000 */
[----:B------:R1:W-:Y:S01]  /*5c90*/  MUFU.EX2 R222, R7 ;  /* 0x0000000700de7308 */ /* 0x0003e20000000800 */
[----:B------:R-:W-:-:S02]  /*5ca0*/  FSEL R87, R23, -INF , !P0 ;  /* 0xff80000017577808 */ /* 0x000fc40004000000 */
[----:B------:R-:W-:Y:S01]  /*5cb0*/  PLOP3.LUT P2, PT, PT, PT, UP2, 0x40, 0x0 ;  /* 0x000000000000781c */ /* 0x000fe20003f4e828 */
[----:B------:R-:W-:Y:S01]  /*5cc0*/  LDSM.16.MT88.4 R20, [R227+0x2080] ;  /* 0x00208000e314783b */ /* 0x000fe20000004200 */
[----:B------:R-:W-:Y:S02]  /*5cd0*/  PLOP3.LUT P0, PT, PT, PT, UP0, 0x40, 0x0 ;  /* 0x000000000000781c */ /* 0x000fe40003f0e808 */
[----:B------:R-:W-:Y:S02]  /*5ce0*/  FMNMX.FTZ R8, R51, R8, !PT ;  /* 0x0000000833087209 */ /* 0x000fe40007810000 */
[----:B------:R-:W-:Y:S02]  /*5cf0*/  FMNMX.FTZ R6, R138, R6, !PT ;  /* 0x000000068a067209 */ /* 0x000fe40007810000 */
        /* <DEDUP_REMOVED lines=9> */
[----:B------:R-:W3:Y:S01]  /*5d90*/  MUFU.EX2 R220, R7 ;  /* 0x0000000700dc7308 */ /* 0x000ee20000000800 */
[----:B------:R-:W-:Y:S02]  /*5da0*/  FSEL R86, R28, -INF , !P2 ;  /* 0xff8000001c567808 */ /* 0x000fe40005000000 */
[----:B------:R-:W-:-:S02]  /*5db0*/  FMNMX.FTZ R4, R87, R4, !PT ;  /* 0x0000000457047209 */ /* 0x000fc40007810000 */
[----:B------:R-:W-:Y:S01]  /*5dc0*/  ISETP.LT.OR P0, PT, R5, 0x2a, P0 ;  /* 0x0000002a0500780c */ /* 0x000fe20000701670 */
[--C-:B------:R-:W-:Y:S01]  /*5dd0*/  FFMA.FTZ R5, R36, c[0x0][0x2d0], -R12.reuse ;  /* 0x0000b40024057a23 */ /* 0x100fe2000001080c */
[----:B------:R-:W-:Y:S02]  /*5de0*/  FSEL R85, R31, -INF , !P1 ;  /* 0xff8000001f557808 */ /* 0x000fe40004800000 */
[----:B------:R-:W-:Y:S01]  /*5df0*/  FMNMX.FTZ R4, R86, R4, !PT ;  /* 0x0000000456047209 */ /* 0x000fe20007810000 */
[----:B------:R4:W-:Y:S01]  /*5e00*/  MUFU.EX2 R216, R5 ;  /* 0x0000000500d87308 */ /* 0x0009e20000000800 */
[----:B------:R-:W-:Y:S01]  /*5e10*/  FSEL R84, R32, -INF , !P0 ;  /* 0xff80000020547808 */ /* 0x000fe20004000000 */
[----:B------:R-:W-:Y:S01]  /*5e20*/  LDSM.16.MT88.4 R28, [R226+0x2080] ;  /* 0x00208000e21c783b */ /* 0x000fe20000004200 */
[----:B------:R-:W-:Y:S01]  /*5e30*/  FMNMX.FTZ R0, R85, R4, !PT ;  /* 0x0000000455007209 */ /* 0x000fe20007810000 */
[----:B------:R-:W-:Y:S02]  /*5e40*/  FFMA.FTZ R4, R37, c[0x0][0x2d0], -R12 ;  /* 0x0000b40025047a23 */ /* 0x000fe4000001080c */
[----:B------:R-:W-:Y:S01]  /*5e50*/  LDSM.16.MT88.4 R32, [R225+0x2080] ;  /* 0x00208000e120783b */ /* 0x000fe20000004200 */
[----:B------:R-:W-:Y:S01]  /*5e60*/  FMNMX.FTZ R0, R84, R0, !PT ;  /* 0x0000000054007209 */ /* 0x000fe20007810000 */
[----:B------:R4:W4:Y:S01]  /*5e70*/  MUFU.EX2 R219, R4 ;  /* 0x0000000400db7308 */ /* 0x0009220000000800 */
[----:B-1----:R-:W-:-:S02]  /*5e80*/  FMNMX.FTZ R3, R6, R8, !PT ;  /* 0x0000000806037209 */ /* 0x002fc40007810000 */
[----:B--2---:R-:W-:Y:S02]  /*5e90*/  F2FP.BF16.PACK_AB R8, R223, R221 ;  /* 0x000000dddf08723e */ /* 0x004fe400000010ff */
[----:B---3--:R-:W-:Y:S01]  /*5ea0*/  F2FP.BF16.PACK_AB R10, R220, R222 ;  /* 0x000000dedc0a723e */ /* 0x008fe200000010ff */
[----:B------:R-:W1:Y:S04]  /*5eb0*/  SHFL.BFLY PT, R135, R3, 0x1, 0x1f ;  /* 0x0c201f0003877f89 */ /* 0x000e6800000e0000 */
[----:B----4-:R-:W2:Y:S01]  /*5ec0*/  SHFL.BFLY PT, R5, R0, 0x2, 0x1f ;  /* 0x0c401f0000057f89 */ /* 0x010ea200000e0000 */
[----:B------:R-:W-:Y:S01]  /*5ed0*/  FFMA.FTZ R4, R39, c[0x0][0x2d0], -R12 ;  /* 0x0000b40027047a23 */ /* 0x000fe2000001080c */
[----:B------:R-:W-:Y:S02]  /*5ee0*/  F2FP.BF16.PACK_AB R9, R219, R216 ;  /* 0x000000d8db09723e */ /* 0x000fe400000010ff */
[----:B------:R-:W-:Y:S01]  /*5ef0*/  LDSM.16.MT88.4 R36, [R226+0x3880] ;  /* 0x00388000e224783b */ /* 0x000fe20000004200 */
[----:B------:R-:W3:Y:S01]  /*5f00*/  MUFU.EX2 R210, R4 ;  /* 0x0000000400d27308 */ /* 0x000ee20000000800 */
[----:B-1----:R-:W-:-:S02]  /*5f10*/  FMNMX.FTZ R135, R3, R135, !PT ;  /* 0x0000008703877209 */ /* 0x002fc40007810000 */
[----:B--2---:R-:W-:-:S03]  /*5f20*/  FMNMX.FTZ R0, R0, R5, !PT ;  /* 0x0000000500007209 */ /* 0x004fc60007810000 */
[C---:B------:R-:W-:Y:S01]  /*5f30*/  FMUL.FTZ R2, R135.reuse, c[0x0][0x2d0] ;  /* 0x0000b40087027a20 */ /* 0x040fe20000410000 */
[----:B------:R-:W-:Y:S02]  /*5f40*/  FSETP.NEU.FTZ.AND P0, PT, R135, -INF , PT ;  /* 0xff8000008700780b */ /* 0x000fe40003f1d000 */
[----:B---3--:R-:W-:Y:S01]  /*5f50*/  F2FP.BF16.PACK_AB R11, R238, R210 ;  /* 0x000000d2ee0b723e */ /* 0x008fe200000010ff */
        /* <DEDUP_REMOVED lines=11> */
[----:B-1----:R-:W-:-:S07]  /*6010*/  FMNMX.FTZ R3, R4, R0, !PT ;  /* 0x0000000004037209 */ /* 0x002fce0007810000 */
[C---:B------:R-:W-:Y:S01]  /*6020*/  HMMA.16816.F32.BF16 R168, R8.reuse, R36, RZ ;  /* 0x0000002408a8723c */ /* 0x040fe200000418ff */
[--C-:B------:R-:W-:Y:S01]  /*6030*/  FFMA.FTZ R0, R57, c[0x0][0x2d0], -R2.reuse ;  /* 0x0000b40039007a23 */ /* 0x100fe20000010802 */
[C---:B------:R-:W-:Y:S01]  /*6040*/  FSETP.NEU.FTZ.AND P0, PT, R3.reuse, -INF , PT ;  /* 0xff8000000300780b */ /* 0x040fe20003f1d000 */
[----:B------:R-:W-:Y:S02]  /*6050*/  FFMA.FTZ R4, R56, c[0x0][0x2d0], -R2 ;  /* 0x0000b40038047a23 */ /* 0x000fe40000010802 */
[----:B------:R1:W-:Y:S03]  /*6060*/  MUFU.EX2 R196, R0 ;  /* 0x0000000000c47308 */ /* 0x0003e60000000800 */
[C---:B------:R-:W-:Y:S05]  /*6070*/  HMMA.16816.F32.BF16 R164, R8.reuse, R40, RZ ;  /* 0x0000002808a4723c */ /* 0x040fea00000418ff */
[----:B------:R-:W2:Y:S03]  /*6080*/  MUFU.EX2 R237, R4 ;  /* 0x0000000400ed7308 */ /* 0x000ea60000000800 */
[----:B------:R-:W-:Y:S01]  /*6090*/  HMMA.16816.F32.BF16 R160, R8, R44, RZ ;  /* 0x0000002c08a0723c */ /* 0x000fe200000418ff */
[----:B-1----:R-:W-:-:S07]  /*60a0*/  FMUL.FTZ R0, R3, c[0x0][0x2d0] ;  /* 0x0000b40003007a20 */ /* 0x002fce0000410000 */
[----:B------:R-:W-:Y:S01]  /*60b0*/  HMMA.16816.F32.BF16 R156, R8, R34, RZ ;  /* 0x00000022089c723c */ /* 0x000fe200000418ff */
[----:B------:R-:W-:Y:S02]  /*60c0*/  FSEL R0, R0, RZ, P0 ;  /* 0x000000ff00007208 */ /* 0x000fe40000000000 */
[----:B--2---:R-:W-:-:S03]  /*60d0*/  F2FP.BF16.PACK_AB R6, R237, R196 ;  /* 0x000000c4ed06723e */ /* 0x004fc600000010ff */
[--C-:B------:R-:W-:Y:S02]  /*60e0*/  FFMA.FTZ R4, R14, c[0x0][0x2d0], -R0.reuse ;  /* 0x0000b4000e047a23 */ /* 0x100fe40000010800 */
[C---:B------:R-:W-:Y:S01]  /*60f0*/  HMMA.16816.F32.BF16 R152, R8.reuse, R30, RZ ;  /* 0x0000001e0898723c */ /* 0x040fe200000418ff */
[----:B------:R-:W-:Y:S01]  /*6100*/  IMAD.MOV.U32 R14, RZ, RZ, R65 ;  /* 0x000000ffff0e7224 */ /* 0x000fe200078e0041 */
[----:B------:R1:W-:Y:S06]  /*6110*/  MUFU.EX2 R234, R4 ;  /* 0x0000000400ea7308 */ /* 0x0003ec0000000800 */
[C---:B------:R-:W-:Y:S08]  /*6120*/  HMMA.16816.F32.BF16 R148, R8.reuse, R26, RZ ;  /* 0x0000001a0894723c */ /* 0x040ff000000418ff */
[----:B------:R-:W-:Y:S01]  /*6130*/  HMMA.16816.F32.BF16 R140, R8, R22, RZ ;  /* 0x00000016088c723c */ /* 0x000fe200000418ff */
[----:B-1----:R-:W-:-:S04]  /*6140*/  FFMA.FTZ R4, R15, c[0x0][0x2d0], -R0 ;  /* 0x0000b4000f047a23 */ /* 0x002fc80000010800 */
[----:B------:R1:W2:Y:S03]  /*6150*/  MUFU.EX2 R231, R4 ;  /* 0x0000000400e77308 */ /* 0x0002a60000000800 */
[C---:B------:R-:W-:Y:S08]  /*6160*/  HMMA.16816.F32.BF16 R128, R8.reuse, R18, RZ ;  /* 0x000000120880723c */ /* 0x040ff000000418ff */
[----:B------:R-:W-:Y:S01]  /*6170*/  HMMA.16816.F32.BF16 R124, R8, R38, RZ ;  /* 0x00000026087c723c */ /* 0x000fe200000418ff */
[----:B-1----:R-:W-:-:S07]  /*6180*/  FFMA.FTZ R4, R48, c[0x0][0x2d0], -R0 ;  /* 0x0000b40030047a23 */ /* 0x002fce0000010800 */
[C---:B------:R-:W-:Y:S01]  /*6190*/  HMMA.16816.F32.BF16 R120, R8.reuse, R42, RZ ;  /* 0x0000002a0878723c */ /* 0x040fe200000418ff */
[----:B--2---:R-:W-:Y:S01]  /*61a0*/  F2FP.BF16.PACK_AB R5, R231, R234 ;  /* 0x000000eae705723e */ /* 0x004fe200000010ff */
[----:B------:R1:W-:Y:S06]  /*61b0*/  MUFU.EX2 R218, R4 ;  /* 0x0000000400da7308 */ /* 0x0003ec0000000800 */
[----:B------:R-:W-:Y:S07]  /*61c0*/  HMMA.16816.F32.BF16 R112, R8, R46, RZ ;  /* 0x0000002e0870723c */ /* 0x000fee00000418ff */
[----:B------:R-:W-:-:S04]  /*61d0*/  FFMA.FTZ R8, R64, c[0x0][0x2d0], -R13 ;  /* 0x0000b40040087a23 */ /* 0x000fc8000001080d */
[----:B------:R2:W-:Y:S01]  /*61e0*/  MUFU.EX2 R236, R8 ;  /* 0x0000000800ec7308 */ /* 0x0005e20000000800 */
[----:B-1----:R-:W-:-:S07]  /*61f0*/  FFMA.FTZ R4, R49, c[0x0][0x2d0], -R0 ;  /* 0x0000b40031047a23 */ /* 0x002fce0000010800 */
[----:B------:R1:W3:Y:S01]  /*6200*/  MUFU.EX2 R198, R4 ;  /* 0x0000000400c67308 */ /* 0x0002e20000000800 */
[----:B--2---:R-:W-:-:S07]  /*6210*/  FFMA.FTZ R8, R70, c[0x0][0x2d0], -R13 ;  /* 0x0000b40046087a23 */ /* 0x004fce000001080d */
[----:B------:R2:W-:Y:S01]  /*6220*/  MUFU.EX2 R232, R8 ;  /* 0x0000000800e87308 */ /* 0x0005e20000000800 */
[----:B-1----:R-:W-:Y:S02]  /*6230*/  F2FP.BF16.PACK_AB R4, R14, R217 ;  /* 0x000000d90e04723e */ /* 0x002fe400000010ff */
[----:B---3--:R-:W-:-:S07]  /*6240*/  F2FP.BF16.PACK_AB R7, R198, R218 ;  /* 0x000000dac607723e */ /* 0x008fce00000010ff */
[----:B------:R-:W-:Y:S01]  /*6250*/  HMMA.16816.F32.BF16 R64, R4, R32, RZ ;  /* 0x000000200440723c */ /* 0x000fe200000418ff */
[----:B--2---:R-:W-:-:S04]  /*6260*/  FFMA.FTZ R8, R69, c[0x0][0x2d0], -R13 ;  /* 0x0000b40045087a23 */ /* 0x004fc8000001080d */
[----:B------:R1:W-:Y:S03]  /*6270*/  MUFU.EX2 R224, R8 ;  /* 0x0000000800e07308 */ /* 0x0003e60000000800 */
[C---:B------:R-:W-:Y:S01]  /*6280*/  HMMA.16816.F32.BF16 R116, R4.reuse, R34, RZ ;  /* 0x000000220474723c */ /* 0x040fe200000418ff */
[----:B------:R-:W2:Y:S07]  /*6290*/  LDSM.16.MT88.4 R32, [R225+0x2880] ;  /* 0x00288000e120783b */ /* 0x000eae0000004200 */
[----:B------:R-:W-:Y:S01]  /*62a0*/  HMMA.16816.F32.BF16 R92, R4, R24, RZ ;  /* 0x00000018045c723c */ /* 0x000fe200000418ff */
[----:B-1----:R-:W-:-:S07]  /*62b0*/  FFMA.FTZ R8, R71, c[0x0][0x2d0], -R13 ;  /* 0x0000b40047087a23 */ /* 0x002fce000001080d */
[C---:B------:R-:W-:Y:S01]  /*62c0*/  HMMA.16816.F32.BF16 R100, R4.reuse, R26, RZ ;  /* 0x0000001a0464723c */ /* 0x040fe200000418ff */
[----:B------:R-:W-:Y:S01]  /*62d0*/  LDSM.16.MT88.4 R24, [R226+0x2880] ;  /* 0x00288000e218783b */ /* 0x000fe20000004200 */
[----:B------:R1:W3:Y:S06]  /*62e0*/  MUFU.EX2 R197, R8 ;  /* 0x0000000800c57308 */ /* 0x0002ec0000000800 */
[C---:B------:R-:W-:Y:S08]  /*62f0*/  HMMA.16816.F32.BF16 R88, R4.reuse, R18, RZ ;  /* 0x000000120458723c */ /* 0x040ff000000418ff */
[----:B------:R-:W-:Y:S01]  /*6300*/  HMMA.16816.F32.BF16 R80, R4, R20, RZ ;  /* 0x000000140450723c */ /* 0x000fe200000418ff */
[----:B-1----:R-:W-:Y:S01]  /*6310*/  FFMA.FTZ R8, R61, c[0x0][0x2d0], -R12 ;  /* 0x0000b4003d087a23 */ /* 0x002fe2000001080c */
[----:B---3--:R-:W-:-:S03]  /*6320*/  F2FP.BF16.PACK_AB R10, R197, R224 ;  /* 0x000000e0c50a723e */ /* 0x008fc600000010ff */
[----:B------:R1:W-:Y:S03]  /*6330*/  MUFU.EX2 R235, R8 ;  /* 0x0000000800eb7308 */ /* 0x0003e60000000800 */
[C---:B------:R-:W-:Y:S08]  /*6340*/  HMMA.16816.F32.BF16 R104, R4.reuse, R28, RZ ;  /* 0x0000001c0468723c */ /* 0x040ff000000418ff */
[----:B------:R-:W-:Y:S01]  /*6350*/  HMMA.16816.F32.BF16 R108, R4, R30, RZ ;  /* 0x0000001e046c723c */ /* 0x000fe200000418ff */
[----:B------:R-:W-:Y:S01]  /*6360*/  LDSM.16.MT88.4 R28, [R225+0x4080] ;  /* 0x00408000e11c783b */ /* 0x000fe20000004200 */
[----:B-1----:R-:W-:-:S06]  /*6370*/  FFMA.FTZ R8, R63, c[0x0][0x2d0], -R12 ;  /* 0x0000b4003f087a23 */ /* 0x002fcc000001080c */
[C---:B------:R-:W-:Y:S01]  /*6380*/  HMMA.16816.F32.BF16 R76, R4.reuse, R38, RZ ;  /* 0x00000026044c723c */ /* 0x040fe200000418ff */
[----:B------:R1:W3:Y:S07]  /*6390*/  MUFU.EX2 R230, R8 ;  /* 0x0000000800e67308 */ /* 0x0002ee0000000800 */
[----:B------:R-:W-:Y:S01]  /*63a0*/  HMMA.16816.F32.BF16 R96, R4, R22, RZ ;  /* 0x000000160460723c */ /* 0x000fe200000418ff */
[----:B------:R-:W-:Y:S01]  /*63b0*/  LDSM.16.MT88.4 R20, [R228+0x2880] ;  /* 0x00288000e414783b */ /* 0x000fe20000004200 */
[----:B-1----:R-:W-:Y:S01]  /*63c0*/  FFMA.FTZ R8, R62, c[0x0][0x2d0], -R12 ;  /* 0x0000b4003e087a23 */ /* 0x002fe2000001080c */
[----:B---3--:R-:W-:-:S03]  /*63d0*/  F2FP.BF16.PACK_AB R9, R230, R235 ;  /* 0x000000ebe609723e */ /* 0x008fc600000010ff */
[----:B------:R1:W-:Y:S02]  /*63e0*/  MUFU.EX2 R208, R8 ;  /* 0x0000000800d07308 */ /* 0x0003e40000000800 */
[----:B-1----:R-:W-:Y:S02]  /*63f0*/  FFMA.FTZ R8, R68, c[0x0][0x2d0], -R12 ;  /* 0x0000b40044087a23 */ /* 0x002fe4000001080c */
[----:B------:R-:W-:Y:S01]  /*6400*/  HMMA.16816.F32.BF16 R68, R4, R16, RZ ;  /* 0x000000100444723c */ /* 0x000fe200000418ff */
[----:B------:R-:W1:Y:S03]  /*6410*/  LDSM.16.MT88.4 R16, [R227+0x2880] ;  /* 0x00288000e310783b */ /* 0x000e660000004200 */
[----:B------:R3:W4:Y:S02]  /*6420*/  MUFU.EX2 R209, R8 ;  /* 0x0000000800d17308 */ /* 0x0007240000000800 */
[----:B---3--:R-:W-:Y:S01]  /*6430*/  FFMA.FTZ R8, R58, c[0x0][0x2d0], -R2 ;  /* 0x0000b4003a087a23 */ /* 0x008fe20000010802 */
[----:B----4-:R-:W-:-:S05]  /*6440*/  F2FP.BF16.PACK_AB R11, R209, R208 ;  /* 0x000000d0d10b723e */ /* 0x010fca00000010ff */
[----:B------:R3:W-:Y:S02]  /*6450*/  MUFU.EX2 R233, R8 ;  /* 0x0000000800e97308 */ /* 0x0007e40000000800 */
[--C-:B---3--:R-:W-:Y:S02]  /*6460*/  FFMA.FTZ R8, R60, c[0x0][0x2d0], -R2.reuse ;  /* 0x0000b4003c087a23 */ /* 0x108fe40000010802 */
[----:B------:R-:W-:Y:S01]  /*6470*/  HMMA.16816.F32.BF16 R60, R4, R36, RZ ;  /* 0x00000024043c723c */ /* 0x000fe200000418ff */
[----:B------:R-:W3:Y:S03]  /*6480*/  LDSM.16.MT88.4 R36, [R226+0x4080] ;  /* 0x00408000e224783b */ /* 0x000ee60000004200 */
[----:B------:R4:W1:Y:S02]  /*6490*/  MUFU.EX2 R229, R8 ;  /* 0x0000000800e57308 */ /* 0x0008640000000800 */
[----:B----4-:R-:W-:-:S02]  /*64a0*/  FFMA.FTZ R8, R59, c[0x0][0x2d0], -R2 ;  /* 0x0000b4003b087a23 */ /* 0x010fc40000010802 */
[C---:B------:R-:W-:Y:S04]  /*64b0*/  HMMA.16816.F32.BF16 R56, R4.reuse, R40, RZ ;  /* 0x000000280438723c */ /* 0x040fe800000418ff */
[----:B------:R4:W-:Y:S02]  /*64c0*/  MUFU.EX2 R199, R8 ;  /* 0x0000000800c77308 */ /* 0x0009e40000000800 */
[----:B----4-:R-:W-:Y:S02]  /*64d0*/  FFMA.FTZ R8, R72, c[0x0][0x2d0], -R2 ;  /* 0x0000b40048087a23 */ /* 0x010fe40000010802 */
[----:B------:R-:W-:Y:S01]  /*64e0*/  HMMA.16816.F32.BF16 R72, R4, R42, RZ ;  /* 0x0000002a0448723c */ /* 0x000fe200000418ff */
[----:B------:R-:W4:Y:S03]  /*64f0*/  LDSM.16.MT88.4 R40, [R228+0x4080] ;  /* 0x00408000e428783b */ /* 0x000f260000004200 */
        /* <DEDUP_REMOVED lines=12> */
[----:B------:R-:W-:Y:S02]  /*65c0*/  F2FP.BF16.PACK_AB R4, R229, R233 ;  /* 0x000000e9e504723e */ /* 0x000fe400000010ff */
[----:B------:R-:W-:Y:S02]  /*65d0*/  F2FP.BF16.PACK_AB R6, R211, R199 ;  /* 0x000000c7d306723e */ /* 0x000fe400000010ff */
[----:B------:R-:W-:-:S02]  /*65e0*/  F2FP.BF16.PACK_AB R5, R206, R15 ;  /* 0x0000000fce05723e */ /* 0x000fc400000010ff */
[----:B--2---:R-:W-:Y:S02]  /*65f0*/  F2FP.BF16.PACK_AB R8, R232, R236 ;  /* 0x000000ece808723e */ /* 0x004fe400000010ff */
[----:B------:R-:W-:-:S05]  /*6600*/  F2FP.BF16.PACK_AB R7, R204, R205 ;  /* 0x000000cdcc07723e */ /* 0x000fca00000010ff */
[-C--:B------:R-:W-:Y:S08]  /*6610*/  HMMA.16816.F32.BF16 R144, R8, R32.reuse, R144 ;  /* 0x000000200890723c */ /* 0x080ff00000041890 */
[C---:B------:R-:W-:Y:S07]  /*6620*/  HMMA.16816.F32.BF16 R64, R4.reuse, R32, R64 ;  /* 0x000000200440723c */ /* 0x040fee0000041840 */
[----:B------:R-:W-:Y:S01]  /*6630*/  MOV R33, R192 ;  /* 0x000000c000217202 */ /* 0x000fe20000000f00 */
[----:B------:R-:W-:Y:S01]  /*6640*/  HMMA.16816.F32.BF16 R80, R4, R16, R80 ;  /* 0x000000100450723c */ /* 0x000fe20000041850 */
[----:B------:R-:W-:-:S07]  /*6650*/  IMAD.MOV.U32 R32, RZ, RZ, R219 ;  /* 0x000000ffff207224 */ /* 0x000fce00078e00db */
[C---:B------:R-:W-:Y:S08]  /*6660*/  HMMA.16816.F32.BF16 R192, R8.reuse, R24, R184 ;  /* 0x0000001808c0723c */ /* 0x040ff000000418b8 */
[C---:B------:R-:W-:Y:S07]  /*6670*/  HMMA.16816.F32.BF16 R212, R8.reuse, R16, R176 ;  /* 0x0000001008d4723c */ /* 0x040fee00000418b0 */
[----:B------:R-:W-:Y:S01]  /*6680*/  IMAD.MOV.U32 R179, RZ, RZ, R211 ;  /* 0x000000ffffb37224 */ /* 0x000fe200078e00d3 */
[----:B------:R-:W-:Y:S01]  /*6690*/  HMMA.16816.F32.BF16 R200, R8, R28, R172 ;  /* 0x0000001c08c8723c */ /* 0x000fe200000418ac */
[----:B------:R-:W-:Y:S01]  /*66a0*/  IMAD.MOV.U32 R176, RZ, RZ, R218 ;  /* 0x000000ffffb07224 */ /* 0x000fe200078e00da */
[----:B------:R-:W-:Y:S01]  /*66b0*/  MOV R177, R217 ;  /* 0x000000d900b17202 */ /* 0x000fe20000000f00 */
[----:B------:R-:W-:-:S05]  /*66c0*/  IMAD.MOV.U32 R178, RZ, RZ, R216 ;  /* 0x000000ffffb27224 */ /* 0x000fca00078e00d8 */
[----:B------:R-:W-:Y:S01]  /*66d0*/  IMAD.MOV.U32 R187, RZ, RZ, R192 ;  /* 0x000000ffffbb7224 */ /* 0x000fe200078e00c0 */
[----:B------:R-:W-:Y:S01]  /*66e0*/  MOV R185, R194 ;  /* 0x000000c200b97202 */ /* 0x000fe20000000f00 */
[----:B------:R-:W-:Y:S01]  /*66f0*/  IMAD.MOV.U32 R186, RZ, RZ, R193 ;  /* 0x000000ffffba7224 */ /* 0x000fe200078e00c1 */
[----:B------:R-:W-:Y:S01]  /*6700*/  HMMA.16816.F32.BF16 R248, R8, R26, R152 ;  /* 0x0000001a08f8723c */ /* 0x000fe20000041898 */
[----:B------:R-:W-:-:S06]  /*6710*/  IMAD.MOV.U32 R184, RZ, RZ, R195 ;  /* 0x000000ffffb87224 */ /* 0x000fcc00078e00c3 */
[----:B------:R-:W-:Y:S01]  /*6720*/  IMAD.MOV.U32 R154, RZ, RZ, R209 ;  /* 0x000000ffff9a7224 */ /* 0x000fe200078e00d1 */
[C---:B---3--:R-:W-:Y:S01]  /*6730*/  HMMA.16816.F32.BF16 R192, R8.reuse, R36, R168 ;  /* 0x0000002408c0723c */ /* 0x048fe200000418a8 */
[----:B------:R-:W-:Y:S02]  /*6740*/  IMAD.MOV.U32 R155, RZ, RZ, R208 ;  /* 0x000000ffff9b7224 */ /* 0x000fe400078e00d0 */
[----:B------:R-:W-:Y:S01]  /*6750*/  IMAD.MOV.U32 R153, RZ, RZ, R33 ;  /* 0x000000ffff997224 */ /* 0x000fe200078e0021 */
[----:B------:R-:W-:Y:S02]  /*6760*/  MOV R33, R220 ;  /* 0x000000dc00217202 */ /* 0x000fe40000000f00 */
[----:B------:R-:W-:Y:S01]  /*6770*/  MOV R152, R155 ;  /* 0x0000009b00987202 */ /* 0x000fe20000000f00 */
[----:B------:R-:W-:Y:S01]  /*6780*/  IMAD.MOV.U32 R169, RZ, RZ, R222 ;  /* 0x000000ffffa97224 */ /* 0x000fe200078e00de */
[----:B----4-:R-:W-:Y:S01]  /*6790*/  HMMA.16816.F32.BF16 R172, R8, R40, R164 ;  /* 0x0000002808ac723c */ /* 0x010fe200000418a4 */
[----:B------:R-:W-:Y:S01]  /*67a0*/  MOV R171, R210 ;  /* 0x000000d200ab7202 */ /* 0x000fe20000000f00 */
[----:B------:R-:W-:Y:S01]  /*67b0*/  IMAD.MOV.U32 R168, RZ, RZ, R221 ;  /* 0x000000ffffa87224 */ /* 0x000fe200078e00dd */
[----:B------:R-:W-:-:S05]  /*67c0*/  MOV R170, R223 ;  /* 0x000000df00aa7202 */ /* 0x000fca0000000f00 */
[C---:B-1----:R-:W-:Y:S07]  /*67d0*/  HMMA.16816.F32.BF16 R164, R8.reuse, R44, R160 ;  /* 0x0000002c08a4723c */ /* 0x042fee00000418a0 */
[----:B------:R-:W-:Y:S01]  /*67e0*/  MOV R160, R199 ;  /* 0x000000c700a07202 */ /* 0x000fe20000000f00 */
[----:B------:R-:W-:Y:S01]  /*67f0*/  HMMA.16816.F32.BF16 R208, R8, R18, R140 ;  /* 0x0000001208d0723c */ /* 0x000fe2000004188c */
[----:B------:R-:W-:Y:S01]  /*6800*/  IMAD.MOV.U32 R161, RZ, RZ, R198 ;  /* 0x000000ffffa17224 */ /* 0x000fe200078e00c6 */
[----:B------:R-:W-:Y:S01]  /*6810*/  MOV R163, R196 ;  /* 0x000000c400a37202 */ /* 0x000fe20000000f00 */
[----:B------:R-:W-:-:S05]  /*6820*/  IMAD.MOV.U32 R162, RZ, RZ, R197 ;  /* 0x000000ffffa27224 */ /* 0x000fca00078e00c5 */
[----:B------:R-:W-:Y:S01]  /*6830*/  HMMA.16816.F32.BF16 R244, R8, R20, R180 ;  /* 0x0000001408f4723c */ /* 0x000fe200000418b4 */
[----:B------:R-:W-:Y:S02]  /*6840*/  MOV R155, R162 ;  /* 0x000000a2009b7202 */ /* 0x000fe40000000f00 */
[----:B------:R-:W-:Y:S02]  /*6850*/  MOV R162, R169 ;  /* 0x000000a900a27202 */ /* 0x000fe40000000f00 */
[----:B------:R-:W-:-:S03]  /*6860*/  MOV R169, R33 ;  /* 0x0000002100a97202 */ /* 0x000fc60000000f00 */
[C---:B------:R-:W-:Y:S08]  /*6870*/  HMMA.16816.F32.BF16 R140, R8.reuse, R42, R120 ;  /* 0x0000002a088c723c */ /* 0x040ff00000041878 */
[C---:B------:R-:W-:Y:S08]  /*6880*/  HMMA.16816.F32.BF16 R156, R8.reuse, R34, R156 ;  /* 0x00000022089c723c */ /* 0x040ff0000004189c */
[C---:B------:R-:W-:Y:S07]  /*6890*/  HMMA.16816.F32.BF16 R216, R8.reuse, R22, R148 ;  /* 0x0000001608d8723c */ /* 0x040fee0000041894 */
[----:B------:R-:W-:Y:S01]  /*68a0*/  IMAD.MOV.U32 R151, RZ, RZ, R154 ;  /* 0x000000ffff977224 */ /* 0x000fe200078e009a */
[----:B------:R-:W-:Y:S01]  /*68b0*/  HMMA.16816.F32.BF16 R196, R8, R30, R128 ;  /* 0x0000001e08c4723c */ /* 0x000fe20000041880 */
[----:B------:R-:W-:-:S02]  /*68c0*/  IMAD.MOV.U32 R154, RZ, RZ, R161 ;  /* 0x000000ffff9a7224 */ /* 0x000fc400078e00a1 */
[----:B------:R-:W-:Y:S02]  /*68d0*/  IMAD.MOV.U32 R161, RZ, RZ, R168 ;  /* 0x000000ffffa17224 */ /* 0x000fe400078e00a8 */
[----:B------:R-:W-:Y:S01]  /*68e0*/  IMAD.MOV.U32 R168, RZ, RZ, R32 ;  /* 0x000000ffffa87224 */ /* 0x000fe200078e0020 */
[----:B------:R-:W-:Y:S01]  /*68f0*/  MOV R150, R154 ;  /* 0x0000009a00967202 */ /* 0x000fe20000000f00 */
[----:B------:R-:W-:Y:S01]  /*6900*/  IMAD.MOV.U32 R148, RZ, RZ, R152 ;  /* 0x000000ffff947224 */ /* 0x000fe200078e0098 */
[----:B------:R-:W-:Y:S01]  /*6910*/  HMMA.16816.F32.BF16 R180, R8, R38, R124 ;  /* 0x0000002608b4723c */ /* 0x000fe2000004187c */
[----:B------:R-:W-:Y:S01]  /*6920*/  MOV R131, R151 ;  /* 0x0000009700837202 */ /* 0x000fe20000000f00 */
[----:B------:R-:W-:-:S06]  /*6930*/  IMAD.MOV.U32 R151, RZ, RZ, R155 ;  /* 0x000000ffff977224 */ /* 0x000fcc00078e009b */
[----:B------:R-:W-:Y:S07]  /*6940*/  HMMA.16816.F32.BF16 R120, R8, R46, R112 ;  /* 0x0000002e0878723c */ /* 0x000fee0000041870 */
[----:B------:R-:W-:Y:S01]  /*6950*/  IMAD.MOV.U32 R9, RZ, RZ, R80 ;  /* 0x000000ffff097224 */ /* 0x000fe200078e0050 */
[----:B------:R-:W-:Y:S01]  /*6960*/  HMMA.16816.F32.BF16 R220, R4, R20, R92 ;  /* 0x0000001404dc723c */ /* 0x000fe2000004185c */
[----:B------:R-:W-:Y:S01]  /*6970*/  MOV R11, R82 ;  /* 0x00000052000b7202 */ /* 0x000fe20000000f00 */
[----:B------:R-:W-:Y:S01]  /*6980*/  IMAD.MOV.U32 R10, RZ, RZ, R83 ;  /* 0x000000ffff0a7224 */ /* 0x000fe200078e0053 */
[----:B------:R-:W-:Y:S01]  /*6990*/  MOV R115, R162 ;  /* 0x000000a200737202 */ /* 0x000fe20000000f00 */
[----:B------:R-:W-:-:S02]  /*69a0*/  FFMA.FTZ R8, R153, c[0x0][0x2d0], -R13 ;  /* 0x0000b40099087a23 */ /* 0x000fc4000001080d */
[----:B------:R-:W-:Y:S02]  /*69b0*/  IMAD.MOV.U32 R153, RZ, RZ, R160 ;  /* 0x000000ffff997224 */ /* 0x000fe400078e00a0 */
[----:B------:R-:W-:Y:S01]  /*69c0*/  IMAD.MOV.U32 R92, RZ, RZ, R81 ;  /* 0x000000ffff5c7224 */ /* 0x000fe200078e0051 */
[C---:B------:R-:W-:Y:S01]  /*69d0*/  HMMA.16816.F32.BF16 R60, R4.reuse, R36, R60 ;  /* 0x00000024043c723c */ /* 0x040fe2000004183c */
[----:B------:R1:W-:Y:S01]  /*69e0*/  MUFU.EX2 R16, R8 ;  /* 0x0000000800107308 */ /* 0x0003e20000000800 */
[----:B------:R-:W-:Y:S02]  /*69f0*/  IMAD.MOV.U32 R160, RZ, RZ, R163 ;  /* 0x000000ffffa07224 */ /* 0x000fe400078e00a3 */
[----:B------:R-:W-:Y:S02]  /*6a00*/  IMAD.MOV.U32 R163, RZ, RZ, R170 ;  /* 0x000000ffffa37224 */ /* 0x000fe400078e00aa */
[----:B------:R-:W-:Y:S02]  /*6a10*/  IMAD.MOV.U32 R170, RZ, RZ, R14 ;  /* 0x000000ffffaa7224 */ /* 0x000fe400078e000e */
[----:B------:R-:W-:Y:S01]  /*6a20*/  HMMA.16816.F32.BF16 R80, R4, R28, R68 ;  /* 0x0000001c0450723c */ /* 0x000fe20000041844 */
[----:B------:R-:W-:-:S02]  /*6a30*/  IMAD.MOV.U32 R162, RZ, RZ, R185 ;  /* 0x000000ffffa27224 */ /* 0x000fc400078e00b9 */
[----:B------:R-:W-:Y:S02]  /*6a40*/  IMAD.MOV.U32 R149, RZ, RZ, R153 ;  /* 0x000000ffff957224 */ /* 0x000fe400078e0099 */
[----:B------:R-:W-:Y:S01]  /*6a50*/  LDSM.16.MT88.4 R152, [R225+0x3080] ;  /* 0x00308000e198783b */ /* 0x000fe20000004200 */
[----:B------:R-:W-:Y:S01]  /*6a60*/  IMAD.MOV.U32 R114, RZ, RZ, R170 ;  /* 0x000000ffff727224 */ /* 0x000fe200078e00aa */
[----:B------:R-:W-:Y:S01]  /*6a70*/  MOV R71, R92 ;  /* 0x0000005c00477202 */ /* 0x000fe20000000f00 */
[----:B------:R-:W-:Y:S01]  /*6a80*/  HMMA.16816.F32.BF16 R56, R4, R40, R56 ;  /* 0x000000280438723c */ /* 0x000fe20000041838 */
[----:B-1----:R-:W-:Y:S01]  /*6a90*/  FFMA.FTZ R8, R252, c[0x0][0x2d0], -R13 ;  /* 0x0000b400fc087a23 */ /* 0x002fe2000001080d */
[----:B------:R-:W-:Y:S01]  /*6aa0*/  LDSM.16.MT88.4 R92, [R226+0x4880] ;  /* 0x00488000e25c783b */ /* 0x000fe20000004200 */
[----:B------:R-:W-:-:S05]  /*6ab0*/  IMAD.MOV.U32 R113, RZ, RZ, R171 ;  /* 0x000000ffff717224 */ /* 0x000fca00078e00ab */
[C---:B------:R-:W-:Y:S07]  /*6ac0*/  HMMA.16816.F32.BF16 R32, R4.reuse, R34, R116 ;  /* 0x000000220420723c */ /* 0x040fee0000041874 */
[----:B------:R-:W-:Y:S01]  /*6ad0*/  IMAD.MOV.U32 R119, RZ, RZ, R168 ;  /* 0x000000ffff777224 */ /* 0x000fe200078e00a8 */
[----:B------:R-:W-:Y:S01]  /*6ae0*/  MOV R69, R81 ;  /* 0x0000005100457202 */ /* 0x000fe20000000f00 */
[----:B------:R-:W-:Y:S01]  /*6af0*/  IMAD.MOV.U32 R70, RZ, RZ, R80 ;  /* 0x000000ffff467224 */ /* 0x000fe200078e0050 */
[----:B------:R-:W-:Y:S01]  /*6b00*/  MOV R80, R61 ;  /* 0x0000003d00507202 */ /* 0x000fe20000000f00 */
[----:B------:R-:W-:Y:S01]  /*6b10*/  IMAD.MOV.U32 R81, RZ, RZ, R60 ;  /* 0x000000ffff517224 */ /* 0x000fe200078e003c */
[----:B------:R1:W2:Y:S01]  /*6b20*/  MUFU.EX2 R61, R8 ;  /* 0x00000008003d7308 */ /* 0x0002a20000000800 */
        /* <DEDUP_REMOVED lines=14> */
[----:B-1----:R-:W-:Y:S01]  /*6c10*/  FFMA.FTZ R8, R207, c[0x0][0x2d0], -R13 ;  /* 0x0000b400cf087a23 */ /* 0x002fe2000001080d */
[C---:B------:R-:W-:Y:S01]  /*6c20*/  HMMA.16816.F32.BF16 R36, R4.reuse, R38, R76 ;  /* 0x000000260424723c */ /* 0x040fe2000004184c */
[----:B------:R-:W1:Y:S01]  /*6c30*/  LDSM.16.MT88.4 R76, [R225+0x4880] ;  /* 0x00488000e14c783b */ /* 0x000e620000004200 */
[----:B--2---:R-:W-:Y:S01]  /*6c40*/  IMAD.MOV.U32 R30, RZ, RZ, R61 ;  /* 0x000000ffff1e7224 */ /* 0x004fe200078e003d */
[----:B------:R2:W3:Y:S05]  /*6c50*/  MUFU.EX2 R60, R8 ;  /* 0x00000008003c7308 */ /* 0x0004ea0000000800 */
[C---:B------:R-:W-:Y:S01]  /*6c60*/  HMMA.16816.F32.BF16 R24, R4.reuse, R26, R108 ;  /* 0x0000001a0418723c */ /* 0x040fe2000004186c */
[----:B------:R-:W-:Y:S07]  /*6c70*/  LDSM.16.MT88.4 R108, [R228+0x4880] ;  /* 0x00488000e46c783b */ /* 0x000fee0000004200 */
[----:B------:R-:W-:Y:S01]  /*6c80*/  HMMA.16816.F32.BF16 R20, R4, R22, R100 ;  /* 0x000000160414723c */ /* 0x000fe20000041864 */
[----:B--2---:R-:W-:-:S02]  /*6c90*/  FFMA.FTZ R8, R191, c[0x0][0x2d0], -R13 ;  /* 0x0000b400bf087a23 */ /* 0x004fc4000001080d */
[----:B---3--:R-:W-:Y:S02]  /*6ca0*/  IMAD.MOV.U32 R31, RZ, RZ, R60 ;  /* 0x000000ffff1f7224 */ /* 0x008fe400078e003c */
[----:B------:R2:W-:Y:S01]  /*6cb0*/  MUFU.EX2 R17, R8 ;  /* 0x0000000800117308 */ /* 0x0005e20000000800 */
[----:B------:R-:W3:Y:S01]  /*6cc0*/  LDSM.16.MT88.4 R60, [R227+0x3080] ;  /* 0x00308000e33c783b */ /* 0x000ee20000004200 */
[----:B------:R-:W-:Y:S01]  /*6cd0*/  IMAD.MOV.U32 R191, RZ, RZ, R9 ;  /* 0x000000ffffbf7224 */ /* 0x000fe200078e0009 */
[----:B------:R-:W-:Y:S01]  /*6ce0*/  MOV R9, R169 ;  /* 0x000000a900097202 */ /* 0x000fe20000000f00 */
[----:B------:R-:W-:Y:S01]  /*6cf0*/  IMAD.MOV.U32 R13, RZ, RZ, R56 ;  /* 0x000000ffff0d7224 */ /* 0x000fe200078e0038 */
[----:B------:R-:W-:Y:S01]  /*6d00*/  LDSM.16.MT88.4 R168, [R226+0x3080] ;  /* 0x00308000e2a8783b */ /* 0x000fe20000004200 */
[----:B------:R-:W-:Y:S01]  /*6d10*/  IMAD.MOV.U32 R101, RZ, RZ, R16 ;  /* 0x000000ffff657224 */ /* 0x000fe200078e0010 */
[----:B------:R-:W-:Y:S01]  /*6d20*/  HMMA.16816.F32.BF16 R48, R4, R44, R48 ;  /* 0x0000002c0430723c */ /* 0x000fe20000041830 */
[----:B------:R-:W-:-:S02]  /*6d30*/  IMAD.MOV.U32 R118, RZ, RZ, R13 ;  /* 0x000000ffff767224 */ /* 0x000fc400078e000d */
[----:B------:R-:W-:Y:S01]  /*6d40*/  IMAD.MOV.U32 R56, RZ, RZ, R150 ;  /* 0x000000ffff387224 */ /* 0x000fe200078e0096 */
[----:B------:R-:W-:-:S03]  /*6d50*/  F2FP.BF16.PACK_AB R128, R30, R101 ;  /* 0x000000651e80723e */ /* 0x000fc600000010ff */
[----:B------:R-:W-:Y:S01]  /*6d60*/  IMAD.MOV.U32 R103, RZ, RZ, R56 ;  /* 0x000000ffff677224 */ /* 0x000fe200078e0038 */
[----:B------:R-:W-:Y:S01]  /*6d70*/  HMMA.16816.F32.BF16 R44, R4, R46, R52 ;  /* 0x0000002e042c723c */ /* 0x000fe20000041834 */
[----:B--2---:R-:W-:Y:S01]  /*6d80*/  FFMA.FTZ R8, R190, c[0x0][0x2d0], -R12 ;  /* 0x0000b400be087a23 */ /* 0x004fe2000001080c */
[----:B------:R-:W-:Y:S02]  /*6d90*/  MOV R190, R151 ;  /* 0x0000009700be7202 */ /* 0x000fe40000000f00 */
[----:B------:R-:W-:Y:S01]  /*6da0*/  MOV R56, R191 ;  /* 0x000000bf00387202 */ /* 0x000fe20000000f00 */
[----:B------:R2:W-:Y:S01]  /*6db0*/  MUFU.EX2 R207, R8 ;  /* 0x0000000800cf7308 */ /* 0x0005e20000000800 */
[----:B------:R-:W-:Y:S01]  /*6dc0*/  MOV R191, R68 ;  /* 0x0000004400bf7202 */ /* 0x000fe20000000f00 */
[----:B------:R-:W-:Y:S02]  /*6dd0*/  IMAD.MOV.U32 R102, RZ, RZ, R190 ;  /* 0x000000ffff667224 */ /* 0x000fe400078e00be */
[----:B------:R-:W-:-:S02]  /*6de0*/  IMAD.MOV.U32 R190, RZ, RZ, R69 ;  /* 0x000000ffffbe7224 */ /* 0x000fc400078e0045 */
[----:B--2---:R-:W-:Y:S02]  /*6df0*/  FFMA.FTZ R8, R189, c[0x0][0x2d0], -R12 ;  /* 0x0000b400bd087a23 */ /* 0x004fe4000001080c */
[----:B------:R-:W-:Y:S01]  /*6e00*/  IMAD.MOV.U32 R189, RZ, RZ, R160 ;  /* 0x000000ffffbd7224 */ /* 0x000fe200078e00a0 */
[----:B------:R-:W-:Y:S01]  /*6e10*/  MOV R160, R187 ;  /* 0x000000bb00a07202 */ /* 0x000fe20000000f00 */
[----:B------:R2:W4:Y:S02]  /*6e20*/  MUFU.EX2 R252, R8 ;  /* 0x0000000800fc7308 */ /* 0x0005240000000800 */
[----:B--2---:R-:W-:Y:S01]  /*6e30*/  FFMA.FTZ R8, R188, c[0x0][0x2d0], -R12 ;  /* 0x0000b400bc087a23 */ /* 0x004fe2000001080c */
[----:B----4-:R-:W-:Y:S01]  /*6e40*/  F2FP.BF16.PACK_AB R129, R252, R207 ;  /* 0x000000cffc81723e */ /* 0x010fe200000010ff */
[----:B------:R-:W-:-:S04]  /*6e50*/  IMAD.MOV.U32 R188, RZ, RZ, R161 ;  /* 0x000000ffffbc7224 */ /* 0x000fc800078e00a1 */
[----:B------:R2:W-:Y:S01]  /*6e60*/  MUFU.EX2 R14, R8 ;  /* 0x00000008000e7308 */ /* 0x0005e20000000800 */
[----:B------:R-:W-:Y:S02]  /*6e70*/  IMAD.MOV.U32 R161, RZ, RZ, R186 ;  /* 0x000000ffffa17224 */ /* 0x000fe400078e00ba */
[----:B--2---:R-:W-:Y:S02]  /*6e80*/  FFMA.FTZ R8, R139, c[0x0][0x2d0], -R12 ;  /* 0x0000b4008b087a23 */ /* 0x004fe4000001080c */
[----:B------:R-:W-:Y:S01]  /*6e90*/  IMAD.MOV.U32 R12, RZ, RZ, R163 ;  /* 0x000000ffff0c7224 */ /* 0x000fe200078e00a3 */
[----:B------:R-:W-:Y:S02]  /*6ea0*/  MOV R163, R184 ;  /* 0x000000b800a37202 */ /* 0x000fe40000000f00 */
[----:B------:R2:W-:Y:S01]  /*6eb0*/  MUFU.EX2 R139, R8 ;  /* 0x00000008008b7308 */ /* 0x0005e20000000800 */
[----:B------:R-:W4:Y:S01]  /*6ec0*/  LDSM.16.MT88.4 R184, [R228+0x3080] ;  /* 0x00308000e4b8783b */ /* 0x000f220000004200 */
[----:B------:R-:W-:Y:S01]  /*6ed0*/  IMAD.MOV.U32 R100, RZ, RZ, R12 ;  /* 0x000000ffff647224 */ /* 0x000fe200078e000c */
[----:B------:R-:W-:-:S02]  /*6ee0*/  MOV R12, R189 ;  /* 0x000000bd000c7202 */ /* 0x000fc40000000f00 */
[----:B------:R-:W-:Y:S01]  /*6ef0*/  MOV R189, R70 ;  /* 0x0000004600bd7202 */ /* 0x000fe20000000f00 */
[----:B--2---:R-:W-:-:S04]  /*6f00*/  FFMA.FTZ R8, R134, c[0x0][0x2d0], -R2 ;  /* 0x0000b40086087a23 */ /* 0x004fc80000010802 */
[----:B------:R2:W-:Y:S02]  /*6f10*/  MUFU.EX2 R134, R8 ;  /* 0x0000000800867308 */ /* 0x0005e40000000800 */
[----:B--2---:R-:W-:-:S06]  /*6f20*/  FFMA.FTZ R8, R132, c[0x0][0x2d0], -R2 ;  /* 0x0000b40084087a23 */ /* 0x004fcc0000010802 */
[----:B------:R2:W1:Y:S02]  /*6f30*/  MUFU.EX2 R132, R8 ;  /* 0x0000000800847308 */ /* 0x0004640000000800 */
[--C-:B--2---:R-:W-:Y:S01]  /*6f40*/  FFMA.FTZ R8, R133, c[0x0][0x2d0], -R2.reuse ;  /* 0x0000b40085087a23 */ /* 0x104fe20000010802 */
[----:B-1----:R-:W-:Y:S01]  /*6f50*/  F2FP.BF16.PACK_AB R124, R132, R134 ;  /* 0x00000086847c723e */ /* 0x002fe200000010ff */
[----:B------:R-:W-:Y:S01]  /*6f60*/  FFMA.FTZ R2, R138, c[0x0][0x2d0], -R2 ;  /* 0x0000b4008a027a23 */ /* 0x000fe20000010802 */
[----:B------:R-:W-:-:S03]  /*6f70*/  MOV R138, R14 ;  /* 0x0000000e008a7202 */ /* 0x000fc60000000f00 */
[----:B------:R1:W-:Y:S01]  /*6f80*/  MUFU.EX2 R29, R8 ;  /* 0x00000008001d7308 */ /* 0x0003e20000000800 */
[----:B------:R-:W-:Y:S02]  /*6f90*/  IMAD.MOV.U32 R133, RZ, RZ, R17 ;  /* 0x000000ffff857224 */ /* 0x000fe400078e0011 */
[----:B------:R-:W-:Y:S01]  /*6fa0*/  HMMA.16816.F32.BF16 R16, R4, R18, R96 ;  /* 0x000000120410723c */ /* 0x000fe20000041860 */
[----:B------:R-:W-:Y:S02]  /*6fb0*/  F2FP.BF16.PACK_AB R131, R139, R138 ;  /* 0x0000008a8b83723e */ /* 0x000fe400000010ff */
[----:B------:R-:W-:Y:S02]  /*6fc0*/  F2FP.BF16.PACK_AB R130, R133, R31 ;  /* 0x0000001f8582723e */ /* 0x000fe400000010ff */
[----:B------:R-:W2:Y:S02]  /*6fd0*/  MUFU.EX2 R28, R2 ;  /* 0x00000002001c7308 */ /* 0x000ea40000000800 */
[----:B------:R-:W-:Y:S01]  /*6fe0*/  MOV R96, R116 ;  /* 0x0000007400607202 */ /* 0x000fe20000000f00 */
[----:B------:R-:W-:Y:S01]  /*6ff0*/  IMAD.MOV.U32 R97, RZ, RZ, R117 ;  /* 0x000000ffff617224 */ /* 0x000fe200078e0075 */
[----:B------:R-:W-:Y:S01]  /*7000*/  MOV R116, R57 ;  /* 0x0000003900747202 */ /* 0x000fe20000000f00 */
[----:B------:R-:W-:Y:S01]  /*7010*/  IMAD.MOV.U32 R98, RZ, RZ, R118 ;  /* 0x000000ffff627224 */ /* 0x000fe200078e0076 */
[----:B------:R-:W-:Y:S01]  /*7020*/  MOV R99, R119 ;  /* 0x0000007700637202 */ /* 0x000fe20000000f00 */
[----:B------:R-:W-:Y:S01]  /*7030*/  IMAD.MOV.U32 R57, RZ, RZ, R71 ;  /* 0x000000ffff397224 */ /* 0x000fe200078e0047 */
[----:B------:R-:W-:Y:S01]  /*7040*/  MOV R119, R176 ;  /* 0x000000b000777202 */ /* 0x000fe20000000f00 */
[----:B-1----:R-:W-:Y:S01]  /*7050*/  IMAD.MOV.U32 R8, RZ, RZ, R40 ;  /* 0x000000ffff087224 */ /* 0x002fe200078e0028 */
[----:B------:R-:W-:Y:S01]  /*7060*/  HMMA.16816.F32.BF16 R68, R128, R76, R200 ;  /* 0x0000004c8044723c */ /* 0x000fe200000418c8 */
[----:B------:R-:W-:Y:S01]  /*7070*/  IMAD.MOV.U32 R117, RZ, RZ, R58 ;  /* 0x000000ffff757224 */ /* 0x000fe200078e003a */
[----:B------:R-:W-:Y:S01]  /*7080*/  MOV R58, R11 ;  /* 0x0000000b003a7202 */ /* 0x000fe20000000f00 */
[----:B------:R-:W-:-:S02]  /*7090*/  IMAD.MOV.U32 R118, RZ, RZ, R59 ;  /* 0x000000ffff767224 */ /* 0x000fc400078e003b */
[----:B------:R-:W-:Y:S01]  /*70a0*/  IMAD.MOV.U32 R59, RZ, RZ, R10 ;  /* 0x000000ffff3b7224 */ /* 0x000fe200078e000a */
[----:B--2---:R-:W-:Y:S01]  /*70b0*/  F2FP.BF16.PACK_AB R126, R28, R29 ;  /* 0x0000001d1c7e723e */ /* 0x004fe200000010ff */
[----:B------:R-:W-:Y:S01]  /*70c0*/  FFMA.FTZ R2, R87, c[0x0][0x2d0], -R0 ;  /* 0x0000b40057027a23 */ /* 0x000fe20000010800 */
[----:B------:R-:W-:Y:S01]  /*70d0*/  HMMA.16816.F32.BF16 R40, R4, R42, R72 ;  /* 0x0000002a0428723c */ /* 0x000fe20000041848 */
[----:B------:R-:W1:Y:S01]  /*70e0*/  LDSM.16.MT88.4 R4, [R227+0x4880] ;  /* 0x00488000e304783b */ /* 0x000e620000004200 */
[----:B------:R-:W-:Y:S01]  /*70f0*/  IMAD.MOV.U32 R87, RZ, RZ, R8 ;  /* 0x000000ffff577224 */ /* 0x000fe200078e0008 */
[----:B------:R2:W-:Y:S01]  /*7100*/  MUFU.EX2 R14, R2 ;  /* 0x00000002000e7308 */ /* 0x0005e20000000800 */
[----:B------:R-:W-:Y:S01]  /*7110*/  IMAD.MOV.U32 R8, RZ, RZ, R188 ;  /* 0x000000ffff087224 */ /* 0x000fe200078e00bc */
[----:B------:R-:W-:Y:S01]  /*7120*/  MOV R10, R178 ;  /* 0x000000b2000a7202 */ /* 0x000fe20000000f00 */
[----:B------:R-:W-:Y:S01]  /*7130*/  IMAD.MOV.U32 R188, RZ, RZ, R179 ;  /* 0x000000ffffbc7224 */ /* 0x000fe200078e00b3 */
[----:B------:R-:W-:Y:S01]  /*7140*/  MOV R73, R190 ;  /* 0x000000be00497202 */ /* 0x000fe20000000f00 */
[----:B------:R-:W-:Y:S01]  /*7150*/  IMAD.MOV.U32 R201, RZ, RZ, R87 ;  /* 0x000000ffffc97224 */ /* 0x000fe200078e0057 */
[C---:B---3--:R-:W-:Y:S01]  /*7160*/  HMMA.16816.F32.BF16 R52, R128.reuse, R60, R212 ;  /* 0x0000003c8034723c */ /* 0x048fe200000418d4 */
[----:B------:R-:W-:Y:S01]  /*7170*/  IMAD.MOV.U32 R11, RZ, RZ, R177 ;  /* 0x000000ffff0b7224 */ /* 0x000fe200078e00b1 */
[----:B------:R-:W-:Y:S01]  /*7180*/  MOV R200, R98 ;  /* 0x0000006200c87202 */ /* 0x000fe20000000f00 */
        /* <DEDUP_REMOVED lines=8> */
[----:B--2---:R-:W-:-:S02]  /*7210*/  FFMA.FTZ R2, R86, c[0x0][0x2d0], -R0 ;  /* 0x0000b40056027a23 */ /* 0x004fc40000010800 */
[----:B------:R-:W-:Y:S02]  /*7220*/  IMAD.MOV.U32 R212, RZ, RZ, R119 ;  /* 0x000000ffffd47224 */ /* 0x000fe400078e0077 */
[----:B------:R2:W3:Y:S01]  /*7230*/  MUFU.EX2 R13, R2 ;  /* 0x00000002000d7308 */ /* 0x0004e20000000800 */
[----:B------:R-:W-:Y:S01]  /*7240*/  MOV R246, R188 ;  /* 0x000000bc00f67202 */ /* 0x000fe20000000f00 */
[----:B------:R-:W-:Y:S01]  /*7250*/  IMAD.MOV.U32 R247, RZ, RZ, R101 ;  /* 0x000000fffff77224 */ /* 0x000fe200078e0065 */
[----:B------:R-:W-:Y:S01]  /*7260*/  HMMA.16816.F32.BF16 R188, R128, R186, R216 ;  /* 0x000000ba80bc723c */ /* 0x000fe200000418d8 */
[----:B------:R-:W-:Y:S01]  /*7270*/  MOV R244, R102 ;  /* 0x0000006600f47202 */ /* 0x000fe20000000f00 */
[----:B------:R-:W-:Y:S01]  /*7280*/  IMAD.MOV.U32 R213, RZ, RZ, R117 ;  /* 0x000000ffffd57224 */ /* 0x000fe200078e0075 */
[----:B------:R-:W-:-:S04]  /*7290*/  MOV R245, R118 ;  /* 0x0000007600f57202 */ /* 0x000fc80000000f00 */
[----:B------:R-:W-:Y:S01]  /*72a0*/  IMAD.MOV.U32 R219, RZ, RZ, R115 ;  /* 0x000000ffffdb7224 */ /* 0x000fe200078e0073 */
[----:B------:R-:W-:Y:S01]  /*72b0*/  MOV R216, R200 ;  /* 0x000000c800d87202 */ /* 0x000fe20000000f00 */
[----:B------:R-:W-:Y:S01]  /*72c0*/  IMAD.MOV.U32 R217, RZ, RZ, R201 ;  /* 0x000000ffffd97224 */ /* 0x000fe200078e00c9 */
[----:B------:R-:W-:Y:S01]  /*72d0*/  HMMA.16816.F32.BF16 R144, R128, R152, R144 ;  /* 0x000000988090723c */ /* 0x000fe20000041890 */
[--C-:B--2---:R-:W-:Y:S01]  /*72e0*/  FFMA.FTZ R2, R85, c[0x0][0x2d0], -R0.reuse ;  /* 0x0000b40055027a23 */ /* 0x104fe20000010800 */
[----:B---3--:R-:W-:Y:S01]  /*72f0*/  F2FP.BF16.PACK_AB R125, R13, R14 ;  /* 0x0000000e0d7d723e */ /* 0x008fe200000010ff */
[----:B------:R-:W-:Y:S01]  /*7300*/  FFMA.FTZ R0, R84, c[0x0][0x2d0], -R0 ;  /* 0x0000b40054007a23 */ /* 0x000fe20000010800 */
[----:B------:R-:W-:-:S04]  /*7310*/  MOV R218, R202 ;  /* 0x000000ca00da7202 */ /* 0x000fc80000000f00 */
[C---:B------:R-:W-:Y:S01]  /*7320*/  HMMA.16816.F32.BF16 R84, R128.reuse, R92, R192 ;  /* 0x0000005c8054723c */ /* 0x040fe200000418c0 */
[----:B------:R-:W-:Y:S06]  /*7330*/  MUFU.EX2 R2, R2 ;  /* 0x0000000200027308 */ /* 0x000fec0000000800 */
[----:B------:R-:W-:Y:S01]  /*7340*/  MOV R194, R100 ;  /* 0x0000006400c27202 */ /* 0x000fe20000000f00 */
[----:B------:R-:W-:Y:S01]  /*7350*/  IMAD.MOV.U32 R195, RZ, RZ, R99 ;  /* 0x000000ffffc37224 */ /* 0x000fe200078e0063 */
[----:B------:R-:W2:Y:S01]  /*7360*/  MUFU.EX2 R0, R0 ;  /* 0x0000000000007308 */ /* 0x000ea20000000800 */
[----:B------:R-:W-:Y:S01]  /*7370*/  HMMA.16816.F32.BF16 R100, R128, R108, R172 ;  /* 0x0000006c8064723c */ /* 0x000fe200000418ac */
[----:B------:R-:W-:Y:S01]  /*7380*/  IMAD.MOV.U32 R192, RZ, RZ, R83 ;  /* 0x000000ffffc07224 */ /* 0x000fe200078e0053 */
[----:B------:R-:W-:-:S06]  /*7390*/  MOV R193, R82 ;  /* 0x0000005200c17202 */ /* 0x000fcc0000000f00 */
[----:B------:R-:W-:Y:S01]  /*73a0*/  HMMA.16816.F32.BF16 R172, R128, R170, R248 ;  /* 0x000000aa80ac723c */ /* 0x000fe200000418f8 */
[----:B--2---:R-:W-:-:S06]  /*73b0*/  F2FP.BF16.PACK_AB R127, R0, R2 ;  /* 0x00000002007f723e */ /* 0x004fcc00000010ff */
[----:B------:R-:W-:Y:S01]  /*73c0*/  IMAD.MOV.U32 R250, RZ, RZ, R81 ;  /* 0x000000fffffa7224 */ /* 0x000fe200078e0051 */
[----:B------:R-:W-:Y:S01]  /*73d0*/  MOV R249, R114 ;  /* 0x0000007200f97202 */ /* 0x000fe20000000f00 */
[----:B------:R-:W-:Y:S01]  /*73e0*/  IMAD.MOV.U32 R248, RZ, RZ, R113 ;  /* 0x000000fffff87224 */ /* 0x000fe200078e0071 */
[----:B------:R-:W-:Y:S01]  /*73f0*/  MOV R251, R80 ;  /* 0x0000005000fb7202 */ /* 0x000fe20000000f00 */
[----:B------:R-:W-:Y:S08]  /*7400*/  HMMA.16816.F32.BF16 R160, R128, R168, R160 ;  /* 0x000000a880a0723c */ /* 0x000ff000000418a0 */
[----:B------:R-:W-:Y:S08]  /*7410*/  HMMA.16816.F32.BF16 R148, R124, R152, R64 ;  /* 0x000000987c94723c */ /* 0x000ff00000041840 */
[C---:B------:R-:W-:Y:S07]  /*7420*/  HMMA.16816.F32.BF16 R64, R128.reuse, R62, R208 ;  /* 0x0000003e8040723c */ /* 0x040fee00000418d0 */
[----:B------:R-:W-:Y:S01]  /*7430*/  MOV R208, R194 ;  /* 0x000000c200d07202 */ /* 0x000fe20000000f00 */
[----:B------:R-:W-:Y:S01]  /*7440*/  IMAD.MOV.U32 R209, RZ, RZ, R195 ;  /* 0x000000ffffd17224 */ /* 0x000fe200078e00c3 */
[----:B------:R-:W-:Y:S01]  /*7450*/  MOV R211, R219 ;  /* 0x000000db00d37202 */ /* 0x000fe20000000f00 */
[----:B------:R-:W-:Y:S01]  /*7460*/  HMMA.16816.F32.BF16 R80, R128, R78, R196 ;  /* 0x0000004e8050723c */ /* 0x000fe200000418c4 */
[----:B------:R-:W-:Y:S01]  /*7470*/  IMAD.MOV.U32 R210, RZ, RZ, R249 ;  /* 0x000000ffffd27224 */ /* 0x000fe200078e00f9 */
[----:B------:R-:W-:Y:S01]  /*7480*/  MOV R249, R12 ;  /* 0x0000000c00f97202 */ /* 0x000fe20000000f00 */
[----:B------:R-:W-:-:S02]  /*7490*/  FADD.FTZ R8, R8, R208 ;  /* 0x000000d008087221 */ /* 0x000fc40000010000 */
[----:B------:R-:W-:Y:S02]  /*74a0*/  FADD.FTZ R10, R10, R209 ;  /* 0x000000d10a0a7221 */ /* 0x000fe40000010000 */
[----:B------:R-:W-:Y:S01]  /*74b0*/  MOV R196, R250 ;  /* 0x000000fa00c47202 */ /* 0x000fe20000000f00 */
[----:B------:R-:W-:Y:S01]  /*74c0*/  IMAD.MOV.U32 R250, RZ, RZ, R9 ;  /* 0x000000fffffa7224 */ /* 0x000fe200078e0009 */
[----:B------:R-:W-:Y:S01]  /*74d0*/  MOV R198, R192 ;  /* 0x000000c000c67202 */ /* 0x000fe20000000f00 */
[----:B------:R-:W-:Y:S01]  /*74e0*/  FADD.FTZ R8, R211, R8 ;  /* 0x00000008d3087221 */ /* 0x000fe20000010000 */
[----:B------:R-:W-:Y:S01]  /*74f0*/  MOV R200, R232 ;  /* 0x000000e800c87202 */ /* 0x000fe20000000f00 */
[----:B------:R-:W-:Y:S01]  /*7500*/  IMAD.MOV.U32 R197, RZ, RZ, R251 ;  /* 0x000000ffffc57224 */ /* 0x000fe200078e00fb */
[----:B------:R-:W-:Y:S01]  /*7510*/  MOV R251, R238 ;  /* 0x000000ee00fb7202 */ /* 0x000fe20000000f00 */
[----:B------:R-:W-:Y:S01]  /*7520*/  IMAD.MOV.U32 R199, RZ, RZ, R193 ;  /* 0x000000ffffc77224 */ /* 0x000fe200078e00c1 */
[----:B------:R-:W-:Y:S01]  /*7530*/  MOV R193, R236 ;  /* 0x000000ec00c17202 */ /* 0x000fe20000000f00 */
[----:B------:R-:W-:Y:S01]  /*7540*/  FADD.FTZ R11, R11, R210 ;  /* 0x000000d20b0b7221 */ /* 0x000fe20000010000 */
[----:B-1----:R-:W-:Y:S01]  /*7550*/  HMMA.16816.F32.BF16 R116, R128, R4, R164 ;  /* 0x000000048074723c */ /* 0x002fe200000418a4 */
[----:B------:R-:W-:Y:S01]  /*7560*/  FADD.FTZ R10, R248, R10 ;  /* 0x0000000af80a7221 */ /* 0x000fe20000010000 */
[----:B------:R-:W-:Y:S01]  /*7570*/  MOV R9, R234 ;  /* 0x000000ea00097202 */ /* 0x000fe20000000f00 */
[----:B------:R-:W-:-:S02]  /*7580*/  FADD.FTZ R8, R250, R8 ;  /* 0x00000008fa087221 */ /* 0x000fc40000010000 */
[----:B------:R-:W-:Y:S02]  /*7590*/  IMAD.MOV.U32 R194, RZ, RZ, R235 ;  /* 0x000000ffffc27224 */ /* 0x000fe400078e00eb */
[----:B------:R-:W-:Y:S01]  /*75a0*/  IMAD.MOV.U32 R201, RZ, RZ, R231 ;  /* 0x000000ffffc97224 */ /* 0x000fe200078e00e7 */
[----:B------:R-:W-:Y:S01]  /*75b0*/  MOV R202, R230 ;  /* 0x000000e600ca7202 */ /* 0x000fe20000000f00 */
[----:B------:R-:W-:Y:S01]  /*75c0*/  IMAD.MOV.U32 R192, RZ, RZ, R237 ;  /* 0x000000ffffc07224 */ /* 0x000fe200078e00ed */
[----:B------:R-:W-:Y:S01]  /*75d0*/  MOV R12, R224 ;  /* 0x000000e0000c7202 */ /* 0x000fe20000000f00 */
[----:B------:R-:W-:Y:S01]  /*75e0*/  FADD.FTZ R11, R249, R11 ;  /* 0x0000000bf90b7221 */ /* 0x000fe20000010000 */
[----:B------:R-:W-:Y:S01]  /*75f0*/  HMMA.16816.F32.BF16 R156, R128, R154, R156 ;  /* 0x0000009a809c723c */ /* 0x000fe2000004189c */
[----:B------:R-:W-:Y:S01]  /*7600*/  FADD.FTZ R10, R251, R10 ;  /* 0x0000000afb0a7221 */ /* 0x000fe20000010000 */
[----:B------:R1:W5:Y:S01]  /*7610*/  LDL.LU R238, [R1+0x74] ;  /* 0x0000740001ee7983 */ /* 0x0003620000300800 */
[----:B------:R-:W-:-:S02]  /*7620*/  FADD.FTZ R8, R193, R8 ;  /* 0x00000008c1087221 */ /* 0x000fc40000010000 */
[----:B------:R-:W-:Y:S01]  /*7630*/  IMAD.MOV.U32 R195, RZ, RZ, R233 ;  /* 0x000000ffffc37224 */ /* 0x000fe200078e00e9 */
[----:B------:R1:W5:Y:S01]  /*7640*/  LDL.LU R237, [R1+0x70] ;  /* 0x0000700001ed7983 */ /* 0x0003620000300800 */
[----:B------:R-:W-:Y:S01]  /*7650*/  FADD.FTZ R11, R192, R11 ;  /* 0x0000000bc00b7221 */ /* 0x000fe20000010000 */
[C---:B------:R-:W-:Y:S01]  /*7660*/  HMMA.16816.F32.BF16 R96, R128.reuse, R94, R180 ;  /* 0x0000005e8060723c */ /* 0x040fe200000418b4 */
[----:B------:R-:W-:Y:S01]  /*7670*/  FADD.FTZ R10, R194, R10 ;  /* 0x0000000ac20a7221 */ /* 0x000fe20000010000 */
[----:B------:R1:W5:Y:S01]  /*7680*/  LDL.LU R236, [R1+0x6c] ;  /* 0x00006c0001ec7983 */ /* 0x0003620000300800 */
[----:B------:R-:W-:Y:S02]  /*7690*/  FADD.FTZ R8, R200, R8 ;  /* 0x00000008c8087221 */ /* 0x000fe40000010000 */
[----:B------:R-:W-:Y:S01]  /*76a0*/  FADD.FTZ R9, R9, R201 ;  /* 0x000000c909097221 */ /* 0x000fe20000010000 */
[----:B------:R1:W5:Y:S01]  /*76b0*/  LDL.LU R235, [R1+0x68] ;  /* 0x0000680001eb7983 */ /* 0x0003620000300800 */
[----:B------:R-:W-:Y:S01]  /*76c0*/  IMAD.MOV.U32 R219, RZ, RZ, R203 ;  /* 0x000000ffffdb7224 */ /* 0x000fe200078e00cb */
[----:B------:R-:W-:Y:S01]  /*76d0*/  HMMA.16816.F32.BF16 R112, R128, R110, R140 ;  /* 0x0000006e8070723c */ /* 0x000fe2000004188c */
[----:B------:R-:W-:Y:S01]  /*76e0*/  IMAD.MOV.U32 R203, RZ, RZ, R229 ;  /* 0x000000ffffcb7224 */ /* 0x000fe200078e00e5 */
[----:B------:R1:W5:Y:S01]  /*76f0*/  LDL.LU R234, [R1+0x64] ;  /* 0x0000640001ea7983 */ /* 0x0003620000300800 */
[----:B------:R-:W-:-:S02]  /*7700*/  FADD.FTZ R11, R195, R11 ;  /* 0x0000000bc30b7221 */ /* 0x000fc40000010000 */
[----:B------:R-:W-:Y:S01]  /*7710*/  FADD.FTZ R10, R202, R10 ;  /* 0x0000000aca0a7221 */ /* 0x000fe20000010000 */
[----:B------:R1:W5:Y:S01]  /*7720*/  LDL.LU R233, [R1+0x60] ;  /* 0x0000600001e97983 */ /* 0x0003620000300800 */
[----:B------:R-:W-:Y:S01]  /*7730*/  FADD.FTZ R12, R12, R8 ;  /* 0x000000080c0c7221 */ /* 0x000fe20000010000 */
[----:B------:R-:W-:Y:S01]  /*7740*/  HMMA.16816.F32.BF16 R128, R128, R6, R120 ;  /* 0x000000068080723c */ /* 0x000fe20000041878 */
[----:B------:R-:W-:Y:S01]  /*7750*/  FADD.FTZ R8, R212, R9 ;  /* 0x00000009d4087221 */ /* 0x000fe20000010000 */
[----:B------:R1:W5:Y:S01]  /*7760*/  LDL.LU R232, [R1+0x5c] ;  /* 0x00005c0001e87983 */ /* 0x0003620000300800 */
[----:B------:R-:W-:Y:S02]  /*7770*/  FADD.FTZ R11, R203, R11 ;  /* 0x0000000bcb0b7221 */ /* 0x000fe40000010000 */
[----:B------:R-:W-:Y:S01]  /*7780*/  FADD.FTZ R8, R215, R8 ;  /* 0x00000008d7087221 */ /* 0x000fe20000010000 */
[----:B------:R1:W5:Y:S02]  /*7790*/  LDL.LU R231, [R1+0x58] ;  /* 0x0000580001e77983 */ /* 0x0003640000300800 */
[C---:B------:R-:W-:Y:S02]  /*77a0*/  HMMA.16816.F32.BF16 R120, R124.reuse, R4, R48 ;  /* 0x000000047c78723c */ /* 0x040fe40000041830 */
[----:B------:R1:W5:Y:S04]  /*77b0*/  LDL.LU R230, [R1+0x54] ;  /* 0x0000540001e67983 */ /* 0x0003680000300800 */
[----:B------:R1:W5:Y:S01]  /*77c0*/  LDL.LU R229, [R1+0x50] ;  /* 0x0000500001e57983 */ /* 0x0003620000300800 */
[----:B------:R-:W-:Y:S01]  /*77d0*/  FADD.FTZ R5, R213, R10 ;  /* 0x0000000ad5057221 */ /* 0x000fe20000010000 */
[----:B------:R-:W-:Y:S01]  /*77e0*/  HMMA.16816.F32.BF16 R72, R124, R76, R72 ;  /* 0x0000004c7c48723c */ /* 0x000fe20000041848 */
[----:B------:R-:W-:Y:S01]  /*77f0*/  FADD.FTZ R4, R214, R11 ;  /* 0x0000000bd6047221 */ /* 0x000fe20000010000 */
[----:B------:R1:W5:Y:S01]  /*7800*/  LDL.LU R224, [R1+0x4c] ;  /* 0x00004c0001e07983 */ /* 0x0003620000300800 */
[----:B------:R-:W-:-:S02]  /*7810*/  FADD.FTZ R10, R244, R12 ;  /* 0x0000000cf40a7221 */ /* 0x000fc40000010000 */
[----:B------:R-:W-:Y:S02]  /*7820*/  FADD.FTZ R9, R245, R5 ;  /* 0x00000005f5097221 */ /* 0x000fe40000010000 */
[----:B------:R-:W-:Y:S01]  /*7830*/  FADD.FTZ R5, R15, R8 ;  /* 0x000000080f057221 */ /* 0x000fe20000010000 */
[----:B------:R-:W-:Y:S01]  /*7840*/  HMMA.16816.F32.BF16 R164, R124, R168, R104 ;  /* 0x000000a87ca4723c */ /* 0x000fe20000041868 */
[----:B------:R-:W-:Y:S02]  /*7850*/  FADD.FTZ R11, R246, R4 ;  /* 0x00000004f60b7221 */ /* 0x000fe40000010000 */
[----:B------:R-:W-:Y:S02]  /*7860*/  FADD.FTZ R4, R247, R10 ;  /* 0x0000000af7047221 */ /* 0x000fe40000010000 */
[----:B------:R-:W-:-:S03]  /*7870*/  FADD.FTZ R5, R206, R5 ;  /* 0x00000005ce057221 */ /* 0x000fc60000010000 */
        /* <DEDUP_REMOVED lines=29> */
[----:B------:R1:W-:Y:S01]  /*7a50*/  STL [R1+0x28], R7 ;  /* 0x0000280701007387 */ /* 0x0003e20000100800 */
[----:B------:R-:W-:-:S03]  /*7a60*/  UIMAD.WIDE.U32 UR30, UR28, UR4, URZ ;  /* 0x000000041c1e72a5 */ /* 0x000fc6000f8e003f */
[----:B------:R1:W-:Y:S04]  /*7a70*/  STL [R1+0x2c], R5 ;  /* 0x00002c0501007387 */ /* 0x0003e80000100800 */
[----:B------:R1:W-:Y:S04]  /*7a80*/  STL [R1+0x34], R0 ;  /* 0x0000340001007387 */ /* 0x0003e80000100800 */
[----:B------:R1:W-:Y:S01]  /*7a90*/  STL [R1+0x30], R2 ;  /* 0x0000300201007387 */ /* 0x0003e20000100800 */
[----:B------:R-:W-:Y:S01]  /*7aa0*/  PLOP3.LUT P0, PT, PT, PT, UP6, 0x40, 0x0 ;  /* 0x000000000000781c */ /* 0x000fe20003f0e868 */
[----:B------:R-:W-:-:S02]  /*7ab0*/  @UP5 UMOV UR29, UR31 ;  /* 0x0000001f001d5c82 */ /* 0x000fc40008000000 */
[----:B------:R-:W-:-:S04]  /*7ac0*/  @UP5 USHF.R.U32.HI UR28, URZ, UR5, UR29 ;  /* 0x000000053f1c5299 */ /* 0x000fc8000801161d */
[----:B------:R-:W-:-:S03]  /*7ad0*/  UIADD3 UR4, UR27, UR28, URZ ;  /* 0x0000001c1b047290 */ /* 0x000fc6000fffe03f */
[----:B------:R-:W-:Y:S02]  /*7ae0*/  ULDC UR27, c[0x0][0x328] ;  /* 0x0000ca00001b7ab9 */ /* 0x000fe40000000800 */
[----:B------:R-:W-:Y:S02]  /*7af0*/  UIADD3 UR26, UR26, -0x2, URZ ;  /* 0xfffffffe1a1a7890 */ /* 0x000fe4000fffe03f */
[----:B------:R-:W-:Y:S01]  /*7b00*/  UIADD3 UR27, UR4, UR27, URZ ;  /* 0x0000001b041b7290 */ /* 0x000fe2000fffe03f */
[----:B------:R-:W-:Y:S05]  /*7b10*/  @P0 BRA `(.L_x_1097) ;  /* 0x0000018000000947 */ /* 0x000fea0003800000 */
[----:B------:R-:W-:Y:S01]  /*7b20*/  ISETP.LT.AND P0, PT, RZ, UR4, PT ;  /* 0x00000004ff007c0c */ /* 0x000fe2000bf01270 */
[----:B------:R-:W-:-:S12]  /*7b30*/  UIADD3 UR28, UR4, -0x1, URZ ;  /* 0xffffffff041c7890 */ /* 0x000fd8000fffe03f */
[----:B------:R-:W-:Y:S05]  /*7b40*/  @P0 BRA `(.L_x_1098) ;  /* 0x000000a000000947 */ /* 0x000fea0003800000 */
[----:B------:R-:W-:Y:S02]  /*7b50*/  UMOV UR28, 0x1 ;  /* 0x00000001001c7882 */ /* 0x000fe40000000000 */
        /* <DEDUP_REMOVED lines=9> */
.L_x_1098:
[----:B------:R-:W-:Y:S02]  /*7bf0*/  UMOV UR5, 0x1 ;  /* 0x0000000100057882 */ /* 0x000fe40000000000 */
[----:B------:R-:W-:Y:S02]  /*7c00*/  ULDC UR4, c[0x0][0x32c] ;  /* 0x0000cb0000047ab9 */ /* 0x000fe40000000800 */
[----:B------:R-:W-:-:S03]  /*7c10*/  UISETP.NE.AND UP0, UPT, UR5, UR4, UPT ;  /* 0x000000040500728c */ /* 0x000fc6000bf05270 */
[----:B------:R-:W-:Y:S02]  /*7c20*/  ULDC.64 UR4, c[0x0][0x330] ;  /* 0x0000cc0000047ab9 */ /* 0x000fe40000000a00 */
[----:B------:R-:W-:-:S07]  /*7c30*/  UIMAD.WIDE.U32 UR30, UR28, UR4, URZ ;  /* 0x000000041c1e72a5 */ /* 0x000fce000f8e003f */
[----:B------:R-:W-:Y:S02]  /*7c40*/  @UP0 UMOV UR29, UR31 ;  /* 0x0000001f001d0c82 */ /* 0x000fe40008000000 */
[----:B------:R-:W-:Y:S02]  /*7c50*/  @UP0 USHF.R.U32.HI UR28, URZ, UR5, UR29 ;  /* 0x000000053f1c0299 */ /* 0x000fe4000801161d */
.L_x_1099:
[----:B------:R-:W-:Y:S02]  /*7c60*/  ULDC UR4, c[0x0][0x32c] ;  /* 0x0000cb0000047ab9 */ /* 0x000fe40000000800 */
[----:B------:R-:W-:-:S04]  /*7c70*/  UIMAD UR4, UR28, UR4, UR4 ;  /* 0x000000041c0472a4 */ /* 0x000fc8000f8e0204 */
[----:B------:R-:W-:-:S04]  /*7c80*/  UISETP.LT.AND UP0, UPT, UR27, UR4, UPT ;  /* 0x000000041b00728c */ /* 0x000fc8000bf01270 */
[----:B------:R-:W-:-:S04]  /*7c90*/  USEL UR27, UR27, UR4, UP0 ;  /* 0x000000041b1b7287 */ /* 0x000fc80008000000 */
.L_x_1097:
        /* <DEDUP_REMOVED lines=23> */
[----:B------:R1:W-:Y:S02]  /*7e10*/  STL [R1+0x4], R0 ;  /* 0x0000040001007387 */ /* 0x0003e40000100800 */
.L_x_1119:
[----:B-----5:R2:W5:Y:S01]  /*7e20*/  LDL R247, [R1+0x20] ;  /* 0x0000200001f77983 */ /* 0x0205620000100800 */
[----:B------:R-:W-:Y:S04]  /*7e30*/  DEPBAR.LE SB0, 0x0 ;  /* 0x000080000000791a */ /* 0x000fe80000000000 */
[----:B------:R-:W-:Y:S01]  /*7e40*/  BAR.SYNC.DEFER_BLOCKING 0x0 ;  /* 0x0000000000007b1d */ /* 0x000fe20000010000 */
[----:B------:R-:W-:Y:S01]  /*7e50*/  UISETP.GT.AND UP0, UPT, UR7, UR26, UPT ;  /* 0x0000001a0700728c */ /* 0x000fe2000bf04270 */
[----:B------:R-:W-:Y:S04]  /*7e60*/  SEL R244, RZ, 0x10, P5 ;  /* 0x00000010fff47807 */ /* 0x000fe80002800000 */
[----:B------:R2:W5:Y:S01]  /*7e70*/  LDL R246, [R1+0x4] ;  /* 0x0000040001f67983 */ /* 0x0005620000100800 */
        /* <DEDUP_REMOVED lines=14> */
[----:B--2---:R-:W2:Y:S01]  /*7f60*/  LDL R15, [R1+0x8] ;  /* 0x00000800010f7983 */ /* 0x004ea20000100800 */
[----:B-1----:R-:W-:Y:S01]  /*7f70*/  SHF.R.S32.HI R0, RZ, 0x1f, R243 ;  /* 0x0000001fff007819 */ /* 0x002fe200000114f3 */
[C---:B------:R-:W-:Y:S01]  /*7f80*/  IMAD.WIDE.U32 R2, R243.reuse, c[0x0][0x208], RZ ;  /* 0x00008200f3027a25 */ /* 0x040fe200078e00ff */
[----:B------:R-:W-:Y:S02]  /*7f90*/  SHF.R.S32.HI R4, RZ, 0x1f, R242 ;  /* 0x0000001fff047819 */ /* 0x000fe400000114f2 */
[----:B------:R-:W-:Y:S01]  /*7fa0*/  IADD3 R14, -R244, 0x10, RZ ;  /* 0x00000010f40e7810 */ /* 0x000fe20007ffe1ff */
[----:B------:R-:W-:Y:S02]  /*7fb0*/  IMAD R0, R0, c[0x0][0x208], RZ ;  /* 0x0000820000007a24 */ /* 0x000fe400078e02ff */
[----:B------:R-:W-:Y:S01]  /*7fc0*/  IMAD R4, R4, c[0x0][0x218], RZ ;  /* 0x0000860004047a24 */ /* 0x000fe200078e02ff */
[----:B------:R-:W-:Y:S01]  /*7fd0*/  LOP3.LUT R14, R14, 0xf, RZ, 0xc0, !PT ;  /* 0x0000000f0e0e7812 */ /* 0x000fe200078ec0ff */
[----:B------:R-:W-:Y:S02]  /*7fe0*/  IMAD R0, R243, c[0x0][0x20c], R0 ;  /* 0x00008300f3007a24 */ /* 0x000fe400078e0200 */
        /* <DEDUP_REMOVED lines=8> */
[----:B------:R-:W4:Y:S04]  /*8070*/  SHFL.IDX PT, R3, R2, RZ, 0x181f ;  /* 0x00181fff02037589 */ /* 0x000f2800000e0000 */
[----:B------:R-:W3:Y:S04]  /*8080*/  SHFL.IDX PT, R4, R0, RZ, 0x181f ;  /* 0x00181fff00047589 */ /* 0x000ee800000e0000 */
[----:B------:R-:W3:Y:S04]  /*8090*/  SHFL.IDX PT, R2, R2, 0x2, 0x181f ;  /* 0x00581f0002027f89 */ /* 0x000ee800000e0000 */
[----:B------:R-:W3:Y:S04]  /*80a0*/  SHFL.IDX PT, R5, R0, 0x1, 0x181f ;  /* 0x00381f0000057f89 */ /* 0x000ee800000e0000 */
[----:B------:R-:W3:Y:S01]  /*80b0*/  SHFL.IDX PT, R0, R0, 0x2, 0x181f ;  /* 0x00581f0000007f89 */ /* 0x000ee200000e0000 */
[-C--:B-1---5:R-:W-:Y:S02]  /*80c0*/  IADD3 R8, P1, R6, R247.reuse, RZ ;  /* 0x000000f706087210 */ /* 0x0a2fe40007f3e0ff */
[CC--:B----4-:R-:W-:Y:S02]  /*80d0*/  IADD3 R12, P0, R3.reuse, R247.reuse, RZ ;  /* 0x000000f7030c7210 */ /* 0x0d0fe40007f1e0ff */
[-C--:B------:R-:W-:Y:S03]  /*80e0*/  IADD3 R10, P2, R3, R246.reuse, RZ ;  /* 0x000000f6030a7210 */ /* 0x080fe60007f5e0ff */
[----:B---3--:R-:W-:Y:S01]  /*80f0*/  IMAD.X R13, R4, 0x1, R245, P0 ;  /* 0x00000001040d7824 */ /* 0x008fe200000e06f5 */
[----:B------:R-:W-:Y:S01]  /*8100*/  IADD3 R6, P0, R6, R246, RZ ;  /* 0x000000f606067210 */ /* 0x000fe20007f1e0ff */
[----:B------:R-:W-:Y:S01]  /*8110*/  IMAD.X R11, R4, 0x1, R223, P2 ;  /* 0x00000001040b7824 */ /* 0x000fe200010e06df */
[----:B------:R-:W-:Y:S01]  /*8120*/  IADD3 R4, P2, R2, R247, RZ ;  /* 0x000000f702047210 */ /* 0x000fe20007f5e0ff */
[C---:B------:R-:W-:Y:S02]  /*8130*/  IMAD.X R9, R5.reuse, 0x1, R245, P1 ;  /* 0x0000000105097824 */ /* 0x040fe400008e06f5 */
[----:B------:R-:W-:Y:S01]  /*8140*/  IMAD.X R7, R5, 0x1, R223, P0 ;  /* 0x0000000105077824 */ /* 0x000fe200000e06df */
[----:B------:R-:W-:Y:S01]  /*8150*/  IADD3 R2, P1, P0, R14, R2, R246 ;  /* 0x000000020e027210 */ /* 0x000fe2000783e0f6 */
[----:B------:R-:W-:Y:S01]  /*8160*/  IMAD.X R5, R0, 0x1, R245, P2 ;  /* 0x0000000100057824 */ /* 0x000fe200010e06f5 */
[----:B------:R-:W-:Y:S02]  /*8170*/  ISETP.NE.U32.AND P2, PT, R244, RZ, PT ;  /* 0x000000fff400720c */ /* 0x000fe40003f45070 */
[----:B------:R-:W-:Y:S01]  /*8180*/  IADD3.X R3, RZ, R0, R223, P1, P0 ;  /* 0x00000000ff037210 */ /* 0x000fe20000fe04df */
[----:B--2---:R1:W-:Y:S04]  /*8190*/  LDGSTS.E.BYPASS.LTC128B.128 [R15], [R12.64], !P6 ;  /* 0x000000000c0f7fae */ /* 0x0043e8000f101d56 */
[----:B------:R1:W-:Y:S04]  /*81a0*/  LDGSTS.E.BYPASS.LTC128B.128 [R15+0x1800], [R10.64], !P5 ;  /* 0x018000000a0f7fae */ /* 0x0003e8000e901d56 */
[----:B------:R1:W-:Y:S04]  /*81b0*/  LDGSTS.E.BYPASS.LTC128B.128 [R15+0x800], [R8.64], !P6 ;  /* 0x00800000080f7fae */ /* 0x0003e8000f101d56 */
[----:B------:R1:W-:Y:S04]  /*81c0*/  LDGSTS.E.BYPASS.LTC128B.128 [R15+0x2000], [R6.64], !P5 ;  /* 0x02000000060f7fae */ /* 0x0003e8000e901d56 */
[----:B------:R1:W-:Y:S04]  /*81d0*/  LDGSTS.E.BYPASS.LTC128B.128 [R15+0x1000], [R4.64], !P6 ;  /* 0x01000000040f7fae */ /* 0x0003e8000f101d56 */
[----:B------:R1:W-:Y:S02]  /*81e0*/  LDGSTS.E.BYPASS.LTC128B.128.ZFILL [R15+0x2800], [R2.64], P2 ;  /* 0x02800000020f7fae */ /* 0x0003e40009141d56 */
.L_x_1101:
        /* <DEDUP_REMOVED lines=176> */
[----:B--2---:R-:W-:Y:S02]  /*8cf0*/  FMUL.FTZ R19, R37, c[0x0][0x320] ;  /* 0x0000c80025137a20 */ /* 0x004fe40000410000 */
[----:B------:R-:W-:Y:S03]  /*8d00*/  FMUL.FTZ R42, R42, c[0x0][0x320] ;  /* 0x0000c8002a2a7a20 */ /* 0x000fe60000410000 */
[----:B------:R2:W2:Y:S01]  /*8d10*/  MUFU.TANH R137, R23 ;  /* 0x0000001700897308 */ /* 0x0004a20000002400 */
[----:B------:R-:W-:Y:S04]  /*8d20*/  FMUL.FTZ R43, R43, c[0x0][0x320] ;  /* 0x0000c8002b2b7a20 */ /* 0x000fe80000410000 */
        /* <DEDUP_REMOVED lines=13> */
[----:B-1----:R-:W-:Y:S02]  /*8e00*/  FMUL.FTZ R25, R32, c[0x0][0x320] ;  /* 0x0000c80020197a20 */ /* 0x002fe40000410000 */
[----:B------:R-:W-:Y:S07]  /*8e10*/  FMUL.FTZ R32, R34, c[0x0][0x320] ;  /* 0x0000c80022207a20 */ /* 0x000fee0000410000 */
        /* <DEDUP_REMOVED lines=36> */
[----:B------:R-:W-:Y:S01]  /*9060*/  IADD3 R14, -R244, 0x10, RZ ;  /* 0x00000010f40e7810 */ /* 0x000fe20007ffe1ff */
[----:B------:R-:W3:Y:S03]  /*9070*/  LDL R33, [R1] ;  /* 0x0000000001217983 */ /* 0x000ee60000100800 */
        /* <DEDUP_REMOVED lines=27> */
[----:B------:R-:W4:Y:S04]  /*9230*/  SHFL.IDX PT, R3, R2, RZ, 0x181f ;  /* 0x00181fff02037589 */ /* 0x000f2800000e0000 */
[----:B------:R-:W1:Y:S04]  /*9240*/  SHFL.IDX PT, R4, R0, RZ, 0x181f ;  /* 0x00181fff00047589 */ /* 0x000e6800000e0000 */
[----:B------:R-:W3:Y:S04]  /*9250*/  SHFL.IDX PT, R2, R2, 0x2, 0x181f ;  /* 0x00581f0002027f89 */ /* 0x000ee800000e0000 */
[----:B------:R-:W3:Y:S04]  /*9260*/  SHFL.IDX PT, R5, R0, 0x1, 0x181f ;  /* 0x00381f0000057f89 */ /* 0x000ee800000e0000 */
[----:B------:R-:W3:Y:S01]  /*9270*/  SHFL.IDX PT, R0, R0, 0x2, 0x181f ;  /* 0x00581f0000007f89 */ /* 0x000ee200000e0000 */
[-C--:B--2--5:R-:W-:Y:S02]  /*9280*/  IADD3 R8, P1, R6, R247.reuse, RZ ;  /* 0x000000f706087210 */ /* 0x0a4fe40007f3e0ff */
[CC--:B----4-:R-:W-:Y:S02]  /*9290*/  IADD3 R12, P0, R3.reuse, R247.reuse, RZ ;  /* 0x000000f7030c7210 */ /* 0x0d0fe40007f1e0ff */
[-C--:B------:R-:W-:Y:S03]  /*92a0*/  IADD3 R10, P2, R3, R246.reuse, RZ ;  /* 0x000000f6030a7210 */ /* 0x080fe60007f5e0ff */
[----:B-1----:R-:W-:Y:S01]  /*92b0*/  IMAD.X R13, R4, 0x1, R245, P0 ;  /* 0x00000001040d7824 */ /* 0x002fe200000e06f5 */
[----:B------:R-:W-:Y:S01]  /*92c0*/  IADD3 R6, P0, R6, R246, RZ ;  /* 0x000000f606067210 */ /* 0x000fe20007f1e0ff */
[----:B------:R-:W-:Y:S01]  /*92d0*/  IMAD.X R11, R4, 0x1, R223, P2 ;  /* 0x00000001040b7824 */ /* 0x000fe200010e06df */
[----:B---3--:R-:W-:Y:S02]  /*92e0*/  IADD3 R4, P2, R2, R247, RZ ;  /* 0x000000f702047210 */ /* 0x008fe40007f5e0ff */
        /* <DEDUP_REMOVED lines=12> */
.L_x_1102:
[----:B-1234-:R-:W2:Y:S01]  /*93b0*/  LDL R2, [R1+0x38] ;  /* 0x0000380001027983 */ /* 0x01eea20000100800 */
[----:B------:R-:W-:Y:S01]  /*93c0*/  UISETP.NE.AND UP1, UPT, UR15, URZ, UPT ;  /* 0x0000003f0f00728c */ /* 0x000fe2000bf25270 */
[----:B------:R-:W-:Y:S01]  /*93d0*/  IMAD.U32 R6, RZ, RZ, UR12 ;  /* 0x0000000cff067e24 */ /* 0x000fe2000f8e00ff */
        /* <DEDUP_REMOVED lines=10> */
[----:B------:R-:W-:Y:S03]  /*9480*/  PLOP3.LUT P0, PT, PT, PT, UP0, 0x40, 0x0 ;  /* 0x000000000000781c */ /* 0x000fe60003f0e808 */
[----:B------:R-:W1:Y:S01]  /*9490*/  SHFL.IDX PT, R3, R4, RZ, 0x1c1f ;  /* 0x001c1fff04037589 */ /* 0x000e6200000e0000 */
[----:B---3--:R-:W-:Y:S04]  /*94a0*/  IADD3 R0, -R33, 0x1, R0 ;  /* 0x0000000121007810 */ /* 0x008fe80007ffe100 */
[----:B------:R-:W-:Y:S04]  /*94b0*/  IADD3 R6, -R6, UR8, R0 ;  /* 0x0000000806067c10 */ /* 0x000fe8000fffe100 */
[C---:B------:R-:W-:Y:S02]  /*94c0*/  IADD3 R5, R6.reuse, c[0x0][0x328], RZ ;  /* 0x0000ca0006057a10 */ /* 0x040fe40007ffe0ff */
[----:B------:R-:W-:Y:S03]  /*94d0*/  IADD3 R6, R6, UR21, RZ ;  /* 0x0000001506067c10 */ /* 0x000fe6000fffe0ff */
[--C-:B-1----:R-:W-:Y:S02]  /*94e0*/  IMAD.IADD R2, R5, 0x1, R3.reuse ;  /* 0x0000000105027824 */ /* 0x102fe400078e0203 */
[----:B------:R-:W-:Y:S01]  /*94f0*/  IMAD.IADD R0, R6, 0x1, R3 ;  /* 0x0000000106007824 */ /* 0x000fe200078e0203 */
[----:B------:R-:W-:-:S05]  /*9500*/  @P0 BRA `(.L_x_1103) ;  /* 0x0000019000000947 */ /* 0x000fca0003800000 */
[----:B------:R-:W-:Y:S01]  /*9510*/  IMAD.U32 R7, RZ, RZ, UR12 ;  /* 0x0000000cff077e24 */ /* 0x000fe2000f8e00ff */
[----:B------:R-:W-:Y:S04]  /*9520*/  BSSY B0, `(.L_x_1104) ;  /* 0x0000012000007945 */ /* 0x000fe80003800000 */
[----:B------:R-:W-:Y:S04]  /*9530*/  IADD3 R3, -R7, UR8, R3 ;  /* 0x0000000807037c10 */ /* 0x000fe8000fffe103 */
        /* <DEDUP_REMOVED lines=11> */
.L_x_1105:
[----:B------:R-:W-:Y:S04]  /*95f0*/  MOV R7, c[0x0][0x32c] ;  /* 0x0000cb0000077a02 */ /* 0x000fe80000000f00 */
[----:B------:R-:W-:Y:S11]  /*9600*/  ISETP.NE.AND P0, PT, R7, 0x1, PT ;  /* 0x000000010700780c */ /* 0x000ff60003f05270 */
[----:B------:R-:W-:Y:S02]  /*9610*/  @!UPT UIADD3 URZ, URZ, URZ, URZ ;  /* 0x0000003f3f3ff290 */ /* 0x000fe4000fffe03f */
[----:B------:R-:W-:Y:S05]  /*9620*/  @P0 IMAD.HI.U32 R7, R3, c[0x0][0x330], RZ ;  /* 0x0000cc0003070a27 */ /* 0x000fea00078e00ff */
[----:B------:R-:W-:Y:S02]  /*9630*/  @P0 SHF.R.U32.HI R3, RZ, c[0x0][0x334], R7 ;  /* 0x0000cd00ff030a19 */ /* 0x000fe40000011607 */
.L_x_1106:
[----:B------:R-:W-:Y:S05]  /*9640*/  BSYNC B0 ;  /* 0x0000000000007941 */ /* 0x000fea0003800000 */
.L_x_1104:
[----:B------:R-:W-:Y:S05]  /*9650*/  IADD3 R7, -R33, UR4, RZ ;  /* 0x0000000421077c10 */ /* 0x000fea000fffe1ff */
[----:B------:R-:W-:Y:S05]  /*9660*/  IMAD R3, R3, c[0x0][0x32c], R7 ;  /* 0x0000cb0003037a24 */ /* 0x000fea00078e0207 */
[----:B------:R-:W-:Y:S02]  /*9670*/  IADD3 R7, R3, c[0x0][0x32c], RZ ;  /* 0x0000cb0003077a10 */ /* 0x000fe40007ffe0ff */
[----:B------:R-:W-:Y:S02]  /*9680*/  IMNMX R0, R0, R3, !PT ;  /* 0x0000000300007217 */ /* 0x000fe40007800200 */
[----:B------:R-:W-:Y:S02]  /*9690*/  IMNMX R2, R2, R7, PT ;  /* 0x0000000702027217 */ /* 0x000fe40003800200 */
.L_x_1103:
        /* <DEDUP_REMOVED lines=87> */
.L_x_1109:
[----:B------:R-:W-:Y:S04]  /*9c10*/  MOV R7, c[0x0][0x32c] ;  /* 0x0000cb0000077a02 */ /* 0x000fe80000000f00 */
[----:B------:R-:W-:Y:S11]  /*9c20*/  ISETP.NE.AND P0, PT, R7, 0x1, PT ;  /* 0x000000010700780c */ /* 0x000ff60003f05270 */
[----:B------:R-:W-:Y:S02]  /*9c30*/  @!UPT UIADD3 URZ, URZ, URZ, URZ ;  /* 0x0000003f3f3ff290 */ /* 0x000fe4000fffe03f */
[----:B------:R-:W-:Y:S05]  /*9c40*/  @P0 IMAD.HI.U32 R7, R3, c[0x0][0x330], RZ ;  /* 0x0000cc0003070a27 */ /* 0x000fea00078e00ff */
[----:B------:R-:W-:Y:S02]  /*9c50*/  @P0 SHF.R.U32.HI R3, RZ, c[0x0][0x334], R7 ;  /* 0x0000cd00ff030a19 */ /* 0x000fe40000011607 */
.L_x_1110:
[----:B------:R-:W-:Y:S05]  /*9c60*/  BSYNC B0 ;  /* 0x0000000000007941 */ /* 0x000fea0003800000 */
.L_x_1108:
[----:B------:R-:W-:Y:S05]  /*9c70*/  IADD3 R7, -R33, UR4, RZ ;  /* 0x0000000421077c10 */ /* 0x000fea000fffe1ff */
[----:B------:R-:W-:Y:S05]  /*9c80*/  IMAD R3, R3, c[0x0][0x32c], R7 ;  /* 0x0000cb0003037a24 */ /* 0x000fea00078e0207 */
[----:B------:R-:W-:Y:S02]  /*9c90*/  IADD3 R7, R3, c[0x0][0x32c], RZ ;  /* 0x0000cb0003077a10 */ /* 0x000fe40007ffe0ff */
[----:B------:R-:W-:Y:S02]  /*9ca0*/  IMNMX R0, R0, R3, !PT ;  /* 0x0000000300007217 */ /* 0x000fe40007800200 */
[----:B------:R-:W-:Y:S02]  /*9cb0*/  IMNMX R2, R2, R7, PT ;  /* 0x0000000702027217 */ /* 0x000fe40003800200 */
.L_x_1107:
        /* <DEDUP_REMOVED lines=85> */
.L_x_1113:
[----:B------:R-:W-:Y:S04]  /*a210*/  MOV R7, c[0x0][0x32c] ;  /* 0x0000cb0000077a02 */ /* 0x000fe80000000f00 */
[----:B------:R-:W-:Y:S11]  /*a220*/  ISETP.NE.AND P0, PT, R7, 0x1, PT ;  /* 0x000000010700780c */ /* 0x000ff60003f05270 */
[----:B------:R-:W-:Y:S02]  /*a230*/  @!UPT UIADD3 URZ, URZ, URZ, URZ ;  /* 0x0000003f3f3ff290 */ /* 0x000fe4000fffe03f */
[----:B------:R-:W-:Y:S05]  /*a240*/  @P0 IMAD.HI.U32 R7, R3, c[0x0][0x330], RZ ;  /* 0x0000cc0003070a27 */ /* 0x000fea00078e00ff */
[----:B------:R-:W-:Y:S02]  /*a250*/  @P0 SHF.R.U32.HI R3, RZ, c[0x0][0x334], R7 ;  /* 0x0000cd00ff030a19 */ /* 0x000fe40000011607 */
.L_x_1114:
[----:B------:R-:W-:Y:S05]  /*a260*/  BSYNC B0 ;  /* 0x0000000000007941 */ /* 0x000fea0003800000 */
.L_x_1112:
[----:B------:R-:W-:Y:S05]  /*a270*/  IADD3 R7, -R33, UR4, RZ ;  /* 0x0000000421077c10 */ /* 0x000fea000fffe1ff */
[----:B------:R-:W-:Y:S05]  /*a280*/  IMAD R3, R3, c[0x0][0x32c], R7 ;  /* 0x0000cb0003037a24 */ /* 0x000fea00078e0207 */
[----:B------:R-:W-:Y:S02]  /*a290*/  IADD3 R7, R3, c[0x0][0x32c], RZ ;  /* 0x0000cb0003077a10 */ /* 0x000fe40007ffe0ff */
[----:B------:R-:W-:Y:S02]  /*a2a0*/  IMNMX R0, R0, R3, !PT ;  /* 0x0000000300007217 */ /* 0x000fe40007800200 */
[----:B------:R-:W-:Y:S02]  /*a2b0*/  IMNMX R2, R2, R7, PT ;  /* 0x0000000702027217 */ /* 0x000fe40003800200 */
.L_x_1111:
        /* <DEDUP_REMOVED lines=85> */
.L_x_1117:
[----:B------:R-:W-:Y:S04]  /*a810*/  MOV R4, c[0x0][0x32c] ;  /* 0x0000cb0000047a02 */ /* 0x000fe80000000f00 */
[----:B------:R-:W-:Y:S11]  /*a820*/  ISETP.NE.AND P0, PT, R4, 0x1, PT ;  /* 0x000000010400780c */ /* 0x000ff60003f05270 */
[----:B------:R-:W-:Y:S02]  /*a830*/  @!UPT UIADD3 URZ, URZ, URZ, URZ ;  /* 0x0000003f3f3ff290 */ /* 0x000fe4000fffe03f */
[----:B------:R-:W-:Y:S05]  /*a840*/  @P0 IMAD.HI.U32 R4, R3, c[0x0][0x330], RZ ;  /* 0x0000cc0003040a27 */ /* 0x000fea00078e00ff */
[----:B------:R-:W-:Y:S02]  /*a850*/  @P0 SHF.R.U32.HI R3, RZ, c[0x0][0x334], R4 ;  /* 0x0000cd00ff030a19 */ /* 0x000fe40000011604 */
.L_x_1118:
[----:B------:R-:W-:Y:S05]  /*a860*/  BSYNC B0 ;  /* 0x0000000000007941 */ /* 0x000fea0003800000 */
.L_x_1116:
[----:B------:R-:W-:Y:S05]  /*a870*/  IADD3 R4, -R33, UR4, RZ ;  /* 0x0000000421047c10 */ /* 0x000fea000fffe1ff */
[----:B------:R-:W-:Y:S05]  /*a880*/  IMAD R3, R3, c[0x0][0x32c], R4 ;  /* 0x0000cb0003037a24 */ /* 0x000fea00078e0204 */
[----:B------:R-:W-:Y:S02]  /*a890*/  IADD3 R4, R3, c[0x0][0x32c], RZ ;  /* 0x0000cb0003047a10 */ /* 0x000fe40007ffe0ff */
[----:B------:R-:W-:Y:S02]  /*a8a0*/  IMNMX R0, R0, R3, !PT ;  /* 0x0000000300007217 */ /* 0x000fe40007800200 */
[----:B------:R-:W-:Y:S02]  /*a8b0*/  IMNMX R2, R2, R4, PT ;  /* 0x0000000402027217 */ /* 0x000fe40003800200 */
.L_x_1115:
        /* <DEDUP_REMOVED lines=37> */
[----:B------:R-:W-:Y:S01]  /*ab10*/  PLOP3.LUT P0, PT, PT, PT, UP4, 0x40, 0x0 ;  /* 0x000000000000781c */ /* 0x000fe20003f0e848 */
[----:B------:R-:W-:Y:S01]  /*ab20*/  UISETP.NE.AND UP4, UPT, UR4, URZ, UPT ;  /* 0x0000003f0400728c */ /* 0x000fe2000bf85270 */
[----:B------:R-:W-:Y:S02]  /*ab30*/  FMNMX.FTZ R4, R11, R4, !PT ;  /* 0x000000040b047209 */ /* 0x000fe40007810000 */
[----:B------:R-:W-:Y:S02]  /*ab40*/  ISETP.GT.AND P0, PT, R0, RZ, P0 ;  /* 0x000000ff0000720c */ /* 0x000fe40000704270 */
[----:B------:R-:W-:Y:S01]  /*ab50*/  FMNMX.FTZ R4, R10, R4, !PT ;  /* 0x000000040a047209 */ /* 0x000fe20007810000 */
[----:B------:R-:W2:Y:S01]  /*ab60*/  SHFL.BFLY PT, R20, R3, 0x2, 0x1f ;  /* 0x0c401f0003147f89 */ /* 0x000ea200000e0000 */
[----:B------:R-:W-:Y:S02]  /*ab70*/  ISETP.LT.OR P0, PT, R2, 0x1, P0 ;  /* 0x000000010200780c */ /* 0x000fe40000701670 */
[----:B------:R-:W-:Y:S02]  /*ab80*/  FMNMX.FTZ R4, R17, R4, !PT ;  /* 0x0000000411047209 */ /* 0x000fe40007810000 */
[----:B------:R-:W-:Y:S02]  /*ab90*/  FSEL R5, R222, -INF , !P0 ;  /* 0xff800000de057808 */ /* 0x000fe40004000000 */
[----:B------:R-:W-:Y:S02]  /*aba0*/  FMNMX.FTZ R4, R205, R4, !PT ;  /* 0x00000004cd047209 */ /* 0x000fe40007810000 */
[----:B------:R-:W-:Y:S01]  /*abb0*/  PLOP3.LUT P0, PT, PT, PT, UP1, 0x40, 0x0 ;  /* 0x000000000000781c */ /* 0x000fe20003f0e818 */
[----:B------:R-:W-:Y:S01]  /*abc0*/  UISETP.NE.AND UP1, UPT, UR29, URZ, UPT ;  /* 0x0000003f1d00728c */ /* 0x000fe2000bf25270 */
[----:B------:R-:W-:Y:S02]  /*abd0*/  FMNMX.FTZ R4, R208, R4, !PT ;  /* 0x00000004d0047209 */ /* 0x000fe40007810000 */
[----:B------:R-:W-:Y:S02]  /*abe0*/  ISETP.GT.AND P0, PT, R0, 0x9, P0 ;  /* 0x000000090000780c */ /* 0x000fe40000704270 */
[----:B------:R-:W-:Y:S01]  /*abf0*/  PLOP3.LUT P1, PT, PT, PT, UP2, 0x40, 0x0 ;  /* 0x000000000000781c */ /* 0x000fe20003f2e828 */
[----:B------:R-:W-:Y:S01]  /*ac00*/  UISETP.NE.AND UP2, UPT, UR30, URZ, UPT ;  /* 0x0000003f1e00728c */ /* 0x000fe2000bf45270 */
[----:B------:R-:W-:Y:S02]  /*ac10*/  FMNMX.FTZ R4, R210, R4, !PT ;  /* 0x00000004d2047209 */ /* 0x000fe40007810000 */
[----:B------:R-:W-:Y:S02]  /*ac20*/  ISETP.LT.OR P0, PT, R2, 0xa, P0 ;  /* 0x0000000a0200780c */ /* 0x000fe40000701670 */
[----:B------:R-:W-:Y:S02]  /*ac30*/  ISETP.GT.AND P1, PT, R0, 0x8, P1 ;  /* 0x000000080000780c */ /* 0x000fe40000f24270 */
[----:B------:R-:W-:Y:S01]  /*ac40*/  PLOP3.LUT P2, PT, PT, PT, UP3, 0x40, 0x0 ;  /* 0x000000000000781c */ /* 0x000fe20003f4e838 */
[----:B------:R-:W-:Y:S01]  /*ac50*/  UISETP.NE.AND UP3, UPT, UR31, URZ, UPT ;  /* 0x0000003f1f00728c */ /* 0x000fe2000bf65270 */
[----:B-1----:R-:W-:Y:S02]  /*ac60*/  FMNMX.FTZ R137, R137, R6, !PT ;  /* 0x0000000689897209 */ /* 0x002fe40007810000 */
[----:B--2---:R-:W-:Y:S02]  /*ac70*/  FMNMX.FTZ R3, R3, R20, !PT ;  /* 0x0000001403037209 */ /* 0x004fe40007810000 */
[----:B------:R-:W-:Y:S01]  /*ac80*/  FMNMX.FTZ R4, R211, R4, !PT ;  /* 0x00000004d3047209 */ /* 0x000fe20007810000 */
[----:B------:R-:W1:Y:S01]  /*ac90*/  SHFL.BFLY PT, R6, R137, 0x1, 0x1f ;  /* 0x0c201f0089067f89 */ /* 0x000e6200000e0000 */
[----:B------:R-:W-:Y:S02]  /*aca0*/  FSEL R25, R213, -INF , !P0 ;  /* 0xff800000d5197808 */ /* 0x000fe40004000000 */
[----:B------:R-:W-:Y:S02]  /*acb0*/  ISETP.LT.OR P1, PT, R2, 0x9, P1 ;  /* 0x000000090200780c */ /* 0x000fe40000f21670 */
[----:B------:R-:W-:Y:S02]  /*acc0*/  ISETP.GT.AND P2, PT, R0, 0x1, P2 ;  /* 0x000000010000780c */ /* 0x000fe40001744270 */
[----:B------:R-:W-:Y:S01]  /*acd0*/  PLOP3.LUT P0, PT, PT, PT, UP5, 0x40, 0x0 ;  /* 0x000000000000781c */ /* 0x000fe20003f0e858 */
[----:B------:R-:W2:Y:S01]  /*ace0*/  SHFL.BFLY PT, R136, R3, 0x1, 0x1f ;  /* 0x0c201f0003887f89 */ /* 0x000ea200000e0000 */
[----:B------:R-:W-:Y:S02]  /*acf0*/  FMNMX.FTZ R4, R245, R4, !PT ;  /* 0x00000004f5047209 */ /* 0x000fe40007810000 */
[----:B------:R-:W-:Y:S02]  /*ad00*/  FSEL R24, R214, -INF , !P1 ;  /* 0xff800000d6187808 */ /* 0x000fe40004800000 */
[----:B------:R-:W-:Y:S02]  /*ad10*/  ISETP.LT.OR P2, PT, R2, 0x2, P2 ;  /* 0x000000020200780c */ /* 0x000fe40001741670 */
[C---:B------:R-:W-:Y:S02]  /*ad20*/  ISETP.GT.AND P0, PT, R0.reuse, 0x18, P0 ;  /* 0x000000180000780c */ /* 0x040fe40000704270 */
[----:B------:R-:W-:Y:S02]  /*ad30*/  PLOP3.LUT P1, PT, PT, PT, UP6, 0x40, 0x0 ;  /* 0x000000000000781c */ /* 0x000fe40003f2e868 */
[----:B------:R-:W-:Y:S02]  /*ad40*/  FMNMX.FTZ R4, R247, R4, !PT ;  /* 0x00000004f7047209 */ /* 0x000fe40007810000 */
[----:B------:R-:W-:Y:S02]  /*ad50*/  FSEL R18, R221, -INF , !P2 ;  /* 0xff800000dd127808 */ /* 0x000fe40005000000 */
[----:B------:R-:W-:Y:S02]  /*ad60*/  ISETP.GT.AND P1, PT, R0, 0x11, P1 ;  /* 0x000000110000780c */ /* 0x000fe40000f24270 */
[----:B-1----:R-:W-:Y:S02]  /*ad70*/  FMNMX.FTZ R137, R137, R6, !PT ;  /* 0x0000000689897209 */ /* 0x002fe40007810000 */
[----:B------:R-:W-:Y:S02]  /*ad80*/  FMNMX.FTZ R6, R5, R139, !PT ;  /* 0x0000008b05067209 */ /* 0x000fe40007810000 */
[----:B------:R-:W-:Y:S01]  /*ad90*/  ISETP.LT.OR P0, PT, R2, 0x19, P0 ;  /* 0x000000190200780c */ /* 0x000fe20000701670 */
[----:B------:R-:W-:Y:S01]  /*ada0*/  FMUL.FTZ R141, R137, c[0x0][0x2d0] ;  /* 0x0000b400898d7a20 */ /* 0x000fe20000410000 */
[----:B------:R-:W-:Y:S01]  /*adb0*/  PLOP3.LUT P2, PT, PT, PT, UP0, 0x40, 0x0 ;  /* 0x000000000000781c */ /* 0x000fe20003f4e808 */
[----:B------:R-:W-:Y:S01]  /*adc0*/  UISETP.NE.AND UP0, UPT, UR28, URZ, UPT ;  /* 0x0000003f1c00728c */ /* 0x000fe2000bf05270 */
[----:B------:R-:W-:Y:S02]  /*add0*/  FMNMX.FTZ R4, R248, R4, !PT ;  /* 0x00000004f8047209 */ /* 0x000fe40007810000 */
[----:B------:R-:W-:Y:S02]  /*ade0*/  FMNMX.FTZ R6, R18, R6, !PT ;  /* 0x0000000612067209 */ /* 0x000fe40007810000 */
[----:B------:R-:W-:Y:S02]  /*adf0*/  ISETP.GT.AND P2, PT, R0, 0x10, P2 ;  /* 0x000000100000780c */ /* 0x000fe40001744270 */
[----:B------:R-:W-:Y:S02]  /*ae00*/  ISETP.LT.OR P1, PT, R2, 0x12, P1 ;  /* 0x000000120200780c */ /* 0x000fe40000f21670 */
[----:B------:R-:W-:Y:S02]  /*ae10*/  FSEL R206, R212, -INF , !P0 ;  /* 0xff800000d4ce7808 */ /* 0x000fe40004000000 */
[----:B------:R-:W-:Y:S02]  /*ae20*/  PLOP3.LUT P0, PT, PT, PT, UP3, 0x40, 0x0 ;  /* 0x000000000000781c */ /* 0x000fe40003f0e838 */
[----:B------:R-:W-:Y:S02]  /*ae30*/  FMNMX.FTZ R4, R250, R4, !PT ;  /* 0x00000004fa047209 */ /* 0x000fe40007810000 */
[----:B------:R-:W-:Y:S02]  /*ae40*/  FSEL R201, R215, -INF , !P1 ;  /* 0xff800000d7c97808 */ /* 0x000fe40004800000 */
[----:B--2---:R-:W-:Y:S01]  /*ae50*/  FMNMX.FTZ R136, R3, R136, !PT ;  /* 0x0000008803887209 */ /* 0x004fe20007810000 */
[----:B------:R-:W1:Y:S01]  /*ae60*/  SHFL.BFLY PT, R20, R4, 0x2, 0x1f ;  /* 0x0c401f0004147f89 */ /* 0x000e6200000e0000 */
[----:B------:R-:W-:Y:S02]  /*ae70*/  FMNMX.FTZ R3, R24, R6, !PT ;  /* 0x0000000618037209 */ /* 0x000fe40007810000 */
[----:B------:R-:W-:Y:S01]  /*ae80*/  ISETP.LT.OR P2, PT, R2, 0x11, P2 ;  /* 0x000000110200780c */ /* 0x000fe20001741670 */
[----:B------:R-:W-:Y:S01]  /*ae90*/  FMUL.FTZ R142, R136, c[0x0][0x2d0] ;  /* 0x0000b400888e7a20 */ /* 0x000fe20000410000 */
[----:B------:R-:W-:Y:S02]  /*aea0*/  ISETP.GT.AND P0, PT, R0, 0x20, P0 ;  /* 0x000000200000780c */ /* 0x000fe40000704270 */
[----:B------:R-:W-:Y:S02]  /*aeb0*/  PLOP3.LUT P1, PT, PT, PT, UP4, 0x40, 0x0 ;  /* 0x000000000000781c */ /* 0x000fe40003f2e848 */
[----:B------:R-:W-:Y:S02]  /*aec0*/  FMNMX.FTZ R3, R25, R3, !PT ;  /* 0x0000000319037209 */ /* 0x000fe40007810000 */
[----:B------:R-:W-:Y:S02]  /*aed0*/  FSEL R200, R220, -INF , !P2 ;  /* 0xff800000dcc87808 */ /* 0x000fe40005000000 */
[----:B------:R-:W-:Y:S02]  /*aee0*/  ISETP.GT.AND P1, PT, R0, 0x19, P1 ;  /* 0x000000190000780c */ /* 0x000fe40000f24270 */
[C---:B------:R-:W-:Y:S02]  /*aef0*/  ISETP.LT.OR P0, PT, R2.reuse, 0x21, P0 ;  /* 0x000000210200780c */ /* 0x040fe40000701670 */
[----:B------:R-:W-:Y:S02]  /*af00*/  ISETP.LT.OR P1, PT, R2, 0x1a, P1 ;  /* 0x0000001a0200780c */ /* 0x000fe40000f21670 */
[----:B------:R-:W-:Y:S02]  /*af10*/  FSEL R212, R42, -INF , !P0 ;  /* 0xff8000002ad47808 */ /* 0x000fe40004000000 */
[----:B------:R-:W-:Y:S02]  /*af20*/  PLOP3.LUT P0, PT, PT, PT, UP1, 0x40, 0x0 ;  /* 0x000000000000781c */ /* 0x000fe40003f0e818 */
[----:B------:R-:W-:Y:S02]  /*af30*/  FMNMX.FTZ R3, R200, R3, !PT ;  /* 0x00000003c8037209 */ /* 0x000fe40007810000 */
[----:B------:R-:W-:Y:S02]  /*af40*/  ISETP.GT.AND P0, PT, R0, 0x28, P0 ;  /* 0x000000280000780c */ /* 0x000fe40000704270 */
[----:B------:R-:W-:Y:S02]  /*af50*/  FMNMX.FTZ R3, R201, R3, !PT ;  /* 0x00000003c9037209 */ /* 0x000fe40007810000 */
[----:B------:R-:W-:Y:S02]  /*af60*/  FSEL R209, R209, -INF , !P1 ;  /* 0xff800000d1d17808 */ /* 0x000fe40004800000 */
[----:B------:R-:W-:Y:S02]  /*af70*/  PLOP3.LUT P1, PT, PT, PT, UP2, 0x40, 0x0 ;  /* 0x000000000000781c */ /* 0x000fe40003f2e828 */
[----:B------:R-:W-:Y:S02]  /*af80*/  ISETP.LT.OR P0, PT, R2, 0x29, P0 ;  /* 0x000000290200780c */ /* 0x000fe40000701670 */
[----:B------:R-:W-:Y:S02]  /*af90*/  ISETP.GT.AND P1, PT, R0, 0x21, P1 ;  /* 0x000000210000780c */ /* 0x000fe40000f24270 */
[----:B------:R-:W-:Y:S02]  /*afa0*/  FMNMX.FTZ R3, R206, R3, !PT ;  /* 0x00000003ce037209 */ /* 0x000fe40007810000 */
        /* <DEDUP_REMOVED lines=9> */
[----:B-1----:R-:W-:Y:S02]  /*b040*/  FMNMX.FTZ R4, R4, R20, !PT ;  /* 0x0000001404047209 */ /* 0x002fe40007810000 */
[----:B------:R-:W-:Y:S01]  /*b050*/  FMNMX.FTZ R0, R214, R0, !PT ;  /* 0x00000000d6007209 */ /* 0x000fe20007810000 */
[----:B------:R-:W-:Y:S01]  /*b060*/  LDSM.16.MT88.4 R20, [R225+0x2080] ;  /* 0x00208000e114783b */ /* 0x000fe20000004200 */
[----:B------:R-:W-:Y:S02]  /*b070*/  FSETP.NEU.FTZ.AND P1, PT, R136, -INF , PT ;  /* 0xff8000008800780b */ /* 0x000fe40003f3d000 */
[----:B------:R-:W-:Y:S02]  /*b080*/  ISETP.LT.OR P0, PT, R2, 0x2a, P0 ;  /* 0x0000002a0200780c */ /* 0x000fe40000701670 */
[----:B------:R-:W-:Y:S02]  /*b090*/  FMNMX.FTZ R0, R213, R0, !PT ;  /* 0x00000000d5007209 */ /* 0x000fe40007810000 */
[----:B------:R-:W-:Y:S01]  /*b0a0*/  FSEL R142, R142, RZ, P1 ;  /* 0x000000ff8e8e7208 */ /* 0x000fe20000800000 */
[----:B------:R-:W1:Y:S01]  /*b0b0*/  SHFL.BFLY PT, R135, R4, 0x1, 0x1f ;  /* 0x0c201f0004877f89 */ /* 0x000e6200000e0000 */
[----:B------:R-:W-:Y:S02]  /*b0c0*/  FSEL R140, R47, -INF , !P0 ;  /* 0xff8000002f8c7808 */ /* 0x000fe40004000000 */
[----:B------:R-:W-:Y:S01]  /*b0d0*/  FSETP.NEU.FTZ.AND P2, PT, R137, -INF , PT ;  /* 0xff8000008900780b */ /* 0x000fe20003f5d000 */
[--C-:B------:R-:W-:Y:S01]  /*b0e0*/  FFMA.FTZ R3, R19, c[0x0][0x2d0], -R142.reuse ;  /* 0x0000b40013037a23 */ /* 0x100fe2000001088e */
[----:B------:R-:W-:Y:S01]  /*b0f0*/  FMNMX.FTZ R0, R140, R0, !PT ;  /* 0x000000008c007209 */ /* 0x000fe20007810000 */
[--C-:B------:R-:W-:Y:S01]  /*b100*/  FFMA.FTZ R8, R8, c[0x0][0x2d0], -R142.reuse ;  /* 0x0000b40008087a23 */ /* 0x100fe2000001088e */
[----:B------:R-:W-:Y:S01]  /*b110*/  FSEL R141, R141, RZ, P2 ;  /* 0x000000ff8d8d7208 */ /* 0x000fe20001000000 */
[----:B------:R2:W-:Y:S01]  /*b120*/  MUFU.EX2 R26, R3 ;  /* 0x00000003001a7308 */ /* 0x0005e20000000800 */
[--C-:B------:R-:W-:Y:S01]  /*b130*/  FFMA.FTZ R12, R12, c[0x0][0x2d0], -R142.reuse ;  /* 0x0000b4000c0c7a23 */ /* 0x100fe2000001088e */
[----:B------:R-:W2:Y:S01]  /*b140*/  SHFL.BFLY PT, R2, R0, 0x2, 0x1f ;  /* 0x0c401f0000027f89 */ /* 0x000ea200000e0000 */
[----:B------:R-:W-:Y:S02]  /*b150*/  FFMA.FTZ R13, R13, c[0x0][0x2d0], -R142 ;  /* 0x0000b4000d0d7a23 */ /* 0x000fe4000001088e */
[--C-:B------:R-:W-:Y:S02]  /*b160*/  FFMA.FTZ R9, R9, c[0x0][0x2d0], -R141.reuse ;  /* 0x0000b40009097a23 */ /* 0x100fe4000001088d */
[--C-:B------:R-:W-:Y:S02]  /*b170*/  FFMA.FTZ R14, R14, c[0x0][0x2d0], -R141.reuse ;  /* 0x0000b4000e0e7a23 */ /* 0x100fe4000001088d */
[--C-:B------:R-:W-:Y:S01]  /*b180*/  FFMA.FTZ R15, R15, c[0x0][0x2d0], -R141.reuse ;  /* 0x0000b4000f0f7a23 */ /* 0x100fe2000001088d */
[----:B------:R-:W-:Y:S01]  /*b190*/  MUFU.EX2 R45, R9 ;  /* 0x00000009002d7308 */ /* 0x000fe20000000800 */
[----:B------:R-:W-:Y:S01]  /*b1a0*/  FFMA.FTZ R16, R16, c[0x0][0x2d0], -R141 ;  /* 0x0000b40010107a23 */ /* 0x000fe2000001088d */
[----:B-1----:R-:W-:Y:S04]  /*b1b0*/  FMNMX.FTZ R135, R4, R135, !PT ;  /* 0x0000008704877209 */ /* 0x002fe80007810000 */
[C---:B------:R-:W-:Y:S01]  /*b1c0*/  FSETP.NEU.FTZ.AND P0, PT, R135.reuse, -INF , PT ;  /* 0xff8000008700780b */ /* 0x040fe20003f1d000 */
[----:B------:R-:W-:Y:S03]  /*b1d0*/  FMUL.FTZ R143, R135, c[0x0][0x2d0] ;  /* 0x0000b400878f7a20 */ /* 0x000fe60000410000 */
[----:B------:R-:W1:Y:S01]  /*b1e0*/  MUFU.EX2 R51, R14 ;  /* 0x0000000e00337308 */ /* 0x000e620000000800 */
[----:B--2---:R-:W-:Y:S02]  /*b1f0*/  FMNMX.FTZ R3, R0, R2, !PT ;  /* 0x0000000200037209 */ /* 0x004fe40007810000 */
[----:B------:R-:W-:Y:S02]  /*b200*/  FSEL R0, R137, RZ, P2 ;  /* 0x000000ff89007208 */ /* 0x000fe40001000000 */
[----:B------:R-:W-:Y:S01]  /*b210*/  FSEL R143, R143, RZ, P0 ;  /* 0x000000ff8f8f7208 */ /* 0x000fe20000000000 */
[----:B------:R-:W2:Y:S04]  /*b220*/  SHFL.BFLY PT, R4, R3, 0x1, 0x1f ;  /* 0x0c201f0003047f89 */ /* 0x000ea800000e0000 */
[----:B------:R-:W-:Y:S01]  /*b230*/  MUFU.EX2 R35, R15 ;  /* 0x0000000f00237308 */ /* 0x000fe20000000800 */
[----:B------:R-:W-:Y:S02]  /*b240*/  FADD.FTZ R0, -R0, R132 ;  /* 0x0000008400007221 */ /* 0x000fe40000010100 */
[--C-:B------:R-:W-:Y:S02]  /*b250*/  FFMA.FTZ R2, R17, c[0x0][0x2d0], -R143.reuse ;  /* 0x0000b40011027a23 */ /* 0x100fe4000001088f */
[----:B------:R-:W-:Y:S02]  /*b260*/  FMUL.FTZ R0, R0, c[0x0][0x2d0] ;  /* 0x0000b40000007a20 */ /* 0x000fe40000410000 */
[--C-:B------:R-:W-:Y:S02]  /*b270*/  FFMA.FTZ R7, R7, c[0x0][0x2d0], -R143.reuse ;  /* 0x0000b40007077a23 */ /* 0x100fe4000001088f */
[--C-:B------:R-:W-:Y:S01]  /*b280*/  FFMA.FTZ R11, R11, c[0x0][0x2d0], -R143.reuse ;  /* 0x0000b4000b0b7a23 */ /* 0x100fe2000001088f */
[----:B------:R3:W-:Y:S01]  /*b290*/  MUFU.EX2 R41, R2 ;  /* 0x0000000200297308 */ /* 0x0007e20000000800 */
[----:B------:R-:W-:Y:S01]  /*b2a0*/  FFMA.FTZ R10, R10, c[0x0][0x2d0], -R143 ;  /* 0x0000b4000a0a7a23 */ /* 0x000fe2000001088f */
[----:B-1----:R-:W-:Y:S08]  /*b2b0*/  F2FP.BF16.PACK_AB R192, R51, R45 ;  /* 0x0000002d33c0723e */ /* 0x002ff000000010ff */
[----:B------:R1:W4:Y:S01]  /*b2c0*/  MUFU.EX2 R133, R0 ;  /* 0x0000000000857308 */ /* 0x0003220000000800 */
[----:B--2---:R-:W-:Y:S09]  /*b2d0*/  FMNMX.FTZ R3, R4, R3, !PT ;  /* 0x0000000304037209 */ /* 0x004ff20007810000 */
[----:B------:R-:W2:Y:S01]  /*b2e0*/  MUFU.EX2 R40, R16 ;  /* 0x0000001000287308 */ /* 0x000ea20000000800 */
[----:B---3--:R-:W-:Y:S05]  /*b2f0*/  FSEL R2, R136, RZ, P1 ;  /* 0x000000ff88027208 */ /* 0x008fea0000800000 */
[----:B------:R-:W-:Y:S04]  /*b300*/  FADD.FTZ R2, -R2, R134 ;  /* 0x0000008602027221 */ /* 0x000fe80000010100 */
[----:B------:R-:W-:Y:S01]  /*b310*/  MUFU.EX2 R44, R8 ;  /* 0x00000008002c7308 */ /* 0x000fe20000000800 */
[----:B------:R-:W-:Y:S02]  /*b320*/  FMUL.FTZ R134, R3, c[0x0][0x2d0] ;  /* 0x0000b40003867a20 */ /* 0x000fe40000410000 */
[----:B------:R-:W-:Y:S01]  /*b330*/  FMUL.FTZ R2, R2, c[0x0][0x2d0] ;  /* 0x0000b40002027a20 */ /* 0x000fe20000410000 */
[----:B-1----:R-:W-:Y:S01]  /*b340*/  FSEL R0, R135, RZ, P0 ;  /* 0x000000ff87007208 */ /* 0x002fe20000000000 */
[----:B----4-:R-:W-:Y:S01]  /*b350*/  FMUL.FTZ R17, R133, R157 ;  /* 0x0000009d85117220 */ /* 0x010fe20000410000 */
[----:B------:R-:W-:Y:S01]  /*b360*/  FSETP.NEU.FTZ.AND P0, PT, R3, -INF , PT ;  /* 0xff8000000300780b */ /* 0x000fe20003f1d000 */
[----:B------:R-:W-:Y:S02]  /*b370*/  FMUL.FTZ R32, R133, R172 ;  /* 0x000000ac85207220 */ /* 0x000fe40000410000 */
[----:B------:R-:W-:Y:S01]  /*b380*/  FADD.FTZ R0, -R0, R138 ;  /* 0x0000008a00007221 */ /* 0x000fe20000010100 */
[----:B------:R-:W1:Y:S01]  /*b390*/  MUFU.EX2 R132, R2 ;  /* 0x0000000200847308 */ /* 0x000e620000000800 */
[----:B------:R-:W-:Y:S01]  /*b3a0*/  FSEL R134, R134, RZ, P0 ;  /* 0x000000ff86867208 */ /* 0x000fe20000000000 */
[----:B------:R-:W-:Y:S02]  /*b3b0*/  FFMA.FTZ R138, R196, c[0x0][0x2d0], -R141 ;  /* 0x0000b400c48a7a23 */ /* 0x000fe4000001088d */
[----:B------:R-:W-:Y:S01]  /*b3c0*/  FMUL.FTZ R0, R0, c[0x0][0x2d0] ;  /* 0x0000b40000007a20 */ /* 0x000fe20000410000 */
[----:B--2---:R-:W-:Y:S01]  /*b3d0*/  F2FP.BF16.PACK_AB R194, R40, R35 ;  /* 0x0000002328c2723e */ /* 0x004fe200000010ff */
[--C-:B------:R-:W-:Y:S02]  /*b3e0*/  FFMA.FTZ R4, R25, c[0x0][0x2d0], -R134.reuse ;  /* 0x0000b40019047a23 */ /* 0x100fe40000010886 */
[--C-:B------:R-:W-:Y:S02]  /*b3f0*/  FFMA.FTZ R5, R5, c[0x0][0x2d0], -R134.reuse ;  /* 0x0000b40005057a23 */ /* 0x100fe40000010886 */
[----:B------:R2:W3:Y:S01]  /*b400*/  MUFU.EX2 R2, R0 ;  /* 0x0000000000027308 */ /* 0x0004e20000000800 */
[C---:B------:R-:W-:Y:S02]  /*b410*/  FMUL.FTZ R16, R133.reuse, R156 ;  /* 0x0000009c85107220 */ /* 0x040fe40000410000 */
[C---:B------:R-:W-:Y:S02]  /*b420*/  FMUL.FTZ R52, R133.reuse, R52 ;  /* 0x0000003485347220 */ /* 0x040fe40000410000 */
[C---:B------:R-:W-:Y:S02]  /*b430*/  FMUL.FTZ R53, R133.reuse, R53 ;  /* 0x0000003585357220 */ /* 0x040fe40000410000 */
[C---:B------:R-:W-:Y:S02]  /*b440*/  FMUL.FTZ R64, R133.reuse, R64 ;  /* 0x0000004085407220 */ /* 0x040fe40000410000 */
[C---:B------:R-:W-:Y:S01]  /*b450*/  FMUL.FTZ R65, R133.reuse, R65 ;  /* 0x0000004185417220 */ /* 0x040fe20000410000 */
[----:B------:R-:W4:Y:S01]  /*b460*/  MUFU.EX2 R48, R12 ;  /* 0x0000000c00307308 */ /* 0x000f220000000800 */
[C---:B------:R-:W-:Y:S02]  /*b470*/  FMUL.FTZ R68, R133.reuse, R68 ;  /* 0x0000004485447220 */ /* 0x040fe40000410000 */
[C---:B------:R-:W-:Y:S02]  /*b480*/  FMUL.FTZ R69, R133.reuse, R69 ;  /* 0x0000004585457220 */ /* 0x040fe40000410000 */
[C---:B-1----:R-:W-:Y:S02]  /*b490*/  FMUL.FTZ R6, R132.reuse, R146 ;  /* 0x0000009284067220 */ /* 0x042fe40000410000 */
[C---:B------:R-:W-:Y:S02]  /*b4a0*/  FMUL.FTZ R19, R132.reuse, R159 ;  /* 0x0000009f84137220 */ /* 0x040fe40000410000 */
[C---:B------:R-:W-:Y:S01]  /*b4b0*/  FMUL.FTZ R54, R132.reuse, R54 ;  /* 0x0000003684367220 */ /* 0x040fe20000410000 */
[----:B------:R-:W1:Y:S01]  /*b4c0*/  MUFU.EX2 R33, R13 ;  /* 0x0000000d00217308 */ /* 0x000e620000000800 */
[C---:B------:R-:W-:Y:S02]  /*b4d0*/  FMUL.FTZ R55, R132.reuse, R55 ;  /* 0x0000003784377220 */ /* 0x040fe40000410000 */
[----:B------:R-:W-:Y:S02]  /*b4e0*/  FMUL.FTZ R66, R132, R66 ;  /* 0x0000004284427220 */ /* 0x000fe40000410000 */
[--C-:B--2---:R-:W-:Y:S02]  /*b4f0*/  FFMA.FTZ R0, R18, c[0x0][0x2d0], -R134.reuse ;  /* 0x0000b40012007a23 */ /* 0x104fe40000010886 */
[C---:B---3--:R-:W-:Y:S02]  /*b500*/  FMUL.FTZ R8, R2.reuse, R148 ;  /* 0x0000009402087220 */ /* 0x048fe40000410000 */
[----:B------:R-:W-:Y:S01]  /*b510*/  FMUL.FTZ R9, R2, R149 ;  /* 0x0000009502097220 */ /* 0x000fe20000410000 */
[----:B------:R2:W-:Y:S01]  /*b520*/  MUFU.EX2 R216, R0 ;  /* 0x0000000000d87308 */ /* 0x0005e20000000800 */
[----:B------:R-:W-:Y:S02]  /*b530*/  FMUL.FTZ R18, R132, R158 ;  /* 0x0000009e84127220 */ /* 0x000fe40000410000 */
[----:B------:R-:W-:Y:S01]  /*b540*/  FMUL.FTZ R25, R2, R165 ;  /* 0x000000a502197220 */ /* 0x000fe20000410000 */
[----:B----4-:R-:W-:Y:S01]  /*b550*/  F2FP.BF16.PACK_AB R193, R48, R44 ;  /* 0x0000002c30c1723e */ /* 0x010fe200000010ff */
[C---:B------:R-:W-:Y:S01]  /*b560*/  FMUL.FTZ R12, R2.reuse, R152 ;  /* 0x00000098020c7220 */ /* 0x040fe20000410000 */
[----:B------:R-:W-:Y:S01]  /*b570*/  LDSM.16.MT88.4 R156, [R226+0x2880] ;  /* 0x00288000e29c783b */ /* 0x000fe20000004200 */
[C---:B------:R-:W-:Y:S01]  /*b580*/  FMUL.FTZ R28, R2.reuse, R168 ;  /* 0x000000a8021c7220 */ /* 0x040fe20000410000 */
[----:B------:R-:W-:Y:S01]  /*b590*/  MOV R168, R48 ;  /* 0x0000003000a87202 */ /* 0x000fe20000000f00 */
[C---:B------:R-:W-:Y:S01]  /*b5a0*/  FMUL.FTZ R29, R2.reuse, R169 ;  /* 0x000000a9021d7220 */ /* 0x040fe20000410000 */
[----:B------:R-:W3:Y:S01]  /*b5b0*/  MUFU.EX2 R49, R7 ;  /* 0x0000000700317308 */ /* 0x000ee20000000800 */
[C---:B------:R-:W-:Y:S02]  /*b5c0*/  FMUL.FTZ R48, R133.reuse, R188 ;  /* 0x000000bc85307220 */ /* 0x040fe40000410000 */
[C---:B------:R-:W-:Y:S01]  /*b5d0*/  FMUL.FTZ R56, R2.reuse, R56 ;  /* 0x0000003802387220 */ /* 0x040fe20000410000 */
[----:B-1----:R-:W-:Y:S01]  /*b5e0*/  MOV R172, R33 ;  /* 0x0000002100ac7202 */ /* 0x002fe20000000f00 */
[C---:B------:R-:W-:Y:S02]  /*b5f0*/  FMUL.FTZ R13, R2.reuse, R153 ;  /* 0x00000099020d7220 */ /* 0x040fe40000410000 */
[C---:B------:R-:W-:Y:S02]  /*b600*/  FMUL.FTZ R57, R2.reuse, R57 ;  /* 0x0000003902397220 */ /* 0x040fe40000410000 */
[C---:B------:R-:W-:Y:S01]  /*b610*/  FMUL.FTZ R60, R2.reuse, R60 ;  /* 0x0000003c023c7220 */ /* 0x040fe20000410000 */
[----:B------:R1:W4:Y:S01]  /*b620*/  MUFU.EX2 R215, R5 ;  /* 0x0000000500d77308 */ /* 0x0003220000000800 */
[----:B------:R-:W-:Y:S02]  /*b630*/  FMUL.FTZ R61, R2, R61 ;  /* 0x0000003d023d7220 */ /* 0x000fe40000410000 */
[----:B------:R-:W-:Y:S02]  /*b640*/  FMUL.FTZ R67, R132, R67 ;  /* 0x0000004384437220 */ /* 0x000fe40000410000 */
[----:B--2---:R-:W-:Y:S02]  /*b650*/  FFMA.FTZ R0, R24, c[0x0][0x2d0], -R134 ;  /* 0x0000b40018007a23 */ /* 0x004fe40000010886 */
[----:B------:R-:W-:Y:S02]  /*b660*/  FMUL.FTZ R24, R2, R164 ;  /* 0x000000a402187220 */ /* 0x000fe40000410000 */
[C---:B------:R-:W-:Y:S01]  /*b670*/  FMUL.FTZ R70, R132.reuse, R70 ;  /* 0x0000004684467220 */ /* 0x040fe20000410000 */
[----:B------:R2:W-:Y:S01]  /*b680*/  MUFU.EX2 R217, R0 ;  /* 0x0000000000d97308 */ /* 0x0005e20000000800 */
[----:B------:R-:W-:Y:S02]  /*b690*/  FMUL.FTZ R71, R132, R71 ;  /* 0x0000004784477220 */ /* 0x000fe40000410000 */
[----:B------:R-:W-:Y:S01]  /*b6a0*/  FMUL.FTZ R72, R2, R72 ;  /* 0x0000004802487220 */ /* 0x000fe20000410000 */
[----:B---3--:R-:W-:Y:S01]  /*b6b0*/  MOV R169, R49 ;  /* 0x0000003100a97202 */ /* 0x008fe20000000f00 */
[----:B------:R-:W-:Y:S02]  /*b6c0*/  FMUL.FTZ R7, R132, R147 ;  /* 0x0000009384077220 */ /* 0x000fe40000410000 */
[C---:B------:R-:W-:Y:S02]  /*b6d0*/  FMUL.FTZ R73, R2.reuse, R73 ;  /* 0x0000004902497220 */ /* 0x040fe40000410000 */
[C---:B------:R-:W-:Y:S01]  /*b6e0*/  FMUL.FTZ R76, R2.reuse, R76 ;  /* 0x0000004c024c7220 */ /* 0x040fe20000410000 */
[----:B------:R3:W5:Y:S01]  /*b6f0*/  MUFU.EX2 R218, R4 ;  /* 0x0000000400da7308 */ /* 0x0007620000000800 */
[----:B------:R-:W-:Y:S02]  /*b700*/  FMUL.FTZ R77, R2, R77 ;  /* 0x0000004d024d7220 */ /* 0x000fe40000410000 */
[C---:B------:R-:W-:Y:S02]  /*b710*/  FMUL.FTZ R80, R133.reuse, R80 ;  /* 0x0000005085507220 */ /* 0x040fe40000410000 */
[C---:B-1----:R-:W-:Y:S01]  /*b720*/  FMUL.FTZ R5, R133.reuse, R145 ;  /* 0x0000009185057220 */ /* 0x042fe20000410000 */
[----:B----4-:R-:W-:Y:S01]  /*b730*/  F2FP.BF16.PACK_AB R145, R216, R215 ;  /* 0x000000d7d891723e */ /* 0x010fe200000010ff */
[C---:B------:R-:W-:Y:S02]  /*b740*/  FMUL.FTZ R81, R133.reuse, R81 ;  /* 0x0000005185517220 */ /* 0x040fe40000410000 */
[C---:B------:R-:W-:Y:S01]  /*b750*/  FMUL.FTZ R82, R132.reuse, R82 ;  /* 0x0000005284527220 */ /* 0x040fe20000410000 */
[----:B------:R-:W1:Y:S01]  /*b760*/  MUFU.EX2 R222, R11 ;  /* 0x0000000b00de7308 */ /* 0x000e620000000800 */
[C---:B------:R-:W-:Y:S02]  /*b770*/  FMUL.FTZ R83, R132.reuse, R83 ;  /* 0x0000005384537220 */ /* 0x040fe40000410000 */
[----:B------:R-:W-:Y:S01]  /*b780*/  FMUL.FTZ R84, R133, R84 ;  /* 0x0000005485547220 */ /* 0x000fe20000410000 */
[----:B--2---:R-:W-:Y:S01]  /*b790*/  FSEL R0, R3, RZ, P0 ;  /* 0x000000ff03007208 */ /* 0x004fe20000000000 */
[----:B------:R-:W-:Y:S01]  /*b7a0*/  FMUL.FTZ R85, R133, R85 ;  /* 0x0000005585557220 */ /* 0x000fe20000410000 */
[----:B------:R-:W-:Y:S01]  /*b7b0*/  PLOP3.LUT P0, PT, PT, PT, UP0, 0x80, 0x0 ;  /* 0x000000000000781c */ /* 0x000fe20003f0f008 */
[----:B------:R-:W-:Y:S02]  /*b7c0*/  FMUL.FTZ R86, R132, R86 ;  /* 0x0000005684567220 */ /* 0x000fe40000410000 */
[----:B------:R-:W-:Y:S01]  /*b7d0*/  FADD.FTZ R0, -R0, R139 ;  /* 0x0000008b00007221 */ /* 0x000fe20000010100 */
[----:B------:R-:W2:Y:S01]  /*b7e0*/  MUFU.EX2 R34, R10 ;  /* 0x0000000a00227308 */ /* 0x000ea20000000800 */
[----:B------:R-:W-:Y:S01]  /*b7f0*/  MOV R139, R26 ;  /* 0x0000001a008b7202 */ /* 0x000fe20000000f00 */
[----:B------:R-:W-:Y:S02]  /*b800*/  FMUL.FTZ R87, R132, R87 ;  /* 0x0000005784577220 */ /* 0x000fe40000410000 */
[----:B------:R-:W-:Y:S01]  /*b810*/  FMUL.FTZ R0, R0, c[0x0][0x2d0] ;  /* 0x0000b40000007a20 */ /* 0x000fe20000410000 */
[----:B------:R-:W-:Y:S01]  /*b820*/  F2FP.BF16.PACK_AB R195, R139, R33 ;  /* 0x000000218bc3723e */ /* 0x000fe200000010ff */
[C---:B---3--:R-:W-:Y:S01]  /*b830*/  FMUL.FTZ R4, R133.reuse, R144 ;  /* 0x0000009085047220 */ /* 0x048fe20000410000 */
[----:B-----5:R-:W-:Y:S01]  /*b840*/  F2FP.BF16.PACK_AB R147, R218, R217 ;  /* 0x000000d9da93723e */ /* 0x020fe200000010ff */
[C---:B------:R-:W-:Y:S02]  /*b850*/  FMUL.FTZ R33, R133.reuse, R173 ;  /* 0x000000ad85217220 */ /* 0x040fe40000410000 */
[----:B------:R-:W3:Y:S01]  /*b860*/  MUFU.EX2 R0, R0 ;  /* 0x0000000000007308 */ /* 0x000ee20000000800 */
[----:B------:R-:W-:Y:S02]  /*b870*/  FMUL.FTZ R88, R2, R88 ;  /* 0x0000005802587220 */ /* 0x000fe40000410000 */
[-C--:B------:R-:W-:Y:S05]  /*b880*/  HMMA.16816.F32.BF16 R4, R192, R20.reuse, R4 ;  /* 0x00000014c004723c */ /* 0x080fea0000041804 */
[----:B-1----:R-:W-:Y:S01]  /*b890*/  F2FP.BF16.PACK_AB R144, R222, R49 ;  /* 0x00000031de90723e */ /* 0x002fe200000010ff */
[----:B------:R-:W-:Y:S01]  /*b8a0*/  FMUL.FTZ R49, R133, R189 ;  /* 0x000000bd85317220 */ /* 0x000fe20000410000 */
[----:B------:R-:W-:Y:S01]  /*b8b0*/  MOV R189, R50 ;  /* 0x0000003200bd7202 */ /* 0x000fe20000000f00 */
[----:B------:R-:W-:Y:S01]  /*b8c0*/  FMUL.FTZ R50, R132, R190 ;  /* 0x000000be84327220 */ /* 0x000fe20000410000 */
[-C--:B--2---:R-:W-:Y:S03]  /*b8d0*/  F2FP.BF16.PACK_AB R146, R41, R34.reuse ;  /* 0x000000222992723e */ /* 0x084fe600000010ff */
[----:B------:R-:W-:Y:S01]  /*b8e0*/  FMUL.FTZ R89, R2, R89 ;  /* 0x0000005902597220 */ /* 0x000fe20000410000 */
[----:B------:R-:W-:Y:S01]  /*b8f0*/  MOV R173, R34 ;  /* 0x0000002200ad7202 */ /* 0x000fe20000000f00 */
[C---:B------:R-:W-:Y:S01]  /*b900*/  FMUL.FTZ R34, R132.reuse, R174 ;  /* 0x000000ae84227220 */ /* 0x040fe20000410000 */
[----:B------:R-:W-:Y:S01]  /*b910*/  MOV R174, R35 ;  /* 0x0000002300ae7202 */ /* 0x000fe20000000f00 */
[----:B------:R-:W-:Y:S01]  /*b920*/  FMUL.FTZ R35, R132, R175 ;  /* 0x000000af84237220 */ /* 0x000fe20000410000 */
[----:B------:R-:W-:Y:S01]  /*b930*/  MOV R175, R222 ;  /* 0x000000de00af7202 */ /* 0x000fe20000000f00 */
[----:B------:R-:W-:Y:S02]  /*b940*/  FMUL.FTZ R92, R2, R92 ;  /* 0x0000005c025c7220 */ /* 0x000fe40000410000 */
        /* <DEDUP_REMOVED lines=20> */
[C---:B------:R-:W-:Y:S02]  /*ba90*/  FMUL.FTZ R47, R0.reuse, R187 ;  /* 0x000000bb002f7220 */ /* 0x040fe40000410000 */
[-C--:B------:R-:W-:Y:S03]  /*baa0*/  HMMA.16816.F32.BF16 R20, R192, R36.reuse, R20 ;  /* 0x00000024c014723c */ /* 0x080fe60000041814 */
[C---:B------:R-:W-:Y:S02]  /*bab0*/  FMUL.FTZ R43, R0.reuse, R183 ;  /* 0x000000b7002b7220 */ /* 0x040fe40000410000 */
[C---:B------:R-:W-:Y:S02]  /*bac0*/  FMUL.FTZ R46, R0.reuse, R186 ;  /* 0x000000ba002e7220 */ /* 0x040fe40000410000 */
[C---:B------:R-:W-:Y:S01]  /*bad0*/  FMUL.FTZ R58, R0.reuse, R58 ;  /* 0x0000003a003a7220 */ /* 0x040fe20000410000 */
[C---:B------:R-:W-:Y:S04]  /*bae0*/  HMMA.16816.F32.BF16 R24, R144.reuse, R36, R24 ;  /* 0x000000249018723c */ /* 0x040fe80000041818 */
[C---:B------:R-:W-:Y:S02]  /*baf0*/  FMUL.FTZ R59, R0.reuse, R59 ;  /* 0x0000003b003b7220 */ /* 0x040fe40000410000 */
[----:B------:R-:W-:Y:S02]  /*bb00*/  FMUL.FTZ R62, R0, R62 ;  /* 0x0000003e003e7220 */ /* 0x000fe40000410000 */
[-C--:B------:R-:W-:Y:S04]  /*bb10*/  HMMA.16816.F32.BF16 R28, R144, R38.reuse, R28 ;  /* 0x00000026901c723c */ /* 0x080fe8000004181c */
[C---:B------:R-:W-:Y:S01]  /*bb20*/  FMUL.FTZ R36, R133.reuse, R176 ;  /* 0x000000b085247220 */ /* 0x040fe20000410000 */
[----:B------:R-:W-:Y:S01]  /*bb30*/  MOV R176, R44 ;  /* 0x0000002c00b07202 */ /* 0x000fe20000000f00 */
[C---:B------:R-:W-:Y:S02]  /*bb40*/  FMUL.FTZ R44, R2.reuse, R184 ;  /* 0x000000b8022c7220 */ /* 0x040fe40000410000 */
[C---:B------:R-:W-:Y:S04]  /*bb50*/  HMMA.16816.F32.BF16 R32, R192.reuse, R38, R32 ;  /* 0x00000026c020723c */ /* 0x040fe80000041820 */
[C---:B------:R-:W-:Y:S01]  /*bb60*/  FMUL.FTZ R37, R133.reuse, R177 ;  /* 0x000000b185257220 */ /* 0x040fe20000410000 */
[----:B------:R-:W-:Y:S01]  /*bb70*/  MOV R177, R45 ;  /* 0x0000002d00b17202 */ /* 0x000fe20000000f00 */
[----:B------:R-:W-:Y:S02]  /*bb80*/  FMUL.FTZ R45, R2, R185 ;  /* 0x000000b9022d7220 */ /* 0x000fe40000410000 */
[----:B------:R-:W-:Y:S01]  /*bb90*/  FMUL.FTZ R39, R132, R179 ;  /* 0x000000b384277220 */ /* 0x000fe20000410000 */
[----:B------:R-:W-:Y:S03]  /*bba0*/  MOV R179, R40 ;  /* 0x0000002800b37202 */ /* 0x000fe60000000f00 */
[C---:B------:R-:W-:Y:S01]  /*bbb0*/  FMUL.FTZ R40, R2.reuse, R180 ;  /* 0x000000b402287220 */ /* 0x040fe20000410000 */
[----:B------:R-:W-:Y:S01]  /*bbc0*/  MOV R180, R41 ;  /* 0x0000002900b47202 */ /* 0x000fe20000000f00 */
[----:B------:R-:W-:Y:S02]  /*bbd0*/  FMUL.FTZ R41, R2, R181 ;  /* 0x000000b502297220 */ /* 0x000fe40000410000 */
[----:B------:R3:W-:Y:S01]  /*bbe0*/  MUFU.EX2 R181, R138 ;  /* 0x0000008a00b57308 */ /* 0x0007e20000000800 */
[C---:B------:R-:W-:Y:S01]  /*bbf0*/  FMUL.FTZ R38, R132.reuse, R178 ;  /* 0x000000b284267220 */ /* 0x040fe20000410000 */
[----:B------:R-:W-:Y:S01]  /*bc00*/  MOV R178, R51 ;  /* 0x0000003300b27202 */ /* 0x000fe20000000f00 */
[----:B------:R-:W-:Y:S02]  /*bc10*/  FMUL.FTZ R51, R132, R191 ;  /* 0x000000bf84337220 */ /* 0x000fe40000410000 */
[C---:B------:R-:W-:Y:S02]  /*bc20*/  FMUL.FTZ R63, R0.reuse, R63 ;  /* 0x0000003f003f7220 */ /* 0x040fe40000410000 */
[C---:B------:R-:W-:Y:S01]  /*bc30*/  FMUL.FTZ R74, R0.reuse, R74 ;  /* 0x0000004a004a7220 */ /* 0x040fe20000410000 */
[-C--:B-1----:R-:W-:Y:S03]  /*bc40*/  HMMA.16816.F32.BF16 R36, R192, R148.reuse, R36 ;  /* 0x00000094c024723c */ /* 0x082fe60000041824 */
[C---:B------:R-:W-:Y:S02]  /*bc50*/  FMUL.FTZ R75, R0.reuse, R75 ;  /* 0x0000004b004b7220 */ /* 0x040fe40000410000 */
[C---:B------:R-:W-:Y:S02]  /*bc60*/  FMUL.FTZ R78, R0.reuse, R78 ;  /* 0x0000004e004e7220 */ /* 0x040fe40000410000 */
[C---:B------:R-:W-:Y:S01]  /*bc70*/  FMUL.FTZ R79, R0.reuse, R79 ;  /* 0x0000004f004f7220 */ /* 0x040fe20000410000 */
[C---:B------:R-:W-:Y:S04]  /*bc80*/  HMMA.16816.F32.BF16 R40, R144.reuse, R148, R40 ;  /* 0x000000949028723c */ /* 0x040fe80000041828 */
[C---:B------:R-:W-:Y:S02]  /*bc90*/  FMUL.FTZ R90, R0.reuse, R90 ;  /* 0x0000005a005a7220 */ /* 0x040fe40000410000 */
[----:B------:R-:W-:Y:S02]  /*bca0*/  FMUL.FTZ R91, R0, R91 ;  /* 0x0000005b005b7220 */ /* 0x000fe40000410000 */
[-C--:B------:R-:W-:Y:S04]  /*bcb0*/  HMMA.16816.F32.BF16 R44, R144, R150.reuse, R44 ;  /* 0x00000096902c723c */ /* 0x080fe8000004182c */
[--C-:B---3--:R-:W-:Y:S02]  /*bcc0*/  FFMA.FTZ R138, R198, c[0x0][0x2d0], -R141.reuse ;  /* 0x0000b400c68a7a23 */ /* 0x108fe4000001088d */
[----:B------:R-:W-:Y:S02]  /*bcd0*/  FMUL.FTZ R93, R2, R93 ;  /* 0x0000005d025d7220 */ /* 0x000fe40000410000 */
[C---:B------:R-:W-:Y:S01]  /*bce0*/  HMMA.16816.F32.BF16 R48, R192.reuse, R150, R48 ;  /* 0x00000096c030723c */ /* 0x040fe20000041830 */
[----:B------:R1:W3:Y:S01]  /*bcf0*/  MUFU.EX2 R184, R138 ;  /* 0x0000008a00b87308 */ /* 0x0002e20000000800 */
[----:B------:R-:W4:Y:S02]  /*bd00*/  LDSM.16.MT88.4 R148, [R225+0x3880] ;  /* 0x00388000e194783b */ /* 0x000f240000004200 */
[C---:B------:R-:W-:Y:S02]  /*bd10*/  FMUL.FTZ R94, R0.reuse, R94 ;  /* 0x0000005e005e7220 */ /* 0x040fe40000410000 */
[----:B------:R-:W-:Y:S02]  /*bd20*/  FMUL.FTZ R95, R0, R95 ;  /* 0x0000005f005f7220 */ /* 0x000fe40000410000 */
[-C--:B--2---:R-:W-:Y:S04]  /*bd30*/  HMMA.16816.F32.BF16 R52, R192, R152.reuse, R52 ;  /* 0x00000098c034723c */ /* 0x084fe80000041834 */
[C---:B------:R-:W-:Y:S02]  /*bd40*/  FMUL.FTZ R96, R133.reuse, R96 ;  /* 0x0000006085607220 */ /* 0x040fe40000410000 */
[----:B------:R-:W-:Y:S02]  /*bd50*/  FMUL.FTZ R97, R133, R97 ;  /* 0x0000006185617220 */ /* 0x000fe40000410000 */
[C---:B------:R-:W-:Y:S04]  /*bd60*/  HMMA.16816.F32.BF16 R56, R144.reuse, R152, R56 ;  /* 0x000000989038723c */ /* 0x040fe80000041838 */
[C---:B------:R-:W-:Y:S02]  /*bd70*/  FMUL.FTZ R98, R132.reuse, R98 ;  /* 0x0000006284627220 */ /* 0x040fe40000410000 */
[C---:B------:R-:W-:Y:S02]  /*bd80*/  FMUL.FTZ R99, R132.reuse, R99 ;  /* 0x0000006384637220 */ /* 0x040fe40000410000 */
[-C--:B------:R-:W-:Y:S04]  /*bd90*/  HMMA.16816.F32.BF16 R60, R144, R154.reuse, R60 ;  /* 0x0000009a903c723c */ /* 0x080fe8000004183c */
[--C-:B-1----:R-:W-:Y:S02]  /*bda0*/  FFMA.FTZ R138, R197, c[0x0][0x2d0], -R142.reuse ;  /* 0x0000b400c58a7a23 */ /* 0x102fe4000001088e */
[C---:B------:R-:W-:Y:S02]  /*bdb0*/  FMUL.FTZ R100, R133.reuse, R100 ;  /* 0x0000006485647220 */ /* 0x040fe40000410000 */
[C---:B------:R-:W-:Y:S01]  /*bdc0*/  HMMA.16816.F32.BF16 R64, R192.reuse, R154, R64 ;  /* 0x0000009ac040723c */ /* 0x040fe20000041840 */
[----:B------:R1:W-:Y:S01]  /*bdd0*/  MUFU.EX2 R182, R138 ;  /* 0x0000008a00b67308 */ /* 0x0003e20000000800 */
[----:B------:R-:W2:Y:S02]  /*bde0*/  LDSM.16.MT88.4 R152, [R226+0x3880] ;  /* 0x00388000e298783b */ /* 0x000ea40000004200 */
[----:B------:R-:W-:Y:S02]  /*bdf0*/  FMUL.FTZ R101, R133, R101 ;  /* 0x0000006585657220 */ /* 0x000fe40000410000 */
[C---:B------:R-:W-:Y:S02]  /*be00*/  FMUL.FTZ R102, R132.reuse, R102 ;  /* 0x0000006684667220 */ /* 0x040fe40000410000 */
[----:B------:R-:W-:Y:S01]  /*be10*/  FMUL.FTZ R103, R132, R103 ;  /* 0x0000006784677220 */ /* 0x000fe20000410000 */
[-C--:B----4-:R-:W-:Y:S03]  /*be20*/  HMMA.16816.F32.BF16 R68, R192, R148.reuse, R68 ;  /* 0x00000094c044723c */ /* 0x090fe60000041844 */
[C---:B------:R-:W-:Y:S02]  /*be30*/  FMUL.FTZ R104, R2.reuse, R104 ;  /* 0x0000006802687220 */ /* 0x040fe40000410000 */
[----:B------:R-:W-:Y:S02]  /*be40*/  FMUL.FTZ R105, R2, R105 ;  /* 0x0000006902697220 */ /* 0x000fe40000410000 */
[C---:B------:R-:W-:Y:S01]  /*be50*/  FMUL.FTZ R106, R0.reuse, R106 ;  /* 0x0000006a006a7220 */ /* 0x040fe20000410000 */
[C---:B------:R-:W-:Y:S04]  /*be60*/  HMMA.16816.F32.BF16 R72, R144.reuse, R148, R72 ;  /* 0x000000949048723c */ /* 0x040fe80000041848 */
[----:B------:R-:W-:Y:S02]  /*be70*/  FMUL.FTZ R107, R0, R107 ;  /* 0x0000006b006b7220 */ /* 0x000fe40000410000 */
[C---:B------:R-:W-:Y:S02]  /*be80*/  FMUL.FTZ R108, R2.reuse, R108 ;  /* 0x0000006c026c7220 */ /* 0x040fe40000410000 */
[-C--:B------:R-:W-:Y:S04]  /*be90*/  HMMA.16816.F32.BF16 R76, R144, R150.reuse, R76 ;  /* 0x00000096904c723c */ /* 0x080fe8000004184c */
[--C-:B-1----:R-:W-:Y:S02]  /*bea0*/  FFMA.FTZ R138, R199, c[0x0][0x2d0], -R142.reuse ;  /* 0x0000b400c78a7a23 */ /* 0x102fe4000001088e */
[----:B------:R-:W-:Y:S02]  /*beb0*/  FMUL.FTZ R109, R2, R109 ;  /* 0x0000006d026d7220 */ /* 0x000fe40000410000 */
[C---:B------:R-:W-:Y:S01]  /*bec0*/  HMMA.16816.F32.BF16 R80, R192.reuse, R150, R80 ;  /* 0x00000096c050723c */ /* 0x040fe20000041850 */
[----:B------:R1:W4:Y:S01]  /*bed0*/  MUFU.EX2 R185, R138 ;  /* 0x0000008a00b97308 */ /* 0x0003220000000800 */
[----:B------:R-:W5:Y:S02]  /*bee0*/  LDSM.16.MT88.4 R148, [R228+0x3880] ;  /* 0x00388000e494783b */ /* 0x000f640000004200 */
[C---:B------:R-:W-:Y:S02]  /*bef0*/  FMUL.FTZ R110, R0.reuse, R110 ;  /* 0x0000006e006e7220 */ /* 0x040fe40000410000 */
[----:B------:R-:W-:Y:S02]  /*bf00*/  FMUL.FTZ R111, R0, R111 ;  /* 0x0000006f006f7220 */ /* 0x000fe40000410000 */
[-C--:B--2---:R-:W-:Y:S04]  /*bf10*/  HMMA.16816.F32.BF16 R84, R192, R152.reuse, R84 ;  /* 0x00000098c054723c */ /* 0x084fe80000041854 */
[C---:B------:R-:W-:Y:S02]  /*bf20*/  FMUL.FTZ R112, R133.reuse, R112 ;  /* 0x0000007085707220 */ /* 0x040fe40000410000 */
[C---:B------:R-:W-:Y:S02]  /*bf30*/  FMUL.FTZ R113, R133.reuse, R113 ;  /* 0x0000007185717220 */ /* 0x040fe40000410000 */
[C---:B------:R-:W-:Y:S04]  /*bf40*/  HMMA.16816.F32.BF16 R88, R144.reuse, R152, R88 ;  /* 0x000000989058723c */ /* 0x040fe80000041858 */
[C---:B------:R-:W-:Y:S02]  /*bf50*/  FMUL.FTZ R114, R132.reuse, R114 ;  /* 0x0000007284727220 */ /* 0x040fe40000410000 */
[----:B------:R-:W-:Y:S02]  /*bf60*/  FMUL.FTZ R115, R132, R115 ;  /* 0x0000007384737220 */ /* 0x000fe40000410000 */
        /* <DEDUP_REMOVED lines=9> */
[-C--:B-----5:R-:W-:Y:S03]  /*c000*/  HMMA.16816.F32.BF16 R100, R192, R148.reuse, R100 ;  /* 0x00000094c064723c */ /* 0x0a0fe60000041864 */
[C---:B------:R-:W-:Y:S02]  /*c010*/  FMUL.FTZ R124, R2.reuse, R124 ;  /* 0x0000007c027c7220 */ /* 0x040fe40000410000 */
[----:B------:R-:W-:Y:S02]  /*c020*/  FMUL.FTZ R125, R2, R125 ;  /* 0x0000007d027d7220 */ /* 0x000fe40000410000 */
[C---:B------:R-:W-:Y:S01]  /*c030*/  FMUL.FTZ R126, R0.reuse, R126 ;  /* 0x0000007e007e7220 */ /* 0x040fe20000410000 */
[C---:B------:R-:W-:Y:S04]  /*c040*/  HMMA.16816.F32.BF16 R104, R144.reuse, R148, R104 ;  /* 0x000000949068723c */ /* 0x040fe80000041868 */
[----:B------:R-:W-:Y:S02]  /*c050*/  FMUL.FTZ R127, R0, R127 ;  /* 0x0000007f007f7220 */ /* 0x000fe40000410000 */
[C---:B------:R-:W-:Y:S02]  /*c060*/  FMUL.FTZ R128, R133.reuse, R128 ;  /* 0x0000008085807220 */ /* 0x040fe40000410000 */
[-C--:B------:R-:W-:Y:S04]  /*c070*/  HMMA.16816.F32.BF16 R108, R144, R150.reuse, R108 ;  /* 0x00000096906c723c */ /* 0x080fe8000004186c */
[----:B-1----:R-:W-:Y:S02]  /*c080*/  FFMA.FTZ R138, R204, c[0x0][0x2d0], -R141 ;  /* 0x0000b400cc8a7a23 */ /* 0x002fe4000001088d */
[C---:B------:R-:W-:Y:S02]  /*c090*/  FMUL.FTZ R129, R133.reuse, R129 ;  /* 0x0000008185817220 */ /* 0x040fe40000410000 */
[C---:B------:R-:W-:Y:S01]  /*c0a0*/  HMMA.16816.F32.BF16 R112, R192.reuse, R150, R112 ;  /* 0x00000096c070723c */ /* 0x040fe20000041870 */
[----:B------:R1:W5:Y:S01]  /*c0b0*/  MUFU.EX2 R171, R138 ;  /* 0x0000008a00ab7308 */ /* 0x0003620000000800 */
[----:B------:R-:W3:Y:S02]  /*c0c0*/  LDSM.16.MT88.4 R148, [R225+0x2880] ;  /* 0x00288000e194783b */ /* 0x000ee40000004200 */
[C---:B------:R-:W-:Y:S02]  /*c0d0*/  FMUL.FTZ R116, R133.reuse, R116 ;  /* 0x0000007485747220 */ /* 0x040fe40000410000 */
[----:B------:R-:W-:Y:S02]  /*c0e0*/  FMUL.FTZ R117, R133, R117 ;  /* 0x0000007585757220 */ /* 0x000fe40000410000 */
[C---:B------:R-:W-:Y:S04]  /*c0f0*/  FMUL.FTZ R118, R132.reuse, R118 ;  /* 0x0000007684767220 */ /* 0x040fe80000410000 */
[C---:B------:R-:W-:Y:S02]  /*c100*/  FMUL.FTZ R119, R132.reuse, R119 ;  /* 0x0000007784777220 */ /* 0x040fe40000410000 */
[C---:B------:R-:W-:Y:S02]  /*c110*/  FMUL.FTZ R130, R132.reuse, R130 ;  /* 0x0000008284827220 */ /* 0x040fe40000410000 */
[----:B------:R-:W-:Y:S03]  /*c120*/  FMUL.FTZ R131, R132, R131 ;  /* 0x0000008384837220 */ /* 0x000fe60000410000 */
[-C--:B--2---:R-:W-:Y:S03]  /*c130*/  HMMA.16816.F32.BF16 R116, R192, R152.reuse, R116 ;  /* 0x00000098c074723c */ /* 0x084fe60000041874 */
[--C-:B-1----:R-:W-:Y:S05]  /*c140*/  FFMA.FTZ R138, R203, c[0x0][0x2d0], -R142.reuse ;  /* 0x0000b400cb8a7a23 */ /* 0x102fea000001088e */
[C---:B------:R-:W-:Y:S01]  /*c150*/  HMMA.16816.F32.BF16 R120, R144.reuse, R152, R120 ;  /* 0x000000989078723c */ /* 0x040fe20000041878 */
[----:B------:R1:W-:Y:S07]  /*c160*/  MUFU.EX2 R188, R138 ;  /* 0x0000008a00bc7308 */ /* 0x0003ee0000000800 */
[-C--:B------:R-:W-:Y:S07]  /*c170*/  HMMA.16816.F32.BF16 R124, R144, R154.reuse, R124 ;  /* 0x0000009a907c723c */ /* 0x080fee000004187c */
        /* <DEDUP_REMOVED lines=43> */
[--C-:B-1----:R-:W-:Y:S01]  /*c430*/  FFMA.FTZ R138, R219, c[0x0][0x2d0], -R142.reuse ;  /* 0x0000b400db8a7a23 */ /* 0x102fe2000001088e */
[----:B------:R-:W-:Y:S03]  /*c440*/  MOV R219, R188 ;  /* 0x000000bc00db7202 */ /* 0x000fe60000000f00 */
        /* <DEDUP_REMOVED lines=10> */
[C---:B------:R-:W-:Y:S08]  /*c4f0*/  HMMA.16816.F32.BF16 R56, R152.reuse, R164, R56 ;  /* 0x000000a49838723c */ /* 0x040ff00000041838 */
[-C--:B------:R-:W-:Y:S08]  /*c500*/  HMMA.16816.F32.BF16 R60, R152, R166.reuse, R60 ;  /* 0x000000a6983c723c */ /* 0x080ff0000004183c */
[C---:B------:R-:W-:Y:S04]  /*c510*/  HMMA.16816.F32.BF16 R64, R144.reuse, R166, R64 ;  /* 0x000000a69040723c */ /* 0x040fe80000041840 */
[--C-:B-1----:R-:W-:Y:S01]  /*c520*/  FFMA.FTZ R138, R252, c[0x0][0x2d0], -R141.reuse ;  /* 0x0000b400fc8a7a23 */ /* 0x102fe2000001088d */
[----:B------:R-:W-:Y:S01]  /*c530*/  MOV R252, R186 ;  /* 0x000000ba00fc7202 */ /* 0x000fe20000000f00 */
[----:B------:R-:W-:Y:S02]  /*c540*/  FFMA.FTZ R141, R189, c[0x0][0x2d0], -R141 ;  /* 0x0000b400bd8d7a23 */ /* 0x000fe4000001088d */
[-C--:B--2---:R-:W-:Y:S01]  /*c550*/  HMMA.16816.F32.BF16 R68, R144, R148.reuse, R68 ;  /* 0x000000949044723c */ /* 0x084fe20000041844 */
[----:B------:R1:W-:Y:S01]  /*c560*/  MUFU.EX2 R208, R138 ;  /* 0x0000008a00d07308 */ /* 0x0003e20000000800 */
[----:B------:R-:W-:Y:S06]  /*c570*/  LDSM.16.MT88.4 R188, [R228+0x3080] ;  /* 0x00308000e4bc783b */ /* 0x000fec0000004200 */
        /* <DEDUP_REMOVED lines=34> */
[----:B------:R-:W-:Y:S01]  /*c7a0*/  MOV R248, R181 ;  /* 0x000000b500f87202 */ /* 0x000fe20000000f00 */
[----:B------:R-:W-:Y:S01]  /*c7b0*/  FFMA.FTZ R143, R250, c[0x0][0x2d0], -R143 ;  /* 0x0000b400fa8f7a23 */ /* 0x000fe2000001088f */
[----:B------:R-:W-:Y:S01]  /*c7c0*/  MOV R181, R172 ;  /* 0x000000ac00b57202 */ /* 0x000fe20000000f00 */
[----:B------:R1:W-:Y:S01]  /*c7d0*/  MUFU.EX2 R202, R138 ;  /* 0x0000008a00ca7308 */ /* 0x0003e20000000800 */
[----:B------:R-:W-:Y:S03]  /*c7e0*/  MOV R250, R180 ;  /* 0x000000b400fa7202 */ /* 0x000fe60000000f00 */
[----:B------:R-:W-:Y:S02]  /*c7f0*/  MOV R180, R174 ;  /* 0x000000ae00b47202 */ /* 0x000fe40000000f00 */
[----:B--2---:R-:W-:Y:S04]  /*c800*/  F2FP.BF16.PACK_AB R192, R203, R204 ;  /* 0x000000cccbc0723e */ /* 0x004fe800000010ff */
        /* <DEDUP_REMOVED lines=9> */
[----:B------:R1:W2:Y:S01]  /*c8a0*/  MUFU.EX2 R196, R138 ;  /* 0x0000008a00c47308 */ /* 0x0002a20000000800 */
[----:B------:R-:W4:Y:S01]  /*c8b0*/  LDSM.16.MT88.4 R172, [R226+0x3080] ;  /* 0x00308000e2ac783b */ /* 0x000f220000004200 */
[--C-:B-1----:R-:W-:Y:S01]  /*c8c0*/  FFMA.FTZ R138, R213, c[0x0][0x2d0], -R134.reuse ;  /* 0x0000b400d58a7a23 */ /* 0x102fe20000010886 */
[----:B--2---:R-:W-:Y:S01]  /*c8d0*/  F2FP.BF16.PACK_AB R193, R196, R139 ;  /* 0x0000008bc4c1723e */ /* 0x004fe200000010ff */
[----:B------:R-:W-:Y:S01]  /*c8e0*/  FFMA.FTZ R134, R140, c[0x0][0x2d0], -R134 ;  /* 0x0000b4008c867a23 */ /* 0x000fe20000010886 */
[----:B------:R-:W-:Y:S04]  /*c8f0*/  F2FP.BF16.PACK_AB R140, R220, R211 ;  /* 0x000000d3dc8c723e */ /* 0x000fe800000010ff */
[----:B------:R-:W2:Y:S01]  /*c900*/  LDL.LU R213, [R1+0x34] ;  /* 0x0000340001d57983 */ /* 0x000ea20000300800 */
[----:B------:R-:W-:Y:S02]  /*c910*/  MUFU.EX2 R138, R138 ;  /* 0x0000008a008a7308 */ /* 0x000fe40000000800 */
[-C--:B---3--:R-:W-:Y:S01]  /*c920*/  HMMA.16816.F32.BF16 R144, R140, R156.reuse, R4 ;  /* 0x0000009c8c90723c */ /* 0x088fe20000041804 */
[----:B------:R-:W1:Y:S07]  /*c930*/  LDSM.16.MT88.4 R4, [R227+0x3080] ;  /* 0x00308000e304783b */ /* 0x000e6e0000004200 */
[----:B------:R-:W3:Y:S04]  /*c940*/  MUFU.EX2 R134, R134 ;  /* 0x0000008600867308 */ /* 0x000ee80000000800 */
[----:B---3--:R-:W-:Y:S07]  /*c950*/  F2FP.BF16.PACK_AB R195, R134, R138 ;  /* 0x0000008a86c3723e */ /* 0x008fee00000010ff */
[C---:B------:R-:W-:Y:S01]  /*c960*/  HMMA.16816.F32.BF16 R148, R192.reuse, R156, R8 ;  /* 0x0000009cc094723c */ /* 0x040fe20000041808 */
[----:B------:R-:W3:Y:S07]  /*c970*/  LDSM.16.MT88.4 R8, [R225+0x4880] ;  /* 0x00488000e108783b */ /* 0x000eee0000004200 */
[-C--:B------:R-:W-:Y:S01]  /*c980*/  HMMA.16816.F32.BF16 R152, R192, R158.reuse, R12 ;  /* 0x0000009ec098723c */ /* 0x080fe2000004180c */
[----:B------:R-:W5:Y:S07]  /*c990*/  LDSM.16.MT88.4 R12, [R226+0x4880] ;  /* 0x00488000e20c783b */ /* 0x000f6e0000004200 */
[C---:B------:R-:W-:Y:S01]  /*c9a0*/  HMMA.16816.F32.BF16 R156, R140.reuse, R158, R16 ;  /* 0x0000009e8c9c723c */ /* 0x040fe20000041810 */
[----:B------:R-:W1:Y:S07]  /*c9b0*/  LDSM.16.MT88.4 R16, [R228+0x4880] ;  /* 0x00488000e410783b */ /* 0x000e6e0000004200 */
[-C--:B----4-:R-:W-:Y:S07]  /*c9c0*/  HMMA.16816.F32.BF16 R160, R140, R172.reuse, R20 ;  /* 0x000000ac8ca0723c */ /* 0x090fee0000041814 */
[----:B------:R-:W-:Y:S01]  /*c9d0*/  MOV R20, R179 ;  /* 0x000000b300147202 */ /* 0x000fe20000000f00 */
[C---:B------:R-:W-:Y:S01]  /*c9e0*/  HMMA.16816.F32.BF16 R164, R192.reuse, R172, R24 ;  /* 0x000000acc0a4723c */ /* 0x040fe20000041818 */
[----:B------:R-:W4:Y:S03]  /*c9f0*/  LDL.LU R24, [R1+0x30] ;  /* 0x0000300001187983 */ /* 0x000f260000300800 */
[----:B------:R-:W-:Y:S02]  /*ca00*/  MOV R23, R182 ;  /* 0x000000b600177202 */ /* 0x000fe40000000f00 */
[----:B------:R-:W-:Y:S02]  /*ca10*/  MOV R22, R181 ;  /* 0x000000b500167202 */ /* 0x000fe40000000f00 */
[----:B------:R-:W-:Y:S04]  /*ca20*/  MOV R25, R169 ;  /* 0x000000a900197202 */ /* 0x000fe80000000f00 */
[----:B------:R-:W-:Y:S02]  /*ca30*/  MOV R27, R168 ;  /* 0x000000a8001b7202 */ /* 0x000fe40000000f00 */
[-C--:B------:R-:W-:Y:S01]  /*ca40*/  HMMA.16816.F32.BF16 R168, R192, R174.reuse, R28 ;  /* 0x000000aec0a8723c */ /* 0x080fe2000004181c */
[----:B------:R-:W2:Y:S02]  /*ca50*/  LDL.LU R29, [R1+0x28] ;  /* 0x00002800011d7983 */ /* 0x000ea40000300800 */
[----:B------:R-:W-:Y:S02]  /*ca60*/  MOV R26, R178 ;  /* 0x000000b2001a7202 */ /* 0x000fe40000000f00 */
[----:B------:R-:W2:Y:S01]  /*ca70*/  LDL.LU R31, [R1+0x2c] ;  /* 0x00002c00011f7983 */ /* 0x000ea20000300800 */
        /* <DEDUP_REMOVED lines=8> */
[-C--:B-1----:R-:W-:Y:S08]  /*cb00*/  HMMA.16816.F32.BF16 R52, R140, R4.reuse, R52 ;  /* 0x000000048c34723c */ /* 0x082ff00000041834 */
        /* <DEDUP_REMOVED lines=8> */
[-C--:B-----5:R-:W-:Y:S08]  /*cb90*/  HMMA.16816.F32.BF16 R84, R140, R12.reuse, R84 ;  /* 0x0000000c8c54723c */ /* 0x0a0ff00000041854 */
        /* <DEDUP_REMOVED lines=11> */
[----:B----4-:R-:W-:Y:S04]  /*cc50*/  FFMA.FTZ R8, R2, R24, R25 ;  /* 0x0000001802087223 */ /* 0x010fe80000010019 */
[----:B------:R-:W-:Y:S04]  /*cc60*/  FADD.FTZ R8, R20, R8 ;  /* 0x0000000814087221 */ /* 0x000fe80000010000 */
[----:B------:R-:W-:Y:S02]  /*cc70*/  FADD.FTZ R9, R23, R8 ;  /* 0x0000000817097221 */ /* 0x000fe40000010000 */
[----:B--2---:R-:W-:Y:S02]  /*cc80*/  FFMA.FTZ R8, R0, R213, R215 ;  /* 0x000000d500087223 */ /* 0x004fe400000100d7 */
        /* <DEDUP_REMOVED lines=53> */
.L_x_1100:
[----:B------:R-:W2:Y:S01]  /*cfe0*/  S2UR UR27, SR_CTAID.X ;  /* 0x00000000001b79c3 */ /* 0x000ea20000002500 */
[----:B------:R-:W-:-:S02]  /*cff0*/  UISETP.NE.AND UP1, UPT, UR15, URZ, UPT ;  /* 0x0000003f0f00728c */ /* 0x000fc4000bf25270 */
[----:B------:R-:W-:Y:S02]  /*d000*/  ULDC.64 UR4, c[0x0][0x2c8] ;  /* 0x0000b20000047ab9 */ /* 0x000fe40000000a00 */
[----:B------:R-:W-:-:S06]  /*d010*/  UISETP.NE.AND UP0, UPT, UR14, URZ, UPT ;  /* 0x0000003f0e00728c */ /* 0x000fcc000bf05270 */
[----:B------:R-:W-:Y:S01]  /*d020*/  PLOP3.LUT P0, PT, PT, PT, UP0, 0x40, 0x0 ;  /* 0x000000000000781c */ /* 0x000fe20003f0e808 */
[----:B--2---:R-:W-:-:S04]  /*d030*/  ULEA UR27, UR27, 0x7f, 0x7 ;  /* 0x0000007f1b1b7891 */ /* 0x004fc8000f8e383f */
[----:B------:R-:W-:Y:S02]  /*d040*/  UIMAD.WIDE.U32 UR30, UR27, UR4, URZ ;  /* 0x000000041b1e72a5 */ /* 0x000fe4000f8e003f */
[----:B------:R-:W-:Y:S02]  /*d050*/  UIADD3 UR4, UR8, 0x1, -UR12 ;  /* 0x0000000108047890 */ /* 0x000fe4000fffe80c */
[----:B------:R-:W-:-:S03]  /*d060*/  UMOV UR28, UR27 ;  /* 0x0000001b001c7c82 */ /* 0x000fc60008000000 */
[----:B------:R-:W-:Y:S02]  /*d070*/  @UP1 UMOV UR27, UR31 ;  /* 0x0000001f001b1c82 */ /* 0x000fe40008000000 */
[----:B------:R-:W-:-:S03]  /*d080*/  @UP1 USHF.R.U32.HI UR28, URZ, UR5, UR27 ;  /* 0x000000053f1c1299 */ /* 0x000fc6000801161b */
[----:B------:R-:W-:Y:S02]  /*d090*/  ULDC UR27, c[0x0][0x324] ;  /* 0x0000c900001b7ab9 */ /* 0x000fe40000000800 */
[----:B------:R-:W-:-:S04]  /*d0a0*/  UIADD3 UR28, UR4, UR28, URZ ;  /* 0x0000001c041c7290 */ /* 0x000fc8000fffe03f */
[----:B------:R-:W-:Y:S01]  /*d0b0*/  UIADD3 UR27, UR28, -UR27, URZ ;  /* 0x8000001b1c1b7290 */ /* 0x000fe2000fffe03f */
[----:B------:R-:W-:Y:S05]  /*d0c0*/  @P0 BRA `(.L_x_1120) ;  /* 0x0000018000000947 */ /* 0x000fea0003800000 */
[----:B------:R-:W-:-:S06]  /*d0d0*/  UISETP.GT.AND UP0, UPT, UR28, -0x1, UPT ;  /* 0xffffffff1c00788c */ /* 0x000fcc000bf04270 */
[----:B------:R-:W-:-:S13]  /*d0e0*/  PLOP3.LUT P0, PT, PT, PT, UP0, 0x80, 0x0 ;  /* 0x000000000000781c */ /* 0x000fda0003f0f008 */
[----:B------:R-:W-:Y:S05]  /*d0f0*/  @P0 BRA `(.L_x_1121) ;  /* 0x000000a000000947 */ /* 0x000fea0003800000 */
[----:B------:R-:W-:Y:S02]  /*d100*/  UMOV UR5, 0x1 ;  /* 0x0000000100057882 */ /* 0x000fe40000000000 */
[----:B------:R-:W-:Y:S02]  /*d110*/  ULDC UR4, c[0x0][0x32c] ;  /* 0x0000cb0000047ab9 */ /* 0x000fe40000000800 */
[----:B------:R-:W-:Y:S02]  /*d120*/  UISETP.NE.AND UP0, UPT, UR5, UR4, UPT ;  /* 0x000000040500728c */ /* 0x000fe4000bf05270 */
[----:B------:R-:W-:Y:S02]  /*d130*/  ULOP3.LUT UR28, URZ, UR28, URZ, 0x33, !UPT ;  /* 0x0000001c3f1c7292 */ /* 0x000fe4000f8e333f */
[----:B------:R-:W-:Y:S02]  /*d140*/  ULDC.64 UR4, c[0x0][0x330] ;  /* 0x0000cc0000047ab9 */ /* 0x000fe40000000a00 */
[----:B------:R-:W-:-:S07]  /*d150*/  UIMAD.WIDE.U32 UR30, UR28, UR4, URZ ;  /* 0x000000041c1e72a5 */ /* 0x000fce000f8e003f */
[----:B------:R-:W-:Y:S02]  /*d160*/  @UP0 UMOV UR29, UR31 ;  /* 0x0000001f001d0c82 */ /* 0x000fe40008000000 */
[----:B------:R-:W-:-:S04]  /*d170*/  @UP0 USHF.R.U32.HI UR28, URZ, UR5, UR29 ;  /* 0x000000053f1c0299 */ /* 0x000fc8000801161d */
[----:B------:R-:W-:Y:S01]  /*d180*/  ULOP3.LUT UR28, URZ, UR28, URZ, 0x33, !UPT ;  /* 0x0000001c3f1c7292 */ /* 0x000fe2000f8e333f */
[----:B------:R-:W-:Y:S05]  /*d190*/  BRA `(.L_x_1122) ;  /* 0x0000007000007947 */ /* 0x000fea0003800000 */
.L_x_1121:
[----:B------:R-:W-:Y:S02]  /*d1a0*/  UMOV UR5, 0x1 ;  /* 0x0000000100057882 */ /* 0x000fe40000000000 */
[----:B------:R-:W-:Y:S02]  /*d1b0*/  ULDC UR4, c[0x0][0x32c] ;  /* 0x0000cb0000047ab9 */ /* 0x000fe40000000800 */
[----:B------:R-:W-:-:S03]  /*d1c0*/  UISETP.NE.AND UP0, UPT, UR5, UR4, UPT ;  /* 0x000000040500728c */ /* 0x000fc6000bf05270 */
[----:B------:R-:W-:Y:S02]  /*d1d0*/  ULDC.64 UR4, c[0x0][0x330] ;  /* 0x0000cc0000047ab9 */ /* 0x000fe40000000a00 */
[----:B------:R-:W-:-:S07]  /*d1e0*/  UIMAD.WIDE.U32 UR30, UR28, UR4, URZ ;  /* 0x000000041c1e72a5 */ /* 0x000fce000f8e003f */
[----:B------:R-:W-:Y:S02]  /*d1f0*/  @UP0 UMOV UR29, UR31 ;  /* 0x0000001f001d0c82 */ /* 0x000fe40008000000 */
[----:B------:R-:W-:Y:S02]  /*d200*/  @UP0 USHF.R.U32.HI UR28, URZ, UR5, UR29 ;  /* 0x000000053f1c0299 */ /* 0x000fe4000801161d */
.L_x_1122:
[----:B------:R-:W-:Y:S02]  /*d210*/  ULDC UR4, c[0x0][0x32c] ;  /* 0x0000cb0000047ab9 */ /* 0x000fe40000000800 */
[----:B------:R-:W-:-:S04]  /*d220*/  UIMAD UR4, UR28, UR4, URZ ;  /* 0x000000041c0472a4 */ /* 0x000fc8000f8e023f */
[----:B------:R-:W-:-:S04]  /*d230*/  UISETP.LT.AND UP0, UPT, UR27, UR4, UPT ;  /* 0x000000041b00728c */ /* 0x000fc8000bf01270 */
[----:B------:R-:W-:-:S04]  /*d240*/  USEL UR27, UR27, UR4, !UP0 ;  /* 0x000000041b1b7287 */ /* 0x000fc8000c000000 */
.L_x_1120:
        /* <DEDUP_REMOVED lines=22> */
.L_x_1126:
        /* <DEDUP_REMOVED lines=18> */
[----:B------:R-:W-:Y:S01]  /*d4d0*/  SHF.R.S32.HI R0, RZ, 0x1f, R243 ;  /* 0x0000001fff007819 */ /* 0x000fe200000114f3 */
[----:B------:R-:W-:Y:S01]  /*d4e0*/  IMAD.WIDE.U32 R4, R243, c[0x0][0x208], RZ ;  /* 0x00008200f3047a25 */ /* 0x000fe200078e00ff */
[----:B-1----:R-:W-:Y:S02]  /*d4f0*/  SHF.R.S32.HI R3, RZ, 0x1f, R242 ;  /* 0x0000001fff037819 */ /* 0x002fe400000114f2 */
        /* <DEDUP_REMOVED lines=21> */
[C-C-:B---3--:R-:W-:Y:S01]  /*d650*/  IMAD.X R15, R5.reuse, 0x1, R249.reuse, P0 ;  /* 0x00000001050f7824 */ /* 0x148fe200000e06f9 */
[----:B------:R-:W-:Y:S01]  /*d660*/  IADD3 R8, P0, R8, R247, RZ ;  /* 0x000000f708087210 */ /* 0x000fe20007f1e0ff */
[--C-:B------:R-:W-:Y:S01]  /*d670*/  IMAD.X R13, R5, 0x1, R248.reuse, P2 ;  /* 0x00000001050d7824 */ /* 0x100fe200010e06f8 */
[----:B------:R-:W-:Y:S01]  /*d680*/  IADD3 R6, P2, R3, R134, RZ ;  /* 0x0000008603067210 */ /* 0x000fe20007f5e0ff */
[C---:B------:R-:W-:Y:S02]  /*d690*/  IMAD.X R11, R7.reuse, 0x1, R249, P1 ;  /* 0x00000001070b7824 */ /* 0x040fe400008e06f9 */
[--C-:B------:R-:W-:Y:S01]  /*d6a0*/  IMAD.X R9, R7, 0x1, R248.reuse, P0 ;  /* 0x0000000107097824 */ /* 0x100fe200000e06f8 */
        /* <DEDUP_REMOVED lines=10> */
.L_x_1124:
        /* <DEDUP_REMOVED lines=231> */
[----:B----4-:R-:W-:Y:S01]  /*e5c0*/  IADD3 R16, -R133, 0x10, RZ ;  /* 0x0000001085107810 */ /* 0x010fe20007ffe1ff */
[----:B------:R-:W3:Y:S03]  /*e5d0*/  LDL R20, [R1] ;  /* 0x0000000001147983 */ /* 0x000ee60000100800 */
        /* <DEDUP_REMOVED lines=13> */
[----:B------:R2:W4:Y:S04]  /*e6b0*/  @!P3 LDG.E R242, [R4.64] ;  /* 0x0000001604f2b981 */ /* 0x000528000c1e1900 */
[----:B------:R-:W-:Y:S04]  /*e6c0*/  IMAD R0, R0, c[0x0][0x1e0], RZ ;  /* 0x0000780000007a24 */ /* 0x000fe800078e02ff */
[C---:B------:R-:W-:Y:S02]  /*e6d0*/  IMAD R0, R243.reuse, c[0x0][0x1e4], R0 ;  /* 0x00007900f3007a24 */ /* 0x040fe400078e0200 */
[----:B--2---:R-:W-:Y:S04]  /*e6e0*/  IMAD.WIDE.U32 R4, R243, c[0x0][0x1e0], RZ ;  /* 0x00007800f3047a25 */ /* 0x004fe800078e00ff */
[----:B------:R-:W-:Y:S01]  /*e6f0*/  IMAD.IADD R5, R5, 0x1, R0 ;  /* 0x0000000105057824 */ /* 0x000fe200078e0200 */
[----:B----4-:R-:W-:Y:S03]  /*e700*/  SHF.R.S32.HI R3, RZ, 0x1f, R242 ;  /* 0x0000001fff037819 */ /* 0x010fe600000114f2 */
        /* <DEDUP_REMOVED lines=16> */
[C-C-:B-1----:R-:W-:Y:S01]  /*e810*/  IMAD.X R15, R5.reuse, 0x1, R249.reuse, P0 ;  /* 0x00000001050f7824 */ /* 0x142fe200000e06f9 */
[----:B------:R-:W-:Y:S01]  /*e820*/  IADD3 R8, P0, R8, R247, RZ ;  /* 0x000000f708087210 */ /* 0x000fe20007f1e0ff */
[--C-:B------:R-:W-:Y:S01]  /*e830*/  IMAD.X R13, R5, 0x1, R248.reuse, P2 ;  /* 0x00000001050d7824 */ /* 0x100fe200010e06f8 */
[----:B---3--:R-:W-:Y:S02]  /*e840*/  IADD3 R6, P2, R3, R134, RZ ;  /* 0x0000008603067210 */ /* 0x008fe40007f5e0ff */
        /* <DEDUP_REMOVED lines=12> */
.L_x_1125:
[----:B--23--:R-:W-:Y:S01]  /*e910*/  FMNMX.FTZ R137, R143, R2, !PT ;  /* 0x000000028f897209 */ /* 0x00cfe20007810000 */
[----:B-1--4-:R-:W-:Y:S01]  /*e920*/  LDSM.16.MT88.4 R20, [R225+0x2080] ;  /* 0x00208000e114783b */ /* 0x012fe20000004200 */
[----:B------:R-:W-:Y:S01]  /*e930*/  FMNMX.FTZ R0, R201, R138, !PT ;  /* 0x0000008ac9007209 */ /* 0x000fe20007810000 */
[----:B------:R-:W-:Y:S01]  /*e940*/  UISETP.GT.AND UP0, UPT, UR26, UR4, UPT ;  /* 0x000000041a00728c */ /* 0x000fe2000bf04270 */
[----:B------:R-:W-:Y:S01]  /*e950*/  FMNMX.FTZ R137, R195, R137, !PT ;  /* 0x00000089c3897209 */ /* 0x000fe20007810000 */
[----:B------:R-:W-:Y:S01]  /*e960*/  UIADD3 UR26, UR26, -0x1, URZ ;  /* 0xffffffff1a1a7890 */ /* 0x000fe2000fffe03f */
        /* <DEDUP_REMOVED lines=24> */
[----:B------:R-:W-:Y:S01]  /*eaf0*/  SHFL.BFLY PT, R4, R137, 0x2, 0x1f ;  /* 0x0c401f0089047f89 */ /* 0x000fe200000e0000 */
        /* <DEDUP_REMOVED lines=11> */
[----:B------:R-:W-:Y:S01]  /*ebb0*/  SHFL.BFLY PT, R135, R0, 0x2, 0x1f ;  /* 0x0c401f0000877f89 */ /* 0x000fe200000e0000 */
[----:B------:R-:W-:Y:S07]  /*ebc0*/  FMNMX.FTZ R3, R216, R3, !PT ;  /* 0x00000003d8037209 */ /* 0x000fee0007810000 */
[----:B------:R-:W1:Y:S02]  /*ebd0*/  SHFL.BFLY PT, R5, R3, 0x2, 0x1f ;  /* 0x0c401f0003057f89 */ /* 0x000e6400000e0000 */
[----:B-1----:R-:W-:Y:S02]  /*ebe0*/  FMNMX.FTZ R3, R3, R5, !PT ;  /* 0x0000000503037209 */ /* 0x002fe40007810000 */
[----:B------:R-:W-:Y:S02]  /*ebf0*/  FMNMX.FTZ R137, R137, R4, !PT ;  /* 0x0000000489897209 */ /* 0x000fe40007810000 */
[----:B------:R-:W-:Y:S02]  /*ec00*/  FMNMX.FTZ R4, R200, R139, !PT ;  /* 0x0000008bc8047209 */ /* 0x000fe40007810000 */
[----:B------:R-:W1:Y:S01]  /*ec10*/  SHFL.BFLY PT, R136, R3, 0x1, 0x1f ;  /* 0x0c201f0003887f89 */ /* 0x000e6200000e0000 */
[----:B------:R-:W-:Y:S02]  /*ec20*/  FMNMX.FTZ R135, R0, R135, !PT ;  /* 0x0000008700877209 */ /* 0x000fe40007810000 */
[----:B------:R-:W-:Y:S04]  /*ec30*/  FMNMX.FTZ R4, R206, R4, !PT ;  /* 0x00000004ce047209 */ /* 0x000fe80007810000 */
[----:B------:R-:W-:Y:S01]  /*ec40*/  FMNMX.FTZ R4, R203, R4, !PT ;  /* 0x00000004cb047209 */ /* 0x000fe20007810000 */
[----:B------:R-:W2:Y:S03]  /*ec50*/  SHFL.BFLY PT, R6, R137, 0x1, 0x1f ;  /* 0x0c201f0089067f89 */ /* 0x000ea600000e0000 */
[----:B------:R-:W-:Y:S04]  /*ec60*/  FMNMX.FTZ R4, R202, R4, !PT ;  /* 0x00000004ca047209 */ /* 0x000fe80007810000 */
[----:B------:R-:W-:Y:S01]  /*ec70*/  FMNMX.FTZ R4, R221, R4, !PT ;  /* 0x00000004dd047209 */ /* 0x000fe20007810000 */
[----:B------:R-:W3:Y:S03]  /*ec80*/  SHFL.BFLY PT, R5, R135, 0x1, 0x1f ;  /* 0x0c201f0087057f89 */ /* 0x000ee600000e0000 */
[----:B------:R-:W-:Y:S04]  /*ec90*/  FMNMX.FTZ R0, R222, R4, !PT ;  /* 0x00000004de007209 */ /* 0x000fe80007810000 */
[----:B------:R-:W-:Y:S02]  /*eca0*/  FMNMX.FTZ R0, R245, R0, !PT ;  /* 0x00000000f5007209 */ /* 0x000fe40007810000 */
[----:B-1----:R-:W-:Y:S02]  /*ecb0*/  FMNMX.FTZ R136, R3, R136, !PT ;  /* 0x0000008803887209 */ /* 0x002fe40007810000 */
[----:B------:R-:W-:Y:S04]  /*ecc0*/  FMNMX.FTZ R4, R246, R0, !PT ;  /* 0x00000000f6047209 */ /* 0x000fe80007810000 */
[----:B------:R-:W-:Y:S02]  /*ecd0*/  FMNMX.FTZ R4, R219, R4, !PT ;  /* 0x00000004db047209 */ /* 0x000fe40007810000 */
[----:B--2---:R-:W-:Y:S05]  /*ece0*/  FMNMX.FTZ R137, R137, R6, !PT ;  /* 0x0000000689897209 */ /* 0x004fea0007810000 */
[----:B------:R-:W-:Y:S01]  /*ecf0*/  FADD.FTZ R0, -R137, R2 ;  /* 0x0000000289007221 */ /* 0x000fe20000010100 */
[----:B---3--:R-:W-:Y:S01]  /*ed00*/  FMNMX.FTZ R135, R135, R5, !PT ;  /* 0x0000000587877209 */ /* 0x008fe20007810000 */
[----:B------:R-:W-:Y:S02]  /*ed10*/  FMUL.FTZ R196, R137, c[0x0][0x2d0] ;  /* 0x0000b40089c47a20 */ /* 0x000fe40000410000 */
[----:B------:R-:W-:Y:S01]  /*ed20*/  FMUL.FTZ R2, R0, c[0x0][0x2d0] ;  /* 0x0000b40000027a20 */ /* 0x000fe20000410000 */
[----:B------:R-:W-:Y:S01]  /*ed30*/  FMNMX.FTZ R0, R35, R4, !PT ;  /* 0x0000000423007209 */ /* 0x000fe20007810000 */
[----:B------:R-:W-:Y:S02]  /*ed40*/  FFMA.FTZ R4, R143, c[0x0][0x2d0], -R196 ;  /* 0x0000b4008f047a23 */ /* 0x000fe400000108c4 */
[----:B-----5:R1:W2:Y:S01]  /*ed50*/  MUFU.EX2 R134, R2 ;  /* 0x0000000200867308 */ /* 0x0202a20000000800 */
[----:B------:R-:W-:Y:S01]  /*ed60*/  FMNMX.FTZ R0, R140, R0, !PT ;  /* 0x000000008c007209 */ /* 0x000fe20007810000 */
[----:B------:R-:W-:Y:S03]  /*ed70*/  FMUL.FTZ R143, R135, c[0x0][0x2d0] ;  /* 0x0000b400878f7a20 */ /* 0x000fe60000410000 */
[----:B------:R-:W-:Y:S05]  /*ed80*/  FMNMX.FTZ R0, R141, R0, !PT ;  /* 0x000000008d007209 */ /* 0x000fea0007810000 */
[----:B------:R-:W3:Y:S01]  /*ed90*/  SHFL.BFLY PT, R3, R0, 0x2, 0x1f ;  /* 0x0c401f0000037f89 */ /* 0x000ee200000e0000 */
[----:B------:R-:W-:Y:S01]  /*eda0*/  MUFU.EX2 R32, R4 ;  /* 0x0000000400207308 */ /* 0x000fe20000000800 */
[----:B-1----:R-:W-:Y:S02]  /*edb0*/  FADD.FTZ R2, -R136, R132 ;  /* 0x0000008488027221 */ /* 0x002fe40000010100 */
[----:B--2---:R-:W-:Y:S02]  /*edc0*/  FMUL.FTZ R16, R134, R156 ;  /* 0x0000009c86107220 */ /* 0x004fe40000410000 */
[----:B------:R-:W-:Y:S02]  /*edd0*/  FMUL.FTZ R2, R2, c[0x0][0x2d0] ;  /* 0x0000b40002027a20 */ /* 0x000fe40000410000 */
[C---:B------:R-:W-:Y:S03]  /*ede0*/  FMUL.FTZ R48, R134.reuse, R188 ;  /* 0x000000bc86307220 */ /* 0x040fe60000410000 */
[----:B------:R1:W2:Y:S01]  /*edf0*/  MUFU.EX2 R133, R2 ;  /* 0x0000000200857308 */ /* 0x0002a20000000800 */
[----:B------:R-:W-:Y:S01]  /*ee00*/  FMUL.FTZ R49, R134, R189 ;  /* 0x000000bd86317220 */ /* 0x000fe20000410000 */
[----:B---3--:R-:W-:Y:S01]  /*ee10*/  FMNMX.FTZ R0, R0, R3, !PT ;  /* 0x0000000300007209 */ /* 0x008fe20007810000 */
[----:B------:R-:W-:Y:S02]  /*ee20*/  FFMA.FTZ R3, R17, c[0x0][0x2d0], -R196 ;  /* 0x0000b40011037a23 */ /* 0x000fe400000108c4 */
        /* <DEDUP_REMOVED lines=12> */
[----:B--2---:R-:W-:Y:S02]  /*eef0*/  FMUL.FTZ R6, R133, R146 ;  /* 0x0000009285067220 */ /* 0x004fe40000410000 */
[----:B------:R-:W-:Y:S02]  /*ef00*/  FMUL.FTZ R2, R2, c[0x0][0x2d0] ;  /* 0x0000b40002027a20 */ /* 0x000fe40000410000 */
[--C-:B------:R-:W-:Y:S02]  /*ef10*/  FFMA.FTZ R138, R207, c[0x0][0x2d0], -R196.reuse ;  /* 0x0000b400cf8a7a23 */ /* 0x100fe400000108c4 */
[----:B------:R1:W2:Y:S01]  /*ef20*/  MUFU.EX2 R132, R2 ;  /* 0x0000000200847308 */ /* 0x0002a20000000800 */
[C---:B------:R-:W-:Y:S02]  /*ef30*/  FMUL.FTZ R50, R133.reuse, R190 ;  /* 0x000000be85327220 */ /* 0x040fe40000410000 */
[C---:B------:R-:W-:Y:S02]  /*ef40*/  FMUL.FTZ R51, R133.reuse, R191 ;  /* 0x000000bf85337220 */ /* 0x040fe40000410000 */
[C---:B------:R-:W-:Y:S01]  /*ef50*/  FMUL.FTZ R54, R133.reuse, R54 ;  /* 0x0000003685367220 */ /* 0x040fe20000410000 */
[----:B------:R-:W-:Y:S01]  /*ef60*/  LDSM.16.MT88.4 R188, [R228+0x3080] ;  /* 0x00308000e4bc783b */ /* 0x000fe20000004200 */
        /* <DEDUP_REMOVED lines=10> */
[C---:B--2---:R-:W-:Y:S02]  /*f010*/  FMUL.FTZ R12, R132.reuse, R152 ;  /* 0x00000098840c7220 */ /* 0x044fe40000410000 */
        /* <DEDUP_REMOVED lines=18> */
[C---:B------:R-:W-:Y:S02]  /*f140*/  FMUL.FTZ R88, R132.reuse, R88 ;  /* 0x0000005884587220 */ /* 0x040fe40000410000 */
[C---:B------:R-:W-:Y:S02]  /*f150*/  FMUL.FTZ R89, R132.reuse, R89 ;  /* 0x0000005984597220 */ /* 0x040fe40000410000 */
[C---:B------:R-:W-:Y:S01]  /*f160*/  FMUL.FTZ R92, R132.reuse, R92 ;  /* 0x0000005c845c7220 */ /* 0x040fe20000410000 */
[----:B------:R2:W-:Y:S01]  /*f170*/  MUFU.EX2 R28, R3 ;  /* 0x00000003001c7308 */ /* 0x0005e20000000800 */
[----:B------:R-:W-:Y:S02]  /*f180*/  FMUL.FTZ R93, R132, R93 ;  /* 0x0000005d845d7220 */ /* 0x000fe40000410000 */
[C---:B------:R-:W-:Y:S02]  /*f190*/  FMUL.FTZ R96, R134.reuse, R96 ;  /* 0x0000006086607220 */ /* 0x040fe40000410000 */
[C---:B------:R-:W-:Y:S02]  /*f1a0*/  FMUL.FTZ R97, R134.reuse, R97 ;  /* 0x0000006186617220 */ /* 0x040fe40000410000 */
[C---:B------:R-:W-:Y:S02]  /*f1b0*/  FMUL.FTZ R98, R133.reuse, R98 ;  /* 0x0000006285627220 */ /* 0x040fe40000410000 */
[C---:B------:R-:W-:Y:S02]  /*f1c0*/  FMUL.FTZ R99, R133.reuse, R99 ;  /* 0x0000006385637220 */ /* 0x040fe40000410000 */
[C---:B------:R-:W-:Y:S02]  /*f1d0*/  FMUL.FTZ R100, R134.reuse, R100 ;  /* 0x0000006486647220 */ /* 0x040fe40000410000 */
[----:B------:R-:W-:Y:S01]  /*f1e0*/  FMUL.FTZ R101, R134, R101 ;  /* 0x0000006586657220 */ /* 0x000fe20000410000 */
[----:B-1----:R-:W1:Y:S01]  /*f1f0*/  SHFL.BFLY PT, R2, R0, 0x1, 0x1f ;  /* 0x0c201f0000027f89 */ /* 0x002e6200000e0000 */
[C---:B------:R-:W-:Y:S02]  /*f200*/  FMUL.FTZ R102, R133.reuse, R102 ;  /* 0x0000006685667220 */ /* 0x040fe40000410000 */
[C---:B------:R-:W-:Y:S02]  /*f210*/  FMUL.FTZ R103, R133.reuse, R103 ;  /* 0x0000006785677220 */ /* 0x040fe40000410000 */
[C---:B------:R-:W-:Y:S02]  /*f220*/  FMUL.FTZ R104, R132.reuse, R104 ;  /* 0x0000006884687220 */ /* 0x040fe40000410000 */
[C---:B------:R-:W-:Y:S02]  /*f230*/  FMUL.FTZ R105, R132.reuse, R105 ;  /* 0x0000006984697220 */ /* 0x040fe40000410000 */
[----:B------:R-:W-:Y:S02]  /*f240*/  FMUL.FTZ R108, R132, R108 ;  /* 0x0000006c846c7220 */ /* 0x000fe40000410000 */
[--C-:B--2---:R-:W-:Y:S01]  /*f250*/  FFMA.FTZ R3, R204, c[0x0][0x2d0], -R142.reuse ;  /* 0x0000b400cc037a23 */ /* 0x104fe2000001088e */
[----:B------:R-:W-:Y:S01]  /*f260*/  MOV R204, R33 ;  /* 0x0000002100cc7202 */ /* 0x000fe20000000f00 */
[----:B------:R-:W-:Y:S02]  /*f270*/  FMUL.FTZ R33, R134, R173 ;  /* 0x000000ad86217220 */ /* 0x000fe40000410000 */
[----:B------:R2:W-:Y:S01]  /*f280*/  MUFU.EX2 R9, R3 ;  /* 0x0000000300097308 */ /* 0x0005e20000000800 */
[----:B------:R-:W-:Y:S02]  /*f290*/  FMUL.FTZ R109, R132, R109 ;  /* 0x0000006d846d7220 */ /* 0x000fe40000410000 */
[C---:B------:R-:W-:Y:S02]  /*f2a0*/  FMUL.FTZ R112, R134.reuse, R112 ;  /* 0x0000007086707220 */ /* 0x040fe40000410000 */
[C---:B------:R-:W-:Y:S02]  /*f2b0*/  FMUL.FTZ R113, R134.reuse, R113 ;  /* 0x0000007186717220 */ /* 0x040fe40000410000 */
[C---:B------:R-:W-:Y:S02]  /*f2c0*/  FMUL.FTZ R114, R133.reuse, R114 ;  /* 0x0000007285727220 */ /* 0x040fe40000410000 */
[C---:B------:R-:W-:Y:S02]  /*f2d0*/  FMUL.FTZ R115, R133.reuse, R115 ;  /* 0x0000007385737220 */ /* 0x040fe40000410000 */
[C---:B------:R-:W-:Y:S02]  /*f2e0*/  FMUL.FTZ R116, R134.reuse, R116 ;  /* 0x0000007486747220 */ /* 0x040fe40000410000 */
[----:B------:R-:W-:Y:S02]  /*f2f0*/  FMUL.FTZ R117, R134, R117 ;  /* 0x0000007586757220 */ /* 0x000fe40000410000 */
[C---:B------:R-:W-:Y:S02]  /*f300*/  FMUL.FTZ R118, R133.reuse, R118 ;  /* 0x0000007685767220 */ /* 0x040fe40000410000 */
[C---:B------:R-:W-:Y:S02]  /*f310*/  FMUL.FTZ R119, R133.reuse, R119 ;  /* 0x0000007785777220 */ /* 0x040fe40000410000 */
[C---:B------:R-:W-:Y:S02]  /*f320*/  FMUL.FTZ R120, R132.reuse, R120 ;  /* 0x0000007884787220 */ /* 0x040fe40000410000 */
[C---:B------:R-:W-:Y:S02]  /*f330*/  FMUL.FTZ R121, R132.reuse, R121 ;  /* 0x0000007984797220 */ /* 0x040fe40000410000 */
[----:B------:R-:W-:Y:S02]  /*f340*/  FMUL.FTZ R124, R132, R124 ;  /* 0x0000007c847c7220 */ /* 0x000fe40000410000 */
[--C-:B--2---:R-:W-:Y:S02]  /*f350*/  FFMA.FTZ R3, R18, c[0x0][0x2d0], -R142.reuse ;  /* 0x0000b40012037a23 */ /* 0x104fe4000001088e */
[C---:B------:R-:W-:Y:S02]  /*f360*/  FMUL.FTZ R18, R133.reuse, R158 ;  /* 0x0000009e85127220 */ /* 0x040fe40000410000 */
[----:B------:R1:W-:Y:S01]  /*f370*/  MUFU.EX2 R24, R3 ;  /* 0x0000000300187308 */ /* 0x0003e20000000800 */
        /* <DEDUP_REMOVED lines=15> */
[----:B------:R1:W3:Y:S01]  /*f470*/  MUFU.EX2 R10, R2 ;  /* 0x00000002000a7308 */ /* 0x0002e20000000800 */
[----:B------:R-:W-:Y:S01]  /*f480*/  MOV R184, R205 ;  /* 0x000000cd00b87202 */ /* 0x000fe20000000f00 */
[----:B--2---:R-:W-:Y:S01]  /*f490*/  FADD.FTZ R0, -R3, R139 ;  /* 0x0000008b03007221 */ /* 0x004fe20000010100 */
[----:B------:R-:W-:Y:S03]  /*f4a0*/  MOV R139, R30 ;  /* 0x0000001e008b7202 */ /* 0x000fe60000000f00 */
[----:B------:R-:W-:Y:S02]  /*f4b0*/  FMUL.FTZ R0, R0, c[0x0][0x2d0] ;  /* 0x0000b40000007a20 */ /* 0x000fe40000410000 */
[----:B------:R-:W-:Y:S04]  /*f4c0*/  FFMA.FTZ R139, R139, c[0x0][0x2d0], -R142 ;  /* 0x0000b4008b8b7a23 */ /* 0x000fe8000001088e */
[----:B------:R-:W2:Y:S01]  /*f4d0*/  MUFU.EX2 R0, R0 ;  /* 0x0000000000007308 */ /* 0x000ea20000000800 */
[--C-:B-1----:R-:W-:Y:S01]  /*f4e0*/  FFMA.FTZ R2, R194, c[0x0][0x2d0], -R143.reuse ;  /* 0x0000b400c2027a23 */ /* 0x102fe2000001088f */
[----:B---3--:R-:W-:Y:S08]  /*f4f0*/  MOV R194, R10 ;  /* 0x0000000a00c27202 */ /* 0x008ff00000000f00 */
[----:B------:R1:W3:Y:S01]  /*f500*/  MUFU.EX2 R27, R2 ;  /* 0x00000002001b7308 */ /* 0x0002e20000000800 */
[C---:B--2---:R-:W-:Y:S02]  /*f510*/  FMUL.FTZ R10, R0.reuse, R150 ;  /* 0x00000096000a7220 */ /* 0x044fe40000410000 */
[C---:B------:R-:W-:Y:S02]  /*f520*/  FMUL.FTZ R11, R0.reuse, R151 ;  /* 0x00000097000b7220 */ /* 0x040fe40000410000 */
[C---:B------:R-:W-:Y:S02]  /*f530*/  FMUL.FTZ R26, R0.reuse, R166 ;  /* 0x000000a6001a7220 */ /* 0x040fe40000410000 */
[C---:B------:R-:W-:Y:S02]  /*f540*/  FMUL.FTZ R14, R0.reuse, R154 ;  /* 0x0000009a000e7220 */ /* 0x040fe40000410000 */
[C---:B------:R-:W-:Y:S02]  /*f550*/  FMUL.FTZ R15, R0.reuse, R155 ;  /* 0x0000009b000f7220 */ /* 0x040fe40000410000 */
[----:B------:R-:W-:Y:S01]  /*f560*/  FMUL.FTZ R30, R0, R170 ;  /* 0x000000aa001e7220 */ /* 0x000fe20000410000 */
[----:B------:R-:W2:Y:S01]  /*f570*/  LDSM.16.MT88.4 R152, [R228+0x2080] ;  /* 0x00208000e498783b */ /* 0x000ea20000004200 */
[--C-:B-1----:R-:W-:Y:S01]  /*f580*/  FFMA.FTZ R2, R193, c[0x0][0x2d0], -R143.reuse ;  /* 0x0000b400c1027a23 */ /* 0x102fe2000001088f */
[----:B------:R-:W-:Y:S01]  /*f590*/  MOV R193, R9 ;  /* 0x0000000900c17202 */ /* 0x000fe20000000f00 */
[----:B------:R-:W-:Y:S01]  /*f5a0*/  FMUL.FTZ R9, R132, R149 ;  /* 0x0000009584097220 */ /* 0x000fe20000410000 */
[----:B---3--:R-:W-:Y:S01]  /*f5b0*/  MOV R166, R27 ;  /* 0x0000001b00a67202 */ /* 0x008fe20000000f00 */
[----:B------:R1:W3:Y:S01]  /*f5c0*/  MUFU.EX2 R5, R2 ;  /* 0x0000000200057308 */ /* 0x0002e20000000800 */
[C---:B------:R-:W-:Y:S02]  /*f5d0*/  FMUL.FTZ R42, R0.reuse, R182 ;  /* 0x000000b6002a7220 */ /* 0x040fe40000410000 */
[C---:B------:R-:W-:Y:S01]  /*f5e0*/  FMUL.FTZ R43, R0.reuse, R183 ;  /* 0x000000b7002b7220 */ /* 0x040fe20000410000 */
[----:B------:R-:W-:Y:S01]  /*f5f0*/  MOV R183, R204 ;  /* 0x000000cc00b77202 */ /* 0x000fe20000000f00 */
        /* <DEDUP_REMOVED lines=13> */
[----:B---3--:R-:W-:Y:S01]  /*f6d0*/  MOV R200, R5 ;  /* 0x0000000500c87202 */ /* 0x008fe20000000f00 */
[----:B------:R-:W-:Y:S01]  /*f6e0*/  FMUL.FTZ R5, R134, R145 ;  /* 0x0000009186057220 */ /* 0x000fe20000410000 */
[-C--:B------:R-:W-:Y:S01]  /*f6f0*/  F2FP.BF16.PACK_AB R145, R193, R28.reuse ;  /* 0x0000001cc191723e */ /* 0x080fe200000010ff */
[----:B------:R1:W-:Y:S01]  /*f700*/  MUFU.EX2 R192, R4 ;  /* 0x0000000400c07308 */ /* 0x0003e20000000800 */
[----:B------:R-:W-:Y:S01]  /*f710*/  F2FP.BF16.PACK_AB R150, R200, R27 ;  /* 0x0000001bc896723e */ /* 0x000fe200000010ff */
[----:B------:R-:W-:Y:S01]  /*f720*/  FMUL.FTZ R27, R0, R167 ;  /* 0x000000a7001b7220 */ /* 0x000fe20000410000 */
[----:B------:R-:W-:Y:S01]  /*f730*/  MOV R167, R28 ;  /* 0x0000001c00a77202 */ /* 0x000fe20000000f00 */
[----:B------:R-:W-:Y:S02]  /*f740*/  FMUL.FTZ R28, R132, R168 ;  /* 0x000000a8841c7220 */ /* 0x000fe40000410000 */
        /* <DEDUP_REMOVED lines=9> */
[--C-:B-1----:R-:W-:Y:S01]  /*f7e0*/  FFMA.FTZ R4, R206, c[0x0][0x2d0], -R2.reuse ;  /* 0x0000b400ce047a23 */ /* 0x102fe20000010802 */
[----:B------:R-:W-:Y:S01]  /*f7f0*/  MOV R206, R8 ;  /* 0x0000000800ce7202 */ /* 0x000fe20000000f00 */
[----:B------:R-:W-:Y:S01]  /*f800*/  FMUL.FTZ R8, R132, R148 ;  /* 0x0000009484087220 */ /* 0x000fe20000410000 */
[----:B------:R-:W-:Y:S01]  /*f810*/  F2FP.BF16.PACK_AB R148, R194, R195 ;  /* 0x000000c3c294723e */ /* 0x000fe200000010ff */
[----:B------:R1:W3:Y:S01]  /*f820*/  MUFU.EX2 R29, R4 ;  /* 0x00000004001d7308 */ /* 0x0002e20000000800 */
[C---:B------:R-:W-:Y:S02]  /*f830*/  FMUL.FTZ R126, R0.reuse, R126 ;  /* 0x0000007e007e7220 */ /* 0x040fe40000410000 */
[----:B------:R-:W-:Y:S02]  /*f840*/  FMUL.FTZ R127, R0, R127 ;  /* 0x0000007f007f7220 */ /* 0x000fe40000410000 */
[--C-:B------:R-:W-:Y:S02]  /*f850*/  FFMA.FTZ R140, R140, c[0x0][0x2d0], -R2.reuse ;  /* 0x0000b4008c8c7a23 */ /* 0x100fe40000010802 */
[--C-:B-1----:R-:W-:Y:S01]  /*f860*/  FFMA.FTZ R4, R203, c[0x0][0x2d0], -R2.reuse ;  /* 0x0000b400cb047a23 */ /* 0x102fe20000010802 */
[----:B---3--:R-:W-:Y:S02]  /*f870*/  F2FP.BF16.PACK_AB R149, R29, R192 ;  /* 0x000000c01d95723e */ /* 0x008fe400000010ff */
[----:B------:R-:W-:Y:S01]  /*f880*/  MOV R203, R35 ;  /* 0x0000002300cb7202 */ /* 0x000fe20000000f00 */
[----:B------:R1:W3:Y:S01]  /*f890*/  MUFU.EX2 R40, R4 ;  /* 0x0000000400287308 */ /* 0x0002e20000000800 */
[C---:B------:R-:W-:Y:S02]  /*f8a0*/  FMUL.FTZ R35, R133.reuse, R175 ;  /* 0x000000af85237220 */ /* 0x040fe40000410000 */
[----:B------:R-:W-:Y:S01]  /*f8b0*/  MOV R185, R203 ;  /* 0x000000cb00b97202 */ /* 0x000fe20000000f00 */
[----:B-1----:R-:W-:Y:S01]  /*f8c0*/  FFMA.FTZ R4, R202, c[0x0][0x2d0], -R2 ;  /* 0x0000b400ca047a23 */ /* 0x002fe20000010802 */
[----:B------:R-:W-:Y:S01]  /*f8d0*/  MOV R202, R7 ;  /* 0x0000000700ca7202 */ /* 0x000fe20000000f00 */
[----:B------:R-:W-:Y:S01]  /*f8e0*/  FMUL.FTZ R7, R133, R147 ;  /* 0x0000009385077220 */ /* 0x000fe20000410000 */
[----:B------:R-:W-:Y:S03]  /*f8f0*/  F2FP.BF16.PACK_AB R147, R206, R24 ;  /* 0x00000018ce93723e */ /* 0x000fe600000010ff */
[----:B------:R1:W4:Y:S01]  /*f900*/  MUFU.EX2 R201, R4 ;  /* 0x0000000400c97308 */ /* 0x0003220000000800 */
[----:B------:R-:W-:Y:S02]  /*f910*/  F2FP.BF16.PACK_AB R146, R202, R25 ;  /* 0x00000019ca92723e */ /* 0x000fe400000010ff */
[----:B---3--:R-:W-:Y:S01]  /*f920*/  MOV R168, R40 ;  /* 0x0000002800a87202 */ /* 0x008fe20000000f00 */
[----:B-1----:R-:W-:Y:S01]  /*f930*/  FMUL.FTZ R4, R134, R144 ;  /* 0x0000009086047220 */ /* 0x002fe20000410000 */
[----:B------:R-:W-:Y:S02]  /*f940*/  F2FP.BF16.PACK_AB R144, R31, R32 ;  /* 0x000000201f90723e */ /* 0x000fe400000010ff */
[----:B----4-:R-:W-:Y:S01]  /*f950*/  F2FP.BF16.PACK_AB R151, R201, R40 ;  /* 0x00000028c997723e */ /* 0x010fe200000010ff */
[----:B------:R-:W-:Y:S02]  /*f960*/  FMUL.FTZ R40, R132, R180 ;  /* 0x000000b484287220 */ /* 0x000fe40000410000 */
[----:B------:R1:W-:Y:S02]  /*f970*/  MUFU.EX2 R180, R138 ;  /* 0x0000008a00b47308 */ /* 0x0003e40000000800 */
[-C--:B------:R-:W-:Y:S08]  /*f980*/  HMMA.16816.F32.BF16 R4, R144, R20.reuse, R4 ;  /* 0x000000149004723c */ /* 0x080ff00000041804 */
[C---:B------:R-:W-:Y:S07]  /*f990*/  HMMA.16816.F32.BF16 R8, R148.reuse, R20, R8 ;  /* 0x000000149408723c */ /* 0x040fee0000041808 */
[C---:B------:R-:W-:Y:S01]  /*f9a0*/  FMUL.FTZ R20, R134.reuse, R160 ;  /* 0x000000a086147220 */ /* 0x040fe20000410000 */
[-C--:B------:R-:W-:Y:S04]  /*f9b0*/  HMMA.16816.F32.BF16 R12, R148, R22.reuse, R12 ;  /* 0x00000016940c723c */ /* 0x080fe8000004180c */
[----:B------:R-:W-:Y:S01]  /*f9c0*/  FMUL.FTZ R21, R134, R161 ;  /* 0x000000a186157220 */ /* 0x000fe20000410000 */
[----:B------:R-:W-:Y:S01]  /*f9d0*/  MOV R161, R29 ;  /* 0x0000001d00a17202 */ /* 0x000fe20000000f00 */
[----:B-1----:R-:W-:Y:S02]  /*f9e0*/  FFMA.FTZ R138, R209, c[0x0][0x2d0], -R196 ;  /* 0x0000b400d18a7a23 */ /* 0x002fe400000108c4 */
[C---:B------:R-:W-:Y:S04]  /*f9f0*/  HMMA.16816.F32.BF16 R16, R144.reuse, R22, R16 ;  /* 0x000000169010723c */ /* 0x040fe80000041810 */
[C---:B------:R-:W-:Y:S03]  /*fa00*/  FMUL.FTZ R29, R132.reuse, R169 ;  /* 0x000000a9841d7220 */ /* 0x040fe60000410000 */
[C---:B------:R-:W-:Y:S01]  /*fa10*/  FMUL.FTZ R22, R133.reuse, R162 ;  /* 0x000000a285167220 */ /* 0x040fe20000410000 */
[----:B------:R-:W-:Y:S01]  /*fa20*/  MOV R162, R25 ;  /* 0x0000001900a27202 */ /* 0x000fe20000000f00 */
[----:B------:R-:W-:Y:S03]  /*fa30*/  FMUL.FTZ R25, R132, R165 ;  /* 0x000000a584197220 */ /* 0x000fe60000410000 */
[----:B------:R-:W-:Y:S01]  /*fa40*/  MOV R165, R32 ;  /* 0x0000002000a57202 */ /* 0x000fe20000000f00 */
[----:B------:R-:W-:Y:S02]  /*fa50*/  FMUL.FTZ R32, R134, R172 ;  /* 0x000000ac86207220 */ /* 0x000fe40000410000 */
[----:B------:R1:W-:Y:S01]  /*fa60*/  MUFU.EX2 R172, R138 ;  /* 0x0000008a00ac7308 */ /* 0x0003e20000000800 */
[----:B------:R-:W-:Y:S01]  /*fa70*/  FMUL.FTZ R23, R133, R163 ;  /* 0x000000a385177220 */ /* 0x000fe20000410000 */
[----:B------:R-:W-:Y:S01]  /*fa80*/  MOV R163, R24 ;  /* 0x0000001800a37202 */ /* 0x000fe20000000f00 */
[----:B------:R-:W-:Y:S01]  /*fa90*/  FMUL.FTZ R24, R132, R164 ;  /* 0x000000a484187220 */ /* 0x000fe20000410000 */
[----:B------:R-:W-:Y:S01]  /*faa0*/  MOV R164, R31 ;  /* 0x0000001f00a47202 */ /* 0x000fe20000000f00 */
[----:B------:R-:W-:Y:S03]  /*fab0*/  FMUL.FTZ R31, R0, R171 ;  /* 0x000000ab001f7220 */ /* 0x000fe60000410000 */
[-C--:B------:R-:W-:Y:S08]  /*fac0*/  HMMA.16816.F32.BF16 R20, R144, R36.reuse, R20 ;  /* 0x000000249014723c */ /* 0x080ff00000041814 */
[C---:B------:R-:W-:Y:S07]  /*fad0*/  HMMA.16816.F32.BF16 R24, R148.reuse, R36, R24 ;  /* 0x000000249418723c */ /* 0x040fee0000041818 */
[C---:B------:R-:W-:Y:S01]  /*fae0*/  FMUL.FTZ R36, R134.reuse, R176 ;  /* 0x000000b086247220 */ /* 0x040fe20000410000 */
[-C--:B------:R-:W-:Y:S04]  /*faf0*/  HMMA.16816.F32.BF16 R28, R148, R38.reuse, R28 ;  /* 0x00000026941c723c */ /* 0x080fe8000004181c */
[--C-:B-1----:R-:W-:Y:S01]  /*fb00*/  FFMA.FTZ R138, R211, c[0x0][0x2d0], -R142.reuse ;  /* 0x0000b400d38a7a23 */ /* 0x102fe2000001088e */
[----:B------:R-:W-:Y:S01]  /*fb10*/  MOV R176, R202 ;  /* 0x000000ca00b07202 */ /* 0x000fe20000000f00 */
[----:B------:R-:W-:Y:S01]  /*fb20*/  FMUL.FTZ R37, R134, R177 ;  /* 0x000000b186257220 */ /* 0x000fe20000410000 */
[----:B------:R-:W-:Y:S01]  /*fb30*/  MOV R177, R206 ;  /* 0x000000ce00b17202 */ /* 0x000fe20000000f00 */
[C---:B------:R-:W-:Y:S01]  /*fb40*/  HMMA.16816.F32.BF16 R32, R144.reuse, R38, R32 ;  /* 0x000000269020723c */ /* 0x040fe20000041820 */
[----:B------:R1:W-:Y:S06]  /*fb50*/  MUFU.EX2 R181, R138 ;  /* 0x0000008a00b57308 */ /* 0x0003ec0000000800 */
[C---:B------:R-:W-:Y:S01]  /*fb60*/  FMUL.FTZ R38, R133.reuse, R178 ;  /* 0x000000b285267220 */ /* 0x040fe20000410000 */
[----:B------:R-:W-:Y:S01]  /*fb70*/  MOV R178, R200 ;  /* 0x000000c800b27202 */ /* 0x000fe20000000f00 */
[----:B------:R-:W-:Y:S02]  /*fb80*/  FMUL.FTZ R39, R133, R179 ;  /* 0x000000b385277220 */ /* 0x000fe40000410000 */
[----:B------:R3:W-:Y:S01]  /*fb90*/  MUFU.EX2 R206, R139 ;  /* 0x0000008b00ce7308 */ /* 0x0007e20000000800 */
[----:B------:R-:W-:Y:S04]  /*fba0*/  MOV R179, R201 ;  /* 0x000000c900b37202 */ /* 0x000fe80000000f00 */
[-C--:B--2---:R-:W-:Y:S08]  /*fbb0*/  HMMA.16816.F32.BF16 R36, R144, R152.reuse, R36 ;  /* 0x000000989024723c */ /* 0x084ff00000041824 */
[C---:B------:R-:W-:Y:S04]  /*fbc0*/  HMMA.16816.F32.BF16 R40, R148.reuse, R152, R40 ;  /* 0x000000989428723c */ /* 0x040fe80000041828 */
[--C-:B-1----:R-:W-:Y:S04]  /*fbd0*/  FFMA.FTZ R138, R213, c[0x0][0x2d0], -R142.reuse ;  /* 0x0000b400d58a7a23 */ /* 0x102fe8000001088e */
[-C--:B------:R-:W-:Y:S01]  /*fbe0*/  HMMA.16816.F32.BF16 R44, R148, R154.reuse, R44 ;  /* 0x0000009a942c723c */ /* 0x080fe2000004182c */
[----:B------:R1:W-:Y:S03]  /*fbf0*/  MUFU.EX2 R160, R138 ;  /* 0x0000008a00a07308 */ /* 0x0003e60000000800 */
[----:B---3--:R-:W-:Y:S01]  /*fc00*/  FFMA.FTZ R139, R216, c[0x0][0x2d0], -R142 ;  /* 0x0000b400d88b7a23 */ /* 0x008fe2000001088e */
[----:B------:R-:W-:Y:S02]  /*fc10*/  MOV R216, R179 ;  /* 0x000000b300d87202 */ /* 0x000fe40000000f00 */
[----:B------:R-:W-:Y:S01]  /*fc20*/  MOV R179, R193 ;  /* 0x000000c100b37202 */ /* 0x000fe20000000f00 */
[C---:B------:R-:W-:Y:S01]  /*fc30*/  HMMA.16816.F32.BF16 R48, R144.reuse, R154, R48 ;  /* 0x0000009a9030723c */ /* 0x040fe20000041830 */
[----:B------:R-:W2:Y:S02]  /*fc40*/  LDSM.16.MT88.4 R152, [R225+0x3880] ;  /* 0x00388000e198783b */ /* 0x000ea40000004200 */
[----:B------:R-:W-:Y:S05]  /*fc50*/  MUFU.EX2 R202, R139 ;  /* 0x0000008b00ca7308 */ /* 0x000fea0000000800 */
[-C--:B------:R-:W-:Y:S05]  /*fc60*/  HMMA.16816.F32.BF16 R52, R144, R156.reuse, R52 ;  /* 0x0000009c9034723c */ /* 0x080fea0000041834 */
[----:B------:R-:W-:Y:S03]  /*fc70*/  MUFU.EX2 R139, R140 ;  /* 0x0000008c008b7308 */ /* 0x000fe60000000800 */
[C---:B------:R-:W-:Y:S04]  /*fc80*/  HMMA.16816.F32.BF16 R56, R148.reuse, R156, R56 ;  /* 0x0000009c9438723c */ /* 0x040fe80000041838 */
[--C-:B-1----:R-:W-:Y:S04]  /*fc90*/  FFMA.FTZ R138, R208, c[0x0][0x2d0], -R196.reuse ;  /* 0x0000b400d08a7a23 */ /* 0x102fe800000108c4 */
[-C--:B------:R-:W-:Y:S01]  /*fca0*/  HMMA.16816.F32.BF16 R60, R148, R158.reuse, R60 ;  /* 0x0000009e943c723c */ /* 0x080fe2000004183c */
[----:B------:R1:W-:Y:S07]  /*fcb0*/  MUFU.EX2 R169, R138 ;  /* 0x0000008a00a97308 */ /* 0x0003ee0000000800 */
[C---:B------:R-:W-:Y:S01]  /*fcc0*/  HMMA.16816.F32.BF16 R64, R144.reuse, R158, R64 ;  /* 0x0000009e9040723c */ /* 0x040fe20000041840 */
[----:B------:R-:W3:Y:S07]  /*fcd0*/  LDSM.16.MT88.4 R156, [R226+0x3880] ;  /* 0x00388000e29c783b */ /* 0x000eee0000004200 */
[-C--:B--2---:R-:W-:Y:S08]  /*fce0*/  HMMA.16816.F32.BF16 R68, R144, R152.reuse, R68 ;  /* 0x000000989044723c */ /* 0x084ff00000041844 */
[C---:B------:R-:W-:Y:S04]  /*fcf0*/  HMMA.16816.F32.BF16 R72, R148.reuse, R152, R72 ;  /* 0x000000989448723c */ /* 0x040fe80000041848 */
[----:B-1----:R-:W-:Y:S04]  /*fd00*/  FFMA.FTZ R138, R210, c[0x0][0x2d0], -R196 ;  /* 0x0000b400d28a7a23 */ /* 0x002fe800000108c4 */
[-C--:B------:R-:W-:Y:S01]  /*fd10*/  HMMA.16816.F32.BF16 R76, R148, R154.reuse, R76 ;  /* 0x0000009a944c723c */ /* 0x080fe2000004184c */
[----:B------:R1:W-:Y:S07]  /*fd20*/  MUFU.EX2 R171, R138 ;  /* 0x0000008a00ab7308 */ /* 0x0003ee0000000800 */
[C---:B------:R-:W-:Y:S01]  /*fd30*/  HMMA.16816.F32.BF16 R80, R144.reuse, R154, R80 ;  /* 0x0000009a9050723c */ /* 0x040fe20000041850 */
[----:B------:R-:W2:Y:S07]  /*fd40*/  LDSM.16.MT88.4 R152, [R228+0x3880] ;  /* 0x00388000e498783b */ /* 0x000eae0000004200 */
[-C--:B---3--:R-:W-:Y:S08]  /*fd50*/  HMMA.16816.F32.BF16 R84, R144, R156.reuse, R84 ;  /* 0x0000009c9054723c */ /* 0x088ff00000041854 */
        /* <DEDUP_REMOVED lines=10> */
[----:B------:R1:W2:Y:S07]  /*fe00*/  MUFU.EX2 R173, R138 ;  /* 0x0000008a00ad7308 */ /* 0x0002ae0000000800 */
[C---:B------:R-:W-:Y:S01]  /*fe10*/  HMMA.16816.F32.BF16 R112, R144.reuse, R154, R112 ;  /* 0x0000009a9070723c */ /* 0x040fe20000041870 */
[----:B------:R-:W4:Y:S07]  /*fe20*/  LDSM.16.MT88.4 R152, [R225+0x2880] ;  /* 0x00288000e198783b */ /* 0x000f2e0000004200 */
[-C--:B---3--:R-:W-:Y:S08]  /*fe30*/  HMMA.16816.F32.BF16 R116, R144, R156.reuse, R116 ;  /* 0x0000009c9074723c */ /* 0x088ff00000041874 */
[C---:B------:R-:W-:Y:S04]  /*fe40*/  HMMA.16816.F32.BF16 R120, R148.reuse, R156, R120 ;  /* 0x0000009c9478723c */ /* 0x040fe80000041878 */
[--C-:B-1----:R-:W-:Y:S04]  /*fe50*/  FFMA.FTZ R138, R220, c[0x0][0x2d0], -R143.reuse ;  /* 0x0000b400dc8a7a23 */ /* 0x102fe8000001088f */
[-C--:B------:R-:W-:Y:S01]  /*fe60*/  HMMA.16816.F32.BF16 R124, R148, R158.reuse, R124 ;  /* 0x0000009e947c723c */ /* 0x080fe2000004187c */
[----:B------:R1:W-:Y:S07]  /*fe70*/  MUFU.EX2 R182, R138 ;  /* 0x0000008a00b67308 */ /* 0x0003ee0000000800 */
[----:B------:R-:W-:Y:S01]  /*fe80*/  HMMA.16816.F32.BF16 R128, R144, R158, R128 ;  /* 0x0000009e9080723c */ /* 0x000fe20000041880 */
[----:B------:R-:W-:Y:S03]  /*fe90*/  LDSM.16.MT88.4 R156, [R227+0x2880] ;  /* 0x00288000e39c783b */ /* 0x000fe60000004200 */
[--C-:B-1----:R-:W-:Y:S04]  /*fea0*/  FFMA.FTZ R138, R215, c[0x0][0x2d0], -R143.reuse ;  /* 0x0000b400d78a7a23 */ /* 0x102fe8000001088f */
[----:B------:R1:W3:Y:S04]  /*feb0*/  MUFU.EX2 R220, R138 ;  /* 0x0000008a00dc7308 */ /* 0x0002e80000000800 */
[--C-:B-1----:R-:W-:Y:S01]  /*fec0*/  FFMA.FTZ R138, R221, c[0x0][0x2d0], -R2.reuse ;  /* 0x0000b400dd8a7a23 */ /* 0x102fe20000010802 */
[----:B--2---:R-:W-:Y:S02]  /*fed0*/  MOV R221, R173 ;  /* 0x000000ad00dd7202 */ /* 0x004fe40000000f00 */
[----:B---3--:R-:W-:Y:S03]  /*fee0*/  F2FP.BF16.PACK_AB R148, R220, R182 ;  /* 0x000000b6dc94723e */ /* 0x008fe600000010ff */
[----:B------:R1:W-:Y:S01]  /*fef0*/  MUFU.EX2 R215, R138 ;  /* 0x0000008a00d77308 */ /* 0x0003e20000000800 */
[----:B------:R-:W-:Y:S01]  /*ff00*/  MOV R173, R165 ;  /* 0x000000a500ad7202 */ /* 0x000fe20000000f00 */
[--C-:B-1----:R-:W-:Y:S01]  /*ff10*/  FFMA.FTZ R138, R222, c[0x0][0x2d0], -R2.reuse ;  /* 0x0000b400de8a7a23 */ /* 0x102fe20000010802 */
[----:B------:R-:W-:Y:S02]  /*ff20*/  MOV R222, R171 ;  /* 0x000000ab00de7202 */ /* 0x000fe40000000f00 */
[----:B------:R-:W-:Y:S05]  /*ff30*/  MOV R171, R168 ;  /* 0x000000a800ab7202 */ /* 0x000fea0000000f00 */
[----:B------:R1:W2:Y:S01]  /*ff40*/  MUFU.EX2 R214, R138 ;  /* 0x0000008a00d67308 */ /* 0x0002a20000000800 */
[----:B------:R-:W-:Y:S02]  /*ff50*/  MOV R168, R163 ;  /* 0x000000a300a87202 */ /* 0x000fe40000000f00 */
[----:B------:R-:W-:Y:S01]  /*ff60*/  MOV R175, R171 ;  /* 0x000000ab00af7202 */ /* 0x000fe20000000f00 */
[--C-:B-1----:R-:W-:Y:S01]  /*ff70*/  FFMA.FTZ R138, R244, c[0x0][0x2d0], -R143.reuse ;  /* 0x0000b400f48a7a23 */ /* 0x102fe2000001088f */
[----:B------:R-:W-:Y:S02]  /*ff80*/  MOV R244, R170 ;  /* 0x000000aa00f47202 */ /* 0x000fe40000000f00 */
[----:B------:R-:W-:Y:S03]  /*ff90*/  MOV R170, R167 ;  /* 0x000000a700aa7202 */ /* 0x000fe60000000f00 */
[----:B------:R1:W-:Y:S01]  /*ffa0*/  MUFU.EX2 R213, R138 ;  /* 0x0000008a00d57308 */ /* 0x0003e20000000800 */
[----:B------:R-:W-:Y:S02]  /*ffb0*/  MOV R167, R162 ;  /* 0x000000a200a77202 */ /* 0x000fe40000000f00 */
[----:B------:R-:W-:Y:S02]  /*ffc0*/  F2FP.BF16.PACK_AB R147, R221, R244 ;  /* 0x000000f4dd93723e */ /* 0x000fe400000010ff */
[----:B--2---:R-:W-:Y:S02]  /*ffd0*/  F2FP.BF16.PACK_AB R149, R214, R215 ;  /* 0x000000d7d695723e */ /* 0x004fe400000010ff */
[----:B------:R-:W-:Y:S02]  /*ffe0*/  MOV R174, R170 ;  /* 0x000000aa00ae7202 */ /* 0x000fe40000000f00 */
[----:B------:R-:W-:Y:S01]  /*fff0*/  MOV R170, R168 ;  /* 0x000000a800aa7202 */ /* 0x000fe20000000f00 */
[--C-:B-1----:R-:W-:Y:S01]  /*10000*/  FFMA.FTZ R138, R223, c[0x0][0x2d0], -R143.reuse ;  /* 0x0000b400df8a7a23 */ /* 0x102fe2000001088f */
[----:B------:R-:W-:Y:S02]  /*10010*/  MOV R223, R169 ;  /* 0x000000a900df7202 */ /* 0x000fe40000000f00 */
[----:B------:R-:W-:Y:S01]  /*10020*/  MOV R169, R166 ;  /* 0x000000a600a97202 */ /* 0x000fe20000000f00 */
[----:B------:R1:W2:Y:S01]  /*10030*/  MUFU.EX2 R212, R138 ;  /* 0x0000008a00d47308 */ /* 0x0002a20000000800 */
[----:B------:R-:W-:Y:S02]  /*10040*/  MOV R166, R161 ;  /* 0x000000a100a67202 */ /* 0x000fe40000000f00 */
[----:B------:R-:W-:Y:S02]  /*10050*/  F2FP.BF16.PACK_AB R146, R222, R223 ;  /* 0x000000dfde92723e */ /* 0x000fe400000010ff */
        /* <DEDUP_REMOVED lines=8> */
[----:B--2---:R-:W-:Y:S01]  /*100e0*/  F2FP.BF16.PACK_AB R150, R212, R213 ;  /* 0x000000d5d496723e */ /* 0x004fe200000010ff */
[----:B---3--:R-:W-:Y:S01]  /*100f0*/  FFMA.FTZ R138, R246, c[0x0][0x2d0], -R2 ;  /* 0x0000b400f68a7a23 */ /* 0x008fe20000010802 */
[----:B------:R-:W-:Y:S02]  /*10100*/  MOV R246, R172 ;  /* 0x000000ac00f67202 */ /* 0x000fe40000000f00 */
[----:B------:R-:W-:Y:S03]  /*10110*/  MOV R172, R164 ;  /* 0x000000a400ac7202 */ /* 0x000fe60000000f00 */
[----:B------:R2:W3:Y:S01]  /*10120*/  MUFU.EX2 R210, R138 ;  /* 0x0000008a00d27308 */ /* 0x0004e20000000800 */
[----:B------:R-:W-:Y:S01]  /*10130*/  F2FP.BF16.PACK_AB R144, R246, R180 ;  /* 0x000000b4f690723e */ /* 0x000fe200000010ff */
[----:B------:R-:W1:Y:S06]  /*10140*/  LDSM.16.MT88.4 R164, [R228+0x2880] ;  /* 0x00288000e4a4783b */ /* 0x000e6c0000004200 */
[-C--:B----4-:R-:W-:Y:S03]  /*10150*/  HMMA.16816.F32.BF16 R4, R144, R152.reuse, R4 ;  /* 0x000000989004723c */ /* 0x090fe60000041804 */
[--C-:B--2---:R-:W-:Y:S01]  /*10160*/  FFMA.FTZ R138, R252, c[0x0][0x2d0], -R196.reuse ;  /* 0x0000b400fc8a7a23 */ /* 0x104fe200000108c4 */
[----:B---3--:R-:W-:Y:S02]  /*10170*/  F2FP.BF16.PACK_AB R151, R210, R211 ;  /* 0x000000d3d297723e */ /* 0x008fe400000010ff */
[----:B------:R-:W-:Y:S01]  /*10180*/  MOV R252, R182 ;  /* 0x000000b600fc7202 */ /* 0x000fe20000000f00 */
[----:B------:R2:W-:Y:S01]  /*10190*/  MUFU.EX2 R209, R138 ;  /* 0x0000008a00d17308 */ /* 0x0005e20000000800 */
[----:B------:R-:W-:Y:S03]  /*101a0*/  MOV R182, R172 ;  /* 0x000000ac00b67202 */ /* 0x000fe60000000f00 */
[C---:B------:R-:W-:Y:S08]  /*101b0*/  HMMA.16816.F32.BF16 R8, R148.reuse, R152, R8 ;  /* 0x000000989408723c */ /* 0x040ff00000041808 */
[-C--:B------:R-:W-:Y:S08]  /*101c0*/  HMMA.16816.F32.BF16 R12, R148, R154.reuse, R12 ;  /* 0x0000009a940c723c */ /* 0x080ff0000004180c */
[C---:B------:R-:W-:Y:S01]  /*101d0*/  HMMA.16816.F32.BF16 R16, R144.reuse, R154, R16 ;  /* 0x0000009a9010723c */ /* 0x040fe20000041810 */
[----:B------:R-:W3:Y:S03]  /*101e0*/  LDSM.16.MT88.4 R152, [R225+0x4080] ;  /* 0x00408000e198783b */ /* 0x000ee60000004200 */
[----:B--2---:R-:W-:Y:S01]  /*101f0*/  FFMA.FTZ R138, R250, c[0x0][0x2d0], -R196 ;  /* 0x0000b400fa8a7a23 */ /* 0x004fe200000108c4 */
[----:B------:R-:W-:Y:S02]  /*10200*/  MOV R250, R181 ;  /* 0x000000b500fa7202 */ /* 0x000fe40000000f00 */
[----:B------:R-:W-:Y:S01]  /*10210*/  MOV R181, R173 ;  /* 0x000000ad00b57202 */ /* 0x000fe20000000f00 */
[-C--:B-1----:R-:W-:Y:S01]  /*10220*/  HMMA.16816.F32.BF16 R20, R144, R160.reuse, R20 ;  /* 0x000000a09014723c */ /* 0x082fe20000041814 */
[----:B------:R1:W2:Y:S07]  /*10230*/  MUFU.EX2 R208, R138 ;  /* 0x0000008a00d07308 */ /* 0x0002ae0000000800 */
        /* <DEDUP_REMOVED lines=52> */
[----:B------:R-:W-:Y:S02]  /*10580*/  MOV R219, R176 ;  /* 0x000000b000db7202 */ /* 0x000fe40000000f00 */
[----:B------:R-:W-:Y:S01]  /*10590*/  MOV R176, R192 ;  /* 0x000000c000b07202 */ /* 0x000fe20000000f00 */
[----:B------:R1:W-:Y:S01]  /*105a0*/  MUFU.EX2 R198, R138 ;  /* 0x0000008a00c67308 */ /* 0x0003e20000000800 */
[----:B--2---:R-:W-:Y:S03]  /*105b0*/  F2FP.BF16.PACK_AB R192, R200, R201 ;  /* 0x000000c9c8c0723e */ /* 0x004fe600000010ff */
        /* <DEDUP_REMOVED lines=8> */
[----:B------:R-:W-:Y:S07]  /*10640*/  F2FP.BF16.PACK_AB R143, R202, R203 ;  /* 0x000000cbca8f723e */ /* 0x000fee00000010ff */
[----:B------:R-:W1:Y:S01]  /*10650*/  MUFU.EX2 R196, R138 ;  /* 0x0000008a00c47308 */ /* 0x000e620000000800 */
[-C--:B---3--:R-:W-:Y:S01]  /*10660*/  HMMA.16816.F32.BF16 R144, R140, R160.reuse, R4 ;  /* 0x000000a08c90723c */ /* 0x088fe20000041804 */
[----:B------:R-:W-:Y:S08]  /*10670*/  LDSM.16.MT88.4 R4, [R227+0x3080] ;  /* 0x00308000e304783b */ /* 0x000ff00000004200 */
[----:B------:R2:W3:Y:S03]  /*10680*/  MUFU.EX2 R138, R2 ;  /* 0x00000002008a7308 */ /* 0x0004e60000000800 */
[----:B-1----:R-:W-:Y:S02]  /*10690*/  F2FP.BF16.PACK_AB R194, R196, R197 ;  /* 0x000000c5c4c2723e */ /* 0x002fe400000010ff */
[----:B--2---:R-:W-:Y:S02]  /*106a0*/  MOV R2, R175 ;  /* 0x000000af00027202 */ /* 0x004fe40000000f00 */
        /* <DEDUP_REMOVED lines=15> */
[-C--:B------:R-:W-:Y:S01]  /*107a0*/  HMMA.16816.F32.BF16 R168, R192, R174.reuse, R28 ;  /* 0x000000aec0a8723c */ /* 0x080fe2000004181c */
[----:B------:R-:W4:Y:S06]  /*107b0*/  LDL.LU R28, [R1+0x34] ;  /* 0x00003400011c7983 */ /* 0x000f2c0000300800 */
        /* <DEDUP_REMOVED lines=9> */
[----:B------:R-:W4:Y:S06]  /*10850*/  LDL.LU R38, [R1+0x28] ;  /* 0x0000280001267983 */ /* 0x000f2c0000300800 */
        /* <DEDUP_REMOVED lines=27> */
[----:B------:R-:W-:Y:S02]  /*10a10*/  FFMA.FTZ R133, R133, R33, R39 ;  /* 0x0000002185857223 */ /* 0x000fe40000010027 */
[----:B------:R-:W-:Y:S02]  /*10a20*/  FADD.FTZ R0, R2, R0 ;  /* 0x0000000002007221 */ /* 0x000fe40000010000 */
[----:B------:R-:W-:Y:S02]  /*10a30*/  FFMA.FTZ R132, R132, R32, R34 ;  /* 0x0000002084847223 */ /* 0x000fe40000010022 */
[----:B------:R-:W-:Y:S02]  /*10a40*/  FADD.FTZ R6, R30, R133 ;  /* 0x000000851e067221 */ /* 0x000fe40000010000 */
[----:B------:R-:W-:Y:S01]  /*10a50*/  FADD.FTZ R4, R31, R132 ;  /* 0x000000841f047221 */ /* 0x000fe20000010000 */
[----:B------:R-:W-:Y:S01]  /*10a60*/  MOV R132, R136 ;  /* 0x0000008800847202 */ /* 0x000fe20000000f00 */
[----:B------:R-:W-:Y:S02]  /*10a70*/  FADD.FTZ R6, R26, R6 ;  /* 0x000000061a067221 */ /* 0x000fe40000010000 */
        /* <DEDUP_REMOVED lines=48> */
.L_x_1123:
        /* <DEDUP_REMOVED lines=17> */
[----:B------:R1:W-:Y:S04]  /*10e90*/  STL [R1+0xc], R0 ;  /* 0x00000c0001007387 */ /* 0x0003e80000100800 */
[----:B------:R1:W-:Y:S02]  /*10ea0*/  STL [R1+0x10], R2 ;  /* 0x0000100201007387 */ /* 0x0003e40000100800 */
.L_x_1145:
[----:B------:R-:W2:Y:S01]  /*10eb0*/  LDL R249, [R1+0x14] ;  /* 0x0000140001f97983 */ /* 0x000ea20000100800 */
[----:B-1----:R-:W-:Y:S01]  /*10ec0*/  SHF.R.S32.HI R0, RZ, 0x1f, R243 ;  /* 0x0000001fff007819 */ /* 0x002fe200000114f3 */
[----:B------:R-:W-:Y:S04]  /*10ed0*/  DEPBAR.LE SB0, 0x0 ;  /* 0x000080000000791a */ /* 0x000fe80000000000 */
[----:B------:R-:W3:Y:S01]  /*10ee0*/  LDL R247, [R1+0x18] ;  /* 0x0000180001f77983 */ /* 0x000ee20000100800 */
[----:B------:R-:W-:Y:S01]  /*10ef0*/  IMAD R0, R0, c[0x0][0x208], RZ ;  /* 0x0000820000007a24 */ /* 0x000fe200078e02ff */
[----:B------:R-:W-:Y:S01]  /*10f00*/  UISETP.GT.AND UP0, UPT, UR26, UR7, UPT ;  /* 0x000000071a00728c */ /* 0x000fe2000bf04270 */
[C---:B------:R-:W-:Y:S01]  /*10f10*/  IMAD.WIDE.U32 R2, R243.reuse, c[0x0][0x208], RZ ;  /* 0x00008200f3027a25 */ /* 0x040fe200078e00ff */
[----:B------:R-:W4:Y:S03]  /*10f20*/  LDL R248, [R1+0xc] ;  /* 0x00000c0001f87983 */ /* 0x000f260000100800 */
[----:B------:R-:W-:Y:S01]  /*10f30*/  IMAD R0, R243, c[0x0][0x20c], R0 ;  /* 0x00008300f3007a24 */ /* 0x000fe200078e0200 */
[----:B------:R-:W4:Y:S04]  /*10f40*/  LDL R38, [R1+0x8] ;  /* 0x0000080001267983 */ /* 0x000f280000100800 */
[----:B------:R-:W4:Y:S01]  /*10f50*/  LDL R246, [R1+0x10] ;  /* 0x0000100001f67983 */ /* 0x000f220000100800 */
[----:B------:R-:W-:Y:S02]  /*10f60*/  IADD3 R3, R3, R0, RZ ;  /* 0x0000000003037210 */ /* 0x000fe40007ffe0ff */
[----:B------:R-:W-:Y:S01]  /*10f70*/  SHF.R.S32.HI R0, RZ, 0x1f, R242 ;  /* 0x0000001fff007819 */ /* 0x000fe200000114f2 */
[----:B------:R-:W-:Y:S02]  /*10f80*/  BAR.SYNC.DEFER_BLOCKING 0x0 ;  /* 0x0000000000007b1d */ /* 0x000fe40000010000 */
[----:B------:R-:W-:Y:S04]  /*10f90*/  IMAD.WIDE.U32 R2, R242, c[0x0][0x218], R2 ;  /* 0x00008600f2027a25 */ /* 0x000fe800078e0002 */
[----:B------:R-:W-:Y:S01]  /*10fa0*/  IMAD R0, R0, c[0x0][0x218], RZ ;  /* 0x0000860000007a24 */ /* 0x000fe200078e02ff */
[----:B------:R-:W-:Y:S03]  /*10fb0*/  IADD3 R2, P0, R2, UR24, RZ ;  /* 0x0000001802027c10 */ /* 0x000fe6000ff1e0ff */
[----:B------:R-:W-:Y:S05]  /*10fc0*/  IMAD R0, R242, c[0x0][0x21c], R0 ;  /* 0x00008700f2007a24 */ /* 0x000fea00078e0200 */
[----:B------:R-:W-:Y:S02]  /*10fd0*/  IADD3.X R3, R3, UR20, R0, P0, !PT ;  /* 0x0000001403037c10 */ /* 0x000fe400087fe400 */
[C---:B------:R-:W-:Y:S04]  /*10fe0*/  LEA R0, P0, R2.reuse, c[0x0][0x1f8], 0x1 ;  /* 0x00007e0002007a11 */ /* 0x040fe800078008ff */
[----:B------:R-:W-:Y:S01]  /*10ff0*/  LEA.HI.X R2, R2, c[0x0][0x1fc], R3, 0x1, P0 ;  /* 0x00007f0002027a11 */ /* 0x000fe200000f0c03 */
[----:B-----5:R-:W-:Y:S08]  /*11000*/  LDSM.16.M88.4 R48, [R231+0x8080] ;  /* 0x00808000e730783b */ /* 0x020ff00000000200 */
        /* <DEDUP_REMOVED lines=19> */
[C---:B--2---:R-:W-:Y:S04]  /*11140*/  IADD3 R24, P1, R3.reuse, R249, RZ ;  /* 0x000000f903187210 */ /* 0x044fe80007f3e0ff */
[----:B---3--:R-:W-:Y:S02]  /*11150*/  IADD3.X R25, R20, R247, RZ, P1, !PT ;  /* 0x000000f714197210 */ /* 0x008fe40000ffe4ff */
[----:B-1----:R-:W-:Y:S02]  /*11160*/  IADD3 R36, P1, R0, R249, RZ ;  /* 0x000000f900247210 */ /* 0x002fe40007f3e0ff */
[----:B----4-:R-:W-:Y:S02]  /*11170*/  IADD3 R2, P0, R3, R248, RZ ;  /* 0x000000f803027210 */ /* 0x010fe40007f1e0ff */
[----:B------:R-:W-:Y:S01]  /*11180*/  IADD3.X R37, R30, R247, RZ, P1, !PT ;  /* 0x000000f71e257210 */ /* 0x000fe20000ffe4ff */
[----:B------:R-:W-:Y:S01]  /*11190*/  @!PT LDS RZ, [RZ] ;  /* 0x00000000fffff984 */ /* 0x000fe20000000800 */
[----:B------:R1:W-:Y:S01]  /*111a0*/  LDGSTS.E.BYPASS.LTC128B.128 [R38], [R24.64], !P6 ;  /* 0x0000000018267fae */ /* 0x0003e2000f101d56 */
[----:B------:R-:W-:Y:S02]  /*111b0*/  IADD3.X R3, R20, R246, RZ, P0, !PT ;  /* 0x000000f614037210 */ /* 0x000fe400007fe4ff */
[-C--:B------:R-:W-:Y:S01]  /*111c0*/  HMMA.16816.F32.BF16 R20, R48, R32.reuse, RZ ;  /* 0x000000203014723c */ /* 0x080fe200000418ff */
[C---:B------:R-:W-:Y:S04]  /*111d0*/  IADD3 R28, P0, R26.reuse, R249, RZ ;  /* 0x000000f91a1c7210 */ /* 0x040fe80007f1e0ff */
[----:B------:R2:W-:Y:S01]  /*111e0*/  LDGSTS.E.BYPASS.LTC128B.128 [R38+0x1800], [R2.64], !P5 ;  /* 0x0180000002267fae */ /* 0x0005e2000e901d56 */
[C---:B------:R-:W-:Y:S07]  /*111f0*/  IADD3.X R29, R31.reuse, R247, RZ, P0, !PT ;  /* 0x000000f71f1d7210 */ /* 0x040fee00007fe4ff */
[----:B------:R3:W-:Y:S01]  /*11200*/  LDGSTS.E.BYPASS.LTC128B.128 [R38+0x800], [R28.64], !P6 ;  /* 0x008000001c267fae */ /* 0x0007e2000f101d56 */
[----:B--2---:R-:W-:Y:S02]  /*11210*/  IADD3 R2, P2, R26, R248, RZ ;  /* 0x000000f81a027210 */ /* 0x004fe40007f5e0ff */
[C---:B-1----:R-:W-:Y:S02]  /*11220*/  HMMA.16816.F32.BF16 R24, R44.reuse, R32, RZ ;  /* 0x000000202c18723c */ /* 0x042fe400000418ff */
[----:B------:R-:W-:Y:S05]  /*11230*/  IADD3.X R3, R31, R246, RZ, P2, !PT ;  /* 0x000000f61f037210 */ /* 0x000fea00017fe4ff */
        /* <DEDUP_REMOVED lines=166> */
[----:B------:R1:W1:Y:S01]  /*11ca0*/  MUFU.TANH R133, R21 ;  /* 0x0000001500857308 */ /* 0x0002620000002400 */
[-C--:B------:R-:W-:Y:S03]  /*11cb0*/  HMMA.16816.F32.BF16 R44, R192, R10.reuse, R44 ;  /* 0x0000000ac02c723c */ /* 0x080fe6000004182c */
[----:B------:R-:W-:Y:S02]  /*11cc0*/  FMUL.FTZ R28, R28, c[0x0][0x320] ;  /* 0x0000c8001c1c7a20 */ /* 0x000fe40000410000 */
[----:B------:R-:W-:Y:S02]  /*11cd0*/  FMUL.FTZ R29, R29, c[0x0][0x320] ;  /* 0x0000c8001d1d7a20 */ /* 0x000fe40000410000 */
[----:B------:R-:W-:Y:S01]  /*11ce0*/  FMUL.FTZ R30, R30, c[0x0][0x320] ;  /* 0x0000c8001e1e7a20 */ /* 0x000fe20000410000 */
[----:B------:R-:W-:Y:S01]  /*11cf0*/  HMMA.16816.F32.BF16 R48, R216, R10, R48 ;  /* 0x0000000ad830723c */ /* 0x000fe20000041830 */
[----:B------:R2:W2:Y:S03]  /*11d00*/  MUFU.TANH R198, R22 ;  /* 0x0000001600c67308 */ /* 0x0004a60000002400 */
[----:B------:R-:W-:Y:S02]  /*11d10*/  FMUL.FTZ R31, R31, c[0x0][0x320] ;  /* 0x0000c8001f1f7a20 */ /* 0x000fe40000410000 */
[----:B------:R-:W-:Y:S02]  /*11d20*/  FMUL.FTZ R19, R37, c[0x0][0x320] ;  /* 0x0000c80025137a20 */ /* 0x000fe40000410000 */
[----:B------:R-:W-:Y:S03]  /*11d30*/  FMUL.FTZ R42, R42, c[0x0][0x320] ;  /* 0x0000c8002a2a7a20 */ /* 0x000fe60000410000 */
[----:B------:R3:W3:Y:S01]  /*11d40*/  MUFU.TANH R199, R23 ;  /* 0x0000001700c77308 */ /* 0x0006e20000002400 */
[----:B------:R-:W-:Y:S04]  /*11d50*/  FMUL.FTZ R43, R43, c[0x0][0x320] ;  /* 0x0000c8002b2b7a20 */ /* 0x000fe80000410000 */
[----:B-1----:R-:W-:Y:S02]  /*11d60*/  FMUL.FTZ R21, R45, c[0x0][0x320] ;  /* 0x0000c8002d157a20 */ /* 0x002fe40000410000 */
[----:B------:R-:W-:Y:S02]  /*11d70*/  FMUL.FTZ R46, R46, c[0x0][0x320] ;  /* 0x0000c8002e2e7a20 */ /* 0x000fe40000410000 */
[----:B------:R-:W-:Y:S01]  /*11d80*/  FMUL.FTZ R47, R47, c[0x0][0x320] ;  /* 0x0000c8002f2f7a20 */ /* 0x000fe20000410000 */
[----:B------:R1:W1:Y:S03]  /*11d90*/  MUFU.TANH R205, R24 ;  /* 0x0000001800cd7308 */ /* 0x0002660000002400 */
[----:B------:R-:W-:Y:S02]  /*11da0*/  FMUL.FTZ R14, R48, c[0x0][0x320] ;  /* 0x0000c800300e7a20 */ /* 0x000fe40000410000 */
[----:B--2---:R-:W-:Y:S02]  /*11db0*/  FMUL.FTZ R22, R36, c[0x0][0x320] ;  /* 0x0000c80024167a20 */ /* 0x004fe40000410000 */
[----:B------:R-:W-:Y:S02]  /*11dc0*/  FMUL.FTZ R13, R49, c[0x0][0x320] ;  /* 0x0000c800310d7a20 */ /* 0x000fe40000410000 */
[----:B------:R-:W-:Y:S01]  /*11dd0*/  FMUL.FTZ R20, R50, c[0x0][0x320] ;  /* 0x0000c80032147a20 */ /* 0x000fe20000410000 */
[----:B------:R2:W2:Y:S01]  /*11de0*/  MUFU.TANH R208, R25 ;  /* 0x0000001900d07308 */ /* 0x0004a20000002400 */
[----:B------:R-:W-:Y:S02]  /*11df0*/  FMUL.FTZ R18, R51, c[0x0][0x320] ;  /* 0x0000c80033127a20 */ /* 0x000fe40000410000 */
[----:B---3--:R-:W-:Y:S07]  /*11e00*/  FMUL.FTZ R23, R33, c[0x0][0x320] ;  /* 0x0000c80021177a20 */ /* 0x008fee0000410000 */
        /* <DEDUP_REMOVED lines=12> */
[----:B------:R-:W3:Y:S01]  /*11ed0*/  MUFU.TANH R16, R16 ;  /* 0x0000001000107308 */ /* 0x000ee20000002400 */
[----:B-1----:R-:W-:Y:S09]  /*11ee0*/  FMUL.FTZ R30, R35, c[0x0][0x320] ;  /* 0x0000c800231e7a20 */ /* 0x002ff20000410000 */
[----:B------:R-:W1:Y:S01]  /*11ef0*/  MUFU.TANH R17, R17 ;  /* 0x0000001100117308 */ /* 0x000e620000002400 */
[----:B--2---:R-:W-:Y:S09]  /*11f00*/  FMUL.FTZ R31, R34, c[0x0][0x320] ;  /* 0x0000c800221f7a20 */ /* 0x004ff20000410000 */
[----:B------:R-:W2:Y:S10]  /*11f10*/  MUFU.TANH R24, R24 ;  /* 0x0000001800187308 */ /* 0x000eb40000002400 */
        /* <DEDUP_REMOVED lines=52> */
[----:B------:R-:W5:Y:S04]  /*12260*/  SHFL.IDX PT, R5, R0, RZ, 0x181f ;  /* 0x00181fff00057589 */ /* 0x000f6800000e0000 */
[----:B------:R-:W1:Y:S04]  /*12270*/  SHFL.IDX PT, R12, R0, 0x1, 0x181f ;  /* 0x00381f00000c7f89 */ /* 0x000e6800000e0000 */
[----:B------:R-:W1:Y:S01]  /*12280*/  SHFL.IDX PT, R0, R0, 0x2, 0x181f ;  /* 0x00581f0000007f89 */ /* 0x000e6200000e0000 */
[CC--:B--2---:R-:W-:Y:S02]  /*12290*/  IADD3 R10, P1, R4.reuse, R248.reuse, RZ ;  /* 0x000000f8040a7210 */ /* 0x0c4fe40007f3e0ff */
[----:B----4-:R-:W-:Y:S04]  /*122a0*/  IADD3 R2, P0, R4, R249, RZ ;  /* 0x000000f904027210 */ /* 0x010fe80007f1e0ff */
[C---:B-----5:R-:W-:Y:S01]  /*122b0*/  IADD3.X R3, R5.reuse, R247, RZ, P0, !PT ;  /* 0x000000f705037210 */ /* 0x060fe200007fe4ff */
[--C-:B------:R-:W-:Y:S01]  /*122c0*/  IMAD.X R11, R5, 0x1, R246.reuse, P1 ;  /* 0x00000001050b7824 */ /* 0x100fe200008e06f6 */
[CC--:B------:R-:W-:Y:S02]  /*122d0*/  IADD3 R8, P0, R6.reuse, R249.reuse, RZ ;  /* 0x000000f906087210 */ /* 0x0c0fe40007f1e0ff */
[-C--:B------:R-:W-:Y:S01]  /*122e0*/  IADD3 R6, P2, R6, R248.reuse, RZ ;  /* 0x000000f806067210 */ /* 0x080fe20007f5e0ff */
[----:B---3--:R2:W-:Y:S01]  /*122f0*/  LDGSTS.E.BYPASS.LTC128B.128 [R15+0x5080], [R2.64], !P6 ;  /* 0x05080000020f7fae */ /* 0x0085e2000f101d56 */
[C---:B------:R-:W-:Y:S01]  /*12300*/  IADD3 R4, P1, R7.reuse, R249, RZ ;  /* 0x000000f907047210 */ /* 0x040fe20007f3e0ff */
[----:B-1----:R-:W-:Y:S02]  /*12310*/  IMAD.X R9, R12, 0x1, R247, P0 ;  /* 0x000000010c097824 */ /* 0x002fe400000e06f7 */
[----:B------:R1:W-:Y:S01]  /*12320*/  LDGSTS.E.BYPASS.LTC128B.128 [R15+0x6880], [R10.64], !P5 ;  /* 0x068800000a0f7fae */ /* 0x0003e2000e901d56 */
[----:B------:R-:W-:Y:S03]  /*12330*/  IADD3.X R5, R0, R247, RZ, P1, !PT ;  /* 0x000000f700057210 */ /* 0x000fe60000ffe4ff */
[----:B------:R1:W-:Y:S01]  /*12340*/  LDGSTS.E.BYPASS.LTC128B.128 [R15+0x5880], [R8.64], !P6 ;  /* 0x05880000080f7fae */ /* 0x0003e2000f101d56 */
[----:B--2---:R-:W-:Y:S01]  /*12350*/  IADD3 R2, P0, R7, R248, RZ ;  /* 0x000000f807027210 */ /* 0x004fe20007f1e0ff */
[--C-:B------:R-:W-:Y:S04]  /*12360*/  IMAD.X R7, R12, 0x1, R246.reuse, P2 ;  /* 0x000000010c077824 */ /* 0x100fe800010e06f6 */
[----:B------:R-:W-:Y:S01]  /*12370*/  IMAD.X R3, R0, 0x1, R246, P0 ;  /* 0x0000000100037824 */ /* 0x000fe200000e06f6 */
[----:B------:R1:W-:Y:S04]  /*12380*/  LDGSTS.E.BYPASS.LTC128B.128 [R15+0x7080], [R6.64], !P5 ;  /* 0x07080000060f7fae */ /* 0x0003e8000e901d56 */
[----:B------:R1:W-:Y:S04]  /*12390*/  LDGSTS.E.BYPASS.LTC128B.128 [R15+0x6080], [R4.64], !P6 ;  /* 0x06080000040f7fae */ /* 0x0003e8000f101d56 */
[----:B------:R1:W-:Y:S02]  /*123a0*/  LDGSTS.E.BYPASS.LTC128B.128 [R15+0x7880], [R2.64], !P5 ;  /* 0x07880000020f7fae */ /* 0x0003e4000e901d56 */
.L_x_1128:
        /* <DEDUP_REMOVED lines=15> */
[----:B------:R-:W1:Y:S01]  /*124a0*/  SHFL.IDX PT, R3, R4, RZ, 0x1c1f ;  /* 0x001c1fff04037589 */ /* 0x000e6200000e0000 */
[----:B------:R-:W-:Y:S04]  /*124b0*/  IADD3 R0, -R2, 0x1, R0 ;  /* 0x0000000102007810 */ /* 0x000fe80007ffe100 */
        /* <DEDUP_REMOVED lines=20> */
.L_x_1131:
[----:B------:R-:W-:Y:S04]  /*12600*/  MOV R8, c[0x0][0x32c] ;  /* 0x0000cb0000087a02 */ /* 0x000fe80000000f00 */
[----:B------:R-:W-:Y:S11]  /*12610*/  ISETP.NE.AND P0, PT, R8, 0x1, PT ;  /* 0x000000010800780c */ /* 0x000ff60003f05270 */
[----:B------:R-:W-:Y:S02]  /*12620*/  @!UPT UIADD3 URZ, URZ, URZ, URZ ;  /* 0x0000003f3f3ff290 */ /* 0x000fe4000fffe03f */
[----:B------:R-:W-:Y:S05]  /*12630*/  @P0 IMAD.HI.U32 R8, R3, c[0x0][0x330], RZ ;  /* 0x0000cc0003080a27 */ /* 0x000fea00078e00ff */
[----:B------:R-:W-:Y:S02]  /*12640*/  @P0 SHF.R.U32.HI R3, RZ, c[0x0][0x334], R8 ;  /* 0x0000cd00ff030a19 */ /* 0x000fe40000011608 */
.L_x_1132:
[----:B------:R-:W-:Y:S05]  /*12650*/  BSYNC B0 ;  /* 0x0000000000007941 */ /* 0x000fea0003800000 */
.L_x_1130:
[----:B------:R-:W-:Y:S05]  /*12660*/  IMAD R3, R3, c[0x0][0x32c], R7 ;  /* 0x0000cb0003037a24 */ /* 0x000fea00078e0207 */
[----:B------:R-:W-:Y:S02]  /*12670*/  IADD3 R8, R3, c[0x0][0x32c], RZ ;  /* 0x0000cb0003087a10 */ /* 0x000fe40007ffe0ff */
[----:B------:R-:W-:Y:S02]  /*12680*/  IMNMX R0, R0, R3, !PT ;  /* 0x0000000300007217 */ /* 0x000fe40007800200 */
[----:B------:R-:W-:Y:S02]  /*12690*/  IMNMX R2, R2, R8, PT ;  /* 0x0000000802027217 */ /* 0x000fe40003800200 */
.L_x_1129:
        /* <DEDUP_REMOVED lines=87> */
.L_x_1135:
[----:B------:R-:W-:Y:S04]  /*12c10*/  MOV R8, c[0x0][0x32c] ;  /* 0x0000cb0000087a02 */ /* 0x000fe80000000f00 */
[----:B------:R-:W-:Y:S11]  /*12c20*/  ISETP.NE.AND P0, PT, R8, 0x1, PT ;  /* 0x000000010800780c */ /* 0x000ff60003f05270 */
[----:B------:R-:W-:Y:S02]  /*12c30*/  @!UPT UIADD3 URZ, URZ, URZ, URZ ;  /* 0x0000003f3f3ff290 */ /* 0x000fe4000fffe03f */
[----:B------:R-:W-:Y:S05]  /*12c40*/  @P0 IMAD.HI.U32 R8, R3, c[0x0][0x330], RZ ;  /* 0x0000cc0003080a27 */ /* 0x000fea00078e00ff */
[----:B------:R-:W-:Y:S02]  /*12c50*/  @P0 SHF.R.U32.HI R3, RZ, c[0x0][0x334], R8 ;  /* 0x0000cd00ff030a19 */ /* 0x000fe40000011608 */
.L_x_1136:
[----:B------:R-:W-:Y:S05]  /*12c60*/  BSYNC B0 ;  /* 0x0000000000007941 */ /* 0x000fea0003800000 */
.L_x_1134:
[----:B------:R-:W-:Y:S05]  /*12c70*/  IMAD R3, R3, c[0x0][0x32c], R7 ;  /* 0x0000cb0003037a24 */ /* 0x000fea00078e0207 */
[----:B------:R-:W-:Y:S02]  /*12c80*/  IADD3 R8, R3, c[0x0][0x32c], RZ ;  /* 0x0000cb0003087a10 */ /* 0x000fe40007ffe0ff */
[----:B------:R-:W-:Y:S02]  /*12c90*/  IMNMX R0, R0, R3, !PT ;  /* 0x0000000300007217 */ /* 0x000fe40007800200 */
[----:B------:R-:W-:Y:S02]  /*12ca0*/  IMNMX R2, R2, R8, PT ;  /* 0x0000000802027217 */ /* 0x000fe40003800200 */
.L_x_1133:
        /* <DEDUP_REMOVED lines=85> */
.L_x_1139:
[----:B------:R-:W-:Y:S04]  /*13200*/  MOV R8, c[0x0][0x32c] ;  /* 0x0000cb0000087a02 */ /* 0x000fe80000000f00 */
[----:B------:R-:W-:Y:S11]  /*13210*/  ISETP.NE.AND P0, PT, R8, 0x1, PT ;  /* 0x000000010800780c */ /* 0x000ff60003f05270 */
[----:B------:R-:W-:Y:S02]  /*13220*/  @!UPT UIADD3 URZ, URZ, URZ, URZ ;  /* 0x0000003f3f3ff290 */ /* 0x000fe4000fffe03f */
[----:B------:R-:W-:Y:S05]  /*13230*/  @P0 IMAD.HI.U32 R8, R3, c[0x0][0x330], RZ ;  /* 0x0000cc0003080a27 */ /* 0x000fea00078e00ff */
[----:B------:R-:W-:Y:S02]  /*13240*/  @P0 SHF.R.U32.HI R3, RZ, c[0x0][0x334], R8 ;  /* 0x0000cd00ff030a19 */ /* 0x000fe40000011608 */
.L_x_1140:
[----:B------:R-:W-:Y:S05]  /*13250*/  BSYNC B0 ;  /* 0x0000000000007941 */ /* 0x000fea0003800000 */
.L_x_1138:
[----:B------:R-:W-:Y:S05]  /*13260*/  IMAD R3, R3, c[0x0][0x32c], R7 ;  /* 0x0000cb0003037a24 */ /* 0x000fea00078e0207 */
[----:B------:R-:W-:Y:S02]  /*13270*/  IADD3 R8, R3, c[0x0][0x32c], RZ ;  /* 0x0000cb0003087a10 */ /* 0x000fe40007ffe0ff */
[----:B------:R-:W-:Y:S02]  /*13280*/  IMNMX R0, R0, R3, !PT ;  /* 0x0000000300007217 */ /* 0x000fe40007800200 */
[----:B------:R-:W-:Y:S02]  /*13290*/  IMNMX R2, R2, R8, PT ;  /* 0x0000000802027217 */ /* 0x000fe40003800200 */
.L_x_1137:
        /* <DEDUP_REMOVED lines=85> */
.L_x_1143:
[----:B------:R-:W-:Y:S04]  /*137f0*/  MOV R4, c[0x0][0x32c] ;  /* 0x0000cb0000047a02 */ /* 0x000fe80000000f00 */
[----:B------:R-:W-:Y:S11]  /*13800*/  ISETP.NE.AND P0, PT, R4, 0x1, PT ;  /* 0x000000010400780c */ /* 0x000ff60003f05270 */
[----:B------:R-:W-:Y:S02]  /*13810*/  @!UPT UIADD3 URZ, URZ, URZ, URZ ;  /* 0x0000003f3f3ff290 */ /* 0x000fe4000fffe03f */
[----:B------:R-:W-:Y:S05]  /*13820*/  @P0 IMAD.HI.U32 R4, R3, c[0x0][0x330], RZ ;  /* 0x0000cc0003040a27 */ /* 0x000fea00078e00ff */
[----:B------:R-:W-:Y:S02]  /*13830*/  @P0 SHF.R.U32.HI R3, RZ, c[0x0][0x334], R4 ;  /* 0x0000cd00ff030a19 */ /* 0x000fe40000011604 */
.L_x_1144:
[----:B------:R-:W-:Y:S05]  /*13840*/  BSYNC B0 ;  /* 0x0000000000007941 */ /* 0x000fea0003800000 */
.L_x_1142:
[----:B------:R-:W-:Y:S05]  /*13850*/  IMAD R7, R3, c[0x0][0x32c], R7 ;  /* 0x0000cb0003077a24 */ /* 0x000fea00078e0207 */
[----:B------:R-:W-:Y:S02]  /*13860*/  IADD3 R3, R7, c[0x0][0x32c], RZ ;  /* 0x0000cb0007037a10 */ /* 0x000fe40007ffe0ff */
[----:B------:R-:W-:Y:S02]  /*13870*/  IMNMX R0, R0, R7, !PT ;  /* 0x0000000700007217 */ /* 0x000fe40007800200 */
[----:B------:R-:W-:Y:S02]  /*13880*/  IMNMX R2, R2, R3, PT ;  /* 0x0000000302027217 */ /* 0x000fe40003800200 */
.L_x_1141:
        /* <DEDUP_REMOVED lines=22> */
[----:B------:R-:W-:Y:S01]  /*139f0*/  PLOP3.LUT P0, PT, PT, PT, UP4, 0x40, 0x0 ;  /* 0x000000000000781c */ /* 0x000fe20003f0e848 */
[----:B------:R-:W-:Y:S01]  /*13a00*/  UISETP.NE.AND UP4, UPT, UR30, URZ, UPT ;  /* 0x0000003f1e00728c */ /* 0x000fe2000bf85270 */
[----:B------:R-:W-:Y:S02]  /*13a10*/  FMNMX.FTZ R137, R201, R137, !PT ;  /* 0x00000089c9897209 */ /* 0x000fe40007810000 */
[----:B------:R-:W-:Y:S02]  /*13a20*/  FMNMX.FTZ R3, R199, R3, !PT ;  /* 0x00000003c7037209 */ /* 0x000fe40007810000 */
[----:B------:R-:W-:Y:S02]  /*13a30*/  FMNMX.FTZ R137, R204, R137, !PT ;  /* 0x00000089cc897209 */ /* 0x000fe40007810000 */
[----:B------:R-:W-:Y:S02]  /*13a40*/  ISETP.GT.AND P0, PT, R0, RZ, P0 ;  /* 0x000000ff0000720c */ /* 0x000fe40000704270 */
[----:B------:R-:W-:Y:S02]  /*13a50*/  FMNMX.FTZ R137, R223, R137, !PT ;  /* 0x00000089df897209 */ /* 0x000fe40007810000 */
[----:B------:R-:W-:Y:S02]  /*13a60*/  ISETP.LT.OR P0, PT, R2, 0x1, P0 ;  /* 0x000000010200780c */ /* 0x000fe40000701670 */
[----:B------:R-:W-:Y:S02]  /*13a70*/  FMNMX.FTZ R3, R203, R3, !PT ;  /* 0x00000003cb037209 */ /* 0x000fe40007810000 */
[----:B------:R-:W-:Y:S02]  /*13a80*/  FSEL R5, R245, -INF , !P0 ;  /* 0xff800000f5057808 */ /* 0x000fe40004000000 */
[----:B------:R-:W-:Y:S02]  /*13a90*/  MOV R245, R33 ;  /* 0x0000002100f57202 */ /* 0x000fe40000000f00 */
        /* <DEDUP_REMOVED lines=12> */
[----:B------:R-:W-:Y:S01]  /*13b60*/  PLOP3.LUT P1, PT, PT, PT, UP2, 0x40, 0x0 ;  /* 0x000000000000781c */ /* 0x000fe20003f2e828 */
[----:B------:R-:W2:Y:S01]  /*13b70*/  SHFL.BFLY PT, R20, R3, 0x2, 0x1f ;  /* 0x0c401f0003147f89 */ /* 0x000ea200000e0000 */
[----:B------:R-:W-:Y:S01]  /*13b80*/  FMNMX.FTZ R4, R18, R4, !PT ;  /* 0x0000000412047209 */ /* 0x000fe20007810000 */
[----:B------:R-:W-:Y:S01]  /*13b90*/  UISETP.NE.AND UP2, UPT, UR28, URZ, UPT ;  /* 0x0000003f1c00728c */ /* 0x000fe2000bf45270 */
[----:B------:R-:W-:Y:S01]  /*13ba0*/  PLOP3.LUT P0, PT, PT, PT, UP1, 0x40, 0x0 ;  /* 0x000000000000781c */ /* 0x000fe20003f0e818 */
[----:B------:R-:W-:Y:S01]  /*13bb0*/  UISETP.NE.AND UP1, UPT, UR27, URZ, UPT ;  /* 0x0000003f1b00728c */ /* 0x000fe2000bf25270 */
[----:B------:R-:W-:Y:S02]  /*13bc0*/  FMNMX.FTZ R4, R205, R4, !PT ;  /* 0x00000004cd047209 */ /* 0x000fe40007810000 */
[----:B------:R-:W-:Y:S02]  /*13bd0*/  ISETP.GT.AND P1, PT, R0, 0x8, P1 ;  /* 0x000000080000780c */ /* 0x000fe40000f24270 */
[----:B------:R-:W-:Y:S02]  /*13be0*/  FMNMX.FTZ R4, R208, R4, !PT ;  /* 0x00000004d0047209 */ /* 0x000fe40007810000 */
[----:B------:R-:W-:Y:S02]  /*13bf0*/  ISETP.GT.AND P0, PT, R0, 0x9, P0 ;  /* 0x000000090000780c */ /* 0x000fe40000704270 */
[----:B------:R-:W-:Y:S02]  /*13c00*/  FMNMX.FTZ R4, R210, R4, !PT ;  /* 0x00000004d2047209 */ /* 0x000fe40007810000 */
[C---:B------:R-:W-:Y:S02]  /*13c10*/  ISETP.LT.OR P1, PT, R2.reuse, 0x9, P1 ;  /* 0x000000090200780c */ /* 0x040fe40000f21670 */
[----:B------:R-:W-:Y:S02]  /*13c20*/  ISETP.LT.OR P0, PT, R2, 0xa, P0 ;  /* 0x0000000a0200780c */ /* 0x000fe40000701670 */
[----:B------:R-:W-:Y:S01]  /*13c30*/  PLOP3.LUT P2, PT, PT, PT, UP3, 0x40, 0x0 ;  /* 0x000000000000781c */ /* 0x000fe20003f4e838 */
[----:B------:R-:W-:Y:S01]  /*13c40*/  UISETP.NE.AND UP3, UPT, UR29, URZ, UPT ;  /* 0x0000003f1d00728c */ /* 0x000fe2000bf65270 */
[----:B------:R-:W-:Y:S02]  /*13c50*/  FMNMX.FTZ R4, R211, R4, !PT ;  /* 0x00000004d3047209 */ /* 0x000fe40007810000 */
[----:B------:R-:W-:Y:S02]  /*13c60*/  FSEL R24, R215, -INF , !P1 ;  /* 0xff800000d7187808 */ /* 0x000fe40004800000 */
[----:B-1----:R-:W-:Y:S02]  /*13c70*/  FMNMX.FTZ R137, R137, R6, !PT ;  /* 0x0000000689897209 */ /* 0x002fe40007810000 */
[----:B--2---:R-:W-:Y:S02]  /*13c80*/  FMNMX.FTZ R3, R3, R20, !PT ;  /* 0x0000001403037209 */ /* 0x004fe40007810000 */
[----:B------:R-:W-:Y:S01]  /*13c90*/  FSEL R25, R214, -INF , !P0 ;  /* 0xff800000d6197808 */ /* 0x000fe20004000000 */
[----:B------:R-:W1:Y:S01]  /*13ca0*/  SHFL.BFLY PT, R6, R137, 0x1, 0x1f ;  /* 0x0c201f0089067f89 */ /* 0x000e6200000e0000 */
[----:B------:R-:W-:Y:S02]  /*13cb0*/  ISETP.GT.AND P2, PT, R0, 0x1, P2 ;  /* 0x000000010000780c */ /* 0x000fe40001744270 */
[----:B------:R-:W-:Y:S02]  /*13cc0*/  PLOP3.LUT P1, PT, PT, PT, UP6, 0x40, 0x0 ;  /* 0x000000000000781c */ /* 0x000fe40003f2e868 */
[----:B------:R-:W-:Y:S02]  /*13cd0*/  PLOP3.LUT P0, PT, PT, PT, UP5, 0x40, 0x0 ;  /* 0x000000000000781c */ /* 0x000fe40003f0e858 */
[----:B------:R-:W-:Y:S01]  /*13ce0*/  FMNMX.FTZ R4, R247, R4, !PT ;  /* 0x00000004f7047209 */ /* 0x000fe20007810000 */
[----:B------:R-:W2:Y:S01]  /*13cf0*/  SHFL.BFLY PT, R136, R3, 0x1, 0x1f ;  /* 0x0c201f0003887f89 */ /* 0x000ea200000e0000 */
[----:B------:R-:W-:Y:S02]  /*13d00*/  ISETP.LT.OR P2, PT, R2, 0x2, P2 ;  /* 0x000000020200780c */ /* 0x000fe40001741670 */
[C---:B------:R-:W-:Y:S02]  /*13d10*/  ISETP.GT.AND P1, PT, R0.reuse, 0x11, P1 ;  /* 0x000000110000780c */ /* 0x040fe40000f24270 */
[----:B------:R-:W-:Y:S02]  /*13d20*/  ISETP.GT.AND P0, PT, R0, 0x18, P0 ;  /* 0x000000180000780c */ /* 0x000fe40000704270 */
[----:B------:R-:W-:Y:S02]  /*13d30*/  FMNMX.FTZ R4, R248, R4, !PT ;  /* 0x00000004f8047209 */ /* 0x000fe40007810000 */
[----:B------:R-:W-:Y:S02]  /*13d40*/  FSEL R7, R244, -INF , !P2 ;  /* 0xff800000f4077808 */ /* 0x000fe40005000000 */
[C---:B------:R-:W-:Y:S02]  /*13d50*/  ISETP.LT.OR P1, PT, R2.reuse, 0x12, P1 ;  /* 0x000000120200780c */ /* 0x040fe40000f21670 */
[----:B------:R-:W-:Y:S02]  /*13d60*/  ISETP.LT.OR P0, PT, R2, 0x19, P0 ;  /* 0x000000190200780c */ /* 0x000fe40000701670 */
[----:B------:R-:W-:Y:S01]  /*13d70*/  PLOP3.LUT P2, PT, PT, PT, UP0, 0x40, 0x0 ;  /* 0x000000000000781c */ /* 0x000fe20003f4e808 */
[----:B------:R-:W-:Y:S01]  /*13d80*/  UISETP.NE.AND UP0, UPT, UR5, URZ, UPT ;  /* 0x0000003f0500728c */ /* 0x000fe2000bf05270 */
[----:B-1----:R-:W-:Y:S02]  /*13d90*/  FMNMX.FTZ R137, R137, R6, !PT ;  /* 0x0000000689897209 */ /* 0x002fe40007810000 */
[----:B------:R-:W-:Y:S02]  /*13da0*/  FMNMX.FTZ R6, R5, R139, !PT ;  /* 0x0000008b05067209 */ /* 0x000fe40007810000 */
[----:B------:R-:W-:Y:S01]  /*13db0*/  FMNMX.FTZ R4, R249, R4, !PT ;  /* 0x00000004f9047209 */ /* 0x000fe20007810000 */
[----:B------:R-:W-:Y:S01]  /*13dc0*/  FMUL.FTZ R141, R137, c[0x0][0x2d0] ;  /* 0x0000b400898d7a20 */ /* 0x000fe20000410000 */
[----:B------:R-:W-:Y:S02]  /*13dd0*/  FSEL R202, R220, -INF , !P1 ;  /* 0xff800000dcca7808 */ /* 0x000fe40004800000 */
[----:B------:R-:W-:Y:S02]  /*13de0*/  FMNMX.FTZ R6, R7, R6, !PT ;  /* 0x0000000607067209 */ /* 0x000fe40007810000 */
[----:B------:R-:W-:Y:S02]  /*13df0*/  FSEL R206, R213, -INF , !P0 ;  /* 0xff800000d5ce7808 */ /* 0x000fe40004000000 */
[----:B------:R-:W-:Y:S02]  /*13e00*/  ISETP.GT.AND P2, PT, R0, 0x10, P2 ;  /* 0x000000100000780c */ /* 0x000fe40001744270 */
[----:B------:R-:W-:Y:S02]  /*13e10*/  PLOP3.LUT P1, PT, PT, PT, UP4, 0x40, 0x0 ;  /* 0x000000000000781c */ /* 0x000fe40003f2e848 */
[----:B------:R-:W-:Y:S02]  /*13e20*/  PLOP3.LUT P0, PT, PT, PT, UP3, 0x40, 0x0 ;  /* 0x000000000000781c */ /* 0x000fe40003f0e838 */
[----:B------:R-:W-:Y:S02]  /*13e30*/  FMNMX.FTZ R4, R251, R4, !PT ;  /* 0x00000004fb047209 */ /* 0x000fe40007810000 */
[----:B--2---:R-:W-:Y:S02]  /*13e40*/  FMNMX.FTZ R136, R3, R136, !PT ;  /* 0x0000008803887209 */ /* 0x004fe40007810000 */
[----:B------:R-:W-:Y:S01]  /*13e50*/  FMNMX.FTZ R3, R24, R6, !PT ;  /* 0x0000000618037209 */ /* 0x000fe20007810000 */
[----:B------:R-:W1:Y:S01]  /*13e60*/  SHFL.BFLY PT, R20, R4, 0x2, 0x1f ;  /* 0x0c401f0004147f89 */ /* 0x000e6200000e0000 */
[----:B------:R-:W-:Y:S01]  /*13e70*/  ISETP.LT.OR P2, PT, R2, 0x11, P2 ;  /* 0x000000110200780c */ /* 0x000fe20001741670 */
[----:B------:R-:W-:Y:S01]  /*13e80*/  FMUL.FTZ R142, R136, c[0x0][0x2d0] ;  /* 0x0000b400888e7a20 */ /* 0x000fe20000410000 */
[C---:B------:R-:W-:Y:S02]  /*13e90*/  ISETP.GT.AND P1, PT, R0.reuse, 0x19, P1 ;  /* 0x000000190000780c */ /* 0x040fe40000f24270 */
[----:B------:R-:W-:Y:S02]  /*13ea0*/  ISETP.GT.AND P0, PT, R0, 0x20, P0 ;  /* 0x000000200000780c */ /* 0x000fe40000704270 */
[----:B------:R-:W-:Y:S02]  /*13eb0*/  FMNMX.FTZ R3, R25, R3, !PT ;  /* 0x0000000319037209 */ /* 0x000fe40007810000 */
[----:B------:R-:W-:Y:S02]  /*13ec0*/  FSEL R200, R221, -INF , !P2 ;  /* 0xff800000ddc87808 */ /* 0x000fe40005000000 */
[C---:B------:R-:W-:Y:S02]  /*13ed0*/  ISETP.LT.OR P1, PT, R2.reuse, 0x1a, P1 ;  /* 0x0000001a0200780c */ /* 0x040fe40000f21670 */
[----:B------:R-:W-:Y:S02]  /*13ee0*/  ISETP.LT.OR P0, PT, R2, 0x21, P0 ;  /* 0x000000210200780c */ /* 0x000fe40000701670 */
[----:B------:R-:W-:Y:S02]  /*13ef0*/  FSEL R209, R212, -INF , !P1 ;  /* 0xff800000d4d17808 */ /* 0x000fe40004800000 */
[----:B------:R-:W-:Y:S02]  /*13f00*/  FSEL R212, R42, -INF , !P0 ;  /* 0xff8000002ad47808 */ /* 0x000fe40004000000 */
[----:B------:R-:W-:Y:S02]  /*13f10*/  FMNMX.FTZ R3, R200, R3, !PT ;  /* 0x00000003c8037209 */ /* 0x000fe40007810000 */
[----:B------:R-:W-:Y:S02]  /*13f20*/  PLOP3.LUT P0, PT, PT, PT, UP1, 0x40, 0x0 ;  /* 0x000000000000781c */ /* 0x000fe40003f0e818 */
        /* <DEDUP_REMOVED lines=16> */
[----:B------:R-:W-:Y:S02]  /*14030*/  FSETP.NEU.FTZ.AND P1, PT, R136, -INF , PT ;  /* 0xff8000008800780b */ /* 0x000fe40003f3d000 */
[----:B------:R-:W-:Y:S01]  /*14040*/  FMNMX.FTZ R0, R214, R0, !PT ;  /* 0x00000000d6007209 */ /* 0x000fe20007810000 */
[----:B------:R-:W1:Y:S01]  /*14050*/  SHFL.BFLY PT, R135, R4, 0x1, 0x1f ;  /* 0x0c201f0004877f89 */ /* 0x000e6200000e0000 */
[----:B------:R-:W-:Y:S02]  /*14060*/  ISETP.LT.OR P0, PT, R2, 0x2a, P0 ;  /* 0x0000002a0200780c */ /* 0x000fe40000701670 */
[----:B------:R-:W-:Y:S02]  /*14070*/  FSEL R142, R142, RZ, P1 ;  /* 0x000000ff8e8e7208 */ /* 0x000fe40000800000 */
[----:B------:R-:W-:Y:S02]  /*14080*/  FSEL R140, R47, -INF , !P0 ;  /* 0xff8000002f8c7808 */ /* 0x000fe40004000000 */
[----:B------:R-:W-:Y:S01]  /*14090*/  FMNMX.FTZ R0, R213, R0, !PT ;  /* 0x00000000d5007209 */ /* 0x000fe20007810000 */
[--C-:B------:R-:W-:Y:S01]  /*140a0*/  FFMA.FTZ R3, R19, c[0x0][0x2d0], -R142.reuse ;  /* 0x0000b40013037a23 */ /* 0x100fe2000001088e */
[----:B------:R-:W-:Y:S01]  /*140b0*/  FSETP.NEU.FTZ.AND P2, PT, R137, -INF , PT ;  /* 0xff8000008900780b */ /* 0x000fe20003f5d000 */
[--C-:B------:R-:W-:Y:S01]  /*140c0*/  FFMA.FTZ R13, R13, c[0x0][0x2d0], -R142.reuse ;  /* 0x0000b4000d0d7a23 */ /* 0x100fe2000001088e */
[----:B------:R-:W-:Y:S01]  /*140d0*/  FMNMX.FTZ R0, R140, R0, !PT ;  /* 0x000000008c007209 */ /* 0x000fe20007810000 */
[----:B------:R2:W-:Y:S01]  /*140e0*/  MUFU.EX2 R244, R3 ;  /* 0x0000000300f47308 */ /* 0x0005e20000000800 */
[----:B------:R-:W-:Y:S01]  /*140f0*/  FSEL R141, R141, RZ, P2 ;  /* 0x000000ff8d8d7208 */ /* 0x000fe20001000000 */
[--C-:B------:R-:W-:Y:S02]  /*14100*/  FFMA.FTZ R9, R9, c[0x0][0x2d0], -R142.reuse ;  /* 0x0000b40009097a23 */ /* 0x100fe4000001088e */
[----:B------:R-:W2:Y:S01]  /*14110*/  SHFL.BFLY PT, R2, R0, 0x2, 0x1f ;  /* 0x0c401f0000027f89 */ /* 0x000ea200000e0000 */
[----:B------:R-:W-:Y:S02]  /*14120*/  FFMA.FTZ R14, R14, c[0x0][0x2d0], -R142 ;  /* 0x0000b4000e0e7a23 */ /* 0x000fe4000001088e */
[--C-:B------:R-:W-:Y:S02]  /*14130*/  FFMA.FTZ R10, R10, c[0x0][0x2d0], -R141.reuse ;  /* 0x0000b4000a0a7a23 */ /* 0x100fe4000001088d */
[--C-:B------:R-:W-:Y:S01]  /*14140*/  FFMA.FTZ R15, R15, c[0x0][0x2d0], -R141.reuse ;  /* 0x0000b4000f0f7a23 */ /* 0x100fe2000001088d */
[----:B------:R-:W-:Y:S01]  /*14150*/  MUFU.EX2 R33, R13 ;  /* 0x0000000d00217308 */ /* 0x000fe20000000800 */
[--C-:B------:R-:W-:Y:S01]  /*14160*/  FFMA.FTZ R16, R16, c[0x0][0x2d0], -R141.reuse ;  /* 0x0000b40010107a23 */ /* 0x100fe2000001088d */
[----:B-1----:R-:W-:Y:S01]  /*14170*/  FMNMX.FTZ R135, R4, R135, !PT ;  /* 0x0000008704877209 */ /* 0x002fe20007810000 */
[----:B------:R-:W-:Y:S03]  /*14180*/  FFMA.FTZ R17, R17, c[0x0][0x2d0], -R141 ;  /* 0x0000b40011117a23 */ /* 0x000fe6000001088d */
[C---:B------:R-:W-:Y:S01]  /*14190*/  FSETP.NEU.FTZ.AND P0, PT, R135.reuse, -INF , PT ;  /* 0xff8000008700780b */ /* 0x040fe20003f1d000 */
[----:B------:R-:W-:Y:S03]  /*141a0*/  FMUL.FTZ R143, R135, c[0x0][0x2d0] ;  /* 0x0000b400878f7a20 */ /* 0x000fe60000410000 */
[----:B------:R-:W-:Y:S02]  /*141b0*/  MUFU.EX2 R21, R10 ;  /* 0x0000000a00157308 */ /* 0x000fe40000000800 */
[----:B------:R-:W-:Y:S05]  /*141c0*/  FSEL R143, R143, RZ, P0 ;  /* 0x000000ff8f8f7208 */ /* 0x000fea0000000000 */
[--C-:B------:R-:W-:Y:S01]  /*141d0*/  FFMA.FTZ R8, R8, c[0x0][0x2d0], -R143.reuse ;  /* 0x0000b40008087a23 */ /* 0x100fe2000001088f */
[----:B--2---:R-:W-:Y:S01]  /*141e0*/  FMNMX.FTZ R3, R0, R2, !PT ;  /* 0x0000000200037209 */ /* 0x004fe20007810000 */
[--C-:B------:R-:W-:Y:S01]  /*141f0*/  FFMA.FTZ R2, R18, c[0x0][0x2d0], -R143.reuse ;  /* 0x0000b40012027a23 */ /* 0x100fe2000001088f */
[----:B------:R-:W-:Y:S01]  /*14200*/  FSEL R0, R137, RZ, P2 ;  /* 0x000000ff89007208 */ /* 0x000fe20001000000 */
[----:B------:R-:W-:Y:S01]  /*14210*/  MUFU.EX2 R31, R15 ;  /* 0x0000000f001f7308 */ /* 0x000fe20000000800 */
[--C-:B------:R-:W-:Y:S01]  /*14220*/  FFMA.FTZ R12, R12, c[0x0][0x2d0], -R143.reuse ;  /* 0x0000b4000c0c7a23 */ /* 0x100fe2000001088f */
[----:B------:R-:W1:Y:S01]  /*14230*/  SHFL.BFLY PT, R4, R3, 0x1, 0x1f ;  /* 0x0c201f0003047f89 */ /* 0x000e6200000e0000 */
[----:B------:R-:W-:Y:S02]  /*14240*/  FFMA.FTZ R11, R11, c[0x0][0x2d0], -R143 ;  /* 0x0000b4000b0b7a23 */ /* 0x000fe4000001088f */
[----:B------:R-:W-:Y:S04]  /*14250*/  FADD.FTZ R0, -R0, R132 ;  /* 0x0000008400007221 */ /* 0x000fe80000010100 */
[----:B------:R-:W-:Y:S01]  /*14260*/  FMUL.FTZ R0, R0, c[0x0][0x2d0] ;  /* 0x0000b40000007a20 */ /* 0x000fe20000410000 */
[----:B------:R2:W-:Y:S10]  /*14270*/  MUFU.EX2 R221, R2 ;  /* 0x0000000200dd7308 */ /* 0x0005f40000000800 */
[----:B------:R3:W4:Y:S01]  /*14280*/  MUFU.EX2 R133, R0 ;  /* 0x0000000000857308 */ /* 0x0007220000000800 */
[----:B-1----:R-:W-:Y:S09]  /*14290*/  FMNMX.FTZ R3, R4, R3, !PT ;  /* 0x0000000304037209 */ /* 0x002ff20007810000 */
[----:B------:R1:W-:Y:S01]  /*142a0*/  MUFU.EX2 R28, R16 ;  /* 0x00000010001c7308 */ /* 0x0003e20000000800 */
[----:B--2---:R-:W-:Y:S05]  /*142b0*/  FSEL R2, R136, RZ, P1 ;  /* 0x000000ff88027208 */ /* 0x004fea0000800000 */
[----:B------:R-:W-:Y:S04]  /*142c0*/  FADD.FTZ R2, -R2, R134 ;  /* 0x0000008602027221 */ /* 0x000fe80000010100 */
[----:B------:R-:W2:Y:S01]  /*142d0*/  MUFU.EX2 R51, R17 ;  /* 0x0000001100337308 */ /* 0x000ea20000000800 */
[----:B------:R-:W-:Y:S02]  /*142e0*/  FMUL.FTZ R134, R3, c[0x0][0x2d0] ;  /* 0x0000b40003867a20 */ /* 0x000fe40000410000 */
[----:B------:R-:W-:Y:S01]  /*142f0*/  FMUL.FTZ R2, R2, c[0x0][0x2d0] ;  /* 0x0000b40002027a20 */ /* 0x000fe20000410000 */
[----:B---3--:R-:W-:Y:S01]  /*14300*/  FSEL R0, R135, RZ, P0 ;  /* 0x000000ff87007208 */ /* 0x008fe20000000000 */
[----:B----4-:R-:W-:Y:S01]  /*14310*/  FMUL.FTZ R48, R133, R188 ;  /* 0x000000bc85307220 */ /* 0x010fe20000410000 */
[----:B------:R-:W-:Y:S01]  /*14320*/  FSETP.NEU.FTZ.AND P0, PT, R3, -INF , PT ;  /* 0xff8000000300780b */ /* 0x000fe20003f1d000 */
[C---:B------:R-:W-:Y:S02]  /*14330*/  FMUL.FTZ R49, R133.reuse, R189 ;  /* 0x000000bd85317220 */ /* 0x040fe40000410000 */
[----:B------:R-:W-:Y:S01]  /*14340*/  FADD.FTZ R0, -R0, R138 ;  /* 0x0000008a00007221 */ /* 0x000fe20000010100 */
[----:B------:R-:W3:Y:S01]  /*14350*/  MUFU.EX2 R132, R2 ;  /* 0x0000000200847308 */ /* 0x000ee20000000800 */
[----:B------:R-:W-:Y:S01]  /*14360*/  FSEL R134, R134, RZ, P0 ;  /* 0x000000ff86867208 */ /* 0x000fe20000000000 */
[----:B------:R-:W-:Y:S01]  /*14370*/  FMUL.FTZ R52, R133, R52 ;  /* 0x0000003485347220 */ /* 0x000fe20000410000 */
[----:B------:R-:W-:Y:S01]  /*14380*/  MOV R138, R21 ;  /* 0x00000015008a7202 */ /* 0x000fe20000000f00 */
[----:B------:R-:W-:Y:S01]  /*14390*/  FMUL.FTZ R0, R0, c[0x0][0x2d0] ;  /* 0x0000b40000007a20 */ /* 0x000fe20000410000 */
[----:B------:R-:W4:Y:S01]  /*143a0*/  LDSM.16.MT88.4 R20, [R225+0x2080] ;  /* 0x00208000e114783b */ /* 0x000f220000004200 */
[--C-:B------:R-:W-:Y:S01]  /*143b0*/  FFMA.FTZ R4, R25, c[0x0][0x2d0], -R134.reuse ;  /* 0x0000b40019047a23 */ /* 0x100fe20000010886 */
[----:B------:R-:W-:Y:S01]  /*143c0*/  F2FP.BF16.PACK_AB R192, R31, R138 ;  /* 0x0000008a1fc0723e */ /* 0x000fe200000010ff */
[--C-:B------:R-:W-:Y:S02]  /*143d0*/  FFMA.FTZ R5, R5, c[0x0][0x2d0], -R134.reuse ;  /* 0x0000b40005057a23 */ /* 0x100fe40000010886 */
[----:B------:R5:W5:Y:S01]  /*143e0*/  MUFU.EX2 R2, R0 ;  /* 0x0000000000027308 */ /* 0x000b620000000800 */
[C---:B-1----:R-:W-:Y:S01]  /*143f0*/  FMUL.FTZ R16, R133.reuse, R156 ;  /* 0x0000009c85107220 */ /* 0x042fe20000410000 */
[----:B------:R-:W-:Y:S01]  /*14400*/  MOV R156, R31 ;  /* 0x0000001f009c7202 */ /* 0x000fe20000000f00 */
        /* <DEDUP_REMOVED lines=11> */
[----:B------:R-:W2:Y:S01]  /*144c0*/  MUFU.EX2 R27, R14 ;  /* 0x0000000e001b7308 */ /* 0x000ea20000000800 */
[----:B------:R-:W-:Y:S01]  /*144d0*/  MOV R159, R28 ;  /* 0x0000001c009f7202 */ /* 0x000fe20000000f00 */
[C---:B------:R-:W-:Y:S01]  /*144e0*/  FMUL.FTZ R34, R132.reuse, R174 ;  /* 0x000000ae84227220 */ /* 0x040fe20000410000 */
[----:B------:R-:W-:Y:S01]  /*144f0*/  MOV R174, R221 ;  /* 0x000000dd00ae7202 */ /* 0x000fe20000000f00 */
[--C-:B-----5:R-:W-:Y:S02]  /*14500*/  FFMA.FTZ R0, R7, c[0x0][0x2d0], -R134.reuse ;  /* 0x0000b40007007a23 */ /* 0x120fe40000010886 */
[----:B------:R-:W-:Y:S02]  /*14510*/  FMUL.FTZ R7, R132, R147 ;  /* 0x0000009384077220 */ /* 0x000fe40000410000 */
[C---:B------:R-:W-:Y:S02]  /*14520*/  FMUL.FTZ R13, R2.reuse, R153 ;  /* 0x00000099020d7220 */ /* 0x040fe40000410000 */
[----:B------:R3:W-:Y:S01]  /*14530*/  MUFU.EX2 R216, R0 ;  /* 0x0000000000d87308 */ /* 0x0007e20000000800 */
[C---:B------:R-:W-:Y:S02]  /*14540*/  FMUL.FTZ R25, R2.reuse, R165 ;  /* 0x000000a502197220 */ /* 0x040fe40000410000 */
[C---:B------:R-:W-:Y:S02]  /*14550*/  FMUL.FTZ R45, R2.reuse, R185 ;  /* 0x000000b9022d7220 */ /* 0x040fe40000410000 */
[C---:B-1----:R-:W-:Y:S02]  /*14560*/  FMUL.FTZ R9, R2.reuse, R149 ;  /* 0x0000009502097220 */ /* 0x042fe40000410000 */
[C---:B------:R-:W-:Y:S02]  /*14570*/  FMUL.FTZ R44, R2.reuse, R184 ;  /* 0x000000b8022c7220 */ /* 0x040fe40000410000 */
[----:B------:R-:W-:Y:S01]  /*14580*/  FMUL.FTZ R28, R2, R168 ;  /* 0x000000a8021c7220 */ /* 0x000fe20000410000 */
[----:B------:R1:W5:Y:S01]  /*14590*/  MUFU.EX2 R215, R5 ;  /* 0x0000000500d77308 */ /* 0x0003620000000800 */
[----:B------:R-:W-:Y:S02]  /*145a0*/  FMUL.FTZ R35, R132, R175 ;  /* 0x000000af84237220 */ /* 0x000fe40000410000 */
[----:B------:R-:W-:Y:S01]  /*145b0*/  FMUL.FTZ R40, R2, R180 ;  /* 0x000000b402287220 */ /* 0x000fe20000410000 */
[----:B--2---:R-:W-:Y:S01]  /*145c0*/  F2FP.BF16.PACK_AB R195, R244, R27 ;  /* 0x0000001bf4c3723e */ /* 0x004fe200000010ff */
[----:B------:R-:W-:Y:S01]  /*145d0*/  FMUL.FTZ R41, R2, R181 ;  /* 0x000000b502297220 */ /* 0x000fe20000410000 */
[----:B------:R-:W-:Y:S01]  /*145e0*/  MOV R181, R159 ;  /* 0x0000009f00b57202 */ /* 0x000fe20000000f00 */
[C---:B------:R-:W-:Y:S02]  /*145f0*/  FMUL.FTZ R50, R132.reuse, R190 ;  /* 0x000000be84327220 */ /* 0x040fe40000410000 */
[C---:B------:R-:W-:Y:S01]  /*14600*/  FMUL.FTZ R54, R132.reuse, R54 ;  /* 0x0000003684367220 */ /* 0x040fe20000410000 */
[----:B------:R2:W-:Y:S01]  /*14610*/  MUFU.EX2 R219, R4 ;  /* 0x0000000400db7308 */ /* 0x0005e20000000800 */
[----:B------:R-:W-:Y:S02]  /*14620*/  FMUL.FTZ R55, R132, R55 ;  /* 0x0000003784377220 */ /* 0x000fe40000410000 */
[----:B------:R-:W-:Y:S02]  /*14630*/  FMUL.FTZ R56, R2, R56 ;  /* 0x0000003802387220 */ /* 0x000fe40000410000 */
[----:B---3--:R-:W-:Y:S02]  /*14640*/  FFMA.FTZ R0, R24, c[0x0][0x2d0], -R134 ;  /* 0x0000b40018007a23 */ /* 0x008fe40000010886 */
[C---:B------:R-:W-:Y:S02]  /*14650*/  FMUL.FTZ R24, R2.reuse, R164 ;  /* 0x000000a402187220 */ /* 0x040fe40000410000 */
[C---:B------:R-:W-:Y:S01]  /*14660*/  FMUL.FTZ R57, R2.reuse, R57 ;  /* 0x0000003902397220 */ /* 0x040fe20000410000 */
[----:B------:R3:W3:Y:S01]  /*14670*/  MUFU.EX2 R217, R0 ;  /* 0x0000000000d97308 */ /* 0x0006e20000000800 */
[C---:B------:R-:W-:Y:S02]  /*14680*/  FMUL.FTZ R60, R2.reuse, R60 ;  /* 0x0000003c023c7220 */ /* 0x040fe40000410000 */
[----:B------:R-:W-:Y:S02]  /*14690*/  FMUL.FTZ R61, R2, R61 ;  /* 0x0000003d023d7220 */ /* 0x000fe40000410000 */
[C---:B-1----:R-:W-:Y:S01]  /*146a0*/  FMUL.FTZ R5, R133.reuse, R145 ;  /* 0x0000009185057220 */ /* 0x042fe20000410000 */
[----:B-----5:R-:W-:Y:S01]  /*146b0*/  F2FP.BF16.PACK_AB R145, R216, R215 ;  /* 0x000000d7d891723e */ /* 0x020fe200000010ff */
[C---:B------:R-:W-:Y:S02]  /*146c0*/  FMUL.FTZ R66, R132.reuse, R66 ;  /* 0x0000004284427220 */ /* 0x040fe40000410000 */
[C---:B------:R-:W-:Y:S01]  /*146d0*/  FMUL.FTZ R67, R132.reuse, R67 ;  /* 0x0000004384437220 */ /* 0x040fe20000410000 */
[----:B------:R1:W5:Y:S01]  /*146e0*/  MUFU.EX2 R30, R8 ;  /* 0x00000008001e7308 */ /* 0x0003620000000800 */
[C---:B------:R-:W-:Y:S02]  /*146f0*/  FMUL.FTZ R70, R132.reuse, R70 ;  /* 0x0000004684467220 */ /* 0x040fe40000410000 */
[----:B------:R-:W-:Y:S02]  /*14700*/  FMUL.FTZ R71, R132, R71 ;  /* 0x0000004784477220 */ /* 0x000fe40000410000 */
[----:B--2---:R-:W-:Y:S02]  /*14710*/  FMUL.FTZ R4, R133, R144 ;  /* 0x0000009085047220 */ /* 0x004fe40000410000 */
[C---:B------:R-:W-:Y:S02]  /*14720*/  FMUL.FTZ R72, R2.reuse, R72 ;  /* 0x0000004802487220 */ /* 0x040fe40000410000 */
[C---:B------:R-:W-:Y:S01]  /*14730*/  FMUL.FTZ R73, R2.reuse, R73 ;  /* 0x0000004902497220 */ /* 0x040fe20000410000 */
[----:B------:R-:W2:Y:S01]  /*14740*/  MUFU.EX2 R29, R12 ;  /* 0x0000000c001d7308 */ /* 0x000ea20000000800 */
[C---:B------:R-:W-:Y:S02]  /*14750*/  FMUL.FTZ R76, R2.reuse, R76 ;  /* 0x0000004c024c7220 */ /* 0x040fe40000410000 */
[----:B------:R-:W-:Y:S01]  /*14760*/  FMUL.FTZ R77, R2, R77 ;  /* 0x0000004d024d7220 */ /* 0x000fe20000410000 */
[----:B---3--:R-:W-:Y:S01]  /*14770*/  FSEL R0, R3, RZ, P0 ;  /* 0x000000ff03007208 */ /* 0x008fe20000000000 */
[----:B------:R-:W-:Y:S01]  /*14780*/  FMUL.FTZ R80, R133, R80 ;  /* 0x0000005085507220 */ /* 0x000fe20000410000 */
[----:B------:R-:W-:Y:S01]  /*14790*/  F2FP.BF16.PACK_AB R147, R219, R217 ;  /* 0x000000d9db93723e */ /* 0x000fe200000010ff */
[C---:B------:R-:W-:Y:S01]  /*147a0*/  FMUL.FTZ R81, R133.reuse, R81 ;  /* 0x0000005185517220 */ /* 0x040fe20000410000 */
[----:B------:R-:W-:Y:S01]  /*147b0*/  PLOP3.LUT P0, PT, PT, PT, UP0, 0x80, 0x0 ;  /* 0x000000000000781c */ /* 0x000fe20003f0f008 */
[----:B------:R-:W-:Y:S01]  /*147c0*/  FADD.FTZ R0, -R0, R139 ;  /* 0x0000008b00007221 */ /* 0x000fe20000010100 */
[----:B------:R-:W3:Y:S01]  /*147d0*/  MUFU.EX2 R26, R11 ;  /* 0x0000000b001a7308 */ /* 0x000ee20000000800 */
[----:B------:R-:W-:Y:S01]  /*147e0*/  MOV R139, R33 ;  /* 0x00000021008b7202 */ /* 0x000fe20000000f00 */
[----:B------:R-:W-:Y:S01]  /*147f0*/  FMUL.FTZ R33, R133, R173 ;  /* 0x000000ad85217220 */ /* 0x000fe20000410000 */
[----:B------:R-:W-:Y:S01]  /*14800*/  MOV R173, R244 ;  /* 0x000000f400ad7202 */ /* 0x000fe20000000f00 */
[----:B------:R-:W-:Y:S01]  /*14810*/  FMUL.FTZ R0, R0, c[0x0][0x2d0] ;  /* 0x0000b40000007a20 */ /* 0x000fe20000410000 */
[----:B------:R-:W-:Y:S01]  /*14820*/  F2FP.BF16.PACK_AB R193, R139, R220 ;  /* 0x000000dc8bc1723e */ /* 0x000fe200000010ff */
[----:B-1----:R-:W-:Y:S01]  /*14830*/  FMUL.FTZ R8, R2, R148 ;  /* 0x0000009402087220 */ /* 0x002fe20000410000 */
[----:B-----5:R-:W-:Y:S01]  /*14840*/  MOV R157, R30 ;  /* 0x0000001e009d7202 */ /* 0x020fe20000000f00 */
[C---:B------:R-:W-:Y:S02]  /*14850*/  FMUL.FTZ R82, R132.reuse, R82 ;  /* 0x0000005284527220 */ /* 0x040fe40000410000 */
[----:B------:R-:W1:Y:S01]  /*14860*/  MUFU.EX2 R0, R0 ;  /* 0x0000000000007308 */ /* 0x000e620000000800 */
[----:B------:R-:W-:Y:S01]  /*14870*/  MOV R180, R157 ;  /* 0x0000009d00b47202 */ /* 0x000fe20000000f00 */
[-C--:B----4-:R-:W-:Y:S01]  /*14880*/  HMMA.16816.F32.BF16 R4, R192, R20.reuse, R4 ;  /* 0x00000014c004723c */ /* 0x090fe20000041804 */
[----:B------:R-:W-:Y:S01]  /*14890*/  FMUL.FTZ R83, R132, R83 ;  /* 0x0000005384537220 */ /* 0x000fe20000410000 */
[----:B--2---:R-:W-:Y:S01]  /*148a0*/  F2FP.BF16.PACK_AB R144, R29, R30 ;  /* 0x0000001e1d90723e */ /* 0x004fe200000010ff */
[C---:B------:R-:W-:Y:S01]  /*148b0*/  FMUL.FTZ R12, R2.reuse, R152 ;  /* 0x00000098020c7220 */ /* 0x040fe20000410000 */
[----:B------:R-:W-:Y:S01]  /*148c0*/  MOV R158, R29 ;  /* 0x0000001d009e7202 */ /* 0x000fe20000000f00 */
[----:B------:R-:W-:Y:S02]  /*148d0*/  FMUL.FTZ R29, R2, R169 ;  /* 0x000000a9021d7220 */ /* 0x000fe40000410000 */
[C---:B------:R-:W-:Y:S01]  /*148e0*/  FMUL.FTZ R84, R133.reuse, R84 ;  /* 0x0000005485547220 */ /* 0x040fe20000410000 */
[----:B------:R-:W-:Y:S01]  /*148f0*/  MOV R168, R158 ;  /* 0x0000009e00a87202 */ /* 0x000fe20000000f00 */
[----:B------:R-:W-:Y:S03]  /*14900*/  FMUL.FTZ R85, R133, R85 ;  /* 0x0000005585557220 */ /* 0x000fe60000410000 */
[----:B---3--:R-:W-:Y:S01]  /*14910*/  F2FP.BF16.PACK_AB R146, R221, R26 ;  /* 0x0000001add92723e */ /* 0x008fe200000010ff */
[C---:B------:R-:W-:Y:S02]  /*14920*/  FMUL.FTZ R86, R132.reuse, R86 ;  /* 0x0000005684567220 */ /* 0x040fe40000410000 */
[----:B------:R-:W-:Y:S02]  /*14930*/  FMUL.FTZ R87, R132, R87 ;  /* 0x0000005784577220 */ /* 0x000fe40000410000 */
[C---:B------:R-:W-:Y:S02]  /*14940*/  FMUL.FTZ R88, R2.reuse, R88 ;  /* 0x0000005802587220 */ /* 0x040fe40000410000 */
[C---:B------:R-:W-:Y:S02]  /*14950*/  FMUL.FTZ R89, R2.reuse, R89 ;  /* 0x0000005902597220 */ /* 0x040fe40000410000 */
[----:B------:R-:W-:Y:S02]  /*14960*/  FMUL.FTZ R92, R2, R92 ;  /* 0x0000005c025c7220 */ /* 0x000fe40000410000 */
[C---:B-1----:R-:W-:Y:S02]  /*14970*/  FMUL.FTZ R10, R0.reuse, R150 ;  /* 0x00000096000a7220 */ /* 0x042fe40000410000 */
        /* <DEDUP_REMOVED lines=13> */
[C---:B------:R-:W-:Y:S01]  /*14a50*/  FMUL.FTZ R21, R133.reuse, R161 ;  /* 0x000000a185157220 */ /* 0x040fe20000410000 */
[C---:B------:R-:W-:Y:S01]  /*14a60*/  HMMA.16816.F32.BF16 R16, R192.reuse, R22, R16 ;  /* 0x00000016c010723c */ /* 0x040fe20000041810 */
[----:B------:R-:W-:Y:S03]  /*14a70*/  MOV R161, R26 ;  /* 0x0000001a00a17202 */ /* 0x000fe60000000f00 */
[C---:B------:R-:W-:Y:S01]  /*14a80*/  FMUL.FTZ R26, R0.reuse, R166 ;  /* 0x000000a6001a7220 */ /* 0x040fe20000410000 */
[----:B------:R-:W-:Y:S01]  /*14a90*/  MOV R175, R161 ;  /* 0x000000a100af7202 */ /* 0x000fe20000000f00 */
[----:B------:R-:W-:Y:S01]  /*14aa0*/  FMUL.FTZ R31, R0, R171 ;  /* 0x000000ab001f7220 */ /* 0x000fe20000410000 */
[----:B------:R-:W-:Y:S01]  /*14ab0*/  LDSM.16.MT88.4 R164, [R227+0x2880] ;  /* 0x00288000e3a4783b */ /* 0x000fe20000004200 */
[C---:B------:R-:W-:Y:S04]  /*14ac0*/  FMUL.FTZ R23, R132.reuse, R163 ;  /* 0x000000a384177220 */ /* 0x040fe80000410000 */
[C---:B------:R-:W-:Y:S01]  /*14ad0*/  FMUL.FTZ R22, R132.reuse, R162 ;  /* 0x000000a284167220 */ /* 0x040fe20000410000 */
[----:B------:R-:W-:Y:S01]  /*14ae0*/  MOV R162, R32 ;  /* 0x0000002000a27202 */ /* 0x000fe20000000f00 */
[C---:B------:R-:W-:Y:S01]  /*14af0*/  FMUL.FTZ R32, R133.reuse, R172 ;  /* 0x000000ac85207220 */ /* 0x040fe20000410000 */
[----:B------:R-:W-:Y:S01]  /*14b00*/  MOV R172, R51 ;  /* 0x0000003300ac7202 */ /* 0x000fe20000000f00 */
[----:B------:R-:W-:Y:S01]  /*14b10*/  FMUL.FTZ R51, R132, R191 ;  /* 0x000000bf84337220 */ /* 0x000fe20000410000 */
[----:B------:R-:W-:Y:S01]  /*14b20*/  MOV R191, R245 ;  /* 0x000000f500bf7202 */ /* 0x000fe20000000f00 */
[C---:B------:R-:W-:Y:S01]  /*14b30*/  FMUL.FTZ R42, R0.reuse, R182 ;  /* 0x000000b6002a7220 */ /* 0x040fe20000410000 */
[-C--:B------:R-:W-:Y:S01]  /*14b40*/  HMMA.16816.F32.BF16 R20, R192, R36.reuse, R20 ;  /* 0x00000024c014723c */ /* 0x080fe20000041814 */
[----:B------:R-:W-:Y:S01]  /*14b50*/  MOV R190, R162 ;  /* 0x000000a200be7202 */ /* 0x000fe20000000f00 */
[C---:B------:R-:W-:Y:S01]  /*14b60*/  FMUL.FTZ R58, R0.reuse, R58 ;  /* 0x0000003a003a7220 */ /* 0x040fe20000410000 */
[----:B------:R-:W-:Y:S01]  /*14b70*/  MOV R182, R160 ;  /* 0x000000a000b67202 */ /* 0x000fe20000000f00 */
[C---:B------:R-:W-:Y:S01]  /*14b80*/  FMUL.FTZ R59, R0.reuse, R59 ;  /* 0x0000003b003b7220 */ /* 0x040fe20000410000 */
[----:B------:R-:W-:Y:S01]  /*14b90*/  LDSM.16.MT88.4 R160, [R228+0x2880] ;  /* 0x00288000e4a0783b */ /* 0x000fe20000004200 */
[C---:B------:R-:W-:Y:S02]  /*14ba0*/  FMUL.FTZ R62, R0.reuse, R62 ;  /* 0x0000003e003e7220 */ /* 0x040fe40000410000 */
[C---:B------:R-:W-:Y:S01]  /*14bb0*/  HMMA.16816.F32.BF16 R24, R144.reuse, R36, R24 ;  /* 0x000000249018723c */ /* 0x040fe20000041818 */
[C---:B------:R-:W-:Y:S03]  /*14bc0*/  FMUL.FTZ R30, R0.reuse, R170 ;  /* 0x000000aa001e7220 */ /* 0x040fe60000410000 */
[C---:B------:R-:W-:Y:S02]  /*14bd0*/  FMUL.FTZ R63, R0.reuse, R63 ;  /* 0x0000003f003f7220 */ /* 0x040fe40000410000 */
[----:B------:R-:W-:Y:S02]  /*14be0*/  FMUL.FTZ R74, R0, R74 ;  /* 0x0000004a004a7220 */ /* 0x000fe40000410000 */
[-C--:B------:R-:W-:Y:S01]  /*14bf0*/  HMMA.16816.F32.BF16 R28, R144, R38.reuse, R28 ;  /* 0x00000026901c723c */ /* 0x080fe2000004181c */
[C---:B------:R-:W-:Y:S03]  /*14c00*/  FMUL.FTZ R37, R133.reuse, R177 ;  /* 0x000000b185257220 */ /* 0x040fe60000410000 */
[----:B------:R-:W-:Y:S01]  /*14c10*/  MOV R177, R138 ;  /* 0x0000008a00b17202 */ /* 0x000fe20000000f00 */
[--C-:B------:R-:W-:Y:S02]  /*14c20*/  FFMA.FTZ R138, R196, c[0x0][0x2d0], -R141.reuse ;  /* 0x0000b400c48a7a23 */ /* 0x100fe4000001088d */
[----:B------:R-:W-:Y:S01]  /*14c30*/  FMUL.FTZ R36, R133, R176 ;  /* 0x000000b085247220 */ /* 0x000fe20000410000 */
[C---:B------:R-:W-:Y:S01]  /*14c40*/  HMMA.16816.F32.BF16 R32, R192.reuse, R38, R32 ;  /* 0x00000026c020723c */ /* 0x040fe20000041820 */
[----:B------:R3:W-:Y:S03]  /*14c50*/  MUFU.EX2 R183, R138 ;  /* 0x0000008a00b77308 */ /* 0x0007e60000000800 */
[C---:B------:R-:W-:Y:S01]  /*14c60*/  FMUL.FTZ R75, R0.reuse, R75 ;  /* 0x0000004b004b7220 */ /* 0x040fe20000410000 */
[----:B------:R-:W-:Y:S01]  /*14c70*/  MOV R176, R220 ;  /* 0x000000dc00b07202 */ /* 0x000fe20000000f00 */
        /* <DEDUP_REMOVED lines=8> */
[----:B------:R-:W-:Y:S01]  /*14d00*/  FMUL.FTZ R91, R0, R91 ;  /* 0x0000005b005b7220 */ /* 0x000fe20000410000 */
[-C--:B-1----:R-:W-:Y:S01]  /*14d10*/  HMMA.16816.F32.BF16 R36, R192, R148.reuse, R36 ;  /* 0x00000094c024723c */ /* 0x082fe20000041824 */
[----:B------:R-:W-:Y:S02]  /*14d20*/  FMUL.FTZ R93, R2, R93 ;  /* 0x0000005d025d7220 */ /* 0x000fe40000410000 */
[C---:B------:R-:W-:Y:S02]  /*14d30*/  FMUL.FTZ R94, R0.reuse, R94 ;  /* 0x0000005e005e7220 */ /* 0x040fe40000410000 */
[----:B------:R-:W-:Y:S02]  /*14d40*/  FMUL.FTZ R95, R0, R95 ;  /* 0x0000005f005f7220 */ /* 0x000fe40000410000 */
[--C-:B---3--:R-:W-:Y:S01]  /*14d50*/  FFMA.FTZ R138, R197, c[0x0][0x2d0], -R141.reuse ;  /* 0x0000b400c58a7a23 */ /* 0x108fe2000001088d */
[C---:B------:R-:W-:Y:S01]  /*14d60*/  HMMA.16816.F32.BF16 R40, R144.reuse, R148, R40 ;  /* 0x000000949028723c */ /* 0x040fe20000041828 */
[C---:B------:R-:W-:Y:S02]  /*14d70*/  FMUL.FTZ R96, R133.reuse, R96 ;  /* 0x0000006085607220 */ /* 0x040fe40000410000 */
[----:B------:R1:W-:Y:S01]  /*14d80*/  MUFU.EX2 R185, R138 ;  /* 0x0000008a00b97308 */ /* 0x0003e20000000800 */
[C---:B------:R-:W-:Y:S02]  /*14d90*/  FMUL.FTZ R97, R133.reuse, R97 ;  /* 0x0000006185617220 */ /* 0x040fe40000410000 */
[C---:B------:R-:W-:Y:S02]  /*14da0*/  FMUL.FTZ R98, R132.reuse, R98 ;  /* 0x0000006284627220 */ /* 0x040fe40000410000 */
[-C--:B------:R-:W-:Y:S01]  /*14db0*/  HMMA.16816.F32.BF16 R44, R144, R150.reuse, R44 ;  /* 0x00000096902c723c */ /* 0x080fe2000004182c */
[C---:B------:R-:W-:Y:S03]  /*14dc0*/  FMUL.FTZ R99, R132.reuse, R99 ;  /* 0x0000006384637220 */ /* 0x040fe60000410000 */
[C---:B------:R-:W-:Y:S02]  /*14dd0*/  FMUL.FTZ R100, R133.reuse, R100 ;  /* 0x0000006485647220 */ /* 0x040fe40000410000 */
[C---:B------:R-:W-:Y:S02]  /*14de0*/  FMUL.FTZ R101, R133.reuse, R101 ;  /* 0x0000006585657220 */ /* 0x040fe40000410000 */
[C---:B------:R-:W-:Y:S01]  /*14df0*/  HMMA.16816.F32.BF16 R48, R192.reuse, R150, R48 ;  /* 0x00000096c030723c */ /* 0x040fe20000041830 */
[----:B------:R-:W3:Y:S03]  /*14e00*/  LDSM.16.MT88.4 R148, [R225+0x3880] ;  /* 0x00388000e194783b */ /* 0x000ee60000004200 */
[C---:B------:R-:W-:Y:S02]  /*14e10*/  FMUL.FTZ R102, R132.reuse, R102 ;  /* 0x0000006684667220 */ /* 0x040fe40000410000 */
[----:B------:R-:W-:Y:S02]  /*14e20*/  FMUL.FTZ R103, R132, R103 ;  /* 0x0000006784677220 */ /* 0x000fe40000410000 */
[-C--:B--2---:R-:W-:Y:S01]  /*14e30*/  HMMA.16816.F32.BF16 R52, R192, R152.reuse, R52 ;  /* 0x00000098c034723c */ /* 0x084fe20000041834 */
[----:B------:R-:W-:Y:S03]  /*14e40*/  FMUL.FTZ R104, R2, R104 ;  /* 0x0000006802687220 */ /* 0x000fe60000410000 */
        /* <DEDUP_REMOVED lines=15> */
[-C--:B---3--:R-:W-:Y:S03]  /*14f40*/  HMMA.16816.F32.BF16 R68, R192, R148.reuse, R68 ;  /* 0x00000094c044723c */ /* 0x088fe60000041844 */
[--C-:B-1----:R-:W-:Y:S02]  /*14f50*/  FFMA.FTZ R138, R199, c[0x0][0x2d0], -R142.reuse ;  /* 0x0000b400c78a7a23 */ /* 0x102fe4000001088e */
[----:B------:R-:W-:Y:S01]  /*14f60*/  LDSM.16.MT88.4 R196, [R227+0x3080] ;  /* 0x00308000e3c4783b */ /* 0x000fe20000004200 */
[C---:B------:R-:W-:Y:S01]  /*14f70*/  FMUL.FTZ R114, R132.reuse, R114 ;  /* 0x0000007284727220 */ /* 0x040fe20000410000 */
[----:B------:R1:W-:Y:S01]  /*14f80*/  MUFU.EX2 R186, R138 ;  /* 0x0000008a00ba7308 */ /* 0x0003e20000000800 */
[C---:B------:R-:W-:Y:S01]  /*14f90*/  HMMA.16816.F32.BF16 R72, R144.reuse, R148, R72 ;  /* 0x000000949048723c */ /* 0x040fe20000041848 */
[----:B------:R-:W-:Y:S03]  /*14fa0*/  FMUL.FTZ R115, R132, R115 ;  /* 0x0000007384737220 */ /* 0x000fe60000410000 */
[C---:B------:R-:W-:Y:S02]  /*14fb0*/  FMUL.FTZ R120, R2.reuse, R120 ;  /* 0x0000007802787220 */ /* 0x040fe40000410000 */
[----:B------:R-:W-:Y:S02]  /*14fc0*/  FMUL.FTZ R121, R2, R121 ;  /* 0x0000007902797220 */ /* 0x000fe40000410000 */
[-C--:B------:R-:W-:Y:S01]  /*14fd0*/  HMMA.16816.F32.BF16 R76, R144, R150.reuse, R76 ;  /* 0x00000096904c723c */ /* 0x080fe2000004184c */
[C---:B------:R-:W-:Y:S03]  /*14fe0*/  FMUL.FTZ R122, R0.reuse, R122 ;  /* 0x0000007a007a7220 */ /* 0x040fe60000410000 */
[----:B------:R-:W-:Y:S02]  /*14ff0*/  FMUL.FTZ R123, R0, R123 ;  /* 0x0000007b007b7220 */ /* 0x000fe40000410000 */
[C---:B------:R-:W-:Y:S02]  /*15000*/  FMUL.FTZ R124, R2.reuse, R124 ;  /* 0x0000007c027c7220 */ /* 0x040fe40000410000 */
[C---:B------:R-:W-:Y:S01]  /*15010*/  HMMA.16816.F32.BF16 R80, R192.reuse, R150, R80 ;  /* 0x00000096c050723c */ /* 0x040fe20000041850 */
[----:B------:R-:W3:Y:S03]  /*15020*/  LDSM.16.MT88.4 R148, [R228+0x3880] ;  /* 0x00388000e494783b */ /* 0x000ee60000004200 */
        /* <DEDUP_REMOVED lines=8> */
[C---:B------:R-:W-:Y:S03]  /*150b0*/  FMUL.FTZ R129, R133.reuse, R129 ;  /* 0x0000008185817220 */ /* 0x040fe60000410000 */
[C---:B------:R-:W-:Y:S02]  /*150c0*/  FMUL.FTZ R130, R132.reuse, R130 ;  /* 0x0000008284827220 */ /* 0x040fe40000410000 */
[C---:B------:R-:W-:Y:S02]  /*150d0*/  FMUL.FTZ R131, R132.reuse, R131 ;  /* 0x0000008384837220 */ /* 0x040fe40000410000 */
[-C--:B------:R-:W-:Y:S01]  /*150e0*/  HMMA.16816.F32.BF16 R92, R144, R154.reuse, R92 ;  /* 0x0000009a905c723c */ /* 0x080fe2000004185c */
[C---:B------:R-:W-:Y:S03]  /*150f0*/  FMUL.FTZ R116, R133.reuse, R116 ;  /* 0x0000007485747220 */ /* 0x040fe60000410000 */
[----:B------:R-:W-:Y:S02]  /*15100*/  FMUL.FTZ R117, R133, R117 ;  /* 0x0000007585757220 */ /* 0x000fe40000410000 */
[C---:B------:R-:W-:Y:S02]  /*15110*/  FMUL.FTZ R118, R132.reuse, R118 ;  /* 0x0000007684767220 */ /* 0x040fe40000410000 */
[C---:B------:R-:W-:Y:S01]  /*15120*/  HMMA.16816.F32.BF16 R96, R192.reuse, R154, R96 ;  /* 0x0000009ac060723c */ /* 0x040fe20000041860 */
[----:B------:R-:W2:Y:S03]  /*15130*/  LDSM.16.MT88.4 R152, [R227+0x3880] ;  /* 0x00388000e398783b */ /* 0x000ea60000004200 */
[----:B------:R-:W-:Y:S02]  /*15140*/  FMUL.FTZ R119, R132, R119 ;  /* 0x0000007784777220 */ /* 0x000fe40000410000 */
[----:B-1----:R-:W-:Y:S02]  /*15150*/  FFMA.FTZ R138, R204, c[0x0][0x2d0], -R141 ;  /* 0x0000b400cc8a7a23 */ /* 0x002fe4000001088d */
[-C--:B---3--:R-:W-:Y:S02]  /*15160*/  HMMA.16816.F32.BF16 R100, R192, R148.reuse, R100 ;  /* 0x00000094c064723c */ /* 0x088fe40000041864 */
[----:B------:R1:W3:Y:S06]  /*15170*/  MUFU.EX2 R171, R138 ;  /* 0x0000008a00ab7308 */ /* 0x0002ec0000000800 */
        /* <DEDUP_REMOVED lines=9> */
[----:B----4-:R-:W-:Y:S06]  /*15210*/  FFMA.FTZ R138, R207, c[0x0][0x2d0], -R142 ;  /* 0x0000b400cf8a7a23 */ /* 0x010fec000001088e */
[----:B---3--:R-:W-:Y:S01]  /*15220*/  F2FP.BF16.PACK_AB R146, R171, R188 ;  /* 0x000000bcab92723e */ /* 0x008fe200000010ff */
[----:B------:R-:W-:Y:S01]  /*15230*/  HMMA.16816.F32.BF16 R128, R192, R154, R128 ;  /* 0x0000009ac080723c */ /* 0x000fe20000041880 */
[----:B------:R2:W3:Y:S03]  /*15240*/  MUFU.EX2 R169, R138 ;  /* 0x0000008a00a97308 */ /* 0x0004e60000000800 */
[----:B------:R-:W-:Y:S02]  /*15250*/  F2FP.BF16.PACK_AB R144, R185, R183 ;  /* 0x000000b7b990723e */ /* 0x000fe400000010ff */
[----:B------:R-:W-:Y:S01]  /*15260*/  F2FP.BF16.PACK_AB R145, R186, R184 ;  /* 0x000000b8ba91723e */ /* 0x000fe200000010ff */
        /* <DEDUP_REMOVED lines=36> */
[----:B------:R-:W1:Y:S03]  /*154b0*/  LDSM.16.MT88.4 R156, [R226+0x4080] ;  /* 0x00408000e29c783b */ /* 0x000e660000004200 */
        /* <DEDUP_REMOVED lines=14> */
[----:B------:R3:W-:Y:S03]  /*155a0*/  MUFU.EX2 R218, R138 ;  /* 0x0000008a00da7308 */ /* 0x0007e60000000800 */
        /* <DEDUP_REMOVED lines=18> */
[----:B------:R1:W-:Y:S01]  /*156d0*/  MUFU.EX2 R208, R138 ;  /* 0x0000008a00d07308 */ /* 0x0003e20000000800 */
[----:B------:R-:W-:Y:S02]  /*156e0*/  LDSM.16.MT88.4 R188, [R228+0x3080] ;  /* 0x00308000e4bc783b */ /* 0x000fe40000004200 */
        /* <DEDUP_REMOVED lines=55> */
[----:B------:R-:W-:Y:S03]  /*15a60*/  MOV R22, R185 ;  /* 0x000000b900167202 */ /* 0x000fe60000000f00 */
[----:B------:R-:W-:Y:S03]  /*15a70*/  MOV R21, R184 ;  /* 0x000000b800157202 */ /* 0x000fe60000000f00 */
[----:B------:R-:W-:Y:S02]  /*15a80*/  MOV R24, R168 ;  /* 0x000000a800187202 */ /* 0x000fe40000000f00 */
[-C--:B------:R-:W-:Y:S01]  /*15a90*/  HMMA.16816.F32.BF16 R168, R192, R174.reuse, R28 ;  /* 0x000000aec0a8723c */ /* 0x080fe2000004181c */
[----:B------:R-:W5:Y:S02]  /*15aa0*/  LDL.LU R28, [R1+0x30] ;  /* 0x00003000011c7983 */ /* 0x000f640000300800 */
[----:B------:R-:W-:Y:S02]  /*15ab0*/  MOV R27, R183 ;  /* 0x000000b7001b7202 */ /* 0x000fe40000000f00 */
[----:B------:R-:W-:Y:S02]  /*15ac0*/  MOV R26, R182 ;  /* 0x000000b6001a7202 */ /* 0x000fe40000000f00 */
[----:B------:R-:W-:Y:S01]  /*15ad0*/  MOV R25, R181 ;  /* 0x000000b500197202 */ /* 0x000fe20000000f00 */
[C---:B------:R-:W-:Y:S01]  /*15ae0*/  HMMA.16816.F32.BF16 R172, R140.reuse, R174, R32 ;  /* 0x000000ae8cac723c */ /* 0x040fe20000041820 */
[----:B------:R-:W5:Y:S03]  /*15af0*/  LDL.LU R33, [R1+0x28] ;  /* 0x0000280001217983 */ /* 0x000f660000300800 */
[----:B------:R-:W-:Y:S01]  /*15b00*/  MOV R30, R179 ;  /* 0x000000b3001e7202 */ /* 0x000fe20000000f00 */
[----:B------:R-:W5:Y:S01]  /*15b10*/  LDL.LU R35, [R1+0x2c] ;  /* 0x00002c0001237983 */ /* 0x000f620000300800 */
[----:B------:R-:W-:Y:S02]  /*15b20*/  MOV R31, R178 ;  /* 0x000000b2001f7202 */ /* 0x000fe40000000f00 */
[----:B------:R-:W-:Y:S04]  /*15b30*/  MOV R32, R177 ;  /* 0x000000b100207202 */ /* 0x000fe80000000f00 */
[----:B------:R-:W-:Y:S02]  /*15b40*/  MOV R34, R176 ;  /* 0x000000b000227202 */ /* 0x000fe40000000f00 */
[-C--:B------:R-:W-:Y:S01]  /*15b50*/  HMMA.16816.F32.BF16 R176, R140, R188.reuse, R36 ;  /* 0x000000bc8cb0723c */ /* 0x080fe20000041824 */
[----:B------:R-:W-:Y:S07]  /*15b60*/  MOV R29, R180 ;  /* 0x000000b4001d7202 */ /* 0x000fee0000000f00 */
        /* <DEDUP_REMOVED lines=22> */
[----:B------:R-:W-:Y:S01]  /*15cd0*/  HMMA.16816.F32.BF16 R128, R140, R18, R128 ;  /* 0x000000128c80723c */ /* 0x000fe20000041880 */
[----:B-----5:R-:W-:Y:S04]  /*15ce0*/  FFMA.FTZ R4, R2, R28, R29 ;  /* 0x0000001c02047223 */ /* 0x020fe8000001001d */
[----:B------:R-:W-:Y:S02]  /*15cf0*/  FADD.FTZ R4, R24, R4 ;  /* 0x0000000418047221 */ /* 0x000fe40000010000 */
[----:B------:R-:W-:Y:S02]  /*15d00*/  FFMA.FTZ R133, R133, R33, R32 ;  /* 0x0000002185857223 */ /* 0x000fe40000010020 */
[----:B------:R-:W-:Y:S03]  /*15d10*/  FADD.FTZ R5, R27, R4 ;  /* 0x000000041b057221 */ /* 0x000fe60000010000 */
        /* <DEDUP_REMOVED lines=53> */
.L_x_1127:
[----:B-12---:R-:W2:Y:S04]  /*16070*/  LDL.LU R0, [R1+0x28] ;  /* 0x0000280001007983 */ /* 0x006ea80000300800 */
[----:B------:R-:W3:Y:S04]  /*16080*/  LDL.LU R4, [R1+0x2c] ;  /* 0x00002c0001047983 */ /* 0x000ee80000300800 */
[----:B------:R-:W4:Y:S04]  /*16090*/  LDL.LU R5, [R1+0x30] ;  /* 0x0000300001057983 */ /* 0x000f280000300800 */
[----:B------:R-:W4:Y:S01]  /*160a0*/  LDL.LU R2, [R1+0x34] ;  /* 0x0000340001027983 */ /* 0x000f220000300800 */
[----:B------:R-:W-:-:S03]  /*160b0*/  PLOP3.LUT P4, PT, PT, PT, PT, 0x8, 0x0 ;  /* 0x000000000000781c */ /* 0x000fc60003f8e170 */
        /* <DEDUP_REMOVED lines=21> */
[----:B------:R-:W-:-:S05]  /*16210*/  FSETP.NE.FTZ.AND P1, PT, R7, RZ, PT ;  /* 0x000000ff0700720b */ /* 0x000fca0003f35000 */
[----:B------:R-:W1:Y:S01]  /*16220*/  @P3 MUFU.RCP R0, R11 ;  /* 0x0000000b00003308 */ /* 0x000e620000001000 */
[----:B------:R-:W-:-:S07]  /*16230*/  FSETP.NE.FTZ.AND P0, PT, R6, RZ, PT ;  /* 0x000000ff0600720b */ /* 0x000fce0003f15000 */
[----:B------:R-:W2:Y:S06]  /*16240*/  @P2 MUFU.RCP R4, R9 ;  /* 0x0000000900042308 */ /* 0x000eac0000001000 */
[----:B------:R-:W-:Y:S01]  /*16250*/  @P0 MOV R8, 0x3f317218 ;  /* 0x3f31721800080802 */ /* 0x000fe20000000f00 */
[C---:B-1----:R-:W-:Y:S01]  /*16260*/  FMUL.FTZ R144, R0.reuse, R144 ;  /* 0x0000009000907220 */ /* 0x042fe20000410000 */
[----:B------:R-:W1:Y:S01]  /*16270*/  @P1 MUFU.RCP R2, R7 ;  /* 0x0000000700021308 */ /* 0x000e620000001000 */
        /* <DEDUP_REMOVED lines=16> */
[C---:B------:R-:W-:Y:S01]  /*16380*/  FMUL.FTZ R24, R0.reuse, R64 ;  /* 0x0000004000187220 */ /* 0x040fe20000410000 */
[----:B------:R-:W-:Y:S01]  /*16390*/  MOV R64, 0xff800000 ;  /* 0xff80000000407802 */ /* 0x000fe20000000f00 */
[C---:B------:R-:W-:Y:S01]  /*163a0*/  FMUL.FTZ R41, R0.reuse, R65 ;  /* 0x0000004100297220 */ /* 0x040fe20000410000 */
[----:B------:R-:W-:Y:S01]  /*163b0*/  MOV R65, 0xff800000 ;  /* 0xff80000000417802 */ /* 0x000fe20000000f00 */
        /* <DEDUP_REMOVED lines=16> */
[----:B------:R-:W-:Y:S01]  /*164c0*/  MOV R0, RZ ;  /* 0x000000ff00007202 */ /* 0x000fe20000000f00 */
[C---:B--2---:R-:W-:Y:S02]  /*164d0*/  FMUL.FTZ R15, R4.reuse, R54 ;  /* 0x00000036040f7220 */ /* 0x044fe40000410000 */
[----:B------:R-:W-:Y:S02]  /*164e0*/  FMUL.FTZ R43, R4, R55 ;  /* 0x00000037042b7220 */ /* 0x000fe40000410000 */
[C---:B-1----:R-:W-:Y:S01]  /*164f0*/  FMUL.FTZ R148, R2.reuse, R148 ;  /* 0x0000009402947220 */ /* 0x042fe20000410000 */
[----:B------:R-:W1:Y:S01]  /*16500*/  @P0 MUFU.RCP R0, R6 ;  /* 0x0000000600000308 */ /* 0x000e620000001000 */
[----:B------:R-:W-:-:S02]  /*16510*/  FMUL.FTZ R149, R2, R149 ;  /* 0x0000009502957220 */ /* 0x000fc40000410000 */
[C---:B------:R-:W-:Y:S02]  /*16520*/  FMUL.FTZ R152, R2.reuse, R152 ;  /* 0x0000009802987220 */ /* 0x040fe40000410000 */
[C---:B------:R-:W-:Y:S02]  /*16530*/  FMUL.FTZ R55, R2.reuse, R153 ;  /* 0x0000009902377220 */ /* 0x040fe40000410000 */
[C---:B------:R-:W-:Y:S01]  /*16540*/  FMUL.FTZ R164, R2.reuse, R164 ;  /* 0x000000a402a47220 */ /* 0x040fe20000410000 */
[----:B------:R-:W2:Y:S01]  /*16550*/  @P0 MUFU.LG2 R6, R6 ;  /* 0x0000000600060308 */ /* 0x000ea20000000c00 */
        /* <DEDUP_REMOVED lines=61> */
[C---:B-1----:R-:W-:Y:S02]  /*16930*/  FMUL.FTZ R150, R0.reuse, R150 ;  /* 0x0000009600967220 */ /* 0x042fe40000410000 */
        /* <DEDUP_REMOVED lines=38> */
[----:B--2---:R-:W-:-:S02]  /*16ba0*/  @P0 FMUL.FTZ R4, R6, 0.69314718246459960938 ;  /* 0x3f31721806040820 */ /* 0x004fc40000410000 */
[----:B------:R-:W-:Y:S02]  /*16bb0*/  @P0 FMUL.FTZ R0, R8, c[0x0][0x2d0] ;  /* 0x0000b40008000a20 */ /* 0x000fe40000410000 */
[----:B------:R-:W-:Y:S02]  /*16bc0*/  @P3 FFMA.FTZ R64, R10, R137, R11 ;  /* 0x000000890a403223 */ /* 0x000fe4000001000b */
[----:B------:R-:W-:Y:S02]  /*16bd0*/  @P2 FFMA.FTZ R65, R5, R136, R9 ;  /* 0x0000008805412223 */ /* 0x000fe40000010009 */
[----:B------:R-:W-:Y:S02]  /*16be0*/  @P1 FFMA.FTZ R66, R2, R135, R7 ;  /* 0x0000008702421223 */ /* 0x000fe40000010007 */
[----:B------:R-:W-:Y:S02]  /*16bf0*/  @P0 FFMA.FTZ R67, R0, R3, R4 ;  /* 0x0000000300430223 */ /* 0x000fe40000010004 */
.L_x_1065:
        /* <DEDUP_REMOVED lines=197> */
.L_x_1147:
[----:B---3--:R-:W-:Y:S01]  /*17850*/  LOP3.LUT R0, R61, 0xffffffe0, RZ, 0xc0, !PT ;  /* 0xffffffe03d007812 */ /* 0x008fe200078ec0ff */
[----:B------:R-:W-:Y:S01]  /*17860*/  IMAD.MOV.U32 R3, RZ, RZ, c[0x0][0x4e8] ;  /* 0x00013a00ff037624 */ /* 0x000fe200078e00ff */
[----:B------:R-:W-:Y:S01]  /*17870*/  SHF.R.S32.HI R2, RZ, 0x1f, R59 ;  /* 0x0000001fff027819 */ /* 0x000fe2000001143b */
[----:B------:R-:W1:Y:S01]  /*17880*/  S2R R76, SR_CTAID.X ;  /* 0x00000000004c7919 */ /* 0x000e620000002500 */
[----:B------:R-:W-:Y:S01]  /*17890*/  ULDC.64 UR4, c[0x0][0x490] ;  /* 0x0001240000047ab9 */ /* 0x000fe20000000a00 */
[----:B------:R-:W-:Y:S01]  /*178a0*/  IMAD.IADD R5, R69, 0x1, -R0 ;  /* 0x0000000145057824 */ /* 0x000fe200078e0a00 */
[----:B------:R-:W-:Y:S01]  /*178b0*/  LEA.HI R0, R29, R29, RZ, 0x1 ;  /* 0x0000001d1d007211 */ /* 0x000fe200078f08ff */
[----:B------:R-:W-:Y:S01]  /*178c0*/  UIMAD UR6, UR8, UR4, URZ ;  /* 0x00000004080672a4 */ /* 0x000fe2000f8e023f */
[----:B------:R-:W-:Y:S01]  /*178d0*/  LEA.HI R2, R2, R59, RZ, 0x2 ;  /* 0x0000003b02027211 */ /* 0x000fe200078f10ff */
[----:B------:R-:W-:Y:S01]  /*178e0*/  USHF.R.S32.HI UR9, URZ, 0x1f, UR13 ;  /* 0x0000001f3f097899 */ /* 0x000fe2000801140d */
[----:B------:R-:W-:Y:S01]  /*178f0*/  SHF.R.S32.HI R6, RZ, 0x1f, R5 ;  /* 0x0000001fff067819 */ /* 0x000fe20000011405 */
[----:B------:R-:W-:Y:S01]  /*17900*/  UMOV UR16, UR14 ;  /* 0x0000000e00107c82 */ /* 0x000fe20008000000 */
[----:B------:R-:W-:Y:S01]  /*17910*/  ISETP.NE.AND P2, PT, R3, 0x1, PT ;  /* 0x000000010300780c */ /* 0x000fe20003f45270 */
[----:B------:R-:W-:Y:S01]  /*17920*/  UMOV UR17, UR15 ;  /* 0x0000000f00117c82 */ /* 0x000fe20008000000 */
[C---:B------:R-:W-:Y:S01]  /*17930*/  LOP3.LUT R3, R0.reuse, 0x1ffffffe, RZ, 0xc0, !PT ;  /* 0x1ffffffe00037812 */ /* 0x040fe200078ec0ff */
[----:B------:R-:W-:Y:S01]  /*17940*/  IMAD.SHL.U32 R0, R0, 0x20, RZ ;  /* 0x0000002000007824 */ /* 0x000fe200078e00ff */
[----:B------:R-:W-:Y:S01]  /*17950*/  LOP3.LUT R2, R2, 0xffffffc, RZ, 0xc0, !PT ;  /* 0x0ffffffc02027812 */ /* 0x000fe200078ec0ff */
[----:B------:R-:W-:Y:S01]  /*17960*/  UIMAD.WIDE.U32 UR16, UR10, UR4, UR16 ;  /* 0x000000040a1072a5 */ /* 0x000fe2000f8e0010 */
[----:B------:R-:W-:Y:S01]  /*17970*/  LEA.HI R6, R6, R5, RZ, 0x2 ;  /* 0x0000000506067211 */ /* 0x000fe200078f10ff */
[----:B------:R-:W-:Y:S01]  /*17980*/  IMAD.IADD R4, R29, 0x1, -R3 ;  /* 0x000000011d047824 */ /* 0x000fe200078e0a03 */
[----:B------:R-:W-:Y:S01]  /*17990*/  LOP3.LUT R0, R0, 0xffffffc0, RZ, 0xc0, !PT ;  /* 0xffffffc000007812 */ /* 0x000fe200078ec0ff */
[----:B------:R-:W-:Y:S01]  /*179a0*/  IMAD.IADD R2, R59, 0x1, -R2 ;  /* 0x000000013b027824 */ /* 0x000fe200078e0a02 */
[----:B------:R-:W-:Y:S01]  /*179b0*/  SHF.R.S32.HI R3, RZ, 0x2, R6 ;  /* 0x00000002ff037819 */ /* 0x000fe20000011406 */
[----:B------:R-:W-:Y:S01]  /*179c0*/  UIMAD UR6, UR10, UR5, UR6 ;  /* 0x000000050a0672a4 */ /* 0x000fe2000f8e0206 */
[-C--:B------:R-:W-:Y:S01]  /*179d0*/  LEA.HI R7, R63, R69.reuse, RZ, 0x3 ;  /* 0x000000453f077211 */ /* 0x080fe200078f18ff */
[----:B------:R-:W-:Y:S01]  /*179e0*/  IMAD R0, R4, 0x8, R0 ;  /* 0x0000000804007824 */ /* 0x000fe200078e0200 */
[----:B------:R-:W-:Y:S01]  /*179f0*/  USEL UR9, UR9, URZ, !UP1 ;  /* 0x0000003f09097287 */ /* 0x000fe2000c800000 */
[----:B------:R-:W-:Y:S01]  /*17a00*/  IMAD R15, R2, 0x10, R3 ;  /* 0x00000010020f7824 */ /* 0x000fe200078e0203 */
[----:B------:R-:W-:Y:S01]  /*17a10*/  ULDC.64 UR4, c[0x0][0x498] ;  /* 0x0001260000047ab9 */ /* 0x000fe20000000a00 */
[----:B------:R-:W-:Y:S01]  /*17a20*/  LOP3.LUT R6, R7, 0xfffffff8, RZ, 0xc0, !PT ;  /* 0xfffffff807067812 */ /* 0x000fe200078ec0ff */
[----:B------:R-:W-:Y:S01]  /*17a30*/  USEL UR13, UR13, URZ, !UP1 ;  /* 0x0000003f0d0d7287 */ /* 0x000fe2000c800000 */
[----:B------:R-:W-:Y:S01]  /*17a40*/  IMAD.IADD R2, R15, 0x1, R0 ;  /* 0x000000010f027824 */ /* 0x000fe200078e0200 */
[----:B------:R-:W-:Y:S01]  /*17a50*/  UIMAD UR11, UR9, UR4, URZ ;  /* 0x00000004090b72a4 */ /* 0x000fe2000f8e023f */
[----:B------:R-:W-:Y:S01]  /*17a60*/  SHF.R.S32.HI R19, RZ, 0x3, R7 ;  /* 0x00000003ff137819 */ /* 0x000fe20000011407 */
[----:B------:R-:W-:Y:S01]  /*17a70*/  UIADD3 UR7, UR17, UR6, URZ ;  /* 0x0000000611077290 */ /* 0x000fe2000fffe03f */
[----:B-1----:R-:W-:Y:S01]  /*17a80*/  IMAD R2, R76, 0x80, R2 ;  /* 0x000000804c027824 */ /* 0x002fe200078e0202 */
[----:B------:R-:W-:Y:S01]  /*17a90*/  UIMAD UR11, UR13, UR5, UR11 ;  /* 0x000000050d0b72a4 */ /* 0x000fe2000f8e020b */
[----:B------:R-:W-:Y:S01]  /*17aa0*/  IMAD.IADD R6, R69, 0x1, -R6 ;  /* 0x0000000145067824 */ /* 0x000fe200078e0a06 */
[----:B------:R-:W-:Y:S01]  /*17ab0*/  UMOV UR6, UR16 ;  /* 0x0000001000067c82 */ /* 0x000fe20008000000 */
[----:B------:R-:W-:Y:S01]  /*17ac0*/  @P2 IMAD.HI.U32 R3, R2, c[0x0][0x4ec], RZ ;  /* 0x00013b0002032a27 */ /* 0x000fe200078e00ff */
[----:B------:R-:W-:Y:S01]  /*17ad0*/  UIMAD.WIDE.U32 UR18, UR13, UR4, UR6 ;  /* 0x000000040d1272a5 */ /* 0x000fe2000f8e0006 */
[----:B------:R-:W-:Y:S01]  /*17ae0*/  LOP3.LUT P0, RZ, R5, 0x3, RZ, 0xc0, !PT ;  /* 0x0000000305ff7812 */ /* 0x000fe2000780c0ff */
[----:B------:R-:W-:Y:S01]  /*17af0*/  BSSY B0, `(.L_x_1148) ;  /* 0x0000074000007945 */ /* 0x000fe20003800000 */
[----:B------:R-:W-:Y:S01]  /*17b00*/  IMAD.MOV.U32 R0, RZ, RZ, R2 ;  /* 0x000000ffff007224 */ /* 0x000fe200078e0002 */
[----:B------:R-:W-:Y:S01]  /*17b10*/  @P2 SHF.R.U32.HI R0, RZ, c[0x0][0x4f0], R3 ;  /* 0x00013c00ff002a19 */ /* 0x000fe20000011603 */
[----:B------:R-:W-:Y:S01]  /*17b20*/  ULDC.64 UR6, c[0x0][0x3a0] ;  /* 0x0000e80000067ab9 */ /* 0x000fe20000000a00 */
[----:B------:R-:W-:Y:S01]  /*17b30*/  IMAD R15, R76, 0x80, R15 ;  /* 0x000000804c0f7824 */ /* 0x000fe200078e020f */
[----:B------:R-:W-:Y:S01]  /*17b40*/  UIMAD.WIDE.U32 UR16, UR14, UR6, URZ ;  /* 0x000000060e1072a5 */ /* 0x000fe2000f8e003f */
[----:B------:R-:W-:Y:S01]  /*17b50*/  IADD3 R8, P1, R0, UR18, RZ ;  /* 0x0000001200087c10 */ /* 0x000fe2000ff3e0ff */
[----:B------:R-:W-:Y:S01]  /*17b60*/  IMAD.MOV R3, RZ, RZ, -R0 ;  /* 0x000000ffff037224 */ /* 0x000fe200078e0a00 */
[----:B------:R-:W-:Y:S01]  /*17b70*/  UIMAD UR6, UR15, UR6, URZ ;  /* 0x000000060f0672a4 */ /* 0x000fe2000f8e023f */
[----:B-----5:R-:W-:Y:S01]  /*17b80*/  IMAD R17, R17, c[0x0][0x4e8], RZ ;  /* 0x00013a0011117a24 */ /* 0x020fe200078e02ff */
[----:B------:R-:W-:Y:S01]  /*17b90*/  ULDC.64 UR4, c[0x0][0x3e8] ;  /* 0x0000fa0000047ab9 */ /* 0x000fe20000000a00 */
[----:B------:R-:W-:Y:S01]  /*17ba0*/  IMAD R4, R3, c[0x0][0x4e8], R2 ;  /* 0x00013a0003047a24 */ /* 0x000fe200078e0202 */
[----:B------:R-:W-:Y:S01]  /*17bb0*/  SHF.R.S32.HI R3, RZ, 0x1f, R0 ;  /* 0x0000001fff037819 */ /* 0x000fe20000011400 */
[----:B------:R-:W-:Y:S01]  /*17bc0*/  IMAD.U32 R2, RZ, RZ, UR11 ;  /* 0x0000000bff027e24 */ /* 0x000fe2000f8e00ff */
[----:B------:R-:W-:Y:S01]  /*17bd0*/  UIMAD UR6, UR14, UR7, UR6 ;  /* 0x000000070e0672a4 */ /* 0x000fe2000f8e0206 */
[----:B------:R-:W-:Y:S01]  /*17be0*/  IMAD.SHL.U32 R0, R19, 0x40, RZ ;  /* 0x0000004013007824 */ /* 0x000fe200078e00ff */
[----:B------:R-:W-:Y:S01]  /*17bf0*/  UIMAD UR8, UR8, UR4, URZ ;  /* 0x00000004080872a4 */ /* 0x000fe2000f8e023f */
[----:B------:R-:W-:Y:S01]  /*17c00*/  LEA.HI R21, R63, R69, RZ, 0x6 ;  /* 0x000000453f157211 */ /* 0x000fe200078f30ff */
[----:B------:R-:W-:Y:S01]  /*17c10*/  UIADD3 UR7, UR17, UR6, URZ ;  /* 0x0000000611077290 */ /* 0x000fe2000fffe03f */
[----:B------:R-:W-:Y:S01]  /*17c20*/  IADD3.X R9, R3, UR19, R2, P1, !PT ;  /* 0x0000001303097c10 */ /* 0x000fe20008ffe402 */
[----:B------:R-:W-:Y:S01]  /*17c30*/  UIMAD UR5, UR10, UR5, UR8 ;  /* 0x000000050a0572a4 */ /* 0x000fe2000f8e0208 */
[C---:B------:R-:W-:Y:S01]  /*17c40*/  LEA R2, R6.reuse, R19, 0x4 ;  /* 0x0000001306027211 */ /* 0x040fe200078e20ff */
[----:B------:R-:W-:Y:S01]  /*17c50*/  IMAD.SHL.U32 R6, R6, 0x8, RZ ;  /* 0x0000000806067824 */ /* 0x000fe200078e00ff */
[----:B------:R-:W-:Y:S01]  /*17c60*/  LOP3.LUT R0, R0, 0x1c0, RZ, 0xc0, !PT ;  /* 0x000001c000007812 */ /* 0x000fe200078ec0ff */
[----:B------:R-:W-:Y:S01]  /*17c70*/  UMOV UR6, UR16 ;  /* 0x0000001000067c82 */ /* 0x000fe20008000000 */
[----:B------:R-:W-:Y:S01]  /*17c80*/  ISETP.GE.OR P3, PT, R15, R17, P0 ;  /* 0x000000110f00720c */ /* 0x000fe20000766670 */
[----:B------:R-:W-:Y:S01]  /*17c90*/  IMAD R5, R76, 0x80, R2 ;  /* 0x000000804c057824 */ /* 0x000fe200078e0202 */
[----:B------:R-:W-:Y:S01]  /*17ca0*/  SHF.R.U32.HI R7, RZ, 0x3, R0 ;  /* 0x00000003ff077819 */ /* 0x000fe20000011600 */
[----:B------:R-:W-:Y:S01]  /*17cb0*/  UIMAD.WIDE.U32 UR10, UR10, UR4, UR6 ;  /* 0x000000040a0a72a5 */ /* 0x000fe2000f8e0006 */
[----:B------:R-:W-:Y:S01]  /*17cc0*/  LOP3.LUT R0, R0, 0x38, R6, 0xf8, !PT ;  /* 0x0000003800007812 */ /* 0x000fe200078ef806 */
[----:B------:R-:W-:Y:S01]  /*17cd0*/  @P2 IMAD.HI.U32 R3, R5, c[0x0][0x4ec], RZ ;  /* 0x00013b0005032a27 */ /* 0x000fe200078e00ff */
[----:B------:R-:W-:Y:S01]  /*17ce0*/  SHF.R.S32.HI R2, RZ, 0x1f, R4 ;  /* 0x0000001fff027819 */ /* 0x000fe20000011404 */
[----:B------:R-:W-:Y:S01]  /*17cf0*/  UIADD3 UR11, UR11, UR5, URZ ;  /* 0x000000050b0b7290 */ /* 0x000fe2000fffe03f */
[----:B------:R-:W-:Y:S01]  /*17d00*/  LOP3.LUT R20, R0, R7, RZ, 0x3c, !PT ;  /* 0x0000000700147212 */ /* 0x000fe200078e3cff */
[----:B------:R-:W-:Y:S01]  /*17d10*/  IMAD.MOV.U32 R14, RZ, RZ, R5 ;  /* 0x000000ffff0e7224 */ /* 0x000fe200078e0005 */
[----:B------:R-:W-:Y:S01]  /*17d20*/  @P2 SHF.R.U32.HI R14, RZ, c[0x0][0x4f0], R3 ;  /* 0x00013c00ff0e2a19 */ /* 0x000fe20000011603 */
[----:B------:R-:W-:Y:S01]  /*17d30*/  IMAD R0, R2, c[0x0][0x488], RZ ;  /* 0x0001220002007a24 */ /* 0x000fe200078e02ff */
[----:B------:R-:W-:Y:S01]  /*17d40*/  ULDC.64 UR4, c[0x0][0x3f0] ;  /* 0x0000fc0000047ab9 */ /* 0x000fe20000000a00 */
[C---:B------:R-:W-:Y:S01]  /*17d50*/  IMAD.WIDE.U32 R2, R4.reuse, c[0x0][0x488], R8 ;  /* 0x0001220004027a25 */ /* 0x040fe200078e0008 */
[----:B------:R-:W-:Y:S01]  /*17d60*/  UIMAD UR9, UR9, UR4, URZ ;  /* 0x00000004090972a4 */ /* 0x000fe2000f8e023f */
[----:B------:R-:W-:Y:S01]  /*17d70*/  IADD3 R8, R15, 0x8, RZ ;  /* 0x000000080f087810 */ /* 0x000fe20007ffe0ff */
[----:B------:R-:W-:Y:S01]  /*17d80*/  UIMAD.WIDE.U32 UR10, UR13, UR4, UR10 ;  /* 0x000000040d0a72a5 */ /* 0x000fe2000f8e000a */
[----:B------:R-:W-:Y:S01]  /*17d90*/  IMAD R0, R4, c[0x0][0x48c], R0 ;  /* 0x0001230004007a24 */ /* 0x000fe200078e0200 */
[----:B------:R-:W-:Y:S01]  /*17da0*/  LEA R4, P1, R2, c[0x0][0x450], 0x2 ;  /* 0x0001140002047a11 */ /* 0x000fe200078210ff */
[----:B------:R-:W-:Y:S01]  /*17db0*/  UIMAD UR5, UR13, UR5, UR9 ;  /* 0x000000050d0572a4 */ /* 0x000fe2000f8e0209 */
[----:B------:R-:W-:Y:S01]  /*17dc0*/  SHF.R.S32.HI R9, RZ, 0x1f, R14 ;  /* 0x0000001fff097819 */ /* 0x000fe2000001140e */
[----:B------:R-:W-:Y:S01]  /*17dd0*/  IMAD.IADD R0, R3, 0x1, R0 ;  /* 0x0000000103007824 */ /* 0x000fe200078e0200 */
[----:B------:R-:W-:Y:S01]  /*17de0*/  ISETP.GE.OR P2, PT, R8, R17, P0 ;  /* 0x000000110800720c */ /* 0x000fe20000746670 */
[----:B------:R-:W-:Y:S01]  /*17df0*/  IMAD.MOV R7, RZ, RZ, -R14 ;  /* 0x000000ffff077224 */ /* 0x000fe200078e0a0e */
[----:B------:R-:W-:Y:S01]  /*17e00*/  UIADD3 UR5, UR11, UR5, URZ ;  /* 0x000000050b057290 */ /* 0x000fe2000fffe03f */
[----:B------:R-:W-:Y:S01]  /*17e10*/  IMAD R16, R9, c[0x0][0x3e0], RZ ;  /* 0x0000f80009107a24 */ /* 0x000fe200078e02ff */
[----:B------:R-:W-:Y:S01]  /*17e20*/  LEA.HI.X R0, R2, c[0x0][0x454], R0, 0x2, P1 ;  /* 0x0001150002007a11 */ /* 0x000fe200008f1400 */
        /* <DEDUP_REMOVED lines=64> */
.L_x_1149:
[----:B--234-:R-:W-:Y:S05]  /*18230*/  BSYNC B0 ;  /* 0x0000000000007941 */ /* 0x01cfea0003800000 */
.L_x_1148:
        /* <DEDUP_REMOVED lines=16> */
.L_x_1151:
[----:B------:R-:W-:Y:S05]  /*18340*/  BSYNC B0 ;  /* 0x0000000000007941 */ /* 0x000fea0003800000 */
.L_x_1150:
        /* <DEDUP_REMOVED lines=16> */
.L_x_1153:
[----:B------:R-:W-:Y:S05]  /*18450*/  BSYNC B0 ;  /* 0x0000000000007941 */ /* 0x000fea0003800000 */
.L_x_1152:
        /* <DEDUP_REMOVED lines=16> */
.L_x_1155:
[----:B------:R-:W-:Y:S05]  /*18560*/  BSYNC B0 ;  /* 0x0000000000007941 */ /* 0x000fea0003800000 */
.L_x_1154:
        /* <DEDUP_REMOVED lines=16> */
.L_x_1157:
[----:B------:R-:W-:Y:S05]  /*18670*/  BSYNC B0 ;  /* 0x0000000000007941 */ /* 0x000fea0003800000 */
.L_x_1156:
        /* <DEDUP_REMOVED lines=16> */
.L_x_1159:
[----:B------:R-:W-:Y:S05]  /*18780*/  BSYNC B0 ;  /* 0x0000000000007941 */ /* 0x000fea0003800000 */
.L_x_1158:
        /* <DEDUP_REMOVED lines=16> */
.L_x_1161:
[----:B------:R-:W-:Y:S05]  /*18890*/  BSYNC B0 ;  /* 0x0000000000007941 */ /* 0x000fea0003800000 */
.L_x_1160:
        /* <DEDUP_REMOVED lines=17> */
.L_x_1146:
        /* <DEDUP_REMOVED lines=31> */
.L_x_1162:
        /* <DEDUP_REMOVED lines=43> */
.L_x_1164:
[----:B------:R-:W-:Y:S05]  /*18e50*/  BSYNC B0 ;  /* 0x0000000000007941 */ /* 0x000fea0003800000 */
.L_x_1163:
        /* <DEDUP_REMOVED lines=63> */
.L_x_1166:
[----:B------:R-:W-:Y:S05]  /*19250*/  BSYNC B0 ;  /* 0x0000000000007941 */ /* 0x000fea0003800000 */
.L_x_1165:
        /* <DEDUP_REMOVED lines=15> */
.L_x_1168:
[----:B------:R-:W-:Y:S05]  /*19350*/  BSYNC B0 ;  /* 0x0000000000007941 */ /* 0x000fea0003800000 */
.L_x_1167:
        /* <DEDUP_REMOVED lines=15> */
.L_x_1170:
[----:B------:R-:W-:Y:S05]  /*19450*/  BSYNC B0 ;  /* 0x0000000000007941 */ /* 0x000fea0003800000 */
.L_x_1169:
        /* <DEDUP_REMOVED lines=15> */
.L_x_1172:
[----:B------:R-:W-:Y:S05]  /*19550*/  BSYNC B0 ;  /* 0x0000000000007941 */ /* 0x000fea0003800000 */
.L_x_1171:
        /* <DEDUP_REMOVED lines=15> */
.L_x_1174:
[----:B------:R-:W-:Y:S05]  /*19650*/  BSYNC B0 ;  /* 0x0000000000007941 */ /* 0x000fea0003800000 */
.L_x_1173:
        /* <DEDUP_REMOVED lines=15> */
.L_x_1176:
[----:B------:R-:W-:Y:S05]  /*19750*/  BSYNC B0 ;  /* 0x0000000000007941 */ /* 0x000fea0003800000 */
.L_x_1175:
        /* <DEDUP_REMOVED lines=15> */
.L_x_1178:
[----:B------:R-:W-:Y:S05]  /*19850*/  BSYNC B0 ;  /* 0x0000000000007941 */ /* 0x000fea0003800000 */
.L_x_1177:
        /* <DEDUP_REMOVED lines=16> */
.L_x_1179:
        /* <DEDUP_REMOVED lines=10> */
.L_x_2180:


//--------------------- .text._ZN7cutlass13device_kernelIN5flash19enable_sm80_to_sm89INS1_16FlashAttnFwdSm80INS1_25CollectiveMainloopFwdSm80ILi4ELi1ELb0EN4cute5tupleIJNS5_1CILi128EEENS7_ILi48EEES8_EEELi128ENS_10bfloat16_tEfNS_4arch4Sm80ELb0ELb1ELb1ELb1ELb1ELb1ELb1ELb0EEENS1_21CollectiveEpilogueFwdINS6_IJS8_S8_S9_EEENS6_IJNS7_ILi1EEESH_SH_EEESB_SD_Li128ELb1ELb1ELb0ELb0EEENS1_19SingleTileSchedulerILb1ELb0ELb1ELi128EEEEEEEEEvNT_6ParamsE --------------------------
	.section	.text._ZN7cutlass13device_kernelIN5flash19enable_sm80_to_sm89INS1_16FlashAttnFwdSm80INS1_25CollectiveMainloopFwdSm80ILi4ELi1ELb0EN4cute5tupleIJNS5_1CILi128EEENS7_ILi48EEES8_EEELi128ENS_10bfloat16_tEfNS_4arch4Sm80ELb0ELb1ELb1ELb1ELb1ELb1ELb1ELb0EEENS1_21CollectiveEpilogueFwdINS6_IJS8_S8_S9_EEENS6_IJNS7_ILi1EEESH_SH_EEESB_SD_Li128ELb1ELb1ELb0ELb0EEENS1_19SingleTileSchedulerILb1ELb0ELb1ELi128EEEEEEEEEvNT_6ParamsE,"ax",@progbits
	.sectioninfo	@"SHI_REGISTERS=255"
	.align	128
.text._ZN7cutlass13device_kernelIN5flash19enable_sm80_to_sm89INS1_16FlashAttnFwdSm80INS1_25CollectiveMainloopFwdSm80ILi4ELi1ELb0EN4cute5tupleIJNS5_1CILi128EEENS7_ILi48EEES8_EEELi128ENS_10bfloat16_tEfNS_4arch4Sm80ELb0ELb1ELb1ELb1ELb1ELb1ELb1ELb0EEENS1_21CollectiveEpilogueFwdINS6_IJS8_S8_S9_EEENS6_IJNS7_ILi1EEESH_SH_EEESB_SD_Li128ELb1ELb1ELb0ELb0EEENS1_19SingleTileSchedulerILb1ELb0ELb1ELi128EEEEEEEEEvNT_6ParamsE:
        .type           _ZN7cutlass13device_kernelIN5flash19enable_sm80_to_sm89INS1_16FlashAttnFwdSm80INS1_25CollectiveMainloopFwdSm80ILi4ELi1ELb0EN4cute5tupleIJNS5_1CILi128EEENS7_ILi48EEES8_EEELi128ENS_10bfloat16_tEfNS_4arch4Sm80ELb0ELb1ELb1ELb1ELb1ELb1ELb1ELb0EEENS1_21CollectiveEpilogueFwdINS6_IJS8_S8_S9_EEENS6_IJNS7_ILi1EEESH_SH_EEESB_SD_Li128ELb1ELb1ELb0ELb0EEENS1_19SingleTileSchedulerILb1ELb0ELb1ELi128EEEEEEEEEvNT_6ParamsE,@function
        .size           _ZN7cutlass13device_kernelIN5flash19enable_sm80_to_sm89INS1_16FlashAttnFwdSm80INS1_25CollectiveMainloopFwdSm80ILi4ELi1ELb0EN4cute5tupleIJNS5_1CILi128EEENS7_ILi48EEES8_EEELi128ENS_10bfloat16_tEfNS_4arch4Sm80ELb0ELb1ELb1ELb1ELb1ELb1ELb1ELb0EEENS1_21CollectiveEpilogueFwdINS6_IJS8_S8_S9_EEENS6_IJNS7_ILi1EEESH_SH_EEESB_SD_Li128ELb1ELb1ELb0ELb0EEENS1_19SingleTileSchedulerILb1ELb0ELb1ELi128EEEEEEEEEvNT_6ParamsE,(.L_x_2181 - _ZN7cutlass13device_kernelIN5flash19enable_sm80_to_sm89INS1_16FlashAttnFwdSm80INS1_25CollectiveMainloopFwdSm80ILi4ELi1ELb0EN4cute5tupleIJNS5_1CILi128EEENS7_ILi48EEES8_EEELi128ENS_10bfloat16_tEfNS_4arch4Sm80ELb0ELb1ELb1ELb1ELb1ELb1ELb1ELb0EEENS1_21CollectiveEpilogueFwdINS6_IJS8_S8_S9_EEENS6_IJNS7_ILi1EEESH_SH_EEESB_SD_Li128ELb1ELb1ELb0ELb0EEENS1_19SingleTileSchedulerILb1ELb0ELb1ELi128EEEEEEEEEvNT_6ParamsE)
        .other          _ZN7cutlass13device_kernelIN5flash19enable_sm80_to_sm89INS1_16FlashAttnFwdSm80INS1_25CollectiveMainloopFwdSm80ILi4ELi1ELb0EN4cute5tupleIJNS5_1CILi128EEENS7_ILi48EEES8_EEELi128ENS_10bfloat16_tEfNS_4arch4Sm80ELb0ELb1ELb1ELb1ELb1ELb1ELb1ELb0EEENS1_21CollectiveEpilogueFwdINS6_IJS8_S8_S9_EEENS6_IJNS7_ILi1EEESH_SH_EEESB_SD_Li128ELb1ELb1ELb0ELb0EEENS1_19SingleTileSchedulerILb1ELb0ELb1ELi128EEEEEEEEEvNT_6ParamsE,@"STO_CUDA_ENTRY STV_DEFAULT"
_ZN7cutlass13device_kernelIN5flash19enable_sm80_to_sm89INS1_16FlashAttnFwdSm80INS1_25CollectiveMainloopFwdSm80ILi4ELi1ELb0EN4cute5tupleIJNS5_1CILi128EEENS7_ILi48EEES8_EEELi128ENS_10bfloat16_tEfNS_4arch4Sm80ELb0ELb1ELb1ELb1ELb1ELb1ELb1ELb0EEENS1_21CollectiveEpilogueFwdINS6_IJS8_S8_S9_EEENS6_IJNS7_ILi1EEESH_SH_EEESB_SD_Li128ELb1ELb1ELb0ELb0EEENS1_19SingleTileSchedulerILb1ELb0ELb1ELi128EEEEEEEEEvNT_6ParamsE:
[----:B------:R-:W-:Y:S02]  /*0000*/  MOV R1, c[0x0][0x28] ;  /* 0x00000a0000017a02 */ /* 0x000fe40000000f00 */
[----:B------:R-:W1:Y:S01]  /*0010*/  S2R R168, SR_TID.X ;  /* 0x0000000000a87919 */ /* 0x000e620000002100 */
[----:B------:R-:W-:Y:S01]  /*0020*/  IMAD.MOV.U32 R29, RZ, RZ, 0x4 ;  /* 0x00000004ff1d7424 */ /* 0x000fe200078e00ff */
[----:B------:R-:W-:Y:S01]  /*0030*/  ULDC.64 UR6, c[0x0][0x118] ;  /* 0x0000460000067ab9 */ /* 0x000fe20000000a00 */
[----:B------:R-:W-:Y:S01]  /*0040*/  IADD3 R1, R1, -0x108, RZ ;  /* 0xfffffef801017810 */ /* 0x000fe20007ffe0ff */
[----:B------:R-:W2:Y:S04]  /*0050*/  S2R R5, SR_CTAID.Z ;  /* 0x0000000000057919 */ /* 0x000ea80000002700 */
[----:B------:R-:W3:Y:S01]  /*0060*/  S2R R169, SR_CTAID.X ;  /* 0x0000000000a97919 */ /* 0x000ee20000002500 */
[----:B-1----:R-:W-:Y:S01]  /*0070*/  SHF.R.U32.HI R0, RZ, 0x5, R168 ;  /* 0x00000005ff007819 */ /* 0x002fe200000116a8 */
[----:B--2---:R-:W-:-:S05]  /*0080*/  IMAD.WIDE R2, R5, R29, c[0x0][0x568] ;  /* 0x00015a0005027625 */ /* 0x004fca00078e021d */
[----:B------:R-:W1:Y:S02]  /*0090*/  SHFL.IDX PT, R0, R0, RZ, 0x1f ;  /* 0x00001fff00007589 */ /* 0x000e6400000e0000 */
[----:B-1----:R-:W-:-:S13]  /*00a0*/  ISETP.NE.AND P0, PT, R0, RZ, PT ;  /* 0x000000ff0000720c */ /* 0x002fda0003f05270 */
[----:B------:R-:W-:Y:S05]  /*00b0*/  @!P0 BRA `(.L_x_1180) ;  /* 0x0000014000008947 */ /* 0x000fea0003800000 */
[----:B---3--:R-:W-:-:S04]  /*00c0*/  ISETP.NE.U32.AND P0, PT, RZ, c[0x0][0x568], PT ;  /* 0x00015a00ff007a0c */ /* 0x008fc80003f05070 */
[----:B------:R-:W-:-:S13]  /*00d0*/  ISETP.NE.AND.EX P0, PT, RZ, c[0x0][0x56c], PT, P0 ;  /* 0x00015b00ff007a0c */ /* 0x000fda0003f05300 */
[----:B------:R-:W-:Y:S05]  /*00e0*/  @!P0 BRA `(.L_x_1181) ;  /* 0x0000002000008947 */ /* 0x000fea0003800000 */
[----:B------:R1:W5:Y:S01]  /*00f0*/  LDG.E R0, [R2.64] ;  /* 0x0000000602007981 */ /* 0x000362000c1e1900 */
[----:B------:R-:W-:Y:S05]  /*0100*/  BRA `(.L_x_1182) ;  /* 0x0000009000007947 */ /* 0x000fea0003800000 */
.L_x_1181:
        /* <DEDUP_REMOVED lines=8> */
.L_x_1183:
[----:B------:R-:W-:-:S05]  /*0190*/  MOV R0, c[0x0][0x54c] ;  /* 0x0001530000007a02 */ /* 0x000fca0000000f00 */
.L_x_1182:
[----:B-----5:R-:W-:Y:S01]  /*01a0*/  IMAD R0, R0, c[0x0][0x548], RZ ;  /* 0x0001520000007a24 */ /* 0x020fe200078e02ff */
[----:B------:R-:W-:-:S04]  /*01b0*/  SHF.L.U32 R136, R169, 0x7, RZ ;  /* 0x00000007a9887819 */ /* 0x000fc800000006ff */
[----:B------:R-:W-:-:S04]  /*01c0*/  ISETP.GE.AND P0, PT, R136, R0, PT ;  /* 0x000000008800720c */ /* 0x000fc80003f06270 */
[----:B------:R-:W-:-:S05]  /*01d0*/  SEL R0, R5, 0xffffffff, !P0 ;  /* 0xffffffff05007807 */ /* 0x000fca0004000000 */
[----:B------:R2:W-:Y:S01]  /*01e0*/  STL [R1+0xec], R0 ;  /* 0x0000ec0001007387 */ /* 0x0005e20000100800 */
[----:B------:R-:W-:Y:S05]  /*01f0*/  BRA `(.L_x_1184) ;  /* 0x0000013000007947 */ /* 0x000fea0003800000 */
.L_x_1180:
[----:B---3--:R-:W-:-:S04]  /*0200*/  ISETP.NE.U32.AND P0, PT, RZ, c[0x0][0x568], PT ;  /* 0x00015a00ff007a0c */ /* 0x008fc80003f05070 */
[----:B------:R-:W-:-:S13]  /*0210*/  ISETP.NE.AND.EX P0, PT, RZ, c[0x0][0x56c], PT, P0 ;  /* 0x00015b00ff007a0c */ /* 0x000fda0003f05300 */
[----:B------:R-:W-:Y:S05]  /*0220*/  @!P0 BRA `(.L_x_1185) ;  /* 0x0000002000008947 */ /* 0x000fea0003800000 */
[----:B------:R1:W5:Y:S01]  /*0230*/  LDG.E R0, [R2.64] ;  /* 0x0000000602007981 */ /* 0x000362000c1e1900 */
[----:B------:R-:W-:Y:S05]  /*0240*/  BRA `(.L_x_1186) ;  /* 0x0000009000007947 */ /* 0x000fea0003800000 */
.L_x_1185:
        /* <DEDUP_REMOVED lines=8> */
.L_x_1187:
[----:B------:R-:W-:-:S05]  /*02d0*/  MOV R0, c[0x0][0x54c] ;  /* 0x0001530000007a02 */ /* 0x000fca0000000f00 */
.L_x_1186:
[----:B-----5:R-:W-:Y:S01]  /*02e0*/  IMAD R0, R0, c[0x0][0x548], RZ ;  /* 0x0001520000007a24 */ /* 0x020fe200078e02ff */
[----:B------:R-:W-:-:S04]  /*02f0*/  SHF.L.U32 R136, R169, 0x7, RZ ;  /* 0x00000007a9887819 */ /* 0x000fc800000006ff */
[----:B------:R-:W-:-:S04]  /*0300*/  ISETP.GE.AND P0, PT, R136, R0, PT ;  /* 0x000000008800720c */ /* 0x000fc80003f06270 */
[----:B------:R-:W-:-:S05]  /*0310*/  SEL R0, R5, 0xffffffff, !P0 ;  /* 0xffffffff05007807 */ /* 0x000fca0004000000 */
[----:B------:R2:W-:Y:S04]  /*0320*/  STL [R1+0xec], R0 ;  /* 0x0000ec0001007387 */ /* 0x0005e80000100800 */
.L_x_1184:
[----:B------:R-:W3:Y:S02]  /*0330*/  LDL R37, [R1+0xec] ;  /* 0x0000ec0001257983 */ /* 0x000ee40000100800 */
[----:B---3--:R-:W-:-:S13]  /*0340*/  ISETP.GE.AND P0, PT, R37, RZ, PT ;  /* 0x000000ff2500720c */ /* 0x008fda0003f06270 */
[----:B------:R-:W-:Y:S05]  /*0350*/  @!P0 EXIT ;  /* 0x000000000000894d */ /* 0x000fea0003800000 */
[----:B------:R-:W-:Y:S01]  /*0360*/  ISETP.NE.U32.AND P0, PT, RZ, c[0x0][0x370], PT ;  /* 0x0000dc00ff007a0c */ /* 0x000fe20003f05070 */
[----:B------:R-:W-:Y:S01]  /*0370*/  IMAD.MOV.U32 R10, RZ, RZ, RZ ;  /* 0x000000ffff0a7224 */ /* 0x000fe200078e00ff */
[----:B------:R-:W-:Y:S01]  /*0380*/  ISETP.NE.U32.AND P1, PT, RZ, c[0x0][0x348], PT ;  /* 0x0000d200ff007a0c */ /* 0x000fe20003f25070 */
[----:B------:R-:W-:Y:S01]  /*0390*/  IMAD.MOV.U32 R12, RZ, RZ, RZ ;  /* 0x000000ffff0c7224 */ /* 0x000fe200078e00ff */
[----:B------:R-:W-:Y:S01]  /*03a0*/  ISETP.NE.AND.EX P0, PT, RZ, c[0x0][0x374], PT, P0 ;  /* 0x0000dd00ff007a0c */ /* 0x000fe20003f05300 */
[----:B------:R-:W-:Y:S01]  /*03b0*/  IMAD.WIDE R6, R37, R29, c[0x0][0x350] ;  /* 0x0000d40025067625 */ /* 0x000fe200078e021d */
[----:B------:R-:W-:Y:S02]  /*03c0*/  ISETP.NE.U32.AND P5, PT, RZ, c[0x0][0x358], PT ;  /* 0x0000d600ff007a0c */ /* 0x000fe40003fa5070 */
[----:B------:R-:W-:Y:S02]  /*03d0*/  ISETP.NE.AND.EX P1, PT, RZ, c[0x0][0x34c], PT, P1 ;  /* 0x0000d300ff007a0c */ /* 0x000fe40003f25310 */
[----:B------:R-:W-:Y:S01]  /*03e0*/  ISETP.NE.AND.EX P5, PT, RZ, c[0x0][0x35c], PT, P5 ;  /* 0x0000d700ff007a0c */ /* 0x000fe20003fa5350 */
[----:B------:R-:W-:Y:S01]  /*03f0*/  IMAD.MOV.U32 R14, RZ, RZ, RZ ;  /* 0x000000ffff0e7224 */ /* 0x000fe200078e00ff */
[----:B--2---:R-:W-:-:S02]  /*0400*/  MOV R0, RZ ;  /* 0x000000ff00007202 */ /* 0x004fc40000000f00 */
[----:B------:R-:W-:-:S03]  /*0410*/  ISETP.NE.U32.AND P2, PT, RZ, c[0x0][0x350], PT ;  /* 0x0000d400ff007a0c */ /* 0x000fc60003f45070 */
[----:B-1----:R-:W-:Y:S01]  /*0420*/  @P0 IMAD.WIDE R2, R37, R29, c[0x0][0x370] ;  /* 0x0000dc0025020625 */ /* 0x002fe200078e021d */
[----:B------:R-:W-:-:S03]  /*0430*/  ISETP.NE.AND.EX P2, PT, RZ, c[0x0][0x354], PT, P2 ;  /* 0x0000d500ff007a0c */ /* 0x000fc60003f45320 */
[CC--:B------:R-:W-:Y:S01]  /*0440*/  IMAD.WIDE R8, R37.reuse, R29.reuse, c[0x0][0x348] ;  /* 0x0000d20025087625 */ /* 0x0c0fe200078e021d */
[----:B------:R1:W2:Y:S04]  /*0450*/  @P0 LDG.E R10, [R2.64] ;  /* 0x00000006020a0981 */ /* 0x0002a8000c1e1900 */
[----:B------:R-:W3:Y:S05]  /*0460*/  @P1 LDG.E R0, [R8.64] ;  /* 0x0000000608001981 */ /* 0x000eea000c1e1900 */
[----:B------:R-:W4:Y:S01]  /*0470*/  @P2 LDG.E R12, [R6.64] ;  /* 0x00000006060c2981 */ /* 0x000f22000c1e1900 */
[----:B-1----:R-:W-:-:S05]  /*0480*/  IMAD.WIDE R2, R37, R29, c[0x0][0x358] ;  /* 0x0000d60025027625 */ /* 0x002fca00078e021d */
[----:B------:R-:W4:Y:S01]  /*0490*/  @P5 LDG.E R14, [R2.64] ;  /* 0x00000006020e5981 */ /* 0x000f22000c1e1900 */
[----:B------:R-:W-:-:S03]  /*04a0*/  ISETP.NE.U32.AND P0, PT, RZ, c[0x0][0x360], PT ;  /* 0x0000d800ff007a0c */ /* 0x000fc60003f05070 */
[----:B------:R-:W1:Y:S01]  /*04b0*/  S2R R34, SR_CTAID.Y ;  /* 0x0000000000227919 */ /* 0x000e620000002600 */
[----:B------:R-:W-:Y:S01]  /*04c0*/  ISETP.NE.AND.EX P0, PT, RZ, c[0x0][0x364], PT, P0 ;  /* 0x0000d900ff007a0c */ /* 0x000fe20003f05300 */
[----:B------:R-:W-:Y:S02]  /*04d0*/  IMAD.MOV.U32 R13, RZ, RZ, c[0x0][0x168] ;  /* 0x00005a00ff0d7624 */ /* 0x000fe400078e00ff */
[----:B------:R-:W-:-:S10]  /*04e0*/  IMAD.MOV.U32 R11, RZ, RZ, c[0x0][0x2ac] ;  /* 0x0000ab00ff0b7624 */ /* 0x000fd400078e00ff */
[----:B------:R-:W-:-:S05]  /*04f0*/  @P0 IMAD.WIDE R4, R37, R29, c[0x0][0x360] ;  /* 0x0000d80025040625 */ /* 0x000fca00078e021d */
[----:B------:R4:W5:Y:S01]  /*0500*/  @P0 LDG.E R13, [R4.64] ;  /* 0x00000006040d0981 */ /* 0x000962000c1e1900 */
[----:B------:R-:W-:Y:S01]  /*0510*/  IMAD R11, R11, c[0x0][0x1d0], RZ ;  /* 0x000074000b0b7a24 */ /* 0x000fe200078e02ff */
[----:B-1----:R-:W-:Y:S02]  /*0520*/  SHF.R.S32.HI R36, RZ, 0x1f, R34 ;  /* 0x0000001fff247819 */ /* 0x002fe40000011422 */
[----:B--2---:R-:W-:Y:S04]  /*0530*/  STL [R1+0x48], R10 ;  /* 0x0000480a01007387 */ /* 0x004fe80000100800 */
[----:B---3--:R-:W-:Y:S01]  /*0540*/  STL [R1+0x4c], R0 ;  /* 0x00004c0001007387 */ /* 0x008fe20000100800 */
[----:B----4-:R-:W-:-:S03]  /*0550*/  IADD3 R4, R12, R10, RZ ;  /* 0x0000000a0c047210 */ /* 0x010fc60007ffe0ff */
[----:B------:R-:W-:Y:S04]  /*0560*/  STL [R1+0x54], R14 ;  /* 0x0000540e01007387 */ /* 0x000fe80000100800 */
[----:B------:R1:W-:Y:S02]  /*0570*/  STL [R1+0x50], R4 ;  /* 0x0000500401007387 */ /* 0x0003e40000100800 */
[----:B-1----:R-:W-:Y:S01]  /*0580*/  MOV R4, c[0x0][0x228] ;  /* 0x00008a0000047a02 */ /* 0x002fe20000000f00 */
[----:B------:R-:W-:Y:S05]  /*0590*/  @P0 BRA `(.L_x_1188) ;  /* 0x0000004000000947 */ /* 0x000fea0003800000 */
[----:B------:R-:W-:Y:S05]  /*05a0*/  @!P1 BRA `(.L_x_1188) ;  /* 0x0000003000009947 */ /* 0x000fea0003800000 */
[----:B------:R1:W2:Y:S04]  /*05b0*/  LDG.E R0, [R8.64] ;  /* 0x0000000608007981 */ /* 0x0002a8000c1e1900 */
[----:B-1----:R-:W2:Y:S02]  /*05c0*/  LDG.E R8, [R8.64+0x4] ;  /* 0x0000040608087981 */ /* 0x002ea4000c1e1900 */
[----:B--2--5:R-:W-:-:S05]  /*05d0*/  IADD3 R13, -R0, R8, RZ ;  /* 0x00000008000d7210 */ /* 0x024fca0007ffe1ff */
.L_x_1188:
[----:B-----5:R1:W-:Y:S01]  /*05e0*/  STL [R1+0x58], R13 ;  /* 0x0000580d01007387 */ /* 0x0203e20000100800 */
[----:B------:R-:W-:-:S04]  /*05f0*/  ISETP.NE.U32.AND P0, PT, RZ, c[0x0][0x368], PT ;  /* 0x0000da00ff007a0c */ /* 0x000fc80003f05070 */
[----:B------:R-:W-:-:S13]  /*0600*/  ISETP.NE.AND.EX P0, PT, RZ, c[0x0][0x36c], PT, P0 ;  /* 0x0000db00ff007a0c */ /* 0x000fda0003f05300 */
[----:B------:R-:W-:Y:S05]  /*0610*/  @!P0 BRA `(.L_x_1189) ;  /* 0x0000003000008947 */ /* 0x000fea0003800000 */
[----:B------:R-:W-:-:S05]  /*0620*/  IMAD.WIDE R6, R37, R29, c[0x0][0x368] ;  /* 0x0000da0025067625 */ /* 0x000fca00078e021d */
[----:B------:R2:W5:Y:S01]  /*0630*/  LDG.E R11, [R6.64] ;  /* 0x00000006060b7981 */ /* 0x000562000c1e1900 */
[----:B------:R-:W-:Y:S05]  /*0640*/  BRA `(.L_x_1190) ;  /* 0x0000004000007947 */ /* 0x000fea0003800000 */
.L_x_1189:
[----:B------:R-:W-:Y:S05]  /*0650*/  @!P2 BRA `(.L_x_1190) ;  /* 0x000000300000a947 */ /* 0x000fea0003800000 */
[----:B------:R2:W3:Y:S04]  /*0660*/  LDG.E R0, [R6.64] ;  /* 0x0000000606007981 */ /* 0x0004e8000c1e1900 */
[----:B--2---:R-:W3:Y:S02]  /*0670*/  LDG.E R6, [R6.64+0x4] ;  /* 0x0000040606067981 */ /* 0x004ee4000c1e1900 */
[----:B---3--:R-:W-:Y:S02]  /*0680*/  IADD3 R11, -R0, R6, RZ ;  /* 0x00000006000b7210 */ /* 0x008fe40007ffe1ff */
.L_x_1190:
[----:B------:R-:W-:Y:S01]  /*0690*/  ISETP.NE.U32.AND P0, PT, RZ, c[0x0][0x378], PT ;  /* 0x0000de00ff007a0c */ /* 0x000fe20003f05070 */
[----:B------:R3:W4:Y:S03]  /*06a0*/  @P5 LDG.E R5, [R2.64] ;  /* 0x0000000602055981 */ /* 0x000726000c1e1900 */
[----:B------:R-:W-:Y:S01]  /*06b0*/  ISETP.NE.AND.EX P0, PT, RZ, c[0x0][0x37c], PT, P0 ;  /* 0x0000df00ff007a0c */ /* 0x000fe20003f05300 */
[----:B------:R3:W4:Y:S01]  /*06c0*/  @P5 LDG.E R0, [R2.64+0x4] ;  /* 0x0000040602005981 */ /* 0x000722000c1e1900 */
[----:B-----5:R-:W-:-:S11]  /*06d0*/  IMAD.MOV.U32 R22, RZ, RZ, R11 ;  /* 0x000000ffff167224 */ /* 0x020fd600078e000b */
[----:B---3--:R-:W-:-:S05]  /*06e0*/  @P0 IMAD.WIDE R2, R37, R29, c[0x0][0x378] ;  /* 0x0000de0025020625 */ /* 0x008fca00078e021d */
[----:B--2---:R3:W2:Y:S01]  /*06f0*/  @P0 LDG.E R22, [R2.64] ;  /* 0x0000000602160981 */ /* 0x0046a2000c1e1900 */
[----:B------:R-:W-:Y:S02]  /*0700*/  IMAD.IADD R10, R11, 0x1, -R10 ;  /* 0x000000010b0a7824 */ /* 0x000fe400078e0a0a */
[----:B------:R-:W-:-:S03]  /*0710*/  IMAD.MOV.U32 R8, RZ, RZ, c[0x0][0x32c] ;  /* 0x0000cb00ff087624 */ /* 0x000fc600078e00ff */
[----:B------:R1:W-:Y:S01]  /*0720*/  STL [R1+0x5c], R10 ;  /* 0x00005c0a01007387 */ /* 0x0003e20000100800 */
[----:B---3--:R-:W-:-:S05]  /*0730*/  IMAD.MOV.U32 R2, RZ, RZ, c[0x0][0x2c4] ;  /* 0x0000b100ff027624 */ /* 0x008fca00078e00ff */
[----:B------:R-:W-:Y:S02]  /*0740*/  ISETP.NE.AND P1, PT, R2, 0x1, PT ;  /* 0x000000010200780c */ /* 0x000fe40003f25270 */
[----:B------:R-:W-:Y:S01]  /*0750*/  ISETP.GE.AND P2, PT, R8, 0x1, PT ;  /* 0x000000010800780c */ /* 0x000fe20003f46270 */
[----:B----4-:R-:W-:Y:S01]  /*0760*/  @P5 IMAD.IADD R4, R0, 0x1, -R5 ;  /* 0x0000000100045824 */ /* 0x010fe200078e0a05 */
[----:B------:R-:W-:-:S03]  /*0770*/  IADD3 R0, R136, 0x7f, RZ ;  /* 0x0000007f88007810 */ /* 0x000fc60007ffe0ff */
[----:B------:R-:W-:-:S06]  /*0780*/  IMAD.IADD R5, R10, 0x1, R4 ;  /* 0x000000010a057824 */ /* 0x000fcc00078e0204 */
[----:B------:R-:W-:Y:S01]  /*0790*/  @P1 IMAD.HI.U32 R2, R0, c[0x0][0x2c8], RZ ;  /* 0x0000b20000021a27 */ /* 0x000fe200078e00ff */
[----:B------:R1:W-:Y:S01]  /*07a0*/  STL.64 [R1+0x60], R4 ;  /* 0x0000600401007387 */ /* 0x0003e20000100a00 */
[----:B------:R-:W-:-:S03]  /*07b0*/  IADD3 R3, R5, 0x2f, RZ ;  /* 0x0000002f05037810 */ /* 0x000fc60007ffe0ff */
[----:B------:R-:W-:Y:S02]  /*07c0*/  @P1 SHF.R.U32.HI R0, RZ, c[0x0][0x2cc], R2 ;  /* 0x0000b300ff001a19 */ /* 0x000fe40000011602 */
[----:B------:R-:W-:Y:S02]  /*07d0*/  IMAD.HI R3, R3, 0x2aaaaaab, RZ ;  /* 0x2aaaaaab03037827 */ /* 0x000fe400078e02ff */
[----:B------:R-:W-:Y:S01]  /*07e0*/  IADD3 R0, R0, 0x1, R5 ;  /* 0x0000000100007810 */ /* 0x000fe20007ffe005 */
[----:B--2---:R1:W-:Y:S02]  /*07f0*/  STL [R1+0x68], R22 ;  /* 0x0000681601007387 */ /* 0x0043e40000100800 */
[----:B------:R-:W-:Y:S02]  /*0800*/  SHF.R.U32.HI R6, RZ, 0x1f, R3 ;  /* 0x0000001fff067819 */ /* 0x000fe40000011603 */
[----:B------:R-:W-:Y:S02]  /*0810*/  IMAD.IADD R2, R0, 0x1, -R13 ;  /* 0x0000000100027824 */ /* 0x000fe400078e0a0d */
[----:B------:R-:W-:-:S03]  /*0820*/  LEA.HI.SX32 R7, R3, R6, 0x1d ;  /* 0x0000000603077211 */ /* 0x000fc600078feaff */
        /* <DEDUP_REMOVED lines=11> */
.L_x_1192:
[----:B------:R-:W-:-:S13]  /*08e0*/  ISETP.NE.AND P0, PT, R8, 0x1, PT ;  /* 0x000000010800780c */ /* 0x000fda0003f05270 */
[----:B------:R-:W-:-:S05]  /*08f0*/  @P0 IMAD.HI.U32 R2, R0, c[0x0][0x330], RZ ;  /* 0x0000cc0000020a27 */ /* 0x000fca00078e00ff */
[----:B------:R-:W-:-:S05]  /*0900*/  @P0 SHF.R.U32.HI R0, RZ, c[0x0][0x334], R2 ;  /* 0x0000cd00ff000a19 */ /* 0x000fca0000011602 */
.L_x_1193:
[----:B------:R-:W-:-:S05]  /*0910*/  IMAD R0, R0, R8, c[0x0][0x32c] ;  /* 0x0000cb0000007624 */ /* 0x000fca00078e0208 */
[----:B------:R-:W-:Y:S02]  /*0920*/  IMNMX R6, R6, R0, PT ;  /* 0x0000000006067217 */ /* 0x000fe40003800200 */
.L_x_1191:
[----:B------:R-:W-:-:S04]  /*0930*/  @P1 IMAD.HI.U32 R2, R136, c[0x0][0x2c8], RZ ;  /* 0x0000b20088021a27 */ /* 0x000fc800078e00ff */
[----:B------:R-:W-:Y:S01]  /*0940*/  IMAD.MOV.U32 R0, RZ, RZ, R136 ;  /* 0x000000ffff007224 */ /* 0x000fe200078e0088 */
[----:B------:R-:W-:-:S04]  /*0950*/  @P1 SHF.R.U32.HI R0, RZ, c[0x0][0x2cc], R2 ;  /* 0x0000b300ff001a19 */ /* 0x000fc80000011602 */
[----:B------:R-:W-:-:S04]  /*0960*/  IADD3 R0, R0, R5, -R13 ;  /* 0x0000000500007210 */ /* 0x000fc80007ffe80d */
        /* <DEDUP_REMOVED lines=10> */
.L_x_1195:
[----:B------:R-:W-:-:S13]  /*0a10*/  ISETP.NE.AND P0, PT, R8, 0x1, PT ;  /* 0x000000010800780c */ /* 0x000fda0003f05270 */
[----:B------:R-:W-:-:S05]  /*0a20*/  @P0 IMAD.HI.U32 R2, R0, c[0x0][0x330], RZ ;  /* 0x0000cc0000020a27 */ /* 0x000fca00078e00ff */
[----:B------:R-:W-:-:S05]  /*0a30*/  @P0 SHF.R.U32.HI R0, RZ, c[0x0][0x334], R2 ;  /* 0x0000cd00ff000a19 */ /* 0x000fca0000011602 */
.L_x_1196:
[----:B------:R-:W-:-:S05]  /*0a40*/  IMAD R0, R0, c[0x0][0x32c], RZ ;  /* 0x0000cb0000007a24 */ /* 0x000fca00078e02ff */
[----:B------:R-:W-:-:S04]  /*0a50*/  IMNMX R3, R3, R0, !PT ;  /* 0x0000000003037217 */ /* 0x000fc80007800200 */
.L_x_1194:
        /* <DEDUP_REMOVED lines=12> */
[----:B------:R-:W-:-:S04]  /*0b20*/  IMNMX R0, R0, R4, PT ;  /* 0x0000000400007217 */ /* 0x000fc80003800200 */
[----:B------:R-:W-:Y:S01]  /*0b30*/  ISETP.GT.AND P0, PT, R0, R2, PT ;  /* 0x000000020000720c */ /* 0x000fe20003f04270 */
[----:B------:R-:W-:-:S05]  /*0b40*/  IMAD.WIDE.U32 R2, R2, -0x55555555, RZ ;  /* 0xaaaaaaab02027825 */ /* 0x000fca00078e00ff */
[----:B------:R-:W-:-:S07]  /*0b50*/  SHF.R.U32.HI R119, RZ, 0x5, R3 ;  /* 0x00000005ff777819 */ /* 0x000fce0000011603 */
[----:B------:R-:W-:Y:S01]  /*0b60*/  @P0 IADD3 R2, R0, 0x2f, RZ ;  /* 0x0000002f00020810 */ /* 0x000fe20007ffe0ff */
[----:B------:R-:W-:-:S04]  /*0b70*/  IMAD.MOV.U32 R0, RZ, RZ, R119 ;  /* 0x000000ffff007224 */ /* 0x000fc800078e0077 */
[----:B------:R-:W-:-:S05]  /*0b80*/  @P0 IMAD.HI R2, R2, 0x2aaaaaab, RZ ;  /* 0x2aaaaaab02020827 */ /* 0x000fca00078e02ff */
[----:B------:R-:W-:-:S04]  /*0b90*/  @P0 SHF.R.U32.HI R3, RZ, 0x1f, R2 ;  /* 0x0000001fff030819 */ /* 0x000fc80000011602 */
[----:B------:R-:W-:-:S04]  /*0ba0*/  @P0 LEA.HI.SX32 R0, R2, R3, 0x1d ;  /* 0x0000000302000211 */ /* 0x000fc800078feaff */
[----:B------:R-:W-:-:S13]  /*0bb0*/  ISETP.GT.AND P0, PT, R0, R119, PT ;  /* 0x000000770000720c */ /* 0x000fda0003f04270 */
[----:B------:R-:W-:Y:S05]  /*0bc0*/  @!P0 BRA `(.L_x_1197) ;  /* 0x0000571000008947 */ /* 0x000fea0003800000 */
[----:B------:R-:W-:-:S04]  /*0bd0*/  ISETP.NE.U32.AND P0, PT, RZ, c[0x0][0x340], PT ;  /* 0x0000d000ff007a0c */ /* 0x000fc80003f05070 */
[----:B------:R-:W-:-:S13]  /*0be0*/  ISETP.NE.AND.EX P4, PT, RZ, c[0x0][0x344], PT, P0 ;  /* 0x0000d100ff007a0c */ /* 0x000fda0003f85300 */
[----:B------:R-:W-:-:S05]  /*0bf0*/  @P4 IMAD.WIDE R2, R37, R29, c[0x0][0x340] ;  /* 0x0000d00025024625 */ /* 0x000fca00078e021d */
[----:B------:R2:W3:Y:S01]  /*0c00*/  @P4 LDG.E R28, [R2.64] ;  /* 0x00000006021c4981 */ /* 0x0004e2000c1e1900 */
[----:B-1----:R-:W-:Y:S01]  /*0c10*/  SHF.R.S32.HI R13, RZ, 0x1f, R168 ;  /* 0x0000001fff0d7819 */ /* 0x002fe200000114a8 */
[----:B------:R-:W-:Y:S01]  /*0c20*/  IMAD.MOV.U32 R140, RZ, RZ, 0x30 ;  /* 0x00000030ff8c7424 */ /* 0x000fe200078e00ff */
[----:B------:R-:W-:Y:S01]  /*0c30*/  IADD3 R38, R0, -0x1, RZ ;  /* 0xffffffff00267810 */ /* 0x000fe20007ffe0ff */
[----:B------:R-:W-:Y:S01]  /*0c40*/  IMAD R7, R36, c[0x0][0x240], RZ ;  /* 0x0000900024077a24 */ /* 0x000fe200078e02ff */
[----:B------:R-:W-:Y:S01]  /*0c50*/  LEA.HI R35, R13, R168, RZ, 0x3 ;  /* 0x000000a80d237211 */ /* 0x000fe200078f18ff */
[----:B------:R-:W-:Y:S01]  /*0c60*/  IMAD.WIDE.U32 R142, R140, c[0x0][0x238], RZ ;  /* 0x00008e008c8e7a25 */ /* 0x000fe200078e00ff */
[----:B------:R-:W-:Y:S01]  /*0c70*/  SHF.R.S32.HI R27, RZ, 0x1f, R37 ;  /* 0x0000001fff1b7819 */ /* 0x000fe20000011425 */
[----:B------:R-:W-:Y:S01]  /*0c80*/  ULDC.U8 UR4, c[0x0][0x298] ;  /* 0x0000a60000047ab9 */ /* 0x000fe20000000000 */
[----:B------:R-:W-:Y:S01]  /*0c90*/  SEL R94, R37, RZ, !P5 ;  /* 0x000000ff255e7207 */ /* 0x000fe20006800000 */
[----:B------:R-:W-:Y:S01]  /*0ca0*/  IMAD R7, R34, c[0x0][0x244], R7 ;  /* 0x0000910022077a24 */ /* 0x000fe200078e0207 */
[----:B------:R-:W-:Y:S01]  /*0cb0*/  SEL R26, R27, RZ, !P5 ;  /* 0x000000ff1b1a7207 */ /* 0x000fe20006800000 */
[----:B------:R-:W-:Y:S01]  /*0cc0*/  IMAD.IADD R135, R12, 0x1, R11 ;  /* 0x000000010c877824 */ /* 0x000fe200078e020b */
[----:B------:R-:W-:Y:S01]  /*0cd0*/  SHF.R.S32.HI R8, RZ, 0x1f, R38 ;  /* 0x0000001fff087819 */ /* 0x000fe20000011426 */
[----:B------:R-:W-:Y:S01]  /*0ce0*/  IMAD R20, R36, c[0x0][0x260], RZ ;  /* 0x0000980024147a24 */ /* 0x000fe200078e02ff */
[----:B------:R-:W-:Y:S01]  /*0cf0*/  MOV R138, c[0x0][0x290] ;  /* 0x0000a400008a7a02 */ /* 0x000fe20000000f00 */
[----:B------:R-:W-:Y:S01]  /*0d00*/  IMAD.MOV.U32 R148, RZ, RZ, c[0x0][0x238] ;  /* 0x00008e00ff947624 */ /* 0x000fe200078e00ff */
[----:B------:R-:W-:Y:S01]  /*0d10*/  MOV R166, c[0x0][0x2b8] ;  /* 0x0000ae0000a67a02 */ /* 0x000fe20000000f00 */
[----:B------:R-:W-:Y:S01]  /*0d20*/  IMAD R20, R34, c[0x0][0x264], R20 ;  /* 0x0000990022147a24 */ /* 0x000fe200078e0214 */
[C---:B------:R-:W-:Y:S01]  /*0d30*/  SHF.L.U64.HI R144, R138.reuse, R29, c[0x0][0x294] ;  /* 0x0000a5008a907619 */ /* 0x040fe2000001021d */
[----:B------:R-:W-:Y:S01]  /*0d40*/  IMAD.MOV.U32 R137, RZ, RZ, c[0x0][0x23c] ;  /* 0x00008f00ff897624 */ /* 0x000fe200078e00ff */
[----:B------:R-:W-:Y:S01]  /*0d50*/  SHF.L.U32 R158, R138, 0x4, RZ ;  /* 0x000000048a9e7819 */ /* 0x000fe200000006ff */
[----:B------:R-:W-:Y:S01]  /*0d60*/  IMAD.WIDE.U32 R30, R148, 0x20, RZ ;  /* 0x00000020941e7825 */ /* 0x000fe200078e00ff */
[----:B--2---:R-:W-:-:S03]  /*0d70*/  LOP3.LUT R2, R35, 0xfffffff8, RZ, 0xc0, !PT ;  /* 0xfffffff823027812 */ /* 0x004fc600078ec0ff */
[----:B------:R-:W-:Y:S01]  /*0d80*/  IMAD R3, R140, c[0x0][0x23c], RZ ;  /* 0x00008f008c037a24 */ /* 0x000fe200078e02ff */
[----:B------:R-:W-:Y:S01]  /*0d90*/  SHF.R.S32.HI R35, RZ, 0x3, R35 ;  /* 0x00000003ff237819 */ /* 0x000fe20000011423 */
[----:B------:R-:W-:-:S03]  /*0da0*/  IMAD.WIDE.U32 R162, R34, c[0x0][0x1e8], RZ ;  /* 0x00007a0022a27a25 */ /* 0x000fc600078e00ff */
[--C-:B------:R-:W-:Y:S01]  /*0db0*/  SHF.R.S32.HI R11, RZ, 0x1f, R35.reuse ;  /* 0x0000001fff0b7819 */ /* 0x100fe20000011423 */
[----:B------:R-:W-:Y:S01]  /*0dc0*/  IMAD.IADD R0, R168, 0x1, -R2 ;  /* 0x00000001a8007824 */ /* 0x000fe200078e0a02 */
[C---:B------:R-:W-:Y:S01]  /*0dd0*/  IADD3 R112, P2, R35.reuse, R14, RZ ;  /* 0x0000000e23707210 */ /* 0x040fe20007f5e0ff */
[----:B------:R-:W-:Y:S01]  /*0de0*/  IMAD R5, R38, -0x30, -R35 ;  /* 0xffffffd026057824 */ /* 0x000fe200078e0a23 */
[----:B------:R-:W-:Y:S01]  /*0df0*/  IADD3 R150, R35, 0x10, RZ ;  /* 0x0000001023967810 */ /* 0x000fe20007ffe0ff */
[----:B------:R-:W-:Y:S01]  /*0e00*/  IMAD.IADD R155, R143, 0x1, R3 ;  /* 0x000000018f9b7824 */ /* 0x000fe200078e0203 */
[----:B------:R-:W-:Y:S01]  /*0e10*/  SHF.L.U32 R24, R0, 0x3, RZ ;  /* 0x0000000300187819 */ /* 0x000fe200000006ff */
[----:B------:R-:W-:Y:S01]  /*0e20*/  IMAD.IADD R5, R5, 0x1, R4 ;  /* 0x0000000105057824 */ /* 0x000fe200078e0204 */
[----:B------:R-:W-:Y:S01]  /*0e30*/  LEA.HI.X.SX32 R113, R14, R11, 0x1, P2 ;  /* 0x0000000b0e717211 */ /* 0x000fe200010f0eff */
[----:B------:R-:W-:Y:S01]  /*0e40*/  IMAD R6, R155, R38, RZ ;  /* 0x000000269b067224 */ /* 0x000fe200078e02ff */
[----:B------:R-:W-:Y:S01]  /*0e50*/  SHF.R.S32.HI R25, RZ, 0x1f, R24 ;  /* 0x0000001fff197819 */ /* 0x000fe20000011418 */
[----:B------:R-:W-:Y:S01]  /*0e60*/  IMAD.MOV.U32 R145, RZ, RZ, c[0x0][0x280] ;  /* 0x0000a000ff917624 */ /* 0x000fe200078e00ff */
[C---:B------:R-:W-:Y:S01]  /*0e70*/  ISETP.GE.AND P3, PT, R5.reuse, 0x1, PT ;  /* 0x000000010500780c */ /* 0x040fe20003f66270 */
[----:B------:R-:W-:Y:S01]  /*0e80*/  IMAD R10, R8, R142, R6 ;  /* 0x0000008e080a7224 */ /* 0x000fe200078e0206 */
[C---:B------:R-:W-:Y:S01]  /*0e90*/  ISETP.GE.AND P1, PT, R5.reuse, 0x11, PT ;  /* 0x000000110500780c */ /* 0x040fe20003f26270 */
[----:B------:R-:W-:Y:S01]  /*0ea0*/  IMAD.WIDE.U32 R2, R34, c[0x0][0x240], R24 ;  /* 0x0000900022027a25 */ /* 0x000fe200078e0018 */
[----:B------:R-:W-:-:S02]  /*0eb0*/  ISETP.GT.AND P0, PT, R5, 0x20, PT ;  /* 0x000000200500780c */ /* 0x000fc40003f04270 */
[----:B------:R-:W-:Y:S01]  /*0ec0*/  SHF.L.U32 R32, R0, 0x2, RZ ;  /* 0x0000000200207819 */ /* 0x000fe200000006ff */
[----:B------:R-:W-:Y:S01]  /*0ed0*/  IMAD.IADD R3, R3, 0x1, R7 ;  /* 0x0000000103037824 */ /* 0x000fe200078e0207 */
[----:B------:R-:W-:Y:S01]  /*0ee0*/  IADD3 R89, R24, 0x40, RZ ;  /* 0x0000004018597810 */ /* 0x000fe20007ffe0ff */
[----:B------:R-:W-:Y:S01]  /*0ef0*/  IMAD R5, R26, c[0x0][0x248], RZ ;  /* 0x000092001a057a24 */ /* 0x000fe200078e02ff */
[----:B------:R-:W-:Y:S01]  /*0f00*/  ISETP.GE.AND P5, PT, R24, c[0x0][0x1d4], PT ;  /* 0x0000750018007a0c */ /* 0x000fe20003fa6270 */
[C---:B------:R-:W-:Y:S01]  /*0f10*/  IMAD.WIDE.U32 R2, R94.reuse, c[0x0][0x248], R2 ;  /* 0x000092005e027a25 */ /* 0x040fe200078e0002 */
[----:B------:R-:W-:Y:S02]  /*0f20*/  SHF.R.S32.HI R33, RZ, 0x1f, R32 ;  /* 0x0000001fff217819 */ /* 0x000fe40000011420 */
[----:B------:R-:W-:Y:S01]  /*0f30*/  ISETP.GE.AND P6, PT, R89, c[0x0][0x1d4], PT ;  /* 0x0000750059007a0c */ /* 0x000fe20003fc6270 */
[----:B------:R-:W-:Y:S01]  /*0f40*/  IMAD R5, R94, c[0x0][0x24c], R5 ;  /* 0x000093005e057a24 */ /* 0x000fe200078e0205 */
[----:B------:R-:W-:Y:S01]  /*0f50*/  IADD3 R149, R35, 0x20, RZ ;  /* 0x0000002023957810 */ /* 0x000fe20007ffe0ff */
[----:B------:R-:W-:Y:S01]  /*0f60*/  IMAD.WIDE.U32 R6, R34, c[0x0][0x260], R24 ;  /* 0x0000980022067a25 */ /* 0x000fe200078e0018 */
[----:B------:R-:W-:-:S02]  /*0f70*/  SHF.R.S32.HI R83, RZ, 0x1f, R89 ;  /* 0x0000001fff537819 */ /* 0x000fc40000011459 */
[----:B------:R-:W-:Y:S01]  /*0f80*/  SHF.L.U32 R159, R145, 0x5, RZ ;  /* 0x00000005919f7819 */ /* 0x000fe200000006ff */
[----:B------:R-:W-:Y:S01]  /*0f90*/  IMAD.IADD R3, R3, 0x1, R5 ;  /* 0x0000000103037824 */ /* 0x000fe200078e0205 */
[----:B------:R-:W-:Y:S01]  /*0fa0*/  LEA.HI R83, R83, R89, RZ, 0x3 ;  /* 0x0000005953537211 */ /* 0x000fe200078f18ff */
[----:B------:R-:W-:Y:S01]  /*0fb0*/  IMAD R5, R113, c[0x0][0x238], RZ ;  /* 0x00008e0071057a24 */ /* 0x000fe200078e02ff */
[----:B------:R-:W-:Y:S01]  /*0fc0*/  SHF.L.U64.HI R147, R145, R29, c[0x0][0x284] ;  /* 0x0000a10091937619 */ /* 0x000fe2000001021d */
[----:B------:R-:W-:Y:S01]  /*0fd0*/  IMAD.IADD R21, R7, 0x1, R20 ;  /* 0x0000000107157824 */ /* 0x000fe200078e0214 */
[----:B------:R-:W-:Y:S01]  /*0fe0*/  LEA.HI R7, R13, R168, RZ, 0x6 ;  /* 0x000000a80d077211 */ /* 0x000fe200078f30ff */
[C---:B------:R-:W-:Y:S01]  /*0ff0*/  IMAD R5, R112.reuse, c[0x0][0x23c], R5 ;  /* 0x00008f0070057a24 */ /* 0x040fe200078e0205 */
[----:B------:R-:W-:Y:S01]  /*1000*/  LOP3.LUT R83, R83, 0xfffffff8, RZ, 0xc0, !PT ;  /* 0xfffffff853537812 */ /* 0x000fe200078ec0ff */
[----:B------:R-:W-:Y:S01]  /*1010*/  IMAD.WIDE.U32 R120, R112, c[0x0][0x238], R2 ;  /* 0x00008e0070787a25 */ /* 0x000fe200078e0002 */
[----:B------:R-:W-:-:S02]  /*1020*/  SHF.L.U32 R2, R35, 0x6, RZ ;  /* 0x0000000623027819 */ /* 0x000fc400000006ff */
[----:B------:R-:W-:Y:S01]  /*1030*/  P2R R134, PR, RZ, 0x20 ;  /* 0x00000020ff867803 */ /* 0x000fe20000000000 */
[----:B------:R-:W-:Y:S01]  /*1040*/  IMAD.SHL.U32 R7, R7, 0x8, RZ ;  /* 0x0000000807077824 */ /* 0x000fe200078e00ff */
[----:B------:R-:W-:Y:S01]  /*1050*/  LOP3.LUT R118, R2, 0x1c0, RZ, 0xc0, !PT ;  /* 0x000001c002767812 */ /* 0x000fe200078ec0ff */
[----:B------:R-:W-:Y:S01]  /*1060*/  IMAD.IADD R117, R121, 0x1, R5 ;  /* 0x0000000179757824 */ /* 0x000fe200078e0205 */
[----:B------:R-:W-:Y:S01]  /*1070*/  P2R R133, PR, RZ, 0x40 ;  /* 0x00000040ff857803 */ /* 0x000fe20000000000 */
[----:B------:R-:W-:Y:S01]  /*1080*/  IMAD.MOV.U32 R116, RZ, RZ, R120 ;  /* 0x000000ffff747224 */ /* 0x000fe200078e0078 */
[----:B------:R-:W-:Y:S01]  /*1090*/  LOP3.LUT R7, R7, 0xfffffe00, RZ, 0xc0, !PT ;  /* 0xfffffe0007077812 */ /* 0x000fe200078ec0ff */
[----:B------:R-:W-:Y:S01]  /*10a0*/  IMAD R8, R11, c[0x0][0x280], RZ ;  /* 0x0000a0000b087a24 */ /* 0x000fe200078e02ff */
[----:B------:R-:W-:Y:S01]  /*10b0*/  LOP3.LUT R72, R118, 0x38, R24, 0xf8, !PT ;  /* 0x0000003876487812 */ /* 0x000fe200078ef818 */
[----:B------:R-:W-:Y:S01]  /*10c0*/  IMAD.WIDE.U32 R16, R38, R142, R116 ;  /* 0x0000008e26107225 */ /* 0x000fe200078e0074 */
[----:B------:R-:W-:-:S02]  /*10d0*/  SHF.R.U32.HI R156, RZ, 0x3, R118 ;  /* 0x00000003ff9c7819 */ /* 0x000fc40000011676 */
[----:B------:R-:W-:Y:S01]  /*10e0*/  SHF.R.S32.HI R90, RZ, 0x1f, R83 ;  /* 0x0000001fff5a7819 */ /* 0x000fe20000011453 */
[----:B------:R-:W-:Y:S01]  /*10f0*/  IMAD.MOV.U32 R20, RZ, RZ, R6 ;  /* 0x000000ffff147224 */ /* 0x000fe200078e0006 */
[----:B------:R-:W-:Y:S01]  /*1100*/  @P3 LEA R2, P2, R16, c[0x0][0x220], 0x1 ;  /* 0x0000880010023a11 */ /* 0x000fe200078408ff */
[----:B------:R-:W-:Y:S01]  /*1110*/  IMAD R3, R11, c[0x0][0x290], RZ ;  /* 0x0000a4000b037a24 */ /* 0x000fe200078e02ff */
[----:B------:R-:W-:Y:S01]  /*1120*/  LOP3.LUT R72, R7, R72, R156, 0xf6, !PT ;  /* 0x0000004807487212 */ /* 0x000fe200078ef69c */
[----:B------:R-:W-:Y:S02]  /*1130*/  IMAD.IADD R6, R17, 0x1, R10 ;  /* 0x0000000111067824 */ /* 0x000fe400078e020a */
[C---:B------:R-:W-:Y:S01]  /*1140*/  IMAD R14, R35.reuse, c[0x0][0x284], R8 ;  /* 0x0000a100230e7a24 */ /* 0x040fe200078e0208 */
[----:B------:R-:W-:Y:S01]  /*1150*/  SHF.L.U32 R72, R72, 0x1, RZ ;  /* 0x0000000148487819 */ /* 0x000fe200000006ff */
[----:B------:R-:W-:-:S04]  /*1160*/  IMAD.WIDE.U32 R8, R35, c[0x0][0x280], R32 ;  /* 0x0000a00023087a25 */ /* 0x000fc800078e0020 */
[----:B------:R-:W-:Y:S01]  /*1170*/  IMAD R5, R35, c[0x0][0x294], R3 ;  /* 0x0000a50023057a24 */ /* 0x000fe200078e0203 */
[----:B------:R-:W-:Y:S01]  /*1180*/  @P3 LEA.HI.X R3, R16, c[0x0][0x224], R6, 0x1, P2 ;  /* 0x0000890010033a11 */ /* 0x000fe200010f0c06 */
[----:B------:R-:W-:Y:S01]  /*1190*/  IMAD.MOV.U32 R18, RZ, RZ, R8 ;  /* 0x000000ffff127224 */ /* 0x000fe200078e0008 */
[----:B------:R-:W-:Y:S01]  /*11a0*/  IADD3 R19, R9, R14, RZ ;  /* 0x0000000e09137210 */ /* 0x000fe20007ffe0ff */
[C---:B------:R-:W-:Y:S01]  /*11b0*/  IMAD.WIDE.U32 R8, R35.reuse, c[0x0][0x280], R24 ;  /* 0x0000a00023087a25 */ /* 0x040fe200078e0018 */
[----:B------:R-:W-:Y:S01]  /*11c0*/  ISETP.GE.AND P2, PT, R24, c[0x0][0x27c], PT ;  /* 0x00009f0018007a0c */ /* 0x000fe20003f46270 */
[----:B------:R-:W-:Y:S01]  /*11d0*/  @!PT LDS RZ, [RZ] ;  /* 0x00000000fffff984 */ /* 0x000fe20000000800 */
[----:B------:R-:W-:Y:S01]  /*11e0*/  @!PT LDS RZ, [RZ] ;  /* 0x00000000fffff984 */ /* 0x000fe20000000800 */
[----:B------:R-:W-:Y:S01]  /*11f0*/  @!PT LDS RZ, [RZ] ;  /* 0x00000000fffff984 */ /* 0x000fe20000000800 */
[----:B------:R1:W-:Y:S02]  /*1200*/  @P3 LDGSTS.E.BYPASS.LTC128B.128 [R72+0x5080], [R2.64], !P5 ;  /* 0x0508000002483fae */ /* 0x0003e4000e901d46 */
[----:B------:R-:W-:Y:S01]  /*1210*/  IMAD.WIDE.U32 R10, R35, c[0x0][0x290], R32 ;  /* 0x0000a400230a7a25 */ /* 0x000fe200078e0020 */
[----:B------:R-:W-:Y:S01]  /*1220*/  IADD3 R15, R14, R9, RZ ;  /* 0x000000090e0f7210 */ /* 0x000fe20007ffe0ff */
[----:B------:R1:W-:Y:S01]  /*1230*/  @P3 LDGSTS.E.BYPASS.LTC128B.128 [R72+0x6880], [R2.64+0x80], !P6 ;  /* 0x0688008002483fae */ /* 0x0003e2000f101d46 */
[----:B------:R-:W-:Y:S01]  /*1240*/  @P1 LEA R13, P3, R148, R16, 0x4 ;  /* 0x00000010940d1211 */ /* 0x000fe200078620ff */
[----:B------:R-:W-:-:S02]  /*1250*/  IMAD.MOV.U32 R14, RZ, RZ, R8 ;  /* 0x000000ffff0e7224 */ /* 0x000fc400078e0008 */
[----:B------:R-:W-:Y:S01]  /*1260*/  IMAD.WIDE.U32 R8, R35, c[0x0][0x290], R24 ;  /* 0x0000a40023087a25 */ /* 0x000fe200078e0018 */
[----:B------:R-:W-:Y:S02]  /*1270*/  @P1 LEA.HI.X R23, R148, R6, R137, 0x4, P3 ;  /* 0x0000000694171211 */ /* 0x000fe400018f2489 */
[----:B------:R-:W-:Y:S01]  /*1280*/  @P1 LEA R12, P3, R13, c[0x0][0x220], 0x1 ;  /* 0x000088000d0c1a11 */ /* 0x000fe200078608ff */
[----:B------:R-:W-:Y:S01]  /*1290*/  IMAD.IADD R11, R11, 0x1, R5 ;  /* 0x000000010b0b7824 */ /* 0x000fe200078e0205 */
[----:B------:R-:W-:Y:S01]  /*12a0*/  IADD3 R9, R5, R9, RZ ;  /* 0x0000000905097210 */ /* 0x000fe20007ffe0ff */
[----:B------:R-:W-:Y:S01]  /*12b0*/  IMAD R17, R26, c[0x0][0x268], RZ ;  /* 0x00009a001a117a24 */ /* 0x000fe200078e02ff */
[----:B------:R-:W-:Y:S01]  /*12c0*/  @P1 LEA.HI.X R13, R13, c[0x0][0x224], R23, 0x1, P3 ;  /* 0x000089000d0d1a11 */ /* 0x000fe200018f0c17 */
[----:B------:R-:W-:Y:S01]  /*12d0*/  IMAD.WIDE.U32 R100, R22, c[0x0][0x290], R10 ;  /* 0x0000a40016647a25 */ /* 0x000fe200078e000a */
[----:B------:R-:W-:-:S03]  /*12e0*/  IADD3 R132, P3, R30, 0x80, RZ ;  /* 0x000000801e847810 */ /* 0x000fc60007f7e0ff */
[C---:B------:R-:W-:Y:S01]  /*12f0*/  IMAD R106, R94.reuse, c[0x0][0x26c], R17 ;  /* 0x00009b005e6a7a24 */ /* 0x040fe200078e0211 */
[----:B------:R2:W-:Y:S01]  /*1300*/  @P1 LDGSTS.E.BYPASS.LTC128B.128 [R72+0x5880], [R12.64], !P5 ;  /* 0x058800000c481fae */ /* 0x0005e2000e901d46 */
[----:B------:R-:W-:Y:S01]  /*1310*/  IMAD.WIDE.U32 R94, R94, c[0x0][0x268], R20 ;  /* 0x00009a005e5e7a25 */ /* 0x000fe200078e0014 */
[----:B------:R-:W-:Y:S02]  /*1320*/  SHF.L.U32 R20, R137, 0x5, RZ ;  /* 0x0000000589147819 */ /* 0x000fe400000006ff */
[----:B------:R2:W-:Y:S01]  /*1330*/  @P1 LDGSTS.E.BYPASS.LTC128B.128 [R72+0x7080], [R12.64+0x80], !P6 ;  /* 0x070800800c481fae */ /* 0x0005e2000f101d46 */
[----:B------:R-:W-:Y:S01]  /*1340*/  @P0 IADD3 R17, P1, R16, R30, RZ ;  /* 0x0000001e10110210 */ /* 0x000fe20007f3e0ff */
[----:B------:R-:W-:Y:S01]  /*1350*/  IMAD.WIDE.U32 R96, R22, c[0x0][0x290], R8 ;  /* 0x0000a40016607a25 */ /* 0x000fe200078e0008 */
[----:B------:R-:W-:Y:S02]  /*1360*/  SHF.L.U64.HI R137, R148, 0x5, R137 ;  /* 0x0000000594897819 */ /* 0x000fe40000010289 */
[----:B-1----:R-:W-:Y:S01]  /*1370*/  SEL R3, RZ, c[0x0][0x27c], !P2 ;  /* 0x00009f00ff037a07 */ /* 0x002fe20005000000 */
[----:B------:R-:W-:-:S02]  /*1380*/  IMAD.IADD R20, R31, 0x1, R20 ;  /* 0x000000011f147824 */ /* 0x000fc400078e0214 */
[----:B------:R-:W-:Y:S02]  /*1390*/  IMAD.MOV.U32 R146, RZ, RZ, 0x5 ;  /* 0x00000005ff927424 */ /* 0x000fe400078e00ff */
[----:B------:R-:W-:Y:S01]  /*13a0*/  IMAD.IADD R3, R24, 0x1, R3 ;  /* 0x0000000118037824 */ /* 0x000fe200078e0203 */
[----:B------:R-:W-:Y:S01]  /*13b0*/  IADD3.X R129, RZ, R20, RZ, P3, !PT ;  /* 0x00000014ff817210 */ /* 0x000fe20001ffe4ff */
[----:B------:R-:W-:Y:S01]  /*13c0*/  @P0 IMAD.X R6, R20, 0x1, R6, P1 ;  /* 0x0000000114060824 */ /* 0x000fe200008e0606 */
[----:B------:R-:W-:Y:S01]  /*13d0*/  @P0 LEA R16, P1, R17, c[0x0][0x220], 0x1 ;  /* 0x0000880011100a11 */ /* 0x000fe200078208ff */
[----:B------:R-:W-:Y:S01]  /*13e0*/  IMAD.SHL.U32 R160, R145, 0x10, RZ ;  /* 0x0000001091a07824 */ /* 0x000fe200078e00ff */
[----:B------:R-:W-:Y:S01]  /*13f0*/  SHF.R.S32.HI R5, RZ, 0x1f, R3 ;  /* 0x0000001fff057819 */ /* 0x000fe20000011403 */
[C---:B------:R-:W-:Y:S01]  /*1400*/  IMAD.WIDE.U32 R102, R22.reuse, c[0x0][0x280], R18 ;  /* 0x0000a00016667a25 */ /* 0x040fe200078e0012 */
[----:B------:R-:W-:Y:S02]  /*1410*/  @P0 LEA.HI.X R17, R17, c[0x0][0x224], R6, 0x1, P1 ;  /* 0x0000890011110a11 */ /* 0x000fe400008f0c06 */
[CC--:B------:R-:W-:Y:S01]  /*1420*/  LEA.HI R2, R5.reuse, R3.reuse, RZ, 0x3 ;  /* 0x0000000305027211 */ /* 0x0c0fe200078f18ff */
[----:B------:R-:W-:Y:S01]  /*1430*/  IMAD.WIDE.U32 R98, R22, c[0x0][0x280], R14 ;  /* 0x0000a00016627a25 */ /* 0x000fe200078e000e */
[----:B------:R-:W-:Y:S01]  /*1440*/  LEA.HI R26, R5, R3, RZ, 0x6 ;  /* 0x00000003051a7211 */ /* 0x000fe200078f30ff */
[----:B------:R1:W-:Y:S01]  /*1450*/  @P0 LDGSTS.E.BYPASS.LTC128B.128 [R72+0x6080], [R16.64], !P5 ;  /* 0x0608000010480fae */ /* 0x0003e2000e901d46 */
[----:B------:R-:W-:Y:S01]  /*1460*/  SHF.R.S32.HI R3, RZ, 0x1f, R22 ;  /* 0x0000001fff037819 */ /* 0x000fe20000011416 */
[----:B------:R-:W-:Y:S01]  /*1470*/  IMAD R151, R140, c[0x0][0x284], RZ ;  /* 0x0000a1008c977a24 */ /* 0x000fe200078e02ff */
[----:B------:R-:W-:Y:S01]  /*1480*/  LOP3.LUT R6, R118, 0x38, R2, 0xf8, !PT ;  /* 0x0000003876067812 */ /* 0x000fe200078ef802 */
[----:B------:R1:W-:Y:S01]  /*1490*/  @P0 LDGSTS.E.BYPASS.LTC128B.128 [R72+0x7880], [R16.64+0x80], !P6 ;  /* 0x0788008010480fae */ /* 0x0003e2000f101d46 */
[----:B--2---:R-:W-:Y:S01]  /*14a0*/  SHF.R.S32.HI R12, RZ, 0x1f, R150 ;  /* 0x0000001fff0c7819 */ /* 0x004fe20000011496 */
[C---:B------:R-:W-:Y:S01]  /*14b0*/  IMAD R5, R3.reuse, c[0x0][0x280], RZ ;  /* 0x0000a00003057a24 */ /* 0x040fe200078e02ff */
[----:B------:R-:W-:Y:S01]  /*14c0*/  SHF.R.S32.HI R13, RZ, 0x1f, R149 ;  /* 0x0000001fff0d7819 */ /* 0x000fe20000011495 */
[----:B------:R-:W-:Y:S01]  /*14d0*/  IMAD R3, R3, c[0x0][0x290], RZ ;  /* 0x0000a40003037a24 */ /* 0x000fe200078e02ff */
[----:B------:R-:W-:Y:S01]  /*14e0*/  LEA.HI R12, R12, R150, RZ, 0x3 ;  /* 0x000000960c0c7211 */ /* 0x000fe200078f18ff */
[C---:B------:R-:W-:Y:S01]  /*14f0*/  IMAD R108, R22.reuse, c[0x0][0x284], R5 ;  /* 0x0000a100166c7a24 */ /* 0x040fe200078e0205 */
[----:B------:R-:W-:Y:S01]  /*1500*/  LEA.HI R13, R13, R149, RZ, 0x3 ;  /* 0x000000950d0d7211 */ /* 0x000fe200078f18ff */
[----:B------:R-:W-:Y:S01]  /*1510*/  IMAD R107, R22, c[0x0][0x294], R3 ;  /* 0x0000a500166b7a24 */ /* 0x000fe200078e0203 */
[----:B------:R-:W-:Y:S01]  /*1520*/  SHF.L.U32 R5, R150, 0x6, RZ ;  /* 0x0000000696057819 */ /* 0x000fe200000006ff */
[----:B------:R-:W-:Y:S01]  /*1530*/  IMAD.SHL.U32 R3, R149, 0x40, RZ ;  /* 0x0000004095037824 */ /* 0x000fe200078e00ff */
[----:B------:R-:W-:Y:S01]  /*1540*/  SHF.L.U32 R13, R13, 0x6, RZ ;  /* 0x000000060d0d7819 */ /* 0x000fe200000006ff */
[----:B------:R-:W-:Y:S01]  /*1550*/  IMAD.SHL.U32 R12, R12, 0x40, RZ ;  /* 0x000000400c0c7824 */ /* 0x000fe200078e00ff */
[----:B------:R-:W-:Y:S01]  /*1560*/  LOP3.LUT R115, R5, 0x1c0, RZ, 0xc0, !PT ;  /* 0x000001c005737812 */ /* 0x000fe200078ec0ff */
[----:B------:R-:W0:Y:S01]  /*1570*/  LDGDEPBAR ;  /* 0x00000000000079af */ /* 0x000e220000000000 */
[----:B------:R-:W-:Y:S01]  /*1580*/  LOP3.LUT R114, R3, 0x1c0, RZ, 0xc0, !PT ;  /* 0x000001c003727812 */ /* 0x000fe200078ec0ff */
[----:B------:R-:W-:Y:S01]  /*1590*/  IMAD R152, R140, c[0x0][0x294], RZ ;  /* 0x0000a5008c987a24 */ /* 0x000fe200078e02ff */
[----:B------:R-:W-:Y:S01]  /*15a0*/  LOP3.LUT R12, R12, 0xfffffe00, RZ, 0xc0, !PT ;  /* 0xfffffe000c0c7812 */ /* 0x000fe200078ec0ff */
[----:B------:R-:W-:Y:S01]  /*15b0*/  IMAD.SHL.U32 R157, R138, 0x20, RZ ;  /* 0x000000208a9d7824 */ /* 0x000fe200078e00ff */
[----:B------:R-:W-:Y:S01]  /*15c0*/  SHF.R.S32.HI R3, RZ, 0x6, R26 ;  /* 0x00000006ff037819 */ /* 0x000fe2000001141a */
[----:B------:R-:W-:Y:S01]  /*15d0*/  IMAD.MOV.U32 R161, RZ, RZ, c[0x0][0x27c] ;  /* 0x00009f00ffa17624 */ /* 0x000fe200078e00ff */
[----:B------:R-:W-:Y:S01]  /*15e0*/  LOP3.LUT R13, R13, 0xfffffe00, RZ, 0xc0, !PT ;  /* 0xfffffe000d0d7812 */ /* 0x000fe200078ec0ff */
[----:B------:R-:W-:Y:S01]  /*15f0*/  IMAD.MOV.U32 R71, RZ, RZ, c[0x0][0x27c] ;  /* 0x00009f00ff477624 */ /* 0x000fe200078e00ff */
[----:B------:R-:W-:Y:S01]  /*1600*/  SHF.R.U32.HI R153, RZ, 0x3, R114 ;  /* 0x00000003ff997819 */ /* 0x000fe20000011672 */
[C---:B------:R-:W-:Y:S01]  /*1610*/  IMAD R11, R3.reuse, 0xc00, R7 ;  /* 0x00000c00030b7824 */ /* 0x040fe200078e0207 */
[----:B------:R-:W-:Y:S01]  /*1620*/  LOP3.LUT R8, R114, 0x38, R2, 0xf8, !PT ;  /* 0x0000003872087812 */ /* 0x000fe200078ef802 */
[C---:B------:R-:W-:Y:S01]  /*1630*/  IMAD R9, R3.reuse, 0xc00, R12 ;  /* 0x00000c0003097824 */ /* 0x040fe200078e020c */
[----:B------:R-:W-:Y:S01]  /*1640*/  LOP3.LUT R10, R6, R156, RZ, 0x3c, !PT ;  /* 0x0000009c060a7212 */ /* 0x000fe200078e3cff */
[----:B------:R-:W-:Y:S01]  /*1650*/  IMAD R6, R3, 0xc00, R13 ;  /* 0x00000c0003067824 */ /* 0x000fe200078e020d */
[----:B------:R-:W-:Y:S01]  /*1660*/  SHF.R.U32.HI R154, RZ, 0x3, R115 ;  /* 0x00000003ff9a7819 */ /* 0x000fe20000011673 */
[----:B------:R-:W-:Y:S01]  /*1670*/  IMAD.WIDE.U32 R164, R34, c[0x0][0x210], RZ ;  /* 0x0000840022a47a25 */ /* 0x000fe200078e00ff */
[----:B------:R-:W-:-:S02]  /*1680*/  LOP3.LUT R5, R115, 0x38, R2, 0xf8, !PT ;  /* 0x0000003873057812 */ /* 0x000fc400078ef802 */
[----:B------:R-:W-:Y:S01]  /*1690*/  LOP3.LUT R3, R8, R153, RZ, 0x3c, !PT ;  /* 0x0000009908037212 */ /* 0x000fe200078e3cff */
[----:B------:R-:W-:Y:S01]  /*16a0*/  IMAD.IADD R11, R11, 0x1, R10 ;  /* 0x000000010b0b7824 */ /* 0x000fe200078e020a */
[----:B------:R-:W-:Y:S01]  /*16b0*/  LOP3.LUT R5, R5, R154, RZ, 0x3c, !PT ;  /* 0x0000009a05057212 */ /* 0x000fe200078e3cff */
[----:B------:R-:W-:Y:S01]  /*16c0*/  IMAD.WIDE.U32 R140, R140, c[0x0][0x280], RZ ;  /* 0x0000a0008c8c7a25 */ /* 0x000fe200078e00ff */
[----:B------:R-:W-:Y:S02]  /*16d0*/  IADD3 R6, R6, R3, RZ ;  /* 0x0000000306067210 */ /* 0x000fe40007ffe0ff */
[-C--:B------:R-:W-:Y:S01]  /*16e0*/  SHF.L.U64.HI R145, R145, R146.reuse, c[0x0][0x284] ;  /* 0x0000a10091917619 */ /* 0x080fe20000010292 */
[----:B------:R-:W-:Y:S01]  /*16f0*/  IMAD R3, R36, c[0x0][0x1e8], RZ ;  /* 0x00007a0024037a24 */ /* 0x000fe200078e02ff */
[----:B------:R-:W-:Y:S01]  /*1700*/  SHF.L.U64.HI R146, R138, R146, c[0x0][0x294] ;  /* 0x0000a5008a927619 */ /* 0x000fe20000010292 */
[----:B------:R-:W-:Y:S01]  /*1710*/  IMAD.IADD R10, R9, 0x1, R5 ;  /* 0x00000001090a7824 */ /* 0x000fe200078e0205 */
[----:B------:R-:W-:Y:S01]  /*1720*/  LOP3.LUT R93, R2, 0xfffffff8, RZ, 0xc0, !PT ;  /* 0xfffffff8025d7812 */ /* 0x000fe200078ec0ff */
[----:B------:R-:W-:Y:S01]  /*1730*/  IMAD R3, R34, c[0x0][0x1ec], R3 ;  /* 0x00007b0022037a24 */ /* 0x000fe200078e0203 */
[----:B------:R-:W-:Y:S01]  /*1740*/  ISETP.GE.AND P5, PT, R24, c[0x0][0x1d4], PT ;  /* 0x0000750018007a0c */ /* 0x000fe20003fa6270 */
[----:B------:R-:W-:Y:S01]  /*1750*/  IMAD R5, R36, c[0x0][0x210], RZ ;  /* 0x0000840024057a24 */ /* 0x000fe200078e02ff */
[----:B------:R-:W-:Y:S01]  /*1760*/  SHF.R.S32.HI R69, RZ, 0x3, R2 ;  /* 0x00000003ff457819 */ /* 0x000fe20000011402 */
[----:B------:R-:W-:Y:S01]  /*1770*/  IMAD.WIDE.U32 R138, R138, 0x30, RZ ;  /* 0x000000308a8a7825 */ /* 0x000fe200078e00ff */
[----:B------:R-:W-:-:S02]  /*1780*/  IADD3 R130, R163, R3, RZ ;  /* 0x00000003a3827210 */ /* 0x000fc40007ffe0ff */
[----:B------:R-:W-:Y:S01]  /*1790*/  SHF.R.S32.HI R111, RZ, 0x1f, R93 ;  /* 0x0000001fff6f7819 */ /* 0x000fe2000001145d */
[----:B------:R-:W-:Y:S01]  /*17a0*/  IMAD R5, R34, c[0x0][0x214], R5 ;  /* 0x0000850022057a24 */ /* 0x000fe200078e0205 */
[----:B------:R-:W-:Y:S01]  /*17b0*/  IADD3 R34, R32, 0x20, RZ ;  /* 0x0000002020227810 */ /* 0x000fe20007ffe0ff */
[----:B------:R-:W-:Y:S01]  /*17c0*/  IMAD.IADD R110, R103, 0x1, R108 ;  /* 0x00000001676e7824 */ /* 0x000fe200078e026c */
[----:B------:R-:W-:Y:S01]  /*17d0*/  IADD3 R108, R108, R99, RZ ;  /* 0x000000636c6c7210 */ /* 0x000fe20007ffe0ff */
[----:B------:R-:W-:Y:S01]  /*17e0*/  IMAD.IADD R109, R101, 0x1, R107 ;  /* 0x00000001656d7824 */ /* 0x000fe200078e026b */
[----:B------:R-:W-:Y:S01]  /*17f0*/  SHF.L.U32 R126, R11, 0x1, RZ ;  /* 0x000000010b7e7819 */ /* 0x000fe200000006ff */
[----:B------:R-:W-:Y:S01]  /*1800*/  IMAD.SHL.U32 R148, R148, 0x20, RZ ;  /* 0x0000002094947824 */ /* 0x000fe200078e00ff */
[----:B------:R-:W-:Y:S01]  /*1810*/  ISETP.NE.AND P1, PT, R166, 0x1, PT ;  /* 0x00000001a600780c */ /* 0x000fe20003f25270 */
[----:B------:R-:W-:Y:S01]  /*1820*/  IMAD.SHL.U32 R71, R71, 0x2, RZ ;  /* 0x0000000247477824 */ /* 0x000fe200078e00ff */
[----:B------:R-:W-:Y:S01]  /*1830*/  ISETP.GE.AND P0, PT, R161, 0x1, PT ;  /* 0x00000001a100780c */ /* 0x000fe20003f06270 */
[----:B------:R-:W-:-:S02]  /*1840*/  IMAD.IADD R131, R165, 0x1, R5 ;  /* 0x00000001a5837824 */ /* 0x000fc400078e0205 */
[----:B------:R-:W-:Y:S02]  /*1850*/  IMAD.IADD R151, R141, 0x1, R151 ;  /* 0x000000018d977824 */ /* 0x000fe400078e0297 */
[----:B------:R-:W-:Y:S02]  /*1860*/  IMAD.IADD R152, R139, 0x1, R152 ;  /* 0x000000018b987824 */ /* 0x000fe400078e0298 */
[--C-:B------:R-:W-:Y:S02]  /*1870*/  IMAD.IADD R128, R4, 0x1, -R35.reuse ;  /* 0x0000000104807824 */ /* 0x100fe400078e0a23 */
[----:B------:R-:W-:Y:S02]  /*1880*/  IMAD R0, R0, 0x10, R35 ;  /* 0x0000001000007824 */ /* 0x000fe400078e0223 */
[----:B------:R-:W-:Y:S02]  /*1890*/  IMAD.IADD R106, R95, 0x1, R106 ;  /* 0x000000015f6a7824 */ /* 0x000fe400078e026a */
[----:B------:R-:W-:-:S02]  /*18a0*/  IMAD.IADD R107, R107, 0x1, R97 ;  /* 0x000000016b6b7824 */ /* 0x000fc400078e0261 */
[----:B------:R-:W-:Y:S02]  /*18b0*/  IMAD.SHL.U32 R125, R10, 0x2, RZ ;  /* 0x000000020a7d7824 */ /* 0x000fe400078e00ff */
[----:B------:R-:W-:Y:S01]  /*18c0*/  IMAD.SHL.U32 R124, R6, 0x2, RZ ;  /* 0x00000002067c7824 */ /* 0x000fe200078e00ff */
[--C-:B---3--:R-:W-:Y:S01]  /*18d0*/  @P4 SHF.R.S32.HI R9, RZ, 0x1f, R28.reuse ;  /* 0x0000001fff094819 */ /* 0x108fe2000001141c */
[----:B------:R-:W-:Y:S01]  /*18e0*/  @P4 IMAD.MOV.U32 R8, RZ, RZ, R28 ;  /* 0x000000ffff084224 */ /* 0x000fe200078e001c */
[----:B------:R-:W-:Y:S01]  /*18f0*/  @!P4 MOV R9, R27 ;  /* 0x0000001b0009c202 */ /* 0x000fe20000000f00 */
[----:B------:R-:W-:-:S04]  /*1900*/  @!P4 IMAD.MOV.U32 R8, RZ, RZ, R37 ;  /* 0x000000ffff08c224 */ /* 0x000fc800078e0025 */
[----:B------:R-:W-:Y:S02]  /*1910*/  IMAD R3, R9, c[0x0][0x2b0], RZ ;  /* 0x0000ac0009037a24 */ /* 0x000fe400078e02ff */
[----:B------:R-:W-:-:S04]  /*1920*/  IMAD.WIDE.U32 R122, R8, c[0x0][0x2b0], RZ ;  /* 0x0000ac00087a7a25 */ /* 0x000fc800078e00ff */
[----:B------:R-:W-:-:S05]  /*1930*/  IMAD R3, R8, c[0x0][0x2b4], R3 ;  /* 0x0000ad0008037a24 */ /* 0x000fca00078e0203 */
[----:B------:R-:W-:Y:S01]  /*1940*/  IADD3 R127, R123, R3, RZ ;  /* 0x000000037b7f7210 */ /* 0x000fe20007ffe0ff */
[----:B-1----:R-:W-:Y:S06]  /*1950*/  BAR.SYNC.DEFER_BLOCKING 0x0 ;  /* 0x0000000000007b1d */ /* 0x002fec0000010000 */
.L_x_1232:
[----:B--2---:R-:W-:Y:S01]  /*1960*/  IMAD R2, R38, 0x30, R0 ;  /* 0x0000003026027824 */ /* 0x004fe200078e0200 */
[----:B------:R-:W-:Y:S01]  /*1970*/  ISETP.NE.AND P1, PT, R166, 0x1, PT ;  /* 0x00000001a600780c */ /* 0x000fe20003f25270 */
[----:B------:R-:W-:Y:S01]  /*1980*/  IMAD.MOV.U32 R91, RZ, RZ, RZ ;  /* 0x000000ffff5b7224 */ /* 0x000fe200078e00ff */
[----:B------:R-:W-:Y:S04]  /*1990*/  DEPBAR.LE SB0, 0x0 ;  /* 0x000080000000791a */ /* 0x000fe80000000000 */
[----:B------:R-:W-:Y:S01]  /*19a0*/  IMAD.IADD R3, R135, 0x1, R2 ;  /* 0x0000000187037824 */ /* 0x000fe200078e0202 */
[----:B------:R-:W-:Y:S01]  /*19b0*/  ISETP.GE.AND P0, PT, R2, R4, PT ;  /* 0x000000040200720c */ /* 0x000fe20003f06270 */
[----:B------:R-:W-:Y:S01]  /*19c0*/  BSSY B2, `(.L_x_1198) ;  /* 0x00003fb000027945 */ /* 0x000fe20003800000 */
[----:B------:R-:W-:Y:S01]  /*19d0*/  ISETP.GE.AND P3, PT, R161, 0x1, PT ;  /* 0x00000001a100780c */ /* 0x000fe20003f66270 */
[----:B------:R-:W-:Y:S01]  /*19e0*/  IMAD.MOV.U32 R2, RZ, RZ, R3 ;  /* 0x000000ffff027224 */ /* 0x000fe200078e0003 */
[----:B------:R-:W-:Y:S02]  /*19f0*/  ISETP.GT.OR P0, PT, R0, 0x2f, P0 ;  /* 0x0000002f0000780c */ /* 0x000fe40000704670 */
[----:B------:R-:W-:Y:S05]  /*1a00*/  @P1 IMAD.HI.U32 R5, R3, c[0x0][0x2bc], RZ ;  /* 0x0000af0003051a27 */ /* 0x000fea00078e00ff */
[----:B------:R-:W-:Y:S06]  /*1a10*/  @P1 SHF.R.U32.HI R2, RZ, c[0x0][0x2c0], R5 ;  /* 0x0000b000ff021a19 */ /* 0x000fec0000011605 */
[C---:B------:R-:W-:Y:S04]  /*1a20*/  @!P0 IADD3 R5, P1, R2.reuse, R122, RZ ;  /* 0x0000007a02058210 */ /* 0x040fe80007f3e0ff */
[----:B------:R-:W-:Y:S01]  /*1a30*/  @!P0 LEA.HI.X.SX32 R6, R2, R127, 0x1, P1 ;  /* 0x0000007f02068211 */ /* 0x000fe200008f0eff */
[----:B------:R-:W-:Y:S01]  /*1a40*/  IMAD.MOV R2, RZ, RZ, -R2 ;  /* 0x000000ffff027224 */ /* 0x000fe200078e0a02 */
[C---:B------:R-:W-:Y:S03]  /*1a50*/  @!P0 LEA R8, P1, R5.reuse, c[0x0][0x2a0], 0x2 ;  /* 0x0000a80005088a11 */ /* 0x040fe600078210ff */
[----:B------:R-:W-:Y:S01]  /*1a60*/  IMAD R92, R2, c[0x0][0x2b8], R3 ;  /* 0x0000ae00025c7a24 */ /* 0x000fe200078e0203 */
[----:B------:R-:W-:Y:S03]  /*1a70*/  @!P0 LEA.HI.X R9, R5, c[0x0][0x2a4], R6, 0x2, P1 ;  /* 0x0000a90005098a11 */ /* 0x000fe600008f1406 */
[----:B------:R-:W-:Y:S01]  /*1a80*/  IMAD.WIDE.U32 R2, R92, c[0x0][0x1e0], RZ ;  /* 0x000078005c027a25 */ /* 0x000fe200078e00ff */
[----:B------:R-:W-:Y:S01]  /*1a90*/  SHF.R.S32.HI R104, RZ, 0x1f, R92 ;  /* 0x0000001fff687819 */ /* 0x000fe2000001145c */
[----:B------:R-:W2:Y:S04]  /*1aa0*/  @!P0 LDG.E R91, [R8.64] ;  /* 0x00000006085b8981 */ /* 0x000ea8000c1e1900 */
        /* <DEDUP_REMOVED lines=10> */
[C---:B-1----:R-:W-:Y:S04]  /*1b50*/  LEA R88, P0, R2.reuse, c[0x0][0x1c8], 0x1 ;  /* 0x0000720002587a11 */ /* 0x042fe800078008ff */
        /* <DEDUP_REMOVED lines=8> */
[----:B------:R-:W-:Y:S02]  /*1be0*/  IMAD R3, R2, R138, R3 ;  /* 0x0000008a02037224 */ /* 0x000fe400078e0203 */
[----:B------:R-:W-:Y:S01]  /*1bf0*/  IMAD R2, R38, -0x30, R4 ;  /* 0xffffffd026027824 */ /* 0x000fe200078e0204 */
[----:B------:R-:W-:Y:S01]  /*1c00*/  IADD3 R18, R43, R5, RZ ;  /* 0x000000052b127210 */ /* 0x000fe20007ffe0ff */
[----:B------:R-:W-:Y:S03]  /*1c10*/  IMAD.WIDE.U32 R58, R138, R38, RZ ;  /* 0x000000268a3a7225 */ /* 0x000fe600078e00ff */
        /* <DEDUP_REMOVED lines=31> */
.L_x_1202:
[----:B------:R-:W-:Y:S05]  /*1e10*/  BSYNC B0 ;  /* 0x0000000000007941 */ /* 0x000fea0003800000 */
.L_x_1201:
        /* <DEDUP_REMOVED lines=38> */
.L_x_1204:
[----:B------:R-:W-:Y:S05]  /*2080*/  BSYNC B0 ;  /* 0x0000000000007941 */ /* 0x000fea0003800000 */
.L_x_1203:
        /* <DEDUP_REMOVED lines=19> */
[----:B------:R-:W-:Y:S01]  /*21c0*/  IADD3 R42, P1, P0, R102, R159, R42 ;  /* 0x0000009f662a7210 */ /* 0x000fe2000783e02a */
[----:B------:R-:W-:Y:S01]  /*21d0*/  CS2R R26, SRZ ;  /* 0x00000000001a7805 */ /* 0x000fe2000001ff00 */
[----:B------:R-:W-:Y:S02]  /*21e0*/  CS2R R52, SRZ ;  /* 0x0000000000347805 */ /* 0x000fe4000001ff00 */
[----:B------:R-:W-:Y:S02]  /*21f0*/  IADD3.X R18, R110, R145, R18, P1, P0 ;  /* 0x000000916e127210 */ /* 0x000fe40000fe0412 */
        /* <DEDUP_REMOVED lines=14> */
.L_x_1206:
[----:B------:R-:W-:Y:S05]  /*22e0*/  BSYNC B0 ;  /* 0x0000000000007941 */ /* 0x000fea0003800000 */
.L_x_1205:
        /* <DEDUP_REMOVED lines=72> */
.L_x_1210:
[----:B------:R-:W-:Y:S05]  /*2770*/  BSYNC B0 ;  /* 0x0000000000007941 */ /* 0x000fea0003800000 */
.L_x_1209:
        /* <DEDUP_REMOVED lines=9> */
[--C-:B------:R-:W-:Y:S02]  /*2810*/  @!P0 SHF.R.U64 R2, R14, 0x10, R15.reuse ;  /* 0x000000100e028819 */ /* 0x100fe4000000120f */
[----:B------:R-:W-:Y:S02]  /*2820*/  @!P0 PRMT R6, R54, 0x5410, R6 ;  /* 0x0000541036068816 */ /* 0x000fe40000000006 */
[----:B------:R-:W-:Y:S02]  /*2830*/  @!P0 PRMT R2, R28, 0x5432, R2 ;  /* 0x000054321c028816 */ /* 0x000fe40000000002 */
[----:B------:R-:W-:Y:S01]  /*2840*/  @!P0 SHF.R.U32.HI R14, RZ, 0x10, R15 ;  /* 0x00000010ff0e8819 */ /* 0x000fe2000001160f */
[----:B------:R-:W-:Y:S01]  /*2850*/  @!P0 IMAD.U32 R18, R6, 0x10000, RZ ;  /* 0x0001000006128824 */ /* 0x000fe200078e00ff */
[----:B------:R-:W-:Y:S01]  /*2860*/  @!P0 SHF.R.U32.HI R39, RZ, 0x10, R45 ;  /* 0x00000010ff278819 */ /* 0x000fe2000001162d */
[----:B------:R-:W-:Y:S01]  /*2870*/  @!P0 IMAD.U32 R15, R2, 0x10000, RZ ;  /* 0x00010000020f8824 */ /* 0x000fe200078e00ff */
        /* <DEDUP_REMOVED lines=41> */
.L_x_1208:
[----:B------:R-:W-:Y:S05]  /*2b10*/  BSYNC B1 ;  /* 0x0000000000017941 */ /* 0x000fea0003800000 */
.L_x_1207:
        /* <DEDUP_REMOVED lines=12> */
[--C-:B------:R-:W-:Y:S02]  /*2be0*/  @!P0 SHF.R.U64 R2, R16, 0x10, R17.reuse ;  /* 0x0000001010028819 */ /* 0x100fe40000001211 */
[----:B------:R-:W-:Y:S02]  /*2bf0*/  @!P0 PRMT R18, R55, 0x5410, R18 ;  /* 0x0000541037128816 */ /* 0x000fe40000000012 */
[C---:B------:R-:W-:Y:S02]  /*2c00*/  @!P0 PRMT R2, R29.reuse, 0x5432, R2 ;  /* 0x000054321d028816 */ /* 0x040fe40000000002 */
[----:B------:R-:W-:Y:S01]  /*2c10*/  @!P0 SHF.R.U32.HI R16, RZ, 0x10, R17 ;  /* 0x00000010ff108819 */ /* 0x000fe20000011611 */
[----:B------:R-:W-:Y:S01]  /*2c20*/  @!P0 IMAD.U32 R15, R18, 0x10000, RZ ;  /* 0x00010000120f8824 */ /* 0x000fe200078e00ff */
[----:B------:R-:W-:Y:S01]  /*2c30*/  @!P0 SHF.R.U32.HI R28, RZ, 0x10, R47 ;  /* 0x00000010ff1c8819 */ /* 0x000fe2000001162f */
[----:B------:R-:W-:Y:S01]  /*2c40*/  @!P0 IMAD.U32 R14, R2, 0x10000, RZ ;  /* 0x00010000020e8824 */ /* 0x000fe200078e00ff */
        /* <DEDUP_REMOVED lines=41> */
.L_x_1214:
[----:B------:R-:W-:Y:S05]  /*2ee0*/  BSYNC B0 ;  /* 0x0000000000007941 */ /* 0x000fea0003800000 */
.L_x_1213:
        /* <DEDUP_REMOVED lines=57> */
.L_x_1212:
[----:B------:R-:W-:Y:S05]  /*3280*/  BSYNC B1 ;  /* 0x0000000000017941 */ /* 0x000fea0003800000 */
.L_x_1211:
        /* <DEDUP_REMOVED lines=59> */
.L_x_1217:
[----:B------:R-:W-:Y:S05]  /*3640*/  BSYNC B0 ;  /* 0x0000000000007941 */ /* 0x000fea0003800000 */
.L_x_1216:
        /* <DEDUP_REMOVED lines=58> */
.L_x_1200:
        /* <DEDUP_REMOVED lines=14> */
[----:B------:R-:W-:Y:S02]  /*3ad0*/  @!P1 IADD3 R2, P3, P0, R98, R42, R160 ;  /* 0x0000002a62029210 */ /* 0x000fe4000787e0a0 */
[----:B------:R1:W3:Y:S02]  /*3ae0*/  SHFL.IDX PT, R48, R88, RZ, 0x181f ;  /* 0x00181fff58307589 */ /* 0x0002e400000e0000 */
[----:B------:R-:W-:Y:S02]  /*3af0*/  @!P1 IADD3.X R9, R108, R18, R147, P3, P0 ;  /* 0x000000126c099210 */ /* 0x000fe40001fe0493 */
        /* <DEDUP_REMOVED lines=21> */
[CC--:B------:R-:W-:Y:S01]  /*3c50*/  ISETP.GE.AND P0, PT, R35.reuse, R73.reuse, PT ;  /* 0x000000492300720c */ /* 0x0c0fe20003f06270 */
        /* <DEDUP_REMOVED lines=18> */
[----:B------:R-:W-:Y:S02]  /*3d80*/  IMAD.MOV.U32 R5, RZ, RZ, R23 ;  /* 0x000000ffff057224 */ /* 0x000fe400078e0017 */
[----:B----4-:R-:W-:Y:S02]  /*3d90*/  IMAD.MOV.U32 R3, RZ, RZ, R20 ;  /* 0x000000ffff037224 */ /* 0x010fe400078e0014 */
        /* <DEDUP_REMOVED lines=38> */
[----:B------:R-:W-:Y:S02]  /*4000*/  LEA R78, P0, R93, R48, 0x1 ;  /* 0x000000305d4e7211 */ /* 0x000fe400078008ff */
        /* <DEDUP_REMOVED lines=41> */
[C---:B------:R-:W-:Y:S02]  /*42a0*/  @!P1 FMUL.FTZ R41, R3.reuse, R10 ;  /* 0x0000000a03299220 */ /* 0x040fe40000410000 */
        /* <DEDUP_REMOVED lines=66> */
.L_x_1219:
[----:B-1----:R-:W-:Y:S05]  /*46d0*/  BSYNC B0 ;  /* 0x0000000000007941 */ /* 0x002fea0003800000 */
.L_x_1218:
        /* <DEDUP_REMOVED lines=9> */
[----:B---3--:R-:W-:Y:S02]  /*4770*/  LEA R58, P0, R93, R42, 0x1 ;  /* 0x0000002a5d3a7211 */ /* 0x008fe400078008ff */
[----:B------:R-:W-:Y:S02]  /*4780*/  LEA.HI R2, R3, R2, RZ, 0x4 ;  /* 0x0000000203027211 */ /* 0x000fe400078f20ff */
[----:B--2---:R-:W-:Y:S02]  /*4790*/  LEA.HI.X R59, R93, R43, R111, 0x1, P0 ;  /* 0x0000002b5d3b7211 */ /* 0x004fe400000f0c6f */
[----:B------:R-:W-:Y:S02]  /*47a0*/  LEA.HI.SX32 R2, R2, R69, 0x1c ;  /* 0x0000004502027211 */ /* 0x000fe400078fe2ff */
[--C-:B------:R-:W-:Y:S02]  /*47b0*/  @!P1 SHF.R.U64 R11, R62, 0x10, R63.reuse ;  /* 0x000000103e0b9819 */ /* 0x100fe4000000123f */
        /* <DEDUP_REMOVED lines=20> */
[----:B------:R-:W-:Y:S01]  /*4900*/  @!P1 LOP3.LUT R42, R50, 0xffff0000, RZ, 0xc0, !PT ;  /* 0xffff0000322a9812 */ /* 0x000fe200078ec0ff */
[----:B------:R-:W-:Y:S01]  /*4910*/  @!P1 IMAD.U32 R44, R51, 0x10000, RZ ;  /* 0x00010000332c9824 */ /* 0x000fe200078e00ff */
[----:B------:R2:W3:Y:S01]  /*4920*/  LDS.128 R16, [R2+0x5080] ;  /* 0x0050800002107984 */ /* 0x0004e20000000c00 */
[C---:B------:R-:W-:Y:S02]  /*4930*/  @!P1 PRMT R21, R53.reuse, 0x5410, R8 ;  /* 0x0000541035159816 */ /* 0x040fe40000000008 */
[----:B------:R-:W-:Y:S02]  /*4940*/  @!P1 PRMT R20, R53, 0x5432, R9 ;  /* 0x0000543235149816 */ /* 0x000fe40000000009 */
[----:B------:R-:W-:Y:S02]  /*4950*/  @!P1 SHF.L.U32 R9, R21, 0x10, RZ ;  /* 0x0000001015099819 */ /* 0x000fe400000006ff */
[----:B------:R-:W-:Y:S01]  /*4960*/  @!P1 PRMT R8, R26, 0x5410, R3 ;  /* 0x000054101a089816 */ /* 0x000fe20000000003 */
[C---:B------:R-:W-:Y:S01]  /*4970*/  @!P1 IMAD.U32 R3, R10.reuse, 0x10000, RZ ;  /* 0x000100000a039824 */ /* 0x040fe200078e00ff */
[----:B------:R-:W-:Y:S02]  /*4980*/  @!P1 LOP3.LUT R10, R10, 0xffff0000, RZ, 0xc0, !PT ;  /* 0xffff00000a0a9812 */ /* 0x000fe400078ec0ff */
[----:B------:R-:W-:Y:S02]  /*4990*/  @!P1 PRMT R39, R54, 0x5410, R14 ;  /* 0x0000541036279816 */ /* 0x000fe4000000000e */
[----:B------:R-:W-:Y:S01]  /*49a0*/  @!P1 PRMT R14, R27, 0x5410, R6 ;  /* 0x000054101b0e9816 */ /* 0x000fe20000000006 */
[C---:B------:R-:W-:Y:S01]  /*49b0*/  @!P1 IMAD.U32 R6, R8.reuse, 0x10000, RZ ;  /* 0x0001000008069824 */ /* 0x040fe200078e00ff */
[----:B------:R-:W-:Y:S02]  /*49c0*/  @!P1 LOP3.LUT R8, R8, 0xffff0000, RZ, 0xc0, !PT ;  /* 0xffff000008089812 */ /* 0x000fe400078ec0ff */
        /* <DEDUP_REMOVED lines=9> */
[-C--:B------:R-:W-:Y:S02]  /*4a60*/  @!P1 FMUL.FTZ R2, R2, R3.reuse ;  /* 0x0000000302029220 */ /* 0x080fe40000410000 */
[----:B------:R-:W-:Y:S02]  /*4a70*/  @!P1 FMUL.FTZ R27, R5, R22 ;  /* 0x00000016051b9220 */ /* 0x000fe40000410000 */
        /* <DEDUP_REMOVED lines=12> */
[----:B------:R-:W-:Y:S02]  /*4b40*/  @!P1 FMUL.FTZ R40, R9, R20 ;  /* 0x0000001409289220 */ /* 0x000fe40000410000 */
[----:B------:R-:W-:Y:S01]  /*4b50*/  @!P1 FFMA.FTZ R57, R27, R8, -R11 ;  /* 0x000000081b399223 */ /* 0x000fe2000001080b */
[----:B------:R-:W-:Y:S01]  /*4b60*/  @!P1 LOP3.LUT R11, R19, 0xffff0000, RZ, 0xc0, !PT ;  /* 0xffff0000130b9812 */ /* 0x000fe200078ec0ff */
[-C--:B------:R-:W-:Y:S01]  /*4b70*/  @!P1 FMUL.FTZ R3, R9, R10.reuse ;  /* 0x0000000a09039220 */ /* 0x080fe20000410000 */
[C---:B------:R-:W-:Y:S01]  /*4b80*/  @!P1 LOP3.LUT R9, R14.reuse, 0xffff0000, RZ, 0xc0, !PT ;  /* 0xffff00000e099812 */ /* 0x040fe200078ec0ff */
[----:B------:R-:W-:Y:S02]  /*4b90*/  @!P1 FFMA.FTZ R56, R21, R10, -R40 ;  /* 0x0000000a15389223 */ /* 0x000fe40000010828 */
[----:B------:R-:W-:Y:S02]  /*4ba0*/  @!P1 IMAD.U32 R10, R19, 0x10000, RZ ;  /* 0x00010000130a9824 */ /* 0x000fe400078e00ff */
        /* <DEDUP_REMOVED lines=13> */
[----:B------:R-:W-:Y:S02]  /*4c80*/  @!P1 IMAD.U32 R40, R50, 0x10000, RZ ;  /* 0x0001000032289824 */ /* 0x000fe400078e00ff */
        /* <DEDUP_REMOVED lines=31> */
.L_x_1221:
[----:B------:R-:W-:Y:S05]  /*4e80*/  BSYNC B0 ;  /* 0x0000000000007941 */ /* 0x000fea0003800000 */
.L_x_1220:
[----:B------:R4:W1:Y:S01]  /*4e90*/  SHFL.IDX PT, R53, R85, 0x2, 0x181f ;  /* 0x00581f0055357f89 */ /* 0x00086200000e0000 */
[----:B------:R-:W-:Y:S03]  /*4ea0*/  ISETP.GE.OR P0, PT, R149, R73, P5 ;  /* 0x000000499500720c */ /* 0x000fe60002f06670 */
[----:B------:R4:W3:Y:S10]  /*4eb0*/  SHFL.IDX PT, R52, R88, 0x2, 0x181f ;  /* 0x00581f0058347f89 */ /* 0x0008f400000e0000 */
[----:B------:R-:W-:-:S05]  /*4ec0*/  @P0 BRA `(.L_x_1215) ;  /* 0x00000aa000000947 */ /* 0x000fca0003800000 */
[----:B------:R-:W-:Y:S01]  /*4ed0*/  SEL R2, R71, R70, !P2 ;  /* 0x0000004647027207 */ /* 0x000fe20005000000 */
[----:B------:R-:W5:Y:S01]  /*4ee0*/  LDS.128 R44, [R124+0x5080] ;  /* 0x005080007c2c7984 */ /* 0x000f620000000c00 */
[----:B------:R-:W-:Y:S02]  /*4ef0*/  @!P1 SHF.R.U32.HI R6, RZ, 0x10, R65 ;  /* 0x00000010ff069819 */ /* 0x000fe40000011641 */
[----:B------:R-:W-:Y:S02]  /*4f00*/  SHF.R.S32.HI R3, RZ, 0x1f, R2 ;  /* 0x0000001fff037819 */ /* 0x000fe40000011402 */
[----:B--23--:R-:W-:Y:S02]  /*4f10*/  LEA R58, P0, R93, R52, 0x1 ;  /* 0x000000345d3a7211 */ /* 0x00cfe400078008ff */
[----:B------:R-:W-:Y:S02]  /*4f20*/  LEA.HI R2, R3, R2, RZ, 0x4 ;  /* 0x0000000203027211 */ /* 0x000fe400078f20ff */
[----:B-1----:R-:W-:Y:S02]  /*4f30*/  LEA.HI.X R59, R93, R53, R111, 0x1, P0 ;  /* 0x000000355d3b7211 */ /* 0x002fe400000f0c6f */
[----:B------:R-:W-:Y:S02]  /*4f40*/  LEA.HI.SX32 R2, R2, R69, 0x1c ;  /* 0x0000004502027211 */ /* 0x000fe400078fe2ff */
[----:B------:R-:W-:Y:S02]  /*4f50*/  @!P1 SHF.R.U64 R5, R30, 0x10, R31 ;  /* 0x000000101e059819 */ /* 0x000fe4000000121f */
[----:B------:R-:W-:Y:S01]  /*4f60*/  SHF.R.S32.HI R3, RZ, 0x1f, R2 ;  /* 0x0000001fff037819 */ /* 0x000fe20000011402 */
[----:B------:R-:W-:Y:S01]  /*4f70*/  IMAD.SHL.U32 R51, R2, 0x8, RZ ;  /* 0x0000000802337824 */ /* 0x000fe200078e00ff */
[----:B------:R-:W-:Y:S02]  /*4f80*/  @!P1 SHF.R.U64 R23, R64, 0x10, R65 ;  /* 0x0000001040179819 */ /* 0x000fe40000001241 */
[----:B------:R-:W-:Y:S02]  /*4f90*/  LEA.HI R3, R3, R2, RZ, 0x3 ;  /* 0x0000000203037211 */ /* 0x000fe400078f18ff */
[----:B------:R-:W-:Y:S02]  /*4fa0*/  @!P1 PRMT R23, R55, 0x5432, R23 ;  /* 0x0000543237179816 */ /* 0x000fe40000000017 */
[----:B------:R-:W-:Y:S02]  /*4fb0*/  SHF.R.S32.HI R2, RZ, 0x3, R3 ;  /* 0x00000003ff027819 */ /* 0x000fe40000011403 */
[----:B------:R-:W-:Y:S01]  /*4fc0*/  LOP3.LUT R3, R114, 0x38, R51, 0xf8, !PT ;  /* 0x0000003872037812 */ /* 0x000fe200078ef833 */
[----:B------:R-:W-:Y:S01]  /*4fd0*/  @!P1 IMAD.U32 R21, R23, 0x10000, RZ ;  /* 0x0001000017159824 */ /* 0x000fe200078e00ff */
[----:B------:R-:W-:Y:S01]  /*4fe0*/  @!P1 SHF.R.U64 R9, R66, 0x10, R67 ;  /* 0x0000001042099819 */ /* 0x000fe20000001243 */
[----:B------:R-:W-:Y:S01]  /*4ff0*/  IMAD R2, R2, 0xc00, R13 ;  /* 0x00000c0002027824 */ /* 0x000fe200078e020d */
[----:B------:R-:W-:Y:S02]  /*5000*/  LOP3.LUT R3, R3, R153, RZ, 0x3c, !PT ;  /* 0x0000009903037212 */ /* 0x000fe400078e3cff */
[----:B------:R-:W-:Y:S02]  /*5010*/  @!P1 PRMT R14, R68, 0x5410, R9 ;  /* 0x00005410440e9816 */ /* 0x000fe40000000009 */
[----:B------:R-:W-:Y:S01]  /*5020*/  @!P1 PRMT R11, R37, 0x5410, R5 ;  /* 0x00005410250b9816 */ /* 0x000fe20000000005 */
[----:B------:R-:W-:Y:S01]  /*5030*/  IMAD.IADD R2, R2, 0x1, R3 ;  /* 0x0000000102027824 */ /* 0x000fe200078e0203 */
[----:B------:R-:W-:Y:S02]  /*5040*/  @!P1 SHF.R.U64 R3, R28, 0x10, R29 ;  /* 0x000000101c039819 */ /* 0x000fe4000000121d */
[----:B------:R-:W-:Y:S01]  /*5050*/  @!P1 SHF.R.U32.HI R8, RZ, 0x10, R31 ;  /* 0x00000010ff089819 */ /* 0x000fe2000001161f */
[----:B------:R-:W-:Y:S01]  /*5060*/  IMAD.SHL.U32 R16, R2, 0x2, RZ ;  /* 0x0000000202107824 */ /* 0x000fe200078e00ff */
[----:B------:R-:W-:Y:S01]  /*5070*/  @!P1 PRMT R10, R36, 0x5432, R3 ;  /* 0x00005432240a9816 */ /* 0x000fe20000000003 */
[C---:B-----5:R-:W-:Y:S01]  /*5080*/  @!P1 IMAD.U32 R28, R45.reuse, 0x10000, RZ ;  /* 0x000100002d1c9824 */ /* 0x060fe200078e00ff */
[----:B------:R-:W-:Y:S01]  /*5090*/  @!P1 LOP3.LUT R30, R45, 0xffff0000, RZ, 0xc0, !PT ;  /* 0xffff00002d1e9812 */ /* 0x000fe200078ec0ff */
[----:B------:R-:W-:Y:S01]  /*50a0*/  @!P1 IMAD.U32 R31, R14, 0x10000, RZ ;  /* 0x000100000e1f9824 */ /* 0x000fe200078e00ff */
[----:B------:R-:W-:Y:S01]  /*50b0*/  @!P1 SHF.L.U32 R22, R44, 0x10, RZ ;  /* 0x000000102c169819 */ /* 0x000fe200000006ff */
[----:B------:R-:W1:Y:S01]  /*50c0*/  LDS.128 R16, [R16+0x5080] ;  /* 0x0050800010107984 */ /* 0x000e620000000c00 */
[C---:B------:R-:W-:Y:S02]  /*50d0*/  @!P1 SHF.L.U32 R41, R47.reuse, 0x10, RZ ;  /* 0x000000102f299819 */ /* 0x040fe400000006ff */
[----:B------:R-:W-:Y:S02]  /*50e0*/  @!P1 LOP3.LUT R43, R47, 0xffff0000, RZ, 0xc0, !PT ;  /* 0xffff00002f2b9812 */ /* 0x000fe400078ec0ff */
[----:B------:R-:W-:Y:S02]  /*50f0*/  @!P1 LOP3.LUT R39, R46, 0xffff0000, RZ, 0xc0, !PT ;  /* 0xffff00002e279812 */ /* 0x000fe400078ec0ff */
[----:B------:R-:W-:Y:S02]  /*5100*/  @!P1 SHF.R.U32.HI R2, RZ, 0x10, R29 ;  /* 0x00000010ff029819 */ /* 0x000fe4000001161d */
[----:B------:R-:W-:Y:S02]  /*5110*/  @!P1 PRMT R29, R55, 0x5410, R6 ;  /* 0x00005410371d9816 */ /* 0x000fe40000000006 */
[----:B------:R-:W-:Y:S01]  /*5120*/  @!P1 PRMT R6, R36, 0x5410, R2 ;  /* 0x0000541024069816 */ /* 0x000fe20000000002 */
[----:B------:R-:W-:Y:S01]  /*5130*/  @!P1 IMAD.U32 R36, R46, 0x10000, RZ ;  /* 0x000100002e249824 */ /* 0x000fe200078e00ff */
[----:B------:R-:W-:Y:S01]  /*5140*/  @!P1 PRMT R15, R37, 0x5432, R8 ;  /* 0x00005432250f9816 */ /* 0x000fe20000000008 */
[C---:B------:R-:W-:Y:S01]  /*5150*/  @!P1 IMAD.U32 R27, R29.reuse, 0x10000, RZ ;  /* 0x000100001d1b9824 */ /* 0x040fe200078e00ff */
[----:B------:R-:W-:Y:S01]  /*5160*/  @!P1 SHF.L.U32 R3, R6, 0x10, RZ ;  /* 0x0000001006039819 */ /* 0x000fe200000006ff */
[----:B------:R-:W-:Y:S01]  /*5170*/  @!P1 IMAD.U32 R8, R10, 0x10000, RZ ;  /* 0x000100000a089824 */ /* 0x000fe200078e00ff */
[----:B------:R-:W-:Y:S02]  /*5180*/  @!P1 LOP3.LUT R29, R29, 0xffff0000, RZ, 0xc0, !PT ;  /* 0xffff00001d1d9812 */ /* 0x000fe400078ec0ff */
[----:B------:R-:W-:Y:S02]  /*5190*/  @!P1 LOP3.LUT R23, R23, 0xffff0000, RZ, 0xc0, !PT ;  /* 0xffff000017179812 */ /* 0x000fe400078ec0ff */
[----:B------:R-:W-:Y:S02]  /*51a0*/  @!P1 SHF.R.U32.HI R42, RZ, 0x10, R67 ;  /* 0x00000010ff2a9819 */ /* 0x000fe40000011643 */
[----:B------:R-:W-:Y:S02]  /*51b0*/  ISETP.GE.AND P0, PT, R51, c[0x0][0x1d4], PT ;  /* 0x0000750033007a0c */ /* 0x000fe40003f06270 */
[----:B------:R-:W-:Y:S05]  /*51c0*/  @!P1 PRMT R42, R68, 0x5432, R42 ;  /* 0x00005432442a9816 */ /* 0x000fea000000002a */
[C---:B------:R-:W-:Y:S01]  /*51d0*/  @!P1 IMAD.U32 R40, R42.reuse, 0x10000, RZ ;  /* 0x000100002a289824 */ /* 0x040fe200078e00ff */
[----:B------:R-:W-:Y:S01]  /*51e0*/  @!P1 LOP3.LUT R42, R42, 0xffff0000, RZ, 0xc0, !PT ;  /* 0xffff00002a2a9812 */ /* 0x000fe200078ec0ff */
[C---:B-1----:R-:W-:Y:S04]  /*51f0*/  @!P1 IMAD.U32 R2, R17.reuse, 0x10000, RZ ;  /* 0x0001000011029824 */ /* 0x042fe800078e00ff */
[C---:B------:R-:W-:Y:S02]  /*5200*/  @!P1 FMUL.FTZ R9, R2.reuse, R27 ;  /* 0x0000001b02099220 */ /* 0x040fe40000410000 */
[-C--:B------:R-:W-:Y:S01]  /*5210*/  @!P1 FMUL.FTZ R5, R2, R3.reuse ;  /* 0x0000000302059220 */ /* 0x080fe20000410000 */
[----:B------:R-:W-:Y:S01]  /*5220*/  @!P1 LOP3.LUT R2, R17, 0xffff0000, RZ, 0xc0, !PT ;  /* 0xffff000011029812 */ /* 0x000fe200078ec0ff */
[----:B------:R-:W-:Y:S01]  /*5230*/  @!P1 FFMA.FTZ R61, R28, R3, -R9 ;  /* 0x000000031c3d9223 */ /* 0x000fe20000010809 */
[----:B------:R-:W-:Y:S01]  /*5240*/  @!P1 LOP3.LUT R3, R6, 0xffff0000, RZ, 0xc0, !PT ;  /* 0xffff000006039812 */ /* 0x000fe200078ec0ff */
[----:B------:R-:W-:Y:S02]  /*5250*/  @!P1 IMAD.U32 R9, R16, 0x10000, RZ ;  /* 0x0001000010099824 */ /* 0x000fe400078e00ff */
[C---:B------:R-:W-:Y:S02]  /*5260*/  @!P1 FMUL.FTZ R20, R2.reuse, R29 ;  /* 0x0000001d02149220 */ /* 0x040fe40000410000 */
[C---:B------:R-:W-:Y:S02]  /*5270*/  @!P1 FMUL.FTZ R26, R9.reuse, R21 ;  /* 0x00000015091a9220 */ /* 0x040fe40000410000 */
[-C--:B------:R-:W-:Y:S02]  /*5280*/  @!P1 FMUL.FTZ R6, R2, R3.reuse ;  /* 0x0000000302069220 */ /* 0x080fe40000410000 */
[----:B------:R-:W-:Y:S01]  /*5290*/  @!P1 FFMA.FTZ R60, R30, R3, -R20 ;  /* 0x000000031e3c9223 */ /* 0x000fe20000010814 */
[----:B------:R-:W-:Y:S01]  /*52a0*/  @!P1 LOP3.LUT R3, R16, 0xffff0000, RZ, 0xc0, !PT ;  /* 0xffff000010039812 */ /* 0x000fe200078ec0ff */
[-C--:B------:R-:W-:Y:S02]  /*52b0*/  @!P1 FMUL.FTZ R2, R9, R8.reuse ;  /* 0x0000000809029220 */ /* 0x080fe40000410000 */
[----:B------:R-:W-:Y:S02]  /*52c0*/  @!P1 IMAD.U32 R9, R18, 0x10000, RZ ;  /* 0x0001000012099824 */ /* 0x000fe400078e00ff */
[----:B------:R-:W-:Y:S01]  /*52d0*/  @!P1 FFMA.FTZ R57, R22, R8, -R26 ;  /* 0x0000000816399223 */ /* 0x000fe2000001081a */
[----:B------:R-:W-:Y:S01]  /*52e0*/  @!P1 LOP3.LUT R26, R44, 0xffff0000, RZ, 0xc0, !PT ;  /* 0xffff00002c1a9812 */ /* 0x000fe200078ec0ff */
[----:B------:R-:W-:Y:S01]  /*52f0*/  @!P1 FMUL.FTZ R20, R3, R23 ;  /* 0x0000001703149220 */ /* 0x000fe20000410000 */
[----:B------:R-:W-:Y:S01]  /*5300*/  @!P1 LOP3.LUT R8, R10, 0xffff0000, RZ, 0xc0, !PT ;  /* 0xffff00000a089812 */ /* 0x000fe200078ec0ff */
[C---:B------:R-:W-:Y:S01]  /*5310*/  @!P1 IMAD.U32 R10, R11.reuse, 0x10000, RZ ;  /* 0x000100000b0a9824 */ /* 0x040fe200078e00ff */
[----:B------:R-:W-:Y:S01]  /*5320*/  @!P1 LOP3.LUT R11, R11, 0xffff0000, RZ, 0xc0, !PT ;  /* 0xffff00000b0b9812 */ /* 0x000fe200078ec0ff */
[----:B------:R-:W-:Y:S02]  /*5330*/  @!P1 FMUL.FTZ R37, R9, R31 ;  /* 0x0000001f09259220 */ /* 0x000fe40000410000 */
[-C--:B------:R-:W-:Y:S02]  /*5340*/  @!P1 FMUL.FTZ R3, R3, R8.reuse ;  /* 0x0000000803039220 */ /* 0x080fe40000410000 */
[----:B------:R-:W-:Y:S01]  /*5350*/  @!P1 FFMA.FTZ R56, R26, R8, -R20 ;  /* 0x000000081a389223 */ /* 0x000fe20000010814 */
[----:B------:R-:W-:Y:S01]  /*5360*/  @!P1 LOP3.LUT R20, R19, 0xffff0000, RZ, 0xc0, !PT ;  /* 0xffff000013149812 */ /* 0x000fe200078ec0ff */
[-C--:B------:R-:W-:Y:S01]  /*5370*/  @!P1 FMUL.FTZ R8, R9, R10.reuse ;  /* 0x0000000a09089220 */ /* 0x080fe20000410000 */
[----:B------:R-:W-:Y:S01]  /*5380*/  @!P1 LOP3.LUT R9, R18, 0xffff0000, RZ, 0xc0, !PT ;  /* 0xffff000012099812 */ /* 0x000fe200078ec0ff */
[----:B------:R-:W-:Y:S01]  /*5390*/  @!P1 FFMA.FTZ R55, R36, R10, -R37 ;  /* 0x0000000a24379223 */ /* 0x000fe20000010825 */
[----:B------:R-:W-:Y:S01]  /*53a0*/  @!P1 LOP3.LUT R37, R14, 0xffff0000, RZ, 0xc0, !PT ;  /* 0xffff00000e259812 */ /* 0x000fe200078ec0ff */
[----:B------:R-:W-:Y:S02]  /*53b0*/  @!P1 IMAD.U32 R14, R19, 0x10000, RZ ;  /* 0x00010000130e9824 */ /* 0x000fe400078e00ff */
[C---:B------:R-:W-:Y:S01]  /*53c0*/  @!P1 IMAD.U32 R10, R15.reuse, 0x10000, RZ ;  /* 0x000100000f0a9824 */ /* 0x040fe200078e00ff */
[----:B------:R-:W-:Y:S01]  /*53d0*/  @!P1 LOP3.LUT R15, R15, 0xffff0000, RZ, 0xc0, !PT ;  /* 0xffff00000f0f9812 */ /* 0x000fe200078ec0ff */
[----:B------:R-:W-:Y:S02]  /*53e0*/  @!P1 FMUL.FTZ R49, R14, R40 ;  /* 0x000000280e319220 */ /* 0x000fe40000410000 */
[----:B------:R-:W-:Y:S02]  /*53f0*/  @!P1 FMUL.FTZ R48, R20, R42 ;  /* 0x0000002a14309220 */ /* 0x000fe40000410000 */
[C---:B------:R-:W-:Y:S02]  /*5400*/  @!P1 FMUL.FTZ R50, R9.reuse, R37 ;  /* 0x0000002509329220 */ /* 0x040fe40000410000 */
        /* <DEDUP_REMOVED lines=10> */
[----:B------:R-:W-:Y:S01]  /*54b0*/  @!P1 FFMA.FTZ R2, R21, R22, R2 ;  /* 0x0000001615029223 */ /* 0x000fe20000010002 */
[----:B------:R-:W-:Y:S01]  /*54c0*/  @!P1 MOV R45, R50 ;  /* 0x00000032002d9202 */ /* 0x000fe20000000f00 */
[----:B------:R-:W-:Y:S02]  /*54d0*/  @!P1 IMAD.MOV.U32 R47, RZ, RZ, R48 ;  /* 0x000000ffff2f9224 */ /* 0x000fe400078e0030 */
[----:B------:R-:W-:Y:S02]  /*54e0*/  @!P1 IMAD.MOV.U32 R46, RZ, RZ, R14 ;  /* 0x000000ffff2e9224 */ /* 0x000fe400078e000e */
[----:B------:R-:W-:Y:S02]  /*54f0*/  @!P1 FFMA.FTZ R3, R23, R26, R3 ;  /* 0x0000001a17039223 */ /* 0x000fe40000010003 */
[----:B------:R-:W-:Y:S01]  /*5500*/  @!P1 FFMA.FTZ R5, R27, R28, R5 ;  /* 0x0000001c1b059223 */ /* 0x000fe20000010005 */
[----:B------:R1:W-:Y:S01]  /*5510*/  ST.E.128 [R58.64], R44 ;  /* 0x0000002c3a007985 */ /* 0x0003e2000c101d06 */
[----:B------:R-:W-:Y:S01]  /*5520*/  @!P1 FFMA.FTZ R6, R29, R30, R6 ;  /* 0x0000001e1d069223 */ /* 0x000fe20000010006 */
[----:B------:R-:W-:Y:S01]  /*5530*/  @!P1 F2FP.BF16.PACK_AB R2, R3, R2 ;  /* 0x000000020302923e */ /* 0x000fe200000010ff */
        /* <DEDUP_REMOVED lines=17> */
.L_x_1199:
        /* <DEDUP_REMOVED lines=10> */
[C---:B---3--:R-:W-:Y:S04]  /*56f0*/  @!P5 LEA R8, P0, R24.reuse, R3, 0x1 ;  /* 0x000000031808d211 */ /* 0x048fe800078008ff */
[----:B------:R-:W-:Y:S02]  /*5700*/  @!P5 LEA.HI.X R9, R24, R5, R25, 0x1, P0 ;  /* 0x000000051809d211 */ /* 0x000fe400000f0c19 */
[----:B------:R-:W-:Y:S11]  /*5710*/  ISETP.GE.AND P0, PT, R89, c[0x0][0x1d4], PT ;  /* 0x0000750059007a0c */ /* 0x000ff60003f06270 */
[----:B------:R-:W-:Y:S02]  /*5720*/  @!UPT UIADD3 URZ, URZ, URZ, URZ ;  /* 0x0000003f3f3ff290 */ /* 0x000fe4000fffe03f */
[C---:B------:R-:W-:Y:S04]  /*5730*/  @!P0 LEA R2, P1, R83.reuse, R3, 0x1 ;  /* 0x0000000353028211 */ /* 0x040fe800078208ff */
[----:B------:R-:W-:Y:S01]  /*5740*/  @!P0 LEA.HI.X R3, R83, R5, R90, 0x1, P1 ;  /* 0x0000000553038211 */ /* 0x000fe200008f0c5a */
[----:B-1----:R-:W-:Y:S04]  /*5750*/  @!P5 ST.E.128 [R8.64], R16 ;  /* 0x000000100800d985 */ /* 0x002fe8000c101d06 */
[----:B------:R-:W1:Y:S04]  /*5760*/  @!P0 LDS.128 R8, [R72+0x6880] ;  /* 0x0068800048088984 */ /* 0x000e680000000c00 */
[----:B-1----:R1:W-:Y:S02]  /*5770*/  @!P0 ST.E.128 [R2.64], R8 ;  /* 0x0000000802008985 */ /* 0x0023e4000c101d06 */
.L_x_1223:
[----:B-12---:R-:W-:Y:S05]  /*5780*/  BSYNC B0 ;  /* 0x0000000000007941 */ /* 0x006fea0003800000 */
.L_x_1222:
[----:B---3--:R1:W2:Y:S01]  /*5790*/  SHFL.IDX PT, R3, R85, 0x1, 0x181f ;  /* 0x00381f0055037f89 */ /* 0x0082a200000e0000 */
        /* <DEDUP_REMOVED lines=14> */
.L_x_1225:
[----:B------:R-:W-:Y:S05]  /*5880*/  BSYNC B0 ;  /* 0x0000000000007941 */ /* 0x000fea0003800000 */
.L_x_1224:
        /* <DEDUP_REMOVED lines=14> */
.L_x_1215:
[----:B------:R-:W-:Y:S05]  /*5970*/  BSYNC B2 ;  /* 0x0000000000027941 */ /* 0x000fea0003800000 */
.L_x_1198:
[C---:B--2---:R-:W-:Y:S01]  /*5980*/  IMAD R16, R38.reuse, -0x30, RZ ;  /* 0xffffffd026107824 */ /* 0x044fe200078e02ff */
[----:B------:R-:W-:Y:S01]  /*5990*/  ISETP.NE.AND P6, PT, R133, RZ, PT ;  /* 0x000000ff8500720c */ /* 0x000fe20003fc5270 */
[----:B---3--:R-:W-:Y:S01]  /*59a0*/  IMAD.WIDE R8, R38, 0x30, R112 ;  /* 0x0000003026087825 */ /* 0x008fe200078e0270 */
[----:B------:R-:W-:Y:S03]  /*59b0*/  BSSY B0, `(.L_x_1226) ;  /* 0x000004d000007945 */ /* 0x000fe60003800000 */
[----:B------:R-:W-:Y:S05]  /*59c0*/  IMAD.IADD R2, R128, 0x1, R16 ;  /* 0x0000000180027824 */ /* 0x000fea00078e0210 */
[----:B------:R-:W-:Y:S11]  /*59d0*/  ISETP.GE.AND P1, PT, R2, 0x11, PT ;  /* 0x000000110200780c */ /* 0x000ff60003f26270 */
[----:B------:R-:W-:Y:S02]  /*59e0*/  @!UPT UIADD3 URZ, URZ, URZ, URZ ;  /* 0x0000003f3f3ff290 */ /* 0x000fe4000fffe03f */
        /* <DEDUP_REMOVED lines=9> */
[----:B------:R-:W-:Y:S01]  /*5a80*/  @P3 MOV R2, R94 ;  /* 0x0000005e00023202 */ /* 0x000fe20000000f00 */
[----:B----4-:R-:W-:Y:S04]  /*5a90*/  @P3 IMAD.MOV.U32 R3, RZ, RZ, R106 ;  /* 0x000000ffff033224 */ /* 0x010fe800078e006a */
[C---:B------:R-:W-:Y:S04]  /*5aa0*/  @P3 IMAD.WIDE.U32 R2, R8.reuse, c[0x0][0x258], R2 ;  /* 0x0000960008023a25 */ /* 0x040fe800078e0002 */
[----:B------:R-:W-:Y:S01]  /*5ab0*/  @P3 IMAD R8, R8, c[0x0][0x25c], R5 ;  /* 0x0000970008083a24 */ /* 0x000fe200078e0205 */
[----:B------:R-:W-:Y:S01]  /*5ac0*/  @P3 LEA R10, P4, R2, c[0x0][0x250], 0x1 ;  /* 0x00009400020a3a11 */ /* 0x000fe200078808ff */
[----:B------:R-:W-:Y:S03]  /*5ad0*/  @P1 IMAD R5, R15, c[0x0][0x258], RZ ;  /* 0x000096000f051a24 */ /* 0x000fe600078e02ff */
[----:B------:R-:W-:Y:S01]  /*5ae0*/  @P3 IADD3 R8, R3, R8, RZ ;  /* 0x0000000803083210 */ /* 0x000fe20007ffe0ff */
[----:B------:R-:W-:Y:S01]  /*5af0*/  @P1 IMAD R5, R6, c[0x0][0x25c], R5 ;  /* 0x0000970006051a24 */ /* 0x000fe200078e0205 */
[----:B------:R-:W-:Y:S02]  /*5b00*/  @P1 MOV R3, R106 ;  /* 0x0000006a00031202 */ /* 0x000fe40000000f00 */
[----:B------:R-:W-:Y:S01]  /*5b10*/  @P3 LEA.HI.X R11, R2, c[0x0][0x254], R8, 0x1, P4 ;  /* 0x00009500020b3a11 */ /* 0x000fe200020f0c08 */
[----:B------:R-:W-:Y:S04]  /*5b20*/  @P1 IMAD.MOV.U32 R2, RZ, RZ, R94 ;  /* 0x000000ffff021224 */ /* 0x000fe800078e005e */
[----:B------:R-:W-:Y:S04]  /*5b30*/  @P1 IMAD.WIDE.U32 R2, R6, c[0x0][0x258], R2 ;  /* 0x0000960006021a25 */ /* 0x000fe800078e0002 */
[----:B------:R-:W-:Y:S01]  /*5b40*/  @P1 IMAD.IADD R5, R3, 0x1, R5 ;  /* 0x0000000103051824 */ /* 0x000fe200078e0205 */
[C---:B------:R-:W-:Y:S01]  /*5b50*/  @P1 LEA R8, P4, R2.reuse, c[0x0][0x250], 0x1 ;  /* 0x0000940002081a11 */ /* 0x040fe200078808ff */
        /* <DEDUP_REMOVED lines=10> */
[----:B------:R-:W-:Y:S03]  /*5c00*/  ISETP.NE.AND P4, PT, R134, RZ, PT ;  /* 0x000000ff8600720c */ /* 0x000fe60003f85270 */
[C---:B------:R-:W-:Y:S02]  /*5c10*/  IMAD R5, R92.reuse, c[0x0][0x20c], R2 ;  /* 0x000083005c057a24 */ /* 0x040fe400078e0202 */
[----:B------:R-:W-:Y:S04]  /*5c20*/  IMAD.WIDE.U32 R2, R92, c[0x0][0x208], RZ ;  /* 0x000082005c027a25 */ /* 0x000fe800078e00ff */
[----:B------:R-:W-:Y:S02]  /*5c30*/  IMAD.IADD R3, R3, 0x1, R5 ;  /* 0x0000000103037824 */ /* 0x000fe400078e0205 */
[----:B------:R-:W-:Y:S02]  /*5c40*/  IMAD R5, R105, c[0x0][0x218], RZ ;  /* 0x0000860069057a24 */ /* 0x000fe400078e02ff */
[----:B------:R-:W-:Y:S01]  /*5c50*/  @!PT LDS RZ, [RZ] ;  /* 0x00000000fffff984 */ /* 0x000fe20000000800 */
[----:B------:R-:W-:Y:S01]  /*5c60*/  @!PT LDS RZ, [RZ] ;  /* 0x00000000fffff984 */ /* 0x000fe20000000800 */
[----:B------:R-:W-:Y:S01]  /*5c70*/  @!PT LDS RZ, [RZ] ;  /* 0x00000000fffff984 */ /* 0x000fe20000000800 */
[----:B------:R2:W-:Y:S01]  /*5c80*/  @P3 LDGSTS.E.BYPASS.LTC128B.128 [R72+0x2080], [R10.64], !P4 ;  /* 0x020800000a483fae */ /* 0x0005e2000e101d46 */
[C---:B------:R-:W-:Y:S04]  /*5c90*/  IMAD.WIDE.U32 R2, R91.reuse, c[0x0][0x218], R2 ;  /* 0x000086005b027a25 */ /* 0x040fe800078e0002 */
[----:B------:R2:W-:Y:S01]  /*5ca0*/  @P3 LDGSTS.E.BYPASS.LTC128B.128 [R72+0x3880], [R10.64+0x80], !P6 ;  /* 0x038800800a483fae */ /* 0x0005e2000f101d46 */
[----:B------:R-:W-:Y:S04]  /*5cb0*/  IMAD R5, R91, c[0x0][0x21c], R5 ;  /* 0x000087005b057a24 */ /* 0x000fe800078e0205 */
[----:B------:R2:W-:Y:S05]  /*5cc0*/  @P1 LDGSTS.E.BYPASS.LTC128B.128 [R72+0x2880], [R8.64], !P4 ;  /* 0x0288000008481fae */ /* 0x0005ea000e101d46 */
[----:B------:R2:W-:Y:S05]  /*5cd0*/  @P1 LDGSTS.E.BYPASS.LTC128B.128 [R72+0x4080], [R8.64+0x80], !P6 ;  /* 0x0408008008481fae */ /* 0x0005ea000f101d46 */
[----:B------:R3:W-:Y:S05]  /*5ce0*/  @P0 LDGSTS.E.BYPASS.LTC128B.128 [R72+0x3080], [R14.64], !P4 ;  /* 0x030800000e480fae */ /* 0x0007ea000e101d46 */
[----:B------:R3:W-:Y:S01]  /*5cf0*/  @P0 LDGSTS.E.BYPASS.LTC128B.128 [R72+0x4880], [R14.64+0x80], !P6 ;  /* 0x048800800e480fae */ /* 0x0007e2000f101d46 */
[----:B------:R-:W-:Y:S04]  /*5d00*/  IADD3 R2, P0, R164, R2, RZ ;  /* 0x00000002a4027210 */ /* 0x000fe80007f1e0ff */
[----:B------:R-:W0:Y:S01]  /*5d10*/  LDGDEPBAR ;  /* 0x00000000000079af */ /* 0x000e220000000000 */
[----:B------:R-:W-:Y:S02]  /*5d20*/  IADD3.X R3, R131, R3, R5, P0, !PT ;  /* 0x0000000383037210 */ /* 0x000fe400007fe405 */
[----:B------:R-:W-:Y:S04]  /*5d30*/  IADD3 R5, R16, R4, RZ ;  /* 0x0000000410057210 */ /* 0x000fe80007ffe0ff */
[----:B------:R-:W-:Y:S05]  /*5d40*/  IMNMX R5, R5, 0x30, PT ;  /* 0x0000003005057817 */ /* 0x000fea0003800200 */
[----:B------:R-:W-:Y:S01]  /*5d50*/  IMAD.IADD R5, R5, 0x1, -R35 ;  /* 0x0000000105057824 */ /* 0x000fe200078e0a23 */
[C---:B---3--:R-:W-:Y:S01]  /*5d60*/  LEA R14, P0, R2.reuse, c[0x0][0x1f8], 0x1 ;  /* 0x00007e00020e7a11 */ /* 0x048fe200078008ff */
[----:B------:R-:W-:Y:S04]  /*5d70*/  DEPBAR.LE SB0, 0x0 ;  /* 0x000080000000791a */ /* 0x000fe80000000000 */
[----:B------:R-:W-:Y:S01]  /*5d80*/  BAR.SYNC.DEFER_BLOCKING 0x0 ;  /* 0x0000000000007b1d */ /* 0x000fe20000010000 */
[----:B------:R-:W-:Y:S02]  /*5d90*/  LEA.HI.X R6, R2, c[0x0][0x1fc], R3, 0x1, P0 ;  /* 0x00007f0002067a11 */ /* 0x000fe400000f0c03 */
[----:B------:R-:W-:Y:S03]  /*5da0*/  ISETP.GE.AND P0, PT, R5, 0x1, PT ;  /* 0x000000010500780c */ /* 0x000fe60003f06270 */
[----:B------:R2:W3:Y:S05]  /*5db0*/  SHFL.IDX PT, R2, R14, RZ, 0x181f ;  /* 0x00181fff0e027589 */ /* 0x0004ea00000e0000 */
[----:B------:R2:W4:Y:S05]  /*5dc0*/  SHFL.IDX PT, R3, R6, RZ, 0x181f ;  /* 0x00181fff06037589 */ /* 0x00052a00000e0000 */
[----:B------:R-:W-:-:S05]  /*5dd0*/  @!P0 BRA `(.L_x_1227) ;  /* 0x000000a000008947 */ /* 0x000fca0003800000 */
[----:B------:R-:W5:Y:S01]  /*5de0*/  @!P5 LDS.128 R16, [R72+0x2080] ;  /* 0x002080004810d984 */ /* 0x000f620000000c00 */
[CC--:B--23--:R-:W-:Y:S04]  /*5df0*/  @!P5 LEA R8, P0, R24.reuse, R2.reuse, 0x1 ;  /* 0x000000021808d211 */ /* 0x0ccfe800078008ff */
[-C--:B----4-:R-:W-:Y:S02]  /*5e00*/  @!P5 LEA.HI.X R9, R24, R3.reuse, R25, 0x1, P0 ;  /* 0x000000031809d211 */ /* 0x090fe400000f0c19 */
[----:B------:R-:W-:Y:S11]  /*5e10*/  ISETP.GE.AND P0, PT, R89, c[0x0][0x1d4], PT ;  /* 0x0000750059007a0c */ /* 0x000ff60003f06270 */
[----:B------:R-:W-:Y:S02]  /*5e20*/  @!UPT UIADD3 URZ, URZ, URZ, URZ ;  /* 0x0000003f3f3ff290 */ /* 0x000fe4000fffe03f */
[C---:B------:R-:W-:Y:S04]  /*5e30*/  @!P0 LEA R2, P1, R83.reuse, R2, 0x1 ;  /* 0x0000000253028211 */ /* 0x040fe800078208ff */
[----:B------:R-:W-:Y:S01]  /*5e40*/  @!P0 LEA.HI.X R3, R83, R3, R90, 0x1, P1 ;  /* 0x0000000353038211 */ /* 0x000fe200008f0c5a */
[----:B-----5:R-:W-:Y:S04]  /*5e50*/  @!P5 ST.E.128 [R8.64], R16 ;  /* 0x000000100800d985 */ /* 0x020fe8000c101d06 */
[----:B------:R-:W2:Y:S04]  /*5e60*/  @!P0 LDS.128 R8, [R72+0x3880] ;  /* 0x0038800048088984 */ /* 0x000ea80000000c00 */
[----:B--2---:R2:W-:Y:S02]  /*5e70*/  @!P0 ST.E.128 [R2.64], R8 ;  /* 0x0000000802008985 */ /* 0x0045e4000c101d06 */
.L_x_1227:
[----:B------:R-:W-:Y:S05]  /*5e80*/  BSYNC B0 ;  /* 0x0000000000007941 */ /* 0x000fea0003800000 */
.L_x_1226:
[----:B--2-4-:R2:W4:Y:S01]  /*5e90*/  SHFL.IDX PT, R3, R6, 0x1, 0x181f ;  /* 0x00381f0006037f89 */ /* 0x01452200000e0000 */
        /* <DEDUP_REMOVED lines=14> */
.L_x_1229:
[----:B------:R-:W-:Y:S05]  /*5f80*/  BSYNC B0 ;  /* 0x0000000000007941 */ /* 0x000fea0003800000 */
.L_x_1228:
[----:B---34-:R3:W4:Y:S01]  /*5f90*/  SHFL.IDX PT, R3, R6, 0x2, 0x181f ;  /* 0x00581f0006037f89 */ /* 0x01872200000e0000 */
[----:B------:R-:W-:Y:S01]  /*5fa0*/  ISETP.GE.AND P0, PT, R5, 0x21, PT ;  /* 0x000000210500780c */ /* 0x000fe20003f06270 */
[----:B------:R-:W-:Y:S02]  /*5fb0*/  BSSY B0, `(.L_x_1230) ;  /* 0x000000d000007945 */ /* 0x000fe40003800000 */
[----:B------:R3:W2:Y:S10]  /*5fc0*/  SHFL.IDX PT, R2, R14, 0x2, 0x181f ;  /* 0x00581f000e027f89 */ /* 0x0006b400000e0000 */
[----:B------:R-:W-:-:S05]  /*5fd0*/  @!P0 BRA `(.L_x_1231) ;  /* 0x000000a000008947 */ /* 0x000fca0003800000 */
[----:B------:R-:W5:Y:S01]  /*5fe0*/  @!P5 LDS.128 R16, [R72+0x3080] ;  /* 0x003080004810d984 */ /* 0x000f620000000c00 */
[CC--:B--2---:R-:W-:Y:S04]  /*5ff0*/  @!P5 LEA R8, P0, R24.reuse, R2.reuse, 0x1 ;  /* 0x000000021808d211 */ /* 0x0c4fe800078008ff */
        /* <DEDUP_REMOVED lines=8> */
.L_x_1231:
[----:B------:R-:W-:Y:S05]  /*6080*/  BSYNC B0 ;  /* 0x0000000000007941 */ /* 0x000fea0003800000 */
.L_x_1230:
[C---:B------:R-:W-:Y:S02]  /*6090*/  ISETP.GT.AND P0, PT, R38.reuse, R119, PT ;  /* 0x000000772600720c */ /* 0x040fe40003f04270 */
[----:B------:R-:W-:Y:S11]  /*60a0*/  IADD3 R38, R38, -0x1, RZ ;  /* 0xffffffff26267810 */ /* 0x000ff60007ffe0ff */
[----:B--2-4-:R-:W-:Y:S01]  /*60b0*/  @P0 SHF.R.S32.HI R3, RZ, 0x1f, R38 ;  /* 0x0000001fff030819 */ /* 0x014fe20000011426 */
        /* <DEDUP_REMOVED lines=17> */
[C---:B---3--:R-:W-:Y:S04]  /*61d0*/  @P0 IADD3 R14, P1, R8.reuse, R148, RZ ;  /* 0x00000094080e0210 */ /* 0x048fe80007f3e0ff */
        /* <DEDUP_REMOVED lines=9> */
[----:B------:R-:W3:Y:S04]  /*6270*/  LDL R5, [R1+0x64] ;  /* 0x0000640001057983 */ /* 0x000ee80000100800 */
[----:B------:R4:W5:Y:S04]  /*6280*/  LDL R13, [R1+0x58] ;  /* 0x00005800010d7983 */ /* 0x0009680000100800 */
[----:B------:R-:W-:Y:S01]  /*6290*/  BAR.SYNC.DEFER_BLOCKING 0x0 ;  /* 0x0000000000007b1d */ /* 0x000fe20000010000 */
[----:B---3--:R-:W-:-:S05]  /*62a0*/  IADD3 R0, R5, 0x2f, RZ ;  /* 0x0000002f05007810 */ /* 0x008fca0007ffe0ff */
[----:B------:R-:W-:-:S05]  /*62b0*/  IMAD.HI R0, R0, 0x2aaaaaab, RZ ;  /* 0x2aaaaaab00007827 */ /* 0x000fca00078e02ff */
[----:B--2---:R-:W-:-:S04]  /*62c0*/  SHF.R.U32.HI R2, RZ, 0x1f, R0 ;  /* 0x0000001fff027819 */ /* 0x004fc80000011600 */
[----:B------:R-:W-:Y:S02]  /*62d0*/  LEA.HI.SX32 R7, R0, R2, 0x1d ;  /* 0x0000000200077211 */ /* 0x000fe400078feaff */
.L_x_1197:
[----:B----4-:R-:W-:Y:S01]  /*62e0*/  IMAD.MOV.U32 R0, RZ, RZ, c[0x0][0x2c4] ;  /* 0x0000b100ff007624 */ /* 0x010fe200078e00ff */
[----:B------:R2:W-:Y:S01]  /*62f0*/  STL.64 [R1], R168 ;  /* 0x000000a801007387 */ /* 0x0005e20000100a00 */
[----:B-1----:R-:W-:-:S03]  /*6300*/  IMAD.MOV.U32 R4, RZ, RZ, c[0x0][0x32c] ;  /* 0x0000cb00ff047624 */ /* 0x002fc600078e00ff */
[----:B------:R-:W-:Y:S02]  /*6310*/  ISETP.NE.AND P2, PT, R0, 0x1, PT ;  /* 0x000000010000780c */ /* 0x000fe40003f45270 */
[----:B------:R-:W-:Y:S02]  /*6320*/  IADD3 R0, R136, 0x7f, RZ ;  /* 0x0000007f88007810 */ /* 0x000fe40007ffe0ff */
[----:B------:R-:W-:-:S09]  /*6330*/  ISETP.GE.AND P1, PT, R4, 0x1, PT ;  /* 0x000000010400780c */ /* 0x000fd20003f26270 */
[----:B------:R-:W-:-:S05]  /*6340*/  @P2 IMAD.HI.U32 R2, R0, c[0x0][0x2c8], RZ ;  /* 0x0000b20000022a27 */ /* 0x000fca00078e00ff */
[----:B------:R-:W-:-:S04]  /*6350*/  @P2 SHF.R.U32.HI R0, RZ, c[0x0][0x2cc], R2 ;  /* 0x0000b300ff002a19 */ /* 0x000fc80000011602 */
[----:B------:R-:W-:-:S05]  /*6360*/  IADD3 R0, R0, 0x1, R5 ;  /* 0x0000000100007810 */ /* 0x000fca0007ffe005 */
[----:B-----5:R-:W-:-:S05]  /*6370*/  IMAD.IADD R2, R0, 0x1, -R13 ;  /* 0x0000000100027824 */ /* 0x020fca00078e0a0d */
[----:B------:R-:W-:Y:S01]  /*6380*/  IADD3 R3, R2, c[0x0][0x328], RZ ;  /* 0x0000ca0002037a10 */ /* 0x000fe20007ffe0ff */
[----:B------:R-:W-:Y:S05]  /*6390*/  @!P1 BRA `(.L_x_1233) ;  /* 0x0000010000009947 */ /* 0x000fea0003800000 */
[C---:B--2---:R-:W-:Y:S01]  /*63a0*/  ISETP.GT.AND P0, PT, R2.reuse, RZ, PT ;  /* 0x000000ff0200720c */ /* 0x044fe20003f04270 */
[----:B------:R-:W-:Y:S01]  /*63b0*/  BSSY B0, `(.L_x_1234) ;  /* 0x000000c000007945 */ /* 0x000fe20003800000 */
        /* <DEDUP_REMOVED lines=8> */
.L_x_1235:
[----:B------:R-:W-:-:S13]  /*6440*/  ISETP.NE.AND P0, PT, R4, 0x1, PT ;  /* 0x000000010400780c */ /* 0x000fda0003f05270 */
[----:B------:R-:W-:-:S05]  /*6450*/  @P0 IMAD.HI.U32 R2, R0, c[0x0][0x330], RZ ;  /* 0x0000cc0000020a27 */ /* 0x000fca00078e00ff */
[----:B------:R-:W-:Y:S02]  /*6460*/  @P0 SHF.R.U32.HI R0, RZ, c[0x0][0x334], R2 ;  /* 0x0000cd00ff000a19 */ /* 0x000fe40000011602 */
.L_x_1236:
[----:B------:R-:W-:Y:S05]  /*6470*/  BSYNC B0 ;  /* 0x0000000000007941 */ /* 0x000fea0003800000 */
.L_x_1234:
[----:B------:R-:W-:-:S05]  /*6480*/  IMAD R0, R0, R4, c[0x0][0x32c] ;  /* 0x0000cb0000007624 */ /* 0x000fca00078e0204 */
[----:B------:R-:W-:-:S04]  /*6490*/  IMNMX R3, R3, R0, PT ;  /* 0x0000000003037217 */ /* 0x000fc80003800200 */
.L_x_1233:
[----:B--2---:R-:W-:Y:S01]  /*64a0*/  IADD3 R3, R3, 0x2f, RZ ;  /* 0x0000002f03037810 */ /* 0x004fe20007ffe0ff */
[----:B------:R-:W-:-:S04]  /*64b0*/  @P2 IMAD.HI.U32 R2, R136, c[0x0][0x2c8], RZ ;  /* 0x0000b20088022a27 */ /* 0x000fc800078e00ff */
[----:B------:R-:W-:-:S04]  /*64c0*/  IMAD.HI R3, R3, 0x2aaaaaab, RZ ;  /* 0x2aaaaaab03037827 */ /* 0x000fc800078e02ff */
[----:B------:R-:W-:Y:S01]  /*64d0*/  IMAD.MOV.U32 R0, RZ, RZ, R136 ;  /* 0x000000ffff007224 */ /* 0x000fe200078e0088 */
[----:B------:R-:W-:Y:S02]  /*64e0*/  @P2 SHF.R.U32.HI R0, RZ, c[0x0][0x2cc], R2 ;  /* 0x0000b300ff002a19 */ /* 0x000fe40000011602 */
[----:B------:R-:W-:Y:S02]  /*64f0*/  SHF.R.U32.HI R2, RZ, 0x1f, R3 ;  /* 0x0000001fff027819 */ /* 0x000fe40000011603 */
[----:B------:R-:W-:Y:S02]  /*6500*/  IADD3 R0, R0, R5, -R13 ;  /* 0x0000000500007210 */ /* 0x000fe40007ffe80d */
[----:B------:R-:W-:Y:S02]  /*6510*/  LEA.HI.SX32 R2, R3, R2, 0x1d ;  /* 0x0000000203027211 */ /* 0x000fe400078feaff */
[----:B------:R-:W-:Y:S02]  /*6520*/  IADD3 R3, R0, -c[0x0][0x324], RZ ;  /* 0x8000c90000037a10 */ /* 0x000fe40007ffe0ff */
[----:B------:R-:W-:Y:S01]  /*6530*/  IMNMX R230, R2, R7, PT ;  /* 0x0000000702e67217 */ /* 0x000fe20003800200 */
[----:B------:R-:W-:Y:S05]  /*6540*/  @!P1 BRA `(.L_x_1237) ;  /* 0x000000f000009947 */ /* 0x000fea0003800000 */
[----:B------:R-:W-:Y:S01]  /*6550*/  ISETP.GT.AND P0, PT, R0, -0x1, PT ;  /* 0xffffffff0000780c */ /* 0x000fe20003f04270 */
[----:B------:R-:W-:-:S12]  /*6560*/  BSSY B0, `(.L_x_1238) ;  /* 0x000000b000007945 */ /* 0x000fd80003800000 */
[----:B------:R-:W-:Y:S05]  /*6570*/  @P0 BRA `(.L_x_1239) ;  /* 0x0000006000000947 */ /* 0x000fea0003800000 */
[----:B------:R-:W-:Y:S02]  /*6580*/  ISETP.NE.AND P0, PT, R4, 0x1, PT ;  /* 0x000000010400780c */ /* 0x000fe40003f05270 */
[----:B------:R-:W-:-:S11]  /*6590*/  LOP3.LUT R0, RZ, R0, RZ, 0x33, !PT ;  /* 0x00000000ff007212 */ /* 0x000fd600078e33ff */
[----:B------:R-:W-:-:S05]  /*65a0*/  @P0 IMAD.HI.U32 R2, R0, c[0x0][0x330], RZ ;  /* 0x0000cc0000020a27 */ /* 0x000fca00078e00ff */
[----:B------:R-:W-:-:S04]  /*65b0*/  @P0 SHF.R.U32.HI R0, RZ, c[0x0][0x334], R2 ;  /* 0x0000cd00ff000a19 */ /* 0x000fc80000011602 */
[----:B------:R-:W-:Y:S01]  /*65c0*/  LOP3.LUT R0, RZ, R0, RZ, 0x33, !PT ;  /* 0x00000000ff007212 */ /* 0x000fe200078e33ff */
[----:B------:R-:W-:Y:S05]  /*65d0*/  BRA `(.L_x_1240) ;  /* 0x0000003000007947 */ /* 0x000fea0003800000 */
.L_x_1239:
[----:B------:R-:W-:-:S13]  /*65e0*/  ISETP.NE.AND P0, PT, R4, 0x1, PT ;  /* 0x000000010400780c */ /* 0x000fda0003f05270 */
[----:B------:R-:W-:-:S05]  /*65f0*/  @P0 IMAD.HI.U32 R2, R0, c[0x0][0x330], RZ ;  /* 0x0000cc0000020a27 */ /* 0x000fca00078e00ff */
[----:B------:R-:W-:Y:S02]  /*6600*/  @P0 SHF.R.U32.HI R0, RZ, c[0x0][0x334], R2 ;  /* 0x0000cd00ff000a19 */ /* 0x000fe40000011602 */
.L_x_1240:
[----:B------:R-:W-:Y:S05]  /*6610*/  BSYNC B0 ;  /* 0x0000000000007941 */ /* 0x000fea0003800000 */
.L_x_1238:
[----:B------:R-:W-:-:S05]  /*6620*/  IMAD R0, R0, c[0x0][0x32c], RZ ;  /* 0x0000cb0000007a24 */ /* 0x000fca00078e02ff */
[----:B------:R-:W-:-:S05]  /*6630*/  IMNMX R3, R3, R0, !PT ;  /* 0x0000000003037217 */ /* 0x000fca0007800200 */
.L_x_1237:
[----:B------:R-:W-:Y:S01]  /*6640*/  IMAD.HI R0, R3, 0x2aaaaaab, RZ ;  /* 0x2aaaaaab03007827 */ /* 0x000fe200078e02ff */
[----:B------:R-:W-:Y:S01]  /*6650*/  PLOP3.LUT P0, PT, PT, PT, PT, 0x80, 0x0 ;  /* 0x000000000000781c */ /* 0x000fe20003f0f070 */
[----:B------:R-:W-:Y:S01]  /*6660*/  CS2R R14, SRZ ;  /* 0x00000000000e7805 */ /* 0x000fe2000001ff00 */
[----:B------:R-:W-:Y:S01]  /*6670*/  CS2R R134, SRZ ;  /* 0x0000000000867805 */ /* 0x000fe2000001ff00 */
[----:B------:R-:W-:Y:S01]  /*6680*/  IMAD.MOV.U32 R131, RZ, RZ, RZ ;  /* 0x000000ffff837224 */ /* 0x000fe200078e00ff */
[----:B------:R-:W-:Y:S01]  /*6690*/  SHF.R.U32.HI R2, RZ, 0x1f, R0 ;  /* 0x0000001fff027819 */ /* 0x000fe20000011600 */
[----:B------:R-:W-:Y:S01]  /*66a0*/  IMAD.MOV.U32 R128, RZ, RZ, RZ ;  /* 0x000000ffff807224 */ /* 0x000fe200078e00ff */
[----:B------:R-:W-:Y:S01]  /*66b0*/  CS2R R132, SRZ ;  /* 0x0000000000847805 */ /* 0x000fe2000001ff00 */
[----:B------:R-:W-:Y:S01]  /*66c0*/  CS2R R16, SRZ ;  /* 0x0000000000107805 */ /* 0x000fe2000001ff00 */
[----:B------:R-:W-:Y:S01]  /*66d0*/  LEA.HI.SX32 R0, R0, R2, 0x1d ;  /* 0x0000000200007211 */ /* 0x000fe200078feaff */
[----:B------:R-:W-:Y:S01]  /*66e0*/  IMAD.MOV.U32 R11, RZ, RZ, RZ ;  /* 0x000000ffff0b7224 */ /* 0x000fe200078e00ff */
[----:B------:R-:W-:Y:S01]  /*66f0*/  MOV R126, RZ ;  /* 0x000000ff007e7202 */ /* 0x000fe20000000f00 */
[----:B------:R-:W-:Y:S01]  /*6700*/  IMAD.MOV.U32 R124, RZ, RZ, RZ ;  /* 0x000000ffff7c7224 */ /* 0x000fe200078e00ff */
[----:B------:R-:W-:Y:S01]  /*6710*/  IMNMX R4, RZ, R0, !PT ;  /* 0x00000000ff047217 */ /* 0x000fe20007800200 */
[----:B------:R-:W-:Y:S01]  /*6720*/  IMAD.MOV.U32 R122, RZ, RZ, RZ ;  /* 0x000000ffff7a7224 */ /* 0x000fe200078e00ff */
[----:B------:R-:W-:Y:S01]  /*6730*/  MOV R12, RZ ;  /* 0x000000ff000c7202 */ /* 0x000fe20000000f00 */
[----:B------:R-:W-:Y:S01]  /*6740*/  CS2R R120, SRZ ;  /* 0x0000000000787805 */ /* 0x000fe2000001ff00 */
[----:B------:R-:W-:Y:S01]  /*6750*/  ISETP.GT.AND P1, PT, R230, R4, PT ;  /* 0x00000004e600720c */ /* 0x000fe20003f24270 */
[----:B------:R1:W-:Y:S01]  /*6760*/  STL [R1+0xb4], R4 ;  /* 0x0000b40401007387 */ /* 0x0003e20000100800 */
[----:B------:R-:W-:Y:S01]  /*6770*/  MOV R114, RZ ;  /* 0x000000ff00727202 */ /* 0x000fe20000000f00 */
        /* <DEDUP_REMOVED lines=42> */
[----:B------:R-:W-:Y:S01]  /*6a20*/  IMAD.MOV.U32 R20, RZ, RZ, RZ ;  /* 0x000000ffff147224 */ /* 0x000fe200078e00ff */
[----:B------:R-:W-:Y:S01]  /*6a30*/  CS2R R190, SRZ ;  /* 0x0000000000be7805 */ /* 0x000fe2000001ff00 */
[----:B------:R-:W-:Y:S01]  /*6a40*/  CS2R R44, SRZ ;  /* 0x00000000002c7805 */ /* 0x000fe2000001ff00 */
        /* <DEDUP_REMOVED lines=28> */
[----:B------:R-:W-:Y:S01]  /*6c10*/  MOV R164, RZ ;  /* 0x000000ff00a47202 */ /* 0x000fe20000000f00 */
[----:B------:R-:W-:Y:S05]  /*6c20*/  @!P1 BRA `(.L_x_1241) ;  /* 0x0001505000009947 */ /* 0x000fea0003800000 */
[----:B-1----:R-:W2:Y:S04]  /*6c30*/  LDL R57, [R1+0xec] ;  /* 0x0000ec0001397983 */ /* 0x002ea80000100800 */
[----:B------:R-:W3:Y:S01]  /*6c40*/  LDL R0, [R1+0x4c] ;  /* 0x00004c0001007983 */ /* 0x000ee20000100800 */
[----:B------:R-:W-:Y:S01]  /*6c50*/  ISETP.NE.U32.AND P5, PT, RZ, c[0x0][0x340], PT ;  /* 0x0000d000ff007a0c */ /* 0x000fe20003fa5070 */
[----:B------:R-:W-:-:S03]  /*6c60*/  ULDC.64 UR4, c[0x0][0x18] ;  /* 0x0000060000047ab9 */ /* 0x000fc60000000a00 */
[----:B------:R-:W-:-:S13]  /*6c70*/  ISETP.NE.AND.EX P5, PT, RZ, c[0x0][0x344], PT, P5 ;  /* 0x0000d100ff007a0c */ /* 0x000fda0003fa5350 */
[----:B------:R-:W-:Y:S01]  /*6c80*/  @P5 IMAD.MOV.U32 R2, RZ, RZ, 0x4 ;  /* 0x00000004ff025424 */ /* 0x000fe200078e00ff */
[----:B------:R-:W1:Y:S01]  /*6c90*/  S2R R7, SR_CTAID.Y ;  /* 0x0000000000077919 */ /* 0x000e620000002600 */
[----:B------:R-:W-:-:S04]  /*6ca0*/  SHF.R.S32.HI R27, RZ, 0x1f, R168 ;  /* 0x0000001fff1b7819 */ /* 0x000fc800000114a8 */
[----:B------:R-:W-:Y:S02]  /*6cb0*/  LEA.HI R6, R27, R168, RZ, 0x3 ;  /* 0x000000a81b067211 */ /* 0x000fe400078f18ff */
[----:B-1----:R-:W-:Y:S02]  /*6cc0*/  SHF.R.S32.HI R7, RZ, 0x1f, R7 ;  /* 0x0000001fff077819 */ /* 0x002fe40000011407 */
[----:B------:R-:W-:Y:S02]  /*6cd0*/  SHF.R.S32.HI R25, RZ, 0x3, R6 ;  /* 0x00000003ff197819 */ /* 0x000fe40000011406 */
[----:B------:R-:W-:Y:S01]  /*6ce0*/  ISETP.NE.U32.AND P0, PT, RZ, c[0x0][0x348], PT ;  /* 0x0000d200ff007a0c */ /* 0x000fe20003f05070 */
[----:B--2---:R-:W-:-:S05]  /*6cf0*/  @P5 IMAD.WIDE R2, R57, R2, c[0x0][0x340] ;  /* 0x0000d00039025625 */ /* 0x004fca00078e0202 */
[----:B------:R3:W5:Y:S01]  /*6d00*/  @P5 LDG.E R19, [R2.64] ;  /* 0x0000000602135981 */ /* 0x000762000c1e1900 */
[----:B------:R-:W-:Y:S01]  /*6d10*/  ISETP.NE.AND.EX P0, PT, RZ, c[0x0][0x34c], PT, P0 ;  /* 0x0000d300ff007a0c */ /* 0x000fe20003f05300 */
[----:B------:R-:W-:Y:S01]  /*6d20*/  UIADD3 UR4, UP0, UR4, 0x8080, URZ ;  /* 0x0000808004047890 */ /* 0x000fe2000ff1e03f */
[----:B------:R-:W-:Y:S01]  /*6d30*/  LEA.HI R22, R27, R168, RZ, 0x4 ;  /* 0x000000a81b167211 */ /* 0x000fe200078f20ff */
[----:B------:R-:W-:Y:S01]  /*6d40*/  STL [R1+0x10], R13 ;  /* 0x0000100d01007387 */ /* 0x000fe20000100800 */
[----:B------:R-:W-:Y:S01]  /*6d50*/  IADD3 R140, R230, -0x1, RZ ;  /* 0xffffffffe68c7810 */ /* 0x000fe20007ffe0ff */
[----:B------:R-:W-:Y:S01]  /*6d60*/  UIADD3.X UR5, URZ, UR5, URZ, UP0, !UPT ;  /* 0x000000053f057290 */ /* 0x000fe200087fe43f */
[----:B---3--:R-:W-:-:S05]  /*6d70*/  SHF.R.S32.HI R2, RZ, 0x1f, R0 ;  /* 0x0000001fff027819 */ /* 0x008fca0000011400 */
[----:B------:R-:W-:-:S04]  /*6d80*/  IMAD R2, R2, c[0x0][0x178], RZ ;  /* 0x00005e0002027a24 */ /* 0x000fc800078e02ff */
[C---:B------:R-:W-:Y:S02]  /*6d90*/  IMAD R4, R0.reuse, c[0x0][0x17c], R2 ;  /* 0x00005f0000047a24 */ /* 0x040fe400078e0202 */
[----:B------:R-:W-:Y:S01]  /*6da0*/  IMAD.WIDE.U32 R2, R0, c[0x0][0x178], RZ ;  /* 0x00005e0000027a25 */ /* 0x000fe200078e00ff */
[----:B------:R-:W-:-:S03]  /*6db0*/  LOP3.LUT R0, R6, 0xfffffff8, RZ, 0xc0, !PT ;  /* 0xfffffff806007812 */ /* 0x000fc600078ec0ff */
[----:B------:R-:W-:Y:S02]  /*6dc0*/  IMAD.IADD R3, R3, 0x1, R4 ;  /* 0x0000000103037824 */ /* 0x000fe400078e0204 */
[----:B------:R-:W-:Y:S02]  /*6dd0*/  IMAD R4, R7, c[0x0][0x1b8], RZ ;  /* 0x00006e0007047a24 */ /* 0x000fe400078e02ff */
[----:B------:R-:W1:Y:S01]  /*6de0*/  S2R R7, SR_CTAID.Y ;  /* 0x0000000000077919 */ /* 0x000e620000002600 */
[----:B------:R-:W-:Y:S01]  /*6df0*/  IMAD.IADD R21, R168, 0x1, -R0 ;  /* 0x00000001a8157824 */ /* 0x000fe200078e0a00 */
[----:B------:R-:W-:-:S03]  /*6e00*/  SHF.R.S32.HI R0, RZ, 0x1f, R57 ;  /* 0x0000001fff007819 */ /* 0x000fc60000011439 */
[C---:B------:R-:W-:Y:S01]  /*6e10*/  IMAD R9, R21.reuse, 0x10, R25 ;  /* 0x0000001015097824 */ /* 0x040fe200078e0219 */
[----:B------:R-:W-:Y:S01]  /*6e20*/  SEL R0, R0, RZ, !P0 ;  /* 0x000000ff00007207 */ /* 0x000fe20004000000 */
[----:B------:R-:W-:Y:S02]  /*6e30*/  IMAD.SHL.U32 R11, R21, 0x8, RZ ;  /* 0x00000008150b7824 */ /* 0x000fe400078e00ff */
[----:B------:R-:W-:Y:S02]  /*6e40*/  IMAD.IADD R9, R136, 0x1, R9 ;  /* 0x0000000188097824 */ /* 0x000fe400078e0209 */
[----:B------:R-:W-:Y:S01]  /*6e50*/  IMAD R6, R0, c[0x0][0x1c0], RZ ;  /* 0x0000700000067a24 */ /* 0x000fe200078e02ff */
[C---:B------:R-:W-:Y:S01]  /*6e60*/  IADD3 R16, R11.reuse, 0x40, RZ ;  /* 0x000000400b107810 */ /* 0x040fe20007ffe0ff */
[----:B------:R-:W-:Y:S01]  /*6e70*/  IMAD.MOV.U32 R0, RZ, RZ, R9 ;  /* 0x000000ffff007224 */ /* 0x000fe200078e0009 */
[----:B------:R-:W-:Y:S02]  /*6e80*/  ISETP.GE.AND P3, PT, R11, c[0x0][0x198], PT ;  /* 0x000066000b007a0c */ /* 0x000fe40003f66270 */
[----:B------:R-:W-:Y:S01]  /*6e90*/  ISETP.GE.AND P4, PT, R16, c[0x0][0x198], PT ;  /* 0x0000660010007a0c */ /* 0x000fe20003f86270 */
[----:B-1----:R-:W-:-:S02]  /*6ea0*/  IMAD R4, R7, c[0x0][0x1bc], R4 ;  /* 0x00006f0007047a24 */ /* 0x002fc400078e0204 */
[----:B------:R-:W-:-:S04]  /*6eb0*/  IMAD.WIDE.U32 R2, R7, c[0x0][0x1b8], R2 ;  /* 0x00006e0007027a25 */ /* 0x000fc800078e0002 */
[----:B------:R-:W-:-:S04]  /*6ec0*/  @P2 IMAD.HI.U32 R7, R9, c[0x0][0x2c8], RZ ;  /* 0x0000b20009072a27 */ /* 0x000fc800078e00ff */
[----:B------:R-:W-:Y:S01]  /*6ed0*/  IMAD.IADD R3, R3, 0x1, R4 ;  /* 0x0000000103037824 */ /* 0x000fe200078e0204 */
[----:B------:R-:W-:Y:S02]  /*6ee0*/  SEL R4, R57, RZ, !P0 ;  /* 0x000000ff39047207 */ /* 0x000fe40004000000 */
[----:B------:R-:W-:Y:S01]  /*6ef0*/  @P2 SHF.R.U32.HI R0, RZ, c[0x0][0x2cc], R7 ;  /* 0x0000b300ff002a19 */ /* 0x000fe20000011607 */
[----:B------:R-:W-:Y:S02]  /*6f00*/  IMAD.U32 R7, RZ, RZ, UR5 ;  /* 0x00000005ff077e24 */ /* 0x000fe4000f8e00ff */
[C---:B------:R-:W-:Y:S02]  /*6f10*/  IMAD R6, R4.reuse, c[0x0][0x1c4], R6 ;  /* 0x0000710004067a24 */ /* 0x040fe400078e0206 */
[----:B------:R-:W-:Y:S01]  /*6f20*/  IMAD.WIDE.U32 R2, R4, c[0x0][0x1c0], R2 ;  /* 0x0000700004027a25 */ /* 0x000fe200078e0002 */
[----:B------:R-:W-:-:S03]  /*6f30*/  SHF.R.S32.HI R4, RZ, 0x1f, R0 ;  /* 0x0000001fff047819 */ /* 0x000fc60000011400 */
[----:B------:R-:W-:Y:S01]  /*6f40*/  IMAD.MOV R8, RZ, RZ, -R0 ;  /* 0x000000ffff087224 */ /* 0x000fe200078e0a00 */
[----:B------:R-:W-:Y:S01]  /*6f50*/  IADD3 R3, R3, R6, RZ ;  /* 0x0000000603037210 */ /* 0x000fe20007ffe0ff */
[----:B------:R-:W-:Y:S02]  /*6f60*/  IMAD R4, R4, c[0x0][0x1b0], RZ ;  /* 0x00006c0004047a24 */ /* 0x000fe400078e02ff */
[----:B------:R-:W-:Y:S02]  /*6f70*/  IMAD.U32 R6, RZ, RZ, UR4 ;  /* 0x00000004ff067e24 */ /* 0x000fe4000f8e00ff */
[C---:B------:R-:W-:Y:S02]  /*6f80*/  IMAD R4, R0.reuse, c[0x0][0x1b4], R4 ;  /* 0x00006d0000047a24 */ /* 0x040fe400078e0204 */
[----:B------:R-:W-:Y:S01]  /*6f90*/  IMAD.WIDE.U32 R2, R0, c[0x0][0x1b0], R2 ;  /* 0x00006c0000027a25 */ /* 0x000fe200078e0002 */
[----:B------:R-:W-:Y:S01]  /*6fa0*/  LOP3.LUT R0, R22, 0xfffffff0, RZ, 0xc0, !PT ;  /* 0xfffffff016007812 */ /* 0x000fe200078ec0ff */
[----:B------:R1:W-:Y:S02]  /*6fb0*/  STL.64 [R1+0x8], R6 ;  /* 0x0000080601007387 */ /* 0x0003e40000100a00 */
[----:B------:R-:W-:-:S02]  /*6fc0*/  IMAD R8, R8, c[0x0][0x2c4], R9 ;  /* 0x0000b10008087a24 */ /* 0x000fc400078e0209 */
[----:B------:R-:W-:Y:S01]  /*6fd0*/  IMAD.IADD R3, R3, 0x1, R4 ;  /* 0x0000000103037824 */ /* 0x000fe200078e0204 */
[----:B------:R-:W-:Y:S01]  /*6fe0*/  SHF.L.U32 R4, R25, 0x6, RZ ;  /* 0x0000000619047819 */ /* 0x000fe200000006ff */
[----:B------:R-:W-:Y:S02]  /*6ff0*/  IMAD.IADD R0, R168, 0x1, -R0 ;  /* 0x00000001a8007824 */ /* 0x000fe400078e0a00 */
[----:B------:R-:W-:Y:S01]  /*7000*/  IMAD.WIDE.U32 R2, R8, c[0x0][0x1a8], R2 ;  /* 0x00006a0008027a25 */ /* 0x000fe200078e0002 */
[----:B------:R-:W-:Y:S02]  /*7010*/  LOP3.LUT R4, R4, 0x1c0, RZ, 0xc0, !PT ;  /* 0x000001c004047812 */ /* 0x000fe400078ec0ff */
[----:B------:R-:W-:Y:S02]  /*7020*/  SHF.R.S32.HI R10, RZ, 0x1f, R0 ;  /* 0x0000001fff0a7819 */ /* 0x000fe40000011400 */
[----:B------:R-:W-:Y:S02]  /*7030*/  LEA R14, P0, R2, c[0x0][0x160], 0x1 ;  /* 0x00005800020e7a11 */ /* 0x000fe400078008ff */
[----:B------:R-:W-:-:S02]  /*7040*/  LEA.HI R26, R10, R0, RZ, 0x3 ;  /* 0x000000000a1a7211 */ /* 0x000fc400078f18ff */
[----:B-1----:R-:W-:Y:S02]  /*7050*/  SHF.R.S32.HI R6, RZ, 0x1f, R8 ;  /* 0x0000001fff067819 */ /* 0x002fe40000011408 */
[----:B------:R-:W-:Y:S02]  /*7060*/  SHF.R.U32.HI R7, RZ, 0x3, R4 ;  /* 0x00000003ff077819 */ /* 0x000fe40000011604 */
[----:B------:R-:W-:Y:S01]  /*7070*/  LOP3.LUT R4, R4, 0x38, R11, 0xf8, !PT ;  /* 0x0000003804047812 */ /* 0x000fe200078ef80b */
[----:B------:R-:W-:-:S04]  /*7080*/  IMAD R6, R6, c[0x0][0x1a8], RZ ;  /* 0x00006a0006067a24 */ /* 0x000fc800078e02ff */
[----:B------:R-:W-:Y:S01]  /*7090*/  IMAD R9, R8, c[0x0][0x1ac], R6 ;  /* 0x00006b0008097a24 */ /* 0x000fe200078e0206 */
[----:B------:R-:W-:Y:S02]  /*70a0*/  LOP3.LUT R6, R4, R7, RZ, 0x3c, !PT ;  /* 0x0000000704067212 */ /* 0x000fe400078e3cff */
[----:B------:R-:W-:Y:S01]  /*70b0*/  LOP3.LUT R7, R26, 0xfffffff8, RZ, 0xc0, !PT ;  /* 0xfffffff81a077812 */ /* 0x000fe200078ec0ff */
[----:B------:R-:W-:Y:S01]  /*70c0*/  IMAD.IADD R3, R3, 0x1, R9 ;  /* 0x0000000103037824 */ /* 0x000fe200078e0209 */
[----:B------:R-:W-:Y:S01]  /*70d0*/  LEA.HI R8, R27, R168, RZ, 0x6 ;  /* 0x000000a81b087211 */ /* 0x000fe200078f30ff */
[----:B------:R-:W-:Y:S01]  /*70e0*/  IMAD.MOV.U32 R9, RZ, RZ, 0x10 ;  /* 0x00000010ff097424 */ /* 0x000fe200078e00ff */
[----:B------:R-:W-:Y:S02]  /*70f0*/  IADD3 R20, R0, -R7, RZ ;  /* 0x8000000700147210 */ /* 0x000fe40007ffe0ff */
[----:B------:R-:W-:Y:S01]  /*7100*/  LEA.HI.X R12, R2, c[0x0][0x164], R3, 0x1, P0 ;  /* 0x00005900020c7a11 */ /* 0x000fe200000f0c03 */
[----:B------:R-:W-:Y:S01]  /*7110*/  IMAD.SHL.U32 R4, R8, 0x8, RZ ;  /* 0x0000000808047824 */ /* 0x000fe200078e00ff */
[----:B------:R-:W-:Y:S01]  /*7120*/  R2P PR, R20, 0x6 ;  /* 0x0000000614007804 */ /* 0x000fe20000000000 */
[----:B------:R-:W-:-:S03]  /*7130*/  IMAD.MOV.U32 R8, RZ, RZ, 0x20 ;  /* 0x00000020ff087424 */ /* 0x000fc600078e00ff */
[----:B------:R-:W-:Y:S02]  /*7140*/  LOP3.LUT R17, R6, 0xfffffe00, R4, 0xf8, !PT ;  /* 0xfffffe0006117812 */ /* 0x000fe400078ef804 */
[----:B------:R-:W-:Y:S02]  /*7150*/  SEL R9, R9, 0xfffffff0, !P1 ;  /* 0xfffffff009097807 */ /* 0x000fe40004800000 */
[----:B------:R-:W-:Y:S01]  /*7160*/  SEL R8, R8, 0xffffffe0, !P2 ;  /* 0xffffffe008087807 */ /* 0x000fe20005000000 */
[----:B------:R-:W-:Y:S01]  /*7170*/  @!P5 IMAD.MOV.U32 R19, RZ, RZ, R57 ;  /* 0x000000ffff13d224 */ /* 0x000fe200078e0039 */
[----:B------:R-:W-:Y:S05]  /*7180*/  BRA.DIV ~URZ, `(.L_x_1242) ;  /* 0x000177327f007947 */ /* 0x000fea000b800000 */
[----:B------:R1:W2:Y:S02]  /*7190*/  SHFL.IDX PT, R0, R12, RZ, 0x181f ;  /* 0x00181fff0c007589 */ /* 0x0002a400000e0000 */
.L_x_1424:
[----:B------:R-:W-:Y:S05]  /*71a0*/  BRA.DIV ~URZ, `(.L_x_1243) ;  /* 0x000177927f007947 */ /* 0x000fea000b800000 */
[----:B------:R3:W4:Y:S02]  /*71b0*/  SHFL.IDX PT, R2, R14, RZ, 0x181f ;  /* 0x00181fff0e027589 */ /* 0x00072400000e0000 */
.L_x_1425:
[----:B------:R-:W-:Y:S01]  /*71c0*/  IMAD R13, R13, c[0x0][0x2c4], RZ ;  /* 0x0000b1000d0d7a24 */ /* 0x000fe200078e02ff */
[----:B------:R-:W-:Y:S01]  /*71d0*/  IADD3 R10, R136, R25, RZ ;  /* 0x00000019880a7210 */ /* 0x000fe20007ffe0ff */
[----:B------:R-:W-:Y:S01]  /*71e0*/  BSSY B0, `(.L_x_1244) ;  /* 0x000000f000007945 */ /* 0x000fe20003800000 */
[----:B--2---:R-:W-:Y:S02]  /*71f0*/  MOV R3, R0 ;  /* 0x0000000000037202 */ /* 0x004fe40000000f00 */
[----:B------:R-:W-:-:S13]  /*7200*/  ISETP.GE.AND P0, PT, R10, R13, PT ;  /* 0x0000000d0a00720c */ /* 0x000fda0003f06270 */
[----:B------:R-:W-:Y:S05]  /*7210*/  @P0 BRA `(.L_x_1245) ;  /* 0x000000b000000947 */ /* 0x000fea0003800000 */
[----:B------:R-:W-:Y:S01]  /*7220*/  SHF.R.S32.HI R0, RZ, 0x1f, R16 ;  /* 0x0000001fff007819 */ /* 0x000fe20000011410 */
[----:B----4-:R-:W-:-:S03]  /*7230*/  IMAD.WIDE R6, R11, 0x2, R2 ;  /* 0x000000020b067825 */ /* 0x010fc600078e0202 */
[----:B------:R-:W-:-:S04]  /*7240*/  LEA.HI R0, R0, R16, RZ, 0x3 ;  /* 0x0000001000007211 */ /* 0x000fc800078f18ff */
[----:B------:R-:W-:Y:S02]  /*7250*/  LOP3.LUT R4, R0, 0xfffffff8, RZ, 0xc0, !PT ;  /* 0xfffffff800047812 */ /* 0x000fe400078ec0ff */
[----:B------:R-:W-:-:S03]  /*7260*/  SHF.L.U32 R0, R17, 0x1, RZ ;  /* 0x0000000111007819 */ /* 0x000fc600000006ff */
[----:B------:R-:W-:Y:S02]  /*7270*/  IMAD.WIDE R2, R4, 0x2, R2 ;  /* 0x0000000204027825 */ /* 0x000fe400078e0202 */
[----:B------:R-:W-:Y:S01]  /*7280*/  @!PT LDS RZ, [RZ] ;  /* 0x00000000fffff984 */ /* 0x000fe20000000800 */
[----:B------:R-:W-:Y:S01]  /*7290*/  @!PT LDS RZ, [RZ] ;  /* 0x00000000fffff984 */ /* 0x000fe20000000800 */
[----:B------:R-:W-:Y:S01]  /*72a0*/  @!PT LDS RZ, [RZ] ;  /* 0x00000000fffff984 */ /* 0x000fe20000000800 */
[----:B------:R2:W-:Y:S04]  /*72b0*/  LDGSTS.E.BYPASS.LTC128B.128 [R0+0x8080], [R6.64], !P3 ;  /* 0x0808000006007fae */ /* 0x0005e8000d901d46 */
[----:B------:R2:W-:Y:S02]  /*72c0*/  LDGSTS.E.BYPASS.LTC128B.128 [R0+0xc080], [R2.64], !P4 ;  /* 0x0c08000002007fae */ /* 0x0005e4000e101d46 */
.L_x_1245:
[----:B------:R-:W-:Y:S05]  /*72d0*/  BSYNC B0 ;  /* 0x0000000000007941 */ /* 0x000fea0003800000 */
.L_x_1244:
[----:B------:R-:W-:Y:S05]  /*72e0*/  BRA.DIV ~URZ, `(.L_x_1246) ;  /* 0x000176d27f007947 */ /* 0x000fea000b800000 */
[----:B------:R1:W2:Y:S04]  /*72f0*/  SHFL.IDX PT, R4, R12, 0x1, 0x181f ;  /* 0x00381f000c047f89 */ /* 0x0002a800000e0000 */
[----:B--2-4-:R1:W2:Y:S02]  /*7300*/  SHFL.IDX PT, R2, R14, 0x1, 0x181f ;  /* 0x00381f000e027f89 */ /* 0x0142a400000e0000 */
.L_x_1426:
[----:B------:R-:W-:Y:S01]  /*7310*/  IADD3 R0, R10, 0x10, RZ ;  /* 0x000000100a007810 */ /* 0x000fe20007ffe0ff */
[----:B------:R-:W-:Y:S01]  /*7320*/  BSSY B0, `(.L_x_1247) ;  /* 0x000000f000007945 */ /* 0x000fe20003800000 */
[----:B------:R-:W-:-:S02]  /*7330*/  IMAD.MOV.U32 R3, RZ, RZ, R4 ;  /* 0x000000ffff037224 */ /* 0x000fc400078e0004 */
[----:B------:R-:W-:-:S13]  /*7340*/  ISETP.GE.AND P0, PT, R0, R13, PT ;  /* 0x0000000d0000720c */ /* 0x000fda0003f06270 */
[----:B------:R-:W-:Y:S05]  /*7350*/  @P0 BRA `(.L_x_1248) ;  /* 0x000000b000000947 */ /* 0x000fea0003800000 */
[----:B------:R-:W-:Y:S01]  /*7360*/  SHF.R.S32.HI R0, RZ, 0x1f, R16 ;  /* 0x0000001fff007819 */ /* 0x000fe20000011410 */
[----:B--2---:R-:W-:-:S03]  /*7370*/  IMAD.WIDE R6, R11, 0x2, R2 ;  /* 0x000000020b067825 */ /* 0x004fc600078e0202 */
        /* <DEDUP_REMOVED lines=9> */
.L_x_1248:
[----:B------:R-:W-:Y:S05]  /*7410*/  BSYNC B0 ;  /* 0x0000000000007941 */ /* 0x000fea0003800000 */
.L_x_1247:
[----:B------:R-:W-:Y:S05]  /*7420*/  BRA.DIV ~URZ, `(.L_x_1249) ;  /* 0x000176a27f007947 */ /* 0x000fea000b800000 */
[----:B------:R4:W1:Y:S02]  /*7430*/  SHFL.IDX PT, R4, R12, 0x2, 0x181f ;  /* 0x00581f000c047f89 */ /* 0x00086400000e0000 */
.L_x_1427:
[----:B------:R-:W-:Y:S05]  /*7440*/  BRA.DIV ~URZ, `(.L_x_1250) ;  /* 0x000177127f007947 */ /* 0x000fea000b800000 */
[----:B--2---:R2:W3:Y:S02]  /*7450*/  SHFL.IDX PT, R2, R14, 0x2, 0x181f ;  /* 0x00581f000e027f89 */ /* 0x0044e400000e0000 */
.L_x_1428:
[----:B------:R-:W-:Y:S01]  /*7460*/  IADD3 R0, R10, 0x20, RZ ;  /* 0x000000200a007810 */ /* 0x000fe20007ffe0ff */
[----:B------:R-:W-:Y:S01]  /*7470*/  BSSY B0, `(.L_x_1251) ;  /* 0x000000f000007945 */ /* 0x000fe20003800000 */
[----:B-1----:R-:W-:Y:S02]  /*7480*/  IMAD.MOV.U32 R3, RZ, RZ, R4 ;  /* 0x000000ffff037224 */ /* 0x002fe400078e0004 */
[----:B------:R-:W-:-:S13]  /*7490*/  ISETP.GE.AND P0, PT, R0, R13, PT ;  /* 0x0000000d0000720c */ /* 0x000fda0003f06270 */
[----:B------:R-:W-:Y:S05]  /*74a0*/  @P0 BRA `(.L_x_1252) ;  /* 0x000000b000000947 */ /* 0x000fea0003800000 */
[----:B------:R-:W-:Y:S01]  /*74b0*/  SHF.R.S32.HI R0, RZ, 0x1f, R16 ;  /* 0x0000001fff007819 */ /* 0x000fe20000011410 */
[----:B---3--:R-:W-:-:S03]  /*74c0*/  IMAD.WIDE R6, R11, 0x2, R2 ;  /* 0x000000020b067825 */ /* 0x008fc600078e0202 */
        /* <DEDUP_REMOVED lines=9> */
.L_x_1252:
[----:B------:R-:W-:Y:S05]  /*7560*/  BSYNC B0 ;  /* 0x0000000000007941 */ /* 0x000fea0003800000 */
.L_x_1251:
[----:B------:R-:W-:Y:S05]  /*7570*/  BRA.DIV ~URZ, `(.L_x_1253) ;  /* 0x000176727f007947 */ /* 0x000fea000b800000 */
[----:B------:R1:W2:Y:S04]  /*7580*/  SHFL.IDX PT, R4, R12, 0x3, 0x181f ;  /* 0x00781f000c047f89 */ /* 0x0002a800000e0000 */
[----:B-1-3--:R1:W3:Y:S02]  /*7590*/  SHFL.IDX PT, R2, R14, 0x3, 0x181f ;  /* 0x00781f000e027f89 */ /* 0x00a2e400000e0000 */
.L_x_1429:
[----:B------:R-:W-:Y:S01]  /*75a0*/  IADD3 R0, R10, 0x30, RZ ;  /* 0x000000300a007810 */ /* 0x000fe20007ffe0ff */
[----:B------:R-:W-:Y:S01]  /*75b0*/  BSSY B0, `(.L_x_1254) ;  /* 0x000000f000007945 */ /* 0x000fe20003800000 */
[----:B--2---:R-:W-:-:S02]  /*75c0*/  IMAD.MOV.U32 R3, RZ, RZ, R4 ;  /* 0x000000ffff037224 */ /* 0x004fc400078e0004 */
        /* <DEDUP_REMOVED lines=13> */
.L_x_1255:
[----:B------:R-:W-:Y:S05]  /*76a0*/  BSYNC B0 ;  /* 0x0000000000007941 */ /* 0x000fea0003800000 */
.L_x_1254:
[----:B------:R-:W-:Y:S05]  /*76b0*/  BRA.DIV ~URZ, `(.L_x_1256) ;  /* 0x000176427f007947 */ /* 0x000fea000b800000 */
[----:B------:R1:W2:Y:S02]  /*76c0*/  SHFL.IDX PT, R4, R12, 0x4, 0x181f ;  /* 0x00981f000c047f89 */ /* 0x0002a400000e0000 */
.L_x_1430:
[----:B------:R-:W-:Y:S05]  /*76d0*/  BRA.DIV ~URZ, `(.L_x_1257) ;  /* 0x000176b27f007947 */ /* 0x000fea000b800000 */
[----:B--23--:R2:W3:Y:S02]  /*76e0*/  SHFL.IDX PT, R2, R14, 0x4, 0x181f ;  /* 0x00981f000e027f89 */ /* 0x00c4e400000e0000 */
.L_x_1431:
[----:B------:R-:W-:Y:S01]  /*76f0*/  IADD3 R0, R10, 0x40, RZ ;  /* 0x000000400a007810 */ /* 0x000fe20007ffe0ff */
[----:B------:R-:W-:Y:S01]  /*7700*/  BSSY B0, `(.L_x_1258) ;  /* 0x000000f000007945 */ /* 0x000fe20003800000 */
[----:B------:R-:W-:Y:S02]  /*7710*/  IMAD.MOV.U32 R3, RZ, RZ, R4 ;  /* 0x000000ffff037224 */ /* 0x000fe400078e0004 */
        /* <DEDUP_REMOVED lines=13> */
.L_x_1259:
[----:B------:R-:W-:Y:S05]  /*77f0*/  BSYNC B0 ;  /* 0x0000000000007941 */ /* 0x000fea0003800000 */
.L_x_1258:
[----:B------:R-:W-:Y:S05]  /*7800*/  BRA.DIV ~URZ, `(.L_x_1260) ;  /* 0x000176127f007947 */ /* 0x000fea000b800000 */
[----:B------:R1:W2:Y:S04]  /*7810*/  SHFL.IDX PT, R4, R12, 0x5, 0x181f ;  /* 0x00b81f000c047f89 */ /* 0x0002a800000e0000 */
[----:B---3--:R1:W3:Y:S02]  /*7820*/  SHFL.IDX PT, R2, R14, 0x5, 0x181f ;  /* 0x00b81f000e027f89 */ /* 0x0082e400000e0000 */
.L_x_1432:
        /* <DEDUP_REMOVED lines=16> */
.L_x_1262:
[----:B------:R-:W-:Y:S05]  /*7930*/  BSYNC B0 ;  /* 0x0000000000007941 */ /* 0x000fea0003800000 */
.L_x_1261:
[----:B------:R-:W-:Y:S05]  /*7940*/  BRA.DIV ~URZ, `(.L_x_1263) ;  /* 0x000175e27f007947 */ /* 0x000fea000b800000 */
[----:B------:R1:W2:Y:S02]  /*7950*/  SHFL.IDX PT, R4, R12, 0x6, 0x181f ;  /* 0x00d81f000c047f89 */ /* 0x0002a400000e0000 */
.L_x_1433:
[----:B------:R-:W-:Y:S05]  /*7960*/  BRA.DIV ~URZ, `(.L_x_1264) ;  /* 0x000176527f007947 */ /* 0x000fea000b800000 */
[----:B--23--:R2:W3:Y:S02]  /*7970*/  SHFL.IDX PT, R2, R14, 0x6, 0x181f ;  /* 0x00d81f000e027f89 */ /* 0x00c4e400000e0000 */
.L_x_1434:
        /* <DEDUP_REMOVED lines=16> */
.L_x_1266:
[----:B------:R-:W-:Y:S05]  /*7a80*/  BSYNC B0 ;  /* 0x0000000000007941 */ /* 0x000fea0003800000 */
.L_x_1265:
[----:B------:R-:W-:Y:S05]  /*7a90*/  BRA.DIV ~URZ, `(.L_x_1267) ;  /* 0x000175b27f007947 */ /* 0x000fea000b800000 */
[----:B------:R1:W2:Y:S04]  /*7aa0*/  SHFL.IDX PT, R4, R12, 0x7, 0x181f ;  /* 0x00f81f000c047f89 */ /* 0x0002a800000e0000 */
[----:B---3--:R1:W3:Y:S02]  /*7ab0*/  SHFL.IDX PT, R0, R14, 0x7, 0x181f ;  /* 0x00f81f000e007f89 */ /* 0x0082e400000e0000 */
.L_x_1435:
[----:B----4-:R-:W4:Y:S04]  /*7ac0*/  LDL R18, [R1] ;  /* 0x0000000001127983 */ /* 0x010f280000100800 */
[----:B---3--:R-:W3:Y:S04]  /*7ad0*/  LDL R29, [R1+0x48] ;  /* 0x00004800011d7983 */ /* 0x008ee80000100800 */
[----:B------:R1:W5:Y:S01]  /*7ae0*/  LDL R23, [R1+0x64] ;  /* 0x0000640001177983 */ /* 0x0003620000100800 */
[----:B------:R-:W-:Y:S01]  /*7af0*/  IADD3 R2, R10, 0x70, RZ ;  /* 0x000000700a027810 */ /* 0x000fe20007ffe0ff */
[----:B-12---:R-:W-:Y:S01]  /*7b00*/  IMAD.MOV.U32 R14, RZ, RZ, R0 ;  /* 0x000000ffff0e7224 */ /* 0x006fe200078e0000 */
[----:B------:R-:W-:-:S02]  /*7b10*/  ULDC.64 UR4, c[0x0][0x40] ;  /* 0x0000100000047ab9 */ /* 0x000fc40000000a00 */
[----:B------:R-:W-:Y:S01]  /*7b20*/  ISETP.GE.AND P0, PT, R2, R13, PT ;  /* 0x0000000d0200720c */ /* 0x000fe20003f06270 */
[----:B------:R-:W-:Y:S01]  /*7b30*/  IMAD.MOV.U32 R15, RZ, RZ, R4 ;  /* 0x000000ffff0f7224 */ /* 0x000fe200078e0004 */
[----:B------:R-:W-:Y:S02]  /*7b40*/  SHF.R.S32.HI R10, RZ, 0x4, R22 ;  /* 0x00000004ff0a7819 */ /* 0x000fe40000011416 */
[----:B------:R-:W-:Y:S02]  /*7b50*/  IADD3 R2, P1, R1, c[0x0][0x20], RZ ;  /* 0x0000080001027a10 */ /* 0x000fe40007f3e0ff */
[----:B------:R-:W-:-:S04]  /*7b60*/  LEA.HI R4, R22, R10, RZ, 0x1 ;  /* 0x0000000a16047211 */ /* 0x000fc800078f08ff */
[----:B------:R-:W-:-:S03]  /*7b70*/  LOP3.LUT R4, R4, 0xfffffffe, RZ, 0xc0, !PT ;  /* 0xfffffffe04047812 */ /* 0x000fc600078ec0ff */
[----:B------:R-:W-:Y:S02]  /*7b80*/  @!P0 IMAD.SHL.U32 R17, R17, 0x2, RZ ;  /* 0x0000000211118824 */ /* 0x000fe400078e00ff */
[----:B------:R-:W-:-:S04]  /*7b90*/  @!P0 IMAD.WIDE R6, R11, 0x2, R14 ;  /* 0x000000020b068825 */ /* 0x000fc800078e020e */
[----:B------:R-:W-:Y:S01]  /*7ba0*/  IMAD.X R3, RZ, RZ, c[0x0][0x24], P1 ;  /* 0x00000900ff037624 */ /* 0x000fe200008e06ff */
[----:B------:R-:W-:Y:S01]  /*7bb0*/  @!PT LDS RZ, [RZ] ;  /* 0x00000000fffff984 */ /* 0x000fe20000000800 */
[----:B------:R-:W-:Y:S01]  /*7bc0*/  @!PT LDS RZ, [RZ] ;  /* 0x00000000fffff984 */ /* 0x000fe20000000800 */
[----:B------:R-:W-:Y:S01]  /*7bd0*/  @!PT LDS RZ, [RZ] ;  /* 0x00000000fffff984 */ /* 0x000fe20000000800 */
[----:B------:R1:W-:Y:S01]  /*7be0*/  @!P0 LDGSTS.E.BYPASS.LTC128B.128 [R17+0xb880], [R6.64], !P3 ;  /* 0x0b88000006118fae */ /* 0x0003e2000d901d46 */
[----:B------:R-:W-:Y:S01]  /*7bf0*/  IMAD.IADD R24, R10, 0x1, -R4 ;  /* 0x000000010a187824 */ /* 0x000fe200078e0a04 */
[C---:B------:R-:W-:Y:S01]  /*7c00*/  IADD3 R10, P2, R2.reuse, 0x48, RZ ;  /* 0x00000048020a7810 */ /* 0x040fe20007f5e0ff */
[----:B------:R-:W-:Y:S01]  /*7c10*/  UIADD3 UR4, UP0, UR4, 0x160, URZ ;  /* 0x0000016004047890 */ /* 0x000fe2000ff1e03f */
[----:B------:R-:W2:Y:S01]  /*7c20*/  S2R R28, SR_CTAID.Y ;  /* 0x00000000001c7919 */ /* 0x000ea20000002600 */
[----:B------:R-:W-:Y:S02]  /*7c30*/  @!P0 SHF.R.S32.HI R0, RZ, 0x1f, R16 ;  /* 0x0000001fff008819 */ /* 0x000fe40000011410 */
[----:B------:R-:W-:Y:S01]  /*7c40*/  IADD3 R12, P3, R2, 0x10, RZ ;  /* 0x00000010020c7810 */ /* 0x000fe20007f7e0ff */
[----:B------:R-:W-:Y:S01]  /*7c50*/  IMAD.X R11, RZ, RZ, R3, P2 ;  /* 0x000000ffff0b7224 */ /* 0x000fe200010e0603 */
[----:B------:R-:W-:Y:S01]  /*7c60*/  UIADD3.X UR5, URZ, UR5, URZ, UP0, !UPT ;  /* 0x000000053f057290 */ /* 0x000fe200087fe43f */
[----:B------:R-:W-:Y:S01]  /*7c70*/  @!P0 LEA.HI R16, R0, R16, RZ, 0x3 ;  /* 0x0000001000108211 */ /* 0x000fe200078f18ff */
[----:B------:R-:W-:-:S02]  /*7c80*/  IMAD.SHL.U32 R0, R20, 0x40, RZ ;  /* 0x0000004014007824 */ /* 0x000fc400078e00ff */
[----:B------:R-:W-:Y:S01]  /*7c90*/  IMAD.X R13, RZ, RZ, R3, P3 ;  /* 0x000000ffff0d7224 */ /* 0x000fe200018e0603 */
[----:B------:R2:W-:Y:S01]  /*7ca0*/  STL.64 [R1+0x30], R10 ;  /* 0x0000300a01007387 */ /* 0x0005e20000100a00 */
[----:B-1----:R-:W-:-:S05]  /*7cb0*/  IADD3 R6, P1, R2, 0x4, RZ ;  /* 0x0000000402067810 */ /* 0x002fca0007f3e0ff */
[----:B------:R-:W-:-:S05]  /*7cc0*/  IMAD.X R7, RZ, RZ, R3, P1 ;  /* 0x000000ffff077224 */ /* 0x000fca00008e0603 */
[----:B------:R1:W-:Y:S01]  /*7cd0*/  STL.64 [R1+0x38], R6 ;  /* 0x0000380601007387 */ /* 0x0003e20000100a00 */
[----:B------:R-:W-:Y:S01]  /*7ce0*/  IMAD.SHL.U32 R4, R24, 0x8, RZ ;  /* 0x0000000818047824 */ /* 0x000fe200078e00ff */
[----:B------:R-:W-:Y:S01]  /*7cf0*/  LOP3.LUT R0, R0, 0x1c0, RZ, 0xc0, !PT ;  /* 0x000001c000007812 */ /* 0x000fe200078ec0ff */
[----:B--2---:R-:W-:Y:S02]  /*7d00*/  IMAD.U32 R10, RZ, RZ, UR4 ;  /* 0x00000004ff0a7e24 */ /* 0x004fe4000f8e00ff */
[----:B------:R-:W-:Y:S01]  /*7d10*/  IMAD.U32 R11, RZ, RZ, UR5 ;  /* 0x00000005ff0b7e24 */ /* 0x000fe2000f8e00ff */
[----:B------:R-:W-:Y:S01]  /*7d20*/  STL.64 [R1+0x28], R12 ;  /* 0x0000280c01007387 */ /* 0x000fe20000100a00 */
[----:B------:R-:W-:-:S03]  /*7d30*/  LOP3.LUT R4, R0, 0x8, R4, 0xf8, !PT ;  /* 0x0000000800047812 */ /* 0x000fc600078ef804 */
[----:B------:R-:W2:Y:S01]  /*7d40*/  S2R R36, SR_CTAID.Y ;  /* 0x0000000000247919 */ /* 0x000ea20000002600 */
[----:B------:R-:W-:-:S03]  /*7d50*/  SHF.R.U32.HI R0, RZ, 0x3, R0 ;  /* 0x00000003ff007819 */ /* 0x000fc60000011600 */
[----:B------:R2:W-:Y:S01]  /*7d60*/  STL.64 [R1+0x18], R10 ;  /* 0x0000180a01007387 */ /* 0x0005e20000100a00 */
[----:B-1----:R-:W-:-:S05]  /*7d70*/  IADD3 R6, P1, R2, 0x8, RZ ;  /* 0x0000000802067810 */ /* 0x002fca0007f3e0ff */
[----:B------:R-:W-:Y:S01]  /*7d80*/  IMAD.X R7, RZ, RZ, R3, P1 ;  /* 0x000000ffff077224 */ /* 0x000fe200008e0603 */
[----:B------:R-:W-:-:S04]  /*7d90*/  LOP3.LUT R22, R4, R0, RZ, 0x3c, !PT ;  /* 0x0000000004167212 */ /* 0x000fc800078e3cff */
[----:B------:R1:W-:Y:S01]  /*7da0*/  STL.64 [R1+0x40], R6 ;  /* 0x0000400601007387 */ /* 0x0003e20000100a00 */
[----:B--2--5:R-:W-:Y:S02]  /*7db0*/  SHF.R.S32.HI R11, RZ, 0x1f, R19 ;  /* 0x0000001fff0b7819 */ /* 0x024fe40000011413 */
[----:B------:R-:W-:-:S03]  /*7dc0*/  SHF.R.S32.HI R28, RZ, 0x1f, R28 ;  /* 0x0000001fff1c7819 */ /* 0x000fc6000001141c */
[----:B------:R-:W-:-:S04]  /*7dd0*/  IMAD R0, R11, c[0x0][0x2b0], RZ ;  /* 0x0000ac000b007a24 */ /* 0x000fc800078e02ff */
[----:B------:R-:W-:Y:S01]  /*7de0*/  IMAD R11, R19, c[0x0][0x2b4], R0 ;  /* 0x0000ad00130b7a24 */ /* 0x000fe200078e0200 */
[----:B-1----:R-:W-:-:S05]  /*7df0*/  @!P0 LOP3.LUT R6, R16, 0xfffffff8, RZ, 0xc0, !PT ;  /* 0xfffffff810068812 */ /* 0x002fca00078ec0ff */
[----:B------:R-:W-:-:S05]  /*7e00*/  @!P0 IMAD.WIDE R6, R6, 0x2, R14 ;  /* 0x0000000206068825 */ /* 0x000fca00078e020e */
[----:B------:R1:W-:Y:S01]  /*7e10*/  @!P0 LDGSTS.E.BYPASS.LTC128B.128 [R17+0xf880], [R6.64], !P4 ;  /* 0x0f88000006118fae */ /* 0x0003e2000e101d46 */
[----:B------:R-:W-:-:S04]  /*7e20*/  IMAD.WIDE.U32 R30, R36, c[0x0][0x1e8], RZ ;  /* 0x00007a00241e7a25 */ /* 0x000fc800078e00ff */
[----:B------:R-:W-:-:S04]  /*7e30*/  IMAD.WIDE.U32 R34, R36, c[0x0][0x210], RZ ;  /* 0x0000840024227a25 */ /* 0x000fc800078e00ff */
[----:B------:R-:W-:-:S04]  /*7e40*/  IMAD.WIDE.U32 R32, R19, c[0x0][0x2b0], RZ ;  /* 0x0000ac0013207a25 */ /* 0x000fc800078e00ff */
[----:B-1----:R-:W-:Y:S01]  /*7e50*/  IMAD R7, R28, c[0x0][0x1e8], RZ ;  /* 0x00007a001c077a24 */ /* 0x002fe200078e02ff */
[----:B------:R1:W-:Y:S03]  /*7e60*/  STL.64 [R1+0x20], R2 ;  /* 0x0000200201007387 */ /* 0x0003e60000100a00 */
[----:B------:R-:W-:Y:S01]  /*7e70*/  IMAD R7, R36, c[0x0][0x1ec], R7 ;  /* 0x00007b0024077a24 */ /* 0x000fe200078e0207 */
[----:B------:R-:W-:Y:S01]  /*7e80*/  LOP3.LUT R229, R229, 0xffffffbf, RZ, 0xc0, !PT ;  /* 0xffffffbfe5e57812 */ /* 0x000fe200078ec0ff */
[----:B------:R-:W-:Y:S01]  /*7e90*/  IMAD.SHL.U32 R6, R26, 0x40, RZ ;  /* 0x000000401a067824 */ /* 0x000fe200078e00ff */
[----:B------:R-:W-:Y:S01]  /*7ea0*/  LOP3.LUT P0, RZ, R21, 0x4, RZ, 0xc0, !PT ;  /* 0x0000000415ff7812 */ /* 0x000fe2000780c0ff */
[----:B------:R-:W-:Y:S01]  /*7eb0*/  IMAD.IADD R15, R31, 0x1, R7 ;  /* 0x000000011f0f7824 */ /* 0x000fe200078e0207 */
[----:B------:R-:W0:Y:S01]  /*7ec0*/  LDGDEPBAR ;  /* 0x00000000000079af */ /* 0x000e220000000000 */
[----:B------:R-:W-:-:S03]  /*7ed0*/  IMAD.IADD R7, R33, 0x1, R11 ;  /* 0x0000000121077824 */ /* 0x000fc600078e020b */
[----:B------:R1:W-:Y:S04]  /*7ee0*/  STL.64 [R1+0xc8], R32 ;  /* 0x0000c82001007387 */ /* 0x0003e80000100a00 */
[----:B------:R1:W-:Y:S01]  /*7ef0*/  STL [R1+0xe4], R7 ;  /* 0x0000e40701007387 */ /* 0x0003e20000100800 */
[----:B------:R-:W-:Y:S02]  /*7f00*/  IMAD.MOV.U32 R14, RZ, RZ, 0x20 ;  /* 0x00000020ff0e7424 */ /* 0x000fe400078e00ff */
[----:B------:R-:W-:Y:S01]  /*7f10*/  IMAD.SHL.U32 R12, R21, 0x40, RZ ;  /* 0x00000040150c7824 */ /* 0x000fe200078e00ff */
[----:B------:R-:W-:Y:S01]  /*7f20*/  WARPSYNC 0xffffffff ;  /* 0xffffffff00007948 */ /* 0x000fe20003800000 */
[----:B------:R-:W-:Y:S02]  /*7f30*/  LOP3.LUT R20, R6, 0xfffffe00, RZ, 0xc0, !PT ;  /* 0xfffffe0006147812 */ /* 0x000fe400078ec0ff */
[----:B------:R-:W-:-:S02]  /*7f40*/  SEL R6, R14, 0xffffffe0, !P0 ;  /* 0xffffffe00e067807 */ /* 0x000fc40004000000 */
[----:B------:R-:W-:Y:S02]  /*7f50*/  LOP3.LUT R19, R12, 0x1c0, RZ, 0xc0, !PT ;  /* 0x000001c00c137812 */ /* 0x000fe400078ec0ff */
[----:B----4-:R-:W-:-:S04]  /*7f60*/  SHF.R.S32.HI R13, RZ, 0x1f, R18 ;  /* 0x0000001fff0d7819 */ /* 0x010fc80000011412 */
[----:B------:R-:W-:-:S04]  /*7f70*/  LEA.HI R10, R13, R18, RZ, 0x3 ;  /* 0x000000120d0a7211 */ /* 0x000fc800078f18ff */
[----:B------:R-:W-:-:S05]  /*7f80*/  LOP3.LUT R4, R10, 0xfffffff8, RZ, 0xc0, !PT ;  /* 0xfffffff80a047812 */ /* 0x000fca00078ec0ff */
[----:B------:R-:W-:Y:S02]  /*7f90*/  IMAD.IADD R0, R18, 0x1, -R4 ;  /* 0x0000000112007824 */ /* 0x000fe400078e0a04 */
[----:B------:R-:W-:Y:S02]  /*7fa0*/  IMAD R4, R28, c[0x0][0x210], RZ ;  /* 0x000084001c047a24 */ /* 0x000fe400078e02ff */
[----:B------:R-:W-:Y:S02]  /*7fb0*/  IMAD.SHL.U32 R28, R0, 0x8, RZ ;  /* 0x00000008001c7824 */ /* 0x000fe400078e00ff */
[----:B------:R-:W-:-:S03]  /*7fc0*/  IMAD R4, R36, c[0x0][0x214], R4 ;  /* 0x0000850024047a24 */ /* 0x000fc600078e0204 */
[----:B------:R-:W-:Y:S01]  /*7fd0*/  IADD3 R16, R28, 0x40, RZ ;  /* 0x000000401c107810 */ /* 0x000fe20007ffe0ff */
[----:B------:R-:W-:-:S03]  /*7fe0*/  IMAD.IADD R4, R35, 0x1, R4 ;  /* 0x0000000123047824 */ /* 0x000fc600078e0204 */
[----:B------:R-:W-:-:S04]  /*7ff0*/  ISETP.GE.AND P5, PT, R16, c[0x0][0x1d4], PT ;  /* 0x0000750010007a0c */ /* 0x000fc80003fa6270 */
[----:B------:R-:W-:Y:S01]  /*8000*/  SEL R4, RZ, 0x10, P5 ;  /* 0x00000010ff047807 */ /* 0x000fe20002800000 */
[----:B---3--:R1:W-:Y:S01]  /*8010*/  STL [R1+0xd0], R29 ;  /* 0x0000d01d01007387 */ /* 0x0083e20000100800 */
[----:B------:R-:W-:-:S03]  /*8020*/  ISETP.GE.AND P6, PT, R28, c[0x0][0x1d4], PT ;  /* 0x000075001c007a0c */ /* 0x000fc60003fc6270 */
[----:B------:R1:W-:Y:S04]  /*8030*/  STL [R1+0xa4], R28 ;  /* 0x0000a41c01007387 */ /* 0x0003e80000100800 */
[----:B------:R1:W-:Y:S04]  /*8040*/  STL [R1+0xf4], R16 ;  /* 0x0000f41001007387 */ /* 0x0003e80000100800 */
[----:B------:R1:W-:Y:S02]  /*8050*/  STL [R1+0xa0], R4 ;  /* 0x0000a00401007387 */ /* 0x0003e40000100800 */
[----:B------:R-:W-:-:S04]  /*8060*/  @P6 LOP3.LUT R229, R229, 0x40, RZ, 0xfc, !PT ;  /* 0x00000040e5e56812 */ /* 0x000fc800078efcff */
[----:B------:R-:W-:-:S04]  /*8070*/  LOP3.LUT R229, R229, 0xfffffeff, RZ, 0xc0, !PT ;  /* 0xfffffeffe5e57812 */ /* 0x000fc800078ec0ff */
[----:B------:R-:W-:Y:S02]  /*8080*/  @P5 LOP3.LUT R229, R229, 0x100, RZ, 0xfc, !PT ;  /* 0x00000100e5e55812 */ /* 0x000fe400078efcff */
[----:B------:R-:W-:Y:S01]  /*8090*/  SHF.R.S32.HI R12, RZ, 0x3, R10 ;  /* 0x00000003ff0c7819 */ /* 0x000fe2000001140a */
[----:B------:R-:W-:Y:S01]  /*80a0*/  IMAD.MOV.U32 R121, RZ, RZ, 0x30 ;  /* 0x00000030ff797424 */ /* 0x000fe200078e00ff */
[----:B------:R-:W-:Y:S01]  /*80b0*/  BAR.SYNC.DEFER_BLOCKING 0x0 ;  /* 0x0000000000007b1d */ /* 0x000fe20000010000 */
[----:B-1----:R-:W-:Y:S02]  /*80c0*/  IMAD.MOV.U32 R3, RZ, RZ, c[0x0][0x2b8] ;  /* 0x0000ae00ff037624 */ /* 0x002fe400078e00ff */
[----:B------:R-:W-:Y:S02]  /*80d0*/  IMAD R139, R230, R121, -0x30 ;  /* 0xffffffd0e68b7424 */ /* 0x000fe400078e0279 */
[----:B------:R-:W-:Y:S01]  /*80e0*/  IMAD R26, R0, 0x10, R12 ;  /* 0x00000010001a7824 */ /* 0x000fe200078e020c */
[----:B------:R-:W-:Y:S01]  /*80f0*/  ISETP.NE.AND P1, PT, R3, 0x1, PT ;  /* 0x000000010300780c */ /* 0x000fe20003f25270 */
[----:B------:R-:W-:Y:S02]  /*8100*/  IMAD.MOV.U32 R14, RZ, RZ, RZ ;  /* 0x000000ffff0e7224 */ /* 0x000fe400078e00ff */
[----:B------:R-:W-:Y:S01]  /*8110*/  IMAD.IADD R3, R26, 0x1, R139 ;  /* 0x000000011a037824 */ /* 0x000fe200078e028b */
[----:B------:R-:W-:Y:S01]  /*8120*/  LEA.HI R18, R13, R18, RZ, 0x6 ;  /* 0x000000120d127211 */ /* 0x000fe200078f30ff */
[----:B------:R-:W-:Y:S01]  /*8130*/  IMAD R121, R230, -0x30, R121 ;  /* 0xffffffd0e6797824 */ /* 0x000fe200078e0279 */
[----:B------:R-:W-:Y:S01]  /*8140*/  IADD3 R45, R2, 0x18, RZ ;  /* 0x00000018022d7810 */ /* 0x000fe20007ffe0ff */
[----:B------:R-:W-:Y:S01]  /*8150*/  STL [R1+0xb8], R26 ;  /* 0x0000b81a01007387 */ /* 0x000fe20000100800 */
[----:B------:R-:W-:Y:S01]  /*8160*/  ISETP.GE.AND P0, PT, R3, R23, PT ;  /* 0x000000170300720c */ /* 0x000fe20003f06270 */
[----:B------:R-:W-:-:S03]  /*8170*/  IMAD.IADD R3, R29, 0x1, R3 ;  /* 0x000000011d037824 */ /* 0x000fc600078e0203 */
[----:B------:R-:W-:Y:S01]  /*8180*/  ISETP.GT.OR P0, PT, R26, 0x2f, P0 ;  /* 0x0000002f1a00780c */ /* 0x000fe20000704670 */
[----:B------:R-:W-:-:S04]  /*8190*/  @P1 IMAD.HI.U32 R4, R3, c[0x0][0x2bc], RZ ;  /* 0x0000af0003041a27 */ /* 0x000fc800078e00ff */
[----:B------:R-:W-:Y:S01]  /*81a0*/  IMAD.MOV.U32 R0, RZ, RZ, R3 ;  /* 0x000000ffff007224 */ /* 0x000fe200078e0003 */
[----:B------:R-:W-:-:S07]  /*81b0*/  @P1 SHF.R.U32.HI R0, RZ, c[0x0][0x2c0], R4 ;  /* 0x0000b000ff001a19 */ /* 0x000fce0000011604 */
[----:B------:R-:W-:-:S04]  /*81c0*/  @!P0 IADD3 R4, P1, R0, R32, RZ ;  /* 0x0000002000048210 */ /* 0x000fc80007f3e0ff */
[----:B------:R-:W-:Y:S02]  /*81d0*/  @!P0 LEA.HI.X.SX32 R7, R0, R7, 0x1, P1 ;  /* 0x0000000700078211 */ /* 0x000fe400008f0eff */
[----:B------:R-:W-:-:S04]  /*81e0*/  @!P0 LEA R10, P1, R4, c[0x0][0x2a0], 0x2 ;  /* 0x0000a800040a8a11 */ /* 0x000fc800078210ff */
[----:B------:R-:W-:-:S05]  /*81f0*/  @!P0 LEA.HI.X R11, R4, c[0x0][0x2a4], R7, 0x2, P1 ;  /* 0x0000a900040b8a11 */ /* 0x000fca00008f1407 */
[----:B------:R1:W2:Y:S01]  /*8200*/  @!P0 LDG.E R14, [R10.64] ;  /* 0x000000060a0e8981 */ /* 0x0002a2000c1e1900 */
[----:B------:R-:W-:Y:S01]  /*8210*/  IMAD.MOV R0, RZ, RZ, -R0 ;  /* 0x000000ffff007224 */ /* 0x000fe200078e0a00 */
[----:B------:R-:W-:Y:S01]  /*8220*/  IADD3 R116, -R12, R23, R121 ;  /* 0x000000170c747210 */ /* 0x000fe20007ffe179 */
[----:B------:R-:W-:Y:S01]  /*8230*/  BSSY B2, `(.L_x_1268) ;  /* 0x0000049000027945 */ /* 0x000fe20003800000 */
[----:B------:R-:W-:Y:S01]  /*8240*/  SHF.R.S32.HI R7, RZ, 0x1f, R16 ;  /* 0x0000001fff077819 */ /* 0x000fe20000011410 */
[----:B------:R-:W-:Y:S01]  /*8250*/  IMAD R3, R0, c[0x0][0x2b8], R3 ;  /* 0x0000ae0000037a24 */ /* 0x000fe200078e0203 */
[C---:B------:R-:W-:Y:S02]  /*8260*/  ISETP.GE.AND P2, PT, R116.reuse, 0x1, PT ;  /* 0x000000017400780c */ /* 0x040fe40003f46270 */
[----:B------:R-:W-:Y:S02]  /*8270*/  ISETP.GE.AND P1, PT, R116, 0x11, PT ;  /* 0x000000117400780c */ /* 0x000fe40003f26270 */
[----:B------:R-:W-:Y:S01]  /*8280*/  SHF.R.S32.HI R137, RZ, 0x1f, R3 ;  /* 0x0000001fff897819 */ /* 0x000fe20000011403 */
[----:B------:R3:W-:Y:S01]  /*8290*/  STL [R1+0x7c], R3 ;  /* 0x00007c0301007387 */ /* 0x0007e20000100800 */
[----:B------:R-:W-:-:S02]  /*82a0*/  LOP3.LUT R229, R229, 0xffffff7f, RZ, 0xc0, !PT ;  /* 0xffffff7fe5e57812 */ /* 0x000fc400078ec0ff */
[----:B------:R-:W-:Y:S01]  /*82b0*/  MOV R141, 0x86c0 ;  /* 0x000086c0008d7802 */ /* 0x000fe20000000f00 */
[----:B------:R-:W-:-:S04]  /*82c0*/  IMAD R0, R137, c[0x0][0x1e0], RZ ;  /* 0x0000780089007a24 */ /* 0x000fc800078e02ff */
[C---:B------:R-:W-:Y:S02]  /*82d0*/  IMAD R0, R3.reuse, c[0x0][0x1e4], R0 ;  /* 0x0000790003007a24 */ /* 0x040fe400078e0200 */
[----:B-1----:R-:W-:-:S04]  /*82e0*/  IMAD.WIDE.U32 R10, R3, c[0x0][0x1e0], RZ ;  /* 0x00007800030a7a25 */ /* 0x002fc800078e00ff */
[----:B------:R-:W-:Y:S01]  /*82f0*/  IMAD.IADD R11, R11, 0x1, R0 ;  /* 0x000000010b0b7824 */ /* 0x000fe200078e0200 */
[----:B--2---:R-:W-:-:S03]  /*8300*/  SHF.R.S32.HI R138, RZ, 0x1f, R14 ;  /* 0x0000001fff8a7819 */ /* 0x004fc6000001140e */
[----:B------:R-:W-:Y:S01]  /*8310*/  IMAD.WIDE.U32 R10, R14, c[0x0][0x1f0], R10 ;  /* 0x00007c000e0a7a25 */ /* 0x000fe200078e000a */
[----:B------:R-:W-:Y:S03]  /*8320*/  STL [R1+0x70], R14 ;  /* 0x0000700e01007387 */ /* 0x000fe60000100800 */
[----:B---3--:R-:W-:Y:S01]  /*8330*/  IMAD R3, R138, c[0x0][0x1f0], RZ ;  /* 0x00007c008a037a24 */ /* 0x008fe200078e02ff */
[----:B------:R-:W-:-:S03]  /*8340*/  IADD3 R0, P0, R30, R10, RZ ;  /* 0x0000000a1e007210 */ /* 0x000fc60007f1e0ff */
[----:B------:R-:W-:-:S05]  /*8350*/  IMAD R3, R14, c[0x0][0x1f4], R3 ;  /* 0x00007d000e037a24 */ /* 0x000fca00078e0203 */
[----:B------:R-:W-:Y:S01]  /*8360*/  IADD3.X R11, R15, R11, R3, P0, !PT ;  /* 0x0000000b0f0b7210 */ /* 0x000fe200007fe403 */
[----:B------:R-:W-:Y:S01]  /*8370*/  IMAD.SHL.U32 R3, R12, 0x40, RZ ;  /* 0x000000400c037824 */ /* 0x000fe200078e00ff */
[----:B------:R-:W-:-:S04]  /*8380*/  LEA R10, P0, R0, c[0x0][0x1c8], 0x1 ;  /* 0x00007200000a7a11 */ /* 0x000fc800078008ff */
[----:B------:R-:W-:Y:S01]  /*8390*/  LEA.HI.X R0, R0, c[0x0][0x1cc], R11, 0x1, P0 ;  /* 0x0000730000007a11 */ /* 0x000fe200000f0c0b */
[----:B------:R-:W-:Y:S01]  /*83a0*/  SHFL.IDX PT, R14, R10, RZ, 0x181f ;  /* 0x00181fff0a0e7589 */ /* 0x000fe200000e0000 */
[----:B------:R-:W-:Y:S02]  /*83b0*/  LOP3.LUT R3, R3, 0x1c0, RZ, 0xc0, !PT ;  /* 0x000001c003037812 */ /* 0x000fe400078ec0ff */
[----:B------:R-:W-:Y:S01]  /*83c0*/  ISETP.GT.AND P0, PT, R116, 0x20, PT ;  /* 0x000000207400780c */ /* 0x000fe20003f04270 */
[----:B------:R-:W1:Y:S01]  /*83d0*/  SHFL.IDX PT, R15, R0, RZ, 0x181f ;  /* 0x00181fff000f7589 */ /* 0x000e6200000e0000 */
[----:B------:R-:W-:Y:S02]  /*83e0*/  LOP3.LUT R4, R3, 0x38, R28, 0xf8, !PT ;  /* 0x0000003803047812 */ /* 0x000fe400078ef81c */
[----:B------:R-:W-:Y:S01]  /*83f0*/  SHF.R.U32.HI R3, RZ, 0x3, R3 ;  /* 0x00000003ff037819 */ /* 0x000fe20000011603 */
[----:B------:R-:W-:Y:S03]  /*8400*/  SHFL.IDX PT, R12, R10, 0x1, 0x181f ;  /* 0x00381f000a0c7f89 */ /* 0x000fe600000e0000 */
[----:B------:R-:W-:Y:S01]  /*8410*/  LOP3.LUT R4, R4, R3, RZ, 0x3c, !PT ;  /* 0x0000000304047212 */ /* 0x000fe200078e3cff */
[----:B------:R-:W2:Y:S01]  /*8420*/  SHFL.IDX PT, R13, R0, 0x1, 0x181f ;  /* 0x00381f00000d7f89 */ /* 0x000ea200000e0000 */
[----:B------:R-:W-:-:S03]  /*8430*/  IMAD.SHL.U32 R3, R18, 0x8, RZ ;  /* 0x0000000812037824 */ /* 0x000fc600078e00ff */
[----:B------:R-:W-:Y:S02]  /*8440*/  SHFL.IDX PT, R10, R10, 0x2, 0x181f ;  /* 0x00581f000a0a7f89 */ /* 0x000fe400000e0000 */
[----:B------:R-:W-:Y:S02]  /*8450*/  LOP3.LUT R136, R4, 0xfffffe00, R3, 0xf8, !PT ;  /* 0xfffffe0004887812 */ /* 0x000fe400078ef803 */
[----:B------:R3:W4:Y:S01]  /*8460*/  SHFL.IDX PT, R11, R0, 0x2, 0x181f ;  /* 0x00581f00000b7f89 */ /* 0x00072200000e0000 */
[----:B------:R-:W-:Y:S02]  /*8470*/  SHF.R.U32.HI R4, RZ, 0x3, R19 ;  /* 0x00000003ff047819 */ /* 0x000fe40000011613 */
[----:B------:R-:W-:Y:S01]  /*8480*/  @P1 IMAD.SHL.U32 R3, R136, 0x2, RZ ;  /* 0x0000000288031824 */ /* 0x000fe200078e00ff */
[----:B---3--:R-:W-:Y:S01]  /*8490*/  LEA.HI R0, R7, R16, RZ, 0x3 ;  /* 0x0000001007007211 */ /* 0x008fe200078f18ff */
[----:B-1----:R-:W-:-:S03]  /*84a0*/  @P2 IMAD.WIDE R16, R28, 0x2, R14 ;  /* 0x000000021c102825 */ /* 0x002fc600078e020e */
[----:B------:R-:W-:Y:S01]  /*84b0*/  LOP3.LUT R18, R0, 0xfffffff8, RZ, 0xc0, !PT ;  /* 0xfffffff800127812 */ /* 0x000fe200078ec0ff */
[----:B------:R-:W-:-:S03]  /*84c0*/  @P2 IMAD.SHL.U32 R0, R136, 0x2, RZ ;  /* 0x0000000288002824 */ /* 0x000fc600078e00ff */
[----:B------:R-:W-:Y:S01]  /*84d0*/  SHF.R.S32.HI R2, RZ, 0x1f, R18 ;  /* 0x0000001fff027819 */ /* 0x000fe20000011412 */
[----:B------:R-:W-:Y:S01]  /*84e0*/  @P2 IMAD.WIDE R14, R18, 0x2, R14 ;  /* 0x00000002120e2825 */ /* 0x000fe200078e020e */
[----:B------:R2:W-:Y:S04]  /*84f0*/  @P2 LDGSTS.E.BYPASS.LTC128B.128 [R0+0x5080], [R16.64], !P6 ;  /* 0x0508000010002fae */ /* 0x0005e8000f101d46 */
[----:B------:R1:W-:Y:S04]  /*8500*/  @P2 LDGSTS.E.BYPASS.LTC128B.128 [R0+0x6880], [R14.64], !P5 ;  /* 0x068800000e002fae */ /* 0x0003e8000e901d46 */
[----:B------:R3:W-:Y:S04]  /*8510*/  STL [R1+0xe8], R18 ;  /* 0x0000e81201007387 */ /* 0x0007e80000100800 */
[----:B------:R3:W-:Y:S01]  /*8520*/  STL [R1+0xf0], R2 ;  /* 0x0000f00201007387 */ /* 0x0007e20000100800 */
[----:B--2---:R-:W-:-:S04]  /*8530*/  @P1 IMAD.WIDE R16, R28, 0x2, R12 ;  /* 0x000000021c101825 */ /* 0x004fc800078e020c */
[----:B-1----:R-:W-:Y:S01]  /*8540*/  @P1 IMAD.WIDE R14, R18, 0x2, R12 ;  /* 0x00000002120e1825 */ /* 0x002fe200078e020c */
[----:B------:R1:W-:Y:S03]  /*8550*/  @P1 LDGSTS.E.BYPASS.LTC128B.128 [R3+0x5880], [R16.64], !P6 ;  /* 0x0588000010031fae */ /* 0x0003e6000f101d46 */
[----:B------:R-:W-:Y:S01]  /*8560*/  @P0 IMAD.SHL.U32 R0, R136, 0x2, RZ ;  /* 0x0000000288000824 */ /* 0x000fe200078e00ff */
[----:B------:R1:W-:Y:S01]  /*8570*/  @P1 LDGSTS.E.BYPASS.LTC128B.128 [R3+0x7080], [R14.64], !P5 ;  /* 0x070800000e031fae */ /* 0x0003e2000e901d46 */
[----:B----4-:R-:W-:Y:S01]  /*8580*/  @P0 IMAD.WIDE R12, R28, 0x2, R10 ;  /* 0x000000021c0c0825 */ /* 0x010fe200078e020a */
[----:B------:R-:W-:-:S03]  /*8590*/  ISETP.GT.AND P1, PT, R26, 0x2f, PT ;  /* 0x0000002f1a00780c */ /* 0x000fc60003f24270 */
[----:B------:R-:W-:Y:S01]  /*85a0*/  @P0 IMAD.WIDE R10, R18, 0x2, R10 ;  /* 0x00000002120a0825 */ /* 0x000fe200078e020a */
[----:B------:R2:W-:Y:S04]  /*85b0*/  @P0 LDGSTS.E.BYPASS.LTC128B.128 [R0+0x6080], [R12.64], !P6 ;  /* 0x060800000c000fae */ /* 0x0005e8000f101d46 */
[----:B------:R2:W-:Y:S01]  /*85c0*/  @P0 LDGSTS.E.BYPASS.LTC128B.128 [R0+0x7880], [R10.64], !P5 ;  /* 0x078800000a000fae */ /* 0x0005e2000e901d46 */
[----:B------:R-:W-:-:S03]  /*85d0*/  LOP3.LUT P0, RZ, R21, 0x2, RZ, 0xc0, !PT ;  /* 0x0000000215ff7812 */ /* 0x000fc6000780c0ff */
[----:B------:R-:W0:Y:S01]  /*85e0*/  LDGDEPBAR ;  /* 0x00000000000079af */ /* 0x000e220000000000 */
[----:B------:R-:W-:Y:S01]  /*85f0*/  @P1 LOP3.LUT R229, R229, 0x80, RZ, 0xfc, !PT ;  /* 0x00000080e5e51812 */ /* 0x000fe200078efcff */
[----:B-1----:R-:W-:-:S05]  /*8600*/  IMAD.SHL.U32 R3, R25, 0x8, RZ ;  /* 0x0000000819037824 */ /* 0x002fca00078e00ff */
[----:B------:R-:W-:-:S04]  /*8610*/  LOP3.LUT R3, R19, 0x8, R3, 0xf8, !PT ;  /* 0x0000000813037812 */ /* 0x000fc800078ef803 */
[----:B------:R-:W-:Y:S01]  /*8620*/  LOP3.LUT R3, R3, R4, RZ, 0x3c, !PT ;  /* 0x0000000403037212 */ /* 0x000fe200078e3cff */
[----:B------:R-:W-:Y:S01]  /*8630*/  IMAD.MOV.U32 R4, RZ, RZ, 0x10 ;  /* 0x00000010ff047424 */ /* 0x000fe200078e00ff */
[----:B--2---:R-:W-:Y:S02]  /*8640*/  LEA.HI R0, R27, R168, RZ, 0x5 ;  /* 0x000000a81b007211 */ /* 0x004fe400078f28ff */
[----:B------:R-:W-:Y:S01]  /*8650*/  LOP3.LUT R10, R22, R20, RZ, 0xfc, !PT ;  /* 0x00000014160a7212 */ /* 0x000fe200078efcff */
[----:B------:R-:W-:Y:S01]  /*8660*/  IMAD R7, R24, 0x200, R3 ;  /* 0x0000020018077824 */ /* 0x000fe200078e0203 */
[----:B------:R-:W-:Y:S01]  /*8670*/  SEL R4, R4, 0xfffffff0, !P0 ;  /* 0xfffffff004047807 */ /* 0x000fe20004000000 */
[----:B------:R-:W-:-:S05]  /*8680*/  IMAD.SHL.U32 R0, R0, 0x20, RZ ;  /* 0x0000002000007824 */ /* 0x000fca00078e00ff */
[----:B------:R-:W-:-:S04]  /*8690*/  LOP3.LUT R0, R0, 0xfffffc00, RZ, 0xc0, !PT ;  /* 0xfffffc0000007812 */ /* 0x000fc800078ec0ff */
[----:B------:R-:W-:Y:S02]  /*86a0*/  IADD3 R0, R22, R20, R0 ;  /* 0x0000001416007210 */ /* 0x000fe40007ffe000 */
[----:B---3--:R-:W-:Y:S05]  /*86b0*/  CALL.REL.NOINC `($_ZN7cutlass13device_kernelIN5flash19enable_sm80_to_sm89INS1_16FlashAttnFwdSm80INS1_25CollectiveMainloopFwdSm80ILi4ELi1ELb0EN4cute5tupleIJNS5_1CILi128EEENS7_ILi48EEES8_EEELi128ENS_10bfloat16_tEfNS_4arch4Sm80ELb0ELb1ELb1ELb1ELb1ELb1ELb1ELb0EEENS1_21CollectiveEpilogueFwdINS6_IJS8_S8_S9_EEENS6_IJNS7_ILi1EEESH_SH_EEESB_SD_Li128ELb1ELb1ELb0ELb0EEENS1_19SingleTileSchedulerILb1ELb0ELb1ELi128EEEEEEEEEvNT_6ParamsE$_ZZN5flash25CollectiveMainloopFwdSm80ILi4ELi1ELb0EN4cute5tupleIJNS1_1CILi128EEENS3_ILi48EEES4_EEELi128EN7cutlass10bfloat16_tEfNS7_4arch4Sm80ELb0ELb1ELb1ELb1ELb1ELb1ELb1ELb0EE3mmaINS_16FlashAttnFwdSm80ISB_NS_21CollectiveEpilogueFwdINS2_IJS4_S4_S5_EEENS2_IJNS3_ILi1EEESG_SG_EEES8_SA_Li128ELb1ELb1ELb0ELb0EEENS_19SingleTileSchedulerILb1ELb0ELb1ELi128EEEE13SharedStorageENS1_6TensorINS1_11ArrayEngineIfLm128EEENS1_6LayoutINS2_IJNS2_IJNS3_ILi2EEESR_EEESR_NS3_ILi16EEEEEENS2_IJNS2_IJSG_SR_EEENS3_ILi4EEENS3_ILi8EEEEEEEEEENS_7SoftmaxILi4ELi0EEEEEbRKNSB_6ParamsERT0_RT1_iRKNS_16SeqlenInfoQKNewKILb1ELb1EEENS2_IJiiiiEEERT_ENKUlvE_clEv) ;  /* 0x0001a98000007944 */ /* 0x008fea0003c00000 */
[----:B------:R-:W-:Y:S05]  /*86c0*/  BSYNC B2 ;  /* 0x0000000000027941 */ /* 0x000fea0003800000 */
.L_x_1268:
[----:B------:R-:W2:Y:S01]  /*86d0*/  LDL R28, [R1+0x7c] ;  /* 0x00007c00011c7983 */ /* 0x000ea20000100800 */
[----:B------:R-:W-:-:S04]  /*86e0*/  DEPBAR.LE SB0, 0x0 ;  /* 0x000080000000791a */ /* 0x000fc80000000000 */
[----:B------:R-:W3:Y:S04]  /*86f0*/  LDL R32, [R1+0x10] ;  /* 0x0000100001207983 */ /* 0x000ee80000100800 */
[----:B------:R-:W4:Y:S04]  /*8700*/  LDL R11, [R1+0x70] ;  /* 0x00007000010b7983 */ /* 0x000f280000100800 */
[----:B------:R1:W5:Y:S01]  /*8710*/  LDL R120, [R1] ;  /* 0x0000000001787983 */ /* 0x0003620000100800 */
[----:B------:R-:W-:Y:S01]  /*8720*/  WARPSYNC 0xffffffff ;  /* 0xffffffff00007948 */ /* 0x000fe20003800000 */
[----:B------:R-:W-:-:S02]  /*8730*/  SHF.L.U32 R216, R7, 0x1, RZ ;  /* 0x0000000107d87819 */ /* 0x000fc400000006ff */
[----:B------:R-:W-:Y:S01]  /*8740*/  BAR.SYNC.DEFER_BLOCKING 0x0 ;  /* 0x0000000000007b1d */ /* 0x000fe20000010000 */
[----:B------:R-:W-:Y:S02]  /*8750*/  SHF.L.U32 R224, R0, 0x1, RZ ;  /* 0x0000000100e07819 */ /* 0x000fe400000006ff */
[----:B------:R-:W-:-:S03]  /*8760*/  IMAD R0, R4, 0x2, R216 ;  /* 0x0000000204007824 */ /* 0x000fc600078e02d8 */
[----:B------:R-:W1:Y:S04]  /*8770*/  S2R R29, SR_CTAID.Y ;  /* 0x00000000001d7919 */ /* 0x000e680000002600 */
[----:B------:R-:W2:Y:S04]  /*8780*/  LDSM.16.M88.4 R72, [R0+0x5080] ;  /* 0x005080000048783b */ /* 0x000ea80000000200 */
[----:B------:R-:W2:Y:S04]  /*8790*/  LDSM.16.M88.4 R80, [R0+0x5880] ;  /* 0x005880000050783b */ /* 0x000ea80000000200 */
[----:B------:R1:W2:Y:S04]  /*87a0*/  LDSM.16.M88.4 R88, [R0+0x6080] ;  /* 0x006080000058783b */ /* 0x0002a80000000200 */
[----:B-1----:R1:W1:Y:S04]  /*87b0*/  LDSM.16.M88.4 R16, [R224+0x8080] ;  /* 0x00808000e010783b */ /* 0x0022680000000200 */
[----:B------:R1:W1:Y:S04]  /*87c0*/  LDSM.16.M88.4 R12, [R224+0xa080] ;  /* 0x00a08000e00c783b */ /* 0x0002680000000200 */
[----:B------:R1:W1:Y:S04]  /*87d0*/  LDSM.16.M88.4 R48, [R216+0x5080] ;  /* 0x00508000d830783b */ /* 0x0002680000000200 */
[----:B------:R1:W1:Y:S04]  /*87e0*/  LDSM.16.M88.4 R44, [R216+0x5880] ;  /* 0x00588000d82c783b */ /* 0x0002680000000200 */
[----:B------:R1:W1:Y:S01]  /*87f0*/  LDSM.16.M88.4 R40, [R216+0x6080] ;  /* 0x00608000d828783b */ /* 0x0002620000000200 */
[----:B------:R-:W-:-:S02]  /*8800*/  IMAD R0, R137, c[0x0][0x208], RZ ;  /* 0x0000820089007a24 */ /* 0x000fc400078e02ff */
[----:B------:R-:W-:Y:S01]  /*8810*/  IMAD.WIDE.U32 R30, R29, c[0x0][0x210], RZ ;  /* 0x000084001d1e7a25 */ /* 0x000fe200078e00ff */
[----:B------:R-:W-:-:S05]  /*8820*/  LEA R226, R9, R224, 0x1 ;  /* 0x000000e009e27211 */ /* 0x000fca00078e08ff */
[----:B------:R1:W1:Y:S04]  /*8830*/  LDSM.16.M88.4 R24, [R226+0x8080] ;  /* 0x00808000e218783b */ /* 0x0002680000000200 */
[----:B------:R1:W1:Y:S01]  /*8840*/  LDSM.16.M88.4 R20, [R226+0xa080] ;  /* 0x00a08000e214783b */ /* 0x0002620000000200 */
[----:B--2---:R-:W-:-:S04]  /*8850*/  IMAD.WIDE.U32 R2, R28, c[0x0][0x208], RZ ;  /* 0x000082001c027a25 */ /* 0x004fc800078e00ff */
[----:B------:R-:W-:Y:S02]  /*8860*/  IMAD R0, R28, c[0x0][0x20c], R0 ;  /* 0x000083001c007a24 */ /* 0x000fe400078e0200 */
[----:B------:R-:W2:Y:S04]  /*8870*/  S2R R28, SR_CTAID.Y ;  /* 0x00000000001c7919 */ /* 0x000ea80000002600 */
[----:B---3--:R3:W-:Y:S01]  /*8880*/  STL [R1+0x8c], R32 ;  /* 0x00008c2001007387 */ /* 0x0087e20000100800 */
[----:B------:R-:W-:Y:S02]  /*8890*/  IMAD.IADD R3, R3, 0x1, R0 ;  /* 0x0000000103037824 */ /* 0x000fe400078e0200 */
[----:B------:R-:W-:Y:S02]  /*88a0*/  IMAD R0, R138, c[0x0][0x218], RZ ;  /* 0x000086008a007a24 */ /* 0x000fe400078e02ff */
[----:B----4-:R-:W-:Y:S01]  /*88b0*/  IMAD.WIDE.U32 R2, R11, c[0x0][0x218], R2 ;  /* 0x000086000b027a25 */ /* 0x010fe200078e0002 */
[----:B--2---:R-:W-:-:S05]  /*88c0*/  SHF.R.S32.HI R28, RZ, 0x1f, R28 ;  /* 0x0000001fff1c7819 */ /* 0x004fca000001141c */
[----:B------:R-:W-:-:S04]  /*88d0*/  IMAD R28, R28, c[0x0][0x210], RZ ;  /* 0x000084001c1c7a24 */ /* 0x000fc800078e02ff */
[----:B------:R-:W-:Y:S01]  /*88e0*/  IMAD R28, R29, c[0x0][0x214], R28 ;  /* 0x000085001d1c7a24 */ /* 0x000fe200078e021c */
[----:B------:R-:W-:Y:S01]  /*88f0*/  IADD3 R2, P1, R30, R2, RZ ;  /* 0x000000021e027210 */ /* 0x000fe20007f3e0ff */
[----:B------:R-:W-:-:S03]  /*8900*/  IMAD R11, R11, c[0x0][0x21c], R0 ;  /* 0x000087000b0b7a24 */ /* 0x000fc600078e0200 */
[----:B------:R-:W-:Y:S02]  /*8910*/  IADD3 R28, R31, R28, RZ ;  /* 0x0000001c1f1c7210 */ /* 0x000fe40007ffe0ff */
[----:B------:R-:W-:Y:S02]  /*8920*/  IADD3 R0, R216, 0x5080, RZ ;  /* 0x00005080d8007810 */ /* 0x000fe40007ffe0ff */
[----:B------:R-:W-:Y:S02]  /*8930*/  LEA R7, P0, R2, c[0x0][0x1f8], 0x1 ;  /* 0x00007e0002077a11 */ /* 0x000fe400078008ff */
[----:B------:R-:W-:Y:S02]  /*8940*/  IADD3.X R3, R28, R3, R11, P1, !PT ;  /* 0x000000031c037210 */ /* 0x000fe40000ffe40b */
[----:B------:R-:W-:Y:S02]  /*8950*/  LEA R223, R4, R0, 0x1 ;  /* 0x0000000004df7211 */ /* 0x000fe400078e08ff */
[----:B------:R-:W-:Y:S01]  /*8960*/  LEA.HI.X R4, R2, c[0x0][0x1fc], R3, 0x1, P0 ;  /* 0x00007f0002047a11 */ /* 0x000fe200000f0c03 */
[----:B------:R-:W-:Y:S05]  /*8970*/  BRA.DIV ~URZ, `(.L_x_1269) ;  /* 0x000167e27f007947 */ /* 0x000fea000b800000 */
[----:B-1-3--:R-:W2:Y:S04]  /*8980*/  LDL R35, [R1+0xa4] ;  /* 0x0000a40001237983 */ /* 0x00aea80000100800 */
[----:B------:R-:W3:Y:S04]  /*8990*/  LDL R30, [R1+0xf4] ;  /* 0x0000f400011e7983 */ /* 0x000ee80000100800 */
[----:B------:R-:W4:Y:S04]  /*89a0*/  LDL R2, [R1+0xe8] ;  /* 0x0000e80001027983 */ /* 0x000f280000100800 */
[----:B------:R-:W1:Y:S04]  /*89b0*/  SHFL.IDX PT, R11, R7, RZ, 0x181f ;  /* 0x00181fff070b7589 */ /* 0x000e6800000e0000 */
[----:B------:R-:W1:Y:S04]  /*89c0*/  SHFL.IDX PT, R33, R4, RZ, 0x181f ;  /* 0x00181fff04217589 */ /* 0x000e6800000e0000 */
[----:B------:R-:W1:Y:S04]  /*89d0*/  SHFL.IDX PT, R32, R7, 0x1, 0x181f ;  /* 0x00381f0007207f89 */ /* 0x000e6800000e0000 */
[----:B------:R-:W1:Y:S01]  /*89e0*/  SHFL.IDX PT, R34, R4, 0x1, 0x181f ;  /* 0x00381f0004227f89 */ /* 0x000e6200000e0000 */
[----:B------:R-:W-:-:S05]  /*89f0*/  IMAD.SHL.U32 R0, R136, 0x2, RZ ;  /* 0x0000000288007824 */ /* 0x000fca00078e00ff */
[----:B------:R1:W-:Y:S01]  /*8a00*/  STL [R1+0x74], R0 ;  /* 0x0000740001007387 */ /* 0x0003e20000100800 */
[C---:B--2---:R-:W-:Y:S01]  /*8a10*/  IMAD.WIDE R36, R35.reuse, 0x2, RZ ;  /* 0x0000000223247825 */ /* 0x044fe200078e02ff */
[----:B------:R-:W-:-:S04]  /*8a20*/  ISETP.GE.AND P1, PT, R35, c[0x0][0x1d4], PT ;  /* 0x0000750023007a0c */ /* 0x000fc80003f26270 */
[-C--:B-1----:R-:W-:Y:S02]  /*8a30*/  IADD3 R28, P0, R11, R36.reuse, RZ ;  /* 0x000000240b1c7210 */ /* 0x082fe40007f1e0ff */
[----:B------:R-:W-:Y:S02]  /*8a40*/  ISETP.LT.OR P3, PT, R116, 0x1, P1 ;  /* 0x000000017400780c */ /* 0x000fe40000f61670 */
[----:B---3--:R-:W-:Y:S01]  /*8a50*/  ISETP.GE.AND P2, PT, R30, c[0x0][0x1d4], PT ;  /* 0x000075001e007a0c */ /* 0x008fe20003f46270 */
[----:B------:R-:W-:Y:S01]  /*8a60*/  IMAD.X R29, R33, 0x1, R37, P0 ;  /* 0x00000001211d7824 */ /* 0x000fe200000e0625 */
[----:B------:R-:W-:Y:S01]  /*8a70*/  IADD3 R30, P0, R32, R36, RZ ;  /* 0x00000024201e7210 */ /* 0x000fe20007f1e0ff */
[----:B----4-:R-:W-:-:S04]  /*8a80*/  IMAD.WIDE R2, R2, 0x2, RZ ;  /* 0x0000000202027825 */ /* 0x010fc800078e02ff */
[----:B------:R-:W-:Y:S01]  /*8a90*/  IMAD.X R31, R34, 0x1, R37, P0 ;  /* 0x00000001221f7824 */ /* 0x000fe200000e0625 */
[----:B------:R-:W-:-:S03]  /*8aa0*/  ISETP.LT.OR P0, PT, R116, 0x1, P2 ;  /* 0x000000017400780c */ /* 0x000fc60001701670 */
[----:B------:R1:W-:Y:S01]  /*8ab0*/  LDGSTS.E.BYPASS.LTC128B.128 [R0+0x2080], [R28.64], !P3 ;  /* 0x020800001c007fae */ /* 0x0003e2000d901d46 */
[----:B------:R-:W-:Y:S01]  /*8ac0*/  ISETP.LT.OR P4, PT, R116, 0x11, P1 ;  /* 0x000000117400780c */ /* 0x000fe20000f81670 */
[----:B------:R-:W-:Y:S01]  /*8ad0*/  IMAD.MOV.U32 R62, RZ, RZ, R2 ;  /* 0x000000ffff3e7224 */ /* 0x000fe200078e0002 */
[--C-:B------:R-:W-:Y:S01]  /*8ae0*/  SHF.R.S32.HI R39, RZ, 0x1f, R35.reuse ;  /* 0x0000001fff277819 */ /* 0x100fe20000011423 */
[----:B------:R-:W-:Y:S01]  /*8af0*/  IMAD.MOV.U32 R38, RZ, RZ, R35 ;  /* 0x000000ffff267224 */ /* 0x000fe200078e0023 */
[----:B-1----:R-:W-:-:S05]  /*8b00*/  IADD3 R28, P3, R11, R2, RZ ;  /* 0x000000020b1c7210 */ /* 0x002fca0007f7e0ff */
[----:B------:R-:W-:Y:S01]  /*8b10*/  IMAD.X R29, R33, 0x1, R3, P3 ;  /* 0x00000001211d7824 */ /* 0x000fe200018e0603 */
[----:B------:R-:W-:-:S04]  /*8b20*/  ISETP.LT.OR P3, PT, R116, 0x11, P2 ;  /* 0x000000117400780c */ /* 0x000fc80001761670 */
[----:B------:R1:W-:Y:S04]  /*8b30*/  LDGSTS.E.BYPASS.LTC128B.128 [R0+0x3880], [R28.64], !P0 ;  /* 0x038800001c007fae */ /* 0x0003e8000c101d46 */
[----:B------:R2:W-:Y:S04]  /*8b40*/  LDGSTS.E.BYPASS.LTC128B.128 [R0+0x2880], [R30.64], !P4 ;  /* 0x028800001e007fae */ /* 0x0005e8000e101d46 */
[----:B------:R2:W3:Y:S04]  /*8b50*/  SHFL.IDX PT, R11, R4, 0x2, 0x181f ;  /* 0x00581f00040b7f89 */ /* 0x0004e800000e0000 */
[----:B------:R2:W4:Y:S04]  /*8b60*/  SHFL.IDX PT, R4, R7, 0x2, 0x181f ;  /* 0x00581f0007047f89 */ /* 0x00052800000e0000 */
[----:B------:R2:W-:Y:S01]  /*8b70*/  STL.64 [R1+0xc0], R38 ;  /* 0x0000c02601007387 */ /* 0x0005e20000100a00 */
[----:B-1----:R-:W-:-:S02]  /*8b80*/  IADD3 R28, P0, R32, R2, RZ ;  /* 0x00000002201c7210 */ /* 0x002fc40007f1e0ff */
[----:B------:R-:W-:-:S03]  /*8b90*/  IADD3 R2, R0, 0x2080, RZ ;  /* 0x0000208000027810 */ /* 0x000fc60007ffe0ff */
[----:B------:R-:W-:Y:S02]  /*8ba0*/  IMAD.X R29, R34, 0x1, R3, P0 ;  /* 0x00000001221d7824 */ /* 0x000fe400000e0603 */
[----:B------:R2:W-:Y:S04]  /*8bb0*/  STL [R1+0x78], R2 ;  /* 0x0000780201007387 */ /* 0x0005e80000100800 */
[----:B------:R2:W-:Y:S01]  /*8bc0*/  LDGSTS.E.BYPASS.LTC128B.128 [R0+0x4080], [R28.64], !P3 ;  /* 0x040800001c007fae */ /* 0x0005e2000d901d46 */
[----:B------:R-:W-:Y:S01]  /*8bd0*/  PLOP3.LUT P0, PT, P2, PT, PT, 0x80, 0x0 ;  /* 0x000000000000781c */ /* 0x000fe2000170f070 */
[----:B------:R-:W-:Y:S02]  /*8be0*/  IMAD.MOV.U32 R60, RZ, RZ, R36 ;  /* 0x000000ffff3c7224 */ /* 0x000fe400078e0024 */
[----:B------:R-:W-:-:S02]  /*8bf0*/  IMAD.MOV.U32 R63, RZ, RZ, R37 ;  /* 0x000000ffff3f7224 */ /* 0x000fc400078e0025 */
[----:B------:R-:W-:Y:S02]  /*8c00*/  IMAD.MOV.U32 R61, RZ, RZ, R3 ;  /* 0x000000ffff3d7224 */ /* 0x000fe400078e0003 */
.L_x_1436:
[----:B--234-:R-:W2:Y:S01]  /*8c10*/  LDL R0, [R1+0x74] ;  /* 0x0000740001007983 */ /* 0x01cea20000100800 */
[C---:B------:R-:W-:Y:S01]  /*8c20*/  ISETP.LT.OR P3, PT, R116.reuse, 0x21, P1 ;  /* 0x000000217400780c */ /* 0x040fe20000f61670 */
[----:B------:R-:W-:Y:S01]  /*8c30*/  HMMA.16816.F32.BF16 R36, R12, R48, RZ ;  /* 0x000000300c24723c */ /* 0x000fe200000418ff */
[----:B------:R-:W-:Y:S01]  /*8c40*/  ISETP.LT.OR P1, PT, R116, 0x21, P0 ;  /* 0x000000217400780c */ /* 0x000fe20000721670 */
[----:B------:R-:W-:Y:S01]  /*8c50*/  IMAD R225, R8, 0x2, R224 ;  /* 0x0000000208e17824 */ /* 0x000fe200078e02e0 */
[----:B------:R-:W-:Y:S02]  /*8c60*/  IADD3 R2, P2, R4, R60, RZ ;  /* 0x0000003c04027210 */ /* 0x000fe40007f5e0ff */
[----:B------:R-:W-:-:S03]  /*8c70*/  LEA R222, R6, R216, 0x1 ;  /* 0x000000d806de7211 */ /* 0x000fc600078e08ff */
[----:B------:R-:W-:Y:S01]  /*8c80*/  HMMA.16816.F32.BF16 R32, R12, R44, RZ ;  /* 0x0000002c0c20723c */ /* 0x000fe200000418ff */
[----:B------:R-:W-:-:S07]  /*8c90*/  IMAD.X R3, R11, 0x1, R63, P2 ;  /* 0x000000010b037824 */ /* 0x000fce00010e063f */
[C---:B------:R-:W-:Y:S08]  /*8ca0*/  HMMA.16816.F32.BF16 R28, R12.reuse, R40, RZ ;  /* 0x000000280c1c723c */ /* 0x040ff000000418ff */
[C---:B-----5:R-:W-:Y:S08]  /*8cb0*/  HMMA.16816.F32.BF16 R52, R12.reuse, R50, RZ ;  /* 0x000000320c34723c */ /* 0x060ff000000418ff */
[C---:B------:R-:W-:Y:S08]  /*8cc0*/  HMMA.16816.F32.BF16 R56, R12.reuse, R46, RZ ;  /* 0x0000002e0c38723c */ /* 0x040ff000000418ff */
[----:B------:R-:W-:Y:S07]  /*8cd0*/  HMMA.16816.F32.BF16 R64, R12, R42, RZ ;  /* 0x0000002a0c40723c */ /* 0x000fee00000418ff */
[----:B------:R-:W-:Y:S01]  /*8ce0*/  IADD3 R12, P0, R4, R62, RZ ;  /* 0x0000003e040c7210 */ /* 0x000fe20007f1e0ff */
[----:B------:R-:W-:Y:S04]  /*8cf0*/  HMMA.16816.F32.BF16 R68, R16, R48, RZ ;  /* 0x000000301044723c */ /* 0x000fe800000418ff */
[----:B------:R-:W-:-:S04]  /*8d00*/  IMAD.X R13, R11, 0x1, R61, P0 ;  /* 0x000000010b0d7824 */ /* 0x000fc800000e063d */
[C---:B------:R-:W-:Y:S08]  /*8d10*/  HMMA.16816.F32.BF16 R76, R16.reuse, R44, RZ ;  /* 0x0000002c104c723c */ /* 0x040ff000000418ff */
[C---:B------:R-:W-:Y:S08]  /*8d20*/  HMMA.16816.F32.BF16 R48, R16.reuse, R50, RZ ;  /* 0x000000321030723c */ /* 0x040ff000000418ff */
[C---:B------:R-:W-:Y:S08]  /*8d30*/  HMMA.16816.F32.BF16 R84, R16.reuse, R40, RZ ;  /* 0x000000281054723c */ /* 0x040ff000000418ff */
[C---:B------:R-:W-:Y:S08]  /*8d40*/  HMMA.16816.F32.BF16 R44, R16.reuse, R46, RZ ;  /* 0x0000002e102c723c */ /* 0x040ff000000418ff */
[----:B------:R-:W-:Y:S08]  /*8d50*/  HMMA.16816.F32.BF16 R96, R16, R42, RZ ;  /* 0x0000002a1060723c */ /* 0x000ff000000418ff */
[C---:B------:R-:W-:Y:S08]  /*8d60*/  HMMA.16816.F32.BF16 R112, R20.reuse, R72, R36 ;  /* 0x000000481470723c */ /* 0x040ff00000041824 */
[C---:B------:R-:W-:Y:S08]  /*8d70*/  HMMA.16816.F32.BF16 R108, R20.reuse, R80, R32 ;  /* 0x00000050146c723c */ /* 0x040ff00000041820 */
[C---:B------:R-:W-:Y:S08]  /*8d80*/  HMMA.16816.F32.BF16 R92, R20.reuse, R74, R52 ;  /* 0x0000004a145c723c */ /* 0x040ff00000041834 */
[C---:B------:R-:W-:Y:S08]  /*8d90*/  HMMA.16816.F32.BF16 R104, R20.reuse, R88, R28 ;  /* 0x000000581468723c */ /* 0x040ff0000004181c */
[C---:B------:R-:W-:Y:S08]  /*8da0*/  HMMA.16816.F32.BF16 R100, R20.reuse, R82, R56 ;  /* 0x000000521464723c */ /* 0x040ff00000041838 */
[----:B------:R-:W-:Y:S01]  /*8db0*/  HMMA.16816.F32.BF16 R52, R20, R90, R64 ;  /* 0x0000005a1434723c */ /* 0x000fe20000041840 */
[----:B------:R-:W-:-:S02]  /*8dc0*/  IMAD R227, R8, 0x2, R226 ;  /* 0x0000000208e37824 */ /* 0x000fc400078e02e2 */
[----:B------:R-:W-:-:S05]  /*8dd0*/  IMAD R221, R6, 0x2, R223 ;  /* 0x0000000206dd7824 */ /* 0x000fca00078e02df */
[C---:B------:R-:W-:Y:S01]  /*8de0*/  HMMA.16816.F32.BF16 R64, R24.reuse, R74, R48 ;  /* 0x0000004a1840723c */ /* 0x040fe20000041830 */
[----:B------:R-:W-:Y:S01]  /*8df0*/  @!PT LDS RZ, [RZ] ;  /* 0x00000000fffff984 */ /* 0x000fe20000000800 */
[----:B------:R-:W-:Y:S01]  /*8e00*/  @!PT LDS RZ, [RZ] ;  /* 0x00000000fffff984 */ /* 0x000fe20000000800 */
[----:B------:R-:W-:Y:S01]  /*8e10*/  @!PT LDS RZ, [RZ] ;  /* 0x00000000fffff984 */ /* 0x000fe20000000800 */
[----:B--2---:R1:W-:Y:S04]  /*8e20*/  LDGSTS.E.BYPASS.LTC128B.128 [R0+0x3080], [R2.64], !P3 ;  /* 0x0308000002007fae */ /* 0x0043e8000d901d46 */
[----:B------:R1:W-:Y:S04]  /*8e30*/  LDGSTS.E.BYPASS.LTC128B.128 [R0+0x4880], [R12.64], !P1 ;  /* 0x048800000c007fae */ /* 0x0003e8000c901d46 */
[----:B------:R-:W-:Y:S04]  /*8e40*/  LDSM.16.M88.4 R16, [R225+0xa080] ;  /* 0x00a08000e110783b */ /* 0x000fe80000000200 */
[----:B------:R-:W2:Y:S04]  /*8e50*/  LDSM.16.M88.4 R36, [R222+0x5080] ;  /* 0x00508000de24783b */ /* 0x000ea80000000200 */
[----:B------:R-:W3:Y:S04]  /*8e60*/  LDSM.16.M88.4 R32, [R222+0x5880] ;  /* 0x00588000de20783b */ /* 0x000ee80000000200 */
[----:B------:R-:W2:Y:S04]  /*8e70*/  LDSM.16.M88.4 R40, [R222+0x6080] ;  /* 0x00608000de28783b */ /* 0x000ea80000000200 */
[----:B------:R-:W2:Y:S01]  /*8e80*/  LDSM.16.M88.4 R20, [R225+0x8080] ;  /* 0x00808000e114783b */ /* 0x000ea20000000200 */
[C---:B------:R-:W-:Y:S03]  /*8e90*/  HMMA.16816.F32.BF16 R68, R24.reuse, R72, R68 ;  /* 0x000000481844723c */ /* 0x040fe60000041844 */
[----:B------:R-:W-:Y:S04]  /*8ea0*/  LDSM.16.M88.4 R72, [R221+0x800] ;  /* 0x00080000dd48783b */ /* 0x000fe80000000200 */
[----:B-1----:R-:W4:Y:S01]  /*8eb0*/  LDL R0, [R1+0xb4] ;  /* 0x0000b40001007983 */ /* 0x002f220000100800 */
[C---:B------:R-:W-:Y:S01]  /*8ec0*/  HMMA.16816.F32.BF16 R48, R24.reuse, R82, R44 ;  /* 0x000000521830723c */ /* 0x040fe2000004182c */
[----:B------:R-:W-:Y:S01]  /*8ed0*/  LEA R228, R9, R225, 0x1 ;  /* 0x000000e109e47211 */ /* 0x000fe200078e08ff */
[----:B------:R-:W-:Y:S01]  /*8ee0*/  BSSY B0, `(.L_x_1270) ;  /* 0x00000ca000007945 */ /* 0x000fe20003800000 */
[----:B------:R-:W-:Y:S04]  /*8ef0*/  LDSM.16.M88.4 R12, [R227+0xa080] ;  /* 0x00a08000e30c783b */ /* 0x000fe80000000200 */
[----:B------:R-:W1:Y:S01]  /*8f00*/  LDSM.16.M88.4 R44, [R221] ;  /* 0x00000000dd2c783b */ /* 0x000e620000000200 */
[C---:B------:R-:W-:Y:S03]  /*8f10*/  HMMA.16816.F32.BF16 R60, R24.reuse, R80, R76 ;  /* 0x00000050183c723c */ /* 0x040fe6000004184c */
[----:B------:R-:W1:Y:S04]  /*8f20*/  LDSM.16.M88.4 R76, [R221+0x1000] ;  /* 0x00100000dd4c783b */ /* 0x000e680000000200 */
[----:B------:R-:W1:Y:S01]  /*8f30*/  LDSM.16.M88.4 R28, [R227+0x8080] ;  /* 0x00808000e31c783b */ /* 0x000e620000000200 */
[C---:B------:R-:W-:Y:S03]  /*8f40*/  HMMA.16816.F32.BF16 R56, R24.reuse, R88, R84 ;  /* 0x000000581838723c */ /* 0x040fe60000041854 */
[----:B------:R-:W0:Y:S05]  /*8f50*/  LDGDEPBAR ;  /* 0x00000000000079af */ /* 0x000e2a0000000000 */
[----:B------:R-:W-:Y:S01]  /*8f60*/  HMMA.16816.F32.BF16 R80, R24, R90, R96 ;  /* 0x0000005a1850723c */ /* 0x000fe20000041860 */
[----:B------:R-:W-:Y:S07]  /*8f70*/  LDSM.16.M88.4 R24, [R224+0xe080] ;  /* 0x00e08000e018783b */ /* 0x000fee0000000200 */
[C---:B--2---:R-:W-:Y:S08]  /*8f80*/  HMMA.16816.F32.BF16 R84, R16.reuse, R36, R112 ;  /* 0x000000241054723c */ /* 0x044ff00000041870 */
[C---:B---3--:R-:W-:Y:S08]  /*8f90*/  HMMA.16816.F32.BF16 R96, R16.reuse, R32, R108 ;  /* 0x000000201060723c */ /* 0x048ff0000004186c */
[C---:B------:R-:W-:Y:S08]  /*8fa0*/  HMMA.16816.F32.BF16 R88, R16.reuse, R38, R92 ;  /* 0x000000261058723c */ /* 0x040ff0000004185c */
[C---:B------:R-:W-:Y:S08]  /*8fb0*/  HMMA.16816.F32.BF16 R100, R16.reuse, R34, R100 ;  /* 0x000000221064723c */ /* 0x040ff00000041864 */
[----:B------:R-:W-:Y:S08]  /*8fc0*/  HMMA.16816.F32.BF16 R104, R16, R40, R104 ;  /* 0x000000281068723c */ /* 0x000ff00000041868 */
[C---:B------:R-:W-:Y:S08]  /*8fd0*/  HMMA.16816.F32.BF16 R92, R20.reuse, R36, R68 ;  /* 0x00000024145c723c */ /* 0x040ff00000041844 */
[----:B------:R-:W-:Y:S01]  /*8fe0*/  HMMA.16816.F32.BF16 R64, R20, R38, R64 ;  /* 0x000000261440723c */ /* 0x000fe20000041840 */
[----:B------:R-:W2:Y:S07]  /*8ff0*/  LDSM.16.M88.4 R36, [R216+0x6880] ;  /* 0x00688000d824783b */ /* 0x000eae0000000200 */
[----:B------:R-:W-:Y:S01]  /*9000*/  HMMA.16816.F32.BF16 R52, R16, R42, R52 ;  /* 0x0000002a1034723c */ /* 0x000fe20000041834 */
[----:B------:R-:W-:Y:S07]  /*9010*/  LDSM.16.M88.4 R16, [R224+0xc080] ;  /* 0x00c08000e010783b */ /* 0x000fee0000000200 */
[C---:B------:R-:W-:Y:S08]  /*9020*/  HMMA.16816.F32.BF16 R108, R20.reuse, R32, R60 ;  /* 0x00000020146c723c */ /* 0x040ff0000004183c */
[C---:B------:R-:W-:Y:S01]  /*9030*/  HMMA.16816.F32.BF16 R112, R20.reuse, R34, R48 ;  /* 0x000000221470723c */ /* 0x040fe20000041830 */
[----:B------:R-:W3:Y:S07]  /*9040*/  LDSM.16.M88.4 R32, [R216+0x7080] ;  /* 0x00708000d820783b */ /* 0x000eee0000000200 */
[C---:B------:R-:W-:Y:S01]  /*9050*/  HMMA.16816.F32.BF16 R116, R20.reuse, R40, R56 ;  /* 0x000000281474723c */ /* 0x040fe20000041838 */
[----:B------:R-:W-:Y:S07]  /*9060*/  LDSM.16.M88.4 R56, [R223+0x1800] ;  /* 0x00180000df38783b */ /* 0x000fee0000000200 */
[----:B------:R-:W-:Y:S01]  /*9070*/  HMMA.16816.F32.BF16 R60, R20, R42, R80 ;  /* 0x0000002a143c723c */ /* 0x000fe20000041850 */
[----:B------:R-:W2:Y:S07]  /*9080*/  LDSM.16.M88.4 R20, [R216+0x7880] ;  /* 0x00788000d814783b */ /* 0x000eae0000000200 */
[C---:B-1----:R-:W-:Y:S08]  /*9090*/  HMMA.16816.F32.BF16 R48, R12.reuse, R44, R84 ;  /* 0x0000002c0c30723c */ /* 0x042ff00000041854 */
[C---:B------:R-:W-:Y:S08]  /*90a0*/  HMMA.16816.F32.BF16 R68, R12.reuse, R72, R96 ;  /* 0x000000480c44723c */ /* 0x040ff00000041860 */
[C---:B------:R-:W-:Y:S08]  /*90b0*/  HMMA.16816.F32.BF16 R40, R12.reuse, R46, R88 ;  /* 0x0000002e0c28723c */ /* 0x040ff00000041858 */
[C---:B------:R-:W-:Y:S08]  /*90c0*/  HMMA.16816.F32.BF16 R80, R12.reuse, R74, R100 ;  /* 0x0000004a0c50723c */ /* 0x040ff00000041864 */
[C---:B------:R-:W-:Y:S08]  /*90d0*/  HMMA.16816.F32.BF16 R84, R12.reuse, R76, R104 ;  /* 0x0000004c0c54723c */ /* 0x040ff00000041868 */
[----:B------:R-:W-:Y:S01]  /*90e0*/  HMMA.16816.F32.BF16 R100, R12, R78, R52 ;  /* 0x0000004e0c64723c */ /* 0x000fe20000041834 */
[----:B------:R-:W-:Y:S04]  /*90f0*/  LDSM.16.M88.4 R12, [R226+0xe080] ;  /* 0x00e08000e20c783b */ /* 0x000fe80000000200 */
[----:B------:R-:W1:Y:S03]  /*9100*/  LDSM.16.M88.4 R52, [R223+0x2000] ;  /* 0x00200000df34783b */ /* 0x000e660000000200 */
[C---:B------:R-:W-:Y:S01]  /*9110*/  HMMA.16816.F32.BF16 R104, R28.reuse, R46, R64 ;  /* 0x0000002e1c68723c */ /* 0x040fe20000041840 */
[----:B------:R-:W1:Y:S07]  /*9120*/  LDSM.16.M88.4 R64, [R223+0x2800] ;  /* 0x00280000df40783b */ /* 0x000e6e0000000200 */
[C---:B------:R-:W-:Y:S08]  /*9130*/  HMMA.16816.F32.BF16 R92, R28.reuse, R44, R92 ;  /* 0x0000002c1c5c723c */ /* 0x040ff0000004185c */
[C---:B------:R-:W-:Y:S08]  /*9140*/  HMMA.16816.F32.BF16 R108, R28.reuse, R72, R108 ;  /* 0x000000481c6c723c */ /* 0x040ff0000004186c */
[C---:B------:R-:W-:Y:S08]  /*9150*/  HMMA.16816.F32.BF16 R112, R28.reuse, R74, R112 ;  /* 0x0000004a1c70723c */ /* 0x040ff00000041870 */
[C---:B------:R-:W-:Y:S08]  /*9160*/  HMMA.16816.F32.BF16 R116, R28.reuse, R76, R116 ;  /* 0x0000004c1c74723c */ /* 0x040ff00000041874 */
[----:B------:R-:W-:Y:S01]  /*9170*/  HMMA.16816.F32.BF16 R96, R28, R78, R60 ;  /* 0x0000004e1c60723c */ /* 0x000fe2000004183c */
[----:B------:R-:W1:Y:S07]  /*9180*/  LDSM.16.M88.4 R28, [R226+0xc080] ;  /* 0x00c08000e21c783b */ /* 0x000e6e0000000200 */
[C---:B--2---:R-:W-:Y:S08]  /*9190*/  HMMA.16816.F32.BF16 R88, R24.reuse, R36, R48 ;  /* 0x000000241858723c */ /* 0x044ff00000041830 */
[C---:B---3--:R-:W-:Y:S08]  /*91a0*/  HMMA.16816.F32.BF16 R48, R24.reuse, R32, R68 ;  /* 0x000000201830723c */ /* 0x048ff00000041844 */
[C---:B------:R-:W-:Y:S08]  /*91b0*/  HMMA.16816.F32.BF16 R60, R24.reuse, R38, R40 ;  /* 0x00000026183c723c */ /* 0x040ff00000041828 */
[C---:B------:R-:W-:Y:S08]  /*91c0*/  HMMA.16816.F32.BF16 R44, R24.reuse, R34, R80 ;  /* 0x00000022182c723c */ /* 0x040ff00000041850 */
[----:B------:R-:W-:Y:S08]  /*91d0*/  HMMA.16816.F32.BF16 R40, R24, R20, R84 ;  /* 0x000000141828723c */ /* 0x000ff00000041854 */
[C---:B------:R-:W-:Y:S08]  /*91e0*/  HMMA.16816.F32.BF16 R80, R16.reuse, R36, R92 ;  /* 0x000000241050723c */ /* 0x040ff0000004185c */
[C---:B------:R-:W-:Y:S08]  /*91f0*/  HMMA.16816.F32.BF16 R76, R16.reuse, R38, R104 ;  /* 0x00000026104c723c */ /* 0x040ff00000041868 */
[----:B------:R-:W-:Y:S08]  /*9200*/  HMMA.16816.F32.BF16 R68, R16, R32, R108 ;  /* 0x000000201044723c */ /* 0x000ff0000004186c */
[----:B------:R-:W-:Y:S01]  /*9210*/  HMMA.16816.F32.BF16 R72, R24, R22, R100 ;  /* 0x000000161848723c */ /* 0x000fe20000041864 */
[----:B------:R-:W-:Y:S07]  /*9220*/  LDSM.16.M88.4 R24, [R225+0xe080] ;  /* 0x00e08000e118783b */ /* 0x000fee0000000200 */
[----:B------:R-:W-:Y:S01]  /*9230*/  HMMA.16816.F32.BF16 R36, R16, R34, R112 ;  /* 0x000000221024723c */ /* 0x000fe20000041870 */
[----:B----4-:R-:W-:-:S07]  /*9240*/  ISETP.GT.AND P0, PT, R140, R0, PT ;  /* 0x000000008c00720c */ /* 0x010fce0003f04270 */
[C---:B------:R-:W-:Y:S08]  /*9250*/  HMMA.16816.F32.BF16 R32, R16.reuse, R20, R116 ;  /* 0x000000141020723c */ /* 0x040ff00000041874 */
[----:B------:R-:W-:Y:S01]  /*9260*/  HMMA.16816.F32.BF16 R16, R16, R22, R96 ;  /* 0x000000161010723c */ /* 0x000fe20000041860 */
[----:B------:R-:W-:Y:S07]  /*9270*/  LDSM.16.M88.4 R20, [R225+0xc080] ;  /* 0x00c08000e114783b */ /* 0x000fee0000000200 */
[C---:B-1----:R-:W-:Y:S01]  /*9280*/  HMMA.16816.F32.BF16 R116, R12.reuse, R52, R48 ;  /* 0x000000340c74723c */ /* 0x042fe20000041830 */
[----:B------:R-:W1:Y:S07]  /*9290*/  LDSM.16.M88.4 R48, [R222+0x6880] ;  /* 0x00688000de30783b */ /* 0x000e6e0000000200 */
[C---:B------:R-:W-:Y:S01]  /*92a0*/  HMMA.16816.F32.BF16 R112, R12.reuse, R54, R44 ;  /* 0x000000360c70723c */ /* 0x040fe2000004182c */
[----:B------:R-:W2:Y:S07]  /*92b0*/  LDSM.16.M88.4 R44, [R222+0x7080] ;  /* 0x00708000de2c783b */ /* 0x000eae0000000200 */
[C---:B------:R-:W-:Y:S01]  /*92c0*/  HMMA.16816.F32.BF16 R108, R12.reuse, R64, R40 ;  /* 0x000000400c6c723c */ /* 0x040fe20000041828 */
[----:B------:R-:W3:Y:S07]  /*92d0*/  LDSM.16.M88.4 R40, [R222+0x7880] ;  /* 0x00788000de28783b */ /* 0x000eee0000000200 */
[C---:B------:R-:W-:Y:S08]  /*92e0*/  HMMA.16816.F32.BF16 R88, R12.reuse, R56, R88 ;  /* 0x000000380c58723c */ /* 0x040ff00000041858 */
[----:B------:R-:W-:Y:S08]  /*92f0*/  HMMA.16816.F32.BF16 R84, R12, R58, R60 ;  /* 0x0000003a0c54723c */ /* 0x000ff0000004183c */
[C---:B------:R-:W-:Y:S08]  /*9300*/  HMMA.16816.F32.BF16 R104, R28.reuse, R56, R80 ;  /* 0x000000381c68723c */ /* 0x040ff00000041850 */
[C---:B------:R-:W-:Y:S08]  /*9310*/  HMMA.16816.F32.BF16 R100, R28.reuse, R58, R76 ;  /* 0x0000003a1c64723c */ /* 0x040ff0000004184c */
[----:B------:R-:W-:Y:S08]  /*9320*/  HMMA.16816.F32.BF16 R96, R28, R52, R68 ;  /* 0x000000341c60723c */ /* 0x000ff00000041844 */
[----:B------:R-:W-:Y:S01]  /*9330*/  HMMA.16816.F32.BF16 R60, R12, R66, R72 ;  /* 0x000000420c3c723c */ /* 0x000fe20000041848 */
[----:B------:R-:W-:Y:S07]  /*9340*/  LDSM.16.M88.4 R12, [R228+0xe080] ;  /* 0x00e08000e40c783b */ /* 0x000fee0000000200 */
[C---:B------:R-:W-:Y:S01]  /*9350*/  HMMA.16816.F32.BF16 R92, R28.reuse, R54, R36 ;  /* 0x000000361c5c723c */ /* 0x040fe20000041824 */
[----:B------:R-:W4:Y:S07]  /*9360*/  LDSM.16.M88.4 R36, [R221+0x1800] ;  /* 0x00180000dd24783b */ /* 0x000f2e0000000200 */
[C---:B------:R-:W-:Y:S01]  /*9370*/  HMMA.16816.F32.BF16 R68, R28.reuse, R64, R32 ;  /* 0x000000401c44723c */ /* 0x040fe20000041820 */
[----:B------:R-:W-:Y:S07]  /*9380*/  LDSM.16.M88.4 R32, [R221+0x2000] ;  /* 0x00200000dd20783b */ /* 0x000fee0000000200 */
[----:B------:R-:W-:Y:S01]  /*9390*/  HMMA.16816.F32.BF16 R64, R28, R66, R16 ;  /* 0x000000421c40723c */ /* 0x000fe20000041810 */
[----:B------:R-:W2:Y:S04]  /*93a0*/  LDSM.16.M88.4 R16, [R227+0xc080] ;  /* 0x00c08000e310783b */ /* 0x000ea80000000200 */
[----:B------:R-:W3:Y:S01]  /*93b0*/  LDSM.16.M88.4 R28, [R221+0x2800] ;  /* 0x00280000dd1c783b */ /* 0x000ee20000000200 */
[----:B------:R-:W-:-:S04]  /*93c0*/  DEPBAR.LE SB0, 0x0 ;  /* 0x000080000000791a */ /* 0x000fc80000000000 */
[C---:B-1----:R-:W-:Y:S08]  /*93d0*/  HMMA.16816.F32.BF16 R88, R24.reuse, R48, R88 ;  /* 0x000000301858723c */ /* 0x042ff00000041858 */
[----:B------:R-:W-:Y:S08]  /*93e0*/  HMMA.16816.F32.BF16 R84, R24, R50, R84 ;  /* 0x000000321854723c */ /* 0x000ff00000041854 */
[C---:B------:R-:W-:Y:S08]  /*93f0*/  HMMA.16816.F32.BF16 R56, R20.reuse, R48, R104 ;  /* 0x000000301438723c */ /* 0x040ff00000041868 */
[----:B------:R-:W-:Y:S08]  /*9400*/  HMMA.16816.F32.BF16 R52, R20, R50, R100 ;  /* 0x000000321434723c */ /* 0x000ff00000041864 */
[C---:B--2---:R-:W-:Y:S08]  /*9410*/  HMMA.16816.F32.BF16 R80, R24.reuse, R44, R116 ;  /* 0x0000002c1850723c */ /* 0x044ff00000041874 */
[----:B------:R-:W-:Y:S08]  /*9420*/  HMMA.16816.F32.BF16 R76, R24, R46, R112 ;  /* 0x0000002e184c723c */ /* 0x000ff00000041870 */
[----:B------:R-:W-:Y:S08]  /*9430*/  HMMA.16816.F32.BF16 R48, R20, R44, R96 ;  /* 0x0000002c1430723c */ /* 0x000ff00000041860 */
[C---:B---3--:R-:W-:Y:S08]  /*9440*/  HMMA.16816.F32.BF16 R72, R24.reuse, R40, R108 ;  /* 0x000000281848723c */ /* 0x048ff0000004186c */
[----:B------:R-:W-:Y:S08]  /*9450*/  HMMA.16816.F32.BF16 R60, R24, R42, R60 ;  /* 0x0000002a183c723c */ /* 0x000ff0000004183c */
[C---:B------:R-:W-:Y:S08]  /*9460*/  HMMA.16816.F32.BF16 R44, R20.reuse, R46, R92 ;  /* 0x0000002e142c723c */ /* 0x040ff0000004185c */
[C---:B------:R-:W-:Y:S08]  /*9470*/  HMMA.16816.F32.BF16 R24, R20.reuse, R40, R68 ;  /* 0x000000281418723c */ /* 0x040ff00000041844 */
[----:B------:R-:W-:Y:S08]  /*9480*/  HMMA.16816.F32.BF16 R20, R20, R42, R64 ;  /* 0x0000002a1414723c */ /* 0x000ff00000041840 */
[C---:B----4-:R-:W-:Y:S08]  /*9490*/  HMMA.16816.F32.BF16 R88, R12.reuse, R36, R88 ;  /* 0x000000240c58723c */ /* 0x050ff00000041858 */
[----:B------:R-:W-:Y:S08]  /*94a0*/  HMMA.16816.F32.BF16 R84, R12, R38, R84 ;  /* 0x000000260c54723c */ /* 0x000ff00000041854 */
[C---:B------:R-:W-:Y:S08]  /*94b0*/  HMMA.16816.F32.BF16 R64, R16.reuse, R36, R56 ;  /* 0x000000241040723c */ /* 0x040ff00000041838 */
        /* <DEDUP_REMOVED lines=8> */
[----:B------:R-:W-:Y:S01]  /*9540*/  HMMA.16816.F32.BF16 R28, R16, R30, R20 ;  /* 0x0000001e101c723c */ /* 0x000fe20000041814 */
[----:B------:R-:W-:Y:S06]  /*9550*/  BAR.SYNC.DEFER_BLOCKING 0x0 ;  /* 0x0000000000007b1d */ /* 0x000fec0000010000 */
[----:B------:R-:W-:Y:S01]  /*9560*/  @!UPT UIADD3 URZ, URZ, URZ, URZ ;  /* 0x0000003f3f3ff290 */ /* 0x000fe2000fffe03f */
[----:B------:R-:W-:Y:S11]  /*9570*/  @!P0 BRA `(.L_x_1271) ;  /* 0x0000060000008947 */ /* 0x000ff60003800000 */
[----:B------:R-:W2:Y:S04]  /*9580*/  LDL R2, [R1+0xd0] ;  /* 0x0000d00001027983 */ /* 0x000ea80000100800 */
[----:B------:R-:W2:Y:S04]  /*9590*/  LDL R3, [R1+0xb8] ;  /* 0x0000b80001037983 */ /* 0x000ea80000100800 */
[----:B------:R-:W3:Y:S04]  /*95a0*/  LDL.64 R122, [R1+0xc8] ;  /* 0x0000c800017a7983 */ /* 0x000ee80000100a00 */
[----:B------:R-:W4:Y:S01]  /*95b0*/  LDL R4, [R1+0xe4] ;  /* 0x0000e40001047983 */ /* 0x000f220000100800 */
[----:B------:R-:W-:-:S02]  /*95c0*/  IMAD.MOV.U32 R0, RZ, RZ, 0x1 ;  /* 0x00000001ff007424 */ /* 0x000fc400078e00ff */
[----:B------:R-:W-:-:S03]  /*95d0*/  IMAD.MOV.U32 R12, RZ, RZ, RZ ;  /* 0x000000ffff0c7224 */ /* 0x000fc600078e00ff */
[----:B------:R-:W-:Y:S02]  /*95e0*/  ISETP.NE.AND P0, PT, R0, c[0x0][0x2b8], PT ;  /* 0x0000ae0000007a0c */ /* 0x000fe40003f05270 */
[C---:B--2---:R-:W-:Y:S02]  /*95f0*/  IADD3 R2, R3.reuse, R139, R2 ;  /* 0x0000008b03027210 */ /* 0x044fe40007ffe002 */
[----:B------:R-:W-:Y:S02]  /*9600*/  ISETP.GT.AND P4, PT, R3, 0x2f, PT ;  /* 0x0000002f0300780c */ /* 0x000fe40003f84270 */
[----:B------:R-:W-:-:S07]  /*9610*/  IADD3 R2, R2, -0x30, RZ ;  /* 0xffffffd002027810 */ /* 0x000fce0007ffe0ff */
[----:B------:R-:W-:-:S04]  /*9620*/  @P0 IMAD.HI.U32 R3, R2, c[0x0][0x2bc], RZ ;  /* 0x0000af0002030a27 */ /* 0x000fc800078e00ff */
[----:B------:R-:W-:Y:S01]  /*9630*/  IMAD.MOV.U32 R0, RZ, RZ, R2 ;  /* 0x000000ffff007224 */ /* 0x000fe200078e0002 */
[----:B------:R-:W-:-:S04]  /*9640*/  @P0 SHF.R.U32.HI R0, RZ, c[0x0][0x2c0], R3 ;  /* 0x0000b000ff000a19 */ /* 0x000fc80000011603 */
[----:B---3--:R-:W-:-:S04]  /*9650*/  @!P4 IADD3 R3, P0, R0, R122, RZ ;  /* 0x0000007a0003c210 */ /* 0x008fc80007f1e0ff */
[----:B----4-:R-:W-:Y:S02]  /*9660*/  @!P4 LEA.HI.X.SX32 R4, R0, R4, 0x1, P0 ;  /* 0x000000040004c211 */ /* 0x010fe400000f0eff */
[----:B------:R-:W-:-:S04]  /*9670*/  @!P4 LEA R6, P0, R3, c[0x0][0x2a0], 0x2 ;  /* 0x0000a8000306ca11 */ /* 0x000fc800078010ff */
[----:B------:R-:W-:-:S05]  /*9680*/  @!P4 LEA.HI.X R7, R3, c[0x0][0x2a4], R4, 0x2, P0 ;  /* 0x0000a9000307ca11 */ /* 0x000fca00000f1404 */
[----:B------:R-:W2:Y:S01]  /*9690*/  @!P4 LDG.E R12, [R6.64] ;  /* 0x00000006060cc981 */ /* 0x000ea2000c1e1900 */
[----:B------:R-:W-:-:S03]  /*96a0*/  IADD3 R0, -R0, RZ, RZ ;  /* 0x000000ff00007210 */ /* 0x000fc60007ffe1ff */
[----:B------:R-:W1:Y:S02]  /*96b0*/  S2R R122, SR_CTAID.Y ;  /* 0x00000000007a7919 */ /* 0x000e640000002600 */
[----:B------:R-:W-:Y:S02]  /*96c0*/  IMAD R11, R0, c[0x0][0x2b8], R2 ;  /* 0x0000ae00000b7a24 */ /* 0x000fe400078e0202 */
[----:B------:R-:W3:Y:S02]  /*96d0*/  S2R R124, SR_CTAID.Y ;  /* 0x00000000007c7919 */ /* 0x000ee40000002600 */
[----:B------:R-:W-:Y:S01]  /*96e0*/  IMAD.WIDE.U32 R2, R11, c[0x0][0x1e0], RZ ;  /* 0x000078000b027a25 */ /* 0x000fe200078e00ff */
[----:B------:R-:W-:Y:S01]  /*96f0*/  SHF.R.S32.HI R0, RZ, 0x1f, R11 ;  /* 0x0000001fff007819 */ /* 0x000fe2000001140b */
[----:B------:R1:W-:Y:S04]  /*9700*/  STL [R1+0x7c], R11 ;  /* 0x00007c0b01007387 */ /* 0x0003e80000100800 */
[----:B------:R-:W-:-:S04]  /*9710*/  IMAD R0, R0, c[0x0][0x1e0], RZ ;  /* 0x0000780000007a24 */ /* 0x000fc800078e02ff */
[----:B------:R-:W-:-:S04]  /*9720*/  IMAD R0, R11, c[0x0][0x1e4], R0 ;  /* 0x000079000b007a24 */ /* 0x000fc800078e0200 */
[----:B------:R-:W-:Y:S01]  /*9730*/  IMAD.IADD R3, R3, 0x1, R0 ;  /* 0x0000000103037824 */ /* 0x000fe200078e0200 */
[----:B-1----:R-:W-:Y:S01]  /*9740*/  SHF.R.S32.HI R11, RZ, 0x1f, R122 ;  /* 0x0000001fff0b7819 */ /* 0x002fe2000001147a */
[----:B---3--:R-:W-:-:S04]  /*9750*/  IMAD.WIDE.U32 R122, R124, c[0x0][0x1e8], RZ ;  /* 0x00007a007c7a7a25 */ /* 0x008fc800078e00ff */
[----:B------:R-:W-:-:S04]  /*9760*/  IMAD R11, R11, c[0x0][0x1e8], RZ ;  /* 0x00007a000b0b7a24 */ /* 0x000fc800078e02ff */
[----:B------:R-:W-:-:S05]  /*9770*/  IMAD R11, R124, c[0x0][0x1ec], R11 ;  /* 0x00007b007c0b7a24 */ /* 0x000fca00078e020b */
[----:B------:R-:W-:Y:S01]  /*9780*/  IADD3 R11, R123, R11, RZ ;  /* 0x0000000b7b0b7210 */ /* 0x000fe20007ffe0ff */
[----:B--2---:R1:W-:Y:S01]  /*9790*/  STL [R1+0x70], R12 ;  /* 0x0000700c01007387 */ /* 0x0043e20000100800 */
[----:B------:R-:W-:Y:S01]  /*97a0*/  SHF.R.S32.HI R0, RZ, 0x1f, R12 ;  /* 0x0000001fff007819 */ /* 0x000fe2000001140c */
        /* <DEDUP_REMOVED lines=8> */
[----:B------:R2:W3:Y:S02]  /*9830*/  SHFL.IDX PT, R13, R4, RZ, 0x181f ;  /* 0x00181fff040d7589 */ /* 0x0004e400000e0000 */
.L_x_1437:
[----:B------:R-:W-:Y:S05]  /*9840*/  BRA.DIV ~URZ, `(.L_x_1273) ;  /* 0x00015f127f007947 */ /* 0x000fea000b800000 */
[----:B------:R-:W4:Y:S04]  /*9850*/  LDL.64 R24, [R1+0xc0] ;  /* 0x0000c00001187983 */ /* 0x000f280000100a00 */
[----:B--2---:R-:W2:Y:S04]  /*9860*/  LDL R2, [R1+0xe8] ;  /* 0x0000e80001027983 */ /* 0x004ea80000100800 */
[----:B---3--:R-:W3:Y:S04]  /*9870*/  LDL R22, [R1+0xa4] ;  /* 0x0000a40001167983 */ /* 0x008ee80000100800 */
[----:B------:R-:W3:Y:S04]  /*9880*/  LDL R21, [R1+0xf4] ;  /* 0x0000f40001157983 */ /* 0x000ee80000100800 */
[----:B------:R-:W3:Y:S04]  /*9890*/  LDL R23, [R1+0xf0] ;  /* 0x0000f00001177983 */ /* 0x000ee80000100800 */
[----:B------:R-:W3:Y:S04]  /*98a0*/  LDL R20, [R1+0x74] ;  /* 0x0000740001147983 */ /* 0x000ee80000100800 */
[----:B------:R-:W1:Y:S04]  /*98b0*/  SHFL.IDX PT, R6, R18, RZ, 0x181f ;  /* 0x00181fff12067589 */ /* 0x000e6800000e0000 */
[----:B------:R-:W1:Y:S04]  /*98c0*/  SHFL.IDX PT, R7, R18, 0x1, 0x181f ;  /* 0x00381f0012077f89 */ /* 0x000e6800000e0000 */
[----:B------:R-:W1:Y:S01]  /*98d0*/  SHFL.IDX PT, R11, R4, 0x1, 0x181f ;  /* 0x00381f00040b7f89 */ /* 0x000e6200000e0000 */
[----:B----4-:R-:W-:-:S02]  /*98e0*/  IMAD.SHL.U32 R19, R24, 0x2, RZ ;  /* 0x0000000218137824 */ /* 0x010fc400078e00ff */
[----:B--2---:R-:W-:Y:S01]  /*98f0*/  IMAD.SHL.U32 R0, R2, 0x2, RZ ;  /* 0x0000000202007824 */ /* 0x004fe200078e00ff */
[----:B------:R-:W-:Y:S02]  /*9900*/  SHF.L.U64.HI R3, R24, 0x1, R25 ;  /* 0x0000000118037819 */ /* 0x000fe40000010219 */
[----:B---3--:R-:W-:Y:S02]  /*9910*/  ISETP.GE.AND P3, PT, R22, c[0x0][0x1d4], PT ;  /* 0x0000750016007a0c */ /* 0x008fe40003f66270 */
[C---:B-1----:R-:W-:Y:S02]  /*9920*/  IADD3 R16, P0, R6.reuse, R19, RZ ;  /* 0x0000001306107210 */ /* 0x042fe40007f1e0ff */
[----:B------:R-:W-:Y:S02]  /*9930*/  ISETP.GE.AND P4, PT, R21, c[0x0][0x1d4], PT ;  /* 0x0000750015007a0c */ /* 0x000fe40003f86270 */
[----:B------:R-:W-:Y:S02]  /*9940*/  IADD3 R12, P2, R6, R0, RZ ;  /* 0x00000000060c7210 */ /* 0x000fe40007f5e0ff */
[----:B------:R-:W-:-:S02]  /*9950*/  SHF.L.U64.HI R2, R2, 0x1, R23 ;  /* 0x0000000102027819 */ /* 0x000fc40000010217 */
[----:B------:R-:W-:Y:S01]  /*9960*/  IADD3 R6, P1, R7, R19, RZ ;  /* 0x0000001307067210 */ /* 0x000fe20007f3e0ff */
[--C-:B------:R-:W-:Y:S01]  /*9970*/  IMAD.X R17, R13, 0x1, R3.reuse, P0 ;  /* 0x000000010d117824 */ /* 0x100fe200000e0603 */
[----:B------:R-:W-:Y:S01]  /*9980*/  IADD3 R14, P0, R7, R0, RZ ;  /* 0x00000000070e7210 */ /* 0x000fe20007f1e0ff */
[--C-:B------:R-:W-:Y:S02]  /*9990*/  IMAD.X R13, R13, 0x1, R2.reuse, P2 ;  /* 0x000000010d0d7824 */ /* 0x100fe400010e0602 */
[C---:B------:R-:W-:Y:S01]  /*99a0*/  IMAD.X R7, R11.reuse, 0x1, R3, P1 ;  /* 0x000000010b077824 */ /* 0x040fe200008e0603 */
[----:B------:R1:W-:Y:S04]  /*99b0*/  LDGSTS.E.BYPASS.LTC128B.128 [R20+0x5080], [R16.64], !P3 ;  /* 0x0508000010147fae */ /* 0x0003e8000d901d46 */
[----:B------:R2:W-:Y:S04]  /*99c0*/  LDGSTS.E.BYPASS.LTC128B.128 [R20+0x6880], [R12.64], !P4 ;  /* 0x068800000c147fae */ /* 0x0005e8000e101d46 */
[----:B------:R3:W-:Y:S04]  /*99d0*/  LDGSTS.E.BYPASS.LTC128B.128 [R20+0x5880], [R6.64], !P3 ;  /* 0x0588000006147fae */ /* 0x0007e8000d901d46 */
[----:B---3--:R3:W5:Y:S04]  /*99e0*/  LDL R7, [R1+0xa0] ;  /* 0x0000a00001077983 */ /* 0x0087680000100800 */
[----:B--2---:R3:W2:Y:S04]  /*99f0*/  SHFL.IDX PT, R12, R4, 0x2, 0x181f ;  /* 0x00581f00040c7f89 */ /* 0x0046a800000e0000 */
[----:B------:R3:W4:Y:S01]  /*9a00*/  SHFL.IDX PT, R4, R18, 0x2, 0x181f ;  /* 0x00581f0012047f89 */ /* 0x00072200000e0000 */
[----:B------:R-:W-:Y:S01]  /*9a10*/  IADD3.X R15, R11, R2, RZ, P0, !PT ;  /* 0x000000020b0f7210 */ /* 0x000fe200007fe4ff */
[----:B------:R-:W-:Y:S01]  /*9a20*/  IMAD.MOV.U32 R6, RZ, RZ, R19 ;  /* 0x000000ffff067224 */ /* 0x000fe200078e0013 */
[----:B------:R-:W-:Y:S01]  /*9a30*/  SEL R11, RZ, 0x10, P3 ;  /* 0x00000010ff0b7807 */ /* 0x000fe20001800000 */
[----:B-1----:R-:W-:-:S02]  /*9a40*/  IMAD.MOV.U32 R16, RZ, RZ, R2 ;  /* 0x000000ffff107224 */ /* 0x002fc400078e0002 */
[----:B------:R1:W-:Y:S02]  /*9a50*/  LDGSTS.E.BYPASS.LTC128B.128 [R20+0x7080], [R14.64], !P4 ;  /* 0x070800000e147fae */ /* 0x0003e4000e101d46 */
[----:B-1----:R-:W-:Y:S01]  /*9a60*/  IMAD.MOV.U32 R15, RZ, RZ, R3 ;  /* 0x000000ffff0f7224 */ /* 0x002fe200078e0003 */
[----:B------:R-:W-:Y:S02]  /*9a70*/  MOV R14, R0 ;  /* 0x00000000000e7202 */ /* 0x000fe40000000f00 */
.L_x_1438:
[----:B--234-:R-:W2:Y:S01]  /*9a80*/  LDL R13, [R1+0x74] ;  /* 0x00007400010d7983 */ /* 0x01cea20000100800 */
[----:B------:R-:W-:Y:S02]  /*9a90*/  IADD3 R0, -R11, 0x10, RZ ;  /* 0x000000100b007810 */ /* 0x000fe40007ffe1ff */
[----:B-----5:R-:W-:Y:S02]  /*9aa0*/  IADD3 R2, -R7, 0x10, RZ ;  /* 0x0000001007027810 */ /* 0x020fe40007ffe1ff */
[----:B------:R-:W-:Y:S02]  /*9ab0*/  LOP3.LUT R0, R0, 0xf, RZ, 0xc0, !PT ;  /* 0x0000000f00007812 */ /* 0x000fe400078ec0ff */
[----:B------:R-:W-:-:S02]  /*9ac0*/  ISETP.NE.U32.AND P3, PT, R11, RZ, PT ;  /* 0x000000ff0b00720c */ /* 0x000fc40003f65070 */
[----:B------:R-:W-:Y:S02]  /*9ad0*/  IADD3 R6, P1, P0, R0, R4, R6 ;  /* 0x0000000400067210 */ /* 0x000fe4000783e006 */
[----:B------:R-:W-:Y:S02]  /*9ae0*/  LOP3.LUT R2, R2, 0xf, RZ, 0xc0, !PT ;  /* 0x0000000f02027812 */ /* 0x000fe400078ec0ff */
[----:B------:R-:W-:Y:S02]  /*9af0*/  ISETP.NE.U32.AND P2, PT, R7, RZ, PT ;  /* 0x000000ff0700720c */ /* 0x000fe40003f45070 */
[----:B------:R-:W-:Y:S02]  /*9b00*/  IADD3.X R7, RZ, R12, R15, P1, P0 ;  /* 0x0000000cff077210 */ /* 0x000fe40000fe040f */
[----:B------:R-:W-:-:S04]  /*9b10*/  IADD3 R2, P1, P0, R2, R4, R14 ;  /* 0x0000000402027210 */ /* 0x000fc8000783e00e */
[----:B------:R-:W-:Y:S01]  /*9b20*/  IADD3.X R3, RZ, R12, R16, P1, P0 ;  /* 0x0000000cff037210 */ /* 0x000fe20000fe0410 */
[----:B------:R-:W-:Y:S01]  /*9b30*/  @!PT LDS RZ, [RZ] ;  /* 0x00000000fffff984 */ /* 0x000fe20000000800 */
[----:B------:R-:W-:Y:S01]  /*9b40*/  @!PT LDS RZ, [RZ] ;  /* 0x00000000fffff984 */ /* 0x000fe20000000800 */
[----:B------:R-:W-:Y:S01]  /*9b50*/  @!PT LDS RZ, [RZ] ;  /* 0x00000000fffff984 */ /* 0x000fe20000000800 */
[----:B--2---:R1:W-:Y:S04]  /*9b60*/  LDGSTS.E.BYPASS.LTC128B.128.ZFILL [R13+0x6080], [R6.64], P3 ;  /* 0x06080000060d7fae */ /* 0x0043e80009941d46 */
[----:B------:R1:W-:Y:S04]  /*9b70*/  LDGSTS.E.BYPASS.LTC128B.128.ZFILL [R13+0x7880], [R2.64], P2 ;  /* 0x07880000020d7fae */ /* 0x0003e80009141d46 */
.L_x_1271:
[----:B------:R-:W-:Y:S05]  /*9b80*/  BSYNC B0 ;  /* 0x0000000000007941 */ /* 0x000fea0003800000 */
.L_x_1270:
[----:B------:R-:W2:Y:S04]  /*9b90*/  LDL R12, [R1+0x4] ;  /* 0x00000400010c7983 */ /* 0x000ea80000100800 */
[----:B------:R-:W3:Y:S01]  /*9ba0*/  LDL R15, [R1+0x8c] ;  /* 0x00008c00010f7983 */ /* 0x000ee20000100800 */
[----:B------:R-:W-:Y:S01]  /*9bb0*/  SHF.R.S32.HI R0, RZ, 0x1f, R120 ;  /* 0x0000001fff007819 */ /* 0x000fe20000011478 */
[----:B------:R-:W-:-:S02]  /*9bc0*/  IMAD.MOV.U32 R14, RZ, RZ, 0x1 ;  /* 0x00000001ff0e7424 */ /* 0x000fc400078e00ff */
[----:B------:R-:W0:Y:S01]  /*9bd0*/  LDGDEPBAR ;  /* 0x00000000000079af */ /* 0x000e220000000000 */
[CC--:B-1----:R-:W-:Y:S02]  /*9be0*/  LEA.HI R2, R0.reuse, R120.reuse, RZ, 0x2 ;  /* 0x0000007800027211 */ /* 0x0c2fe400078f10ff */
[----:B------:R-:W-:Y:S02]  /*9bf0*/  LEA.HI R0, R0, R120, RZ, 0x5 ;  /* 0x0000007800007211 */ /* 0x000fe400078f28ff */
[----:B------:R-:W-:Y:S02]  /*9c00*/  LOP3.LUT R2, R2, 0xfffffffc, RZ, 0xc0, !PT ;  /* 0xfffffffc02027812 */ /* 0x000fe400078ec0ff */
[----:B------:R-:W-:Y:S02]  /*9c10*/  LOP3.LUT R4, R0, 0xffffffe0, RZ, 0xc0, !PT ;  /* 0xffffffe000047812 */ /* 0x000fe400078ec0ff */
[----:B------:R-:W-:Y:S01]  /*9c20*/  SHF.R.S32.HI R6, RZ, 0x5, R0 ;  /* 0x00000005ff067819 */ /* 0x000fe20000011400 */
[C---:B------:R-:W-:Y:S01]  /*9c30*/  IMAD.IADD R3, R120.reuse, 0x1, -R2 ;  /* 0x0000000178037824 */ /* 0x040fe200078e0a02 */
[----:B------:R-:W-:Y:S01]  /*9c40*/  SHF.R.S32.HI R7, RZ, 0x1f, R0 ;  /* 0x0000001fff077819 */ /* 0x000fe20000011400 */
[----:B------:R-:W-:-:S03]  /*9c50*/  IMAD.IADD R0, R120, 0x1, -R4 ;  /* 0x0000000178007824 */ /* 0x000fc600078e0a04 */
[----:B------:R-:W-:Y:S02]  /*9c60*/  LEA.HI R4, R7, R6, RZ, 0x2 ;  /* 0x0000000607047211 */ /* 0x000fe400078f10ff */
[----:B------:R-:W-:Y:S02]  /*9c70*/  LEA.HI R2, R3, R3, RZ, 0x1 ;  /* 0x0000000303027211 */ /* 0x000fe400078f08ff */
[----:B------:R-:W-:Y:S02]  /*9c80*/  SHF.R.S32.HI R13, RZ, 0x1f, R0 ;  /* 0x0000001fff0d7819 */ /* 0x000fe40000011400 */
[----:B------:R-:W-:Y:S02]  /*9c90*/  LOP3.LUT R7, R4, 0xffffffc, RZ, 0xc0, !PT ;  /* 0x0ffffffc04077812 */ /* 0x000fe400078ec0ff */
[----:B------:R-:W-:Y:S02]  /*9ca0*/  LOP3.LUT R11, R2, 0x1ffffffe, RZ, 0xc0, !PT ;  /* 0x1ffffffe020b7812 */ /* 0x000fe400078ec0ff */
[----:B------:R-:W-:Y:S01]  /*9cb0*/  LEA.HI R4, R13, R0, RZ, 0x2 ;  /* 0x000000000d047211 */ /* 0x000fe200078f10ff */
[----:B------:R-:W-:-:S02]  /*9cc0*/  IMAD.IADD R6, R6, 0x1, -R7 ;  /* 0x0000000106067824 */ /* 0x000fc400078e0a07 */
[----:B------:R-:W-:Y:S01]  /*9cd0*/  IMAD.IADD R7, R3, 0x1, -R11 ;  /* 0x0000000103077824 */ /* 0x000fe200078e0a0b */
[----:B------:R-:W-:Y:S01]  /*9ce0*/  LOP3.LUT R3, R4, 0x7ffffffc, RZ, 0xc0, !PT ;  /* 0x7ffffffc04037812 */ /* 0x000fe200078ec0ff */
[----:B------:R-:W-:Y:S01]  /*9cf0*/  IMAD.SHL.U32 R2, R2, 0x20, RZ ;  /* 0x0000002002027824 */ /* 0x000fe200078e00ff */
[----:B------:R-:W-:-:S03]  /*9d00*/  SHF.R.S32.HI R17, RZ, 0x2, R4 ;  /* 0x00000002ff117819 */ /* 0x000fc60000011404 */
[----:B------:R-:W-:Y:S01]  /*9d10*/  IMAD.IADD R3, R0, 0x1, -R3 ;  /* 0x0000000100037824 */ /* 0x000fe200078e0a03 */
[----:B------:R-:W-:Y:S01]  /*9d20*/  LOP3.LUT R11, R2, 0xffffffc0, RZ, 0xc0, !PT ;  /* 0xffffffc0020b7812 */ /* 0x000fe200078ec0ff */
[----:B------:R-:W-:Y:S02]  /*9d30*/  IMAD.SHL.U32 R4, R7, 0x8, RZ ;  /* 0x0000000807047824 */ /* 0x000fe400078e00ff */
[----:B------:R-:W-:Y:S02]  /*9d40*/  IMAD.SHL.U32 R16, R6, 0x10, RZ ;  /* 0x0000001006107824 */ /* 0x000fe400078e00ff */
[----:B------:R-:W-:Y:S01]  /*9d50*/  IMAD.SHL.U32 R7, R3, 0x2, RZ ;  /* 0x0000000203077824 */ /* 0x000fe200078e00ff */
[----:B------:R-:W-:Y:S01]  /*9d60*/  STL [R1+0xe0], R17 ;  /* 0x0000e01101007387 */ /* 0x000fe20000100800 */
[----:B------:R-:W-:-:S03]  /*9d70*/  ISETP.NE.AND P0, PT, R14, c[0x0][0x2c4], PT ;  /* 0x0000b1000e007a0c */ /* 0x000fc60003f05270 */
[----:B------:R-:W-:Y:S04]  /*9d80*/  STL [R1+0xdc], R16 ;  /* 0x0000dc1001007387 */ /* 0x000fe80000100800 */
[----:B------:R-:W-:Y:S04]  /*9d90*/  STL [R1+0xd8], R11 ;  /* 0x0000d80b01007387 */ /* 0x000fe80000100800 */
[----:B------:R-:W-:Y:S01]  /*9da0*/  STL [R1+0xb0], R7 ;  /* 0x0000b00701007387 */ /* 0x000fe20000100800 */
[----:B------:R-:W-:-:S03]  /*9db0*/  IMAD.IADD R0, R121, 0x1, R5 ;  /* 0x0000000179007824 */ /* 0x000fc600078e0205 */
[----:B------:R1:W-:Y:S01]  /*9dc0*/  STL [R1+0xd4], R4 ;  /* 0x0000d40401007387 */ /* 0x0003e20000100800 */
[--C-:B------:R-:W-:Y:S02]  /*9dd0*/  IMAD.IADD R24, R0, 0x1, -R7.reuse ;  /* 0x0000000100187824 */ /* 0x100fe400078e0a07 */
[----:B------:R-:W-:Y:S02]  /*9de0*/  IMAD.IADD R25, R121, 0x1, -R7 ;  /* 0x0000000179197824 */ /* 0x000fe400078e0a07 */
[----:B--2---:R-:W-:-:S05]  /*9df0*/  IMAD R2, R12, 0x80, R17 ;  /* 0x000000800c027824 */ /* 0x004fca00078e0211 */
[----:B------:R-:W-:-:S05]  /*9e00*/  IADD3 R2, R11, R2, R16 ;  /* 0x000000020b027210 */ /* 0x000fca0007ffe010 */
[----:B------:R-:W-:Y:S01]  /*9e10*/  IMAD.IADD R6, R4, 0x1, R2 ;  /* 0x0000000104067824 */ /* 0x000fe200078e0202 */
[----:B------:R-:W-:Y:S02]  /*9e20*/  IADD3 R2, -R7, 0x1, R0 ;  /* 0x0000000107027810 */ /* 0x000fe40007ffe100 */
[----:B-1----:R-:W-:Y:S01]  /*9e30*/  LOP3.LUT R4, RZ, c[0x0][0x324], RZ, 0x33, !PT ;  /* 0x0000c900ff047a12 */ /* 0x002fe200078e33ff */
[----:B------:R-:W-:-:S04]  /*9e40*/  @P0 IMAD.HI.U32 R3, R6, c[0x0][0x2c8], RZ ;  /* 0x0000b20006030a27 */ /* 0x000fc800078e00ff */
[----:B---3--:R-:W-:Y:S01]  /*9e50*/  IMAD.IADD R2, R2, 0x1, -R15 ;  /* 0x0000000102027824 */ /* 0x008fe200078e0a0f */
[----:B------:R-:W-:-:S03]  /*9e60*/  @P0 SHF.R.U32.HI R6, RZ, c[0x0][0x2cc], R3 ;  /* 0x0000b300ff060a19 */ /* 0x000fc60000011603 */
[C---:B------:R-:W-:Y:S01]  /*9e70*/  IMAD.IADD R23, R2.reuse, 0x1, R4 ;  /* 0x0000000102177824 */ /* 0x040fe200078e0204 */
[----:B------:R-:W-:Y:S01]  /*9e80*/  IADD3 R22, R2, c[0x0][0x328], RZ ;  /* 0x0000ca0002167a10 */ /* 0x000fe20007ffe0ff */
[----:B------:R-:W-:Y:S05]  /*9e90*/  BRA.DIV ~URZ, `(.L_x_1274) ;  /* 0x00015db27f007947 */ /* 0x000fea000b800000 */
[----:B------:R1:W2:Y:S02]  /*9ea0*/  SHFL.IDX PT, R3, R6, RZ, 0x1c1f ;  /* 0x001c1fff06037589 */ /* 0x0002a400000e0000 */
.L_x_1439:
[----:B------:R-:W-:Y:S01]  /*9eb0*/  FMUL.FTZ R0, R41, c[0x0][0x320] ;  /* 0x0000c80029007a20 */ /* 0x000fe20000410000 */
[----:B------:R-:W-:Y:S02]  /*9ec0*/  MOV R51, 0x1 ;  /* 0x0000000100337802 */ /* 0x000fe40000000f00 */
[----:B--2---:R-:W-:Y:S01]  /*9ed0*/  IADD3 R2, R22, R3, RZ ;  /* 0x0000000316027210 */ /* 0x004fe20007ffe0ff */
[----:B------:R2:W3:Y:S01]  /*9ee0*/  MUFU.TANH R21, R0 ;  /* 0x0000000000157308 */ /* 0x0004e20000002400 */
[----:B------:R-:W-:Y:S02]  /*9ef0*/  ISETP.LE.AND P0, PT, R51, c[0x0][0x32c], PT ;  /* 0x0000cb0033007a0c */ /* 0x000fe40003f03270 */
[----:B------:R-:W-:Y:S02]  /*9f00*/  LOP3.LUT R229, R229, 0xfffffdff, RZ, 0xc0, !PT ;  /* 0xfffffdffe5e57812 */ /* 0x000fe400078ec0ff */
[----:B------:R-:W-:-:S09]  /*9f10*/  IMNMX R2, R24, R2, PT ;  /* 0x0000000218027217 */ /* 0x000fd20003800200 */
[----:B------:R-:W-:Y:S01]  /*9f20*/  @P0 LOP3.LUT R229, R229, 0x200, RZ, 0xfc, !PT ;  /* 0x00000200e5e50812 */ /* 0x000fe200078efcff */
[----:B--2---:R-:W-:-:S04]  /*9f30*/  FMUL.FTZ R0, R36, c[0x0][0x320] ;  /* 0x0000c80024007a20 */ /* 0x004fc80000410000 */
[----:B------:R2:W4:Y:S02]  /*9f40*/  MUFU.TANH R20, R0 ;  /* 0x0000000000147308 */ /* 0x0005240000002400 */
[----:B--2---:R-:W-:-:S06]  /*9f50*/  FMUL.FTZ R0, R37, c[0x0][0x320] ;  /* 0x0000c80025007a20 */ /* 0x004fcc0000410000 */
[----:B------:R2:W1:Y:S02]  /*9f60*/  MUFU.TANH R19, R0 ;  /* 0x0000000000137308 */ /* 0x0004640000002400 */
        /* <DEDUP_REMOVED lines=18> */
[----:B--2---:R-:W-:Y:S01]  /*a090*/  IADD3 R0, R23, R3, RZ ;  /* 0x0000000317007210 */ /* 0x004fe20007ffe0ff */
[----:B------:R-:W-:Y:S05]  /*a0a0*/  @!P0 BRA `(.L_x_1275) ;  /* 0x0000013000008947 */ /* 0x000fea0003800000 */
[----:B-1-34-:R-:W2:Y:S01]  /*a0b0*/  LDL R4, [R1+0x8c] ;  /* 0x00008c0001047983 */ /* 0x01aea20000100800 */
[----:B------:R-:W-:Y:S01]  /*a0c0*/  BSSY B0, `(.L_x_1276) ;  /* 0x000000d000007945 */ /* 0x000fe20003800000 */
[----:B--2---:R-:W-:-:S04]  /*a0d0*/  IADD3 R3, -R4, R5, R3 ;  /* 0x0000000504037210 */ /* 0x004fc80007ffe103 */
[----:B------:R-:W-:-:S13]  /*a0e0*/  ISETP.GT.AND P0, PT, R3, -0x1, PT ;  /* 0xffffffff0300780c */ /* 0x000fda0003f04270 */
[----:B------:R-:W-:Y:S05]  /*a0f0*/  @P0 BRA `(.L_x_1277) ;  /* 0x0000006000000947 */ /* 0x000fea0003800000 */
[----:B------:R-:W-:Y:S02]  /*a100*/  ISETP.NE.AND P0, PT, R51, c[0x0][0x32c], PT ;  /* 0x0000cb0033007a0c */ /* 0x000fe40003f05270 */
[----:B------:R-:W-:-:S11]  /*a110*/  LOP3.LUT R3, RZ, R3, RZ, 0x33, !PT ;  /* 0x00000003ff037212 */ /* 0x000fd600078e33ff */
[----:B------:R-:W-:-:S05]  /*a120*/  @P0 IMAD.HI.U32 R4, R3, c[0x0][0x330], RZ ;  /* 0x0000cc0003040a27 */ /* 0x000fca00078e00ff */
[----:B------:R-:W-:-:S04]  /*a130*/  @P0 SHF.R.U32.HI R3, RZ, c[0x0][0x334], R4 ;  /* 0x0000cd00ff030a19 */ /* 0x000fc80000011604 */
[----:B------:R-:W-:Y:S01]  /*a140*/  LOP3.LUT R3, RZ, R3, RZ, 0x33, !PT ;  /* 0x00000003ff037212 */ /* 0x000fe200078e33ff */
[----:B------:R-:W-:Y:S05]  /*a150*/  BRA `(.L_x_1278) ;  /* 0x0000003000007947 */ /* 0x000fea0003800000 */
.L_x_1277:
[----:B------:R-:W-:-:S13]  /*a160*/  ISETP.NE.AND P0, PT, R51, c[0x0][0x32c], PT ;  /* 0x0000cb0033007a0c */ /* 0x000fda0003f05270 */
[----:B------:R-:W-:-:S05]  /*a170*/  @P0 IMAD.HI.U32 R4, R3, c[0x0][0x330], RZ ;  /* 0x0000cc0003040a27 */ /* 0x000fca00078e00ff */
[----:B------:R-:W-:Y:S02]  /*a180*/  @P0 SHF.R.U32.HI R3, RZ, c[0x0][0x334], R4 ;  /* 0x0000cd00ff030a19 */ /* 0x000fe40000011604 */
.L_x_1278:
[----:B------:R-:W-:Y:S05]  /*a190*/  BSYNC B0 ;  /* 0x0000000000007941 */ /* 0x000fea0003800000 */
.L_x_1276:
[----:B------:R-:W-:-:S05]  /*a1a0*/  IMAD R3, R3, c[0x0][0x32c], R25 ;  /* 0x0000cb0003037a24 */ /* 0x000fca00078e0219 */
[----:B------:R-:W-:Y:S02]  /*a1b0*/  IADD3 R4, R3, c[0x0][0x32c], RZ ;  /* 0x0000cb0003047a10 */ /* 0x000fe40007ffe0ff */
[----:B------:R-:W-:Y:S02]  /*a1c0*/  IMNMX R0, R0, R3, !PT ;  /* 0x0000000300007217 */ /* 0x000fe40007800200 */
[----:B------:R-:W-:Y:S02]  /*a1d0*/  IMNMX R2, R2, R4, PT ;  /* 0x0000000402027217 */ /* 0x000fe40003800200 */
.L_x_1275:
[----:B-1-34-:R-:W-:Y:S02]  /*a1e0*/  ISETP.GE.AND P0, PT, R121, 0x2, PT ;  /* 0x000000027900780c */ /* 0x01afe40003f06270 */
[----:B------:R-:W-:Y:S02]  /*a1f0*/  LOP3.LUT R229, R229, 0xfffffff7, RZ, 0xc0, !PT ;  /* 0xfffffff7e5e57812 */ /* 0x000fe400078ec0ff */
[C---:B------:R-:W-:Y:S02]  /*a200*/  ISETP.GE.AND P1, PT, R121.reuse, 0x9, PT ;  /* 0x000000097900780c */ /* 0x040fe40003f26270 */
[----:B------:R-:W-:-:S02]  /*a210*/  ISETP.GE.AND P6, PT, R121, 0x19, PT ;  /* 0x000000197900780c */ /* 0x000fc40003fc6270 */
[C---:B------:R-:W-:Y:S02]  /*a220*/  ISETP.GE.AND P5, PT, R121.reuse, 0x1a, PT ;  /* 0x0000001a7900780c */ /* 0x040fe40003fa6270 */
[C---:B------:R-:W-:Y:S02]  /*a230*/  ISETP.GE.AND P4, PT, R121.reuse, 0x21, PT ;  /* 0x000000217900780c */ /* 0x040fe40003f86270 */
[----:B------:R-:W-:Y:S02]  /*a240*/  ISETP.GE.AND P3, PT, R121, 0x29, PT ;  /* 0x000000297900780c */ /* 0x000fe40003f66270 */
[----:B------:R-:W-:Y:S02]  /*a250*/  @P0 LOP3.LUT R229, R229, 0x8, RZ, 0xfc, !PT ;  /* 0x00000008e5e50812 */ /* 0x000fe400078efcff */
[----:B------:R-:W-:Y:S02]  /*a260*/  ISETP.GT.AND P0, PT, R0, 0x1, !P0 ;  /* 0x000000010000780c */ /* 0x000fe40004704270 */
[----:B------:R-:W-:-:S02]  /*a270*/  LOP3.LUT R229, R229, 0xffffffef, RZ, 0xc0, !PT ;  /* 0xffffffefe5e57812 */ /* 0x000fc400078ec0ff */
[----:B------:R-:W-:Y:S02]  /*a280*/  ISETP.LT.OR P0, PT, R2, 0x2, P0 ;  /* 0x000000020200780c */ /* 0x000fe40000701670 */
[----:B------:R-:W-:Y:S02]  /*a290*/  @P1 LOP3.LUT R229, R229, 0x10, RZ, 0xfc, !PT ;  /* 0x00000010e5e51812 */ /* 0x000fe400078efcff */
[----:B------:R-:W-:Y:S02]  /*a2a0*/  FSEL R52, R11, -INF , !P0 ;  /* 0xff8000000b347808 */ /* 0x000fe40004000000 */
[----:B------:R-:W-:Y:S02]  /*a2b0*/  ISETP.GT.AND P0, PT, R0, 0x8, !P1 ;  /* 0x000000080000780c */ /* 0x000fe40004f04270 */
[----:B------:R-:W-:Y:S02]  /*a2c0*/  ISETP.GE.AND P1, PT, R121, 0xa, PT ;  /* 0x0000000a7900780c */ /* 0x000fe40003f26270 */
[----:B------:R-:W-:-:S02]  /*a2d0*/  ISETP.LT.OR P0, PT, R2, 0x9, P0 ;  /* 0x000000090200780c */ /* 0x000fc40000701670 */
[----:B------:R-:W-:Y:S02]  /*a2e0*/  LOP3.LUT R229, R229, 0xfffffffb, RZ, 0xc0, !PT ;  /* 0xfffffffbe5e57812 */ /* 0x000fe400078ec0ff */
[----:B------:R-:W-:Y:S02]  /*a2f0*/  FSEL R62, R7, -INF , !P0 ;  /* 0xff800000073e7808 */ /* 0x000fe40004000000 */
[----:B------:R-:W-:Y:S02]  /*a300*/  ISETP.GT.AND P0, PT, R0, 0x9, !P1 ;  /* 0x000000090000780c */ /* 0x000fe40004f04270 */
[----:B------:R-:W-:Y:S02]  /*a310*/  ISETP.GE.AND P2, PT, R121, 0x1, PT ;  /* 0x000000017900780c */ /* 0x000fe40003f46270 */
[----:B------:R-:W-:Y:S02]  /*a320*/  ISETP.LT.OR P0, PT, R2, 0xa, P0 ;  /* 0x0000000a0200780c */ /* 0x000fe40000701670 */
[----:B------:R-:W-:-:S02]  /*a330*/  @P1 LOP3.LUT R229, R229, 0x4, RZ, 0xfc, !PT ;  /* 0x00000004e5e51812 */ /* 0x000fc400078efcff */
[----:B------:R-:W-:Y:S02]  /*a340*/  ISETP.GE.AND P1, PT, R121, 0x11, PT ;  /* 0x000000117900780c */ /* 0x000fe40003f26270 */
[----:B------:R-:W-:Y:S02]  /*a350*/  FSEL R61, R21, -INF , !P0 ;  /* 0xff800000153d7808 */ /* 0x000fe40004000000 */
[----:B------:R-:W-:Y:S02]  /*a360*/  LOP3.LUT R229, R229, 0xfffffffd, RZ, 0xc0, !PT ;  /* 0xfffffffde5e57812 */ /* 0x000fe400078ec0ff */
[----:B------:R-:W-:-:S04]  /*a370*/  ISETP.GT.AND P0, PT, R0, 0x10, !P1 ;  /* 0x000000100000780c */ /* 0x000fc80004f04270 */
[----:B------:R-:W-:-:S03]  /*a380*/  ISETP.LT.OR P0, PT, R2, 0x11, P0 ;  /* 0x000000110200780c */ /* 0x000fc60000701670 */
[----:B------:R-:W-:Y:S02]  /*a390*/  @P1 LOP3.LUT R229, R229, 0x2, RZ, 0xfc, !PT ;  /* 0x00000002e5e51812 */ /* 0x000fe400078efcff */
[----:B------:R-:W-:Y:S02]  /*a3a0*/  ISETP.GE.AND P1, PT, R121, 0x12, PT ;  /* 0x000000127900780c */ /* 0x000fe40003f26270 */
[----:B------:R-:W-:Y:S02]  /*a3b0*/  FSEL R60, R20, -INF , !P0 ;  /* 0xff800000143c7808 */ /* 0x000fe40004000000 */
[----:B------:R-:W-:Y:S02]  /*a3c0*/  ISETP.GT.AND P0, PT, R0, 0x11, !P1 ;  /* 0x000000110000780c */ /* 0x000fe40004f04270 */
[----:B------:R-:W-:Y:S02]  /*a3d0*/  LOP3.LUT R229, R229, 0xfffffffe, RZ, 0xc0, !PT ;  /* 0xfffffffee5e57812 */ /* 0x000fe400078ec0ff */
[----:B------:R-:W-:-:S04]  /*a3e0*/  ISETP.LT.OR P0, PT, R2, 0x12, P0 ;  /* 0x000000120200780c */ /* 0x000fc80000701670 */
[----:B------:R-:W-:Y:S02]  /*a3f0*/  FSEL R59, R19, -INF , !P0 ;  /* 0xff800000133b7808 */ /* 0x000fe40004000000 */
[----:B------:R-:W-:Y:S02]  /*a400*/  ISETP.GT.AND P0, PT, R0, 0x18, !P6 ;  /* 0x000000180000780c */ /* 0x000fe40007704270 */
[----:B------:R-:W-:Y:S02]  /*a410*/  @P1 LOP3.LUT R229, R229, 0x1, RZ, 0xfc, !PT ;  /* 0x00000001e5e51812 */ /* 0x000fe400078efcff */
[----:B------:R-:W-:Y:S02]  /*a420*/  ISETP.LT.OR P0, PT, R2, 0x19, P0 ;  /* 0x000000190200780c */ /* 0x000fe40000701670 */
[----:B------:R-:W-:Y:S02]  /*a430*/  ISETP.GE.AND P1, PT, R121, 0x22, PT ;  /* 0x000000227900780c */ /* 0x000fe40003f26270 */
[----:B------:R-:W-:-:S02]  /*a440*/  FSEL R58, R18, -INF , !P0 ;  /* 0xff800000123a7808 */ /* 0x000fc40004000000 */
[----:B------:R-:W-:Y:S02]  /*a450*/  ISETP.GT.AND P0, PT, R0, 0x19, !P5 ;  /* 0x000000190000780c */ /* 0x000fe40006f04270 */
[----:B------:R-:W-:Y:S02]  /*a460*/  LOP3.LUT R229, R229, 0xffffffdf, RZ, 0xc0, !PT ;  /* 0xffffffdfe5e57812 */ /* 0x000fe400078ec0ff */
        /* <DEDUP_REMOVED lines=11> */
[----:B------:R-:W-:-:S04]  /*a520*/  ISETP.GT.AND P0, PT, R0, RZ, !P2 ;  /* 0x000000ff0000720c */ /* 0x000fc80005704270 */
[----:B------:R-:W-:-:S04]  /*a530*/  ISETP.LT.OR P0, PT, R2, 0x1, P0 ;  /* 0x000000010200780c */ /* 0x000fc80000701670 */
[----:B------:R-:W-:Y:S02]  /*a540*/  FSEL R50, R12, -INF , !P0 ;  /* 0xff8000000c327808 */ /* 0x000fe40004000000 */
[----:B------:R-:W-:-:S13]  /*a550*/  ISETP.GE.AND P0, PT, R121, 0x2a, PT ;  /* 0x0000002a7900780c */ /* 0x000fda0003f06270 */
[----:B------:R-:W-:Y:S02]  /*a560*/  @P0 LOP3.LUT R229, R229, 0x20, RZ, 0xfc, !PT ;  /* 0x00000020e5e50812 */ /* 0x000fe400078efcff */
[----:B------:R-:W-:-:S04]  /*a570*/  ISETP.GT.AND P0, PT, R0, 0x29, !P0 ;  /* 0x000000290000780c */ /* 0x000fc80004704270 */
[----:B------:R-:W-:-:S04]  /*a580*/  ISETP.LT.OR P0, PT, R2, 0x2a, P0 ;  /* 0x0000002a0200780c */ /* 0x000fc80000701670 */
[----:B------:R-:W-:Y:S01]  /*a590*/  FSEL R53, R13, -INF , !P0 ;  /* 0xff8000000d357808 */ /* 0x000fe20004000000 */
[----:B------:R-:W-:Y:S06]  /*a5a0*/  BRA.DIV ~URZ, `(.L_x_1279) ;  /* 0x000157227f007947 */ /* 0x000fec000b800000 */
[----:B------:R1:W2:Y:S02]  /*a5b0*/  SHFL.IDX PT, R3, R6, 0x1, 0x1c1f ;  /* 0x003c1f0006037f89 */ /* 0x0002a400000e0000 */
.L_x_1440:
[----:B------:R-:W-:Y:S01]  /*a5c0*/  FMUL.FTZ R0, R47, c[0x0][0x320] ;  /* 0x0000c8002f007a20 */ /* 0x000fe20000410000 */
[----:B------:R-:W-:Y:S02]  /*a5d0*/  ISETP.LE.AND P0, PT, R51, c[0x0][0x32c], PT ;  /* 0x0000cb0033007a0c */ /* 0x000fe40003f03270 */
[----:B--2---:R-:W-:Y:S01]  /*a5e0*/  IADD3 R2, R22, R3, RZ ;  /* 0x0000000316027210 */ /* 0x004fe20007ffe0ff */
[----:B------:R2:W3:Y:S03]  /*a5f0*/  MUFU.TANH R21, R0 ;  /* 0x0000000000157308 */ /* 0x0004e60000002400 */
[----:B------:R-:W-:Y:S01]  /*a600*/  IMNMX R2, R24, R2, PT ;  /* 0x0000000218027217 */ /* 0x000fe20003800200 */
        /* <DEDUP_REMOVED lines=36> */
.L_x_1282:
[----:B------:R-:W-:-:S04]  /*a850*/  MOV R4, 0x1 ;  /* 0x0000000100047802 */ /* 0x000fc80000000f00 */
[----:B------:R-:W-:-:S13]  /*a860*/  ISETP.NE.AND P0, PT, R4, c[0x0][0x32c], PT ;  /* 0x0000cb0004007a0c */ /* 0x000fda0003f05270 */
[----:B------:R-:W-:-:S05]  /*a870*/  @P0 IMAD.HI.U32 R4, R3, c[0x0][0x330], RZ ;  /* 0x0000cc0003040a27 */ /* 0x000fca00078e00ff */
[----:B------:R-:W-:Y:S02]  /*a880*/  @P0 SHF.R.U32.HI R3, RZ, c[0x0][0x334], R4 ;  /* 0x0000cd00ff030a19 */ /* 0x000fe40000011604 */
.L_x_1283:
[----:B------:R-:W-:Y:S05]  /*a890*/  BSYNC B0 ;  /* 0x0000000000007941 */ /* 0x000fea0003800000 */
.L_x_1281:
[----:B------:R-:W-:-:S05]  /*a8a0*/  IMAD R3, R3, c[0x0][0x32c], R25 ;  /* 0x0000cb0003037a24 */ /* 0x000fca00078e0219 */
[----:B------:R-:W-:Y:S02]  /*a8b0*/  IADD3 R4, R3, c[0x0][0x32c], RZ ;  /* 0x0000cb0003047a10 */ /* 0x000fe40007ffe0ff */
[----:B------:R-:W-:Y:S02]  /*a8c0*/  IMNMX R0, R0, R3, !PT ;  /* 0x0000000300007217 */ /* 0x000fe40007800200 */
[----:B------:R-:W-:Y:S02]  /*a8d0*/  IMNMX R2, R2, R4, PT ;  /* 0x0000000402027217 */ /* 0x000fe40003800200 */
.L_x_1280:
[----:B-1-34-:R-:W-:-:S04]  /*a8e0*/  LOP3.LUT P0, RZ, R229, 0x8, RZ, 0xc0, !PT ;  /* 0x00000008e5ff7812 */ /* 0x01afc8000780c0ff */
[----:B------:R-:W-:-:S04]  /*a8f0*/  ISETP.GT.AND P0, PT, R0, 0x1, !P0 ;  /* 0x000000010000780c */ /* 0x000fc80004704270 */
[----:B------:R-:W-:-:S04]  /*a900*/  ISETP.LT.OR P0, PT, R2, 0x2, P0 ;  /* 0x000000020200780c */ /* 0x000fc80000701670 */
[----:B------:R-:W-:Y:S02]  /*a910*/  FSEL R39, R14, -INF , !P0 ;  /* 0xff8000000e277808 */ /* 0x000fe40004000000 */
[----:B------:R-:W-:-:S04]  /*a920*/  LOP3.LUT P0, RZ, R229, 0x10, RZ, 0xc0, !PT ;  /* 0x00000010e5ff7812 */ /* 0x000fc8000780c0ff */
        /* <DEDUP_REMOVED lines=33> */
[----:B------:R-:W-:-:S04]  /*ab40*/  LOP3.LUT P0, RZ, R229, 0x20, RZ, 0xc0, !PT ;  /* 0x00000020e5ff7812 */ /* 0x000fc8000780c0ff */
[----:B------:R-:W-:-:S04]  /*ab50*/  ISETP.GT.AND P0, PT, R0, 0x29, !P0 ;  /* 0x000000290000780c */ /* 0x000fc80004704270 */
[----:B------:R-:W-:-:S04]  /*ab60*/  ISETP.LT.OR P0, PT, R2, 0x2a, P0 ;  /* 0x0000002a0200780c */ /* 0x000fc80000701670 */
[----:B------:R-:W-:Y:S01]  /*ab70*/  FSEL R40, R18, -INF , !P0 ;  /* 0xff80000012287808 */ /* 0x000fe20004000000 */
[----:B------:R-:W-:Y:S06]  /*ab80*/  BRA.DIV ~URZ, `(.L_x_1284) ;  /* 0x000151d27f007947 */ /* 0x000fec000b800000 */
[----:B------:R1:W2:Y:S02]  /*ab90*/  SHFL.IDX PT, R3, R6, 0x2, 0x1c1f ;  /* 0x005c1f0006037f89 */ /* 0x0002a400000e0000 */
.L_x_1441:
        /* <DEDUP_REMOVED lines=41> */
.L_x_1287:
[----:B------:R-:W-:-:S04]  /*ae30*/  MOV R4, 0x1 ;  /* 0x0000000100047802 */ /* 0x000fc80000000f00 */
[----:B------:R-:W-:-:S13]  /*ae40*/  ISETP.NE.AND P0, PT, R4, c[0x0][0x32c], PT ;  /* 0x0000cb0004007a0c */ /* 0x000fda0003f05270 */
[----:B------:R-:W-:-:S05]  /*ae50*/  @P0 IMAD.HI.U32 R4, R3, c[0x0][0x330], RZ ;  /* 0x0000cc0003040a27 */ /* 0x000fca00078e00ff */
[----:B------:R-:W-:Y:S02]  /*ae60*/  @P0 SHF.R.U32.HI R3, RZ, c[0x0][0x334], R4 ;  /* 0x0000cd00ff030a19 */ /* 0x000fe40000011604 */
.L_x_1288:
[----:B------:R-:W-:Y:S05]  /*ae70*/  BSYNC B0 ;  /* 0x0000000000007941 */ /* 0x000fea0003800000 */
.L_x_1286:
[----:B------:R-:W-:-:S05]  /*ae80*/  IMAD R3, R3, c[0x0][0x32c], R25 ;  /* 0x0000cb0003037a24 */ /* 0x000fca00078e0219 */
[----:B------:R-:W-:Y:S02]  /*ae90*/  IADD3 R4, R3, c[0x0][0x32c], RZ ;  /* 0x0000cb0003047a10 */ /* 0x000fe40007ffe0ff */
[----:B------:R-:W-:Y:S02]  /*aea0*/  IMNMX R0, R0, R3, !PT ;  /* 0x0000000300007217 */ /* 0x000fe40007800200 */
[----:B------:R-:W-:Y:S02]  /*aeb0*/  IMNMX R2, R2, R4, PT ;  /* 0x0000000402027217 */ /* 0x000fe40003800200 */
.L_x_1285:
        /* <DEDUP_REMOVED lines=44> */
.L_x_1442:
        /* <DEDUP_REMOVED lines=26> */
[----:B-1----:R1:W2:Y:S02]  /*b320*/  MUFU.TANH R6, R0 ;  /* 0x0000000000067308 */ /* 0x0022a40000002400 */
[----:B-1----:R-:W-:Y:S01]  /*b330*/  IADD3 R0, R23, R3, RZ ;  /* 0x0000000317007210 */ /* 0x002fe20007ffe0ff */
[----:B------:R-:W-:Y:S05]  /*b340*/  @!P0 BRA `(.L_x_1290) ;  /* 0x0000015000008947 */ /* 0x000fea0003800000 */
[----:B--234-:R-:W2:Y:S01]  /*b350*/  LDL R4, [R1+0x8c] ;  /* 0x00008c0001047983 */ /* 0x01cea20000100800 */
        /* <DEDUP_REMOVED lines=11> */
.L_x_1292:
[----:B------:R-:W-:-:S04]  /*b410*/  MOV R4, 0x1 ;  /* 0x0000000100047802 */ /* 0x000fc80000000f00 */
[----:B------:R-:W-:-:S13]  /*b420*/  ISETP.NE.AND P0, PT, R4, c[0x0][0x32c], PT ;  /* 0x0000cb0004007a0c */ /* 0x000fda0003f05270 */
[----:B------:R-:W-:-:S05]  /*b430*/  @P0 IMAD.HI.U32 R4, R3, c[0x0][0x330], RZ ;  /* 0x0000cc0003040a27 */ /* 0x000fca00078e00ff */
[----:B------:R-:W-:Y:S02]  /*b440*/  @P0 SHF.R.U32.HI R3, RZ, c[0x0][0x334], R4 ;  /* 0x0000cd00ff030a19 */ /* 0x000fe40000011604 */
.L_x_1293:
[----:B------:R-:W-:Y:S05]  /*b450*/  BSYNC B0 ;  /* 0x0000000000007941 */ /* 0x000fea0003800000 */
.L_x_1291:
[----:B------:R-:W-:-:S05]  /*b460*/  IMAD R3, R3, c[0x0][0x32c], R25 ;  /* 0x0000cb0003037a24 */ /* 0x000fca00078e0219 */
[----:B------:R-:W-:Y:S02]  /*b470*/  IADD3 R4, R3, c[0x0][0x32c], RZ ;  /* 0x0000cb0003047a10 */ /* 0x000fe40007ffe0ff */
[----:B------:R-:W-:Y:S02]  /*b480*/  IMNMX R0, R0, R3, !PT ;  /* 0x0000000300007217 */ /* 0x000fe40007800200 */
[----:B------:R-:W-:Y:S02]  /*b490*/  IMNMX R2, R2, R4, PT ;  /* 0x0000000402027217 */ /* 0x000fe40003800200 */
.L_x_1290:
[----:B--234-:R-:W-:Y:S02]  /*b4a0*/  LOP3.LUT P0, RZ, R229, 0x8, RZ, 0xc0, !PT ;  /* 0x00000008e5ff7812 */ /* 0x01cfe4000780c0ff */
[C---:B------:R-:W-:Y:S02]  /*b4b0*/  ISETP.GT.AND P1, PT, R0.reuse, 0x21, !P1 ;  /* 0x000000210000780c */ /* 0x040fe40004f24270 */
[C---:B------:R-:W-:Y:S02]  /*b4c0*/  ISETP.GT.AND P0, PT, R0.reuse, 0x1, !P0 ;  /* 0x000000010000780c */ /* 0x040fe40004704270 */
[----:B------:R-:W-:-:S02]  /*b4d0*/  ISETP.GT.AND P2, PT, R0, RZ, !P2 ;  /* 0x000000ff0000720c */ /* 0x000fc40005744270 */
[C---:B------:R-:W-:Y:S02]  /*b4e0*/  ISETP.LT.OR P0, PT, R2.reuse, 0x2, P0 ;  /* 0x000000020200780c */ /* 0x040fe40000701670 */
[----:B------:R-:W-:Y:S02]  /*b4f0*/  ISETP.LT.OR P2, PT, R2, 0x1, P2 ;  /* 0x000000010200780c */ /* 0x000fe40001741670 */
[----:B------:R-:W-:Y:S02]  /*b500*/  FSEL R13, R13, -INF , !P0 ;  /* 0xff8000000d0d7808 */ /* 0x000fe40004000000 */
[----:B------:R-:W-:Y:S02]  /*b510*/  LOP3.LUT P0, RZ, R229, 0x10, RZ, 0xc0, !PT ;  /* 0x00000010e5ff7812 */ /* 0x000fe4000780c0ff */
[----:B------:R-:W-:Y:S02]  /*b520*/  FMNMX.FTZ R3, R50, R52, !PT ;  /* 0x0000003432037209 */ /* 0x000fe40007810000 */
[----:B------:R-:W-:-:S02]  /*b530*/  ISETP.GT.AND P0, PT, R0, 0x8, !P0 ;  /* 0x000000080000780c */ /* 0x000fc40004704270 */
[----:B------:R-:W-:Y:S02]  /*b540*/  FSEL R12, R12, -INF , !P2 ;  /* 0xff8000000c0c7808 */ /* 0x000fe40005000000 */
[----:B------:R-:W-:Y:S02]  /*b550*/  ISETP.LT.OR P0, PT, R2, 0x9, P0 ;  /* 0x000000090200780c */ /* 0x000fe40000701670 */
[----:B------:R-:W-:Y:S02]  /*b560*/  FMNMX.FTZ R4, R62, R3, !PT ;  /* 0x000000033e047209 */ /* 0x000fe40007810000 */
[----:B------:R-:W-:Y:S02]  /*b570*/  FSEL R21, R11, -INF , !P0 ;  /* 0xff8000000b157808 */ /* 0x000fe40004000000 */
[----:B------:R-:W-:Y:S02]  /*b580*/  LOP3.LUT P0, RZ, R229, 0x4, RZ, 0xc0, !PT ;  /* 0x00000004e5ff7812 */ /* 0x000fe4000780c0ff */
[----:B------:R-:W-:-:S02]  /*b590*/  FMNMX.FTZ R4, R61, R4, !PT ;  /* 0x000000043d047209 */ /* 0x000fc40007810000 */
[----:B------:R-:W-:Y:S02]  /*b5a0*/  ISETP.GT.AND P0, PT, R0, 0x9, !P0 ;  /* 0x000000090000780c */ /* 0x000fe40004704270 */
[----:B------:R-:W-:Y:S02]  /*b5b0*/  FMNMX.FTZ R4, R60, R4, !PT ;  /* 0x000000043c047209 */ /* 0x000fe40007810000 */
[----:B------:R-:W-:Y:S02]  /*b5c0*/  ISETP.LT.OR P0, PT, R2, 0xa, P0 ;  /* 0x0000000a0200780c */ /* 0x000fe40000701670 */
[----:B------:R-:W-:Y:S02]  /*b5d0*/  FMNMX.FTZ R4, R59, R4, !PT ;  /* 0x000000043b047209 */ /* 0x000fe40007810000 */
[----:B------:R-:W-:Y:S02]  /*b5e0*/  FSEL R11, R7, -INF , !P0 ;  /* 0xff800000070b7808 */ /* 0x000fe40004000000 */
[----:B------:R-:W-:-:S02]  /*b5f0*/  LOP3.LUT P0, RZ, R229, 0x2, RZ, 0xc0, !PT ;  /* 0x00000002e5ff7812 */ /* 0x000fc4000780c0ff */
[----:B------:R-:W-:Y:S02]  /*b600*/  FMNMX.FTZ R4, R58, R4, !PT ;  /* 0x000000043a047209 */ /* 0x000fe40007810000 */
[----:B------:R-:W-:Y:S02]  /*b610*/  ISETP.GT.AND P0, PT, R0, 0x10, !P0 ;  /* 0x000000100000780c */ /* 0x000fe40004704270 */
[----:B------:R-:W-:Y:S02]  /*b620*/  FMNMX.FTZ R4, R57, R4, !PT ;  /* 0x0000000439047209 */ /* 0x000fe40007810000 */
[----:B------:R-:W-:Y:S02]  /*b630*/  ISETP.LT.OR P0, PT, R2, 0x11, P0 ;  /* 0x000000110200780c */ /* 0x000fe40000701670 */
[----:B------:R-:W-:Y:S02]  /*b640*/  FMNMX.FTZ R4, R56, R4, !PT ;  /* 0x0000000438047209 */ /* 0x000fe40007810000 */
[----:B------:R-:W-:-:S02]  /*b650*/  FSEL R17, R17, -INF , !P0 ;  /* 0xff80000011117808 */ /* 0x000fc40004000000 */
[----:B------:R-:W-:Y:S02]  /*b660*/  LOP3.LUT P0, RZ, R229, 0x1, RZ, 0xc0, !PT ;  /* 0x00000001e5ff7812 */ /* 0x000fe4000780c0ff */
[----:B------:R-:W-:Y:S02]  /*b670*/  FMNMX.FTZ R4, R55, R4, !PT ;  /* 0x0000000437047209 */ /* 0x000fe40007810000 */
[----:B------:R-:W-:Y:S02]  /*b680*/  ISETP.GT.AND P0, PT, R0, 0x11, !P0 ;  /* 0x000000110000780c */ /* 0x000fe40004704270 */
[----:B------:R-:W-:Y:S02]  /*b690*/  FMNMX.FTZ R4, R54, R4, !PT ;  /* 0x0000000436047209 */ /* 0x000fe40007810000 */
[----:B------:R-:W-:-:S04]  /*b6a0*/  ISETP.LT.OR P0, PT, R2, 0x12, P0 ;  /* 0x000000120200780c */ /* 0x000fc80000701670 */
[----:B------:R-:W-:Y:S02]  /*b6b0*/  FSEL R14, R14, -INF , !P0 ;  /* 0xff8000000e0e7808 */ /* 0x000fe40004000000 */
[----:B------:R-:W-:Y:S02]  /*b6c0*/  ISETP.GT.AND P0, PT, R0, 0x18, !P6 ;  /* 0x000000180000780c */ /* 0x000fe40007704270 */
[----:B------:R-:W-:Y:S02]  /*b6d0*/  LOP3.LUT P6, RZ, R229, 0x20, RZ, 0xc0, !PT ;  /* 0x00000020e5ff7812 */ /* 0x000fe400078cc0ff */
[----:B------:R-:W-:-:S04]  /*b6e0*/  ISETP.LT.OR P0, PT, R2, 0x19, P0 ;  /* 0x000000190200780c */ /* 0x000fc80000701670 */
[----:B------:R-:W-:Y:S02]  /*b6f0*/  FSEL R22, R6, -INF , !P0 ;  /* 0xff80000006167808 */ /* 0x000fe40004000000 */
[----:B------:R-:W-:-:S04]  /*b700*/  ISETP.GT.AND P0, PT, R0, 0x19, !P5 ;  /* 0x000000190000780c */ /* 0x000fc80006f04270 */
[----:B------:R-:W-:-:S04]  /*b710*/  ISETP.LT.OR P0, PT, R2, 0x1a, P0 ;  /* 0x0000001a0200780c */ /* 0x000fc80000701670 */
[----:B------:R-:W-:Y:S02]  /*b720*/  FSEL R15, R15, -INF , !P0 ;  /* 0xff8000000f0f7808 */ /* 0x000fe40004000000 */
[----:B------:R-:W-:Y:S02]  /*b730*/  ISETP.GT.AND P0, PT, R0, 0x20, !P4 ;  /* 0x000000200000780c */ /* 0x000fe40006704270 */
[C---:B------:R-:W-:Y:S02]  /*b740*/  ISETP.LT.OR P4, PT, R2.reuse, 0x22, P1 ;  /* 0x000000220200780c */ /* 0x040fe40000f81670 */
[----:B------:R-:W-:Y:S02]  /*b750*/  ISETP.LT.OR P0, PT, R2, 0x21, P0 ;  /* 0x000000210200780c */ /* 0x000fe40000701670 */
[----:B------:R-:W-:Y:S02]  /*b760*/  FSEL R18, R18, -INF , !P4 ;  /* 0xff80000012127808 */ /* 0x000fe40006000000 */
[----:B------:R-:W-:-:S02]  /*b770*/  FSEL R16, R16, -INF , !P0 ;  /* 0xff80000010107808 */ /* 0x000fc40004000000 */
[C---:B------:R-:W-:Y:S02]  /*b780*/  ISETP.GT.AND P0, PT, R0.reuse, 0x28, !P3 ;  /* 0x000000280000780c */ /* 0x040fe40005f04270 */
[----:B------:R-:W-:Y:S02]  /*b790*/  ISETP.GT.AND P3, PT, R0, 0x29, !P6 ;  /* 0x000000290000780c */ /* 0x000fe40007764270 */
[C---:B------:R-:W-:Y:S02]  /*b7a0*/  ISETP.LT.OR P1, PT, R2.reuse, 0x29, P0 ;  /* 0x000000290200780c */ /* 0x040fe40000721670 */
[----:B------:R-:W-:Y:S02]  /*b7b0*/  ISETP.LT.OR P0, PT, R2, 0x2a, P3 ;  /* 0x0000002a0200780c */ /* 0x000fe40001f01670 */
        /* <DEDUP_REMOVED lines=25> */
[----:B------:R-:W-:-:S02]  /*b950*/  FSEL R20, R20, -INF , !P1 ;  /* 0xff80000014147808 */ /* 0x000fc40004800000 */
[----:B------:R-:W-:Y:S02]  /*b960*/  FMNMX.FTZ R3, R42, R3, !PT ;  /* 0x000000032a037209 */ /* 0x000fe40007810000 */
[----:B------:R-:W-:Y:S02]  /*b970*/  FMNMX.FTZ R0, R18, R0, !PT ;  /* 0x0000000012007209 */ /* 0x000fe40007810000 */
[----:B------:R-:W-:Y:S02]  /*b980*/  FMNMX.FTZ R141, R37, R2, !PT ;  /* 0x00000002258d7209 */ /* 0x000fe40007810000 */
[----:B------:R-:W-:Y:S02]  /*b990*/  FSEL R19, R19, -INF , !P0 ;  /* 0xff80000013137808 */ /* 0x000fe40004000000 */
[----:B------:R-:W-:Y:S02]  /*b9a0*/  FMNMX.FTZ R3, R41, R3, !PT ;  /* 0x0000000329037209 */ /* 0x000fe40007810000 */
[----:B------:R-:W-:-:S02]  /*b9b0*/  FMNMX.FTZ R2, R20, R0, !PT ;  /* 0x0000000014027209 */ /* 0x000fc40007810000 */
[----:B------:R-:W-:Y:S02]  /*b9c0*/  FMNMX.FTZ R0, R53, R4, !PT ;  /* 0x0000000435007209 */ /* 0x000fe40007810000 */
[----:B------:R-:W-:Y:S02]  /*b9d0*/  FMNMX.FTZ R140, R40, R3, !PT ;  /* 0x00000003288c7209 */ /* 0x000fe40007810000 */
[----:B------:R-:W-:Y:S02]  /*b9e0*/  FMNMX.FTZ R141, R28, R141, !PT ;  /* 0x0000008d1c8d7209 */ /* 0x000fe40007810000 */
[----:B------:R-:W-:Y:S01]  /*b9f0*/  FMNMX.FTZ R6, R19, R2, !PT ;  /* 0x0000000213067209 */ /* 0x000fe20007810000 */
[----:B------:R-:W-:Y:S05]  /*ba00*/  BRA.DIV ~URZ, `(.L_x_1294) ;  /* 0x000144727f007947 */ /* 0x000fea000b800000 */
[----:B------:R1:W2:Y:S02]  /*ba10*/  SHFL.BFLY PT, R139, R0, 0x2, 0x1f ;  /* 0x0c401f00008b7f89 */ /* 0x0002a400000e0000 */
.L_x_1443:
[----:B--2---:R-:W-:Y:S01]  /*ba20*/  FMNMX.FTZ R139, R0, R139, !PT ;  /* 0x0000008b008b7209 */ /* 0x004fe20007810000 */
[----:B------:R-:W-:Y:S05]  /*ba30*/  BRA.DIV ~URZ, `(.L_x_1295) ;  /* 0x000144a27f007947 */ /* 0x000fea000b800000 */
[----:B-1----:R-:W1:Y:S04]  /*ba40*/  SHFL.BFLY PT, R0, R140, 0x2, 0x1f ;  /* 0x0c401f008c007f89 */ /* 0x002e6800000e0000 */
[----:B------:R-:W2:Y:S04]  /*ba50*/  SHFL.BFLY PT, R2, R141, 0x2, 0x1f ;  /* 0x0c401f008d027f89 */ /* 0x000ea800000e0000 */
[----:B------:R-:W3:Y:S01]  /*ba60*/  SHFL.BFLY PT, R4, R6, 0x2, 0x1f ;  /* 0x0c401f0006047f89 */ /* 0x000ee200000e0000 */
[----:B-1----:R-:W-:-:S03]  /*ba70*/  FMNMX.FTZ R140, R140, R0, !PT ;  /* 0x000000008c8c7209 */ /* 0x002fc60007810000 */
[----:B------:R-:W1:Y:S01]  /*ba80*/  SHFL.BFLY PT, R0, R139, 0x1, 0x1f ;  /* 0x0c201f008b007f89 */ /* 0x000e6200000e0000 */
[----:B--2---:R-:W-:-:S03]  /*ba90*/  FMNMX.FTZ R141, R141, R2, !PT ;  /* 0x000000028d8d7209 */ /* 0x004fc60007810000 */
[----:B------:R-:W2:Y:S01]  /*baa0*/  SHFL.BFLY PT, R2, R140, 0x1, 0x1f ;  /* 0x0c201f008c027f89 */ /* 0x000ea200000e0000 */
[----:B---3--:R-:W-:-:S03]  /*bab0*/  FMNMX.FTZ R6, R6, R4, !PT ;  /* 0x0000000406067209 */ /* 0x008fc60007810000 */
[----:B------:R-:W3:Y:S04]  /*bac0*/  SHFL.BFLY PT, R3, R141, 0x1, 0x1f ;  /* 0x0c201f008d037f89 */ /* 0x000ee800000e0000 */
[----:B------:R4:W4:Y:S01]  /*bad0*/  SHFL.BFLY PT, R7, R6, 0x1, 0x1f ;  /* 0x0c201f0006077f89 */ /* 0x00092200000e0000 */
[----:B-1----:R-:W-:Y:S02]  /*bae0*/  FMNMX.FTZ R139, R139, R0, !PT ;  /* 0x000000008b8b7209 */ /* 0x002fe40007810000 */
[----:B--2---:R-:W-:Y:S02]  /*baf0*/  FMNMX.FTZ R140, R140, R2, !PT ;  /* 0x000000028c8c7209 */ /* 0x004fe40007810000 */
[----:B---3--:R-:W-:Y:S02]  /*bb00*/  FMNMX.FTZ R141, R141, R3, !PT ;  /* 0x000000038d8d7209 */ /* 0x008fe40007810000 */
.L_x_1444:
[C---:B------:R-:W-:Y:S01]  /*bb10*/  FMUL.FTZ R0, R139.reuse, c[0x0][0x2d0] ;  /* 0x0000b4008b007a20 */ /* 0x040fe20000410000 */
[----:B------:R-:W-:Y:S01]  /*bb20*/  FSETP.NEU.FTZ.AND P0, PT, R139, -INF , PT ;  /* 0xff8000008b00780b */ /* 0x000fe20003f1d000 */
[----:B------:R-:W-:Y:S01]  /*bb30*/  FMUL.FTZ R3, R140, c[0x0][0x2d0] ;  /* 0x0000b4008c037a20 */ /* 0x000fe20000410000 */
[----:B----4-:R-:W-:Y:S01]  /*bb40*/  FMNMX.FTZ R7, R7, R6, !PT ;  /* 0x0000000607077209 */ /* 0x010fe20007810000 */
[----:B------:R-:W-:Y:S01]  /*bb50*/  WARPSYNC 0xffffffff ;  /* 0xffffffff00007948 */ /* 0x000fe20003800000 */
[----:B------:R-:W-:-:S02]  /*bb60*/  FSEL R0, R0, RZ, P0 ;  /* 0x000000ff00007208 */ /* 0x000fc40000000000 */
[----:B------:R-:W-:Y:S02]  /*bb70*/  FSETP.NEU.FTZ.AND P0, PT, R140, -INF , PT ;  /* 0xff8000008c00780b */ /* 0x000fe40003f1d000 */
[----:B------:R-:W-:Y:S01]  /*bb80*/  SHF.L.U32 R217, R10, 0x1, RZ ;  /* 0x000000010ad97819 */ /* 0x000fe200000006ff */
[----:B------:R-:W-:-:S04]  /*bb90*/  FFMA.FTZ R2, R50, c[0x0][0x2d0], -R0 ;  /* 0x0000b40032027a23 */ /* 0x000fc80000010800 */
[----:B------:R1:W-:Y:S02]  /*bba0*/  MUFU.EX2 R64, R2 ;  /* 0x0000000200407308 */ /* 0x0003e40000000800 */
[----:B-1----:R-:W-:-:S06]  /*bbb0*/  FFMA.FTZ R2, R52, c[0x0][0x2d0], -R0 ;  /* 0x0000b40034027a23 */ /* 0x002fcc0000010800 */
[----:B------:R1:W2:Y:S02]  /*bbc0*/  MUFU.EX2 R63, R2 ;  /* 0x00000002003f7308 */ /* 0x0002a40000000800 */
[----:B-1----:R-:W-:Y:S02]  /*bbd0*/  FFMA.FTZ R2, R62, c[0x0][0x2d0], -R0 ;  /* 0x0000b4003e027a23 */ /* 0x002fe40000010800 */
[----:B--2---:R-:W-:-:S04]  /*bbe0*/  FADD.FTZ R4, R64, R63 ;  /* 0x0000003f40047221 */ /* 0x004fc80000010000 */
[----:B------:R1:W2:Y:S02]  /*bbf0*/  MUFU.EX2 R62, R2 ;  /* 0x00000002003e7308 */ /* 0x0002a40000000800 */
[----:B-1----:R-:W-:Y:S02]  /*bc00*/  FFMA.FTZ R2, R61, c[0x0][0x2d0], -R0 ;  /* 0x0000b4003d027a23 */ /* 0x002fe40000010800 */
[----:B--2---:R-:W-:-:S04]  /*bc10*/  FADD.FTZ R4, R62, R4 ;  /* 0x000000043e047221 */ /* 0x004fc80000010000 */
[----:B------:R1:W-:Y:S02]  /*bc20*/  MUFU.EX2 R61, R2 ;  /* 0x00000002003d7308 */ /* 0x0003e40000000800 */
[----:B-1----:R-:W-:-:S06]  /*bc30*/  FFMA.FTZ R2, R60, c[0x0][0x2d0], -R0 ;  /* 0x0000b4003c027a23 */ /* 0x002fcc0000010800 */
[----:B------:R1:W-:Y:S02]  /*bc40*/  MUFU.EX2 R60, R2 ;  /* 0x00000002003c7308 */ /* 0x0003e40000000800 */
[----:B-1----:R-:W-:-:S06]  /*bc50*/  FFMA.FTZ R2, R59, c[0x0][0x2d0], -R0 ;  /* 0x0000b4003b027a23 */ /* 0x002fcc0000010800 */
[----:B------:R1:W-:Y:S02]  /*bc60*/  MUFU.EX2 R24, R2 ;  /* 0x0000000200187308 */ /* 0x0003e40000000800 */
[----:B-1----:R-:W-:-:S06]  /*bc70*/  FFMA.FTZ R2, R58, c[0x0][0x2d0], -R0 ;  /* 0x0000b4003a027a23 */ /* 0x002fcc0000010800 */
[----:B------:R1:W-:Y:S02]  /*bc80*/  MUFU.EX2 R58, R2 ;  /* 0x00000002003a7308 */ /* 0x0003e40000000800 */
[----:B-1----:R-:W-:-:S06]  /*bc90*/  FFMA.FTZ R2, R57, c[0x0][0x2d0], -R0 ;  /* 0x0000b40039027a23 */ /* 0x002fcc0000010800 */
[----:B------:R1:W2:Y:S02]  /*bca0*/  MUFU.EX2 R57, R2 ;  /* 0x0000000200397308 */ /* 0x0002a40000000800 */
[----:B-1----:R-:W-:-:S06]  /*bcb0*/  FFMA.FTZ R2, R56, c[0x0][0x2d0], -R0 ;  /* 0x0000b40038027a23 */ /* 0x002fcc0000010800 */
[----:B------:R1:W-:Y:S02]  /*bcc0*/  MUFU.EX2 R56, R2 ;  /* 0x0000000200387308 */ /* 0x0003e40000000800 */
[----:B-1----:R-:W-:-:S06]  /*bcd0*/  FFMA.FTZ R2, R55, c[0x0][0x2d0], -R0 ;  /* 0x0000b40037027a23 */ /* 0x002fcc0000010800 */
[----:B------:R1:W-:Y:S02]  /*bce0*/  MUFU.EX2 R132, R2 ;  /* 0x0000000200847308 */ /* 0x0003e40000000800 */
[----:B-1----:R-:W-:-:S06]  /*bcf0*/  FFMA.FTZ R2, R54, c[0x0][0x2d0], -R0 ;  /* 0x0000b40036027a23 */ /* 0x002fcc0000010800 */
[----:B------:R1:W-:Y:S02]  /*bd00*/  MUFU.EX2 R55, R2 ;  /* 0x0000000200377308 */ /* 0x0003e40000000800 */
[----:B-1----:R-:W-:Y:S01]  /*bd10*/  FFMA.FTZ R2, R53, c[0x0][0x2d0], -R0 ;  /* 0x0000b40035027a23 */ /* 0x002fe20000010800 */
[----:B------:R-:W-:Y:S01]  /*bd20*/  FSEL R0, R3, RZ, P0 ;  /* 0x000000ff03007208 */ /* 0x000fe20000000000 */
[C---:B------:R-:W-:Y:S01]  /*bd30*/  FMUL.FTZ R3, R141.reuse, c[0x0][0x2d0] ;  /* 0x0000b4008d037a20 */ /* 0x040fe20000410000 */
[----:B------:R-:W-:-:S03]  /*bd40*/  FSETP.NEU.FTZ.AND P0, PT, R141, -INF , PT ;  /* 0xff8000008d00780b */ /* 0x000fc60003f1d000 */
        /* <DEDUP_REMOVED lines=16> */
[----:B------:R1:W3:Y:S02]  /*be50*/  MUFU.EX2 R45, R2 ;  /* 0x00000002002d7308 */ /* 0x0002e40000000800 */
        /* <DEDUP_REMOVED lines=11> */
[----:B-1----:R-:W-:Y:S01]  /*bf10*/  FFMA.FTZ R2, R26, c[0x0][0x2d0], -R0 ;  /* 0x0000b4001a027a23 */ /* 0x002fe20000010800 */
[----:B--2---:R-:W-:-:S05]  /*bf20*/  F2FP.BF16.PACK_AB R26, R57, R58 ;  /* 0x0000003a391a723e */ /* 0x004fca00000010ff */
[----:B------:R1:W-:Y:S02]  /*bf30*/  MUFU.EX2 R40, R2 ;  /* 0x0000000200287308 */ /* 0x0003e40000000800 */
[----:B-1----:R-:W-:Y:S01]  /*bf40*/  FFMA.FTZ R2, R27, c[0x0][0x2d0], -R0 ;  /* 0x0000b4001b027a23 */ /* 0x002fe20000010800 */
[----:B---3--:R-:W-:-:S05]  /*bf50*/  F2FP.BF16.PACK_AB R27, R45, R48 ;  /* 0x000000302d1b723e */ /* 0x008fca00000010ff */
        /* <DEDUP_REMOVED lines=20> */
[----:B------:R-:W-:-:S05]  /*c0a0*/  FSEL R0, R3, RZ, P0 ;  /* 0x000000ff03007208 */ /* 0x000fca0000000000 */
[----:B------:R1:W-:Y:S01]  /*c0b0*/  MUFU.EX2 R130, R2 ;  /* 0x0000000200827308 */ /* 0x0003e20000000800 */
[--C-:B------:R-:W-:Y:S01]  /*c0c0*/  FFMA.FTZ R3, R17, c[0x0][0x2d0], -R0.reuse ;  /* 0x0000b40011037a23 */ /* 0x100fe20000010800 */
[----:B------:R-:W-:Y:S01]  /*c0d0*/  F2FP.BF16.PACK_AB R17, R50, R51 ;  /* 0x000000333211723e */ /* 0x000fe200000010ff */
[--C-:B------:R-:W-:Y:S02]  /*c0e0*/  FFMA.FTZ R6, R15, c[0x0][0x2d0], -R0.reuse ;  /* 0x0000b4000f067a23 */ /* 0x100fe40000010800 */
[--C-:B------:R-:W-:Y:S01]  /*c0f0*/  FFMA.FTZ R15, R20, c[0x0][0x2d0], -R0.reuse ;  /* 0x0000b400140f7a23 */ /* 0x100fe20000010800 */
[----:B--2---:R-:W-:Y:S02]  /*c100*/  F2FP.BF16.PACK_AB R20, R34, R35 ;  /* 0x000000232214723e */ /* 0x004fe400000010ff */
[----:B------:R2:W-:Y:S01]  /*c110*/  MUFU.EX2 R37, R3 ;  /* 0x0000000300257308 */ /* 0x0005e20000000800 */
[----:B-1----:R-:W-:-:S07]  /*c120*/  FFMA.FTZ R2, R12, c[0x0][0x2d0], -R0 ;  /* 0x0000b4000c027a23 */ /* 0x002fce0000010800 */
[----:B------:R-:W-:Y:S01]  /*c130*/  MUFU.EX2 R28, R15 ;  /* 0x0000000f001c7308 */ /* 0x000fe20000000800 */
[----:B------:R-:W-:Y:S01]  /*c140*/  F2FP.BF16.PACK_AB R12, R38, R40 ;  /* 0x00000028260c723e */ /* 0x000fe200000010ff */
[----:B--2---:R-:W-:-:S06]  /*c150*/  FFMA.FTZ R3, R22, c[0x0][0x2d0], -R0 ;  /* 0x0000b40016037a23 */ /* 0x004fcc0000010800 */
[----:B------:R1:W-:Y:S01]  /*c160*/  MUFU.EX2 R44, R2 ;  /* 0x00000002002c7308 */ /* 0x0003e20000000800 */
[----:B---3--:R-:W-:-:S07]  /*c170*/  F2FP.BF16.PACK_AB R22, R32, R33 ;  /* 0x000000212016723e */ /* 0x008fce00000010ff */
[----:B------:R2:W-:Y:S01]  /*c180*/  MUFU.EX2 R30, R3 ;  /* 0x00000003001e7308 */ /* 0x0005e20000000800 */
[--C-:B-1----:R-:W-:Y:S02]  /*c190*/  FFMA.FTZ R2, R13, c[0x0][0x2d0], -R0.reuse ;  /* 0x0000b4000d027a23 */ /* 0x102fe40000010800 */
[----:B------:R-:W-:Y:S01]  /*c1a0*/  FFMA.FTZ R13, R18, c[0x0][0x2d0], -R0 ;  /* 0x0000b400120d7a23 */ /* 0x000fe20000010800 */
[----:B------:R-:W-:-:S04]  /*c1b0*/  F2FP.BF16.PACK_AB R18, R61, R62 ;  /* 0x0000003e3d12723e */ /* 0x000fc800000010ff */
[----:B------:R1:W3:Y:S01]  /*c1c0*/  MUFU.EX2 R43, R2 ;  /* 0x00000002002b7308 */ /* 0x0002e20000000800 */
[----:B--2---:R-:W-:-:S04]  /*c1d0*/  FADD.FTZ R3, R40, R38 ;  /* 0x0000002628037221 */ /* 0x004fc80000010000 */
[----:B------:R-:W-:-:S03]  /*c1e0*/  FADD.FTZ R3, R39, R3 ;  /* 0x0000000327037221 */ /* 0x000fc60000010000 */
[----:B------:R3:W-:Y:S01]  /*c1f0*/  MUFU.EX2 R129, R13 ;  /* 0x0000000d00817308 */ /* 0x0007e20000000800 */
[----:B------:R-:W-:Y:S02]  /*c200*/  FADD.FTZ R3, R36, R3 ;  /* 0x0000000324037221 */ /* 0x000fe40000010000 */
[--C-:B-1----:R-:W-:Y:S02]  /*c210*/  FFMA.FTZ R2, R21, c[0x0][0x2d0], -R0.reuse ;  /* 0x0000b40015027a23 */ /* 0x102fe40000010800 */
[----:B------:R-:W-:Y:S01]  /*c220*/  FFMA.FTZ R21, R19, c[0x0][0x2d0], -R0 ;  /* 0x0000b40013157a23 */ /* 0x000fe20000010800 */
[----:B------:R-:W-:Y:S02]  /*c230*/  F2FP.BF16.PACK_AB R19, R23, R49 ;  /* 0x000000311713723e */ /* 0x000fe400000010ff */
[----:B------:R1:W-:Y:S01]  /*c240*/  MUFU.EX2 R42, R2 ;  /* 0x00000002002a7308 */ /* 0x0003e20000000800 */
[----:B---3--:R-:W-:-:S07]  /*c250*/  F2FP.BF16.PACK_AB R13, R43, R44 ;  /* 0x0000002c2b0d723e */ /* 0x008fce00000010ff */
[----:B------:R-:W-:Y:S01]  /*c260*/  MUFU.EX2 R131, R21 ;  /* 0x0000001500837308 */ /* 0x000fe20000000800 */
[--C-:B-1----:R-:W-:Y:S02]  /*c270*/  FFMA.FTZ R2, R11, c[0x0][0x2d0], -R0.reuse ;  /* 0x0000b4000b027a23 */ /* 0x102fe40000010800 */
[----:B------:R-:W-:Y:S01]  /*c280*/  FFMA.FTZ R11, R16, c[0x0][0x2d0], -R0 ;  /* 0x0000b400100b7a23 */ /* 0x000fe20000010800 */
[----:B------:R-:W-:-:S04]  /*c290*/  F2FP.BF16.PACK_AB R16, R63, R64 ;  /* 0x000000403f10723e */ /* 0x000fc800000010ff */
[----:B------:R1:W2:Y:S08]  /*c2a0*/  MUFU.EX2 R41, R2 ;  /* 0x0000000200297308 */ /* 0x0002b00000000800 */
[----:B------:R-:W-:Y:S01]  /*c2b0*/  MUFU.EX2 R29, R11 ;  /* 0x0000000b001d7308 */ /* 0x000fe20000000800 */
[----:B-1----:R-:W-:Y:S01]  /*c2c0*/  FFMA.FTZ R2, R14, c[0x0][0x2d0], -R0 ;  /* 0x0000b4000e027a23 */ /* 0x002fe20000010800 */
[----:B------:R-:W-:-:S02]  /*c2d0*/  F2FP.BF16.PACK_AB R14, R36, R39 ;  /* 0x00000027240e723e */ /* 0x000fc400000010ff */
[----:B--2---:R-:W-:-:S04]  /*c2e0*/  F2FP.BF16.PACK_AB R15, R41, R42 ;  /* 0x0000002a290f723e */ /* 0x004fc800000010ff */
[----:B------:R1:W2:Y:S02]  /*c2f0*/  MUFU.EX2 R31, R2 ;  /* 0x00000002001f7308 */ /* 0x0002a40000000800 */
[----:B-1----:R-:W-:Y:S01]  /*c300*/  FADD.FTZ R2, R61, R4 ;  /* 0x000000043d027221 */ /* 0x002fe20000010000 */
[----:B--2---:R-:W-:Y:S01]  /*c310*/  F2FP.BF16.PACK_AB R21, R31, R37 ;  /* 0x000000251f15723e */ /* 0x004fe200000010ff */
[----:B------:R-:W-:Y:S02]  /*c320*/  FADD.FTZ R4, R51, R50 ;  /* 0x0000003233047221 */ /* 0x000fe40000010000 */
[----:B------:R-:W-:Y:S02]  /*c330*/  FADD.FTZ R0, R60, R2 ;  /* 0x000000023c007221 */ /* 0x000fe40000010000 */
[----:B------:R-:W-:Y:S02]  /*c340*/  FADD.FTZ R2, R49, R4 ;  /* 0x0000000431027221 */ /* 0x000fe40000010000 */
[C---:B------:R-:W-:Y:S01]  /*c350*/  FADD.FTZ R0, R24.reuse, R0 ;  /* 0x0000000018007221 */ /* 0x040fe20000010000 */
[----:B------:R-:W-:Y:S01]  /*c360*/  F2FP.BF16.PACK_AB R24, R24, R60 ;  /* 0x0000003c1818723e */ /* 0x000fe200000010ff */
[----:B------:R-:W-:-:S02]  /*c370*/  FADD.FTZ R2, R23, R2 ;  /* 0x0000000217027221 */ /* 0x000fc40000010000 */
[----:B------:R-:W-:Y:S01]  /*c380*/  FADD.FTZ R0, R58, R0 ;  /* 0x000000003a007221 */ /* 0x000fe20000010000 */
[----:B------:R1:W2:Y:S01]  /*c390*/  MUFU.EX2 R23, R6 ;  /* 0x0000000600177308 */ /* 0x0002a20000000800 */
[----:B------:R-:W-:-:S04]  /*c3a0*/  FADD.FTZ R2, R47, R2 ;  /* 0x000000022f027221 */ /* 0x000fc80000010000 */
[C---:B------:R-:W-:Y:S01]  /*c3b0*/  FADD.FTZ R2, R25.reuse, R2 ;  /* 0x0000000219027221 */ /* 0x040fe20000010000 */
[----:B------:R-:W-:Y:S01]  /*c3c0*/  F2FP.BF16.PACK_AB R25, R25, R47 ;  /* 0x0000002f1919723e */ /* 0x000fe200000010ff */
[----:B-1----:R-:W-:Y:S02]  /*c3d0*/  FADD.FTZ R6, R57, R0 ;  /* 0x0000000039067221 */ /* 0x002fe40000010000 */
        /* <DEDUP_REMOVED lines=13> */
[C---:B------:R-:W-:Y:S01]  /*c4b0*/  FADD.FTZ R4, R132.reuse, R0 ;  /* 0x0000000084047221 */ /* 0x040fe20000010000 */
[----:B------:R-:W-:Y:S01]  /*c4c0*/  F2FP.BF16.PACK_AB R132, R132, R56 ;  /* 0x000000388484723e */ /* 0x000fe200000010ff */
[C---:B------:R-:W-:Y:S01]  /*c4d0*/  FADD.FTZ R6, R133.reuse, R2 ;  /* 0x0000000285067221 */ /* 0x040fe20000010000 */
[----:B------:R-:W-:Y:S01]  /*c4e0*/  F2FP.BF16.PACK_AB R133, R133, R53 ;  /* 0x000000358585723e */ /* 0x000fe200000010ff */
[----:B------:R-:W-:-:S02]  /*c4f0*/  FADD.FTZ R2, R30, R3 ;  /* 0x000000031e027221 */ /* 0x000fc40000010000 */
[----:B------:R-:W-:Y:S02]  /*c500*/  FADD.FTZ R0, R52, R11 ;  /* 0x0000000b34007221 */ /* 0x000fe40000010000 */
[----:B------:R-:W-:Y:S02]  /*c510*/  FADD.FTZ R3, R55, R4 ;  /* 0x0000000437037221 */ /* 0x000fe40000010000 */
[C---:B--2---:R-:W-:Y:S01]  /*c520*/  FADD.FTZ R4, R23.reuse, R2 ;  /* 0x0000000217047221 */ /* 0x044fe20000010000 */
[----:B------:R-:W-:Y:S01]  /*c530*/  F2FP.BF16.PACK_AB R23, R23, R30 ;  /* 0x0000001e1717723e */ /* 0x000fe200000010ff */
[C---:B------:R-:W-:Y:S01]  /*c540*/  FADD.FTZ R2, R128.reuse, R0 ;  /* 0x0000000080027221 */ /* 0x040fe20000010000 */
[----:B------:R-:W-:Y:S01]  /*c550*/  F2FP.BF16.PACK_AB R128, R128, R52 ;  /* 0x000000348080723e */ /* 0x000fe200000010ff */
[----:B------:R-:W-:Y:S02]  /*c560*/  FADD.FTZ R0, R54, R6 ;  /* 0x0000000636007221 */ /* 0x000fe40000010000 */
[----:B------:R-:W-:-:S02]  /*c570*/  FADD.FTZ R4, R29, R4 ;  /* 0x000000041d047221 */ /* 0x000fc40000010000 */
[C---:B------:R-:W-:Y:S01]  /*c580*/  FADD.FTZ R0, R135.reuse, R0 ;  /* 0x0000000087007221 */ /* 0x040fe20000010000 */
[----:B------:R-:W-:Y:S01]  /*c590*/  F2FP.BF16.PACK_AB R135, R135, R54 ;  /* 0x000000368787723e */ /* 0x000fe200000010ff */
[----:B------:R-:W-:Y:S02]  /*c5a0*/  FADD.FTZ R2, R46, R2 ;  /* 0x000000022e027221 */ /* 0x000fe40000010000 */
[C---:B------:R-:W-:Y:S01]  /*c5b0*/  FADD.FTZ R4, R129.reuse, R4 ;  /* 0x0000000481047221 */ /* 0x040fe20000010000 */
[----:B------:R1:W-:Y:S01]  /*c5c0*/  STL [R1+0x94], R0 ;  /* 0x0000940001007387 */ /* 0x0003e20000100800 */
[C---:B------:R-:W-:Y:S01]  /*c5d0*/  FADD.FTZ R3, R134.reuse, R3 ;  /* 0x0000000386037221 */ /* 0x040fe20000010000 */
[----:B------:R-:W-:Y:S01]  /*c5e0*/  F2FP.BF16.PACK_AB R134, R134, R55 ;  /* 0x000000378686723e */ /* 0x000fe200000010ff */
[----:B------:R-:W-:Y:S01]  /*c5f0*/  FADD.FTZ R4, R28, R4 ;  /* 0x000000041c047221 */ /* 0x000fe20000010000 */
[----:B------:R-:W-:Y:S02]  /*c600*/  F2FP.BF16.PACK_AB R129, R129, R29 ;  /* 0x0000001d8181723e */ /* 0x000fe400000010ff */
[----:B------:R-:W-:Y:S01]  /*c610*/  STL [R1+0x90], R3 ;  /* 0x0000900301007387 */ /* 0x000fe20000100800 */
[C---:B-1----:R-:W-:Y:S01]  /*c620*/  FADD.FTZ R0, R130.reuse, R2 ;  /* 0x0000000282007221 */ /* 0x042fe20000010000 */
[----:B------:R-:W-:-:S04]  /*c630*/  F2FP.BF16.PACK_AB R130, R130, R46 ;  /* 0x0000002e8282723e */ /* 0x000fc800000010ff */
[----:B------:R1:W-:Y:S02]  /*c640*/  STL [R1+0xac], R0 ;  /* 0x0000ac0001007387 */ /* 0x0003e40000100800 */
[C---:B-1----:R-:W-:Y:S01]  /*c650*/  FADD.FTZ R0, R131.reuse, R4 ;  /* 0x0000000483007221 */ /* 0x042fe20000010000 */
[----:B------:R-:W-:-:S04]  /*c660*/  F2FP.BF16.PACK_AB R131, R131, R28 ;  /* 0x0000001c8383723e */ /* 0x000fc800000010ff */
[----:B------:R1:W-:Y:S03]  /*c670*/  STL [R1+0xa8], R0 ;  /* 0x0000a80001007387 */ /* 0x0003e60000100800 */
[----:B------:R-:W2:Y:S04]  /*c680*/  LDL R3, [R1+0x4] ;  /* 0x0000040001037983 */ /* 0x000ea80000100800 */
[----:B------:R-:W3:Y:S04]  /*c690*/  LDL R6, [R1+0x64] ;  /* 0x0000640001067983 */ /* 0x000ee80000100800 */
[----:B------:R-:W3:Y:S01]  /*c6a0*/  LDL R4, [R1+0x58] ;  /* 0x0000580001047983 */ /* 0x000ee20000100800 */
[--C-:B------:R-:W-:Y:S01]  /*c6b0*/  IMAD R220, R8, 0x2, R217.reuse ;  /* 0x0000000208dc7824 */ /* 0x100fe200078e02d9 */
[----:B------:R-:W-:Y:S01]  /*c6c0*/  LOP3.LUT R229, R229, 0xfffffbff, RZ, 0xc0, !PT ;  /* 0xfffffbffe5e57812 */ /* 0x000fe200078ec0ff */
[----:B------:R-:W-:Y:S01]  /*c6d0*/  IMAD R218, R9, 0x2, R217 ;  /* 0x0000000209da7824 */ /* 0x000fe200078e02d9 */
[----:B------:R-:W4:Y:S01]  /*c6e0*/  LDSM.16.MT88.4 R28, [R217+0x2080] ;  /* 0x00208000d91c783b */ /* 0x000f220000004200 */
[----:B------:R-:W-:Y:S01]  /*c6f0*/  IMAD.MOV.U32 R136, RZ, RZ, 0x1 ;  /* 0x00000001ff887424 */ /* 0x000fe200078e00ff */
[----:B------:R-:W-:Y:S01]  /*c700*/  IADD3 R230, R230, -0x2, RZ ;  /* 0xfffffffee6e67810 */ /* 0x000fe20007ffe0ff */
[----:B------:R-:W-:Y:S01]  /*c710*/  IMAD R219, R8, 0x2, R218 ;  /* 0x0000000208db7824 */ /* 0x000fe200078e02da */
[----:B------:R-:W5:Y:S02]  /*c720*/  LDSM.16.MT88.4 R52, [R217+0x3880] ;  /* 0x00388000d934783b */ /* 0x000f640000004200 */
[----:B------:R-:W-:-:S02]  /*c730*/  ISETP.NE.AND P0, PT, R136, c[0x0][0x2c4], PT ;  /* 0x0000b10088007a0c */ /* 0x000fc40003f05270 */
[----:B------:R-:W1:Y:S04]  /*c740*/  LDSM.16.MT88.4 R68, [R220+0x3880] ;  /* 0x00388000dc44783b */ /* 0x000e680000004200 */
[----:B------:R-:W-:Y:S04]  /*c750*/  LDSM.16.MT88.4 R48, [R218+0x2080] ;  /* 0x00208000da30783b */ /* 0x000fe80000004200 */
[----:B------:R-:W-:Y:S03]  /*c760*/  LDSM.16.MT88.4 R56, [R220+0x4080] ;  /* 0x00408000dc38783b */ /* 0x000fe60000004200 */
[----:B------:R-:W-:Y:S01]  /*c770*/  @P0 LOP3.LUT R229, R229, 0x400, RZ, 0xfc, !PT ;  /* 0x00000400e5e50812 */ /* 0x000fe200078efcff */
[----:B------:R-:W-:Y:S03]  /*c780*/  LDSM.16.MT88.4 R44, [R220+0x2080] ;  /* 0x00208000dc2c783b */ /* 0x000fe60000004200 */
[----:B------:R-:W-:Y:S01]  /*c790*/  LOP3.LUT R229, R229, 0xfffffdff, RZ, 0xc0, !PT ;  /* 0xfffffdffe5e57812 */ /* 0x000fe200078ec0ff */
[----:B------:R-:W-:Y:S04]  /*c7a0*/  LDSM.16.MT88.4 R32, [R217+0x2880] ;  /* 0x00288000d920783b */ /* 0x000fe80000004200 */
[----:B------:R-:W-:Y:S04]  /*c7b0*/  LDSM.16.MT88.4 R40, [R218+0x3880] ;  /* 0x00388000da28783b */ /* 0x000fe80000004200 */
[----:B------:R-:W-:Y:S04]  /*c7c0*/  LDSM.16.MT88.4 R36, [R218+0x2880] ;  /* 0x00288000da24783b */ /* 0x000fe80000004200 */
[----:B------:R-:W-:Y:S01]  /*c7d0*/  LDSM.16.MT88.4 R64, [R220+0x2880] ;  /* 0x00288000dc40783b */ /* 0x000fe20000004200 */
[-C--:B----4-:R-:W-:Y:S03]  /*c7e0*/  HMMA.16816.F32.BF16 R144, R16, R28.reuse, RZ ;  /* 0x0000001c1090723c */ /* 0x090fe600000418ff */
[----:B------:R-:W-:Y:S04]  /*c7f0*/  LDSM.16.MT88.4 R60, [R218+0x4080] ;  /* 0x00408000da3c783b */ /* 0x000fe80000004200 */
[----:B------:R-:W-:Y:S01]  /*c800*/  LDSM.16.MT88.4 R8, [R219+0x3880] ;  /* 0x00388000db08783b */ /* 0x000fe20000004200 */
[C---:B------:R-:W-:Y:S03]  /*c810*/  HMMA.16816.F32.BF16 R124, R12.reuse, R28, RZ ;  /* 0x0000001c0c7c723c */ /* 0x040fe600000418ff */
[----:B------:R-:W-:Y:S04]  /*c820*/  LDSM.16.MT88.4 R156, [R217+0x3080] ;  /* 0x00308000d99c783b */ /* 0x000fe80000004200 */
[----:B------:R-:W-:Y:S01]  /*c830*/  LDSM.16.MT88.4 R148, [R218+0x3080] ;  /* 0x00308000da94783b */ /* 0x000fe20000004200 */
[-C--:B------:R-:W-:Y:S08]  /*c840*/  HMMA.16816.F32.BF16 R120, R12, R30.reuse, RZ ;  /* 0x0000001e0c78723c */ /* 0x080ff000000418ff */
[C---:B------:R-:W-:Y:S01]  /*c850*/  HMMA.16816.F32.BF16 R116, R16.reuse, R30, RZ ;  /* 0x0000001e1074723c */ /* 0x040fe200000418ff */
[----:B------:R-:W4:Y:S07]  /*c860*/  LDSM.16.MT88.4 R28, [R217+0x4080] ;  /* 0x00408000d91c783b */ /* 0x000f2e0000004200 */
[-C--:B-----5:R-:W-:Y:S08]  /*c870*/  HMMA.16816.F32.BF16 R112, R16, R52.reuse, RZ ;  /* 0x000000341070723c */ /* 0x0a0ff000000418ff */
[C---:B------:R-:W-:Y:S08]  /*c880*/  HMMA.16816.F32.BF16 R108, R12.reuse, R52, RZ ;  /* 0x000000340c6c723c */ /* 0x040ff000000418ff */
[-C--:B------:R-:W-:Y:S08]  /*c890*/  HMMA.16816.F32.BF16 R104, R12, R54.reuse, RZ ;  /* 0x000000360c68723c */ /* 0x080ff000000418ff */
[----:B------:R-:W-:Y:S08]  /*c8a0*/  HMMA.16816.F32.BF16 R96, R16, R54, RZ ;  /* 0x000000361060723c */ /* 0x000ff000000418ff */
[----:B-1----:R-:W-:Y:S08]  /*c8b0*/  HMMA.16816.F32.BF16 R52, R12, R68, RZ ;  /* 0x000000440c34723c */ /* 0x002ff000000418ff */
[-C--:B----4-:R-:W-:Y:S08]  /*c8c0*/  HMMA.16816.F32.BF16 R184, R24, R28.reuse, R112 ;  /* 0x0000001c18b8723c */ /* 0x090ff00000041870 */
[C---:B------:R-:W-:Y:S08]  /*c8d0*/  HMMA.16816.F32.BF16 R176, R20.reuse, R28, R108 ;  /* 0x0000001c14b0723c */ /* 0x040ff0000004186c */
[-C--:B------:R-:W-:Y:S08]  /*c8e0*/  HMMA.16816.F32.BF16 R160, R20, R30.reuse, R104 ;  /* 0x0000001e14a0723c */ /* 0x080ff00000041868 */
[----:B------:R-:W-:Y:S08]  /*c8f0*/  HMMA.16816.F32.BF16 R152, R24, R30, R96 ;  /* 0x0000001e1898723c */ /* 0x000ff00000041860 */
[----:B------:R-:W-:Y:S08]  /*c900*/  HMMA.16816.F32.BF16 R28, R12, R50, RZ ;  /* 0x000000320c1c723c */ /* 0x000ff000000418ff */
[----:B------:R-:W-:Y:S08]  /*c910*/  HMMA.16816.F32.BF16 R232, R20, R56, R52 ;  /* 0x0000003814e8723c */ /* 0x000ff00000041834 */
[-C--:B------:R-:W-:Y:S08]  /*c920*/  HMMA.16816.F32.BF16 R88, R16, R44.reuse, RZ ;  /* 0x0000002c1058723c */ /* 0x080ff000000418ff */
[----:B------:R-:W-:Y:S08]  /*c930*/  HMMA.16816.F32.BF16 R84, R12, R44, RZ ;  /* 0x0000002c0c54723c */ /* 0x000ff000000418ff */
[-C--:B------:R-:W-:Y:S08]  /*c940*/  HMMA.16816.F32.BF16 R144, R24, R32.reuse, R144 ;  /* 0x000000201890723c */ /* 0x080ff00000041890 */
[C---:B------:R-:W-:Y:S08]  /*c950*/  HMMA.16816.F32.BF16 R124, R20.reuse, R32, R124 ;  /* 0x00000020147c723c */ /* 0x040ff0000004187c */
[-C--:B------:R-:W-:Y:S08]  /*c960*/  HMMA.16816.F32.BF16 R120, R20, R34.reuse, R120 ;  /* 0x000000221478723c */ /* 0x080ff00000041878 */
[----:B------:R-:W-:Y:S08]  /*c970*/  HMMA.16816.F32.BF16 R116, R24, R34, R116 ;  /* 0x000000221874723c */ /* 0x000ff00000041874 */
[----:B------:R-:W-:Y:S08]  /*c980*/  HMMA.16816.F32.BF16 R52, R12, R46, RZ ;  /* 0x0000002e0c34723c */ /* 0x000ff000000418ff */
[-C--:B------:R-:W-:Y:S08]  /*c990*/  HMMA.16816.F32.BF16 R80, R16, R40.reuse, RZ ;  /* 0x000000281050723c */ /* 0x080ff000000418ff */
[----:B------:R-:W-:Y:S08]  /*c9a0*/  HMMA.16816.F32.BF16 R76, R12, R40, RZ ;  /* 0x000000280c4c723c */ /* 0x000ff000000418ff */
[----:B------:R-:W-:Y:S08]  /*c9b0*/  HMMA.16816.F32.BF16 R44, R16, R46, RZ ;  /* 0x0000002e102c723c */ /* 0x000ff000000418ff */
[----:B------:R-:W-:Y:S08]  /*c9c0*/  HMMA.16816.F32.BF16 R32, R12, R42, RZ ;  /* 0x0000002a0c20723c */ /* 0x000ff000000418ff */
[----:B------:R-:W-:Y:S01]  /*c9d0*/  HMMA.16816.F32.BF16 R180, R20, R38, R28 ;  /* 0x0000002614b4723c */ /* 0x000fe2000004181c */
[----:B------:R-:W1:Y:S07]  /*c9e0*/  LDSM.16.MT88.4 R28, [R219+0x2080] ;  /* 0x00208000db1c783b */ /* 0x000e6e0000004200 */
[C---:B------:R-:W-:Y:S08]  /*c9f0*/  HMMA.16816.F32.BF16 R40, R16.reuse, R42, RZ ;  /* 0x0000002a1028723c */ /* 0x040ff000000418ff */
[-C--:B------:R-:W-:Y:S08]  /*ca00*/  HMMA.16816.F32.BF16 R100, R16, R48.reuse, RZ ;  /* 0x000000301064723c */ /* 0x080ff000000418ff */
[----:B------:R-:W-:Y:S08]  /*ca10*/  HMMA.16816.F32.BF16 R92, R12, R48, RZ ;  /* 0x000000300c5c723c */ /* 0x000ff000000418ff */
[----:B------:R-:W-:Y:S08]  /*ca20*/  HMMA.16816.F32.BF16 R48, R16, R50, RZ ;  /* 0x000000321030723c */ /* 0x000ff000000418ff */
[----:B------:R-:W-:Y:S01]  /*ca30*/  HMMA.16816.F32.BF16 R96, R24, R66, R44 ;  /* 0x000000421860723c */ /* 0x000fe2000004182c */
[----:B------:R-:W4:Y:S01]  /*ca40*/  LDSM.16.MT88.4 R44, [R219+0x2880] ;  /* 0x00288000db2c783b */ /* 0x000f220000004200 */
[----:B--2---:R-:W-:-:S04]  /*ca50*/  IMAD.SHL.U32 R3, R3, 0x80, RZ ;  /* 0x0000008003037824 */ /* 0x004fc800078e00ff */
[----:B------:R-:W-:Y:S02]  /*ca60*/  @P0 IMAD.HI.U32 R2, R3, c[0x0][0x2c8], RZ ;  /* 0x0000b20003020a27 */ /* 0x000fe400078e00ff */
[----:B------:R-:W-:Y:S01]  /*ca70*/  HMMA.16816.F32.BF16 R104, R24, R62, R40 ;  /* 0x0000003e1868723c */ /* 0x000fe20000041828 */
[----:B------:R-:W2:Y:S01]  /*ca80*/  LDSM.16.MT88.4 R40, [R219+0x4080] ;  /* 0x00408000db28783b */ /* 0x000ea20000004200 */
[----:B------:R-:W-:Y:S01]  /*ca90*/  IMAD.MOV.U32 R0, RZ, RZ, R3 ;  /* 0x000000ffff007224 */ /* 0x000fe200078e0003 */
[----:B------:R-:W-:Y:S02]  /*caa0*/  @P0 SHF.R.U32.HI R0, RZ, c[0x0][0x2cc], R2 ;  /* 0x0000b300ff000a19 */ /* 0x000fe40000011602 */
[----:B------:R-:W-:Y:S02]  /*cab0*/  ISETP.LE.AND P0, PT, R136, c[0x0][0x32c], PT ;  /* 0x0000cb0088007a0c */ /* 0x000fe40003f03270 */
[----:B---3--:R-:W-:Y:S01]  /*cac0*/  IADD3 R0, -R4, R6, R0 ;  /* 0x0000000604007210 */ /* 0x008fe20007ffe100 */
[----:B------:R-:W-:Y:S03]  /*cad0*/  HMMA.16816.F32.BF16 R192, R20, R36, R92 ;  /* 0x0000002414c0723c */ /* 0x000fe6000004185c */
[----:B------:R-:W-:-:S05]  /*cae0*/  IADD3 R4, R0, c[0x0][0x328], RZ ;  /* 0x0000ca0000047a10 */ /* 0x000fca0007ffe0ff */
[----:B------:R-:W-:Y:S01]  /*caf0*/  HMMA.16816.F32.BF16 R196, R24, R36, R100 ;  /* 0x0000002418c4723c */ /* 0x000fe20000041864 */
[----:B------:R-:W-:Y:S01]  /*cb00*/  LDSM.16.MT88.4 R100, [R218+0x4880] ;  /* 0x00488000da64783b */ /* 0x000fe20000004200 */
[----:B------:R-:W-:-:S06]  /*cb10*/  @P0 LOP3.LUT R229, R229, 0x200, RZ, 0xfc, !PT ;  /* 0x00000200e5e50812 */ /* 0x000fcc00078efcff */
[----:B------:R-:W-:Y:S08]  /*cb20*/  HMMA.16816.F32.BF16 R92, R24, R38, R48 ;  /* 0x00000026185c723c */ /* 0x000ff00000041830 */
[----:B------:R-:W-:Y:S08]  /*cb30*/  HMMA.16816.F32.BF16 R108, R20, R62, R32 ;  /* 0x0000003e146c723c */ /* 0x000ff00000041820 */
[----:B------:R-:W-:Y:S08]  /*cb40*/  HMMA.16816.F32.BF16 R36, R12, R70, RZ ;  /* 0x000000460c24723c */ /* 0x000ff000000418ff */
[----:B------:R-:W-:Y:S08]  /*cb50*/  HMMA.16816.F32.BF16 R72, R16, R68, RZ ;  /* 0x000000441048723c */ /* 0x000ff000000418ff */
[-C--:B------:R-:W-:Y:S08]  /*cb60*/  HMMA.16816.F32.BF16 R204, R24, R64.reuse, R88 ;  /* 0x0000004018cc723c */ /* 0x080ff00000041858 */
[----:B------:R-:W-:Y:S01]  /*cb70*/  HMMA.16816.F32.BF16 R200, R20, R64, R84 ;  /* 0x0000004014c8723c */ /* 0x000fe20000041854 */
[----:B------:R-:W3:Y:S07]  /*cb80*/  LDSM.16.MT88.4 R84, [R217+0x4880] ;  /* 0x00488000d954783b */ /* 0x000eee0000004200 */
[-C--:B------:R-:W-:Y:S08]  /*cb90*/  HMMA.16816.F32.BF16 R212, R24, R60.reuse, R80 ;  /* 0x0000003c18d4723c */ /* 0x080ff00000041850 */
[C---:B------:R-:W-:Y:S08]  /*cba0*/  HMMA.16816.F32.BF16 R208, R20.reuse, R60, R76 ;  /* 0x0000003c14d0723c */ /* 0x040ff0000004184c */
[----:B------:R-:W-:Y:S08]  /*cbb0*/  HMMA.16816.F32.BF16 R188, R20, R66, R52 ;  /* 0x0000004214bc723c */ /* 0x000ff00000041834 */
[----:B------:R-:W-:Y:S01]  /*cbc0*/  HMMA.16816.F32.BF16 R32, R16, R70, RZ ;  /* 0x000000461020723c */ /* 0x000fe200000418ff */
[----:B------:R-:W-:Y:S07]  /*cbd0*/  LDSM.16.MT88.4 R68, [R219+0x3080] ;  /* 0x00308000db44783b */ /* 0x000fee0000004200 */
[C---:B-1----:R-:W-:Y:S08]  /*cbe0*/  HMMA.16816.F32.BF16 R48, R12.reuse, R28, RZ ;  /* 0x0000001c0c30723c */ /* 0x042ff000000418ff */
[----:B------:R-:W-:Y:S08]  /*cbf0*/  HMMA.16816.F32.BF16 R60, R12, R30, RZ ;  /* 0x0000001e0c3c723c */ /* 0x000ff000000418ff */
[C---:B------:R-:W-:Y:S08]  /*cc00*/  HMMA.16816.F32.BF16 R88, R16.reuse, R28, RZ ;  /* 0x0000001c1058723c */ /* 0x040ff000000418ff */
[----:B------:R-:W-:Y:S08]  /*cc10*/  HMMA.16816.F32.BF16 R64, R16, R30, RZ ;  /* 0x0000001e1040723c */ /* 0x000ff000000418ff */
[-C--:B------:R-:W-:Y:S08]  /*cc20*/  HMMA.16816.F32.BF16 R52, R12, R8.reuse, RZ ;  /* 0x000000080c34723c */ /* 0x080ff000000418ff */
[----:B------:R-:W-:Y:S08]  /*cc30*/  HMMA.16816.F32.BF16 R28, R16, R8, RZ ;  /* 0x00000008101c723c */ /* 0x000ff000000418ff */
[-C--:B------:R-:W-:Y:S08]  /*cc40*/  HMMA.16816.F32.BF16 R12, R12, R10.reuse, RZ ;  /* 0x0000000a0c0c723c */ /* 0x080ff000000418ff */
[----:B------:R-:W-:Y:S01]  /*cc50*/  HMMA.16816.F32.BF16 R16, R16, R10, RZ ;  /* 0x0000000a1010723c */ /* 0x000fe200000418ff */
[----:B------:R-:W-:Y:S07]  /*cc60*/  LDSM.16.MT88.4 R8, [R219+0x4880] ;  /* 0x00488000db08783b */ /* 0x000fee0000004200 */
[-C--:B------:R-:W-:Y:S01]  /*cc70*/  HMMA.16816.F32.BF16 R164, R132, R156.reuse, R144 ;  /* 0x0000009c84a4723c */ /* 0x080fe20000041890 */
[----:B------:R-:W1:Y:S07]  /*cc80*/  LDSM.16.MT88.4 R144, [R220+0x3080] ;  /* 0x00308000dc90783b */ /* 0x000e6e0000004200 */
[C---:B------:R-:W-:Y:S08]  /*cc90*/  HMMA.16816.F32.BF16 R168, R128.reuse, R156, R124 ;  /* 0x0000009c80a8723c */ /* 0x040ff0000004187c */
[-C--:B------:R-:W-:Y:S08]  /*cca0*/  HMMA.16816.F32.BF16 R172, R128, R158.reuse, R120 ;  /* 0x0000009e80ac723c */ /* 0x080ff00000041878 */
[----:B------:R-:W-:Y:S01]  /*ccb0*/  HMMA.16816.F32.BF16 R156, R132, R158, R116 ;  /* 0x0000009e849c723c */ /* 0x000fe20000041874 */
[----:B------:R-:W5:Y:S07]  /*ccc0*/  LDSM.16.MT88.4 R116, [R220+0x4880] ;  /* 0x00488000dc74783b */ /* 0x000f6e0000004200 */
[----:B------:R-:W-:Y:S08]  /*ccd0*/  HMMA.16816.F32.BF16 R112, R20, R58, R36 ;  /* 0x0000003a1470723c */ /* 0x000ff00000041824 */
[C---:B------:R-:W-:Y:S08]  /*cce0*/  HMMA.16816.F32.BF16 R236, R24.reuse, R56, R72 ;  /* 0x0000003818ec723c */ /* 0x040ff00000041848 */
[----:B------:R-:W-:Y:S08]  /*ccf0*/  HMMA.16816.F32.BF16 R36, R24, R58, R32 ;  /* 0x0000003a1824723c */ /* 0x000ff00000041820 */
[C---:B----4-:R-:W-:Y:S08]  /*cd00*/  HMMA.16816.F32.BF16 R48, R20.reuse, R44, R48 ;  /* 0x0000002c1430723c */ /* 0x050ff00000041830 */
[----:B------:R-:W-:Y:S08]  /*cd10*/  HMMA.16816.F32.BF16 R32, R20, R46, R60 ;  /* 0x0000002e1420723c */ /* 0x000ff0000004183c */
[----:B------:R-:W-:Y:S08]  /*cd20*/  HMMA.16816.F32.BF16 R56, R24, R44, R88 ;  /* 0x0000002c1838723c */ /* 0x000ff00000041858 */
[-C--:B--2---:R-:W-:Y:S08]  /*cd30*/  HMMA.16816.F32.BF16 R52, R20, R40.reuse, R52 ;  /* 0x000000281434723c */ /* 0x084ff00000041834 */
[C---:B------:R-:W-:Y:S08]  /*cd40*/  HMMA.16816.F32.BF16 R28, R24.reuse, R40, R28 ;  /* 0x00000028181c723c */ /* 0x040ff0000004181c */
[----:B------:R-:W-:Y:S08]  /*cd50*/  HMMA.16816.F32.BF16 R44, R24, R46, R64 ;  /* 0x0000002e182c723c */ /* 0x000ff00000041840 */
[-C--:B------:R-:W-:Y:S08]  /*cd60*/  HMMA.16816.F32.BF16 R12, R20, R42.reuse, R12 ;  /* 0x0000002a140c723c */ /* 0x080ff0000004180c */
[----:B------:R-:W-:Y:S08]  /*cd70*/  HMMA.16816.F32.BF16 R16, R24, R42, R16 ;  /* 0x0000002a1810723c */ /* 0x000ff00000041810 */
[-C--:B---3--:R-:W-:Y:S08]  /*cd80*/  HMMA.16816.F32.BF16 R72, R132, R84.reuse, R184 ;  /* 0x000000548448723c */ /* 0x088ff000000418b8 */
[C---:B------:R-:W-:Y:S08]  /*cd90*/  HMMA.16816.F32.BF16 R76, R128.reuse, R84, R176 ;  /* 0x00000054804c723c */ /* 0x040ff000000418b0 */
[-C--:B------:R-:W-:Y:S08]  /*cda0*/  HMMA.16816.F32.BF16 R80, R128, R86.reuse, R160 ;  /* 0x000000568050723c */ /* 0x080ff000000418a0 */
[C---:B------:R-:W-:Y:S08]  /*cdb0*/  HMMA.16816.F32.BF16 R84, R132.reuse, R86, R152 ;  /* 0x000000568454723c */ /* 0x040ff00000041898 */
[-C--:B------:R-:W-:Y:S08]  /*cdc0*/  HMMA.16816.F32.BF16 R160, R132, R148.reuse, R196 ;  /* 0x0000009484a0723c */ /* 0x080ff000000418c4 */
[C---:B------:R-:W-:Y:S08]  /*cdd0*/  HMMA.16816.F32.BF16 R176, R128.reuse, R148, R192 ;  /* 0x0000009480b0723c */ /* 0x040ff000000418c0 */
[----:B------:R-:W-:Y:S08]  /*cde0*/  HMMA.16816.F32.BF16 R180, R128, R150, R180 ;  /* 0x0000009680b4723c */ /* 0x000ff000000418b4 */
[-C--:B-1----:R-:W-:Y:S08]  /*cdf0*/  HMMA.16816.F32.BF16 R152, R132, R144.reuse, R204 ;  /* 0x000000908498723c */ /* 0x082ff000000418cc */
[C---:B------:R-:W-:Y:S08]  /*ce00*/  HMMA.16816.F32.BF16 R184, R128.reuse, R144, R200 ;  /* 0x0000009080b8723c */ /* 0x040ff000000418c8 */
[----:B------:R-:W-:Y:S08]  /*ce10*/  HMMA.16816.F32.BF16 R188, R128, R146, R188 ;  /* 0x0000009280bc723c */ /* 0x000ff000000418bc */
[C---:B------:R-:W-:Y:S08]  /*ce20*/  HMMA.16816.F32.BF16 R148, R132.reuse, R150, R92 ;  /* 0x000000968494723c */ /* 0x040ff0000004185c */
[C---:B------:R-:W-:Y:S08]  /*ce30*/  HMMA.16816.F32.BF16 R144, R132.reuse, R146, R96 ;  /* 0x000000928490723c */ /* 0x040ff00000041860 */
[-C--:B------:R-:W-:Y:S08]  /*ce40*/  HMMA.16816.F32.BF16 R88, R132, R100.reuse, R212 ;  /* 0x000000648458723c */ /* 0x080ff000000418d4 */
[C---:B------:R-:W-:Y:S08]  /*ce50*/  HMMA.16816.F32.BF16 R92, R128.reuse, R100, R208 ;  /* 0x00000064805c723c */ /* 0x040ff000000418d0 */
[-C--:B------:R-:W-:Y:S08]  /*ce60*/  HMMA.16816.F32.BF16 R96, R128, R102.reuse, R108 ;  /* 0x000000668060723c */ /* 0x080ff0000004186c */
[C---:B------:R-:W-:Y:S08]  /*ce70*/  HMMA.16816.F32.BF16 R100, R132.reuse, R102, R104 ;  /* 0x000000668464723c */ /* 0x040ff00000041868 */
[-C--:B-----5:R-:W-:Y:S08]  /*ce80*/  HMMA.16816.F32.BF16 R104, R132, R116.reuse, R236 ;  /* 0x000000748468723c */ /* 0x0a0ff000000418ec */
[C---:B------:R-:W-:Y:S08]  /*ce90*/  HMMA.16816.F32.BF16 R108, R128.reuse, R116, R232 ;  /* 0x00000074806c723c */ /* 0x040ff000000418e8 */
[C---:B------:R-:W-:Y:S08]  /*cea0*/  HMMA.16816.F32.BF16 R112, R128.reuse, R118, R112 ;  /* 0x000000768070723c */ /* 0x040ff00000041870 */
[C---:B------:R-:W-:Y:S08]  /*ceb0*/  HMMA.16816.F32.BF16 R60, R128.reuse, R68, R48 ;  /* 0x00000044803c723c */ /* 0x040ff00000041830 */
[----:B------:R-:W-:Y:S08]  /*cec0*/  HMMA.16816.F32.BF16 R64, R128, R70, R32 ;  /* 0x000000468040723c */ /* 0x000ff00000041820 */
[C---:B------:R-:W-:Y:S08]  /*ced0*/  HMMA.16816.F32.BF16 R56, R132.reuse, R68, R56 ;  /* 0x000000448438723c */ /* 0x040ff00000041838 */
[----:B------:R-:W-:Y:S08]  /*cee0*/  HMMA.16816.F32.BF16 R116, R132, R118, R36 ;  /* 0x000000768474723c */ /* 0x000ff00000041824 */
[----:B------:R-:W-:Y:S08]  /*cef0*/  HMMA.16816.F32.BF16 R124, R128, R8, R52 ;  /* 0x00000008807c723c */ /* 0x000ff00000041834 */
[C---:B------:R-:W-:Y:S08]  /*cf00*/  HMMA.16816.F32.BF16 R68, R132.reuse, R70, R44 ;  /* 0x000000468444723c */ /* 0x040ff0000004182c */
[----:B------:R-:W-:Y:S08]  /*cf10*/  HMMA.16816.F32.BF16 R120, R132, R8, R28 ;  /* 0x000000088478723c */ /* 0x000ff0000004181c */
[-C--:B------:R-:W-:Y:S08]  /*cf20*/  HMMA.16816.F32.BF16 R128, R128, R10.reuse, R12 ;  /* 0x0000000a8080723c */ /* 0x080ff0000004180c */
[----:B------:R-:W-:Y:S01]  /*cf30*/  HMMA.16816.F32.BF16 R132, R132, R10, R16 ;  /* 0x0000000a8484723c */ /* 0x000fe20000041810 */
[----:B------:R-:W-:Y:S07]  /*cf40*/  @!P0 BRA `(.L_x_1296) ;  /* 0x0000011000008947 */ /* 0x000fee0003800000 */
[C---:B------:R-:W-:Y:S01]  /*cf50*/  ISETP.GT.AND P0, PT, R0.reuse, RZ, PT ;  /* 0x000000ff0000720c */ /* 0x040fe20003f04270 */
[----:B------:R-:W-:Y:S01]  /*cf60*/  BSSY B0, `(.L_x_1297) ;  /* 0x000000c000007945 */ /* 0x000fe20003800000 */
[----:B------:R-:W-:-:S11]  /*cf70*/  IADD3 R2, R0, -0x1, RZ ;  /* 0xffffffff00027810 */ /* 0x000fd60007ffe0ff */
[----:B------:R-:W-:Y:S05]  /*cf80*/  @P0 BRA `(.L_x_1298) ;  /* 0x0000006000000947 */ /* 0x000fea0003800000 */
[----:B------:R-:W-:Y:S01]  /*cf90*/  ISETP.NE.AND P0, PT, R136, c[0x0][0x32c], PT ;  /* 0x0000cb0088007a0c */ /* 0x000fe20003f05270 */
[----:B------:R-:W-:-:S12]  /*cfa0*/  IMAD.MOV R0, RZ, RZ, -R0 ;  /* 0x000000ffff007224 */ /* 0x000fd800078e0a00 */
[----:B------:R-:W-:-:S05]  /*cfb0*/  @P0 IMAD.HI.U32 R2, R0, c[0x0][0x330], RZ ;  /* 0x0000cc0000020a27 */ /* 0x000fca00078e00ff */
[----:B------:R-:W-:-:S04]  /*cfc0*/  @P0 SHF.R.U32.HI R0, RZ, c[0x0][0x334], R2 ;  /* 0x0000cd00ff000a19 */ /* 0x000fc80000011602 */
[----:B------:R-:W-:Y:S01]  /*cfd0*/  LOP3.LUT R2, RZ, R0, RZ, 0x33, !PT ;  /* 0x00000000ff027212 */ /* 0x000fe200078e33ff */
[----:B------:R-:W-:Y:S05]  /*cfe0*/  BRA `(.L_x_1299) ;  /* 0x0000003000007947 */ /* 0x000fea0003800000 */
.L_x_1298:
[----:B------:R-:W-:-:S13]  /*cff0*/  ISETP.NE.AND P0, PT, R136, c[0x0][0x32c], PT ;  /* 0x0000cb0088007a0c */ /* 0x000fda0003f05270 */
[----:B------:R-:W-:-:S05]  /*d000*/  @P0 IMAD.HI.U32 R0, R2, c[0x0][0x330], RZ ;  /* 0x0000cc0002000a27 */ /* 0x000fca00078e00ff */
[----:B------:R-:W-:Y:S02]  /*d010*/  @P0 SHF.R.U32.HI R2, RZ, c[0x0][0x334], R0 ;  /* 0x0000cd00ff020a19 */ /* 0x000fe40000011600 */
.L_x_1299:
[----:B------:R-:W-:Y:S05]  /*d020*/  BSYNC B0 ;  /* 0x0000000000007941 */ /* 0x000fea0003800000 */
.L_x_1297:
[----:B------:R-:W-:-:S05]  /*d030*/  MOV R0, c[0x0][0x32c] ;  /* 0x0000cb0000007a02 */ /* 0x000fca0000000f00 */
[----:B------:R-:W-:-:S05]  /*d040*/  IMAD R2, R2, R0, c[0x0][0x32c] ;  /* 0x0000cb0002027624 */ /* 0x000fca00078e0200 */
[----:B------:R-:W-:-:S04]  /*d050*/  IMNMX R4, R4, R2, PT ;  /* 0x0000000204047217 */ /* 0x000fc80003800200 */
.L_x_1296:
[----:B------:R-:W2:Y:S01]  /*d060*/  LDL R2, [R1+0xb4] ;  /* 0x0000b40001027983 */ /* 0x000ea20000100800 */
[----:B------:R-:W-:-:S05]  /*d070*/  IMAD.HI R4, R4, 0x2aaaaaab, RZ ;  /* 0x2aaaaaab04047827 */ /* 0x000fca00078e02ff */
[----:B------:R-:W-:-:S04]  /*d080*/  SHF.R.U32.HI R0, RZ, 0x1f, R4 ;  /* 0x0000001fff007819 */ /* 0x000fc80000011604 */
[----:B------:R-:W-:-:S04]  /*d090*/  LEA.HI.SX32 R4, R4, R0, 0x1d ;  /* 0x0000000004047211 */ /* 0x000fc800078feaff */
[----:B--2---:R-:W-:-:S04]  /*d0a0*/  IMNMX R2, R2, R4, !PT ;  /* 0x0000000402027217 */ /* 0x004fc80007800200 */
[----:B------:R-:W-:Y:S01]  /*d0b0*/  ISETP.GE.AND P0, PT, R230, R2, PT ;  /* 0x00000002e600720c */ /* 0x000fe20003f06270 */
[----:B------:R1:W-:-:S12]  /*d0c0*/  STL [R1+0x98], R2 ;  /* 0x0000980201007387 */ /* 0x0003d80000100800 */
[----:B------:R-:W-:Y:S05]  /*d0d0*/  @!P0 BRA `(.L_x_1300) ;  /* 0x0000513000008947 */ /* 0x000fea0003800000 */
[----:B------:R-:W2:Y:S04]  /*d0e0*/  LDL.64 R8, [R1+0xc0] ;  /* 0x0000c00001087983 */ /* 0x000ea80000100a00 */
[----:B------:R-:W3:Y:S04]  /*d0f0*/  LDL R6, [R1+0xf0] ;  /* 0x0000f00001067983 */ /* 0x000ee80000100800 */
[----:B-1----:R-:W3:Y:S01]  /*d100*/  LDL R2, [R1+0xe8] ;  /* 0x0000e80001027983 */ /* 0x002ee20000100800 */
[C---:B--2---:R-:W-:Y:S01]  /*d110*/  SHF.L.U64.HI R239, R8.reuse, 0x1, R9 ;  /* 0x0000000108ef7819 */ /* 0x044fe20000010209 */
[----:B------:R-:W-:Y:S01]  /*d120*/  IMAD.SHL.U32 R238, R8, 0x2, RZ ;  /* 0x0000000208ee7824 */ /* 0x000fe200078e00ff */
[C---:B---3--:R-:W-:Y:S01]  /*d130*/  SHF.L.U64.HI R237, R2.reuse, 0x1, R6 ;  /* 0x0000000102ed7819 */ /* 0x048fe20000010206 */
[----:B------:R-:W-:-:S02]  /*d140*/  IMAD.SHL.U32 R236, R2, 0x2, RZ ;  /* 0x0000000202ec7824 */ /* 0x000fc400078e00ff */
.L_x_1331:
[----:B------:R-:W2:Y:S01]  /*d150*/  LDL R0, [R1+0xb4] ;  /* 0x0000b40001007983 */ /* 0x000ea20000100800 */
[----:B------:R-:W-:Y:S04]  /*d160*/  DEPBAR.LE SB0, 0x0 ;  /* 0x000080000000791a */ /* 0x000fe80000000000 */
[----:B------:R-:W-:Y:S01]  /*d170*/  WARPSYNC 0xffffffff ;  /* 0xffffffff00007948 */ /* 0x000fe20003800000 */
[----:B------:R-:W-:Y:S06]  /*d180*/  BAR.SYNC.DEFER_BLOCKING 0x0 ;  /* 0x0000000000007b1d */ /* 0x000fec0000010000 */
[----:B------:R1:W3:Y:S01]  /*d190*/  LDSM.16.M88.4 R52, [R224+0x8080] ;  /* 0x00808000e034783b */ /* 0x0002e20000000200 */
[----:B------:R-:W-:Y:S03]  /*d1a0*/  BSSY B0, `(.L_x_1301) ;  /* 0x000004d000007945 */ /* 0x000fe60003800000 */
[----:B------:R1:W4:Y:S04]  /*d1b0*/  LDSM.16.M88.4 R48, [R224+0xa080] ;  /* 0x00a08000e030783b */ /* 0x0003280000000200 */
[----:B------:R1:W1:Y:S04]  /*d1c0*/  LDSM.16.M88.4 R20, [R216+0x5080] ;  /* 0x00508000d814783b */ /* 0x0002680000000200 */
[----:B------:R1:W1:Y:S04]  /*d1d0*/  LDSM.16.M88.4 R36, [R216+0x5880] ;  /* 0x00588000d824783b */ /* 0x0002680000000200 */
[----:B------:R1:W1:Y:S04]  /*d1e0*/  LDSM.16.M88.4 R192, [R216+0x6080] ;  /* 0x00608000d8c0783b */ /* 0x0002680000000200 */
[----:B------:R1:W1:Y:S04]  /*d1f0*/  LDSM.16.M88.4 R196, [R226+0x8080] ;  /* 0x00808000e2c4783b */ /* 0x0002680000000200 */
[----:B------:R1:W1:Y:S04]  /*d200*/  LDSM.16.M88.4 R204, [R226+0xa080] ;  /* 0x00a08000e2cc783b */ /* 0x0002680000000200 */
[----:B------:R1:W1:Y:S04]  /*d210*/  LDSM.16.M88.4 R200, [R223] ;  /* 0x00000000dfc8783b */ /* 0x0002680000000200 */
[----:B------:R1:W1:Y:S04]  /*d220*/  LDSM.16.M88.4 R208, [R223+0x800] ;  /* 0x00080000dfd0783b */ /* 0x0002680000000200 */
[----:B------:R1:W1:Y:S01]  /*d230*/  LDSM.16.M88.4 R212, [R223+0x1000] ;  /* 0x00100000dfd4783b */ /* 0x0002620000000200 */
[----:B--2---:R-:W-:Y:S11]  /*d240*/  ISETP.GT.AND P0, PT, R0, R230, PT ;  /* 0x000000e60000720c */ /* 0x004ff60003f04270 */
[----:B------:R-:W-:Y:S02]  /*d250*/  @!UPT UIADD3 URZ, URZ, URZ, URZ ;  /* 0x0000003f3f3ff290 */ /* 0x000fe4000fffe03f */
[----:B------:R-:W-:-:S05]  /*d260*/  @P0 BRA `(.L_x_1302) ;  /* 0x0000040000000947 */ /* 0x000fca0003800000 */
[----:B-1-34-:R-:W2:Y:S04]  /*d270*/  LDL R4, [R1+0x7c] ;  /* 0x00007c0001047983 */ /* 0x01aea80000100800 */
[----:B------:R-:W3:Y:S04]  /*d280*/  LDL R8, [R1+0x70] ;  /* 0x0000700001087983 */ /* 0x000ee80000100800 */
[----:B------:R-:W1:Y:S04]  /*d290*/  S2R R6, SR_CTAID.Y ;  /* 0x0000000000067919 */ /* 0x000e680000002600 */
[----:B------:R-:W4:Y:S02]  /*d2a0*/  S2R R9, SR_CTAID.Y ;  /* 0x0000000000097919 */ /* 0x000f240000002600 */
[C---:B----4-:R-:W-:Y:S01]  /*d2b0*/  IMAD.WIDE.U32 R10, R9.reuse, c[0x0][0x210], RZ ;  /* 0x00008400090a7a25 */ /* 0x050fe200078e00ff */
[----:B-1----:R-:W-:Y:S05]  /*d2c0*/  SHF.R.S32.HI R6, RZ, 0x1f, R6 ;  /* 0x0000001fff067819 */ /* 0x002fea0000011406 */
[----:B------:R-:W-:Y:S04]  /*d2d0*/  IMAD R6, R6, c[0x0][0x210], RZ ;  /* 0x0000840006067a24 */ /* 0x000fe800078e02ff */
[----:B------:R-:W-:Y:S05]  /*d2e0*/  IMAD R6, R9, c[0x0][0x214], R6 ;  /* 0x0000850009067a24 */ /* 0x000fea00078e0206 */
[----:B------:R-:W-:Y:S01]  /*d2f0*/  IADD3 R6, R11, R6, RZ ;  /* 0x000000060b067210 */ /* 0x000fe20007ffe0ff */
[----:B--2---:R-:W-:Y:S01]  /*d300*/  IMAD.WIDE.U32 R2, R4, c[0x0][0x208], RZ ;  /* 0x0000820004027a25 */ /* 0x004fe200078e00ff */
[----:B------:R-:W-:Y:S05]  /*d310*/  SHF.R.S32.HI R0, RZ, 0x1f, R4 ;  /* 0x0000001fff007819 */ /* 0x000fea0000011404 */
[----:B------:R-:W-:Y:S04]  /*d320*/  IMAD R0, R0, c[0x0][0x208], RZ ;  /* 0x0000820000007a24 */ /* 0x000fe800078e02ff */
[----:B------:R-:W-:Y:S01]  /*d330*/  IMAD R0, R4, c[0x0][0x20c], R0 ;  /* 0x0000830004007a24 */ /* 0x000fe200078e0200 */
[----:B---3--:R-:W-:Y:S04]  /*d340*/  SHF.R.S32.HI R4, RZ, 0x1f, R8 ;  /* 0x0000001fff047819 */ /* 0x008fe80000011408 */
[----:B------:R-:W-:Y:S01]  /*d350*/  IADD3 R3, R3, R0, RZ ;  /* 0x0000000003037210 */ /* 0x000fe20007ffe0ff */
[----:B------:R-:W-:Y:S04]  /*d360*/  IMAD R4, R4, c[0x0][0x218], RZ ;  /* 0x0000860004047a24 */ /* 0x000fe800078e02ff */
[----:B------:R-:W-:Y:S05]  /*d370*/  IMAD.WIDE.U32 R2, R8, c[0x0][0x218], R2 ;  /* 0x0000860008027a25 */ /* 0x000fea00078e0002 */
[----:B------:R-:W-:Y:S01]  /*d380*/  IADD3 R0, P1, R10, R2, RZ ;  /* 0x000000020a007210 */ /* 0x000fe20007f3e0ff */
[----:B------:R-:W-:Y:S03]  /*d390*/  IMAD R2, R8, c[0x0][0x21c], R4 ;  /* 0x0000870008027a24 */ /* 0x000fe600078e0204 */
[----:B------:R-:W-:Y:S02]  /*d3a0*/  LEA R4, P0, R0, c[0x0][0x1f8], 0x1 ;  /* 0x00007e0000047a11 */ /* 0x000fe400078008ff */
[----:B------:R-:W-:Y:S04]  /*d3b0*/  IADD3.X R2, R6, R3, R2, P1, !PT ;  /* 0x0000000306027210 */ /* 0x000fe80000ffe402 */
[----:B------:R-:W-:Y:S01]  /*d3c0*/  LEA.HI.X R0, R0, c[0x0][0x1fc], R2, 0x1, P0 ;  /* 0x00007f0000007a11 */ /* 0x000fe200000f0c02 */
[----:B------:R-:W-:-:S05]  /*d3d0*/  BRA.DIV ~URZ, `(.L_x_1303) ;  /* 0x00012d427f007947 */ /* 0x000fca000b800000 */
[----:B------:R1:W2:Y:S02]  /*d3e0*/  SHFL.IDX PT, R6, R0, RZ, 0x181f ;  /* 0x00181fff00067589 */ /* 0x0002a400000e0000 */
.L_x_1445:
[----:B------:R-:W-:-:S05]  /*d3f0*/  BRA.DIV ~URZ, `(.L_x_1304) ;  /* 0x00012da27f007947 */ /* 0x000fca000b800000 */
[----:B------:R-:W3:Y:S04]  /*d400*/  LDL R16, [R1+0xa4] ;  /* 0x0000a40001107983 */ /* 0x000ee80000100800 */
[----:B------:R-:W4:Y:S04]  /*d410*/  LDL R15, [R1+0xf4] ;  /* 0x0000f400010f7983 */ /* 0x000f280000100800 */
[----:B--2---:R-:W2:Y:S04]  /*d420*/  LDL R14, [R1+0x78] ;  /* 0x00007800010e7983 */ /* 0x004ea80000100800 */
[----:B------:R-:W1:Y:S04]  /*d430*/  SHFL.IDX PT, R2, R4, RZ, 0x181f ;  /* 0x00181fff04027589 */ /* 0x000e6800000e0000 */
[----:B------:R-:W1:Y:S04]  /*d440*/  SHFL.IDX PT, R10, R4, 0x1, 0x181f ;  /* 0x00381f00040a7f89 */ /* 0x000e6800000e0000 */
[----:B------:R-:W1:Y:S04]  /*d450*/  SHFL.IDX PT, R11, R0, 0x1, 0x181f ;  /* 0x00381f00000b7f89 */ /* 0x000e6800000e0000 */
[----:B-1----:R-:W1:Y:S01]  /*d460*/  SHFL.IDX PT, R0, R0, 0x2, 0x181f ;  /* 0x00581f0000007f89 */ /* 0x002e6200000e0000 */
[C---:B------:R-:W-:Y:S02]  /*d470*/  IADD3 R12, P0, R2.reuse, R238, RZ ;  /* 0x000000ee020c7210 */ /* 0x040fe40007f1e0ff */
[----:B------:R-:W-:Y:S02]  /*d480*/  IADD3 R8, P2, R2, R236, RZ ;  /* 0x000000ec02087210 */ /* 0x000fe40007f5e0ff */
[----:B------:R-:W-:Y:S01]  /*d490*/  IADD3 R2, P1, R10, R238, RZ ;  /* 0x000000ee0a027210 */ /* 0x000fe20007f3e0ff */
[----:B------:R-:W-:Y:S01]  /*d4a0*/  IMAD.X R13, R6, 0x1, R239, P0 ;  /* 0x00000001060d7824 */ /* 0x000fe200000e06ef */
[----:B------:R-:W-:Y:S01]  /*d4b0*/  IADD3 R10, P0, R10, R236, RZ ;  /* 0x000000ec0a0a7210 */ /* 0x000fe20007f1e0ff */
[----:B------:R-:W-:Y:S02]  /*d4c0*/  IMAD.X R9, R6, 0x1, R237, P2 ;  /* 0x0000000106097824 */ /* 0x000fe400010e06ed */
[----:B------:R1:W5:Y:S01]  /*d4d0*/  LDL R6, [R1+0xa0] ;  /* 0x0000a00001067983 */ /* 0x0003620000100800 */
[C---:B------:R-:W-:Y:S02]  /*d4e0*/  IMAD.X R3, R11.reuse, 0x1, R239, P1 ;  /* 0x000000010b037824 */ /* 0x040fe400008e06ef */
[----:B------:R-:W-:Y:S01]  /*d4f0*/  IMAD.X R11, R11, 0x1, R237, P0 ;  /* 0x000000010b0b7824 */ /* 0x000fe200000e06ed */
[----:B---3--:R-:W-:Y:S02]  /*d500*/  ISETP.GE.AND P4, PT, R16, c[0x0][0x1d4], PT ;  /* 0x0000750010007a0c */ /* 0x008fe40003f86270 */
[----:B----4-:R-:W-:Y:S11]  /*d510*/  ISETP.GE.AND P3, PT, R15, c[0x0][0x1d4], PT ;  /* 0x000075000f007a0c */ /* 0x010ff60003f66270 */
[----:B--2---:R2:W-:Y:S04]  /*d520*/  LDGSTS.E.BYPASS.LTC128B.128 [R14], [R12.64], !P4 ;  /* 0x000000000c0e7fae */ /* 0x0045e8000e101d46 */
[----:B------:R2:W-:Y:S04]  /*d530*/  LDGSTS.E.BYPASS.LTC128B.128 [R14+0x1800], [R8.64], !P3 ;  /* 0x01800000080e7fae */ /* 0x0005e8000d901d46 */
[----:B------:R3:W-:Y:S04]  /*d540*/  LDGSTS.E.BYPASS.LTC128B.128 [R14+0x800], [R2.64], !P4 ;  /* 0x00800000020e7fae */ /* 0x0007e8000e101d46 */
[----:B------:R2:W-:Y:S04]  /*d550*/  LDGSTS.E.BYPASS.LTC128B.128 [R14+0x2000], [R10.64], !P3 ;  /* 0x020000000a0e7fae */ /* 0x0005e8000d901d46 */
[----:B---3--:R2:W3:Y:S02]  /*d560*/  SHFL.IDX PT, R2, R4, 0x2, 0x181f ;  /* 0x00581f0004027f89 */ /* 0x0084e400000e0000 */
.L_x_1446:
[----:B-1----:R-:W4:Y:S01]  /*d570*/  LDL R3, [R1+0xa4] ;  /* 0x0000a40001037983 */ /* 0x002f220000100800 */
[----:B--2--5:R-:W-:Y:S03]  /*d580*/  IADD3 R8, -R6, 0x10, RZ ;  /* 0x0000001006087810 */ /* 0x024fe60007ffe1ff */
[----:B------:R-:W2:Y:S01]  /*d590*/  LDL R4, [R1+0x78] ;  /* 0x0000780001047983 */ /* 0x000ea20000100800 */
[----:B------:R-:W-:Y:S04]  /*d5a0*/  LOP3.LUT R8, R8, 0xf, RZ, 0xc0, !PT ;  /* 0x0000000f08087812 */ /* 0x000fe800078ec0ff */
[----:B---3--:R-:W-:Y:S04]  /*d5b0*/  IADD3 R8, P1, P0, R8, R2, R236 ;  /* 0x0000000208087210 */ /* 0x008fe8000783e0ec */
[----:B------:R-:W-:Y:S02]  /*d5c0*/  IADD3.X R9, RZ, R0, R237, P1, P0 ;  /* 0x00000000ff097210 */ /* 0x000fe40000fe04ed */
[----:B------:R-:W-:Y:S02]  /*d5d0*/  IADD3 R2, P0, R2, R238, RZ ;  /* 0x000000ee02027210 */ /* 0x000fe40007f1e0ff */
[----:B------:R-:W-:Y:S02]  /*d5e0*/  ISETP.NE.U32.AND P1, PT, R6, RZ, PT ;  /* 0x000000ff0600720c */ /* 0x000fe40003f25070 */
[----:B----4-:R-:W-:Y:S01]  /*d5f0*/  ISETP.GE.AND P2, PT, R3, c[0x0][0x1d4], PT ;  /* 0x0000750003007a0c */ /* 0x010fe20003f46270 */
[----:B------:R-:W-:Y:S11]  /*d600*/  IMAD.X R3, R0, 0x1, R239, P0 ;  /* 0x0000000100037824 */ /* 0x000ff600000e06ef */
[----:B------:R-:W-:Y:S01]  /*d610*/  @!UPT UIADD3 URZ, URZ, URZ, URZ ;  /* 0x0000003f3f3ff290 */ /* 0x000fe2000fffe03f */
[----:B------:R-:W-:Y:S01]  /*d620*/  @!PT LDS RZ, [RZ] ;  /* 0x00000000fffff984 */ /* 0x000fe20000000800 */
[----:B------:R-:W-:Y:S01]  /*d630*/  @!PT LDS RZ, [RZ] ;  /* 0x00000000fffff984 */ /* 0x000fe20000000800 */
[----:B------:R-:W-:Y:S01]  /*d640*/  @!PT LDS RZ, [RZ] ;  /* 0x00000000fffff984 */ /* 0x000fe20000000800 */
[----:B--2---:R1:W-:Y:S04]  /*d650*/  LDGSTS.E.BYPASS.LTC128B.128 [R4+0x1000], [R2.64], !P2 ;  /* 0x0100000002047fae */ /* 0x0043e8000d101d46 */
[----:B------:R1:W-:Y:S02]  /*d660*/  LDGSTS.E.BYPASS.LTC128B.128.ZFILL [R4+0x2800], [R8.64], P1 ;  /* 0x0280000008047fae */ /* 0x0003e40008941d46 */
.L_x_1302:
[----:B-1-34-:R-:W-:Y:S05]  /*d670*/  BSYNC B0 ;  /* 0x0000000000007941 */ /* 0x01afea0003800000 */
.L_x_1301:
[----:B------:R-:W0:Y:S01]  /*d680*/  LDGDEPBAR ;  /* 0x00000000000079af */ /* 0x000e220000000000 */
[----:B------:R-:W-:Y:S01]  /*d690*/  WARPSYNC 0xffffffff ;  /* 0xffffffff00007948 */ /* 0x000fe20003800000 */
[-C--:B------:R-:W-:Y:S01]  /*d6a0*/  HMMA.16816.F32.BF16 R8, R52, R20.reuse, RZ ;  /* 0x000000143408723c */ /* 0x080fe200000418ff */
[----:B------:R-:W-:Y:S05]  /*d6b0*/  BSSY B0, `(.L_x_1305) ;  /* 0x0000138000007945 */ /* 0x000fea0003800000 */
[----:B------:R-:W2:Y:S02]  /*d6c0*/  LDL R0, [R1+0xb4] ;  /* 0x0000b40001007983 */ /* 0x000ea40000100800 */
        /* <DEDUP_REMOVED lines=25> */
[----:B------:R-:W3:Y:S07]  /*d860*/  LDSM.16.M88.4 R204, [R225+0xa080] ;  /* 0x00a08000e1cc783b */ /* 0x000eee0000000200 */
[----:B------:R-:W-:Y:S01]  /*d870*/  HMMA.16816.F32.BF16 R52, R196, R214, R52 ;  /* 0x000000d6c434723c */ /* 0x000fe20000041834 */
[----:B------:R-:W4:Y:S07]  /*d880*/  LDSM.16.M88.4 R196, [R222+0x5880] ;  /* 0x00588000dec4783b */ /* 0x000f2e0000000200 */
[-C--:B-1----:R-:W-:Y:S08]  /*d890*/  HMMA.16816.F32.BF16 R8, R192, R200.reuse, R8 ;  /* 0x000000c8c008723c */ /* 0x082ff00000041808 */
[C---:B---3--:R-:W-:Y:S08]  /*d8a0*/  HMMA.16816.F32.BF16 R12, R204.reuse, R200, R12 ;  /* 0x000000c8cc0c723c */ /* 0x048ff0000004180c */
[-C--:B------:R-:W-:Y:S08]  /*d8b0*/  HMMA.16816.F32.BF16 R16, R204, R202.reuse, R16 ;  /* 0x000000cacc10723c */ /* 0x080ff00000041810 */
[C---:B------:R-:W-:Y:S01]  /*d8c0*/  HMMA.16816.F32.BF16 R20, R192.reuse, R202, R20 ;  /* 0x000000cac014723c */ /* 0x040fe20000041814 */
[----:B------:R-:W-:Y:S07]  /*d8d0*/  LDSM.16.M88.4 R200, [R221] ;  /* 0x00000000ddc8783b */ /* 0x000fee0000000200 */
[-C--:B----4-:R-:W-:Y:S08]  /*d8e0*/  HMMA.16816.F32.BF16 R24, R192, R196.reuse, R24 ;  /* 0x000000c4c018723c */ /* 0x090ff00000041818 */
[C---:B------:R-:W-:Y:S08]  /*d8f0*/  HMMA.16816.F32.BF16 R28, R204.reuse, R196, R28 ;  /* 0x000000c4cc1c723c */ /* 0x040ff0000004181c */
[-C--:B------:R-:W-:Y:S08]  /*d900*/  HMMA.16816.F32.BF16 R32, R204, R198.reuse, R32 ;  /* 0x000000c6cc20723c */ /* 0x080ff00000041820 */
[C---:B------:R-:W-:Y:S01]  /*d910*/  HMMA.16816.F32.BF16 R36, R192.reuse, R198, R36 ;  /* 0x000000c6c024723c */ /* 0x040fe20000041824 */
[----:B------:R-:W1:Y:S07]  /*d920*/  LDSM.16.M88.4 R196, [R227+0x8080] ;  /* 0x00808000e3c4783b */ /* 0x000e6e0000000200 */
[-C--:B------:R-:W-:Y:S08]  /*d930*/  HMMA.16816.F32.BF16 R40, R192, R208.reuse, R40 ;  /* 0x000000d0c028723c */ /* 0x080ff00000041828 */
[C---:B------:R-:W-:Y:S08]  /*d940*/  HMMA.16816.F32.BF16 R44, R204.reuse, R208, R44 ;  /* 0x000000d0cc2c723c */ /* 0x040ff0000004182c */
[-C--:B------:R-:W-:Y:S01]  /*d950*/  HMMA.16816.F32.BF16 R48, R204, R210.reuse, R48 ;  /* 0x000000d2cc30723c */ /* 0x080fe20000041830 */
[----:B------:R-:W3:Y:S07]  /*d960*/  LDSM.16.M88.4 R204, [R227+0xa080] ;  /* 0x00a08000e3cc783b */ /* 0x000eee0000000200 */
[----:B------:R-:W-:Y:S01]  /*d970*/  HMMA.16816.F32.BF16 R52, R192, R210, R52 ;  /* 0x000000d2c034723c */ /* 0x000fe20000041834 */
[----:B------:R-:W4:Y:S07]  /*d980*/  LDSM.16.M88.4 R192, [R221+0x800] ;  /* 0x00080000ddc0783b */ /* 0x000f2e0000000200 */
[-C--:B-1----:R-:W-:Y:S01]  /*d990*/  HMMA.16816.F32.BF16 R8, R196, R200.reuse, R8 ;  /* 0x000000c8c408723c */ /* 0x082fe20000041808 */
[----:B------:R-:W1:Y:S04]  /*d9a0*/  LDSM.16.M88.4 R208, [R221+0x1000] ;  /* 0x00100000ddd0783b */ /* 0x000e680000000200 */
[----:B--2---:R-:W-:Y:S03]  /*d9b0*/  ISETP.GT.AND P0, PT, R230, R0, PT ;  /* 0x00000000e600720c */ /* 0x004fe60003f04270 */
[C---:B---3--:R-:W-:Y:S08]  /*d9c0*/  HMMA.16816.F32.BF16 R12, R204.reuse, R200, R12 ;  /* 0x000000c8cc0c723c */ /* 0x048ff0000004180c */
[-C--:B------:R-:W-:Y:S08]  /*d9d0*/  HMMA.16816.F32.BF16 R16, R204, R202.reuse, R16 ;  /* 0x000000cacc10723c */ /* 0x080ff00000041810 */
[C---:B------:R-:W-:Y:S01]  /*d9e0*/  HMMA.16816.F32.BF16 R20, R196.reuse, R202, R20 ;  /* 0x000000cac414723c */ /* 0x040fe20000041814 */
[----:B------:R-:W-:Y:S07]  /*d9f0*/  LDSM.16.M88.4 R200, [R216+0x6880] ;  /* 0x00688000d8c8783b */ /* 0x000fee0000000200 */
[-C--:B----4-:R-:W-:Y:S08]  /*da00*/  HMMA.16816.F32.BF16 R24, R196, R192.reuse, R24 ;  /* 0x000000c0c418723c */ /* 0x090ff00000041818 */
[C---:B------:R-:W-:Y:S08]  /*da10*/  HMMA.16816.F32.BF16 R28, R204.reuse, R192, R28 ;  /* 0x000000c0cc1c723c */ /* 0x040ff0000004181c */
[-C--:B------:R-:W-:Y:S08]  /*da20*/  HMMA.16816.F32.BF16 R32, R204, R194.reuse, R32 ;  /* 0x000000c2cc20723c */ /* 0x080ff00000041820 */
[C---:B------:R-:W-:Y:S01]  /*da30*/  HMMA.16816.F32.BF16 R36, R196.reuse, R194, R36 ;  /* 0x000000c2c424723c */ /* 0x040fe20000041824 */
[----:B------:R-:W2:Y:S07]  /*da40*/  LDSM.16.M88.4 R192, [R224+0xc080] ;  /* 0x00c08000e0c0783b */ /* 0x000eae0000000200 */
[-C--:B-1----:R-:W-:Y:S08]  /*da50*/  HMMA.16816.F32.BF16 R40, R196, R208.reuse, R40 ;  /* 0x000000d0c428723c */ /* 0x082ff00000041828 */
[C---:B------:R-:W-:Y:S08]  /*da60*/  HMMA.16816.F32.BF16 R44, R204.reuse, R208, R44 ;  /* 0x000000d0cc2c723c */ /* 0x040ff0000004182c */
[-C--:B------:R-:W-:Y:S01]  /*da70*/  HMMA.16816.F32.BF16 R48, R204, R210.reuse, R48 ;  /* 0x000000d2cc30723c */ /* 0x080fe20000041830 */
[----:B------:R-:W1:Y:S07]  /*da80*/  LDSM.16.M88.4 R204, [R224+0xe080] ;  /* 0x00e08000e0cc783b */ /* 0x000e6e0000000200 */
[----:B------:R-:W-:Y:S01]  /*da90*/  HMMA.16816.F32.BF16 R52, R196, R210, R52 ;  /* 0x000000d2c434723c */ /* 0x000fe20000041834 */
[----:B------:R-:W3:Y:S07]  /*daa0*/  LDSM.16.M88.4 R196, [R216+0x7080] ;  /* 0x00708000d8c4783b */ /* 0x000eee0000000200 */
[-C--:B--2---:R-:W-:Y:S01]  /*dab0*/  HMMA.16816.F32.BF16 R8, R192, R200.reuse, R8 ;  /* 0x000000c8c008723c */ /* 0x084fe20000041808 */
[----:B------:R-:W2:Y:S07]  /*dac0*/  LDSM.16.M88.4 R208, [R216+0x7880] ;  /* 0x00788000d8d0783b */ /* 0x000eae0000000200 */
[C---:B-1----:R-:W-:Y:S08]  /*dad0*/  HMMA.16816.F32.BF16 R12, R204.reuse, R200, R12 ;  /* 0x000000c8cc0c723c */ /* 0x042ff0000004180c */
[-C--:B------:R-:W-:Y:S08]  /*dae0*/  HMMA.16816.F32.BF16 R16, R204, R202.reuse, R16 ;  /* 0x000000cacc10723c */ /* 0x080ff00000041810 */
[C---:B------:R-:W-:Y:S01]  /*daf0*/  HMMA.16816.F32.BF16 R20, R192.reuse, R202, R20 ;  /* 0x000000cac014723c */ /* 0x040fe20000041814 */
[----:B------:R-:W-:Y:S07]  /*db00*/  LDSM.16.M88.4 R200, [R223+0x1800] ;  /* 0x00180000dfc8783b */ /* 0x000fee0000000200 */
[-C--:B---3--:R-:W-:Y:S08]  /*db10*/  HMMA.16816.F32.BF16 R24, R192, R196.reuse, R24 ;  /* 0x000000c4c018723c */ /* 0x088ff00000041818 */
[C---:B------:R-:W-:Y:S08]  /*db20*/  HMMA.16816.F32.BF16 R28, R204.reuse, R196, R28 ;  /* 0x000000c4cc1c723c */ /* 0x040ff0000004181c */
[-C--:B------:R-:W-:Y:S08]  /*db30*/  HMMA.16816.F32.BF16 R32, R204, R198.reuse, R32 ;  /* 0x000000c6cc20723c */ /* 0x080ff00000041820 */
[C---:B------:R-:W-:Y:S01]  /*db40*/  HMMA.16816.F32.BF16 R36, R192.reuse, R198, R36 ;  /* 0x000000c6c024723c */ /* 0x040fe20000041824 */
[----:B------:R-:W1:Y:S07]  /*db50*/  LDSM.16.M88.4 R196, [R226+0xc080] ;  /* 0x00c08000e2c4783b */ /* 0x000e6e0000000200 */
[-C--:B--2---:R-:W-:Y:S08]  /*db60*/  HMMA.16816.F32.BF16 R40, R192, R208.reuse, R40 ;  /* 0x000000d0c028723c */ /* 0x084ff00000041828 */
[C---:B------:R-:W-:Y:S08]  /*db70*/  HMMA.16816.F32.BF16 R44, R204.reuse, R208, R44 ;  /* 0x000000d0cc2c723c */ /* 0x040ff0000004182c */
[-C--:B------:R-:W-:Y:S01]  /*db80*/  HMMA.16816.F32.BF16 R48, R204, R210.reuse, R48 ;  /* 0x000000d2cc30723c */ /* 0x080fe20000041830 */
[----:B------:R-:W2:Y:S07]  /*db90*/  LDSM.16.M88.4 R204, [R226+0xe080] ;  /* 0x00e08000e2cc783b */ /* 0x000eae0000000200 */
[----:B------:R-:W-:Y:S01]  /*dba0*/  HMMA.16816.F32.BF16 R52, R192, R210, R52 ;  /* 0x000000d2c034723c */ /* 0x000fe20000041834 */
[----:B------:R-:W3:Y:S08]  /*dbb0*/  LDSM.16.M88.4 R192, [R223+0x2000] ;  /* 0x00200000dfc0783b */ /* 0x000ef00000000200 */
[----:B------:R-:W4:Y:S01]  /*dbc0*/  LDSM.16.M88.4 R208, [R223+0x2800] ;  /* 0x00280000dfd0783b */ /* 0x000f220000000200 */
[-C--:B-1----:R-:W-:Y:S08]  /*dbd0*/  HMMA.16816.F32.BF16 R8, R196, R200.reuse, R8 ;  /* 0x000000c8c408723c */ /* 0x082ff00000041808 */
        /* <DEDUP_REMOVED lines=9> */
[-C--:B----4-:R-:W-:Y:S08]  /*dc70*/  HMMA.16816.F32.BF16 R40, R196, R208.reuse, R40 ;  /* 0x000000d0c428723c */ /* 0x090ff00000041828 */
        /* <DEDUP_REMOVED lines=20> */
[----:B------:R-:W-:Y:S08]  /*ddc0*/  HMMA.16816.F32.BF16 R52, R192, R210, R52 ;  /* 0x000000d2c034723c */ /* 0x000ff00000041834 */
[-C--:B-1----:R-:W-:Y:S11]  /*ddd0*/  HMMA.16816.F32.BF16 R8, R196, R200.reuse, R8 ;  /* 0x000000c8c408723c */ /* 0x082ff60000041808 */
[----:B------:R-:W-:Y:S11]  /*dde0*/  @!UPT UIADD3 URZ, URZ, URZ, URZ ;  /* 0x0000003f3f3ff290 */ /* 0x000ff6000fffe03f */
[----:B------:R-:W-:Y:S02]  /*ddf0*/  @!UPT UIADD3 URZ, URZ, URZ, URZ ;  /* 0x0000003f3f3ff290 */ /* 0x000fe4000fffe03f */
[----:B------:R-:W-:Y:S01]  /*de00*/  FMUL.FTZ R8, R8, c[0x0][0x320] ;  /* 0x0000c80008087a20 */ /* 0x000fe20000410000 */
[C---:B--2---:R-:W-:Y:S03]  /*de10*/  HMMA.16816.F32.BF16 R12, R204.reuse, R200, R12 ;  /* 0x000000c8cc0c723c */ /* 0x044fe6000004180c */
[----:B------:R-:W1:Y:S01]  /*de20*/  MUFU.TANH R209, R8 ;  /* 0x0000000800d17308 */ /* 0x000e620000002400 */
[----:B------:R-:W-:Y:S02]  /*de30*/  FMUL.FTZ R9, R9, c[0x0][0x320] ;  /* 0x0000c80009097a20 */ /* 0x000fe40000410000 */
[----:B------:R-:W-:Y:S02]  /*de40*/  FMUL.FTZ R10, R10, c[0x0][0x320] ;  /* 0x0000c8000a0a7a20 */ /* 0x000fe40000410000 */
[----:B------:R-:W-:Y:S01]  /*de50*/  FMUL.FTZ R11, R11, c[0x0][0x320] ;  /* 0x0000c8000b0b7a20 */ /* 0x000fe20000410000 */
[-C--:B------:R-:W-:Y:S04]  /*de60*/  HMMA.16816.F32.BF16 R16, R204, R202.reuse, R16 ;  /* 0x000000cacc10723c */ /* 0x080fe80000041810 */
[----:B------:R-:W2:Y:S04]  /*de70*/  MUFU.TANH R208, R9 ;  /* 0x0000000900d07308 */ /* 0x000ea80000002400 */
[C---:B------:R-:W-:Y:S06]  /*de80*/  HMMA.16816.F32.BF16 R20, R196.reuse, R202, R20 ;  /* 0x000000cac414723c */ /* 0x040fec0000041814 */
[----:B------:R-:W3:Y:S01]  /*de90*/  MUFU.TANH R214, R10 ;  /* 0x0000000a00d67308 */ /* 0x000ee20000002400 */
[----:B------:R-:W-:Y:S02]  /*dea0*/  FMUL.FTZ R12, R12, c[0x0][0x320] ;  /* 0x0000c8000c0c7a20 */ /* 0x000fe40000410000 */
[----:B------:R-:W-:Y:S03]  /*deb0*/  FMUL.FTZ R13, R13, c[0x0][0x320] ;  /* 0x0000c8000d0d7a20 */ /* 0x000fe60000410000 */
        /* <DEDUP_REMOVED lines=11> */
[----:B------:R-:W-:Y:S05]  /*df70*/  FMUL.FTZ R23, R23, c[0x0][0x320] ;  /* 0x0000c80017177a20 */ /* 0x000fea0000410000 */
[----:B------:R-:W1:Y:S01]  /*df80*/  MUFU.TANH R215, R13 ;  /* 0x0000000d00d77308 */ /* 0x000e620000002400 */
[----:B----4-:R-:W4:Y:S09]  /*df90*/  LDSM.16.M88.4 R8, [R221+0x2000] ;  /* 0x00200000dd08783b */ /* 0x010f320000000200 */
[----:B------:R-:W1:Y:S10]  /*dfa0*/  MUFU.TANH R235, R14 ;  /* 0x0000000e00eb7308 */ /* 0x000e740000002400 */
[----:B------:R5:W1:Y:S10]  /*dfb0*/  MUFU.TANH R234, R15 ;  /* 0x0000000f00ea7308 */ /* 0x000a740000002400 */
[----:B------:R-:W1:Y:S10]  /*dfc0*/  MUFU.TANH R213, R16 ;  /* 0x0000001000d57308 */ /* 0x000e740000002400 */
[----:B------:R-:W1:Y:S01]  /*dfd0*/  MUFU.TANH R212, R17 ;  /* 0x0000001100d47308 */ /* 0x000e620000002400 */
[----:B-----5:R-:W5:Y:S01]  /*dfe0*/  LDSM.16.M88.4 R12, [R221+0x2800] ;  /* 0x00280000dd0c783b */ /* 0x020f620000000200 */
[----:B------:R-:W-:Y:S04]  /*dff0*/  DEPBAR.LE SB0, 0x0 ;  /* 0x000080000000791a */ /* 0x000fe80000000000 */
[-C--:B----4-:R-:W-:Y:S04]  /*e000*/  HMMA.16816.F32.BF16 R24, R196, R8.reuse, R24 ;  /* 0x00000008c418723c */ /* 0x090fe80000041818 */
[----:B------:R-:W4:Y:S01]  /*e010*/  MUFU.TANH R231, R19 ;  /* 0x0000001300e77308 */ /* 0x000f220000002400 */
[----:B------:R-:W-:Y:S03]  /*e020*/  BAR.SYNC.DEFER_BLOCKING 0x0 ;  /* 0x0000000000007b1d */ /* 0x000fe60000010000 */
[C---:B------:R-:W-:Y:S06]  /*e030*/  HMMA.16816.F32.BF16 R28, R204.reuse, R8, R28 ;  /* 0x00000008cc1c723c */ /* 0x040fec000004181c */
[----:B------:R1:W1:Y:S02]  /*e040*/  MUFU.TANH R192, R20 ;  /* 0x0000001400c07308 */ /* 0x0002640000002400 */
[-C--:B------:R-:W-:Y:S08]  /*e050*/  HMMA.16816.F32.BF16 R32, R204, R10.reuse, R32 ;  /* 0x0000000acc20723c */ /* 0x080ff00000041820 */
[----:B------:R-:W1:Y:S01]  /*e060*/  MUFU.TANH R232, R18 ;  /* 0x0000001200e87308 */ /* 0x000e620000002400 */
[C---:B------:R-:W-:Y:S04]  /*e070*/  HMMA.16816.F32.BF16 R36, R196.reuse, R10, R36 ;  /* 0x0000000ac424723c */ /* 0x040fe80000041824 */
[----:B------:R-:W-:Y:S02]  /*e080*/  FMUL.FTZ R27, R27, c[0x0][0x320] ;  /* 0x0000c8001b1b7a20 */ /* 0x000fe40000410000 */
[----:B------:R-:W-:Y:S03]  /*e090*/  FMUL.FTZ R24, R24, c[0x0][0x320] ;  /* 0x0000c80018187a20 */ /* 0x000fe60000410000 */
[----:B------:R-:W1:Y:S03]  /*e0a0*/  MUFU.TANH R142, R21 ;  /* 0x00000015008e7308 */ /* 0x000e660000002400 */
[----:B------:R-:W-:Y:S01]  /*e0b0*/  FMUL.FTZ R29, R29, c[0x0][0x320] ;  /* 0x0000c8001d1d7a20 */ /* 0x000fe20000410000 */
[-C--:B-----5:R-:W-:Y:S03]  /*e0c0*/  HMMA.16816.F32.BF16 R40, R196, R12.reuse, R40 ;  /* 0x0000000cc428723c */ /* 0x0a0fe60000041828 */
[----:B------:R-:W-:Y:S02]  /*e0d0*/  FMUL.FTZ R28, R28, c[0x0][0x320] ;  /* 0x0000c8001c1c7a20 */ /* 0x000fe40000410000 */
[----:B------:R-:W-:Y:S01]  /*e0e0*/  FMUL.FTZ R35, R35, c[0x0][0x320] ;  /* 0x0000c80023237a20 */ /* 0x000fe20000410000 */
[----:B------:R-:W2:Y:S01]  /*e0f0*/  MUFU.TANH R195, R29 ;  /* 0x0000001d00c37308 */ /* 0x000ea20000002400 */
[----:B------:R-:W-:Y:S01]  /*e100*/  FMUL.FTZ R30, R30, c[0x0][0x320] ;  /* 0x0000c8001e1e7a20 */ /* 0x000fe20000410000 */
[C---:B------:R-:W-:Y:S04]  /*e110*/  HMMA.16816.F32.BF16 R44, R204.reuse, R12, R44 ;  /* 0x0000000ccc2c723c */ /* 0x040fe8000004182c */
[----:B------:R-:W-:Y:S02]  /*e120*/  FMUL.FTZ R31, R31, c[0x0][0x320] ;  /* 0x0000c8001f1f7a20 */ /* 0x000fe40000410000 */
[----:B------:R-:W-:Y:S02]  /*e130*/  FMUL.FTZ R34, R34, c[0x0][0x320] ;  /* 0x0000c80022227a20 */ /* 0x000fe40000410000 */
[----:B------:R5:W2:Y:S01]  /*e140*/  MUFU.TANH R200, R35 ;  /* 0x0000002300c87308 */ /* 0x000aa20000002400 */
[-C--:B------:R-:W-:Y:S03]  /*e150*/  HMMA.16816.F32.BF16 R48, R204, R14.reuse, R48 ;  /* 0x0000000ecc30723c */ /* 0x080fe60000041830 */
[----:B-1----:R-:W-:Y:S02]  /*e160*/  FMUL.FTZ R20, R36, c[0x0][0x320] ;  /* 0x0000c80024147a20 */ /* 0x002fe40000410000 */
        /* <DEDUP_REMOVED lines=17> */
[----:B-----5:R-:W-:Y:S02]  /*e280*/  FMUL.FTZ R35, R55, c[0x0][0x320] ;  /* 0x0000c80037237a20 */ /* 0x020fe40000410000 */
[----:B------:R-:W-:Y:S01]  /*e290*/  FMUL.FTZ R32, R32, c[0x0][0x320] ;  /* 0x0000c80020207a20 */ /* 0x000fe20000410000 */
[----:B------:R2:W2:Y:S01]  /*e2a0*/  MUFU.TANH R22, R24 ;  /* 0x0000001800167308 */ /* 0x0004a20000002400 */
[----:B------:R-:W-:Y:S02]  /*e2b0*/  FMUL.FTZ R33, R33, c[0x0][0x320] ;  /* 0x0000c80021217a20 */ /* 0x000fe40000410000 */
[----:B------:R-:W-:Y:S02]  /*e2c0*/  FMUL.FTZ R45, R45, c[0x0][0x320] ;  /* 0x0000c8002d2d7a20 */ /* 0x000fe40000410000 */
[----:B------:R-:W-:Y:S02]  /*e2d0*/  FMUL.FTZ R46, R46, c[0x0][0x320] ;  /* 0x0000c8002e2e7a20 */ /* 0x000fe40000410000 */
[----:B------:R-:W-:Y:S02]  /*e2e0*/  FMUL.FTZ R47, R47, c[0x0][0x320] ;  /* 0x0000c8002f2f7a20 */ /* 0x000fe40000410000 */
[----:B------:R-:W-:Y:S01]  /*e2f0*/  FMUL.FTZ R48, R48, c[0x0][0x320] ;  /* 0x0000c80030307a20 */ /* 0x000fe20000410000 */
[----:B------:R2:W2:Y:S01]  /*e300*/  MUFU.TANH R21, R25 ;  /* 0x0000001900157308 */ /* 0x0004a20000002400 */
[----:B------:R-:W-:Y:S02]  /*e310*/  FMUL.FTZ R49, R49, c[0x0][0x320] ;  /* 0x0000c80031317a20 */ /* 0x000fe40000410000 */
[----:B------:R-:W-:Y:S02]  /*e320*/  FMUL.FTZ R50, R50, c[0x0][0x320] ;  /* 0x0000c80032327a20 */ /* 0x000fe40000410000 */
[----:B-1----:R-:W-:Y:S05]  /*e330*/  FMUL.FTZ R44, R52, c[0x0][0x320] ;  /* 0x0000c800342c7a20 */ /* 0x002fea0000410000 */
        /* <DEDUP_REMOVED lines=28> */
[----:B--234-:R-:W-:Y:S01]  /*e500*/  IMAD.MOV.U32 R0, RZ, RZ, 0x1 ;  /* 0x00000001ff007424 */ /* 0x01cfe200078e00ff */
[----:B------:R-:W2:Y:S01]  /*e510*/  LDL R2, [R1+0xd0] ;  /* 0x0000d00001027983 */ /* 0x000ea20000100800 */
[----:B------:R-:W-:Y:S03]  /*e520*/  MOV R10, RZ ;  /* 0x000000ff000a7202 */ /* 0x000fe60000000f00 */
[----:B------:R-:W3:Y:S01]  /*e530*/  LDL R3, [R1+0xb8] ;  /* 0x0000b80001037983 */ /* 0x000ee20000100800 */
[----:B------:R-:W-:Y:S03]  /*e540*/  ISETP.NE.AND P0, PT, R0, c[0x0][0x2b8], PT ;  /* 0x0000ae0000007a0c */ /* 0x000fe60003f05270 */
[----:B------:R-:W4:Y:S04]  /*e550*/  LDL.64 R240, [R1+0xc8] ;  /* 0x0000c80001f07983 */ /* 0x000f280000100a00 */
        /* <DEDUP_REMOVED lines=12> */
[C---:B------:R-:W-:Y:S03]  /*e620*/  @!P1 LEA R8, P0, R3.reuse, c[0x0][0x2a0], 0x2 ;  /* 0x0000a80003089a11 */ /* 0x040fe600078010ff */
[----:B------:R-:W-:Y:S01]  /*e630*/  IMAD R6, R0, c[0x0][0x2b8], R2 ;  /* 0x0000ae0000067a24 */ /* 0x000fe200078e0202 */
[----:B------:R-:W-:Y:S03]  /*e640*/  @!P1 LEA.HI.X R9, R3, c[0x0][0x2a4], R4, 0x2, P0 ;  /* 0x0000a90003099a11 */ /* 0x000fe600000f1404 */
[----:B------:R-:W-:Y:S01]  /*e650*/  IMAD.WIDE.U32 R2, R6, c[0x0][0x1e0], RZ ;  /* 0x0000780006027a25 */ /* 0x000fe200078e00ff */
[----:B------:R1:W-:Y:S01]  /*e660*/  STL [R1+0x7c], R6 ;  /* 0x00007c0601007387 */ /* 0x0003e20000100800 */
[----:B------:R-:W-:Y:S03]  /*e670*/  SHF.R.S32.HI R0, RZ, 0x1f, R6 ;  /* 0x0000001fff007819 */ /* 0x000fe60000011406 */
[----:B------:R-:W2:Y:S02]  /*e680*/  @!P1 LDG.E R10, [R8.64] ;  /* 0x00000006080a9981 */ /* 0x000ea4000c1e1900 */
[----:B------:R-:W-:Y:S04]  /*e690*/  IMAD R0, R0, c[0x0][0x1e0], RZ ;  /* 0x0000780000007a24 */ /* 0x000fe800078e02ff */
[----:B------:R-:W-:Y:S05]  /*e6a0*/  IMAD R0, R6, c[0x0][0x1e4], R0 ;  /* 0x0000790006007a24 */ /* 0x000fea00078e0200 */
[----:B------:R-:W-:Y:S01]  /*e6b0*/  IADD3 R3, R3, R0, RZ ;  /* 0x0000000003037210 */ /* 0x000fe20007ffe0ff */
[----:B-1----:R-:W1:Y:S02]  /*e6c0*/  S2R R6, SR_CTAID.Y ;  /* 0x0000000000067919 */ /* 0x002e640000002600 */
[----:B-1----:R-:W-:Y:S05]  /*e6d0*/  SHF.R.S32.HI R6, RZ, 0x1f, R6 ;  /* 0x0000001fff067819 */ /* 0x002fea0000011406 */
[----:B------:R-:W-:Y:S04]  /*e6e0*/  IMAD R6, R6, c[0x0][0x1e8], RZ ;  /* 0x00007a0006067a24 */ /* 0x000fe800078e02ff */
[----:B------:R-:W-:Y:S04]  /*e6f0*/  IMAD R6, R242, c[0x0][0x1ec], R6 ;  /* 0x00007b00f2067a24 */ /* 0x000fe800078e0206 */
[----:B------:R-:W-:Y:S01]  /*e700*/  IMAD.IADD R6, R241, 0x1, R6 ;  /* 0x00000001f1067824 */ /* 0x000fe200078e0206 */
[----:B--2---:R-:W-:Y:S01]  /*e710*/  SHF.R.S32.HI R4, RZ, 0x1f, R10 ;  /* 0x0000001fff047819 */ /* 0x004fe2000001140a */
[----:B------:R1:W-:Y:S01]  /*e720*/  STL [R1+0x70], R10 ;  /* 0x0000700a01007387 */ /* 0x0003e20000100800 */
[----:B------:R-:W-:Y:S04]  /*e730*/  IMAD.WIDE.U32 R2, R10, c[0x0][0x1f0], R2 ;  /* 0x00007c000a027a25 */ /* 0x000fe800078e0002 */
[----:B------:R-:W-:Y:S01]  /*e740*/  IMAD R4, R4, c[0x0][0x1f0], RZ ;  /* 0x00007c0004047a24 */ /* 0x000fe200078e02ff */
[----:B------:R-:W-:Y:S03]  /*e750*/  IADD3 R0, P1, R240, R2, RZ ;  /* 0x00000002f0007210 */ /* 0x000fe60007f3e0ff */
[----:B------:R-:W-:Y:S01]  /*e760*/  IMAD R2, R10, c[0x0][0x1f4], R4 ;  /* 0x00007d000a027a24 */ /* 0x000fe200078e0204 */
[----:B------:R-:W-:Y:S04]  /*e770*/  LEA R4, P0, R0, c[0x0][0x1c8], 0x1 ;  /* 0x0000720000047a11 */ /* 0x000fe800078008ff */
[----:B------:R-:W-:Y:S04]  /*e780*/  IADD3.X R2, R6, R3, R2, P1, !PT ;  /* 0x0000000306027210 */ /* 0x000fe80000ffe402 */
[----:B------:R-:W-:Y:S01]  /*e790*/  LEA.HI.X R0, R0, c[0x0][0x1cc], R2, 0x1, P0 ;  /* 0x0000730000007a11 */ /* 0x000fe200000f0c02 */
[----:B------:R-:W-:-:S05]  /*e7a0*/  BRA.DIV ~URZ, `(.L_x_1307) ;  /* 0x00011e527f007947 */ /* 0x000fca000b800000 */
[----:B------:R2:W3:Y:S02]  /*e7b0*/  SHFL.IDX PT, R6, R0, RZ, 0x181f ;  /* 0x00181fff00067589 */ /* 0x0004e400000e0000 */
.L_x_1447:
[----:B------:R-:W-:-:S05]  /*e7c0*/  BRA.DIV ~URZ, `(.L_x_1308) ;  /* 0x00011eb27f007947 */ /* 0x000fca000b800000 */
[----:B------:R-:W4:Y:S04]  /*e7d0*/  LDL R18, [R1+0xa4] ;  /* 0x0000a40001127983 */ /* 0x000f280000100800 */
[----:B--2---:R-:W2:Y:S04]  /*e7e0*/  LDL R15, [R1+0xf4] ;  /* 0x0000f400010f7983 */ /* 0x004ea80000100800 */
[----:B---3--:R-:W3:Y:S04]  /*e7f0*/  LDL R14, [R1+0x74] ;  /* 0x00007400010e7983 */ /* 0x008ee80000100800 */
[----:B------:R-:W1:Y:S04]  /*e800*/  SHFL.IDX PT, R2, R4, RZ, 0x181f ;  /* 0x00181fff04027589 */ /* 0x000e6800000e0000 */
[----:B-1----:R-:W1:Y:S04]  /*e810*/  SHFL.IDX PT, R10, R4, 0x1, 0x181f ;  /* 0x00381f00040a7f89 */ /* 0x002e6800000e0000 */
[----:B------:R-:W1:Y:S04]  /*e820*/  SHFL.IDX PT, R11, R0, 0x1, 0x181f ;  /* 0x00381f00000b7f89 */ /* 0x000e6800000e0000 */
[----:B------:R-:W2:Y:S04]  /*e830*/  SHFL.IDX PT, R0, R0, 0x2, 0x181f ;  /* 0x00581f0000007f89 */ /* 0x000ea800000e0000 */
[----:B------:R-:W2:Y:S01]  /*e840*/  SHFL.IDX PT, R4, R4, 0x2, 0x181f ;  /* 0x00581f0004047f89 */ /* 0x000ea200000e0000 */
[C---:B------:R-:W-:Y:S02]  /*e850*/  IADD3 R12, P0, R2.reuse, R238, RZ ;  /* 0x000000ee020c7210 */ /* 0x040fe40007f1e0ff */
[----:B------:R-:W-:Y:S02]  /*e860*/  IADD3 R8, P2, R2, R236, RZ ;  /* 0x000000ec02087210 */ /* 0x000fe40007f5e0ff */
[----:B-1----:R-:W-:Y:S01]  /*e870*/  IADD3 R2, P1, R10, R238, RZ ;  /* 0x000000ee0a027210 */ /* 0x002fe20007f3e0ff */
[----:B------:R-:W-:Y:S01]  /*e880*/  IMAD.X R13, R6, 0x1, R239, P0 ;  /* 0x00000001060d7824 */ /* 0x000fe200000e06ef */
[----:B------:R-:W-:Y:S01]  /*e890*/  IADD3 R10, P0, R10, R236, RZ ;  /* 0x000000ec0a0a7210 */ /* 0x000fe20007f1e0ff */
[----:B------:R-:W-:Y:S02]  /*e8a0*/  IMAD.X R9, R6, 0x1, R237, P2 ;  /* 0x0000000106097824 */ /* 0x000fe400010e06ed */
[----:B------:R1:W5:Y:S01]  /*e8b0*/  LDL R6, [R1+0xa0] ;  /* 0x0000a00001067983 */ /* 0x0003620000100800 */
[C---:B------:R-:W-:Y:S02]  /*e8c0*/  IMAD.X R3, R11.reuse, 0x1, R239, P1 ;  /* 0x000000010b037824 */ /* 0x040fe400008e06ef */
[----:B------:R-:W-:Y:S01]  /*e8d0*/  IMAD.X R11, R11, 0x1, R237, P0 ;  /* 0x000000010b0b7824 */ /* 0x000fe200000e06ed */
[----:B----4-:R-:W-:Y:S02]  /*e8e0*/  ISETP.GE.AND P4, PT, R18, c[0x0][0x1d4], PT ;  /* 0x0000750012007a0c */ /* 0x010fe40003f86270 */
[----:B--2---:R-:W-:Y:S11]  /*e8f0*/  ISETP.GE.AND P3, PT, R15, c[0x0][0x1d4], PT ;  /* 0x000075000f007a0c */ /* 0x004ff60003f66270 */
[----:B---3--:R1:W-:Y:S04]  /*e900*/  LDGSTS.E.BYPASS.LTC128B.128 [R14+0x5080], [R12.64], !P4 ;  /* 0x050800000c0e7fae */ /* 0x0083e8000e101d46 */
[----:B------:R1:W-:Y:S04]  /*e910*/  LDGSTS.E.BYPASS.LTC128B.128 [R14+0x6880], [R8.64], !P3 ;  /* 0x06880000080e7fae */ /* 0x0003e8000d901d46 */
[----:B------:R1:W-:Y:S04]  /*e920*/  LDGSTS.E.BYPASS.LTC128B.128 [R14+0x5880], [R2.64], !P4 ;  /* 0x05880000020e7fae */ /* 0x0003e8000e101d46 */
[----:B------:R1:W-:Y:S02]  /*e930*/  LDGSTS.E.BYPASS.LTC128B.128 [R14+0x7080], [R10.64], !P3 ;  /* 0x070800000a0e7fae */ /* 0x0003e4000d901d46 */
.L_x_1448:
[----:B-1----:R-:W2:Y:S01]  /*e940*/  LDL R2, [R1+0xa4] ;  /* 0x0000a40001027983 */ /* 0x002ea20000100800 */
[----:B-----5:R-:W-:Y:S03]  /*e950*/  IADD3 R8, -R6, 0x10, RZ ;  /* 0x0000001006087810 */ /* 0x020fe60007ffe1ff */
[----:B------:R-:W3:Y:S01]  /*e960*/  LDL R10, [R1+0x74] ;  /* 0x00007400010a7983 */ /* 0x000ee20000100800 */
[----:B------:R-:W-:Y:S04]  /*e970*/  LOP3.LUT R8, R8, 0xf, RZ, 0xc0, !PT ;  /* 0x0000000f08087812 */ /* 0x000fe800078ec0ff */
[----:B------:R-:W-:Y:S04]  /*e980*/  IADD3 R8, P1, P0, R8, R4, R236 ;  /* 0x0000000408087210 */ /* 0x000fe8000783e0ec */
[----:B------:R-:W-:Y:S02]  /*e990*/  IADD3.X R9, RZ, R0, R237, P1, P0 ;  /* 0x00000000ff097210 */ /* 0x000fe40000fe04ed */
[----:B------:R-:W-:Y:S02]  /*e9a0*/  ISETP.NE.U32.AND P1, PT, R6, RZ, PT ;  /* 0x000000ff0600720c */ /* 0x000fe40003f25070 */
[----:B--2---:R-:W-:Y:S02]  /*e9b0*/  ISETP.GE.AND P2, PT, R2, c[0x0][0x1d4], PT ;  /* 0x0000750002007a0c */ /* 0x004fe40003f46270 */
[----:B------:R-:W-:Y:S05]  /*e9c0*/  IADD3 R2, P0, R4, R238, RZ ;  /* 0x000000ee04027210 */ /* 0x000fea0007f1e0ff */
[----:B------:R-:W-:Y:S06]  /*e9d0*/  IMAD.X R3, R0, 0x1, R239, P0 ;  /* 0x0000000100037824 */ /* 0x000fec00000e06ef */
[----:B------:R-:W-:Y:S01]  /*e9e0*/  @!PT LDS RZ, [RZ] ;  /* 0x00000000fffff984 */ /* 0x000fe20000000800 */
[----:B------:R-:W-:Y:S01]  /*e9f0*/  @!PT LDS RZ, [RZ] ;  /* 0x00000000fffff984 */ /* 0x000fe20000000800 */
[----:B------:R-:W-:Y:S01]  /*ea00*/  @!PT LDS RZ, [RZ] ;  /* 0x00000000fffff984 */ /* 0x000fe20000000800 */
[----:B---3--:R1:W-:Y:S04]  /*ea10*/  LDGSTS.E.BYPASS.LTC128B.128 [R10+0x6080], [R2.64], !P2 ;  /* 0x06080000020a7fae */ /* 0x0083e8000d101d46 */
[----:B------:R1:W-:Y:S02]  /*ea20*/  LDGSTS.E.BYPASS.LTC128B.128.ZFILL [R10+0x7880], [R8.64], P1 ;  /* 0x07880000080a7fae */ /* 0x0003e40008941d46 */
.L_x_1306:
[----:B--234-:R-:W-:Y:S05]  /*ea30*/  BSYNC B0 ;  /* 0x0000000000007941 */ /* 0x01cfea0003800000 */
.L_x_1305:
[----:B-1----:R-:W2:Y:S01]  /*ea40*/  LDL R10, [R1+0xe0] ;  /* 0x0000e000010a7983 */ /* 0x002ea20000100800 */
[----:B------:R-:W-:Y:S03]  /*ea50*/  IMAD.MOV.U32 R8, RZ, RZ, 0x1 ;  /* 0x00000001ff087424 */ /* 0x000fe600078e00ff */
[----:B------:R-:W2:Y:S02]  /*ea60*/  LDL R0, [R1+0x4] ;  /* 0x0000040001007983 */ /* 0x000ea40000100800 */
[----:B------:R-:W-:Y:S02]  /*ea70*/  ISETP.NE.AND P0, PT, R8, c[0x0][0x2c4], PT ;  /* 0x0000b10008007a0c */ /* 0x000fe40003f05270 */
[----:B------:R-:W3:Y:S04]  /*ea80*/  LDL R9, [R1+0xdc] ;  /* 0x0000dc0001097983 */ /* 0x000ee80000100800 */
[----:B------:R-:W3:Y:S04]  /*ea90*/  LDL R6, [R1+0xd8] ;  /* 0x0000d80001067983 */ /* 0x000ee80000100800 */
[----:B------:R-:W4:Y:S04]  /*eaa0*/  LDL R4, [R1+0xd4] ;  /* 0x0000d40001047983 */ /* 0x000f280000100800 */
[----:B------:R-:W5:Y:S04]  /*eab0*/  LDL R2, [R1+0xb0] ;  /* 0x0000b00001027983 */ /* 0x000f680000100800 */
[----:B------:R-:W5:Y:S04]  /*eac0*/  LDL R3, [R1+0x8c] ;  /* 0x00008c0001037983 */ /* 0x000f680000100800 */
[----:B------:R-:W0:Y:S01]  /*ead0*/  LDGDEPBAR ;  /* 0x00000000000079af */ /* 0x000e220000000000 */
[----:B--2---:R-:W-:Y:S05]  /*eae0*/  IMAD R0, R0, 0x80, R10 ;  /* 0x0000008000007824 */ /* 0x004fea00078e020a */
[----:B---3--:R-:W-:Y:S01]  /*eaf0*/  IADD3 R6, R6, R0, R9 ;  /* 0x0000000006067210 */ /* 0x008fe20007ffe009 */
[----:B------:R-:W-:Y:S04]  /*eb00*/  IMAD R0, R230, -0x30, RZ ;  /* 0xffffffd0e6007824 */ /* 0x000fe800078e02ff */
[----:B----4-:R-:W-:Y:S01]  /*eb10*/  IMAD.IADD R6, R4, 0x1, R6 ;  /* 0x0000000104067824 */ /* 0x010fe200078e0206 */
[----:B-----5:R-:W-:Y:S03]  /*eb20*/  IADD3 R9, -R2, 0x1, R0 ;  /* 0x0000000102097810 */ /* 0x020fe60007ffe100 */
[----:B------:R-:W-:Y:S01]  /*eb30*/  @P0 IMAD.HI.U32 R2, R6, c[0x0][0x2c8], RZ ;  /* 0x0000b20006020a27 */ /* 0x000fe200078e00ff */
[----:B------:R-:W-:Y:S04]  /*eb40*/  IADD3 R9, -R3, R9, R5 ;  /* 0x0000000903097210 */ /* 0x000fe80007ffe105 */
[----:B------:R-:W-:Y:S01]  /*eb50*/  @P0 SHF.R.U32.HI R6, RZ, c[0x0][0x2cc], R2 ;  /* 0x0000b300ff060a19 */ /* 0x000fe20000011602 */
[----:B------:R-:W-:-:S05]  /*eb60*/  BRA.DIV ~URZ, `(.L_x_1309) ;  /* 0x00011f727f007947 */ /* 0x000fca000b800000 */
[----:B------:R1:W2:Y:S02]  /*eb70*/  SHFL.IDX PT, R4, R6, RZ, 0x1c1f ;  /* 0x001c1fff06047589 */ /* 0x0002a400000e0000 */
.L_x_1449:
[----:B------:R-:W-:Y:S01]  /*eb80*/  LOP3.LUT R2, RZ, c[0x0][0x324], RZ, 0x33, !PT ;  /* 0x0000c900ff027a12 */ /* 0x000fe200078e33ff */
[----:B------:R-:W-:Y:S01]  /*eb90*/  IMAD.MOV.U32 R3, RZ, RZ, 0x1 ;  /* 0x00000001ff037424 */ /* 0x000fe200078e00ff */
[----:B------:R-:W-:Y:S03]  /*eba0*/  IADD3 R8, R9, c[0x0][0x328], RZ ;  /* 0x0000ca0009087a10 */ /* 0x000fe60007ffe0ff */
[----:B------:R-:W-:Y:S01]  /*ebb0*/  IMAD.IADD R9, R2, 0x1, R9 ;  /* 0x0000000102097824 */ /* 0x000fe200078e0209 */
[----:B------:R-:W-:Y:S02]  /*ebc0*/  ISETP.LE.AND P0, PT, R3, c[0x0][0x32c], PT ;  /* 0x0000cb0003007a0c */ /* 0x000fe40003f03270 */
[----:B--2---:R-:W-:Y:S01]  /*ebd0*/  IADD3 R3, R8, R4, RZ ;  /* 0x0000000408037210 */ /* 0x004fe20007ffe0ff */
[----:B------:R-:W-:Y:S10]  /*ebe0*/  IMAD.IADD R2, R9, 0x1, R4 ;  /* 0x0000000109027824 */ /* 0x000ff400078e0204 */
[----:B------:R-:W-:-:S05]  /*ebf0*/  @!P0 BRA `(.L_x_1310) ;  /* 0x000001a000008947 */ /* 0x000fca0003800000 */
[----:B------:R-:W2:Y:S01]  /*ec00*/  LDL R10, [R1+0x8c] ;  /* 0x00008c00010a7983 */ /* 0x000ea20000100800 */
[----:B------:R-:W-:Y:S01]  /*ec10*/  BSSY B0, `(.L_x_1311) ;  /* 0x0000012000007945 */ /* 0x000fe20003800000 */
[----:B--2---:R-:W-:Y:S04]  /*ec20*/  IADD3 R4, -R10, R5, R4 ;  /* 0x000000050a047210 */ /* 0x004fe80007ffe104 */
        /* <DEDUP_REMOVED lines=11> */
.L_x_1312:
[----:B------:R-:W-:Y:S04]  /*ece0*/  MOV R10, c[0x0][0x32c] ;  /* 0x0000cb00000a7a02 */ /* 0x000fe80000000f00 */
[----:B------:R-:W-:Y:S11]  /*ecf0*/  ISETP.NE.AND P0, PT, R10, 0x1, PT ;  /* 0x000000010a00780c */ /* 0x000ff60003f05270 */
[----:B------:R-:W-:Y:S02]  /*ed00*/  @!UPT UIADD3 URZ, URZ, URZ, URZ ;  /* 0x0000003f3f3ff290 */ /* 0x000fe4000fffe03f */
[----:B------:R-:W-:Y:S05]  /*ed10*/  @P0 IMAD.HI.U32 R10, R4, c[0x0][0x330], RZ ;  /* 0x0000cc00040a0a27 */ /* 0x000fea00078e00ff */
[----:B------:R-:W-:Y:S02]  /*ed20*/  @P0 SHF.R.U32.HI R4, RZ, c[0x0][0x334], R10 ;  /* 0x0000cd00ff040a19 */ /* 0x000fe4000001160a */
.L_x_1313:
[----:B------:R-:W-:Y:S05]  /*ed30*/  BSYNC B0 ;  /* 0x0000000000007941 */ /* 0x000fea0003800000 */
.L_x_1311:
[----:B------:R-:W2:Y:S02]  /*ed40*/  LDL R10, [R1+0xb0] ;  /* 0x0000b000010a7983 */ /* 0x000ea40000100800 */
[----:B--2---:R-:W-:Y:S04]  /*ed50*/  IMAD.IADD R10, R0, 0x1, -R10 ;  /* 0x00000001000a7824 */ /* 0x004fe800078e0a0a */
[----:B------:R-:W-:Y:S05]  /*ed60*/  IMAD R4, R4, c[0x0][0x32c], R10 ;  /* 0x0000cb0004047a24 */ /* 0x000fea00078e020a */
[----:B------:R-:W-:Y:S02]  /*ed70*/  IADD3 R10, R4, c[0x0][0x32c], RZ ;  /* 0x0000cb00040a7a10 */ /* 0x000fe40007ffe0ff */
[----:B------:R-:W-:Y:S02]  /*ed80*/  IMNMX R2, R2, R4, !PT ;  /* 0x0000000402027217 */ /* 0x000fe40007800200 */
[----:B------:R-:W-:Y:S02]  /*ed90*/  IMNMX R3, R3, R10, PT ;  /* 0x0000000a03037217 */ /* 0x000fe40003800200 */
.L_x_1310:
        /* <DEDUP_REMOVED lines=8> */
[C---:B------:R-:W-:Y:S02]  /*ee20*/  ISETP.GT.AND P0, PT, R2.reuse, RZ, !P0 ;  /* 0x000000ff0200720c */ /* 0x040fe40004704270 */
        /* <DEDUP_REMOVED lines=34> */
[C---:B------:R-:W-:Y:S04]  /*f050*/  ISETP.GT.AND P0, PT, R2.reuse, 0x19, !P4 ;  /* 0x000000190200780c */ /* 0x040fe80006704270 */
[----:B------:R-:W-:Y:S04]  /*f060*/  ISETP.LT.OR P0, PT, R3, 0x1a, P0 ;  /* 0x0000001a0300780c */ /* 0x000fe80000701670 */
[----:B------:R-:W-:Y:S02]  /*f070*/  FSEL R47, R19, -INF , !P0 ;  /* 0xff800000132f7808 */ /* 0x000fe40004000000 */
[C---:B------:R-:W-:Y:S04]  /*f080*/  ISETP.GT.AND P0, PT, R2.reuse, 0x20, !P3 ;  /* 0x000000200200780c */ /* 0x040fe80005f04270 */
[----:B------:R-:W-:Y:S04]  /*f090*/  ISETP.LT.OR P0, PT, R3, 0x21, P0 ;  /* 0x000000210300780c */ /* 0x000fe80000701670 */
[----:B------:R-:W-:Y:S02]  /*f0a0*/  FSEL R46, R17, -INF , !P0 ;  /* 0xff800000112e7808 */ /* 0x000fe40004000000 */
[----:B------:R-:W-:Y:S04]  /*f0b0*/  ISETP.GT.AND P0, PT, R2, 0x21, !P2 ;  /* 0x000000210200780c */ /* 0x000fe80005704270 */
[C---:B------:R-:W-:Y:S04]  /*f0c0*/  ISETP.LT.OR P0, PT, R3.reuse, 0x22, P0 ;  /* 0x000000220300780c */ /* 0x040fe80000701670 */
[----:B------:R-:W-:Y:S02]  /*f0d0*/  FSEL R45, R16, -INF , !P0 ;  /* 0xff800000102d7808 */ /* 0x000fe40004000000 */
[----:B------:R-:W-:Y:S04]  /*f0e0*/  ISETP.GT.AND P0, PT, R2, 0x28, !P1 ;  /* 0x000000280200780c */ /* 0x000fe80004f04270 */
[----:B------:R-:W-:Y:S04]  /*f0f0*/  ISETP.LT.OR P0, PT, R3, 0x29, P0 ;  /* 0x000000290300780c */ /* 0x000fe80000701670 */
[----:B------:R-:W-:Y:S02]  /*f100*/  FSEL R44, R44, -INF , !P0 ;  /* 0xff8000002c2c7808 */ /* 0x000fe40004000000 */
[----:B------:R-:W-:Y:S11]  /*f110*/  ISETP.GE.AND P0, PT, R0, 0x2a, PT ;  /* 0x0000002a0000780c */ /* 0x000ff60003f06270 */
[----:B------:R-:W-:Y:S02]  /*f120*/  @!UPT UIADD3 URZ, URZ, URZ, URZ ;  /* 0x0000003f3f3ff290 */ /* 0x000fe4000fffe03f */
[----:B------:R-:W-:Y:S02]  /*f130*/  @P0 LOP3.LUT R229, R229, 0x20, RZ, 0xfc, !PT ;  /* 0x00000020e5e50812 */ /* 0x000fe400078efcff */
[----:B------:R-:W-:Y:S04]  /*f140*/  ISETP.GT.AND P0, PT, R2, 0x29, !P0 ;  /* 0x000000290200780c */ /* 0x000fe80004704270 */
[----:B------:R-:W-:Y:S04]  /*f150*/  ISETP.LT.OR P0, PT, R3, 0x2a, P0 ;  /* 0x0000002a0300780c */ /* 0x000fe80000701670 */
[----:B------:R-:W-:Y:S01]  /*f160*/  FSEL R43, R43, -INF , !P0 ;  /* 0xff8000002b2b7808 */ /* 0x000fe20004000000 */
[----:B------:R-:W-:-:S06]  /*f170*/  BRA.DIV ~URZ, `(.L_x_1314) ;  /* 0x000119e27f007947 */ /* 0x000fcc000b800000 */
[----:B------:R2:W3:Y:S02]  /*f180*/  SHFL.IDX PT, R4, R6, 0x1, 0x1c1f ;  /* 0x003c1f0006047f89 */ /* 0x0004e400000e0000 */
.L_x_1450:
[----:B---3--:R-:W-:Y:S01]  /*f190*/  IADD3 R3, R8, R4, RZ ;  /* 0x0000000408037210 */ /* 0x008fe20007ffe0ff */
[----:B------:R-:W-:Y:S05]  /*f1a0*/  IMAD.MOV.U32 R2, RZ, RZ, 0x1 ;  /* 0x00000001ff027424 */ /* 0x000fea00078e00ff */
[----:B------:R-:W-:Y:S01]  /*f1b0*/  ISETP.LE.AND P0, PT, R2, c[0x0][0x32c], PT ;  /* 0x0000cb0002007a0c */ /* 0x000fe20003f03270 */
[----:B------:R-:W-:Y:S11]  /*f1c0*/  IMAD.IADD R2, R9, 0x1, R4 ;  /* 0x0000000109027824 */ /* 0x000ff600078e0204 */
[----:B------:R-:W-:Y:S01]  /*f1d0*/  @!UPT UIADD3 URZ, URZ, URZ, URZ ;  /* 0x0000003f3f3ff290 */ /* 0x000fe2000fffe03f */
[----:B------:R-:W-:-:S05]  /*f1e0*/  @!P0 BRA `(.L_x_1315) ;  /* 0x000001a000008947 */ /* 0x000fca0003800000 */
[----:B------:R-:W3:Y:S01]  /*f1f0*/  LDL R10, [R1+0x8c] ;  /* 0x00008c00010a7983 */ /* 0x000ee20000100800 */
[----:B------:R-:W-:Y:S01]  /*f200*/  BSSY B0, `(.L_x_1316) ;  /* 0x0000012000007945 */ /* 0x000fe20003800000 */
[----:B---3--:R-:W-:Y:S04]  /*f210*/  IADD3 R4, -R10, R5, R4 ;  /* 0x000000050a047210 */ /* 0x008fe80007ffe104 */
        /* <DEDUP_REMOVED lines=11> */
.L_x_1317:
[----:B------:R-:W-:Y:S04]  /*f2d0*/  MOV R10, c[0x0][0x32c] ;  /* 0x0000cb00000a7a02 */ /* 0x000fe80000000f00 */
[----:B------:R-:W-:Y:S11]  /*f2e0*/  ISETP.NE.AND P0, PT, R10, 0x1, PT ;  /* 0x000000010a00780c */ /* 0x000ff60003f05270 */
[----:B------:R-:W-:Y:S02]  /*f2f0*/  @!UPT UIADD3 URZ, URZ, URZ, URZ ;  /* 0x0000003f3f3ff290 */ /* 0x000fe4000fffe03f */
[----:B------:R-:W-:Y:S05]  /*f300*/  @P0 IMAD.HI.U32 R10, R4, c[0x0][0x330], RZ ;  /* 0x0000cc00040a0a27 */ /* 0x000fea00078e00ff */
[----:B------:R-:W-:Y:S02]  /*f310*/  @P0 SHF.R.U32.HI R4, RZ, c[0x0][0x334], R10 ;  /* 0x0000cd00ff040a19 */ /* 0x000fe4000001160a */
.L_x_1318:
[----:B------:R-:W-:Y:S05]  /*f320*/  BSYNC B0 ;  /* 0x0000000000007941 */ /* 0x000fea0003800000 */
.L_x_1316:
[----:B------:R-:W3:Y:S02]  /*f330*/  LDL R10, [R1+0xb0] ;  /* 0x0000b000010a7983 */ /* 0x000ee40000100800 */
[----:B---3--:R-:W-:Y:S04]  /*f340*/  IMAD.IADD R10, R0, 0x1, -R10 ;  /* 0x00000001000a7824 */ /* 0x008fe800078e0a0a */
[----:B------:R-:W-:Y:S05]  /*f350*/  IMAD R4, R4, c[0x0][0x32c], R10 ;  /* 0x0000cb0004047a24 */ /* 0x000fea00078e020a */
[----:B------:R-:W-:Y:S02]  /*f360*/  IADD3 R10, R4, c[0x0][0x32c], RZ ;  /* 0x0000cb00040a7a10 */ /* 0x000fe40007ffe0ff */
[----:B------:R-:W-:Y:S02]  /*f370*/  IMNMX R2, R2, R4, !PT ;  /* 0x0000000402027217 */ /* 0x000fe40007800200 */
[----:B------:R-:W-:Y:S02]  /*f380*/  IMNMX R3, R3, R10, PT ;  /* 0x0000000a03037217 */ /* 0x000fe40003800200 */
.L_x_1315:
[----:B------:R-:W-:Y:S04]  /*f390*/  LOP3.LUT P0, RZ, R229, 0x8, RZ, 0xc0, !PT ;  /* 0x00000008e5ff7812 */ /* 0x000fe8000780c0ff */
[C---:B------:R-:W-:Y:S04]  /*f3a0*/  ISETP.GT.AND P0, PT, R2.reuse, 0x1, !P0 ;  /* 0x000000010200780c */ /* 0x040fe80004704270 */
[----:B------:R-:W-:Y:S04]  /*f3b0*/  ISETP.LT.OR P0, PT, R3, 0x2, P0 ;  /* 0x000000020300780c */ /* 0x000fe80000701670 */
[----:B------:R-:W-:Y:S02]  /*f3c0*/  FSEL R17, R211, -INF , !P0 ;  /* 0xff800000d3117808 */ /* 0x000fe40004000000 */
[----:B------:R-:W-:Y:S04]  /*f3d0*/  LOP3.LUT P0, RZ, R229, 0x4, RZ, 0xc0, !PT ;  /* 0x00000004e5ff7812 */ /* 0x000fe8000780c0ff */
[----:B------:R-:W-:Y:S04]  /*f3e0*/  ISETP.GT.AND P0, PT, R2, 0x8, !P0 ;  /* 0x000000080200780c */ /* 0x000fe80004704270 */
[----:B------:R-:W-:Y:S04]  /*f3f0*/  ISETP.LT.OR P0, PT, R3, 0x9, P0 ;  /* 0x000000090300780c */ /* 0x000fe80000701670 */
[----:B------:R-:W-:Y:S02]  /*f400*/  FSEL R22, R194, -INF , !P0 ;  /* 0xff800000c2167808 */ /* 0x000fe40004000000 */
[----:B------:R-:W-:Y:S04]  /*f410*/  LOP3.LUT P0, RZ, R229, 0x2, RZ, 0xc0, !PT ;  /* 0x00000002e5ff7812 */ /* 0x000fe8000780c0ff */
[C---:B------:R-:W-:Y:S04]  /*f420*/  ISETP.GT.AND P0, PT, R2.reuse, 0x9, !P0 ;  /* 0x000000090200780c */ /* 0x040fe80004704270 */
[----:B------:R-:W-:Y:S04]  /*f430*/  ISETP.LT.OR P0, PT, R3, 0xa, P0 ;  /* 0x0000000a0300780c */ /* 0x000fe80000701670 */
[----:B------:R-:W-:Y:S02]  /*f440*/  FSEL R23, R23, -INF , !P0 ;  /* 0xff80000017177808 */ /* 0x000fe40004000000 */
[----:B------:R-:W-:Y:S04]  /*f450*/  LOP3.LUT P0, RZ, R229, 0x1, RZ, 0xc0, !PT ;  /* 0x00000001e5ff7812 */ /* 0x000fe8000780c0ff */
        /* <DEDUP_REMOVED lines=21> */
[----:B------:R-:W-:Y:S04]  /*f5b0*/  LOP3.LUT P0, RZ, R229, 0x10, RZ, 0xc0, !PT ;  /* 0x00000010e5ff7812 */ /* 0x000fe8000780c0ff */
[----:B------:R-:W-:Y:S04]  /*f5c0*/  ISETP.GT.AND P0, PT, R2, RZ, !P0 ;  /* 0x000000ff0200720c */ /* 0x000fe80004704270 */
[----:B------:R-:W-:Y:S04]  /*f5d0*/  ISETP.LT.OR P0, PT, R3, 0x1, P0 ;  /* 0x000000010300780c */ /* 0x000fe80000701670 */
[----:B------:R-:W-:Y:S02]  /*f5e0*/  FSEL R13, R214, -INF , !P0 ;  /* 0xff800000d60d7808 */ /* 0x000fe40004000000 */
[----:B------:R-:W-:Y:S04]  /*f5f0*/  LOP3.LUT P0, RZ, R229, 0x20, RZ, 0xc0, !PT ;  /* 0x00000020e5ff7812 */ /* 0x000fe8000780c0ff */
[----:B------:R-:W-:Y:S04]  /*f600*/  ISETP.GT.AND P0, PT, R2, 0x29, !P0 ;  /* 0x000000290200780c */ /* 0x000fe80004704270 */
[----:B------:R-:W-:Y:S04]  /*f610*/  ISETP.LT.OR P0, PT, R3, 0x2a, P0 ;  /* 0x0000002a0300780c */ /* 0x000fe80000701670 */
[----:B------:R-:W-:Y:S01]  /*f620*/  FSEL R35, R35, -INF , !P0 ;  /* 0xff80000023237808 */ /* 0x000fe20004000000 */
[----:B------:R-:W-:-:S06]  /*f630*/  BRA.DIV ~URZ, `(.L_x_1319) ;  /* 0x000115b27f007947 */ /* 0x000fcc000b800000 */
[----:B------:R3:W4:Y:S02]  /*f640*/  SHFL.IDX PT, R4, R6, 0x2, 0x1c1f ;  /* 0x005c1f0006047f89 */ /* 0x00072400000e0000 */
.L_x_1451:
[----:B----4-:R-:W-:Y:S01]  /*f650*/  IADD3 R3, R8, R4, RZ ;  /* 0x0000000408037210 */ /* 0x010fe20007ffe0ff */
[----:B------:R-:W-:Y:S05]  /*f660*/  IMAD.MOV.U32 R2, RZ, RZ, 0x1 ;  /* 0x00000001ff027424 */ /* 0x000fea00078e00ff */
[----:B------:R-:W-:Y:S01]  /*f670*/  ISETP.LE.AND P0, PT, R2, c[0x0][0x32c], PT ;  /* 0x0000cb0002007a0c */ /* 0x000fe20003f03270 */
[----:B------:R-:W-:Y:S11]  /*f680*/  IMAD.IADD R2, R9, 0x1, R4 ;  /* 0x0000000109027824 */ /* 0x000ff600078e0204 */
[----:B------:R-:W-:Y:S01]  /*f690*/  @!UPT UIADD3 URZ, URZ, URZ, URZ ;  /* 0x0000003f3f3ff290 */ /* 0x000fe2000fffe03f */
[----:B------:R-:W-:-:S05]  /*f6a0*/  @!P0 BRA `(.L_x_1320) ;  /* 0x000001a000008947 */ /* 0x000fca0003800000 */
[----:B------:R-:W4:Y:S01]  /*f6b0*/  LDL R10, [R1+0x8c] ;  /* 0x00008c00010a7983 */ /* 0x000f220000100800 */
[----:B------:R-:W-:Y:S01]  /*f6c0*/  BSSY B0, `(.L_x_1321) ;  /* 0x0000012000007945 */ /* 0x000fe20003800000 */
[----:B----4-:R-:W-:Y:S04]  /*f6d0*/  IADD3 R4, -R10, R5, R4 ;  /* 0x000000050a047210 */ /* 0x010fe80007ffe104 */
        /* <DEDUP_REMOVED lines=11> */
.L_x_1322:
[----:B------:R-:W-:Y:S04]  /*f790*/  MOV R10, c[0x0][0x32c] ;  /* 0x0000cb00000a7a02 */ /* 0x000fe80000000f00 */
[----:B------:R-:W-:Y:S11]  /*f7a0*/  ISETP.NE.AND P0, PT, R10, 0x1, PT ;  /* 0x000000010a00780c */ /* 0x000ff60003f05270 */
[----:B------:R-:W-:Y:S02]  /*f7b0*/  @!UPT UIADD3 URZ, URZ, URZ, URZ ;  /* 0x0000003f3f3ff290 */ /* 0x000fe4000fffe03f */
[----:B------:R-:W-:Y:S05]  /*f7c0*/  @P0 IMAD.HI.U32 R10, R4, c[0x0][0x330], RZ ;  /* 0x0000cc00040a0a27 */ /* 0x000fea00078e00ff */
[----:B------:R-:W-:Y:S02]  /*f7d0*/  @P0 SHF.R.U32.HI R4, RZ, c[0x0][0x334], R10 ;  /* 0x0000cd00ff040a19 */ /* 0x000fe4000001160a */
.L_x_1323:
[----:B------:R-:W-:Y:S05]  /*f7e0*/  BSYNC B0 ;  /* 0x0000000000007941 */ /* 0x000fea0003800000 */
.L_x_1321:
[----:B------:R-:W4:Y:S02]  /*f7f0*/  LDL R10, [R1+0xb0] ;  /* 0x0000b000010a7983 */ /* 0x000f240000100800 */
[----:B----4-:R-:W-:Y:S04]  /*f800*/  IMAD.IADD R10, R0, 0x1, -R10 ;  /* 0x00000001000a7824 */ /* 0x010fe800078e0a0a */
[----:B------:R-:W-:Y:S05]  /*f810*/  IMAD R4, R4, c[0x0][0x32c], R10 ;  /* 0x0000cb0004047a24 */ /* 0x000fea00078e020a */
[----:B------:R-:W-:Y:S02]  /*f820*/  IADD3 R10, R4, c[0x0][0x32c], RZ ;  /* 0x0000cb00040a7a10 */ /* 0x000fe40007ffe0ff */
[----:B------:R-:W-:Y:S02]  /*f830*/  IMNMX R2, R2, R4, !PT ;  /* 0x0000000402027217 */ /* 0x000fe40007800200 */
[----:B------:R-:W-:Y:S02]  /*f840*/  IMNMX R3, R3, R10, PT ;  /* 0x0000000a03037217 */ /* 0x000fe40003800200 */
.L_x_1320:
        /* <DEDUP_REMOVED lines=34> */
[----:B------:R-:W-:Y:S04]  /*fa70*/  LOP3.LUT P0, RZ, R229, 0x10, RZ, 0xc0, !PT ;  /* 0x00000010e5ff7812 */ /* 0x000fe8000780c0ff */
[C---:B------:R-:W-:Y:S04]  /*fa80*/  ISETP.GT.AND P0, PT, R2.reuse, RZ, !P0 ;  /* 0x000000ff0200720c */ /* 0x040fe80004704270 */
[----:B------:R-:W-:Y:S04]  /*fa90*/  ISETP.LT.OR P0, PT, R3, 0x1, P0 ;  /* 0x000000010300780c */ /* 0x000fe80000701670 */
[----:B------:R-:W-:Y:S02]  /*faa0*/  FSEL R12, R233, -INF , !P0 ;  /* 0xff800000e90c7808 */ /* 0x000fe40004000000 */
[----:B------:R-:W-:Y:S04]  /*fab0*/  LOP3.LUT P0, RZ, R229, 0x20, RZ, 0xc0, !PT ;  /* 0x00000020e5ff7812 */ /* 0x000fe8000780c0ff */
[----:B------:R-:W-:Y:S04]  /*fac0*/  ISETP.GT.AND P0, PT, R2, 0x29, !P0 ;  /* 0x000000290200780c */ /* 0x000fe80004704270 */
[----:B------:R-:W-:Y:S04]  /*fad0*/  ISETP.LT.OR P0, PT, R3, 0x2a, P0 ;  /* 0x0000002a0300780c */ /* 0x000fe80000701670 */
[----:B------:R-:W-:Y:S01]  /*fae0*/  FSEL R27, R27, -INF , !P0 ;  /* 0xff8000001b1b7808 */ /* 0x000fe20004000000 */
[----:B------:R-:W-:-:S06]  /*faf0*/  BRA.DIV ~URZ, `(.L_x_1324) ;  /* 0x000111827f007947 */ /* 0x000fcc000b800000 */
[----:B------:R4:W1:Y:S02]  /*fb00*/  SHFL.IDX PT, R4, R6, 0x3, 0x1c1f ;  /* 0x007c1f0006047f89 */ /* 0x00086400000e0000 */
.L_x_1452:
[----:B-1----:R-:W-:Y:S01]  /*fb10*/  IADD3 R3, R8, R4, RZ ;  /* 0x0000000408037210 */ /* 0x002fe20007ffe0ff */
[----:B------:R-:W-:Y:S05]  /*fb20*/  IMAD.MOV.U32 R2, RZ, RZ, 0x1 ;  /* 0x00000001ff027424 */ /* 0x000fea00078e00ff */
[----:B------:R-:W-:Y:S01]  /*fb30*/  ISETP.LE.AND P0, PT, R2, c[0x0][0x32c], PT ;  /* 0x0000cb0002007a0c */ /* 0x000fe20003f03270 */
[----:B------:R-:W-:Y:S11]  /*fb40*/  IMAD.IADD R2, R9, 0x1, R4 ;  /* 0x0000000109027824 */ /* 0x000ff600078e0204 */
[----:B------:R-:W-:Y:S01]  /*fb50*/  @!UPT UIADD3 URZ, URZ, URZ, URZ ;  /* 0x0000003f3f3ff290 */ /* 0x000fe2000fffe03f */
[----:B------:R-:W-:-:S05]  /*fb60*/  @!P0 BRA `(.L_x_1325) ;  /* 0x000001a000008947 */ /* 0x000fca0003800000 */
[----:B--234-:R-:W2:Y:S01]  /*fb70*/  LDL R6, [R1+0x8c] ;  /* 0x00008c0001067983 */ /* 0x01cea20000100800 */
        /* <DEDUP_REMOVED lines=13> */
.L_x_1327:
[----:B------:R-:W-:Y:S04]  /*fc50*/  MOV R6, c[0x0][0x32c] ;  /* 0x0000cb0000067a02 */ /* 0x000fe80000000f00 */
[----:B------:R-:W-:Y:S11]  /*fc60*/  ISETP.NE.AND P0, PT, R6, 0x1, PT ;  /* 0x000000010600780c */ /* 0x000ff60003f05270 */
[----:B------:R-:W-:Y:S02]  /*fc70*/  @!UPT UIADD3 URZ, URZ, URZ, URZ ;  /* 0x0000003f3f3ff290 */ /* 0x000fe4000fffe03f */
[----:B------:R-:W-:Y:S05]  /*fc80*/  @P0 IMAD.HI.U32 R6, R4, c[0x0][0x330], RZ ;  /* 0x0000cc0004060a27 */ /* 0x000fea00078e00ff */
[----:B------:R-:W-:Y:S02]  /*fc90*/  @P0 SHF.R.U32.HI R4, RZ, c[0x0][0x334], R6 ;  /* 0x0000cd00ff040a19 */ /* 0x000fe40000011606 */
.L_x_1328:
[----:B------:R-:W-:Y:S05]  /*fca0*/  BSYNC B0 ;  /* 0x0000000000007941 */ /* 0x000fea0003800000 */
.L_x_1326:
[----:B------:R-:W2:Y:S02]  /*fcb0*/  LDL R6, [R1+0xb0] ;  /* 0x0000b00001067983 */ /* 0x000ea40000100800 */
[----:B--2---:R-:W-:Y:S04]  /*fcc0*/  IMAD.IADD R0, R0, 0x1, -R6 ;  /* 0x0000000100007824 */ /* 0x004fe800078e0a06 */
[----:B------:R-:W-:Y:S05]  /*fcd0*/  IMAD R4, R4, c[0x0][0x32c], R0 ;  /* 0x0000cb0004047a24 */ /* 0x000fea00078e0200 */
[----:B------:R-:W-:Y:S02]  /*fce0*/  IADD3 R0, R4, c[0x0][0x32c], RZ ;  /* 0x0000cb0004007a10 */ /* 0x000fe40007ffe0ff */
[----:B------:R-:W-:Y:S02]  /*fcf0*/  IMNMX R2, R2, R4, !PT ;  /* 0x0000000402027217 */ /* 0x000fe40007800200 */
[----:B------:R-:W-:Y:S02]  /*fd00*/  IMNMX R3, R3, R0, PT ;  /* 0x0000000003037217 */ /* 0x000fe40003800200 */
.L_x_1325:
[----:B------:R-:W-:Y:S02]  /*fd10*/  LOP3.LUT P0, RZ, R229, 0x10, RZ, 0xc0, !PT ;  /* 0x00000010e5ff7812 */ /* 0x000fe4000780c0ff */
[C---:B------:R-:W-:Y:S02]  /*fd20*/  ISETP.GT.AND P1, PT, R2.reuse, 0x28, !P1 ;  /* 0x000000280200780c */ /* 0x040fe40004f24270 */
[C---:B------:R-:W-:Y:S02]  /*fd30*/  ISETP.GT.AND P0, PT, R2.reuse, RZ, !P0 ;  /* 0x000000ff0200720c */ /* 0x040fe40004704270 */
[----:B------:R-:W-:Y:S02]  /*fd40*/  FMNMX.FTZ R0, R13, R140, !PT ;  /* 0x0000008c0d007209 */ /* 0x000fe40007810000 */
[C---:B------:R-:W-:Y:S02]  /*fd50*/  ISETP.LT.OR P0, PT, R3.reuse, 0x1, P0 ;  /* 0x000000010300780c */ /* 0x040fe40000701670 */
[----:B------:R-:W-:Y:S02]  /*fd60*/  ISETP.LT.OR P1, PT, R3, 0x29, P1 ;  /* 0x000000290300780c */ /* 0x000fe40000f21670 */
[----:B------:R-:W-:Y:S02]  /*fd70*/  FSEL R11, R235, -INF , !P0 ;  /* 0xff800000eb0b7808 */ /* 0x000fe40004000000 */
[----:B------:R-:W-:Y:S02]  /*fd80*/  LOP3.LUT P0, RZ, R229, 0x8, RZ, 0xc0, !PT ;  /* 0x00000008e5ff7812 */ /* 0x000fe4000780c0ff */
[----:B------:R-:W-:Y:S02]  /*fd90*/  FMNMX.FTZ R0, R17, R0, !PT ;  /* 0x0000000011007209 */ /* 0x000fe40007810000 */
[----:B------:R-:W-:Y:S02]  /*fda0*/  ISETP.GT.AND P0, PT, R2, 0x1, !P0 ;  /* 0x000000010200780c */ /* 0x000fe40004704270 */
[----:B------:R-:W-:Y:S02]  /*fdb0*/  FSEL R193, R136, -INF , !P1 ;  /* 0xff80000088c17808 */ /* 0x000fe40004800000 */
        /* <DEDUP_REMOVED lines=14> */
[C---:B------:R-:W-:Y:S02]  /*fea0*/  ISETP.GT.AND P0, PT, R2.reuse, 0x11, !P6 ;  /* 0x000000110200780c */ /* 0x040fe40007704270 */
[----:B------:R-:W-:Y:S02]  /*feb0*/  LOP3.LUT P6, RZ, R229, 0x20, RZ, 0xc0, !PT ;  /* 0x00000020e5ff7812 */ /* 0x000fe400078cc0ff */
        /* <DEDUP_REMOVED lines=14> */
[----:B------:R-:W-:Y:S02]  /*ffa0*/  ISETP.GT.AND P0, PT, R2, 0x29, !P6 ;  /* 0x000000290200780c */ /* 0x000fe40007704270 */
[----:B------:R-:W-:Y:S02]  /*ffb0*/  FMNMX.FTZ R2, R18, R139, !PT ;  /* 0x0000008b12027209 */ /* 0x000fe40007810000 */
[----:B------:R-:W-:Y:S02]  /*ffc0*/  ISETP.LT.OR P0, PT, R3, 0x2a, P0 ;  /* 0x0000002a0300780c */ /* 0x000fe40000701670 */
        /* <DEDUP_REMOVED lines=37> */
[----:B------:R-:W-:Y:S02]  /*10220*/  FSEL R192, R51, -INF , !P0 ;  /* 0xff80000033c07808 */ /* 0x000fe40004000000 */
[----:B------:R-:W-:Y:S02]  /*10230*/  FMNMX.FTZ R4, R44, R4, !PT ;  /* 0x000000042c047209 */ /* 0x000fe40007810000 */
[----:B------:R-:W-:Y:S02]  /*10240*/  FMNMX.FTZ R137, R41, R137, !PT ;  /* 0x0000008929897209 */ /* 0x000fe40007810000 */
[----:B------:R-:W-:Y:S02]  /*10250*/  FMNMX.FTZ R2, R34, R2, !PT ;  /* 0x0000000222027209 */ /* 0x000fe40007810000 */
[----:B------:R-:W-:Y:S02]  /*10260*/  FMNMX.FTZ R0, R193, R0, !PT ;  /* 0x00000000c1007209 */ /* 0x000fe40007810000 */
[----:B------:R-:W-:Y:S02]  /*10270*/  FMNMX.FTZ R4, R43, R4, !PT ;  /* 0x000000042b047209 */ /* 0x000fe40007810000 */
[----:B------:R-:W-:Y:S02]  /*10280*/  FMNMX.FTZ R137, R35, R137, !PT ;  /* 0x0000008923897209 */ /* 0x000fe40007810000 */
[----:B------:R-:W-:Y:S02]  /*10290*/  FMNMX.FTZ R136, R27, R2, !PT ;  /* 0x000000021b887209 */ /* 0x000fe40007810000 */
[----:B--234-:R-:W-:Y:S01]  /*102a0*/  FMNMX.FTZ R6, R192, R0, !PT ;  /* 0x00000000c0067209 */ /* 0x01cfe20007810000 */
[----:B------:R-:W-:-:S05]  /*102b0*/  BRA.DIV ~URZ, `(.L_x_1329) ;  /* 0x00010a527f007947 */ /* 0x000fca000b800000 */
[----:B------:R1:W2:Y:S02]  /*102c0*/  SHFL.BFLY PT, R0, R4, 0x2, 0x1f ;  /* 0x0c401f0004007f89 */ /* 0x0002a400000e0000 */
.L_x_1453:
[----:B-12---:R-:W-:Y:S01]  /*102d0*/  FMNMX.FTZ R4, R4, R0, !PT ;  /* 0x0000000004047209 */ /* 0x006fe20007810000 */
[----:B------:R-:W-:-:S05]  /*102e0*/  BRA.DIV ~URZ, `(.L_x_1330) ;  /* 0x00010a727f007947 */ /* 0x000fca000b800000 */
[----:B------:R-:W-:Y:S04]  /*102f0*/  SHFL.BFLY PT, R0, R137, 0x2, 0x1f ;  /* 0x0c401f0089007f89 */ /* 0x000fe800000e0000 */
[----:B------:R-:W-:Y:S04]  /*10300*/  SHFL.BFLY PT, R2, R136, 0x2, 0x1f ;  /* 0x0c401f0088027f89 */ /* 0x000fe800000e0000 */
[----:B------:R-:W-:Y:S04]  /*10310*/  SHFL.BFLY PT, R3, R6, 0x2, 0x1f ;  /* 0x0c401f0006037f89 */ /* 0x000fe800000e0000 */
[----:B------:R-:W1:Y:S02]  /*10320*/  SHFL.BFLY PT, R138, R4, 0x1, 0x1f ;  /* 0x0c201f00048a7f89 */ /* 0x000e6400000e0000 */
[----:B-1----:R-:W-:Y:S02]  /*10330*/  FMNMX.FTZ R138, R4, R138, !PT ;  /* 0x0000008a048a7209 */ /* 0x002fe40007810000 */
[----:B------:R-:W-:Y:S02]  /*10340*/  FMNMX.FTZ R137, R137, R0, !PT ;  /* 0x0000000089897209 */ /* 0x000fe40007810000 */
[----:B------:R-:W-:Y:S02]  /*10350*/  FMNMX.FTZ R136, R136, R2, !PT ;  /* 0x0000000288887209 */ /* 0x000fe40007810000 */
[----:B------:R-:W-:Y:S01]  /*10360*/  FMNMX.FTZ R6, R6, R3, !PT ;  /* 0x0000000306067209 */ /* 0x000fe20007810000 */
[----:B------:R-:W1:Y:S04]  /*10370*/  SHFL.BFLY PT, R0, R137, 0x1, 0x1f ;  /* 0x0c201f0089007f89 */ /* 0x000e6800000e0000 */
[----:B------:R-:W2:Y:S04]  /*10380*/  SHFL.BFLY PT, R2, R136, 0x1, 0x1f ;  /* 0x0c201f0088027f89 */ /* 0x000ea800000e0000 */
[----:B------:R3:W4:Y:S01]  /*10390*/  SHFL.BFLY PT, R3, R6, 0x1, 0x1f ;  /* 0x0c201f0006037f89 */ /* 0x00072200000e0000 */
[----:B-1----:R-:W-:Y:S02]  /*103a0*/  FMNMX.FTZ R137, R137, R0, !PT ;  /* 0x0000000089897209 */ /* 0x002fe40007810000 */
[----:B--2---:R-:W-:Y:S02]  /*103b0*/  FMNMX.FTZ R136, R136, R2, !PT ;  /* 0x0000000288887209 */ /* 0x004fe40007810000 */
.L_x_1454:
[C---:B------:R-:W-:Y:S01]  /*103c0*/  FMUL.FTZ R8, R138.reuse, c[0x0][0x2d0] ;  /* 0x0000b4008a087a20 */ /* 0x040fe20000410000 */
[----:B------:R-:W-:Y:S01]  /*103d0*/  FSETP.NEU.FTZ.AND P0, PT, R138, -INF , PT ;  /* 0xff8000008a00780b */ /* 0x000fe20003f1d000 */
[C---:B------:R-:W-:Y:S01]  /*103e0*/  FMUL.FTZ R9, R137.reuse, c[0x0][0x2d0] ;  /* 0x0000b40089097a20 */ /* 0x040fe20000410000 */
[----:B------:R-:W-:Y:S01]  /*103f0*/  FSETP.NEU.FTZ.AND P1, PT, R137, -INF , PT ;  /* 0xff8000008900780b */ /* 0x000fe20003f3d000 */
[----:B------:R-:W2:Y:S01]  /*10400*/  LDL.LU R252, [R1+0x90] ;  /* 0x0000900001fc7983 */ /* 0x000ea20000300800 */
[----:B------:R-:W-:Y:S01]  /*10410*/  FSEL R8, R8, RZ, P0 ;  /* 0x000000ff08087208 */ /* 0x000fe20000000000 */
[----:B------:R-:W-:Y:S01]  /*10420*/  FMUL.FTZ R10, R136, c[0x0][0x2d0] ;  /* 0x0000b400880a7a20 */ /* 0x000fe20000410000 */
[----:B------:R-:W-:Y:S01]  /*10430*/  FSEL R9, R9, RZ, P1 ;  /* 0x000000ff09097208 */ /* 0x000fe20000800000 */
[----:B------:R-:W-:Y:S01]  /*10440*/  WARPSYNC 0xffffffff ;  /* 0xffffffff00007948 */ /* 0x000fe20003800000 */
[----:B---34-:R-:W-:Y:S01]  /*10450*/  FMNMX.FTZ R6, R3, R6, !PT ;  /* 0x0000000603067209 */ /* 0x018fe20007810000 */
[--C-:B------:R-:W-:Y:S02]  /*10460*/  FFMA.FTZ R0, R18, c[0x0][0x2d0], -R8.reuse ;  /* 0x0000b40012007a23 */ /* 0x100fe40000010808 */
[--C-:B------:R-:W-:Y:S02]  /*10470*/  FFMA.FTZ R2, R24, c[0x0][0x2d0], -R8.reuse ;  /* 0x0000b40018027a23 */ /* 0x100fe40000010808 */
[----:B------:R1:W-:Y:S01]  /*10480*/  MUFU.EX2 R18, R0 ;  /* 0x0000000000127308 */ /* 0x0003e20000000800 */
[--C-:B------:R-:W-:Y:S02]  /*10490*/  FFMA.FTZ R208, R47, c[0x0][0x2d0], -R8.reuse ;  /* 0x0000b4002fd07a23 */ /* 0x100fe40000010808 */
[--C-:B------:R-:W-:Y:S02]  /*104a0*/  FFMA.FTZ R242, R46, c[0x0][0x2d0], -R8.reuse ;  /* 0x0000b4002ef27a23 */ /* 0x100fe40000010808 */
[--C-:B------:R-:W-:Y:S02]  /*104b0*/  FFMA.FTZ R241, R45, c[0x0][0x2d0], -R8.reuse ;  /* 0x0000b4002df17a23 */ /* 0x100fe40000010808 */
[--C-:B------:R-:W-:Y:S02]  /*104c0*/  FFMA.FTZ R240, R44, c[0x0][0x2d0], -R8.reuse ;  /* 0x0000b4002cf07a23 */ /* 0x100fe40000010808 */
[--C-:B------:R-:W-:Y:S01]  /*104d0*/  FFMA.FTZ R210, R49, c[0x0][0x2d0], -R8.reuse ;  /* 0x0000b40031d27a23 */ /* 0x100fe20000010808 */
[----:B------:R3:W-:Y:S01]  /*104e0*/  MUFU.EX2 R248, R2 ;  /* 0x0000000200f87308 */ /* 0x0007e20000000800 */
[--C-:B------:R-:W-:Y:S01]  /*104f0*/  FFMA.FTZ R209, R48, c[0x0][0x2d0], -R8.reuse ;  /* 0x0000b40030d17a23 */ /* 0x100fe20000010808 */
[----:B------:R-:W-:Y:S01]  /*10500*/  LDSM.16.MT88.4 R44, [R218+0x2080] ;  /* 0x00208000da2c783b */ /* 0x000fe20000004200 */
[--C-:B------:R-:W-:Y:S02]  /*10510*/  FFMA.FTZ R211, R50, c[0x0][0x2d0], -R8.reuse ;  /* 0x0000b40032d37a23 */ /* 0x100fe40000010808 */
[--C-:B------:R-:W-:Y:S02]  /*10520*/  FFMA.FTZ R235, R43, c[0x0][0x2d0], -R8.reuse ;  /* 0x0000b4002beb7a23 */ /* 0x100fe40000010808 */
[--C-:B------:R-:W-:Y:S02]  /*10530*/  FFMA.FTZ R206, R39, c[0x0][0x2d0], -R9.reuse ;  /* 0x0000b40027ce7a23 */ /* 0x100fe40000010809 */
[--C-:B------:R-:W-:Y:S01]  /*10540*/  FFMA.FTZ R205, R38, c[0x0][0x2d0], -R9.reuse ;  /* 0x0000b40026cd7a23 */ /* 0x100fe20000010809 */
[----:B------:R-:W-:Y:S01]  /*10550*/  MUFU.EX2 R211, R211 ;  /* 0x000000d300d37308 */ /* 0x000fe20000000800 */
[--C-:B------:R-:W-:Y:S02]  /*10560*/  FFMA.FTZ R204, R37, c[0x0][0x2d0], -R9.reuse ;  /* 0x0000b40025cc7a23 */ /* 0x100fe40000010809 */
[--C-:B------:R-:W-:Y:S02]  /*10570*/  FFMA.FTZ R234, R36, c[0x0][0x2d0], -R9.reuse ;  /* 0x0000b40024ea7a23 */ /* 0x100fe40000010809 */
[--C-:B-1----:R-:W-:Y:S02]  /*10580*/  FFMA.FTZ R0, R13, c[0x0][0x2d0], -R9.reuse ;  /* 0x0000b4000d007a23 */ /* 0x102fe40000010809 */
[--C-:B------:R-:W-:Y:S02]  /*10590*/  FFMA.FTZ R207, R40, c[0x0][0x2d0], -R9.reuse ;  /* 0x0000b40028cf7a23 */ /* 0x100fe40000010809 */
[--C-:B------:R-:W-:Y:S01]  /*105a0*/  FFMA.FTZ R233, R42, c[0x0][0x2d0], -R9.reuse ;  /* 0x0000b4002ae97a23 */ /* 0x100fe20000010809 */
[----:B------:R1:W-:Y:S01]  /*105b0*/  MUFU.EX2 R13, R0 ;  /* 0x00000000000d7308 */ /* 0x0003e20000000800 */
[--C-:B------:R-:W-:Y:S02]  /*105c0*/  FFMA.FTZ R232, R41, c[0x0][0x2d0], -R9.reuse ;  /* 0x0000b40029e87a23 */ /* 0x100fe40000010809 */
[--C-:B------:R-:W-:Y:S02]  /*105d0*/  FFMA.FTZ R215, R35, c[0x0][0x2d0], -R9.reuse ;  /* 0x0000b40023d77a23 */ /* 0x100fe40000010809 */
[--C-:B---3--:R-:W-:Y:S05]  /*105e0*/  FFMA.FTZ R2, R23, c[0x0][0x2d0], -R9.reuse ;  /* 0x0000b40017027a23 */ /* 0x108fea0000010809 */
[----:B------:R-:W-:Y:S10]  /*105f0*/  MUFU.EX2 R143, R2 ;  /* 0x00000002008f7308 */ /* 0x000ff40000000800 */
[----:B------:R-:W-:Y:S01]  /*10600*/  MUFU.EX2 R235, R235 ;  /* 0x000000eb00eb7308 */ /* 0x000fe20000000800 */
[--C-:B-1----:R-:W-:Y:S09]  /*10610*/  FFMA.FTZ R0, R17, c[0x0][0x2d0], -R9.reuse ;  /* 0x0000b40011007a23 */ /* 0x102ff20000010809 */
[----:B------:R1:W-:Y:S10]  /*10620*/  MUFU.EX2 R247, R0 ;  /* 0x0000000000f77308 */ /* 0x0003f40000000800 */
[----:B------:R-:W-:Y:S10]  /*10630*/  MUFU.EX2 R215, R215 ;  /* 0x000000d700d77308 */ /* 0x000ff40000000800 */
[----:B------:R-:W-:Y:S01]  /*10640*/  MUFU.EX2 R242, R242 ;  /* 0x000000f200f27308 */ /* 0x000fe20000000800 */
[--C-:B-1----:R-:W-:Y:S09]  /*10650*/  FFMA.FTZ R0, R25, c[0x0][0x2d0], -R8.reuse ;  /* 0x0000b40019007a23 */ /* 0x102ff20000010808 */
[----:B------:R1:W-:Y:S10]  /*10660*/  MUFU.EX2 R249, R0 ;  /* 0x0000000000f97308 */ /* 0x0003f40000000800 */
[----:B------:R-:W-:Y:S10]  /*10670*/  MUFU.EX2 R241, R241 ;  /* 0x000000f100f17308 */ /* 0x000ff40000000800 */
[----:B------:R-:W-:Y:S01]  /*10680*/  MUFU.EX2 R234, R234 ;  /* 0x000000ea00ea7308 */ /* 0x000fe20000000800 */
[----:B-1----:R-:W-:Y:S09]  /*10690*/  FFMA.FTZ R0, R26, c[0x0][0x2d0], -R8 ;  /* 0x0000b4001a007a23 */ /* 0x002ff20000010808 */
[----:B------:R1:W-:Y:S10]  /*106a0*/  MUFU.EX2 R54, R0 ;  /* 0x0000000000367308 */ /* 0x0003f40000000800 */
[----:B------:R-:W-:Y:S10]  /*106b0*/  MUFU.EX2 R233, R233 ;  /* 0x000000e900e97308 */ /* 0x000ff40000000800 */
[----:B------:R-:W-:Y:S01]  /*106c0*/  MUFU.EX2 R240, R240 ;  /* 0x000000f000f07308 */ /* 0x000fe20000000800 */
[----:B-1----:R-:W-:Y:S09]  /*106d0*/  FFMA.FTZ R0, R22, c[0x0][0x2d0], -R9 ;  /* 0x0000b40016007a23 */ /* 0x002ff20000010809 */
[----:B------:R1:W-:Y:S10]  /*106e0*/  MUFU.EX2 R142, R0 ;  /* 0x00000000008e7308 */ /* 0x0003f40000000800 */
[----:B------:R-:W-:Y:S01]  /*106f0*/  MUFU.EX2 R232, R232 ;  /* 0x000000e800e87308 */ /* 0x000fe20000000800 */
[----:B-1----:R-:W-:Y:S02]  /*10700*/  FSEL R0, R138, RZ, P0 ;  /* 0x000000ff8a007208 */ /* 0x002fe40000000000 */
[----:B------:R-:W-:Y:S03]  /*10710*/  FSETP.NEU.FTZ.AND P0, PT, R136, -INF , PT ;  /* 0xff8000008800780b */ /* 0x000fe60003f1d000 */
[----:B------:R-:W-:Y:S01]  /*10720*/  FADD.FTZ R0, -R0, R139 ;  /* 0x0000008b00007221 */ /* 0x000fe20000010100 */
[----:B------:R-:W-:Y:S01]  /*10730*/  FSEL R10, R10, RZ, P0 ;  /* 0x000000ff0a0a7208 */ /* 0x000fe20000000000 */
[----:B------:R-:W-:Y:S01]  /*10740*/  FMUL.FTZ R139, R6, c[0x0][0x2d0] ;  /* 0x0000b400068b7a20 */ /* 0x000fe20000410000 */
[----:B------:R-:W-:Y:S01]  /*10750*/  FSEL R4, R136, RZ, P0 ;  /* 0x000000ff88047208 */ /* 0x000fe20000000000 */
[----:B------:R-:W-:Y:S01]  /*10760*/  FMUL.FTZ R0, R0, c[0x0][0x2d0] ;  /* 0x0000b40000007a20 */ /* 0x000fe20000410000 */
[----:B------:R-:W-:Y:S01]  /*10770*/  FSETP.NEU.FTZ.AND P0, PT, R6, -INF , PT ;  /* 0xff8000000600780b */ /* 0x000fe20003f1d000 */
[--C-:B------:R-:W-:Y:S02]  /*10780*/  FFMA.FTZ R2, R12, c[0x0][0x2d0], -R10.reuse ;  /* 0x0000b4000c027a23 */ /* 0x100fe4000001080a */
[--C-:B------:R-:W-:Y:S01]  /*10790*/  FFMA.FTZ R197, R31, c[0x0][0x2d0], -R10.reuse ;  /* 0x0000b4001fc57a23 */ /* 0x100fe2000001080a */
[----:B------:R-:W-:Y:S01]  /*107a0*/  FSEL R139, R139, RZ, P0 ;  /* 0x000000ff8b8b7208 */ /* 0x000fe20000000000 */
[----:B------:R1:W-:Y:S01]  /*107b0*/  MUFU.EX2 R245, R2 ;  /* 0x0000000200f57308 */ /* 0x0003e20000000800 */
[--C-:B------:R-:W-:Y:S02]  /*107c0*/  FFMA.FTZ R201, R30, c[0x0][0x2d0], -R10.reuse ;  /* 0x0000b4001ec97a23 */ /* 0x100fe4000001080a */
[--C-:B------:R-:W-:Y:S02]  /*107d0*/  FFMA.FTZ R213, R29, c[0x0][0x2d0], -R10.reuse ;  /* 0x0000b4001dd57a23 */ /* 0x100fe4000001080a */
[----:B------:R-:W-:Y:S02]  /*107e0*/  FFMA.FTZ R8, R19, c[0x0][0x2d0], -R139 ;  /* 0x0000b40013087a23 */ /* 0x000fe4000001088b */
[--C-:B------:R-:W-:Y:S02]  /*107f0*/  FFMA.FTZ R212, R28, c[0x0][0x2d0], -R10.reuse ;  /* 0x0000b4001cd47a23 */ /* 0x100fe4000001080a */
[----:B------:R-:W3:Y:S01]  /*10800*/  LDSM.16.MT88.4 R28, [R217+0x2080] ;  /* 0x00208000d91c783b */ /* 0x000ee20000004200 */
[----:B------:R-:W4:Y:S01]  /*10810*/  MUFU.EX2 R0, R0 ;  /* 0x0000000000007308 */ /* 0x000f220000000800 */
[--C-:B------:R-:W-:Y:S02]  /*10820*/  FFMA.FTZ R199, R33, c[0x0][0x2d0], -R10.reuse ;  /* 0x0000b40021c77a23 */ /* 0x100fe4000001080a */
[--C-:B------:R-:W-:Y:S02]  /*10830*/  FFMA.FTZ R198, R32, c[0x0][0x2d0], -R10.reuse ;  /* 0x0000b40020c67a23 */ /* 0x100fe4000001080a */
[--C-:B------:R-:W-:Y:S02]  /*10840*/  FFMA.FTZ R214, R34, c[0x0][0x2d0], -R10.reuse ;  /* 0x0000b40022d67a23 */ /* 0x100fe4000001080a */
[--C-:B------:R-:W-:Y:S03]  /*10850*/  FFMA.FTZ R231, R27, c[0x0][0x2d0], -R10.reuse ;  /* 0x0000b4001be77a23 */ /* 0x100fe6000001080a */
[----:B------:R-:W-:Y:S01]  /*10860*/  MUFU.EX2 R51, R8 ;  /* 0x0000000800337308 */ /* 0x000fe20000000800 */
[--C-:B-1----:R-:W-:Y:S09]  /*10870*/  FFMA.FTZ R2, R15, c[0x0][0x2d0], -R10.reuse ;  /* 0x0000b4000f027a23 */ /* 0x102ff2000001080a */
[----:B------:R1:W5:Y:S10]  /*10880*/  MUFU.EX2 R246, R2 ;  /* 0x0000000200f67308 */ /* 0x0003740000000800 */
[----:B------:R-:W-:Y:S10]  /*10890*/  MUFU.EX2 R231, R231 ;  /* 0x000000e700e77308 */ /* 0x000ff40000000800 */
[----:B------:R-:W-:Y:S01]  /*108a0*/  MUFU.EX2 R213, R213 ;  /* 0x000000d500d57308 */ /* 0x000fe20000000800 */
[--C-:B-1----:R-:W-:Y:S09]  /*108b0*/  FFMA.FTZ R2, R16, c[0x0][0x2d0], -R10.reuse ;  /* 0x0000b40010027a23 */ /* 0x102ff2000001080a */
[----:B------:R1:W-:Y:S10]  /*108c0*/  MUFU.EX2 R55, R2 ;  /* 0x0000000200377308 */ /* 0x0003f40000000800 */
[----:B------:R-:W-:Y:S10]  /*108d0*/  MUFU.EX2 R212, R212 ;  /* 0x000000d400d47308 */ /* 0x000ff40000000800 */
[----:B------:R-:W-:Y:S01]  /*108e0*/  MUFU.EX2 R214, R214 ;  /* 0x000000d600d67308 */ /* 0x000fe20000000800 */
[----:B-1----:R-:W-:Y:S09]  /*108f0*/  FFMA.FTZ R2, R20, c[0x0][0x2d0], -R10 ;  /* 0x0000b40014027a23 */ /* 0x002ff2000001080a */
[----:B------:R1:W-:Y:S02]  /*10900*/  MUFU.EX2 R250, R2 ;  /* 0x0000000200fa7308 */ /* 0x0003e40000000800 */
[----:B-1----:R-:W-:Y:S01]  /*10910*/  FSEL R2, R137, RZ, P1 ;  /* 0x000000ff89027208 */ /* 0x002fe20000800000 */
[C---:B----4-:R-:W-:Y:S02]  /*10920*/  FMUL.FTZ R36, R0.reuse, R148 ;  /* 0x0000009400247220 */ /* 0x050fe40000410000 */
[----:B------:R-:W-:Y:S02]  /*10930*/  FMUL.FTZ R37, R0, R149 ;  /* 0x0000009500257220 */ /* 0x000fe40000410000 */
[----:B------:R-:W-:Y:S01]  /*10940*/  FADD.FTZ R2, -R2, R140 ;  /* 0x0000008c02027221 */ /* 0x000fe20000010100 */
[----:B------:R-:W-:Y:S01]  /*10950*/  F2FP.BF16.PACK_AB R140, R248, R18 ;  /* 0x00000012f88c723e */ /* 0x000fe200000010ff */
[----:B------:R-:W-:Y:S02]  /*10960*/  FMUL.FTZ R8, R0, R164 ;  /* 0x000000a400087220 */ /* 0x000fe40000410000 */
[----:B------:R-:W-:Y:S01]  /*10970*/  FMUL.FTZ R2, R2, c[0x0][0x2d0] ;  /* 0x0000b40002027a20 */ /* 0x000fe20000410000 */
[----:B------:R-:W-:Y:S01]  /*10980*/  MUFU.EX2 R164, R209 ;  /* 0x000000d100a47308 */ /* 0x000fe20000000800 */
[C---:B------:R-:W-:Y:S02]  /*10990*/  FMUL.FTZ R9, R0.reuse, R165 ;  /* 0x000000a500097220 */ /* 0x040fe40000410000 */
[C---:B------:R-:W-:Y:S01]  /*109a0*/  FMUL.FTZ R20, R0.reuse, R156 ;  /* 0x0000009c00147220 */ /* 0x040fe20000410000 */
[----:B------:R-:W-:Y:S01]  /*109b0*/  MOV R156, R142 ;  /* 0x0000008e009c7202 */ /* 0x000fe20000000f00 */
[C---:B------:R-:W-:Y:S02]  /*109c0*/  FMUL.FTZ R24, R0.reuse, R160 ;  /* 0x000000a000187220 */ /* 0x040fe40000410000 */
[C---:B------:R-:W-:Y:S02]  /*109d0*/  FMUL.FTZ R25, R0.reuse, R161 ;  /* 0x000000a100197220 */ /* 0x040fe40000410000 */
[C---:B------:R-:W-:Y:S01]  /*109e0*/  FMUL.FTZ R40, R0.reuse, R152 ;  /* 0x0000009800287220 */ /* 0x040fe20000410000 */
[----:B------:R1:W4:Y:S01]  /*109f0*/  MUFU.EX2 R3, R2 ;  /* 0x0000000200037308 */ /* 0x0003220000000800 */
[C---:B--2---:R-:W-:Y:S02]  /*10a00*/  FFMA.FTZ R152, R0.reuse, R252, R18 ;  /* 0x000000fc00987223 */ /* 0x044fe40000010012 */
[C---:B------:R-:W-:Y:S01]  /*10a10*/  FMUL.FTZ R41, R0.reuse, R153 ;  /* 0x0000009900297220 */ /* 0x040fe20000410000 */
[----:B------:R-:W-:Y:S01]  /*10a20*/  MOV R153, R54 ;  /* 0x0000003600997202 */ /* 0x000fe20000000f00 */
[----:B------:R-:W-:Y:S01]  /*10a30*/  FMUL.FTZ R52, R0, R144 ;  /* 0x0000009000347220 */ /* 0x000fe20000410000 */
[----:B-----5:R-:W-:Y:S01]  /*10a40*/  F2FP.BF16.PACK_AB R144, R246, R245 ;  /* 0x000000f5f690723e */ /* 0x020fe200000010ff */
[C---:B------:R-:W-:Y:S01]  /*10a50*/  FMUL.FTZ R53, R0.reuse, R145 ;  /* 0x0000009100357220 */ /* 0x040fe20000410000 */
[----:B------:R-:W-:Y:S01]  /*10a60*/  F2FP.BF16.PACK_AB R142, R153, R249 ;  /* 0x000000f9998e723e */ /* 0x000fe200000010ff */
        /* <DEDUP_REMOVED lines=10> */
[----:B-1----:R-:W-:Y:S01]  /*10b10*/  FADD.FTZ R2, -R4, R141 ;  /* 0x0000008d04027221 */ /* 0x002fe20000010100 */
[----:B------:R-:W-:Y:S01]  /*10b20*/  F2FP.BF16.PACK_AB R141, R247, R13 ;  /* 0x0000000df78d723e */ /* 0x000fe200000010ff */
[----:B------:R-:W-:Y:S02]  /*10b30*/  FMUL.FTZ R88, R0, R88 ;  /* 0x0000005800587220 */ /* 0x000fe40000410000 */
[----:B------:R-:W-:Y:S02]  /*10b40*/  FMUL.FTZ R2, R2, c[0x0][0x2d0] ;  /* 0x0000b40002027a20 */ /* 0x000fe40000410000 */
[C---:B------:R-:W-:Y:S02]  /*10b50*/  FMUL.FTZ R89, R0.reuse, R89 ;  /* 0x0000005900597220 */ /* 0x040fe40000410000 */
[----:B------:R1:W2:Y:S01]  /*10b60*/  MUFU.EX2 R4, R2 ;  /* 0x0000000200047308 */ /* 0x0002a20000000800 */
        /* <DEDUP_REMOVED lines=10> */
[C---:B----4-:R-:W-:Y:S01]  /*10c10*/  FMUL.FTZ R10, R3.reuse, R166 ;  /* 0x000000a6030a7220 */ /* 0x050fe20000410000 */
[----:B------:R-:W-:Y:S01]  /*10c20*/  MOV R166, R250 ;  /* 0x000000fa00a67202 */ /* 0x000fe20000000f00 */
[----:B------:R-:W-:Y:S01]  /*10c30*/  FMUL.FTZ R54, R3, R146 ;  /* 0x0000009203367220 */ /* 0x000fe20000410000 */
[----:B------:R-:W-:Y:S01]  /*10c40*/  MUFU.EX2 R250, R207 ;  /* 0x000000cf00fa7308 */ /* 0x000fe20000000800 */
[--C-:B-1----:R-:W-:Y:S02]  /*10c50*/  FFMA.FTZ R2, R11, c[0x0][0x2d0], -R139.reuse ;  /* 0x0000b4000b027a23 */ /* 0x102fe4000001088b */
[----:B------:R-:W-:Y:S01]  /*10c60*/  FMUL.FTZ R11, R3, R167 ;  /* 0x000000a7030b7220 */ /* 0x000fe20000410000 */
[----:B------:R-:W-:Y:S01]  /*10c70*/  MOV R167, R143 ;  /* 0x0000008f00a77202 */ /* 0x000fe20000000f00 */
[C---:B--2---:R-:W-:Y:S01]  /*10c80*/  FMUL.FTZ R12, R4.reuse, R168 ;  /* 0x000000a8040c7220 */ /* 0x044fe20000410000 */
[----:B------:R-:W-:Y:S01]  /*10c90*/  MOV R168, R153 ;  /* 0x0000009900a87202 */ /* 0x000fe20000000f00 */
[C---:B------:R-:W-:Y:S01]  /*10ca0*/  FMUL.FTZ R16, R4.reuse, R172 ;  /* 0x000000ac04107220 */ /* 0x040fe20000410000 */
[----:B------:R-:W-:Y:S01]  /*10cb0*/  F2FP.BF16.PACK_AB R143, R167, R156 ;  /* 0x0000009ca78f723e */ /* 0x000fe200000010ff */
[C---:B------:R-:W-:Y:S01]  /*10cc0*/  FMUL.FTZ R22, R3.reuse, R158 ;  /* 0x0000009e03167220 */ /* 0x040fe20000410000 */
[----:B------:R1:W-:Y:S01]  /*10cd0*/  MUFU.EX2 R243, R2 ;  /* 0x0000000200f37308 */ /* 0x0003e20000000800 */
[----:B------:R-:W2:Y:S01]  /*10ce0*/  LDL.LU R158, [R1+0xa8] ;  /* 0x0000a800019e7983 */ /* 0x000ea20000300800 */
[C---:B------:R-:W-:Y:S02]  /*10cf0*/  FMUL.FTZ R38, R3.reuse, R150 ;  /* 0x0000009603267220 */ /* 0x040fe40000410000 */
[C---:B------:R-:W-:Y:S01]  /*10d00*/  FMUL.FTZ R39, R3.reuse, R151 ;  /* 0x0000009703277220 */ /* 0x040fe20000410000 */
[-C--:B---3--:R-:W-:Y:S01]  /*10d10*/  HMMA.16816.F32.BF16 R8, R140, R28.reuse, R8 ;  /* 0x0000001c8c08723c */ /* 0x088fe20000041808 */
[----:B------:R-:W3:Y:S04]  /*10d20*/  LDSM.16.MT88.4 R148, [R220+0x2080] ;  /* 0x00208000dc94783b */ /* 0x000ee80000004200 */
[C---:B------:R-:W-:Y:S02]  /*10d30*/  FMUL.FTZ R17, R4.reuse, R173 ;  /* 0x000000ad04117220 */ /* 0x040fe40000410000 */
[C---:B------:R-:W-:Y:S02]  /*10d40*/  FMUL.FTZ R23, R3.reuse, R159 ;  /* 0x0000009f03177220 */ /* 0x040fe40000410000 */
[C---:B------:R-:W-:Y:S01]  /*10d50*/  FMUL.FTZ R26, R3.reuse, R162 ;  /* 0x000000a2031a7220 */ /* 0x040fe20000410000 */
[----:B------:R-:W-:Y:S01]  /*10d60*/  MUFU.EX2 R159, R204 ;  /* 0x000000cc009f7308 */ /* 0x000fe20000000800 */
[----:B------:R-:W4:Y:S01]  /*10d70*/  LDL.LU R162, [R1+0xac] ;  /* 0x0000ac0001a27983 */ /* 0x000f220000300800 */
[C---:B------:R-:W-:Y:S02]  /*10d80*/  FMUL.FTZ R27, R3.reuse, R163 ;  /* 0x000000a3031b7220 */ /* 0x040fe40000410000 */
[C---:B------:R-:W-:Y:S02]  /*10d90*/  FMUL.FTZ R32, R4.reuse, R180 ;  /* 0x000000b404207220 */ /* 0x040fe40000410000 */
[----:B------:R-:W-:Y:S02]  /*10da0*/  FMUL.FTZ R33, R4, R181 ;  /* 0x000000b504217220 */ /* 0x000fe40000410000 */
[C---:B------:R-:W-:Y:S02]  /*10db0*/  FMUL.FTZ R42, R3.reuse, R154 ;  /* 0x0000009a032a7220 */ /* 0x040fe40000410000 */
[----:B-1----:R-:W-:Y:S01]  /*10dc0*/  FFMA.FTZ R2, R14, c[0x0][0x2d0], -R139 ;  /* 0x0000b4000e027a23 */ /* 0x002fe2000001088b */
[----:B------:R-:W-:Y:S01]  /*10dd0*/  MUFU.EX2 R154, R205 ;  /* 0x000000cd009a7308 */ /* 0x000fe20000000800 */
[C---:B------:R-:W-:Y:S02]  /*10de0*/  FMUL.FTZ R43, R3.reuse, R155 ;  /* 0x0000009b032b7220 */ /* 0x040fe40000410000 */
[C---:B------:R-:W-:Y:S02]  /*10df0*/  FMUL.FTZ R48, R4.reuse, R188 ;  /* 0x000000bc04307220 */ /* 0x040fe40000410000 */
[C---:B------:R-:W-:Y:S02]  /*10e00*/  FMUL.FTZ R49, R4.reuse, R189 ;  /* 0x000000bd04317220 */ /* 0x040fe40000410000 */
[C---:B------:R-:W-:Y:S02]  /*10e10*/  FMUL.FTZ R58, R3.reuse, R58 ;  /* 0x0000003a033a7220 */ /* 0x040fe40000410000 */
[C---:B------:R-:W-:Y:S01]  /*10e20*/  FMUL.FTZ R59, R3.reuse, R59 ;  /* 0x0000003b033b7220 */ /* 0x040fe20000410000 */
[----:B------:R1:W5:Y:S01]  /*10e30*/  MUFU.EX2 R244, R2 ;  /* 0x0000000200f47308 */ /* 0x0003620000000800 */
        /* <DEDUP_REMOVED lines=13> */
[----:B------:R-:W-:Y:S01]  /*10f10*/  FMUL.FTZ R81, R4, R81 ;  /* 0x0000005104517220 */ /* 0x000fe20000410000 */
[----:B-1----:R-:W-:Y:S01]  /*10f20*/  FSEL R2, R6, RZ, P0 ;  /* 0x000000ff06027208 */ /* 0x002fe20000000000 */
[C---:B------:R-:W-:Y:S01]  /*10f30*/  FMUL.FTZ R86, R3.reuse, R86 ;  /* 0x0000005603567220 */ /* 0x040fe20000410000 */
[----:B-----5:R-:W-:Y:S01]  /*10f40*/  F2FP.BF16.PACK_AB R145, R244, R243 ;  /* 0x000000f3f491723e */ /* 0x020fe200000010ff */
[----:B------:R-:W-:Y:S02]  /*10f50*/  FMUL.FTZ R87, R3, R87 ;  /* 0x0000005703577220 */ /* 0x000fe40000410000 */
[----:B------:R-:W-:Y:S01]  /*10f60*/  FADD.FTZ R2, -R2, R7 ;  /* 0x0000000702027221 */ /* 0x000fe20000010100 */
[----:B------:R-:W-:Y:S01]  /*10f70*/  MUFU.EX2 R210, R198 ;  /* 0x000000c600d27308 */ /* 0x000fe20000000800 */
[--C-:B------:R-:W-:Y:S02]  /*10f80*/  FFMA.FTZ R7, R21, c[0x0][0x2d0], -R139.reuse ;  /* 0x0000b40015077a23 */ /* 0x100fe4000001088b */
[----:B------:R-:W-:Y:S02]  /*10f90*/  FMUL.FTZ R2, R2, c[0x0][0x2d0] ;  /* 0x0000b40002027a20 */ /* 0x000fe40000410000 */
[----:B------:R-:W-:Y:S01]  /*10fa0*/  FMUL.FTZ R21, R0, R157 ;  /* 0x0000009d00157220 */ /* 0x000fe20000410000 */
[----:B------:R-:W-:Y:S01]  /*10fb0*/  MOV R157, R55 ;  /* 0x00000037009d7202 */ /* 0x000fe20000000f00 */
[C---:B------:R-:W-:Y:S02]  /*10fc0*/  FMUL.FTZ R55, R3.reuse, R147 ;  /* 0x0000009303377220 */ /* 0x040fe40000410000 */
[C---:B------:R-:W-:Y:S01]  /*10fd0*/  FMUL.FTZ R90, R3.reuse, R90 ;  /* 0x0000005a035a7220 */ /* 0x040fe20000410000 */
[----:B------:R1:W5:Y:S01]  /*10fe0*/  MUFU.EX2 R0, R2 ;  /* 0x0000000200007308 */ /* 0x0003620000000800 */
[----:B------:R-:W-:Y:S01]  /*10ff0*/  F2FP.BF16.PACK_AB R146, R166, R157 ;  /* 0x0000009da692723e */ /* 0x000fe200000010ff */
[C---:B------:R-:W-:Y:S02]  /*11000*/  FMUL.FTZ R91, R3.reuse, R91 ;  /* 0x0000005b035b7220 */ /* 0x040fe40000410000 */
[C---:B------:R-:W-:Y:S02]  /*11010*/  FMUL.FTZ R92, R4.reuse, R92 ;  /* 0x0000005c045c7220 */ /* 0x040fe40000410000 */
[C---:B------:R-:W-:Y:S02]  /*11020*/  FMUL.FTZ R93, R4.reuse, R93 ;  /* 0x0000005d045d7220 */ /* 0x040fe40000410000 */
[C---:B------:R-:W-:Y:S02]  /*11030*/  FMUL.FTZ R96, R4.reuse, R96 ;  /* 0x0000006004607220 */ /* 0x040fe40000410000 */
        /* <DEDUP_REMOVED lines=9> */
[----:B-1----:R-:W2:Y:S01]  /*110d0*/  LDL.LU R2, [R1+0x94] ;  /* 0x0000940001027983 */ /* 0x002ea20000300800 */
[C---:B-----5:R-:W-:Y:S01]  /*110e0*/  FMUL.FTZ R14, R0.reuse, R170 ;  /* 0x000000aa000e7220 */ /* 0x060fe20000410000 */
[----:B------:R-:W-:Y:S01]  /*110f0*/  MOV R170, R157 ;  /* 0x0000009d00aa7202 */ /* 0x000fe20000000f00 */
[C---:B------:R-:W-:Y:S01]  /*11100*/  FMUL.FTZ R15, R0.reuse, R171 ;  /* 0x000000ab000f7220 */ /* 0x040fe20000410000 */
[----:B------:R-:W-:Y:S01]  /*11110*/  MOV R171, R156 ;  /* 0x0000009c00ab7202 */ /* 0x000fe20000000f00 */
[C---:B------:R-:W-:Y:S02]  /*11120*/  FMUL.FTZ R18, R0.reuse, R174 ;  /* 0x000000ae00127220 */ /* 0x040fe40000410000 */
[C---:B------:R-:W-:Y:S02]  /*11130*/  FMUL.FTZ R19, R0.reuse, R175 ;  /* 0x000000af00137220 */ /* 0x040fe40000410000 */
[C---:B------:R-:W-:Y:S01]  /*11140*/  FMUL.FTZ R34, R0.reuse, R182 ;  /* 0x000000b600227220 */ /* 0x040fe20000410000 */
[----:B---3--:R-:W-:Y:S01]  /*11150*/  MOV R165, R251 ;  /* 0x000000fb00a57202 */ /* 0x008fe20000000f00 */
[C---:B------:R-:W-:Y:S01]  /*11160*/  FMUL.FTZ R35, R0.reuse, R183 ;  /* 0x000000b700237220 */ /* 0x040fe20000410000 */
        /* <DEDUP_REMOVED lines=16> */
[C---:B------:R-:W-:Y:S02]  /*11270*/  FMUL.FTZ R112, R4.reuse, R112 ;  /* 0x0000007004707220 */ /* 0x040fe40000410000 */
[----:B------:R-:W-:Y:S02]  /*11280*/  FMUL.FTZ R113, R4, R113 ;  /* 0x0000007104717220 */ /* 0x000fe40000410000 */
[C---:B------:R-:W-:Y:S02]  /*11290*/  FMUL.FTZ R114, R0.reuse, R114 ;  /* 0x0000007200727220 */ /* 0x040fe40000410000 */
        /* <DEDUP_REMOVED lines=15> */
[--C-:B------:R-:W-:Y:S02]  /*11390*/  FFMA.FTZ R160, R193, c[0x0][0x2d0], -R139.reuse ;  /* 0x0000b400c1a07a23 */ /* 0x100fe4000001088b */
[----:B------:R-:W-:Y:S02]  /*113a0*/  FFMA.FTZ R7, R195, c[0x0][0x2d0], -R139 ;  /* 0x0000b400c3077a23 */ /* 0x000fe4000001088b */
[----:B------:R-:W-:Y:S01]  /*113b0*/  MUFU.EX2 R201, R160 ;  /* 0x000000a000c97308 */ /* 0x000fe20000000800 */
[----:B--2---:R-:W-:Y:S02]  /*113c0*/  FFMA.FTZ R161, R3, R2, R13 ;  /* 0x0000000203a17223 */ /* 0x004fe4000001000d */
[----:B------:R-:W-:Y:S01]  /*113d0*/  FMUL.FTZ R13, R4, R169 ;  /* 0x000000a9040d7220 */ /* 0x000fe20000410000 */
[----:B------:R-:W-:Y:S01]  /*113e0*/  MOV R169, R51 ;  /* 0x0000003300a97202 */ /* 0x000fe20000000f00 */
[----:B------:R-:W-:Y:S02]  /*113f0*/  FMUL.FTZ R51, R0, R191 ;  /* 0x000000bf00337220 */ /* 0x000fe40000410000 */
[----:B------:R-:W-:Y:S01]  /*11400*/  FFMA.FTZ R3, R196, c[0x0][0x2d0], -R139 ;  /* 0x0000b400c4037a23 */ /* 0x000fe2000001088b */
[----:B------:R-:W-:Y:S01]  /*11410*/  F2FP.BF16.PACK_AB R147, R165, R169 ;  /* 0x000000a9a593723e */ /* 0x000fe200000010ff */
[----:B-1----:R-:W-:Y:S01]  /*11420*/  LDSM.16.MT88.4 R196, [R220+0x3080] ;  /* 0x00308000dcc4783b */ /* 0x002fe20000004200 */
[----:B------:R-:W-:Y:S01]  /*11430*/  FADD.FTZ R161, R247, R161 ;  /* 0x000000a1f7a17221 */ /* 0x000fe20000010000 */
[----:B------:R-:W-:Y:S01]  /*11440*/  MOV R247, R154 ;  /* 0x0000009a00f77202 */ /* 0x000fe20000000f00 */
[--C-:B------:R-:W-:Y:S01]  /*11450*/  FFMA.FTZ R2, R194, c[0x0][0x2d0], -R139.reuse ;  /* 0x0000b400c2027a23 */ /* 0x100fe2000001088b */
[----:B------:R-:W-:Y:S02]  /*11460*/  F2FP.BF16.PACK_AB R194, R231, R214 ;  /* 0x000000d6e7c2723e */ /* 0x000fe400000010ff */
[C---:B------:R-:W-:Y:S01]  /*11470*/  HMMA.16816.F32.BF16 R12, R144.reuse, R28, R12 ;  /* 0x0000001c900c723c */ /* 0x040fe2000004180c */
[----:B------:R1:W-:Y:S06]  /*11480*/  MUFU.EX2 R206, R2 ;  /* 0x0000000200ce7308 */ /* 0x0003ec0000000800 */
[C---:B------:R-:W-:Y:S01]  /*11490*/  FMUL.FTZ R28, R4.reuse, R176 ;  /* 0x000000b0041c7220 */ /* 0x040fe20000410000 */
[-C--:B------:R-:W-:Y:S04]  /*114a0*/  HMMA.16816.F32.BF16 R16, R144, R30.reuse, R16 ;  /* 0x0000001e9010723c */ /* 0x080fe80000041810 */
[----:B------:R-:W-:Y:S04]  /*114b0*/  FMUL.FTZ R29, R4, R177 ;  /* 0x000000b1041d7220 */ /* 0x000fe80000410000 */
[C---:B------:R-:W-:Y:S07]  /*114c0*/  HMMA.16816.F32.BF16 R20, R140.reuse, R30, R20 ;  /* 0x0000001e8c14723c */ /* 0x040fee0000041814 */
[C---:B------:R-:W-:Y:S01]  /*114d0*/  FMUL.FTZ R30, R0.reuse, R178 ;  /* 0x000000b2001e7220 */ /* 0x040fe20000410000 */
[-C--:B------:R-:W-:Y:S04]  /*114e0*/  HMMA.16816.F32.BF16 R24, R140, R44.reuse, R24 ;  /* 0x0000002c8c18723c */ /* 0x080fe80000041818 */
[----:B------:R-:W-:Y:S02]  /*114f0*/  FMUL.FTZ R31, R0, R179 ;  /* 0x000000b3001f7220 */ /* 0x000fe40000410000 */
[----:B-1----:R-:W-:Y:S02]  /*11500*/  FFMA.FTZ R2, R203, c[0x0][0x2d0], -R139 ;  /* 0x0000b400cb027a23 */ /* 0x002fe4000001088b */
[----:B------:R-:W-:Y:S03]  /*11510*/  MUFU.EX2 R203, R7 ;  /* 0x0000000700cb7308 */ /* 0x000fe60000000800 */
[C---:B------:R-:W-:Y:S07]  /*11520*/  HMMA.16816.F32.BF16 R28, R144.reuse, R44, R28 ;  /* 0x0000002c901c723c */ /* 0x040fee000004181c */
[C---:B------:R-:W-:Y:S01]  /*11530*/  FMUL.FTZ R44, R4.reuse, R184 ;  /* 0x000000b8042c7220 */ /* 0x040fe20000410000 */
[-C--:B------:R-:W-:Y:S01]  /*11540*/  HMMA.16816.F32.BF16 R32, R144, R46.reuse, R32 ;  /* 0x0000002e9020723c */ /* 0x080fe20000041820 */
[----:B------:R1:W-:Y:S03]  /*11550*/  MUFU.EX2 R204, R2 ;  /* 0x0000000200cc7308 */ /* 0x0003e60000000800 */
[C---:B------:R-:W-:Y:S02]  /*11560*/  FMUL.FTZ R45, R4.reuse, R185 ;  /* 0x000000b9042d7220 */ /* 0x040fe40000410000 */
[----:B----4-:R-:W-:Y:S01]  /*11570*/  FFMA.FTZ R4, R4, R162, R245 ;  /* 0x000000a204047223 */ /* 0x010fe200000100f5 */
[----:B------:R-:W-:Y:S01]  /*11580*/  MOV R245, R159 ;  /* 0x0000009f00f57202 */ /* 0x000fe20000000f00 */
[C---:B------:R-:W-:Y:S04]  /*11590*/  HMMA.16816.F32.BF16 R36, R140.reuse, R46, R36 ;  /* 0x0000002e8c24723c */ /* 0x040fe80000041824 */
[----:B------:R-:W-:Y:S01]  /*115a0*/  FADD.FTZ R4, R246, R4 ;  /* 0x00000004f6047221 */ /* 0x000fe20000010000 */
[----:B------:R-:W-:Y:S02]  /*115b0*/  MOV R246, R164 ;  /* 0x000000a400f67202 */ /* 0x000fe40000000f00 */
[C---:B------:R-:W-:Y:S01]  /*115c0*/  FMUL.FTZ R46, R0.reuse, R186 ;  /* 0x000000ba002e7220 */ /* 0x040fe20000410000 */
[-C--:B------:R-:W-:Y:S04]  /*115d0*/  HMMA.16816.F32.BF16 R40, R140, R148.reuse, R40 ;  /* 0x000000948c28723c */ /* 0x080fe80000041828 */
[----:B------:R-:W-:Y:S02]  /*115e0*/  FMUL.FTZ R47, R0, R187 ;  /* 0x000000bb002f7220 */ /* 0x000fe40000410000 */
[----:B-1----:R-:W-:Y:S05]  /*115f0*/  FFMA.FTZ R2, R202, c[0x0][0x2d0], -R139 ;  /* 0x0000b400ca027a23 */ /* 0x002fea000001088b */
[C---:B------:R-:W-:Y:S01]  /*11600*/  HMMA.16816.F32.BF16 R44, R144.reuse, R148, R44 ;  /* 0x00000094902c723c */ /* 0x040fe2000004182c */
[----:B------:R1:W2:Y:S07]  /*11610*/  MUFU.EX2 R202, R3 ;  /* 0x0000000300ca7308 */ /* 0x0002ae0000000800 */
[-C--:B------:R-:W-:Y:S03]  /*11620*/  HMMA.16816.F32.BF16 R48, R144, R150.reuse, R48 ;  /* 0x000000969030723c */ /* 0x080fe60000041830 */
[----:B------:R3:W-:Y:S05]  /*11630*/  MUFU.EX2 R205, R2 ;  /* 0x0000000200cd7308 */ /* 0x0007ea0000000800 */
[C---:B------:R-:W-:Y:S01]  /*11640*/  HMMA.16816.F32.BF16 R52, R140.reuse, R150, R52 ;  /* 0x000000968c34723c */ /* 0x040fe20000041834 */
[----:B------:R-:W4:Y:S03]  /*11650*/  LDSM.16.MT88.4 R148, [R219+0x2080] ;  /* 0x00208000db94783b */ /* 0x000f260000004200 */
[----:B-1----:R-:W-:Y:S01]  /*11660*/  FADD.FTZ R3, R170, R4 ;  /* 0x00000004aa037221 */ /* 0x002fe20000010000 */
[----:B--2---:R-:W-:Y:S03]  /*11670*/  F2FP.BF16.PACK_AB R193, R203, R202 ;  /* 0x000000cacbc1723e */ /* 0x004fe600000010ff */
[----:B------:R-:W-:Y:S04]  /*11680*/  FADD.FTZ R7, R166, R3 ;  /* 0x00000003a6077221 */ /* 0x000fe80000010000 */
[--C-:B---3--:R-:W-:Y:S02]  /*11690*/  FFMA.FTZ R2, R200, c[0x0][0x2d0], -R139.reuse ;  /* 0x0000b400c8027a23 */ /* 0x108fe4000001088b */
[----:B------:R-:W-:Y:S01]  /*116a0*/  FFMA.FTZ R139, R192, c[0x0][0x2d0], -R139 ;  /* 0x0000b400c08b7a23 */ /* 0x000fe2000001088b */
[----:B------:R-:W-:Y:S01]  /*116b0*/  F2FP.BF16.PACK_AB R192, R212, R213 ;  /* 0x000000d5d4c0723e */ /* 0x000fe200000010ff */
[----:B------:R1:W-:Y:S10]  /*116c0*/  MUFU.EX2 R207, R2 ;  /* 0x0000000200cf7308 */ /* 0x0003f40000000800 */
[----:B------:R-:W2:Y:S01]  /*116d0*/  MUFU.EX2 R200, R139 ;  /* 0x0000008b00c87308 */ /* 0x000ea20000000800 */
[-C--:B----4-:R-:W-:Y:S03]  /*116e0*/  HMMA.16816.F32.BF16 R56, R140, R148.reuse, R56 ;  /* 0x000000948c38723c */ /* 0x090fe60000041838 */
[----:B-1----:R-:W-:Y:S05]  /*116f0*/  FFMA.FTZ R2, R0, R158, R243 ;  /* 0x0000009e00027223 */ /* 0x002fea00000100f3 */
[C---:B------:R-:W-:Y:S01]  /*11700*/  HMMA.16816.F32.BF16 R60, R144.reuse, R148, R60 ;  /* 0x00000094903c723c */ /* 0x040fe2000004183c */
[----:B------:R-:W3:Y:S03]  /*11710*/  LDL R243, [R1+0x98] ;  /* 0x0000980001f37983 */ /* 0x000ee60000100800 */
[----:B------:R-:W-:Y:S01]  /*11720*/  FADD.FTZ R0, R248, R152 ;  /* 0x00000098f8007221 */ /* 0x000fe20000010000 */
[----:B------:R-:W-:Y:S01]  /*11730*/  LDSM.16.MT88.4 R156, [R220+0x2880] ;  /* 0x00288000dc9c783b */ /* 0x000fe20000004200 */
[----:B------:R-:W-:Y:S01]  /*11740*/  MOV R248, R155 ;  /* 0x0000009b00f87202 */ /* 0x000fe20000000f00 */
[----:B------:R-:W-:Y:S01]  /*11750*/  FADD.FTZ R162, R244, R2 ;  /* 0x00000002f4a27221 */ /* 0x000fe20000010000 */
[-C--:B------:R-:W-:Y:S04]  /*11760*/  HMMA.16816.F32.BF16 R64, R144, R150.reuse, R64 ;  /* 0x000000969040723c */ /* 0x080fe80000041840 */
[----:B------:R-:W-:Y:S01]  /*11770*/  FADD.FTZ R4, R169, R162 ;  /* 0x000000a2a9047221 */ /* 0x000fe20000010000 */
[----:B------:R-:W-:Y:S01]  /*11780*/  LDSM.16.MT88.4 R152, [R218+0x2880] ;  /* 0x00288000da98783b */ /* 0x000fe20000004200 */
[----:B--2---:R-:W-:Y:S01]  /*11790*/  F2FP.BF16.PACK_AB R195, R200, R201 ;  /* 0x000000c9c8c3723e */ /* 0x004fe200000010ff */
[----:B------:R-:W-:Y:S01]  /*117a0*/  FADD.FTZ R2, R249, R0 ;  /* 0x00000000f9027221 */ /* 0x000fe20000010000 */
[C---:B------:R-:W-:Y:S04]  /*117b0*/  HMMA.16816.F32.BF16 R68, R140.reuse, R150, R68 ;  /* 0x000000968c44723c */ /* 0x040fe80000041844 */
[----:B------:R-:W-:Y:S01]  /*117c0*/  FADD.FTZ R0, R171, R161 ;  /* 0x000000a1ab007221 */ /* 0x000fe20000010000 */
[----:B------:R-:W1:Y:S01]  /*117d0*/  LDSM.16.MT88.4 R148, [R217+0x3880] ;  /* 0x00388000d994783b */ /* 0x000e620000004200 */
[----:B------:R-:W-:Y:S01]  /*117e0*/  FADD.FTZ R2, R168, R2 ;  /* 0x00000002a8027221 */ /* 0x000fe20000010000 */
[----:B------:R-:W-:Y:S01]  /*117f0*/  MOV R244, R163 ;  /* 0x000000a300f47202 */ /* 0x000fe20000000f00 */
[----:B------:R-:W-:Y:S04]  /*11800*/  FADD.FTZ R139, R167, R0 ;  /* 0x00000000a78b7221 */ /* 0x000fe80000010000 */
[----:B------:R-:W-:Y:S02]  /*11810*/  FADD.FTZ R0, R165, R4 ;  /* 0x00000004a5007221 */ /* 0x000fe40000010000 */
[----:B------:R-:W-:Y:S02]  /*11820*/  FADD.FTZ R4, R211, R2 ;  /* 0x00000002d3047221 */ /* 0x000fe40000010000 */
[----:B------:R-:W-:Y:S01]  /*11830*/  FADD.FTZ R3, R250, R139 ;  /* 0x0000008bfa037221 */ /* 0x000fe20000010000 */
[----:B------:R-:W-:Y:S01]  /*11840*/  MOV R139, R138 ;  /* 0x0000008a008b7202 */ /* 0x000fe20000000f00 */
[----:B------:R-:W-:Y:S02]  /*11850*/  FADD.FTZ R2, R209, R7 ;  /* 0x00000007d1027221 */ /* 0x000fe40000010000 */
[----:B------:R-:W-:Y:S02]  /*11860*/  FADD.FTZ R0, R206, R0 ;  /* 0x00000000ce007221 */ /* 0x000fe40000010000 */
[C---:B------:R-:W-:Y:S01]  /*11870*/  FADD.FTZ R7, R210.reuse, R2 ;  /* 0x00000002d2077221 */ /* 0x040fe20000010000 */
[-C--:B-1----:R-:W-:Y:S08]  /*11880*/  HMMA.16816.F32.BF16 R72, R140, R148.reuse, R72 ;  /* 0x000000948c48723c */ /* 0x082ff00000041848 */
        /* <DEDUP_REMOVED lines=15> */
[C---:B------:R-:W-:Y:S07]  /*11980*/  HMMA.16816.F32.BF16 R124, R144.reuse, R148, R124 ;  /* 0x00000094907c723c */ /* 0x040fee000004187c */
[----:B------:R-:W-:Y:S01]  /*11990*/  F2FP.BF16.PACK_AB R148, R210, R209 ;  /* 0x000000d1d294723e */ /* 0x000fe200000010ff */
[-C--:B------:R-:W-:Y:S01]  /*119a0*/  HMMA.16816.F32.BF16 R128, R144, R150.reuse, R128 ;  /* 0x000000969080723c */ /* 0x080fe20000041880 */
[----:B------:R-:W1:Y:S03]  /*119b0*/  LDSM.16.MT88.4 R144, [R217+0x2880] ;  /* 0x00288000d990783b */ /* 0x000e660000004200 */
[----:B------:R-:W-:Y:S04]  /*119c0*/  F2FP.BF16.PACK_AB R149, R204, R206 ;  /* 0x000000cecc95723e */ /* 0x000fe800000010ff */
[----:B------:R-:W-:Y:S07]  /*119d0*/  HMMA.16816.F32.BF16 R132, R140, R150, R132 ;  /* 0x000000968c84723c */ /* 0x000fee0000041884 */
[----:B------:R-:W-:Y:S02]  /*119e0*/  F2FP.BF16.PACK_AB R140, R163, R211 ;  /* 0x000000d3a38c723e */ /* 0x000fe400000010ff */
[----:B------:R-:W-:Y:S03]  /*119f0*/  F2FP.BF16.PACK_AB R141, R252, R250 ;  /* 0x000000fafc8d723e */ /* 0x000fe600000010ff */
[----:B------:R-:W-:Y:S02]  /*11a00*/  F2FP.BF16.PACK_AB R142, R248, R164 ;  /* 0x000000a4f88e723e */ /* 0x000fe400000010ff */
[----:B------:R-:W-:Y:S02]  /*11a10*/  F2FP.BF16.PACK_AB R143, R245, R247 ;  /* 0x000000f7f58f723e */ /* 0x000fe400000010ff */
[----:B------:R-:W-:Y:S02]  /*11a20*/  F2FP.BF16.PACK_AB R150, R208, R251 ;  /* 0x000000fbd096723e */ /* 0x000fe400000010ff */
[----:B------:R-:W-:Y:S02]  /*11a30*/  F2FP.BF16.PACK_AB R151, R207, R205 ;  /* 0x000000cdcf97723e */ /* 0x000fe400000010ff */
[----:B---3--:R-:W-:Y:S01]  /*11a40*/  ISETP.GT.AND P0, PT, R230, R243, PT ;  /* 0x000000f3e600720c */ /* 0x008fe20003f04270 */
        /* <DEDUP_REMOVED lines=10> */
[-C--:B------:R-:W-:Y:S08]  /*11af0*/  HMMA.16816.F32.BF16 R40, R140, R156.reuse, R40 ;  /* 0x0000009c8c28723c */ /* 0x080ff00000041828 */
        /* <DEDUP_REMOVED lines=27> */
[----:B------:R-:W-:Y:S07]  /*11cb0*/  HMMA.16816.F32.BF16 R132, R140, R154, R132 ;  /* 0x0000009a8c84723c */ /* 0x000fee0000041884 */
[----:B------:R-:W-:Y:S02]  /*11cc0*/  F2FP.BF16.PACK_AB R140, R241, R242 ;  /* 0x000000f2f18c723e */ /* 0x000fe400000010ff */
[----:B------:R-:W-:Y:S03]  /*11cd0*/  F2FP.BF16.PACK_AB R141, R233, R234 ;  /* 0x000000eae98d723e */ /* 0x000fe600000010ff */
[----:B------:R-:W-:Y:S02]  /*11ce0*/  F2FP.BF16.PACK_AB R142, R235, R240 ;  /* 0x000000f0eb8e723e */ /* 0x000fe400000010ff */
[----:B------:R-:W-:Y:S07]  /*11cf0*/  F2FP.BF16.PACK_AB R143, R215, R232 ;  /* 0x000000e8d78f723e */ /* 0x000fee00000010ff */
[-C--:B---3--:R-:W-:Y:S01]  /*11d00*/  HMMA.16816.F32.BF16 R164, R140, R156.reuse, R8 ;  /* 0x0000009c8ca4723c */ /* 0x088fe20000041808 */
[----:B------:R-:W2:Y:S07]  /*11d10*/  LDSM.16.MT88.4 R8, [R219+0x3080] ;  /* 0x00308000db08783b */ /* 0x000eae0000004200 */
[C---:B------:R-:W-:Y:S01]  /*11d20*/  HMMA.16816.F32.BF16 R168, R192.reuse, R156, R12 ;  /* 0x0000009cc0a8723c */ /* 0x040fe2000004180c */
[----:B------:R-:W3:Y:S07]  /*11d30*/  LDSM.16.MT88.4 R12, [R217+0x4880] ;  /* 0x00488000d90c783b */ /* 0x000eee0000004200 */
[-C--:B------:R-:W-:Y:S01]  /*11d40*/  HMMA.16816.F32.BF16 R172, R192, R158.reuse, R16 ;  /* 0x0000009ec0ac723c */ /* 0x080fe20000041810 */
[----:B------:R-:W4:Y:S07]  /*11d50*/  LDSM.16.MT88.4 R16, [R218+0x4880] ;  /* 0x00488000da10783b */ /* 0x000f2e0000004200 */
[C---:B------:R-:W-:Y:S01]  /*11d60*/  HMMA.16816.F32.BF16 R156, R140.reuse, R158, R20 ;  /* 0x0000009e8c9c723c */ /* 0x040fe20000041814 */
[----:B------:R-:W5:Y:S07]  /*11d70*/  LDSM.16.MT88.4 R20, [R220+0x4880] ;  /* 0x00488000dc14783b */ /* 0x000f6e0000004200 */
[-C--:B-1----:R-:W-:Y:S01]  /*11d80*/  HMMA.16816.F32.BF16 R160, R140, R144.reuse, R24 ;  /* 0x000000908ca0723c */ /* 0x082fe20000041818 */
[----:B------:R-:W1:Y:S07]  /*11d90*/  LDSM.16.MT88.4 R24, [R219+0x4880] ;  /* 0x00488000db18783b */ /* 0x000e6e0000004200 */
        /* <DEDUP_REMOVED lines=8> */
[C---:B------:R-:W-:Y:S07]  /*11e20*/  HMMA.16816.F32.BF16 R60, R192.reuse, R8, R60 ;  /* 0x00000008c03c723c */ /* 0x040fee000004183c */
[----:B------:R-:W-:Y:S01]  /*11e30*/  FADD.FTZ R9, R244, R4 ;  /* 0x00000004f4097221 */ /* 0x000fe20000010000 */
[-C--:B------:R-:W-:Y:S04]  /*11e40*/  HMMA.16816.F32.BF16 R64, R192, R10.reuse, R64 ;  /* 0x0000000ac040723c */ /* 0x080fe80000041840 */
[----:B------:R-:W-:Y:S02]  /*11e50*/  FADD.FTZ R4, R204, R0 ;  /* 0x00000000cc047221 */ /* 0x000fe40000010000 */
[----:B------:R-:W-:Y:S02]  /*11e60*/  FADD.FTZ R0, R251, R7 ;  /* 0x00000007fb007221 */ /* 0x000fe40000010000 */
[C---:B------:R-:W-:Y:S04]  /*11e70*/  HMMA.16816.F32.BF16 R68, R140.reuse, R10, R68 ;  /* 0x0000000a8c44723c */ /* 0x040fe80000041844 */
[----:B------:R-:W-:Y:S02]  /*11e80*/  FADD.FTZ R8, R252, R3 ;  /* 0x00000003fc087221 */ /* 0x000fe40000010000 */
[----:B------:R-:W-:Y:S02]  /*11e90*/  FADD.FTZ R3, R246, R9 ;  /* 0x00000009f6037221 */ /* 0x000fe40000010000 */
[-C--:B---3--:R-:W-:Y:S04]  /*11ea0*/  HMMA.16816.F32.BF16 R72, R140, R12.reuse, R72 ;  /* 0x0000000c8c48723c */ /* 0x088fe80000041848 */
        /* <DEDUP_REMOVED lines=11> */
[-C--:B----4-:R-:W-:Y:S04]  /*11f60*/  HMMA.16816.F32.BF16 R88, R140, R16.reuse, R88 ;  /* 0x000000108c58723c */ /* 0x090fe80000041858 */
        /* <DEDUP_REMOVED lines=8> */
[C---:B------:R-:W-:Y:S01]  /*11ff0*/  HMMA.16816.F32.BF16 R100, R140.reuse, R18, R100 ;  /* 0x000000128c64723c */ /* 0x040fe20000041864 */
[----:B------:R2:W-:Y:S03]  /*12000*/  STL [R1+0x90], R4 ;  /* 0x0000900401007387 */ /* 0x0005e60000100800 */
[----:B------:R-:W-:Y:S02]  /*12010*/  FADD.FTZ R0, R203, R3 ;  /* 0x00000003cb007221 */ /* 0x000fe40000010000 */
[----:B------:R-:W-:Y:S02]  /*12020*/  FADD.FTZ R8, R213, R8 ;  /* 0x00000008d5087221 */ /* 0x000fe40000010000 */
[-C--:B-----5:R-:W-:Y:S04]  /*12030*/  HMMA.16816.F32.BF16 R104, R140, R20.reuse, R104 ;  /* 0x000000148c68723c */ /* 0x0a0fe80000041868 */
[----:B------:R-:W-:Y:S04]  /*12040*/  FADD.FTZ R2, R212, R8 ;  /* 0x00000008d4027221 */ /* 0x000fe80000010000 */
[C---:B------:R-:W-:Y:S04]  /*12050*/  HMMA.16816.F32.BF16 R108, R192.reuse, R20, R108 ;  /* 0x00000014c06c723c */ /* 0x040fe8000004186c */
[----:B------:R-:W-:Y:S02]  /*12060*/  FADD.FTZ R3, R214, R2 ;  /* 0x00000002d6037221 */ /* 0x000fe40000010000 */
[----:B------:R-:W-:Y:S01]  /*12070*/  FADD.FTZ R2, R201, R0 ;  /* 0x00000000c9027221 */ /* 0x000fe20000010000 */
[----:B------:R-:W-:Y:S01]  /*12080*/  IADD3 R0, R230, -0x1, RZ ;  /* 0xffffffffe6007810 */ /* 0x000fe20007ffe0ff */
[-C--:B------:R-:W-:Y:S04]  /*12090*/  HMMA.16816.F32.BF16 R112, R192, R22.reuse, R112 ;  /* 0x00000016c070723c */ /* 0x080fe80000041870 */
[----:B--2---:R-:W-:Y:S01]  /*120a0*/  FADD.FTZ R4, R215, R7 ;  /* 0x00000007d7047221 */ /* 0x004fe20000010000 */
[----:B------:R-:W-:Y:S01]  /*120b0*/  MOV R230, R0 ;  /* 0x0000000000e67202 */ /* 0x000fe20000000f00 */
[----:B------:R-:W-:Y:S01]  /*120c0*/  FADD.FTZ R3, R231, R3 ;  /* 0x00000003e7037221 */ /* 0x000fe20000010000 */
[----:B------:R-:W-:Y:S01]  /*120d0*/  MOV R7, R6 ;  /* 0x0000000600077202 */ /* 0x000fe20000000f00 */
[C---:B------:R-:W-:Y:S01]  /*120e0*/  HMMA.16816.F32.BF16 R116, R140.reuse, R22, R116 ;  /* 0x000000168c74723c */ /* 0x040fe20000041874 */
[----:B------:R2:W-:Y:S03]  /*120f0*/  STL [R1+0x94], R4 ;  /* 0x0000940401007387 */ /* 0x0005e60000100800 */
[----:B------:R-:W-:Y:S01]  /*12100*/  FADD.FTZ R2, R200, R2 ;  /* 0x00000002c8027221 */ /* 0x000fe20000010000 */
[----:B------:R2:W-:Y:S03]  /*12110*/  STL [R1+0xac], R3 ;  /* 0x0000ac0301007387 */ /* 0x0005e60000100800 */
[-C--:B-1----:R-:W-:Y:S01]  /*12120*/  HMMA.16816.F32.BF16 R120, R140, R24.reuse, R120 ;  /* 0x000000188c78723c */ /* 0x082fe20000041878 */
[----:B------:R2:W-:Y:S07]  /*12130*/  STL [R1+0xa8], R2 ;  /* 0x0000a80201007387 */ /* 0x0005ee0000100800 */
[C---:B------:R-:W-:Y:S08]  /*12140*/  HMMA.16816.F32.BF16 R124, R192.reuse, R24, R124 ;  /* 0x00000018c07c723c */ /* 0x040ff0000004187c */
[-C--:B------:R-:W-:Y:S08]  /*12150*/  HMMA.16816.F32.BF16 R128, R192, R26.reuse, R128 ;  /* 0x0000001ac080723c */ /* 0x080ff00000041880 */
[----:B------:R-:W-:Y:S07]  /*12160*/  HMMA.16816.F32.BF16 R132, R140, R26, R132 ;  /* 0x0000001a8c84723c */ /* 0x000fee0000041884 */
[----:B------:R-:W-:Y:S02]  /*12170*/  MOV R140, R137 ;  /* 0x00000089008c7202 */ /* 0x000fe40000000f00 */
[----:B------:R-:W-:Y:S01]  /*12180*/  MOV R141, R136 ;  /* 0x00000088008d7202 */ /* 0x000fe20000000f00 */
[----:B--2---:R-:W-:-:S05]  /*12190*/  @P0 BRA `(.L_x_1331) ;  /* 0xffffafb000000947 */ /* 0x004fca000383ffff */
[----:B------:R-:W2:Y:S01]  /*121a0*/  LDL R3, [R1+0x4] ;  /* 0x0000040001037983 */ /* 0x000ea20000100800 */
[----:B------:R-:W-:Y:S01]  /*121b0*/  IMAD.MOV.U32 R140, RZ, RZ, R137 ;  /* 0x000000ffff8c7224 */ /* 0x000fe200078e0089 */
[----:B------:R-:W-:Y:S01]  /*121c0*/  MOV R7, R6 ;  /* 0x0000000600077202 */ /* 0x000fe20000000f00 */
[----:B------:R-:W-:Y:S01]  /*121d0*/  IMAD.MOV.U32 R139, RZ, RZ, R138 ;  /* 0x000000ffff8b7224 */ /* 0x000fe200078e008a */
[----:B------:R-:W-:Y:S01]  /*121e0*/  MOV R230, R0 ;  /* 0x0000000000e67202 */ /* 0x000fe20000000f00 */
[----:B------:R-:W-:Y:S01]  /*121f0*/  IMAD.MOV.U32 R141, RZ, RZ, R136 ;  /* 0x000000ffff8d7224 */ /* 0x000fe200078e0088 */
[----:B--2---:R-:W-:-:S03]  /*12200*/  SHF.L.U32 R3, R3, 0x7, RZ ;  /* 0x0000000703037819 */ /* 0x004fc600000006ff */
.L_x_1300:
[----:B-1----:R-:W2:Y:S04]  /*12210*/  LDL R2, [R1+0x64] ;  /* 0x0000640001027983 */ /* 0x002ea80000100800 */
[----:B------:R-:W3:Y:S01]  /*12220*/  LDL R4, [R1+0x58] ;  /* 0x0000580001047983 */ /* 0x000ee20000100800 */
[----:B------:R-:W-:Y:S01]  /*12230*/  IMAD.MOV.U32 R6, RZ, RZ, 0x1 ;  /* 0x00000001ff067424 */ /* 0x000fe200078e00ff */
[----:B------:R-:W-:-:S02]  /*12240*/  IADD3 R3, R3, 0x7f, RZ ;  /* 0x0000007f03037810 */ /* 0x000fc40007ffe0ff */
[----:B------:R-:W-:Y:S02]  /*12250*/  LOP3.LUT R229, R229, 0xfffffbff, RZ, 0xc0, !PT ;  /* 0xfffffbffe5e57812 */ /* 0x000fe400078ec0ff */
[----:B------:R-:W-:-:S13]  /*12260*/  ISETP.NE.AND P0, PT, R6, c[0x0][0x2c4], PT ;  /* 0x0000b10006007a0c */ /* 0x000fda0003f05270 */
[----:B------:R-:W-:Y:S01]  /*12270*/  @P0 IMAD.HI.U32 R0, R3, c[0x0][0x2c8], RZ ;  /* 0x0000b20003000a27 */ /* 0x000fe200078e00ff */
[----:B------:R-:W-:-:S04]  /*12280*/  @P0 LOP3.LUT R229, R229, 0x400, RZ, 0xfc, !PT ;  /* 0x00000400e5e50812 */ /* 0x000fc800078efcff */
[----:B------:R-:W-:Y:S02]  /*12290*/  @P0 SHF.R.U32.HI R3, RZ, c[0x0][0x2cc], R0 ;  /* 0x0000b300ff030a19 */ /* 0x000fe40000011600 */
[----:B------:R-:W-:Y:S02]  /*122a0*/  ISETP.LE.AND P0, PT, R6, c[0x0][0x32c], PT ;  /* 0x0000cb0006007a0c */ /* 0x000fe40003f03270 */
[----:B------:R-:W-:-:S11]  /*122b0*/  LOP3.LUT R229, R229, 0xfffffdff, RZ, 0xc0, !PT ;  /* 0xfffffdffe5e57812 */ /* 0x000fd600078ec0ff */
[----:B------:R-:W-:Y:S02]  /*122c0*/  @P0 LOP3.LUT R229, R229, 0x200, RZ, 0xfc, !PT ;  /* 0x00000200e5e50812 */ /* 0x000fe400078efcff */
[----:B--2---:R-:W-:-:S05]  /*122d0*/  IADD3 R3, R3, 0x1, R2 ;  /* 0x0000000103037810 */ /* 0x004fca0007ffe002 */
[----:B---3--:R-:W-:-:S05]  /*122e0*/  IMAD.IADD R3, R3, 0x1, -R4 ;  /* 0x0000000103037824 */ /* 0x008fca00078e0a04 */
[----:B------:R-:W-:Y:S01]  /*122f0*/  IADD3 R2, R3, -c[0x0][0x324], RZ ;  /* 0x8000c90003027a10 */ /* 0x000fe20007ffe0ff */
[----:B------:R-:W-:Y:S05]  /*12300*/  @!P0 BRA `(.L_x_1332) ;  /* 0x0000010000008947 */ /* 0x000fea0003800000 */
[----:B------:R-:W-:Y:S01]  /*12310*/  MOV R0, R3 ;  /* 0x0000000300007202 */ /* 0x000fe20000000f00 */
[----:B------:R-:W-:Y:S03]  /*12320*/  BSSY B0, `(.L_x_1333) ;  /* 0x000000c000007945 */ /* 0x000fe60003800000 */
        /* <DEDUP_REMOVED lines=8> */
.L_x_1334:
[----:B------:R-:W-:-:S13]  /*123b0*/  ISETP.NE.AND P0, PT, R6, c[0x0][0x32c], PT ;  /* 0x0000cb0006007a0c */ /* 0x000fda0003f05270 */
[----:B------:R-:W-:-:S05]  /*123c0*/  @P0 IMAD.HI.U32 R3, R0, c[0x0][0x330], RZ ;  /* 0x0000cc0000030a27 */ /* 0x000fca00078e00ff */
[----:B------:R-:W-:Y:S02]  /*123d0*/  @P0 SHF.R.U32.HI R0, RZ, c[0x0][0x334], R3 ;  /* 0x0000cd00ff000a19 */ /* 0x000fe40000011603 */
.L_x_1335:
[----:B------:R-:W-:Y:S05]  /*123e0*/  BSYNC B0 ;  /* 0x0000000000007941 */ /* 0x000fea0003800000 */
.L_x_1333:
[----:B------:R-:W-:-:S05]  /*123f0*/  IMAD R0, R0, c[0x0][0x32c], RZ ;  /* 0x0000cb0000007a24 */ /* 0x000fca00078e02ff */
[----:B------:R-:W-:-:S03]  /*12400*/  IMNMX R2, R2, R0, !PT ;  /* 0x0000000002027217 */ /* 0x000fc60007800200 */
.L_x_1332:
[----:B------:R-:W2:Y:S01]  /*12410*/  LDL R3, [R1+0xb4] ;  /* 0x0000b40001037983 */ /* 0x000ea20000100800 */
[----:B------:R-:W-:-:S05]  /*12420*/  IADD3 R2, R2, 0x2f, RZ ;  /* 0x0000002f02027810 */ /* 0x000fca0007ffe0ff */
[----:B------:R-:W-:-:S05]  /*12430*/  IMAD.HI R2, R2, 0x2aaaaaab, RZ ;  /* 0x2aaaaaab02027827 */ /* 0x000fca00078e02ff */
[----:B------:R-:W-:-:S04]  /*12440*/  SHF.R.U32.HI R0, RZ, 0x1f, R2 ;  /* 0x0000001fff007819 */ /* 0x000fc80000011602 */
[----:B------:R-:W-:-:S04]  /*12450*/  LEA.HI.SX32 R0, R2, R0, 0x1d ;  /* 0x0000000002007211 */ /* 0x000fc800078feaff */
[----:B--2---:R-:W-:-:S04]  /*12460*/  IMNMX R3, R3, R0, !PT ;  /* 0x0000000003037217 */ /* 0x004fc80007800200 */
[----:B------:R-:W-:Y:S01]  /*12470*/  ISETP.GE.AND P0, PT, R230, R3, PT ;  /* 0x00000003e600720c */ /* 0x000fe20003f06270 */
[----:B------:R1:W-:-:S12]  /*12480*/  STL [R1+0x9c], R3 ;  /* 0x00009c0301007387 */ /* 0x0003d80000100800 */
[----:B------:R-:W-:Y:S05]  /*12490*/  @!P0 BRA `(.L_x_1336) ;  /* 0x00003ae000008947 */ /* 0x000fea0003800000 */
[----:B------:R-:W2:Y:S04]  /*124a0*/  LDL R6, [R1+0xa4] ;  /* 0x0000a40001067983 */ /* 0x000ea80000100800 */
[----:B------:R-:W3:Y:S04]  /*124b0*/  LDL.64 R8, [R1+0xc0] ;  /* 0x0000c00001087983 */ /* 0x000ee80000100a00 */
[----:B------:R-:W4:Y:S04]  /*124c0*/  LDL R4, [R1+0xf0] ;  /* 0x0000f00001047983 */ /* 0x000f280000100800 */
[----:B-1----:R-:W4:Y:S01]  /*124d0*/  LDL R3, [R1+0xe8] ;  /* 0x0000e80001037983 */ /* 0x002f220000100800 */
[----:B------:R-:W-:Y:S01]  /*124e0*/  IMAD.MOV.U32 R0, RZ, RZ, R139 ;  /* 0x000000ffff007224 */ /* 0x000fe200078e008b */
[----:B------:R-:W-:Y:S01]  /*124f0*/  MOV R137, R7 ;  /* 0x0000000700897202 */ /* 0x000fe20000000f00 */
[----:B------:R-:W-:Y:S01]  /*12500*/  IMAD.MOV.U32 R136, RZ, RZ, R141 ;  /* 0x000000ffff887224 */ /* 0x000fe200078e008d */
[----:B------:R-:W-:-:S02]  /*12510*/  MOV R237, R230 ;  /* 0x000000e600ed7202 */ /* 0x000fc40000000f00 */
[----:B--2---:R-:W-:Y:S01]  /*12520*/  ISETP.GE.AND P3, PT, R6, c[0x0][0x1d4], PT ;  /* 0x0000750006007a0c */ /* 0x004fe20003f66270 */
[----:B------:R-:W-:Y:S01]  /*12530*/  IMAD.MOV.U32 R6, RZ, RZ, R140 ;  /* 0x000000ffff067224 */ /* 0x000fe200078e008c */
[C---:B---3--:R-:W-:Y:S01]  /*12540*/  SHF.L.U64.HI R241, R8.reuse, 0x1, R9 ;  /* 0x0000000108f17819 */ /* 0x048fe20000010209 */
[----:B------:R-:W-:Y:S01]  /*12550*/  IMAD.SHL.U32 R240, R8, 0x2, RZ ;  /* 0x0000000208f07824 */ /* 0x000fe200078e00ff */
[C---:B----4-:R-:W-:Y:S02]  /*12560*/  SHF.L.U64.HI R239, R3.reuse, 0x1, R4 ;  /* 0x0000000103ef7819 */ /* 0x050fe40000010204 */
[----:B------:R-:W-:Y:S02]  /*12570*/  SHF.L.U32 R238, R3, 0x1, RZ ;  /* 0x0000000103ee7819 */ /* 0x000fe400000006ff */
.L_x_1347:
        /* <DEDUP_REMOVED lines=22> */
[----:B----4-:R-:W-:Y:S01]  /*126e0*/  IMAD.WIDE.U32 R10, R12, c[0x0][0x210], RZ ;  /* 0x000084000c0a7a25 */ /* 0x010fe200078e00ff */
[----:B-1----:R-:W-:Y:S05]  /*126f0*/  SHF.R.S32.HI R8, RZ, 0x1f, R8 ;  /* 0x0000001fff087819 */ /* 0x002fea0000011408 */
[----:B------:R-:W-:Y:S04]  /*12700*/  IMAD R8, R8, c[0x0][0x210], RZ ;  /* 0x0000840008087a24 */ /* 0x000fe800078e02ff */
[----:B------:R-:W-:Y:S05]  /*12710*/  IMAD R8, R12, c[0x0][0x214], R8 ;  /* 0x000085000c087a24 */ /* 0x000fea00078e0208 */
[----:B------:R-:W-:Y:S02]  /*12720*/  IADD3 R8, R11, R8, RZ ;  /* 0x000000080b087210 */ /* 0x000fe40007ffe0ff */
[----:B--2---:R-:W-:Y:S05]  /*12730*/  SHF.R.S32.HI R2, RZ, 0x1f, R7 ;  /* 0x0000001fff027819 */ /* 0x004fea0000011407 */
[----:B------:R-:W-:Y:S02]  /*12740*/  IMAD R4, R2, c[0x0][0x208], RZ ;  /* 0x0000820002047a24 */ /* 0x000fe400078e02ff */
[C---:B------:R-:W-:Y:S04]  /*12750*/  IMAD.WIDE.U32 R2, R7.reuse, c[0x0][0x208], RZ ;  /* 0x0000820007027a25 */ /* 0x040fe800078e00ff */
[----:B------:R-:W-:Y:S01]  /*12760*/  IMAD R4, R7, c[0x0][0x20c], R4 ;  /* 0x0000830007047a24 */ /* 0x000fe200078e0204 */
[----:B---3--:R-:W-:Y:S04]  /*12770*/  SHF.R.S32.HI R7, RZ, 0x1f, R9 ;  /* 0x0000001fff077819 */ /* 0x008fe80000011409 */
[----:B------:R-:W-:Y:S01]  /*12780*/  IADD3 R3, R3, R4, RZ ;  /* 0x0000000403037210 */ /* 0x000fe20007ffe0ff */
[----:B------:R-:W-:Y:S04]  /*12790*/  IMAD R7, R7, c[0x0][0x218], RZ ;  /* 0x0000860007077a24 */ /* 0x000fe800078e02ff */
[C---:B------:R-:W-:Y:S05]  /*127a0*/  IMAD.WIDE.U32 R2, R9.reuse, c[0x0][0x218], R2 ;  /* 0x0000860009027a25 */ /* 0x040fea00078e0002 */
[----:B------:R-:W-:Y:S01]  /*127b0*/  IADD3 R4, P1, R10, R2, RZ ;  /* 0x000000020a047210 */ /* 0x000fe20007f3e0ff */
[----:B------:R-:W-:Y:S03]  /*127c0*/  IMAD R2, R9, c[0x0][0x21c], R7 ;  /* 0x0000870009027a24 */ /* 0x000fe600078e0207 */
[----:B------:R-:W-:Y:S02]  /*127d0*/  LEA R7, P0, R4, c[0x0][0x1f8], 0x1 ;  /* 0x00007e0004077a11 */ /* 0x000fe400078008ff */
[----:B------:R-:W-:Y:S04]  /*127e0*/  IADD3.X R2, R8, R3, R2, P1, !PT ;  /* 0x0000000308027210 */ /* 0x000fe80000ffe402 */
[----:B------:R-:W-:Y:S01]  /*127f0*/  LEA.HI.X R4, R4, c[0x0][0x1fc], R2, 0x1, P0 ;  /* 0x00007f0004047a11 */ /* 0x000fe200000f0c02 */
[----:B------:R-:W-:-:S05]  /*12800*/  BRA.DIV ~URZ, `(.L_x_1339) ;  /* 0x0000e7627f007947 */ /* 0x000fca000b800000 */
[----:B------:R1:W2:Y:S02]  /*12810*/  SHFL.IDX PT, R9, R4, RZ, 0x181f ;  /* 0x00181fff04097589 */ /* 0x0002a400000e0000 */
.L_x_1455:
[----:B------:R-:W-:-:S05]  /*12820*/  BRA.DIV ~URZ, `(.L_x_1340) ;  /* 0x0000e7c27f007947 */ /* 0x000fca000b800000 */
[----:B------:R-:W3:Y:S04]  /*12830*/  LDL R15, [R1+0xf4] ;  /* 0x0000f400010f7983 */ /* 0x000ee80000100800 */
[----:B------:R-:W4:Y:S04]  /*12840*/  LDL R14, [R1+0x78] ;  /* 0x00007800010e7983 */ /* 0x000f280000100800 */
[----:B------:R-:W1:Y:S04]  /*12850*/  SHFL.IDX PT, R2, R7, RZ, 0x181f ;  /* 0x00181fff07027589 */ /* 0x000e6800000e0000 */
[----:B------:R-:W2:Y:S04]  /*12860*/  SHFL.IDX PT, R10, R7, 0x1, 0x181f ;  /* 0x00381f00070a7f89 */ /* 0x000ea800000e0000 */
[----:B------:R-:W2:Y:S04]  /*12870*/  SHFL.IDX PT, R11, R4, 0x1, 0x181f ;  /* 0x00381f00040b7f89 */ /* 0x000ea800000e0000 */
[----:B-1----:R-:W1:Y:S01]  /*12880*/  SHFL.IDX PT, R4, R4, 0x2, 0x181f ;  /* 0x00581f0004047f89 */ /* 0x002e6200000e0000 */
[C---:B------:R-:W-:Y:S02]  /*12890*/  IADD3 R12, P0, R2.reuse, R240, RZ ;  /* 0x000000f0020c7210 */ /* 0x040fe40007f1e0ff */
[----:B------:R-:W-:Y:S02]  /*128a0*/  IADD3 R8, P2, R2, R238, RZ ;  /* 0x000000ee02087210 */ /* 0x000fe40007f5e0ff */
[C---:B--2---:R-:W-:Y:S01]  /*128b0*/  IADD3 R2, P1, R10.reuse, R240, RZ ;  /* 0x000000f00a027210 */ /* 0x044fe20007f3e0ff */
[C---:B------:R-:W-:Y:S01]  /*128c0*/  IMAD.X R13, R9.reuse, 0x1, R241, P0 ;  /* 0x00000001090d7824 */ /* 0x040fe200000e06f1 */
[----:B------:R-:W-:Y:S01]  /*128d0*/  IADD3 R10, P0, R10, R238, RZ ;  /* 0x000000ee0a0a7210 */ /* 0x000fe20007f1e0ff */
[----:B------:R-:W-:Y:S02]  /*128e0*/  IMAD.X R9, R9, 0x1, R239, P2 ;  /* 0x0000000109097824 */ /* 0x000fe400010e06ef */
[C---:B------:R-:W-:Y:S02]  /*128f0*/  IMAD.X R3, R11.reuse, 0x1, R241, P1 ;  /* 0x000000010b037824 */ /* 0x040fe400008e06f1 */
[----:B------:R-:W-:Y:S01]  /*12900*/  IMAD.X R11, R11, 0x1, R239, P0 ;  /* 0x000000010b0b7824 */ /* 0x000fe200000e06ef */
[----:B---3--:R-:W-:Y:S01]  /*12910*/  ISETP.GE.AND P4, PT, R15, c[0x0][0x1d4], PT ;  /* 0x000075000f007a0c */ /* 0x008fe20003f86270 */
[----:B----4-:R2:W-:Y:S11]  /*12920*/  LDGSTS.E.BYPASS.LTC128B.128 [R14], [R12.64], !P3 ;  /* 0x000000000c0e7fae */ /* 0x0105f6000d901d46 */
[----:B------:R-:W-:Y:S01]  /*12930*/  @!UPT UIADD3 URZ, URZ, URZ, URZ ;  /* 0x0000003f3f3ff290 */ /* 0x000fe2000fffe03f */
[----:B------:R3:W-:Y:S04]  /*12940*/  LDGSTS.E.BYPASS.LTC128B.128 [R14+0x1800], [R8.64], !P4 ;  /* 0x01800000080e7fae */ /* 0x0007e8000e101d46 */
[----:B------:R4:W-:Y:S04]  /*12950*/  LDGSTS.E.BYPASS.LTC128B.128 [R14+0x800], [R2.64], !P3 ;  /* 0x00800000020e7fae */ /* 0x0009e8000d901d46 */
[----:B------:R2:W-:Y:S04]  /*12960*/  LDGSTS.E.BYPASS.LTC128B.128 [R14+0x2000], [R10.64], !P4 ;  /* 0x020000000a0e7fae */ /* 0x0005e8000e101d46 */
[----:B---3--:R2:W5:Y:S04]  /*12970*/  LDL R8, [R1+0xa0] ;  /* 0x0000a00001087983 */ /* 0x0085680000100800 */
[----:B----4-:R2:W3:Y:S02]  /*12980*/  SHFL.IDX PT, R2, R7, 0x2, 0x181f ;  /* 0x00581f0007027f89 */ /* 0x0104e400000e0000 */
.L_x_1456:
[----:B-12--5:R-:W-:Y:S01]  /*12990*/  IADD3 R10, -R8, 0x10, RZ ;  /* 0x00000010080a7810 */ /* 0x026fe20007ffe1ff */
[----:B------:R-:W2:Y:S03]  /*129a0*/  LDL R7, [R1+0x78] ;  /* 0x0000780001077983 */ /* 0x000ea60000100800 */
[----:B------:R-:W-:Y:S04]  /*129b0*/  LOP3.LUT R10, R10, 0xf, RZ, 0xc0, !PT ;  /* 0x0000000f0a0a7812 */ /* 0x000fe800078ec0ff */
[----:B---3--:R-:W-:Y:S04]  /*129c0*/  IADD3 R10, P1, P0, R10, R2, R238 ;  /* 0x000000020a0a7210 */ /* 0x008fe8000783e0ee */
[----:B------:R-:W-:Y:S02]  /*129d0*/  IADD3.X R11, RZ, R4, R239, P1, P0 ;  /* 0x00000004ff0b7210 */ /* 0x000fe40000fe04ef */
[----:B------:R-:W-:Y:S02]  /*129e0*/  IADD3 R2, P0, R2, R240, RZ ;  /* 0x000000f002027210 */ /* 0x000fe40007f1e0ff */
[----:B------:R-:W-:Y:S03]  /*129f0*/  ISETP.NE.U32.AND P1, PT, R8, RZ, PT ;  /* 0x000000ff0800720c */ /* 0x000fe60003f25070 */
[----:B------:R-:W-:Y:S05]  /*12a00*/  IMAD.X R3, R4, 0x1, R241, P0 ;  /* 0x0000000104037824 */ /* 0x000fea00000e06f1 */
[----:B------:R-:W-:Y:S01]  /*12a10*/  @!PT LDS RZ, [RZ] ;  /* 0x00000000fffff984 */ /* 0x000fe20000000800 */
[----:B------:R-:W-:Y:S01]  /*12a20*/  @!PT LDS RZ, [RZ] ;  /* 0x00000000fffff984 */ /* 0x000fe20000000800 */
[----:B------:R-:W-:Y:S01]  /*12a30*/  @!PT LDS RZ, [RZ] ;  /* 0x00000000fffff984 */ /* 0x000fe20000000800 */
[----:B--2---:R1:W-:Y:S05]  /*12a40*/  LDGSTS.E.BYPASS.LTC128B.128 [R7+0x1000], [R2.64], !P3 ;  /* 0x0100000002077fae */ /* 0x0043ea000d901d46 */
[----:B------:R1:W-:Y:S02]  /*12a50*/  LDGSTS.E.BYPASS.LTC128B.128.ZFILL [R7+0x2800], [R10.64], P1 ;  /* 0x028000000a077fae */ /* 0x0003e40008941d46 */
.L_x_1338:
[----:B-1-34-:R-:W-:Y:S05]  /*12a60*/  BSYNC B0 ;  /* 0x0000000000007941 */ /* 0x01afea0003800000 */
.L_x_1337:
        /* <DEDUP_REMOVED lines=156> */
[----:B------:R-:W1:Y:S02]  /*13430*/  MUFU.TANH R232, R19 ;  /* 0x0000001300e87308 */ /* 0x000e640000002400 */
        /* <DEDUP_REMOVED lines=10> */
[----:B------:R5:W1:Y:S01]  /*134e0*/  MUFU.TANH R143, R22 ;  /* 0x00000016008f7308 */ /* 0x000a620000002400 */
[----:B------:R-:W-:Y:S01]  /*134f0*/  FMUL.FTZ R29, R29, c[0x0][0x320] ;  /* 0x0000c8001d1d7a20 */ /* 0x000fe20000410000 */
[C---:B------:R-:W-:Y:S04]  /*13500*/  HMMA.16816.F32.BF16 R44, R200.reuse, R12, R44 ;  /* 0x0000000cc82c723c */ /* 0x040fe8000004182c */
[----:B------:R-:W-:Y:S02]  /*13510*/  FMUL.FTZ R30, R30, c[0x0][0x320] ;  /* 0x0000c8001e1e7a20 */ /* 0x000fe40000410000 */
[----:B------:R-:W-:Y:S02]  /*13520*/  FMUL.FTZ R31, R31, c[0x0][0x320] ;  /* 0x0000c8001f1f7a20 */ /* 0x000fe40000410000 */
[----:B------:R1:W1:Y:S01]  /*13530*/  MUFU.TANH R142, R23 ;  /* 0x00000017008e7308 */ /* 0x0002620000002400 */
[-C--:B------:R-:W-:Y:S03]  /*13540*/  HMMA.16816.F32.BF16 R48, R200, R14.reuse, R48 ;  /* 0x0000000ec830723c */ /* 0x080fe60000041830 */
[----:B------:R-:W-:Y:S02]  /*13550*/  FMUL.FTZ R34, R34, c[0x0][0x320] ;  /* 0x0000c80022227a20 */ /* 0x000fe40000410000 */
[----:B------:R-:W-:Y:S03]  /*13560*/  FMUL.FTZ R35, R35, c[0x0][0x320] ;  /* 0x0000c80023237a20 */ /* 0x000fe60000410000 */
[----:B------:R-:W-:Y:S01]  /*13570*/  HMMA.16816.F32.BF16 R52, R192, R14, R52 ;  /* 0x0000000ec034723c */ /* 0x000fe20000041834 */
[----:B------:R2:W2:Y:S03]  /*13580*/  MUFU.TANH R206, R24 ;  /* 0x0000001800ce7308 */ /* 0x0004a60000002400 */
[----:B-----5:R-:W-:Y:S03]  /*13590*/  FMUL.FTZ R22, R43, c[0x0][0x320] ;  /* 0x0000c8002b167a20 */ /* 0x020fe60000410000 */
[----:B------:R-:W-:Y:S02]  /*135a0*/  FMUL.FTZ R21, R44, c[0x0][0x320] ;  /* 0x0000c8002c157a20 */ /* 0x000fe40000410000 */
[----:B------:R-:W-:Y:S02]  /*135b0*/  FMUL.FTZ R20, R45, c[0x0][0x320] ;  /* 0x0000c8002d147a20 */ /* 0x000fe40000410000 */
[----:B------:R5:W3:Y:S01]  /*135c0*/  MUFU.TANH R199, R25 ;  /* 0x0000001900c77308 */ /* 0x000ae20000002400 */
[----:B------:R-:W-:Y:S02]  /*135d0*/  FMUL.FTZ R46, R46, c[0x0][0x320] ;  /* 0x0000c8002e2e7a20 */ /* 0x000fe40000410000 */
[----:B------:R-:W-:Y:S02]  /*135e0*/  FMUL.FTZ R47, R47, c[0x0][0x320] ;  /* 0x0000c8002f2f7a20 */ /* 0x000fe40000410000 */
[----:B-1----:R-:W-:Y:S02]  /*135f0*/  FMUL.FTZ R23, R42, c[0x0][0x320] ;  /* 0x0000c8002a177a20 */ /* 0x002fe40000410000 */
[----:B------:R-:W-:Y:S02]  /*13600*/  FMUL.FTZ R19, R48, c[0x0][0x320] ;  /* 0x0000c80030137a20 */ /* 0x000fe40000410000 */
[----:B------:R-:W-:Y:S01]  /*13610*/  FMUL.FTZ R18, R49, c[0x0][0x320] ;  /* 0x0000c80031127a20 */ /* 0x000fe20000410000 */
[----:B------:R1:W1:Y:S01]  /*13620*/  MUFU.TANH R205, R26 ;  /* 0x0000001a00cd7308 */ /* 0x0002620000002400 */
[----:B------:R-:W-:Y:S02]  /*13630*/  FMUL.FTZ R50, R50, c[0x0][0x320] ;  /* 0x0000c80032327a20 */ /* 0x000fe40000410000 */
[----:B------:R-:W-:Y:S02]  /*13640*/  FMUL.FTZ R17, R52, c[0x0][0x320] ;  /* 0x0000c80034117a20 */ /* 0x000fe40000410000 */
[----:B--2---:R-:W-:Y:S02]  /*13650*/  FMUL.FTZ R24, R41, c[0x0][0x320] ;  /* 0x0000c80029187a20 */ /* 0x004fe40000410000 */
[----:B------:R-:W-:Y:S02]  /*13660*/  FMUL.FTZ R16, R53, c[0x0][0x320] ;  /* 0x0000c80035107a20 */ /* 0x000fe40000410000 */
[----:B------:R-:W-:Y:S01]  /*13670*/  FMUL.FTZ R15, R54, c[0x0][0x320] ;  /* 0x0000c800360f7a20 */ /* 0x000fe20000410000 */
[----:B------:R2:W2:Y:S01]  /*13680*/  MUFU.TANH R198, R27 ;  /* 0x0000001b00c67308 */ /* 0x0004a20000002400 */
[----:B------:R-:W-:Y:S02]  /*13690*/  FMUL.FTZ R14, R55, c[0x0][0x320] ;  /* 0x0000c800370e7a20 */ /* 0x000fe40000410000 */
[----:B------:R-:W-:Y:S02]  /*136a0*/  FMUL.FTZ R51, R51, c[0x0][0x320] ;  /* 0x0000c80033337a20 */ /* 0x000fe40000410000 */
[----:B-----5:R-:W-:Y:S05]  /*136b0*/  FMUL.FTZ R25, R40, c[0x0][0x320] ;  /* 0x0000c80028197a20 */ /* 0x020fea0000410000 */
[----:B------:R5:W3:Y:S01]  /*136c0*/  MUFU.TANH R197, R28 ;  /* 0x0000001c00c57308 */ /* 0x000ae20000002400 */
[----:B-1----:R-:W-:Y:S09]  /*136d0*/  FMUL.FTZ R26, R39, c[0x0][0x320] ;  /* 0x0000c800271a7a20 */ /* 0x002ff20000410000 */
[----:B------:R1:W1:Y:S01]  /*136e0*/  MUFU.TANH R138, R29 ;  /* 0x0000001d008a7308 */ /* 0x0002620000002400 */
[----:B--2---:R-:W-:Y:S09]  /*136f0*/  FMUL.FTZ R27, R38, c[0x0][0x320] ;  /* 0x0000c800261b7a20 */ /* 0x004ff20000410000 */
[----:B------:R2:W2:Y:S01]  /*13700*/  MUFU.TANH R235, R30 ;  /* 0x0000001e00eb7308 */ /* 0x0004a20000002400 */
[----:B-----5:R-:W-:Y:S09]  /*13710*/  FMUL.FTZ R28, R37, c[0x0][0x320] ;  /* 0x0000c800251c7a20 */ /* 0x020ff20000410000 */
[----:B------:R5:W3:Y:S01]  /*13720*/  MUFU.TANH R236, R31 ;  /* 0x0000001f00ec7308 */ /* 0x000ae20000002400 */
[----:B-1----:R-:W-:Y:S09]  /*13730*/  FMUL.FTZ R29, R36, c[0x0][0x320] ;  /* 0x0000c800241d7a20 */ /* 0x002ff20000410000 */
[----:B------:R1:W1:Y:S01]  /*13740*/  MUFU.TANH R234, R34 ;  /* 0x0000002200ea7308 */ /* 0x0002620000002400 */
[----:B--2---:R-:W-:Y:S09]  /*13750*/  FMUL.FTZ R30, R33, c[0x0][0x320] ;  /* 0x0000c800211e7a20 */ /* 0x004ff20000410000 */
[----:B------:R-:W2:Y:S01]  /*13760*/  MUFU.TANH R30, R30 ;  /* 0x0000001e001e7308 */ /* 0x000ea20000002400 */
[----:B-----5:R-:W-:Y:S09]  /*13770*/  FMUL.FTZ R31, R32, c[0x0][0x320] ;  /* 0x0000c800201f7a20 */ /* 0x020ff20000410000 */
        /* <DEDUP_REMOVED lines=35> */
[--C-:B------:R-:W-:Y:S01]  /*139b0*/  IMAD.MOV.U32 R2, RZ, RZ, R3.reuse ;  /* 0x000000ffff027224 */ /* 0x100fe200078e0003 */
[----:B------:R-:W-:Y:S04]  /*139c0*/  @P0 SHF.R.U32.HI R2, RZ, c[0x0][0x2c0], R4 ;  /* 0x0000b000ff020a19 */ /* 0x000fe80000011604 */
[C---:B----4-:R-:W-:Y:S02]  /*139d0*/  @!P1 IADD3 R4, P0, R2.reuse, R242, RZ ;  /* 0x000000f202049210 */ /* 0x050fe40007f1e0ff */
[----:B------:R-:W2:Y:S02]  /*139e0*/  S2R R242, SR_CTAID.Y ;  /* 0x0000000000f27919 */ /* 0x000ea40000002600 */
[----:B-----5:R-:W-:Y:S01]  /*139f0*/  @!P1 LEA.HI.X.SX32 R7, R2, R7, 0x1, P0 ;  /* 0x0000000702079211 */ /* 0x020fe200000f0eff */
[----:B------:R-:W-:Y:S01]  /*13a00*/  IMAD.MOV R2, RZ, RZ, -R2 ;  /* 0x000000ffff027224 */ /* 0x000fe200078e0a02 */
[----:B------:R-:W-:Y:S03]  /*13a10*/  @!P1 LEA R8, P0, R4, c[0x0][0x2a0], 0x2 ;  /* 0x0000a80004089a11 */ /* 0x000fe600078010ff */
[----:B------:R-:W-:Y:S01]  /*13a20*/  IMAD R10, R2, c[0x0][0x2b8], R3 ;  /* 0x0000ae00020a7a24 */ /* 0x000fe200078e0203 */
[----:B------:R-:W-:Y:S04]  /*13a30*/  @!P1 LEA.HI.X R9, R4, c[0x0][0x2a4], R7, 0x2, P0 ;  /* 0x0000a90004099a11 */ /* 0x000fe800000f1407 */
[----:B------:R2:W-:Y:S01]  /*13a40*/  STL [R1+0x7c], R10 ;  /* 0x00007c0a01007387 */ /* 0x0005e20000100800 */
[----:B------:R-:W-:Y:S03]  /*13a50*/  SHF.R.S32.HI R2, RZ, 0x1f, R10 ;  /* 0x0000001fff027819 */ /* 0x000fe6000001140a */
[----:B------:R-:W3:Y:S02]  /*13a60*/  @!P1 LDG.E R11, [R8.64] ;  /* 0x00000006080b9981 */ /* 0x000ee4000c1e1900 */
[----:B------:R-:W-:Y:S02]  /*13a70*/  IMAD R4, R2, c[0x0][0x1e0], RZ ;  /* 0x0000780002047a24 */ /* 0x000fe400078e02ff */
[C---:B------:R-:W-:Y:S04]  /*13a80*/  IMAD.WIDE.U32 R2, R10.reuse, c[0x0][0x1e0], RZ ;  /* 0x000078000a027a25 */ /* 0x040fe800078e00ff */
[----:B------:R-:W-:Y:S05]  /*13a90*/  IMAD R4, R10, c[0x0][0x1e4], R4 ;  /* 0x000079000a047a24 */ /* 0x000fea00078e0204 */
[----:B------:R-:W-:Y:S02]  /*13aa0*/  IADD3 R3, R3, R4, RZ ;  /* 0x0000000403037210 */ /* 0x000fe40007ffe0ff */
[----:B--2---:R-:W-:Y:S01]  /*13ab0*/  SHF.R.S32.HI R10, RZ, 0x1f, R242 ;  /* 0x0000001fff0a7819 */ /* 0x004fe200000114f2 */
[C---:B-1----:R-:W-:Y:S04]  /*13ac0*/  IMAD.WIDE.U32 R242, R139.reuse, c[0x0][0x1e8], RZ ;  /* 0x00007a008bf27a25 */ /* 0x042fe800078e00ff */
[----:B------:R-:W-:Y:S04]  /*13ad0*/  IMAD R10, R10, c[0x0][0x1e8], RZ ;  /* 0x00007a000a0a7a24 */ /* 0x000fe800078e02ff */
[----:B------:R-:W-:Y:S04]  /*13ae0*/  IMAD R10, R139, c[0x0][0x1ec], R10 ;  /* 0x00007b008b0a7a24 */ /* 0x000fe800078e020a */
[----:B------:R-:W-:Y:S01]  /*13af0*/  IMAD.IADD R10, R243, 0x1, R10 ;  /* 0x00000001f30a7824 */ /* 0x000fe200078e020a */
[----:B---3--:R-:W-:Y:S01]  /*13b00*/  SHF.R.S32.HI R7, RZ, 0x1f, R11 ;  /* 0x0000001fff077819 */ /* 0x008fe2000001140b */
        /* <DEDUP_REMOVED lines=10> */
.L_x_1457:
[----:B------:R-:W-:-:S05]  /*13bb0*/  BRA.DIV ~URZ, `(.L_x_1344) ;  /* 0x0000d8d27f007947 */ /* 0x000fca000b800000 */
[----:B------:R-:W4:Y:S04]  /*13bc0*/  LDL R33, [R1+0xf4] ;  /* 0x0000f40001217983 */ /* 0x000f280000100800 */
[----:B--2---:R-:W2:Y:S04]  /*13bd0*/  LDL R32, [R1+0x74] ;  /* 0x0000740001207983 */ /* 0x004ea80000100800 */
[----:B------:R-:W1:Y:S04]  /*13be0*/  SHFL.IDX PT, R2, R7, RZ, 0x181f ;  /* 0x00181fff07027589 */ /* 0x000e6800000e0000 */
[----:B------:R-:W3:Y:S04]  /*13bf0*/  SHFL.IDX PT, R10, R7, 0x1, 0x181f ;  /* 0x00381f00070a7f89 */ /* 0x000ee800000e0000 */
[----:B-1----:R-:W1:Y:S04]  /*13c00*/  SHFL.IDX PT, R11, R4, 0x1, 0x181f ;  /* 0x00381f00040b7f89 */ /* 0x002e6800000e0000 */
[----:B------:R-:W2:Y:S04]  /*13c10*/  SHFL.IDX PT, R4, R4, 0x2, 0x181f ;  /* 0x00581f0004047f89 */ /* 0x000ea800000e0000 */
[----:B------:R-:W2:Y:S01]  /*13c20*/  SHFL.IDX PT, R7, R7, 0x2, 0x181f ;  /* 0x00581f0007077f89 */ /* 0x000ea200000e0000 */
[C---:B------:R-:W-:Y:S02]  /*13c30*/  IADD3 R12, P0, R2.reuse, R240, RZ ;  /* 0x000000f0020c7210 */ /* 0x040fe40007f1e0ff */
[----:B------:R-:W-:Y:S02]  /*13c40*/  IADD3 R8, P2, R2, R238, RZ ;  /* 0x000000ee02087210 */ /* 0x000fe40007f5e0ff */
[C---:B---3--:R-:W-:Y:S01]  /*13c50*/  IADD3 R2, P1, R10.reuse, R240, RZ ;  /* 0x000000f00a027210 */ /* 0x048fe20007f3e0ff */
[C---:B------:R-:W-:Y:S01]  /*13c60*/  IMAD.X R13, R9.reuse, 0x1, R241, P0 ;  /* 0x00000001090d7824 */ /* 0x040fe200000e06f1 */
[----:B------:R-:W-:Y:S01]  /*13c70*/  IADD3 R10, P0, R10, R238, RZ ;  /* 0x000000ee0a0a7210 */ /* 0x000fe20007f1e0ff */
[----:B------:R-:W-:Y:S02]  /*13c80*/  IMAD.X R9, R9, 0x1, R239, P2 ;  /* 0x0000000109097824 */ /* 0x000fe400010e06ef */
[C---:B-1----:R-:W-:Y:S02]  /*13c90*/  IMAD.X R3, R11.reuse, 0x1, R241, P1 ;  /* 0x000000010b037824 */ /* 0x042fe400008e06f1 */
[----:B------:R-:W-:Y:S01]  /*13ca0*/  IMAD.X R11, R11, 0x1, R239, P0 ;  /* 0x000000010b0b7824 */ /* 0x000fe200000e06ef */
[----:B----4-:R-:W-:Y:S01]  /*13cb0*/  ISETP.GE.AND P4, PT, R33, c[0x0][0x1d4], PT ;  /* 0x0000750021007a0c */ /* 0x010fe20003f86270 */
[----:B--2---:R1:W-:Y:S11]  /*13cc0*/  LDGSTS.E.BYPASS.LTC128B.128 [R32+0x5080], [R12.64], !P3 ;  /* 0x050800000c207fae */ /* 0x0043f6000d901d46 */
[----:B------:R-:W-:Y:S01]  /*13cd0*/  @!UPT UIADD3 URZ, URZ, URZ, URZ ;  /* 0x0000003f3f3ff290 */ /* 0x000fe2000fffe03f */
[----:B------:R1:W-:Y:S04]  /*13ce0*/  LDGSTS.E.BYPASS.LTC128B.128 [R32+0x6880], [R8.64], !P4 ;  /* 0x0688000008207fae */ /* 0x0003e8000e101d46 */
[----:B------:R1:W-:Y:S04]  /*13cf0*/  LDGSTS.E.BYPASS.LTC128B.128 [R32+0x5880], [R2.64], !P3 ;  /* 0x0588000002207fae */ /* 0x0003e8000d901d46 */
[----:B------:R2:W-:Y:S04]  /*13d00*/  LDGSTS.E.BYPASS.LTC128B.128 [R32+0x7080], [R10.64], !P4 ;  /* 0x070800000a207fae */ /* 0x0005e8000e101d46 */
[----:B--2---:R1:W5:Y:S02]  /*13d10*/  LDL R10, [R1+0xa0] ;  /* 0x0000a000010a7983 */ /* 0x0043640000100800 */
.L_x_1458:
[----:B-1---5:R-:W-:Y:S01]  /*13d20*/  IADD3 R8, -R10, 0x10, RZ ;  /* 0x000000100a087810 */ /* 0x022fe20007ffe1ff */
[----:B------:R-:W2:Y:S03]  /*13d30*/  LDL R11, [R1+0x74] ;  /* 0x00007400010b7983 */ /* 0x000ea60000100800 */
[----:B------:R-:W-:Y:S04]  /*13d40*/  LOP3.LUT R8, R8, 0xf, RZ, 0xc0, !PT ;  /* 0x0000000f08087812 */ /* 0x000fe800078ec0ff */
[----:B------:R-:W-:Y:S04]  /*13d50*/  IADD3 R8, P1, P0, R8, R7, R238 ;  /* 0x0000000708087210 */ /* 0x000fe8000783e0ee */
        /* <DEDUP_REMOVED lines=9> */
.L_x_1342:
[----:B--234-:R-:W-:Y:S05]  /*13df0*/  BSYNC B0 ;  /* 0x0000000000007941 */ /* 0x01cfea0003800000 */
.L_x_1341:
[----:B-1----:R-:W-:Y:S01]  /*13e00*/  FMNMX.FTZ R3, R207, R0, !PT ;  /* 0x00000000cf037209 */ /* 0x002fe20007810000 */
        /* <DEDUP_REMOVED lines=48> */
[----:B------:R-:W-:-:S05]  /*14110*/  BRA.DIV ~URZ, `(.L_x_1345) ;  /* 0x0000d7927f007947 */ /* 0x000fca000b800000 */
[----:B------:R1:W2:Y:S02]  /*14120*/  SHFL.BFLY PT, R139, R4, 0x2, 0x1f ;  /* 0x0c401f00048b7f89 */ /* 0x0002a400000e0000 */
.L_x_1459:
[----:B--2---:R-:W-:Y:S01]  /*14130*/  FMNMX.FTZ R139, R4, R139, !PT ;  /* 0x0000008b048b7209 */ /* 0x004fe20007810000 */
[----:B------:R-:W-:-:S05]  /*14140*/  BRA.DIV ~URZ, `(.L_x_1346) ;  /* 0x0000d7b27f007947 */ /* 0x000fca000b800000 */
[----:B------:R-:W-:Y:S04]  /*14150*/  SHFL.BFLY PT, R2, R140, 0x2, 0x1f ;  /* 0x0c401f008c027f89 */ /* 0x000fe800000e0000 */
[----:B------:R-:W-:Y:S04]  /*14160*/  SHFL.BFLY PT, R3, R141, 0x2, 0x1f ;  /* 0x0c401f008d037f89 */ /* 0x000fe800000e0000 */
[----:B-1----:R-:W1:Y:S02]  /*14170*/  SHFL.BFLY PT, R4, R7, 0x2, 0x1f ;  /* 0x0c401f0007047f89 */ /* 0x002e6400000e0000 */
[----:B-1----:R-:W-:Y:S02]  /*14180*/  FMNMX.FTZ R4, R7, R4, !PT ;  /* 0x0000000407047209 */ /* 0x002fe40007810000 */
[----:B------:R-:W-:Y:S02]  /*14190*/  FMNMX.FTZ R140, R140, R2, !PT ;  /* 0x000000028c8c7209 */ /* 0x000fe40007810000 */
[----:B------:R-:W-:Y:S01]  /*141a0*/  FMNMX.FTZ R141, R141, R3, !PT ;  /* 0x000000038d8d7209 */ /* 0x000fe20007810000 */
[----:B------:R-:W-:Y:S04]  /*141b0*/  SHFL.BFLY PT, R2, R4, 0x1, 0x1f ;  /* 0x0c201f0004027f89 */ /* 0x000fe800000e0000 */
[----:B------:R-:W1:Y:S04]  /*141c0*/  SHFL.BFLY PT, R3, R139, 0x1, 0x1f ;  /* 0x0c201f008b037f89 */ /* 0x000e6800000e0000 */
[----:B------:R-:W2:Y:S04]  /*141d0*/  SHFL.BFLY PT, R8, R140, 0x1, 0x1f ;  /* 0x0c201f008c087f89 */ /* 0x000ea800000e0000 */
[----:B------:R-:W3:Y:S01]  /*141e0*/  SHFL.BFLY PT, R9, R141, 0x1, 0x1f ;  /* 0x0c201f008d097f89 */ /* 0x000ee200000e0000 */
[----:B-1----:R-:W-:Y:S02]  /*141f0*/  FMNMX.FTZ R139, R139, R3, !PT ;  /* 0x000000038b8b7209 */ /* 0x002fe40007810000 */
[----:B--2---:R-:W-:Y:S02]  /*14200*/  FMNMX.FTZ R140, R140, R8, !PT ;  /* 0x000000088c8c7209 */ /* 0x004fe40007810000 */
[----:B---3--:R-:W-:Y:S02]  /*14210*/  FMNMX.FTZ R141, R141, R9, !PT ;  /* 0x000000098d8d7209 */ /* 0x008fe40007810000 */
.L_x_1460:
[C---:B------:R-:W-:Y:S01]  /*14220*/  FADD.FTZ R0, -R139.reuse, R0 ;  /* 0x000000008b007221 */ /* 0x040fe20000010100 */
[----:B------:R-:W-:Y:S01]  /*14230*/  FMNMX.FTZ R2, R2, R4, !PT ;  /* 0x0000000402027209 */ /* 0x000fe20007810000 */
[----:B------:R-:W-:Y:S01]  /*14240*/  FMUL.FTZ R10, R139, c[0x0][0x2d0] ;  /* 0x0000b4008b0a7a20 */ /* 0x000fe20000410000 */
[----:B------:R-:W2:Y:S01]  /*14250*/  LDL.LU R44, [R1+0x90] ;  /* 0x00009000012c7983 */ /* 0x000ea20000300800 */
[----:B------:R-:W-:Y:S01]  /*14260*/  FMUL.FTZ R0, R0, c[0x0][0x2d0] ;  /* 0x0000b40000007a20 */ /* 0x000fe20000410000 */
[----:B------:R-:W-:Y:S01]  /*14270*/  WARPSYNC 0xffffffff ;  /* 0xffffffff00007948 */ /* 0x000fe20003800000 */
[----:B------:R-:W-:Y:S02]  /*14280*/  FMUL.FTZ R9, R140, c[0x0][0x2d0] ;  /* 0x0000b4008c097a20 */ /* 0x000fe40000410000 */
[----:B------:R1:W-:Y:S01]  /*14290*/  MUFU.EX2 R3, R0 ;  /* 0x0000000000037308 */ /* 0x0003e20000000800 */
[--C-:B------:R-:W-:Y:S02]  /*142a0*/  FFMA.FTZ R8, R214, c[0x0][0x2d0], -R10.reuse ;  /* 0x0000b400d6087a23 */ /* 0x100fe4000001080a */
[--C-:B------:R-:W-:Y:S02]  /*142b0*/  FFMA.FTZ R7, R212, c[0x0][0x2d0], -R9.reuse ;  /* 0x0000b400d4077a23 */ /* 0x100fe40000010809 */
[--C-:B------:R-:W-:Y:S02]  /*142c0*/  FFMA.FTZ R11, R196, c[0x0][0x2d0], -R10.reuse ;  /* 0x0000b400c40b7a23 */ /* 0x100fe4000001080a */
[--C-:B------:R-:W-:Y:S02]  /*142d0*/  FFMA.FTZ R12, R204, c[0x0][0x2d0], -R10.reuse ;  /* 0x0000b400cc0c7a23 */ /* 0x100fe4000001080a */
[--C-:B------:R-:W-:Y:S01]  /*142e0*/  FFMA.FTZ R203, R199, c[0x0][0x2d0], -R10.reuse ;  /* 0x0000b400c7cb7a23 */ /* 0x100fe2000001080a */
[----:B------:R3:W-:Y:S01]  /*142f0*/  MUFU.EX2 R248, R8 ;  /* 0x0000000800f87308 */ /* 0x0007e20000000800 */
[--C-:B------:R-:W-:Y:S02]  /*14300*/  FFMA.FTZ R202, R29, c[0x0][0x2d0], -R10.reuse ;  /* 0x0000b4001dca7a23 */ /* 0x100fe4000001080a */
        /* <DEDUP_REMOVED lines=11> */
[----:B------:R-:W-:Y:S02]  /*143c0*/  FFMA.FTZ R214, R16, c[0x0][0x2d0], -R10 ;  /* 0x0000b40010d67a23 */ /* 0x000fe4000001080a */
[----:B---3--:R-:W-:Y:S04]  /*143d0*/  FMUL.FTZ R8, R141, c[0x0][0x2d0] ;  /* 0x0000b4008d087a20 */ /* 0x008fe80000410000 */
[--C-:B------:R-:W-:Y:S03]  /*143e0*/  FFMA.FTZ R195, R30, c[0x0][0x2d0], -R8.reuse ;  /* 0x0000b4001ec37a23 */ /* 0x100fe60000010808 */
[----:B------:R3:W-:Y:S01]  /*143f0*/  MUFU.EX2 R39, R11 ;  /* 0x0000000b00277308 */ /* 0x0007e20000000800 */
[--C-:B------:R-:W-:Y:S02]  /*14400*/  FFMA.FTZ R13, R211, c[0x0][0x2d0], -R8.reuse ;  /* 0x0000b400d30d7a23 */ /* 0x100fe40000010808 */
[--C-:B------:R-:W-:Y:S02]  /*14410*/  FFMA.FTZ R211, R22, c[0x0][0x2d0], -R9.reuse ;  /* 0x0000b40016d37a23 */ /* 0x100fe40000010809 */
[--C-:B------:R-:W-:Y:S02]  /*14420*/  FFMA.FTZ R197, R197, c[0x0][0x2d0], -R8.reuse ;  /* 0x0000b400c5c57a23 */ /* 0x100fe40000010808 */
[--C-:B------:R-:W-:Y:S02]  /*14430*/  FFMA.FTZ R207, R21, c[0x0][0x2d0], -R8.reuse ;  /* 0x0000b40015cf7a23 */ /* 0x100fe40000010808 */
[--C-:B------:R-:W-:Y:S01]  /*14440*/  FFMA.FTZ R204, R20, c[0x0][0x2d0], -R8.reuse ;  /* 0x0000b40014cc7a23 */ /* 0x100fe20000010808 */
[----:B------:R4:W-:Y:S01]  /*14450*/  MUFU.EX2 R249, R12 ;  /* 0x0000000c00f97308 */ /* 0x0009e20000000800 */
[----:B------:R-:W-:Y:S02]  /*14460*/  FFMA.FTZ R212, R18, c[0x0][0x2d0], -R8 ;  /* 0x0000b40012d47a23 */ /* 0x000fe40000010808 */
[----:B-1----:R-:W-:Y:S04]  /*14470*/  FADD.FTZ R0, -R140, R6 ;  /* 0x000000068c007221 */ /* 0x002fe80000010100 */
[----:B------:R-:W-:Y:S03]  /*14480*/  FMUL.FTZ R0, R0, c[0x0][0x2d0] ;  /* 0x0000b40000007a20 */ /* 0x000fe60000410000 */
[----:B------:R-:W-:Y:S01]  /*14490*/  MUFU.EX2 R245, R13 ;  /* 0x0000000d00f57308 */ /* 0x000fe20000000800 */
[--C-:B---3--:R-:W-:Y:S02]  /*144a0*/  FFMA.FTZ R11, R209, c[0x0][0x2d0], -R8.reuse ;  /* 0x0000b400d10b7a23 */ /* 0x108fe40000010808 */
[--C-:B------:R-:W-:Y:S07]  /*144b0*/  FFMA.FTZ R209, R14, c[0x0][0x2d0], -R9.reuse ;  /* 0x0000b4000ed17a23 */ /* 0x100fee0000010809 */
[----:B------:R1:W-:Y:S01]  /*144c0*/  MUFU.EX2 R6, R0 ;  /* 0x0000000000067308 */ /* 0x0003e20000000800 */
[----:B----4-:R-:W-:Y:S02]  /*144d0*/  FFMA.FTZ R12, R230, c[0x0][0x2d0], -R8 ;  /* 0x0000b400e60c7a23 */ /* 0x010fe40000010808 */
[----:B------:R-:W-:Y:S07]  /*144e0*/  FFMA.FTZ R230, R17, c[0x0][0x2d0], -R10 ;  /* 0x0000b40011e67a23 */ /* 0x000fee000001080a */
[----:B------:R-:W-:Y:S10]  /*144f0*/  MUFU.EX2 R42, R11 ;  /* 0x0000000b002a7308 */ /* 0x000ff40000000800 */
[----:B------:R-:W-:Y:S01]  /*14500*/  MUFU.EX2 R246, R12 ;  /* 0x0000000c00f67308 */ /* 0x000fe20000000800 */
[--C-:B-1----:R-:W-:Y:S02]  /*14510*/  FFMA.FTZ R0, R208, c[0x0][0x2d0], -R9.reuse ;  /* 0x0000b400d0007a23 */ /* 0x102fe40000010809 */
[--C-:B------:R-:W-:Y:S07]  /*14520*/  FFMA.FTZ R208, R19, c[0x0][0x2d0], -R8.reuse ;  /* 0x0000b40013d07a23 */ /* 0x100fee0000010808 */
[----:B------:R1:W3:Y:S10]  /*14530*/  MUFU.EX2 R32, R0 ;  /* 0x0000000000207308 */ /* 0x0002f40000000800 */
[----:B------:R-:W-:Y:S10]  /*14540*/  MUFU.EX2 R214, R214 ;  /* 0x000000d600d67308 */ /* 0x000ff40000000800 */
[----:B------:R-:W-:Y:S01]  /*14550*/  MUFU.EX2 R209, R209 ;  /* 0x000000d100d17308 */ /* 0x000fe20000000800 */
[--C-:B-1----:R-:W-:Y:S02]  /*14560*/  FFMA.FTZ R0, R143, c[0x0][0x2d0], -R9.reuse ;  /* 0x0000b4008f007a23 */ /* 0x102fe40000010809 */
[----:B------:R-:W-:Y:S07]  /*14570*/  FFMA.FTZ R143, R138, c[0x0][0x2d0], -R8 ;  /* 0x0000b4008a8f7a23 */ /* 0x000fee0000010808 */
[----:B------:R1:W-:Y:S10]  /*14580*/  MUFU.EX2 R43, R0 ;  /* 0x00000000002b7308 */ /* 0x0003f40000000800 */
[----:B------:R-:W-:Y:S10]  /*14590*/  MUFU.EX2 R212, R212 ;  /* 0x000000d400d47308 */ /* 0x000ff40000000800 */
[----:B------:R-:W-:Y:S01]  /*145a0*/  MUFU.EX2 R252, R205 ;  /* 0x000000cd00fc7308 */ /* 0x000fe20000000800 */
[--C-:B-1----:R-:W-:Y:S09]  /*145b0*/  FFMA.FTZ R0, R142, c[0x0][0x2d0], -R9.reuse ;  /* 0x0000b4008e007a23 */ /* 0x102ff20000010809 */
[----:B------:R1:W-:Y:S10]  /*145c0*/  MUFU.EX2 R38, R0 ;  /* 0x0000000000267308 */ /* 0x0003f40000000800 */
[----:B------:R-:W-:Y:S10]  /*145d0*/  MUFU.EX2 R251, R197 ;  /* 0x000000c500fb7308 */ /* 0x000ff40000000800 */
[----:B------:R-:W-:Y:S01]  /*145e0*/  MUFU.EX2 R250, R195 ;  /* 0x000000c300fa7308 */ /* 0x000fe20000000800 */
[----:B-1----:R-:W-:Y:S02]  /*145f0*/  FADD.FTZ R0, -R141, R136 ;  /* 0x000000888d007221 */ /* 0x002fe40000010100 */
[--C-:B------:R-:W-:Y:S02]  /*14600*/  FFMA.FTZ R136, R31, c[0x0][0x2d0], -R8.reuse ;  /* 0x0000b4001f887a23 */ /* 0x100fe40000010808 */
[----:B------:R-:W-:Y:S01]  /*14610*/  FMUL.FTZ R0, R0, c[0x0][0x2d0] ;  /* 0x0000b40000007a20 */ /* 0x000fe20000410000 */
[----:B------:R-:W1:Y:S04]  /*14620*/  LDSM.16.MT88.4 R28, [R217+0x2080] ;  /* 0x00208000d91c783b */ /* 0x000e680000004200 */
[----:B------:R-:W-:Y:S10]  /*14630*/  MUFU.EX2 R243, R243 ;  /* 0x000000f300f37308 */ /* 0x000ff40000000800 */
[----:B------:R4:W-:Y:S10]  /*14640*/  MUFU.EX2 R7, R0 ;  /* 0x0000000000077308 */ /* 0x0009f40000000800 */
[----:B------:R-:W-:Y:S10]  /*14650*/  MUFU.EX2 R242, R242 ;  /* 0x000000f200f27308 */ /* 0x000ff40000000800 */
[----:B------:R-:W-:Y:S01]  /*14660*/  MUFU.EX2 R211, R211 ;  /* 0x000000d300d37308 */ /* 0x000fe20000000800 */
[----:B----4-:R-:W-:Y:S02]  /*14670*/  FFMA.FTZ R0, R210, c[0x0][0x2d0], -R8 ;  /* 0x0000b400d2007a23 */ /* 0x010fe40000010808 */
[----:B------:R-:W-:Y:S07]  /*14680*/  FFMA.FTZ R210, R15, c[0x0][0x2d0], -R9 ;  /* 0x0000b4000fd27a23 */ /* 0x000fee0000010809 */
[----:B------:R4:W-:Y:S10]  /*14690*/  MUFU.EX2 R35, R0 ;  /* 0x0000000000237308 */ /* 0x0009f40000000800 */
[----:B------:R-:W-:Y:S10]  /*146a0*/  MUFU.EX2 R230, R230 ;  /* 0x000000e600e67308 */ /* 0x000ff40000000800 */
[----:B------:R-:W5:Y:S01]  /*146b0*/  MUFU.EX2 R210, R210 ;  /* 0x000000d200d27308 */ /* 0x000f620000000800 */
[C---:B----4-:R-:W-:Y:S02]  /*146c0*/  FADD.FTZ R0, -R2.reuse, R137 ;  /* 0x0000008902007221 */ /* 0x050fe40000010100 */
[----:B------:R-:W-:Y:S02]  /*146d0*/  FMUL.FTZ R137, R2, c[0x0][0x2d0] ;  /* 0x0000b40002897a20 */ /* 0x000fe40000410000 */
[----:B------:R-:W-:Y:S02]  /*146e0*/  FMUL.FTZ R0, R0, c[0x0][0x2d0] ;  /* 0x0000b40000007a20 */ /* 0x000fe40000410000 */
[----:B------:R-:W-:Y:S03]  /*146f0*/  FFMA.FTZ R4, R213, c[0x0][0x2d0], -R137 ;  /* 0x0000b400d5047a23 */ /* 0x000fe60000010889 */
[----:B------:R-:W-:Y:S01]  /*14700*/  MUFU.EX2 R207, R207 ;  /* 0x000000cf00cf7308 */ /* 0x000fe20000000800 */
[----:B------:R-:W-:Y:S09]  /*14710*/  FFMA.FTZ R213, R23, c[0x0][0x2d0], -R9 ;  /* 0x0000b40017d57a23 */ /* 0x000ff20000010809 */
[----:B------:R4:W-:Y:S10]  /*14720*/  MUFU.EX2 R244, R4 ;  /* 0x0000000400f47308 */ /* 0x0009f40000000800 */
[----:B------:R-:W-:Y:S10]  /*14730*/  MUFU.EX2 R0, R0 ;  /* 0x0000000000007308 */ /* 0x000ff40000000800 */
[----:B------:R-:W-:Y:S01]  /*14740*/  MUFU.EX2 R213, R213 ;  /* 0x000000d500d57308 */ /* 0x000fe20000000800 */
[--C-:B----4-:R-:W-:Y:S09]  /*14750*/  FFMA.FTZ R4, R231, c[0x0][0x2d0], -R137.reuse ;  /* 0x0000b400e7047a23 */ /* 0x110ff20000010889 */
[----:B------:R4:W1:Y:S10]  /*14760*/  MUFU.EX2 R231, R4 ;  /* 0x0000000400e77308 */ /* 0x0008740000000800 */
[----:B------:R-:W-:Y:S10]  /*14770*/  MUFU.EX2 R208, R208 ;  /* 0x000000d000d07308 */ /* 0x000ff40000000800 */
[----:B------:R-:W-:Y:S01]  /*14780*/  MUFU.EX2 R143, R143 ;  /* 0x0000008f008f7308 */ /* 0x000fe20000000800 */
[----:B----4-:R-:W-:Y:S09]  /*14790*/  FFMA.FTZ R4, R215, c[0x0][0x2d0], -R137 ;  /* 0x0000b400d7047a23 */ /* 0x010ff20000010889 */
[----:B------:R4:W1:Y:S02]  /*147a0*/  MUFU.EX2 R34, R4 ;  /* 0x0000000400227308 */ /* 0x0008640000000800 */
[----:B----4-:R-:W3:Y:S02]  /*147b0*/  LDL.LU R4, [R1+0x94] ;  /* 0x0000940001047983 */ /* 0x010ee40000300800 */
[----:B---3--:R-:W-:Y:S01]  /*147c0*/  FFMA.FTZ R138, R6, R4, R32 ;  /* 0x00000004068a7223 */ /* 0x008fe20000010020 */
[----:B-----5:R-:W-:Y:S01]  /*147d0*/  F2FP.BF16.PACK_AB R195, R209, R210 ;  /* 0x000000d2d1c3723e */ /* 0x020fe200000010ff */
[C---:B------:R-:W-:Y:S04]  /*147e0*/  FMUL.FTZ R40, R3.reuse, R152 ;  /* 0x0000009803287220 */ /* 0x040fe80000410000 */
[----:B------:R-:W-:Y:S01]  /*147f0*/  MUFU.EX2 R4, R199 ;  /* 0x000000c700047308 */ /* 0x000fe20000000800 */
[C---:B------:R-:W-:Y:S02]  /*14800*/  FMUL.FTZ R41, R3.reuse, R153 ;  /* 0x0000009903297220 */ /* 0x040fe40000410000 */
[C---:B--2---:R-:W-:Y:S02]  /*14810*/  FFMA.FTZ R142, R3.reuse, R44, R33 ;  /* 0x0000002c038e7223 */ /* 0x044fe40000010021 */
        /* <DEDUP_REMOVED lines=8> */
[C---:B------:R-:W-:Y:S01]  /*148a0*/  FMUL.FTZ R36, R3.reuse, R148 ;  /* 0x0000009403247220 */ /* 0x040fe20000410000 */
[----:B------:R-:W-:Y:S01]  /*148b0*/  MOV R157, R42 ;  /* 0x0000002a009d7202 */ /* 0x000fe20000000f00 */
[C---:B------:R-:W-:Y:S01]  /*148c0*/  FMUL.FTZ R37, R3.reuse, R149 ;  /* 0x0000009503257220 */ /* 0x040fe20000410000 */
[----:B------:R-:W-:Y:S01]  /*148d0*/  F2FP.BF16.PACK_AB R148, R246, R245 ;  /* 0x000000f5f694723e */ /* 0x000fe200000010ff */
[C---:B------:R-:W-:Y:S01]  /*148e0*/  FMUL.FTZ R52, R3.reuse, R144 ;  /* 0x0000009003347220 */ /* 0x040fe20000410000 */
[----:B------:R-:W-:Y:S01]  /*148f0*/  F2FP.BF16.PACK_AB R144, R248, R33 ;  /* 0x00000021f890723e */ /* 0x000fe200000010ff */
[----:B------:R-:W-:Y:S01]  /*14900*/  FMUL.FTZ R53, R3, R145 ;  /* 0x0000009103357220 */ /* 0x000fe20000410000 */
[----:B------:R-:W-:Y:S01]  /*14910*/  F2FP.BF16.PACK_AB R145, R247, R32 ;  /* 0x00000020f791723e */ /* 0x000fe200000010ff */
[----:B------:R-:W-:Y:S01]  /*14920*/  FMUL.FTZ R56, R3, R56 ;  /* 0x0000003803387220 */ /* 0x000fe20000410000 */
[----:B-1----:R-:W-:Y:S01]  /*14930*/  F2FP.BF16.PACK_AB R149, R231, R244 ;  /* 0x000000f4e795723e */ /* 0x002fe200000010ff */
        /* <DEDUP_REMOVED lines=22> */
[--C-:B------:R-:W-:Y:S01]  /*14aa0*/  FFMA.FTZ R3, R232, c[0x0][0x2d0], -R137.reuse ;  /* 0x0000b400e8037a23 */ /* 0x100fe20000010889 */
[----:B------:R-:W-:Y:S01]  /*14ab0*/  MUFU.EX2 R206, R204 ;  /* 0x000000cc00ce7308 */ /* 0x000fe20000000800 */
[C---:B------:R-:W-:Y:S02]  /*14ac0*/  FMUL.FTZ R10, R6.reuse, R166 ;  /* 0x000000a6060a7220 */ /* 0x040fe40000410000 */
[----:B------:R-:W-:Y:S01]  /*14ad0*/  FMUL.FTZ R54, R6, R146 ;  /* 0x0000009206367220 */ /* 0x000fe20000410000 */
[----:B------:R-:W-:Y:S01]  /*14ae0*/  F2FP.BF16.PACK_AB R146, R160, R249 ;  /* 0x000000f9a092723e */ /* 0x000fe200000010ff */
[C---:B------:R-:W-:Y:S01]  /*14af0*/  FMUL.FTZ R55, R6.reuse, R147 ;  /* 0x0000009306377220 */ /* 0x040fe20000410000 */
[----:B------:R-:W-:Y:S01]  /*14b00*/  F2FP.BF16.PACK_AB R147, R161, R156 ;  /* 0x0000009ca193723e */ /* 0x000fe200000010ff */
[----:B------:R-:W-:Y:S02]  /*14b10*/  FMUL.FTZ R11, R6, R167 ;  /* 0x000000a7060b7220 */ /* 0x000fe40000410000 */
[C---:B------:R-:W-:Y:S01]  /*14b20*/  FMUL.FTZ R12, R7.reuse, R168 ;  /* 0x000000a8070c7220 */ /* 0x040fe20000410000 */
[----:B------:R-:W1:Y:S01]  /*14b30*/  MUFU.EX2 R165, R3 ;  /* 0x0000000300a57308 */ /* 0x000e620000000800 */
[----:B------:R-:W-:Y:S01]  /*14b40*/  MOV R168, R35 ;  /* 0x0000002300a87202 */ /* 0x000fe20000000f00 */
[----:B------:R-:W-:Y:S01]  /*14b50*/  FMUL.FTZ R15, R0, R171 ;  /* 0x000000ab000f7220 */ /* 0x000fe20000410000 */
[----:B------:R-:W-:Y:S01]  /*14b60*/  MOV R171, R34 ;  /* 0x0000002200ab7202 */ /* 0x000fe20000000f00 */
[-C--:B------:R-:W-:Y:S05]  /*14b70*/  HMMA.16816.F32.BF16 R8, R144, R28.reuse, R8 ;  /* 0x0000001c9008723c */ /* 0x080fea0000041808 */
[C---:B------:R-:W-:Y:S01]  /*14b80*/  FMUL.FTZ R13, R7.reuse, R169 ;  /* 0x000000a9070d7220 */ /* 0x040fe20000410000 */
[----:B------:R-:W-:Y:S01]  /*14b90*/  MUFU.EX2 R166, R203 ;  /* 0x000000cb00a67308 */ /* 0x000fe20000000800 */
[----:B------:R-:W-:Y:S01]  /*14ba0*/  FMUL.FTZ R38, R6, R150 ;  /* 0x0000009606267220 */ /* 0x000fe20000410000 */
[----:B------:R-:W-:Y:S01]  /*14bb0*/  F2FP.BF16.PACK_AB R150, R168, R157 ;  /* 0x0000009da896723e */ /* 0x000fe200000010ff */
[----:B------:R-:W-:Y:S01]  /*14bc0*/  FMUL.FTZ R39, R6, R151 ;  /* 0x0000009706277220 */ /* 0x000fe20000410000 */
[----:B------:R-:W3:Y:S02]  /*14bd0*/  LDL.LU R169, [R1+0xac] ;  /* 0x0000ac0001a97983 */ /* 0x000ee40000300800 */
[C---:B------:R-:W-:Y:S01]  /*14be0*/  FMUL.FTZ R14, R0.reuse, R170 ;  /* 0x000000aa000e7220 */ /* 0x040fe20000410000 */
[----:B------:R-:W-:Y:S01]  /*14bf0*/  MOV R170, R160 ;  /* 0x000000a000aa7202 */ /* 0x000fe20000000f00 */
[C---:B------:R-:W-:Y:S01]  /*14c00*/  FMUL.FTZ R16, R7.reuse, R172 ;  /* 0x000000ac07107220 */ /* 0x040fe20000410000 */
[----:B------:R-:W-:Y:S01]  /*14c10*/  MOV R172, R157 ;  /* 0x0000009d00ac7202 */ /* 0x000fe20000000f00 */
[----:B------:R-:W-:Y:S01]  /*14c20*/  FMUL.FTZ R17, R7, R173 ;  /* 0x000000ad07117220 */ /* 0x000fe20000410000 */
[----:B------:R-:W-:Y:S01]  /*14c30*/  MOV R173, R156 ;  /* 0x0000009c00ad7202 */ /* 0x000fe20000000f00 */
[----:B------:R-:W-:Y:S01]  /*14c40*/  FMUL.FTZ R18, R0, R174 ;  /* 0x000000ae00127220 */ /* 0x000fe20000410000 */
[----:B------:R4:W-:Y:S01]  /*14c50*/  MUFU.EX2 R167, R198 ;  /* 0x000000c600a77308 */ /* 0x0009e20000000800 */
[----:B-1----:R-:W-:Y:S01]  /*14c60*/  F2FP.BF16.PACK_AB R151, R165, R171 ;  /* 0x000000aba597723e */ /* 0x002fe200000010ff */
[C---:B------:R-:W-:Y:S02]  /*14c70*/  FMUL.FTZ R42, R6.reuse, R154 ;  /* 0x0000009a062a7220 */ /* 0x040fe40000410000 */
[C---:B------:R-:W-:Y:S02]  /*14c80*/  FMUL.FTZ R43, R6.reuse, R155 ;  /* 0x0000009b062b7220 */ /* 0x040fe40000410000 */
[----:B------:R-:W1:Y:S01]  /*14c90*/  LDSM.16.MT88.4 R152, [R220+0x2080] ;  /* 0x00208000dc98783b */ /* 0x000e620000004200 */
[----:B------:R-:W-:Y:S01]  /*14ca0*/  FMUL.FTZ R26, R6, R162 ;  /* 0x000000a2061a7220 */ /* 0x000fe20000410000 */
[C---:B------:R-:W-:Y:S04]  /*14cb0*/  HMMA.16816.F32.BF16 R12, R148.reuse, R28, R12 ;  /* 0x0000001c940c723c */ /* 0x040fe8000004180c */
[----:B------:R-:W-:Y:S02]  /*14cc0*/  FMUL.FTZ R19, R0, R175 ;  /* 0x000000af00137220 */ /* 0x000fe40000410000 */
[----:B------:R-:W5:Y:S01]  /*14cd0*/  LDL.LU R162, [R1+0xa8] ;  /* 0x0000a80001a27983 */ /* 0x000f620000300800 */
[C---:B------:R-:W-:Y:S02]  /*14ce0*/  FMUL.FTZ R22, R6.reuse, R158 ;  /* 0x0000009e06167220 */ /* 0x040fe40000410000 */
[----:B------:R-:W-:Y:S02]  /*14cf0*/  MUFU.EX2 R158, R202 ;  /* 0x000000ca009e7308 */ /* 0x000fe40000000800 */
[-C--:B------:R-:W-:Y:S03]  /*14d00*/  HMMA.16816.F32.BF16 R16, R148, R30.reuse, R16 ;  /* 0x0000001e9410723c */ /* 0x080fe60000041810 */
[C---:B------:R-:W-:Y:S02]  /*14d10*/  FMUL.FTZ R23, R6.reuse, R159 ;  /* 0x0000009f06177220 */ /* 0x040fe40000410000 */
[----:B------:R-:W-:Y:S01]  /*14d20*/  FMUL.FTZ R27, R6, R163 ;  /* 0x000000a3061b7220 */ /* 0x000fe20000410000 */
[----:B----4-:R-:W-:Y:S01]  /*14d30*/  F2FP.BF16.PACK_AB R198, R212, R208 ;  /* 0x000000d0d4c6723e */ /* 0x010fe200000010ff */
[C---:B------:R-:W-:Y:S01]  /*14d40*/  FMUL.FTZ R28, R7.reuse, R176 ;  /* 0x000000b0071c7220 */ /* 0x040fe20000410000 */
[----:B------:R4:W-:Y:S01]  /*14d50*/  MUFU.EX2 R159, R196 ;  /* 0x000000c4009f7308 */ /* 0x0009e20000000800 */
[C---:B------:R-:W-:Y:S01]  /*14d60*/  FMUL.FTZ R29, R7.reuse, R177 ;  /* 0x000000b1071d7220 */ /* 0x040fe20000410000 */
[C---:B------:R-:W-:Y:S04]  /*14d70*/  HMMA.16816.F32.BF16 R20, R144.reuse, R30, R20 ;  /* 0x0000001e9014723c */ /* 0x040fe80000041814 */
[C---:B------:R-:W-:Y:S02]  /*14d80*/  FMUL.FTZ R32, R7.reuse, R180 ;  /* 0x000000b407207220 */ /* 0x040fe40000410000 */
[C---:B------:R-:W-:Y:S02]  /*14d90*/  FMUL.FTZ R33, R7.reuse, R181 ;  /* 0x000000b507217220 */ /* 0x040fe40000410000 */
[-C--:B--2---:R-:W-:Y:S01]  /*14da0*/  HMMA.16816.F32.BF16 R24, R144, R44.reuse, R24 ;  /* 0x0000002c9018723c */ /* 0x084fe20000041818 */
[----:B------:R2:W-:Y:S03]  /*14db0*/  MUFU.EX2 R163, R136 ;  /* 0x0000008800a37308 */ /* 0x0005e60000000800 */
[C---:B------:R-:W-:Y:S02]  /*14dc0*/  FMUL.FTZ R30, R0.reuse, R178 ;  /* 0x000000b2001e7220 */ /* 0x040fe40000410000 */
[C---:B------:R-:W-:Y:S02]  /*14dd0*/  FMUL.FTZ R31, R0.reuse, R179 ;  /* 0x000000b3001f7220 */ /* 0x040fe40000410000 */
[C---:B------:R-:W-:Y:S04]  /*14de0*/  FMUL.FTZ R34, R0.reuse, R182 ;  /* 0x000000b600227220 */ /* 0x040fe80000410000 */
[----:B------:R-:W-:Y:S01]  /*14df0*/  FMUL.FTZ R35, R0, R183 ;  /* 0x000000b700237220 */ /* 0x000fe20000410000 */
[C---:B------:R-:W-:Y:S04]  /*14e00*/  HMMA.16816.F32.BF16 R28, R148.reuse, R44, R28 ;  /* 0x0000002c941c723c */ /* 0x040fe8000004181c */
[C---:B------:R-:W-:Y:S01]  /*14e10*/  FMUL.FTZ R48, R7.reuse, R188 ;  /* 0x000000bc07307220 */ /* 0x040fe20000410000 */
[----:B----4-:R-:W-:Y:S01]  /*14e20*/  F2FP.BF16.PACK_AB R196, R206, R207 ;  /* 0x000000cfcec4723e */ /* 0x010fe200000010ff */
[C---:B------:R-:W-:Y:S02]  /*14e30*/  FMUL.FTZ R49, R7.reuse, R189 ;  /* 0x000000bd07317220 */ /* 0x040fe40000410000 */
[-C--:B------:R-:W-:Y:S04]  /*14e40*/  HMMA.16816.F32.BF16 R32, R148, R46.reuse, R32 ;  /* 0x0000002e9420723c */ /* 0x080fe80000041820 */
[C---:B------:R-:W-:Y:S02]  /*14e50*/  FMUL.FTZ R44, R7.reuse, R184 ;  /* 0x000000b8072c7220 */ /* 0x040fe40000410000 */
[C---:B------:R-:W-:Y:S02]  /*14e60*/  FMUL.FTZ R45, R7.reuse, R185 ;  /* 0x000000b9072d7220 */ /* 0x040fe40000410000 */
[C---:B------:R-:W-:Y:S04]  /*14e70*/  HMMA.16816.F32.BF16 R36, R144.reuse, R46, R36 ;  /* 0x0000002e9024723c */ /* 0x040fe80000041824 */
[C---:B------:R-:W-:Y:S02]  /*14e80*/  FMUL.FTZ R50, R0.reuse, R190 ;  /* 0x000000be00327220 */ /* 0x040fe40000410000 */
[C---:B------:R-:W-:Y:S02]  /*14e90*/  FMUL.FTZ R51, R0.reuse, R191 ;  /* 0x000000bf00337220 */ /* 0x040fe40000410000 */
[-C--:B-1----:R-:W-:Y:S04]  /*14ea0*/  HMMA.16816.F32.BF16 R40, R144, R152.reuse, R40 ;  /* 0x000000989028723c */ /* 0x082fe80000041828 */
[C---:B------:R-:W-:Y:S02]  /*14eb0*/  FMUL.FTZ R46, R0.reuse, R186 ;  /* 0x000000ba002e7220 */ /* 0x040fe40000410000 */
[----:B------:R-:W-:Y:S02]  /*14ec0*/  FMUL.FTZ R47, R0, R187 ;  /* 0x000000bb002f7220 */ /* 0x000fe40000410000 */
[----:B------:R-:W-:Y:S01]  /*14ed0*/  LDSM.16.MT88.4 R184, [R218+0x3080] ;  /* 0x00308000dab8783b */ /* 0x000fe20000004200 */
[C---:B------:R-:W-:Y:S03]  /*14ee0*/  FMUL.FTZ R58, R6.reuse, R58 ;  /* 0x0000003a063a7220 */ /* 0x040fe60000410000 */
[----:B------:R-:W-:Y:S01]  /*14ef0*/  FMUL.FTZ R59, R6, R59 ;  /* 0x0000003b063b7220 */ /* 0x000fe20000410000 */
[C---:B------:R-:W-:Y:S04]  /*14f00*/  HMMA.16816.F32.BF16 R44, R148.reuse, R152, R44 ;  /* 0x00000098942c723c */ /* 0x040fe8000004182c */
[C---:B------:R-:W-:Y:S02]  /*14f10*/  FMUL.FTZ R60, R7.reuse, R60 ;  /* 0x0000003c073c7220 */ /* 0x040fe40000410000 */
[C---:B------:R-:W-:Y:S02]  /*14f20*/  FMUL.FTZ R61, R7.reuse, R61 ;  /* 0x0000003d073d7220 */ /* 0x040fe40000410000 */
[-C--:B------:R-:W-:Y:S04]  /*14f30*/  HMMA.16816.F32.BF16 R48, R148, R154.reuse, R48 ;  /* 0x0000009a9430723c */ /* 0x080fe80000041830 */
[C---:B------:R-:W-:Y:S02]  /*14f40*/  FMUL.FTZ R62, R0.reuse, R62 ;  /* 0x0000003e003e7220 */ /* 0x040fe40000410000 */
[C---:B------:R-:W-:Y:S02]  /*14f50*/  FMUL.FTZ R63, R0.reuse, R63 ;  /* 0x0000003f003f7220 */ /* 0x040fe40000410000 */
[C---:B------:R-:W-:Y:S01]  /*14f60*/  HMMA.16816.F32.BF16 R52, R144.reuse, R154, R52 ;  /* 0x0000009a9034723c */ /* 0x040fe20000041834 */
[----:B------:R-:W1:Y:S03]  /*14f70*/  LDSM.16.MT88.4 R152, [R219+0x2080] ;  /* 0x00208000db98783b */ /* 0x000e660000004200 */
[C---:B------:R-:W-:Y:S02]  /*14f80*/  FMUL.FTZ R64, R7.reuse, R64 ;  /* 0x0000004007407220 */ /* 0x040fe40000410000 */
[C---:B------:R-:W-:Y:S02]  /*14f90*/  FMUL.FTZ R65, R7.reuse, R65 ;  /* 0x0000004107417220 */ /* 0x040fe40000410000 */
[C---:B------:R-:W-:Y:S04]  /*14fa0*/  FMUL.FTZ R66, R0.reuse, R66 ;  /* 0x0000004200427220 */ /* 0x040fe80000410000 */
[----:B------:R-:W-:Y:S02]  /*14fb0*/  FMUL.FTZ R67, R0, R67 ;  /* 0x0000004300437220 */ /* 0x000fe40000410000 */
        /* <DEDUP_REMOVED lines=13> */
[C---:B------:R-:W-:Y:S01]  /*15090*/  FMUL.FTZ R87, R6.reuse, R87 ;  /* 0x0000005706577220 */ /* 0x040fe20000410000 */
[-C--:B-1----:R-:W-:Y:S03]  /*150a0*/  HMMA.16816.F32.BF16 R56, R144, R152.reuse, R56 ;  /* 0x000000989038723c */ /* 0x082fe60000041838 */
[C---:B------:R-:W-:Y:S02]  /*150b0*/  FMUL.FTZ R90, R6.reuse, R90 ;  /* 0x0000005a065a7220 */ /* 0x040fe40000410000 */
[----:B------:R-:W-:Y:S02]  /*150c0*/  FMUL.FTZ R91, R6, R91 ;  /* 0x0000005b065b7220 */ /* 0x000fe40000410000 */
[C---:B------:R-:W-:Y:S01]  /*150d0*/  FMUL.FTZ R92, R7.reuse, R92 ;  /* 0x0000005c075c7220 */ /* 0x040fe20000410000 */
        /* <DEDUP_REMOVED lines=10> */
[----:B------:R-:W-:Y:S04]  /*15180*/  FMUL.FTZ R99, R0, R99 ;  /* 0x0000006300637220 */ /* 0x000fe80000410000 */
        /* <DEDUP_REMOVED lines=23> */
[C---:B------:R-:W-:Y:S02]  /*15300*/  FMUL.FTZ R130, R0.reuse, R130 ;  /* 0x0000008200827220 */ /* 0x040fe40000410000 */
[----:B------:R-:W-:Y:S02]  /*15310*/  FMUL.FTZ R131, R0, R131 ;  /* 0x0000008300837220 */ /* 0x000fe40000410000 */
[C---:B------:R-:W-:Y:S01]  /*15320*/  HMMA.16816.F32.BF16 R84, R144.reuse, R154, R84 ;  /* 0x0000009a9054723c */ /* 0x040fe20000041854 */
[----:B------:R-:W1:Y:S03]  /*15330*/  LDSM.16.MT88.4 R152, [R218+0x3880] ;  /* 0x00388000da98783b */ /* 0x000e660000004200 */
[C---:B------:R-:W-:Y:S02]  /*15340*/  FMUL.FTZ R122, R6.reuse, R122 ;  /* 0x0000007a067a7220 */ /* 0x040fe40000410000 */
[C---:B------:R-:W-:Y:S02]  /*15350*/  FMUL.FTZ R123, R6.reuse, R123 ;  /* 0x0000007b067b7220 */ /* 0x040fe40000410000 */
[C---:B------:R-:W-:Y:S04]  /*15360*/  FMUL.FTZ R134, R6.reuse, R134 ;  /* 0x0000008606867220 */ /* 0x040fe80000410000 */
[----:B------:R-:W-:Y:S02]  /*15370*/  FMUL.FTZ R135, R6, R135 ;  /* 0x0000008706877220 */ /* 0x000fe40000410000 */
[----:B------:R4:W1:Y:S01]  /*15380*/  MUFU.EX2 R6, R194 ;  /* 0x000000c200067308 */ /* 0x0008620000000800 */
[--C-:B--2---:R-:W-:Y:S01]  /*15390*/  FFMA.FTZ R136, R193, c[0x0][0x2d0], -R137.reuse ;  /* 0x0000b400c1887a23 */ /* 0x104fe20000010889 */
[----:B------:R-:W-:Y:S01]  /*153a0*/  F2FP.BF16.PACK_AB R193, R211, R213 ;  /* 0x000000d5d3c1723e */ /* 0x000fe200000010ff */
[--C-:B------:R-:W-:Y:S07]  /*153b0*/  FFMA.FTZ R3, R235, c[0x0][0x2d0], -R137.reuse ;  /* 0x0000b400eb037a23 */ /* 0x100fee0000010889 */
[----:B------:R2:W-:Y:S01]  /*153c0*/  MUFU.EX2 R235, R3 ;  /* 0x0000000300eb7308 */ /* 0x0005e20000000800 */
[----:B----4-:R-:W-:Y:S01]  /*153d0*/  F2FP.BF16.PACK_AB R194, R214, R230 ;  /* 0x000000e6d6c2723e */ /* 0x010fe200000010ff */
[-C--:B-1----:R-:W-:Y:S03]  /*153e0*/  HMMA.16816.F32.BF16 R88, R144, R152.reuse, R88 ;  /* 0x000000989058723c */ /* 0x082fe60000041858 */
[--C-:B--2---:R-:W-:Y:S05]  /*153f0*/  FFMA.FTZ R3, R236, c[0x0][0x2d0], -R137.reuse ;  /* 0x0000b400ec037a23 */ /* 0x104fea0000010889 */
[C---:B------:R-:W-:Y:S01]  /*15400*/  HMMA.16816.F32.BF16 R92, R148.reuse, R152, R92 ;  /* 0x00000098945c723c */ /* 0x040fe2000004185c */
[----:B------:R1:W-:Y:S03]  /*15410*/  MUFU.EX2 R215, R3 ;  /* 0x0000000300d77308 */ /* 0x0003e60000000800 */
[----:B------:R-:W-:Y:S01]  /*15420*/  MOV R236, R6 ;  /* 0x0000000600ec7202 */ /* 0x000fe20000000f00 */
[----:B------:R-:W-:Y:S03]  /*15430*/  FFMA.FTZ R6, R200, c[0x0][0x2d0], -R137 ;  /* 0x0000b400c8067a23 */ /* 0x000fe60000010889 */
[-C--:B------:R-:W-:Y:S04]  /*15440*/  HMMA.16816.F32.BF16 R96, R148, R154.reuse, R96 ;  /* 0x0000009a9460723c */ /* 0x080fe80000041860 */
[----:B---3--:R-:W-:Y:S01]  /*15450*/  FFMA.FTZ R7, R7, R169, R245 ;  /* 0x000000a907077223 */ /* 0x008fe200000100f5 */
[----:B------:R-:W-:Y:S01]  /*15460*/  MOV R245, R163 ;  /* 0x000000a300f57202 */ /* 0x000fe20000000f00 */
[----:B------:R-:W-:Y:S01]  /*15470*/  MUFU.EX2 R205, R6 ;  /* 0x0000000600cd7308 */ /* 0x000fe20000000800 */
[----:B------:R-:W-:Y:S01]  /*15480*/  MOV R169, R161 ;  /* 0x000000a100a97202 */ /* 0x000fe20000000f00 */
[C---:B------:R-:W-:Y:S01]  /*15490*/  HMMA.16816.F32.BF16 R100, R144.reuse, R154, R100 ;  /* 0x0000009a9064723c */ /* 0x040fe20000041864 */
[----:B------:R-:W2:Y:S03]  /*154a0*/  LDSM.16.MT88.4 R152, [R220+0x3880] ;  /* 0x00388000dc98783b */ /* 0x000ea60000004200 */
[--C-:B-1----:R-:W-:Y:S01]  /*154b0*/  FFMA.FTZ R3, R234, c[0x0][0x2d0], -R137.reuse ;  /* 0x0000b400ea037a23 */ /* 0x102fe20000010889 */
[----:B------:R-:W-:Y:S01]  /*154c0*/  MOV R234, R4 ;  /* 0x0000000400ea7202 */ /* 0x000fe20000000f00 */
[--C-:B------:R-:W-:Y:S03]  /*154d0*/  FFMA.FTZ R4, R201, c[0x0][0x2d0], -R137.reuse ;  /* 0x0000b400c9047a23 */ /* 0x100fe60000010889 */
[----:B------:R-:W-:Y:S03]  /*154e0*/  LDSM.16.MT88.4 R200, [R220+0x3080] ;  /* 0x00308000dcc8783b */ /* 0x000fe60000004200 */
[----:B-----5:R-:W-:Y:S01]  /*154f0*/  FFMA.FTZ R0, R0, R162, R244 ;  /* 0x000000a200007223 */ /* 0x020fe200000100f4 */
[----:B------:R-:W-:Y:S01]  /*15500*/  MOV R244, R159 ;  /* 0x0000009f00f47202 */ /* 0x000fe20000000f00 */
[----:B------:R1:W-:Y:S03]  /*15510*/  MUFU.EX2 R232, R3 ;  /* 0x0000000300e87308 */ /* 0x0003e60000000800 */
[----:B------:R-:W-:Y:S07]  /*15520*/  LDSM.16.MT88.4 R160, [R220+0x2880] ;  /* 0x00288000dca0783b */ /* 0x000fee0000004200 */
[----:B------:R-:W3:Y:S01]  /*15530*/  MUFU.EX2 R204, R4 ;  /* 0x0000000400cc7308 */ /* 0x000ee20000000800 */
[-C--:B--2---:R-:W-:Y:S03]  /*15540*/  HMMA.16816.F32.BF16 R104, R144, R152.reuse, R104 ;  /* 0x000000989068723c */ /* 0x084fe60000041868 */
[--C-:B-1----:R-:W-:Y:S02]  /*15550*/  FFMA.FTZ R3, R233, c[0x0][0x2d0], -R137.reuse ;  /* 0x0000b400e9037a23 */ /* 0x102fe40000010889 */
[----:B------:R-:W-:Y:S01]  /*15560*/  FFMA.FTZ R137, R192, c[0x0][0x2d0], -R137 ;  /* 0x0000b400c0897a23 */ /* 0x000fe20000010889 */
[----:B------:R-:W-:Y:S03]  /*15570*/  F2FP.BF16.PACK_AB R192, R242, R243 ;  /* 0x000000f3f2c0723e */ /* 0x000fe600000010ff */
[----:B------:R1:W-:Y:S01]  /*15580*/  MUFU.EX2 R233, R3 ;  /* 0x0000000300e97308 */ /* 0x0003e20000000800 */
[C---:B------:R-:W-:Y:S04]  /*15590*/  HMMA.16816.F32.BF16 R108, R148.reuse, R152, R108 ;  /* 0x00000098946c723c */ /* 0x040fe8000004186c */
[----:B---3--:R-:W-:Y:S04]  /*155a0*/  F2FP.BF16.PACK_AB R197, R205, R204 ;  /* 0x000000cccdc5723e */ /* 0x008fe800000010ff */
[-C--:B------:R-:W-:Y:S01]  /*155b0*/  HMMA.16816.F32.BF16 R112, R148, R154.reuse, R112 ;  /* 0x0000009a9470723c */ /* 0x080fe20000041870 */
[----:B------:R-:W-:Y:S07]  /*155c0*/  MUFU.EX2 R137, R137 ;  /* 0x0000008900897308 */ /* 0x000fee0000000800 */
[C---:B------:R-:W-:Y:S01]  /*155d0*/  HMMA.16816.F32.BF16 R116, R144.reuse, R154, R116 ;  /* 0x0000009a9074723c */ /* 0x040fe20000041874 */
[----:B------:R-:W2:Y:S03]  /*155e0*/  LDSM.16.MT88.4 R152, [R219+0x3880] ;  /* 0x00388000db98783b */ /* 0x000ea60000004200 */
[----:B-1----:R-:W-:Y:S01]  /*155f0*/  FADD.FTZ R3, R248, R142 ;  /* 0x0000008ef8037221 */ /* 0x002fe20000010000 */
[----:B------:R-:W-:Y:S01]  /*15600*/  MOV R248, R158 ;  /* 0x0000009e00f87202 */ /* 0x000fe20000000f00 */
[----:B------:R-:W-:Y:S03]  /*15610*/  FADD.FTZ R142, R247, R138 ;  /* 0x0000008af78e7221 */ /* 0x000fe60000010000 */
[----:B------:R-:W-:Y:S03]  /*15620*/  LDSM.16.MT88.4 R156, [R218+0x2880] ;  /* 0x00288000da9c783b */ /* 0x000fe60000004200 */
[----:B------:R-:W-:Y:S01]  /*15630*/  MOV R247, R143 ;  /* 0x0000008f00f77202 */ /* 0x000fe20000000f00 */
[----:B------:R-:W-:Y:S01]  /*15640*/  FADD.FTZ R138, R246, R7 ;  /* 0x00000007f68a7221 */ /* 0x000fe20000010000 */
[----:B------:R-:W-:Y:S01]  /*15650*/  MOV R246, R167 ;  /* 0x000000a700f67202 */ /* 0x000fe20000000f00 */
[----:B------:R1:W3:Y:S01]  /*15660*/  MUFU.EX2 R143, R136 ;  /* 0x00000088008f7308 */ /* 0x0002e20000000800 */
[----:B------:R-:W-:Y:S01]  /*15670*/  FADD.FTZ R7, R231, R0 ;  /* 0x00000000e7077221 */ /* 0x000fe20000010000 */
[----:B------:R-:W-:Y:S01]  /*15680*/  MOV R231, R166 ;  /* 0x000000a600e77202 */ /* 0x000fe20000000f00 */
[----:B------:R-:W-:Y:S02]  /*15690*/  FADD.FTZ R6, R172, R138 ;  /* 0x0000008aac067221 */ /* 0x000fe40000010000 */
[----:B------:R-:W-:Y:S02]  /*156a0*/  FADD.FTZ R4, R171, R7 ;  /* 0x00000007ab047221 */ /* 0x000fe40000010000 */
[----:B------:R-:W-:Y:S02]  /*156b0*/  FADD.FTZ R7, R168, R6 ;  /* 0x00000006a8077221 */ /* 0x000fe40000010000 */
[----:B------:R-:W-:Y:S02]  /*156c0*/  FADD.FTZ R0, R249, R3 ;  /* 0x00000003f9007221 */ /* 0x000fe40000010000 */
[----:B------:R-:W-:Y:S02]  /*156d0*/  FADD.FTZ R3, R173, R142 ;  /* 0x0000008ead037221 */ /* 0x000fe40000010000 */
[----:B------:R-:W-:Y:S04]  /*156e0*/  FADD.FTZ R0, R170, R0 ;  /* 0x00000000aa007221 */ /* 0x000fe80000010000 */
[----:B------:R-:W-:Y:S04]  /*156f0*/  FADD.FTZ R0, R164, R0 ;  /* 0x00000000a4007221 */ /* 0x000fe80000010000 */
[----:B------:R-:W-:Y:S02]  /*15700*/  FADD.FTZ R0, R231, R0 ;  /* 0x00000000e7007221 */ /* 0x000fe40000010000 */
[----:B-1----:R-:W-:Y:S01]  /*15710*/  FADD.FTZ R136, R169, R3 ;  /* 0x00000003a9887221 */ /* 0x002fe20000010000 */
[----:B---3--:R-:W-:Y:S01]  /*15720*/  F2FP.BF16.PACK_AB R199, R137, R143 ;  /* 0x0000008f89c7723e */ /* 0x008fe200000010ff */
[-C--:B--2---:R-:W-:Y:S03]  /*15730*/  HMMA.16816.F32.BF16 R120, R144, R152.reuse, R120 ;  /* 0x000000989078723c */ /* 0x084fe60000041878 */
[----:B------:R-:W-:Y:S02]  /*15740*/  FADD.FTZ R3, R165, R4 ;  /* 0x00000004a5037221 */ /* 0x000fe40000010000 */
[----:B------:R-:W-:Y:S01]  /*15750*/  FADD.FTZ R6, R252, R136 ;  /* 0x00000088fc067221 */ /* 0x000fe20000010000 */
[----:B------:R-:W-:Y:S01]  /*15760*/  MOV R136, R141 ;  /* 0x0000008d00887202 */ /* 0x000fe20000000f00 */
[----:B------:R-:W-:Y:S01]  /*15770*/  FADD.FTZ R4, R251, R7 ;  /* 0x00000007fb047221 */ /* 0x000fe20000010000 */
[C---:B------:R-:W-:Y:S04]  /*15780*/  HMMA.16816.F32.BF16 R124, R148.reuse, R152, R124 ;  /* 0x00000098947c723c */ /* 0x040fe8000004187c */
[----:B------:R-:W-:Y:S03]  /*15790*/  FADD.FTZ R3, R235, R3 ;  /* 0x00000003eb037221 */ /* 0x000fe60000010000 */
[----:B------:R-:W-:Y:S01]  /*157a0*/  F2FP.BF16.PACK_AB R152, R247, R251 ;  /* 0x000000fbf798723e */ /* 0x000fe200000010ff */
[-C--:B------:R-:W-:Y:S01]  /*157b0*/  HMMA.16816.F32.BF16 R128, R148, R154.reuse, R128 ;  /* 0x0000009a9480723c */ /* 0x080fe20000041880 */
[----:B------:R-:W1:Y:S03]  /*157c0*/  LDSM.16.MT88.4 R148, [R217+0x2880] ;  /* 0x00288000d994783b */ /* 0x000e660000004200 */
[C---:B------:R-:W-:Y:S01]  /*157d0*/  F2FP.BF16.PACK_AB R153, R215.reuse, R235 ;  /* 0x000000ebd799723e */ /* 0x040fe200000010ff */
[----:B------:R-:W-:Y:S03]  /*157e0*/  FADD.FTZ R7, R215, R3 ;  /* 0x00000003d7077221 */ /* 0x000fe60000010000 */
[----:B------:R-:W-:Y:S07]  /*157f0*/  HMMA.16816.F32.BF16 R132, R144, R154, R132 ;  /* 0x0000009a9084723c */ /* 0x000fee0000041884 */
[----:B------:R-:W-:Y:S02]  /*15800*/  F2FP.BF16.PACK_AB R144, R166, R164 ;  /* 0x000000a4a690723e */ /* 0x000fe400000010ff */
[----:B------:R-:W-:Y:S03]  /*15810*/  F2FP.BF16.PACK_AB R145, R167, R252 ;  /* 0x000000fca791723e */ /* 0x000fe600000010ff */
[----:B------:R-:W-:Y:S02]  /*15820*/  F2FP.BF16.PACK_AB R146, R234, R248 ;  /* 0x000000f8ea92723e */ /* 0x000fe400000010ff */
[----:B------:R-:W-:Y:S02]  /*15830*/  F2FP.BF16.PACK_AB R147, R236, R244 ;  /* 0x000000f4ec93723e */ /* 0x000fe400000010ff */
[----:B------:R-:W-:Y:S02]  /*15840*/  F2FP.BF16.PACK_AB R154, R250, R245 ;  /* 0x000000f5fa9a723e */ /* 0x000fe400000010ff */
[C---:B------:R-:W-:Y:S03]  /*15850*/  F2FP.BF16.PACK_AB R155, R233.reuse, R232 ;  /* 0x000000e8e99b723e */ /* 0x040fe600000010ff */
        /* <DEDUP_REMOVED lines=37> */
[----:B------:R-:W-:Y:S08]  /*15ab0*/  HMMA.16816.F32.BF16 R132, R144, R158, R132 ;  /* 0x0000009e9084723c */ /* 0x000ff00000041884 */
[-C--:B-1----:R-:W-:Y:S01]  /*15ac0*/  HMMA.16816.F32.BF16 R164, R192, R148.reuse, R8 ;  /* 0x00000094c0a4723c */ /* 0x082fe20000041808 */
[----:B------:R-:W1:Y:S07]  /*15ad0*/  LDSM.16.MT88.4 R8, [R219+0x3080] ;  /* 0x00308000db08783b */ /* 0x000e6e0000004200 */
[C---:B------:R-:W-:Y:S01]  /*15ae0*/  HMMA.16816.F32.BF16 R168, R196.reuse, R148, R12 ;  /* 0x00000094c4a8723c */ /* 0x040fe2000004180c */
[----:B------:R-:W2:Y:S07]  /*15af0*/  LDSM.16.MT88.4 R12, [R217+0x4880] ;  /* 0x00488000d90c783b */ /* 0x000eae0000004200 */
[-C--:B------:R-:W-:Y:S01]  /*15b00*/  HMMA.16816.F32.BF16 R172, R196, R150.reuse, R16 ;  /* 0x00000096c4ac723c */ /* 0x080fe20000041810 */
[----:B------:R-:W3:Y:S07]  /*15b10*/  LDSM.16.MT88.4 R16, [R218+0x4880] ;  /* 0x00488000da10783b */ /* 0x000eee0000004200 */
[C---:B------:R-:W-:Y:S01]  /*15b20*/  HMMA.16816.F32.BF16 R156, R192.reuse, R150, R20 ;  /* 0x00000096c09c723c */ /* 0x040fe20000041814 */
[----:B------:R-:W4:Y:S07]  /*15b30*/  LDSM.16.MT88.4 R20, [R220+0x4880] ;  /* 0x00488000dc14783b */ /* 0x000f2e0000004200 */
[-C--:B------:R-:W-:Y:S01]  /*15b40*/  HMMA.16816.F32.BF16 R160, R192, R184.reuse, R24 ;  /* 0x000000b8c0a0723c */ /* 0x080fe20000041818 */
[----:B------:R-:W2:Y:S07]  /*15b50*/  LDSM.16.MT88.4 R24, [R219+0x4880] ;  /* 0x00488000db18783b */ /* 0x000eae0000004200 */
        /* <DEDUP_REMOVED lines=8> */
[C---:B------:R-:W-:Y:S07]  /*15be0*/  HMMA.16816.F32.BF16 R60, R196.reuse, R8, R60 ;  /* 0x00000008c43c723c */ /* 0x040fee000004183c */
[----:B------:R-:W-:Y:S01]  /*15bf0*/  FADD.FTZ R9, R246, R6 ;  /* 0x00000006f6097221 */ /* 0x000fe20000010000 */
[-C--:B------:R-:W-:Y:S04]  /*15c00*/  HMMA.16816.F32.BF16 R64, R196, R10.reuse, R64 ;  /* 0x0000000ac440723c */ /* 0x080fe80000041840 */
[----:B------:R-:W-:Y:S02]  /*15c10*/  FADD.FTZ R6, R248, R0 ;  /* 0x00000000f8067221 */ /* 0x000fe40000010000 */
[----:B------:R-:W-:Y:S02]  /*15c20*/  FADD.FTZ R0, R232, R7 ;  /* 0x00000007e8007221 */ /* 0x000fe40000010000 */
[C---:B------:R-:W-:Y:S01]  /*15c30*/  HMMA.16816.F32.BF16 R68, R192.reuse, R10, R68 ;  /* 0x0000000ac044723c */ /* 0x040fe20000041844 */
[----:B------:R-:W5:Y:S03]  /*15c40*/  LDL R10, [R1+0x9c] ;  /* 0x00009c00010a7983 */ /* 0x000f660000100800 */
[----:B------:R-:W-:Y:S02]  /*15c50*/  FADD.FTZ R7, R233, R0 ;  /* 0x00000000e9077221 */ /* 0x000fe40000010000 */
[----:B------:R-:W-:Y:S02]  /*15c60*/  FADD.FTZ R8, R247, R4 ;  /* 0x00000004f7087221 */ /* 0x000fe40000010000 */
[-C--:B--2---:R-:W-:Y:S04]  /*15c70*/  HMMA.16816.F32.BF16 R72, R192, R12.reuse, R72 ;  /* 0x0000000cc048723c */ /* 0x084fe80000041848 */
        /* <DEDUP_REMOVED lines=15> */
[----:B------:R-:W-:Y:S01]  /*15d70*/  FADD.FTZ R6, R230, R6 ;  /* 0x00000006e6067221 */ /* 0x000fe20000010000 */
[----:B------:R-:W-:Y:S01]  /*15d80*/  IADD3 R230, R237, -0x1, RZ ;  /* 0xffffffffede67810 */ /* 0x000fe20007ffe0ff */
        /* <DEDUP_REMOVED lines=8> */
[-C--:B----4-:R-:W-:Y:S01]  /*15e10*/  HMMA.16816.F32.BF16 R104, R192, R20.reuse, R104 ;  /* 0x00000014c068723c */ /* 0x090fe20000041868 */
[----:B------:R-:W-:Y:S03]  /*15e20*/  STL [R1+0x94], R4 ;  /* 0x0000940401007387 */ /* 0x000fe60000100800 */
[----:B------:R-:W-:Y:S02]  /*15e30*/  FADD.FTZ R3, R208, R3 ;  /* 0x00000003d0037221 */ /* 0x000fe40000010000 */
[----:B------:R-:W-:Y:S01]  /*15e40*/  FADD.FTZ R0, R205, R7 ;  /* 0x00000007cd007221 */ /* 0x000fe20000010000 */
[----:B------:R-:W-:Y:S01]  /*15e50*/  MOV R7, R2 ;  /* 0x0000000200077202 */ /* 0x000fe20000000f00 */
[C---:B------:R-:W-:Y:S04]  /*15e60*/  HMMA.16816.F32.BF16 R108, R196.reuse, R20, R108 ;  /* 0x00000014c46c723c */ /* 0x040fe8000004186c */
[----:B------:R-:W-:Y:S02]  /*15e70*/  FADD.FTZ R3, R212, R3 ;  /* 0x00000003d4037221 */ /* 0x000fe40000010000 */
[----:B------:R-:W-:Y:S02]  /*15e80*/  FADD.FTZ R0, R143, R0 ;  /* 0x000000008f007221 */ /* 0x000fe40000010000 */
[-C--:B------:R-:W-:Y:S01]  /*15e90*/  HMMA.16816.F32.BF16 R112, R196, R22.reuse, R112 ;  /* 0x00000016c470723c */ /* 0x080fe20000041870 */
[----:B------:R-:W-:Y:S03]  /*15ea0*/  STL [R1+0xac], R3 ;  /* 0x0000ac0301007387 */ /* 0x000fe60000100800 */
[----:B------:R-:W-:Y:S01]  /*15eb0*/  FADD.FTZ R0, R137, R0 ;  /* 0x0000000089007221 */ /* 0x000fe20000010000 */
[----:B-1----:R-:W-:Y:S02]  /*15ec0*/  MOV R6, R140 ;  /* 0x0000008c00067202 */ /* 0x002fe40000000f00 */
[----:B------:R-:W-:Y:S01]  /*15ed0*/  MOV R137, R2 ;  /* 0x0000000200897202 */ /* 0x000fe20000000f00 */
[C---:B------:R-:W-:Y:S01]  /*15ee0*/  HMMA.16816.F32.BF16 R116, R192.reuse, R22, R116 ;  /* 0x00000016c074723c */ /* 0x040fe20000041874 */
[----:B------:R1:W-:Y:S07]  /*15ef0*/  STL [R1+0xa8], R0 ;  /* 0x0000a80001007387 */ /* 0x0003ee0000100800 */
[-C--:B------:R-:W-:Y:S08]  /*15f00*/  HMMA.16816.F32.BF16 R120, R192, R24.reuse, R120 ;  /* 0x00000018c078723c */ /* 0x080ff00000041878 */
[C---:B------:R-:W-:Y:S08]  /*15f10*/  HMMA.16816.F32.BF16 R124, R196.reuse, R24, R124 ;  /* 0x00000018c47c723c */ /* 0x040ff0000004187c */
[-C--:B------:R-:W-:Y:S04]  /*15f20*/  HMMA.16816.F32.BF16 R128, R196, R26.reuse, R128 ;  /* 0x0000001ac480723c */ /* 0x080fe80000041880 */
[----:B-1----:R-:W-:Y:S04]  /*15f30*/  MOV R0, R139 ;  /* 0x0000008b00007202 */ /* 0x002fe80000000f00 */
[----:B------:R-:W-:Y:S04]  /*15f40*/  HMMA.16816.F32.BF16 R132, R192, R26, R132 ;  /* 0x0000001ac084723c */ /* 0x000fe80000041884 */
[----:B-----5:R-:W-:Y:S02]  /*15f50*/  ISETP.GT.AND P0, PT, R237, R10, PT ;  /* 0x0000000aed00720c */ /* 0x020fe40003f04270 */
[----:B------:R-:W-:Y:S11]  /*15f60*/  MOV R237, R230 ;  /* 0x000000e600ed7202 */ /* 0x000ff60000000f00 */
[----:B------:R-:W-:-:S05]  /*15f70*/  @P0 BRA `(.L_x_1347) ;  /* 0xffffc60000000947 */ /* 0x000fca000383ffff */
.L_x_1336:
[----:B------:R-:W2:Y:S02]  /*15f80*/  LDL R2, [R1+0xb4] ;  /* 0x0000b40001027983 */ /* 0x000ea40000100800 */
[----:B--2---:R-:W-:-:S13]  /*15f90*/  ISETP.GE.AND P0, PT, R230, R2, PT ;  /* 0x00000002e600720c */ /* 0x004fda0003f06270 */
[----:B------:R-:W-:Y:S05]  /*15fa0*/  @!P0 BRA `(.L_x_1348) ;  /* 0x0000512000008947 */ /* 0x000fea0003800000 */
[----:B------:R-:W2:Y:S01]  /*15fb0*/  LDL R2, [R1+0xa4] ;  /* 0x0000a40001027983 */ /* 0x000ea20000100800 */
[----:B------:R-:W-:Y:S01]  /*15fc0*/  LOP3.LUT R229, R229, 0xffffffbf, RZ, 0xc0, !PT ;  /* 0xffffffbfe5e57812 */ /* 0x000fe200078ec0ff */
[----:B------:R-:W-:Y:S01]  /*15fd0*/  IMAD.MOV.U32 R136, RZ, RZ, R140 ;  /* 0x000000ffff887224 */ /* 0x000fe200078e008c */
[----:B------:R-:W-:Y:S01]  /*15fe0*/  MOV R138, R7 ;  /* 0x00000007008a7202 */ /* 0x000fe20000000f00 */
[----:B------:R-:W-:Y:S02]  /*15ff0*/  IMAD.MOV.U32 R6, RZ, RZ, R139 ;  /* 0x000000ffff067224 */ /* 0x000fe400078e008b */
[----:B------:R-:W-:Y:S01]  /*16000*/  IMAD.MOV.U32 R137, RZ, RZ, R141 ;  /* 0x000000ffff897224 */ /* 0x000fe200078e008d */
[----:B--2---:R-:W-:-:S13]  /*16010*/  ISETP.GE.AND P0, PT, R2, c[0x0][0x1d4], PT ;  /* 0x0000750002007a0c */ /* 0x004fda0003f06270 */
[----:B------:R-:W-:Y:S02]  /*16020*/  @P0 LOP3.LUT R229, R229, 0x40, RZ, 0xfc, !PT ;  /* 0x00000040e5e50812 */ /* 0x000fe400078efcff */
.L_x_1376:
[----:B------:R-:W2:Y:S01]  /*16030*/  LDL R4, [R1+0x7c] ;  /* 0x00007c0001047983 */ /* 0x000ea20000100800 */
[----:B------:R-:W-:Y:S04]  /*16040*/  DEPBAR.LE SB0, 0x0 ;  /* 0x000080000000791a */ /* 0x000fe80000000000 */
[----:B------:R-:W3:Y:S01]  /*16050*/  LDL R8, [R1+0x70] ;  /* 0x0000700001087983 */ /* 0x000ee20000100800 */
[----:B------:R-:W-:Y:S03]  /*16060*/  WARPSYNC 0xffffffff ;  /* 0xffffffff00007948 */ /* 0x000fe60003800000 */
[----:B------:R-:W-:Y:S06]  /*16070*/  BAR.SYNC.DEFER_BLOCKING 0x0 ;  /* 0x0000000000007b1d */ /* 0x000fec0000010000 */
[----:B------:R-:W4:Y:S04]  /*16080*/  S2R R7, SR_CTAID.Y ;  /* 0x0000000000077919 */ /* 0x000f280000002600 */
[----:B------:R-:W5:Y:S04]  /*16090*/  S2R R9, SR_CTAID.Y ;  /* 0x0000000000097919 */ /* 0x000f680000002600 */
[----:B------:R1:W1:Y:S04]  /*160a0*/  LDSM.16.M88.4 R52, [R224+0x8080] ;  /* 0x00808000e034783b */ /* 0x0002680000000200 */
[----:B------:R1:W1:Y:S04]  /*160b0*/  LDSM.16.M88.4 R48, [R224+0xa080] ;  /* 0x00a08000e030783b */ /* 0x0002680000000200 */
[----:B------:R1:W1:Y:S04]  /*160c0*/  LDSM.16.M88.4 R20, [R216+0x5080] ;  /* 0x00508000d814783b */ /* 0x0002680000000200 */
[----:B------:R1:W1:Y:S04]  /*160d0*/  LDSM.16.M88.4 R36, [R216+0x5880] ;  /* 0x00588000d824783b */ /* 0x0002680000000200 */
[----:B------:R1:W1:Y:S01]  /*160e0*/  LDSM.16.M88.4 R140, [R216+0x6080] ;  /* 0x00608000d88c783b */ /* 0x0002620000000200 */
[----:B-----5:R-:W-:Y:S01]  /*160f0*/  IMAD.WIDE.U32 R10, R9, c[0x0][0x210], RZ ;  /* 0x00008400090a7a25 */ /* 0x020fe200078e00ff */
[----:B----4-:R-:W-:Y:S02]  /*16100*/  SHF.R.S32.HI R7, RZ, 0x1f, R7 ;  /* 0x0000001fff077819 */ /* 0x010fe40000011407 */
[----:B------:R4:W1:Y:S03]  /*16110*/  LDSM.16.M88.4 R192, [R226+0x8080] ;  /* 0x00808000e2c0783b */ /* 0x0008660000000200 */
[----:B------:R-:W-:Y:S01]  /*16120*/  IMAD R7, R7, c[0x0][0x210], RZ ;  /* 0x0000840007077a24 */ /* 0x000fe200078e02ff */
[----:B------:R4:W1:Y:S03]  /*16130*/  LDSM.16.M88.4 R200, [R226+0xa080] ;  /* 0x00a08000e2c8783b */ /* 0x0008660000000200 */
[----:B------:R-:W-:Y:S01]  /*16140*/  IMAD R7, R9, c[0x0][0x214], R7 ;  /* 0x0000850009077a24 */ /* 0x000fe200078e0207 */
[----:B------:R4:W1:Y:S04]  /*16150*/  LDSM.16.M88.4 R196, [R223] ;  /* 0x00000000dfc4783b */ /* 0x0008680000000200 */
[----:B------:R-:W-:Y:S01]  /*16160*/  IADD3 R7, R11, R7, RZ ;  /* 0x000000070b077210 */ /* 0x000fe20007ffe0ff */
[----:B------:R4:W1:Y:S04]  /*16170*/  LDSM.16.M88.4 R204, [R223+0x800] ;  /* 0x00080000dfcc783b */ /* 0x0008680000000200 */
[----:B------:R4:W1:Y:S02]  /*16180*/  LDSM.16.M88.4 R208, [R223+0x1000] ;  /* 0x00100000dfd0783b */ /* 0x0008640000000200 */
[----:B-12---:R-:W-:Y:S01]  /*16190*/  IMAD.WIDE.U32 R2, R4, c[0x0][0x208], RZ ;  /* 0x0000820004027a25 */ /* 0x006fe200078e00ff */
        /* <DEDUP_REMOVED lines=9> */
[C---:B------:R-:W-:Y:S02]  /*16230*/  LEA R4, P0, R0.reuse, c[0x0][0x1f8], 0x1 ;  /* 0x00007e0000047a11 */ /* 0x040fe400078008ff */
[----:B------:R-:W-:Y:S04]  /*16240*/  IADD3.X R2, R7, R3, R2, P1, !PT ;  /* 0x0000000307027210 */ /* 0x000fe80000ffe402 */
[----:B------:R-:W-:Y:S01]  /*16250*/  LEA.HI.X R0, R0, c[0x0][0x1fc], R2, 0x1, P0 ;  /* 0x00007f0000007a11 */ /* 0x000fe200000f0c02 */
[----:B------:R-:W-:-:S05]  /*16260*/  BRA.DIV ~URZ, `(.L_x_1349) ;  /* 0x0000b8a27f007947 */ /* 0x000fca000b800000 */
[----:B----4-:R1:W2:Y:S02]  /*16270*/  SHFL.IDX PT, R7, R0, RZ, 0x181f ;  /* 0x00181fff00077589 */ /* 0x0102a400000e0000 */
.L_x_1461:
[-C--:B------:R-:W-:Y:S01]  /*16280*/  HMMA.16816.F32.BF16 R8, R52, R20.reuse, RZ ;  /* 0x000000143408723c */ /* 0x080fe200000418ff */
[----:B------:R-:W3:Y:S01]  /*16290*/  LDL.64 R26, [R1+0xc0] ;  /* 0x0000c000011a7983 */ /* 0x000ee20000100a00 */
[----:B------:R-:W-:Y:S05]  /*162a0*/  BSSY B0, `(.L_x_1350) ;  /* 0x0000159000007945 */ /* 0x000fea0003800000 */
[----:B------:R-:W4:Y:S01]  /*162b0*/  LDL R30, [R1+0xa4] ;  /* 0x0000a400011e7983 */ /* 0x000f220000100800 */
[C---:B------:R-:W-:Y:S03]  /*162c0*/  HMMA.16816.F32.BF16 R12, R48.reuse, R20, RZ ;  /* 0x00000014300c723c */ /* 0x040fe600000418ff */
[----:B------:R-:W5:Y:S04]  /*162d0*/  LDL R24, [R1+0xe8] ;  /* 0x0000e80001187983 */ /* 0x000f680000100800 */
[----:B--2---:R-:W2:Y:S01]  /*162e0*/  LDL R29, [R1+0xf4] ;  /* 0x0000f400011d7983 */ /* 0x004ea20000100800 */
[-C--:B------:R-:W-:Y:S03]  /*162f0*/  HMMA.16816.F32.BF16 R16, R48, R22.reuse, RZ ;  /* 0x000000163010723c */ /* 0x080fe600000418ff */
[----:B------:R-:W2:Y:S04]  /*16300*/  LDL R25, [R1+0xf0] ;  /* 0x0000f00001197983 */ /* 0x000ea80000100800 */
[----:B------:R-:W2:Y:S01]  /*16310*/  LDL R42, [R1+0x78] ;  /* 0x00007800012a7983 */ /* 0x000ea20000100800 */
[C---:B------:R-:W-:Y:S03]  /*16320*/  HMMA.16816.F32.BF16 R20, R52.reuse, R22, RZ ;  /* 0x000000163414723c */ /* 0x040fe600000418ff */
[----:B------:R-:W1:Y:S08]  /*16330*/  SHFL.IDX PT, R3, R4, RZ, 0x181f ;  /* 0x00181fff04037589 */ /* 0x000e7000000e0000 */
[----:B------:R-:W1:Y:S08]  /*16340*/  SHFL.IDX PT, R40, R4, 0x1, 0x181f ;  /* 0x00381f0004287f89 */ /* 0x000e7000000e0000 */
[----:B------:R-:W1:Y:S08]  /*16350*/  SHFL.IDX PT, R28, R0, 0x1, 0x181f ;  /* 0x00381f00001c7f89 */ /* 0x000e7000000e0000 */
[----:B------:R-:W1:Y:S08]  /*16360*/  SHFL.IDX PT, R4, R4, 0x2, 0x181f ;  /* 0x00581f0004047f89 */ /* 0x000e7000000e0000 */
[----:B-1----:R-:W1:Y:S01]  /*16370*/  SHFL.IDX PT, R0, R0, 0x2, 0x181f ;  /* 0x00581f0000007f89 */ /* 0x002e6200000e0000 */
[C---:B---3--:R-:W-:Y:S02]  /*16380*/  SHF.L.U32 R212, R26.reuse, 0x1, RZ ;  /* 0x000000011ad47819 */ /* 0x048fe400000006ff */
[----:B------:R-:W-:Y:S02]  /*16390*/  SHF.L.U64.HI R214, R26, 0x1, R27 ;  /* 0x000000011ad67819 */ /* 0x000fe4000001021b */
[CC--:B------:R-:W-:Y:S02]  /*163a0*/  IADD3 R2, P0, R3.reuse, R212.reuse, RZ ;  /* 0x000000d403027210 */ /* 0x0c0fe40007f1e0ff */
[----:B----4-:R-:W-:Y:S02]  /*163b0*/  ISETP.GE.AND P4, PT, R30, c[0x0][0x1d4], PT ;  /* 0x000075001e007a0c */ /* 0x010fe40003f86270 */
[----:B------:R-:W-:Y:S02]  /*163c0*/  IADD3 R32, P1, R40, R212, RZ ;  /* 0x000000d428207210 */ /* 0x000fe40007f3e0ff */
[----:B-----5:R-:W-:Y:S02]  /*163d0*/  SHF.L.U32 R139, R24, 0x1, RZ ;  /* 0x00000001188b7819 */ /* 0x020fe400000006ff */
[-C--:B------:R-:W-:Y:S02]  /*163e0*/  IADD3.X R33, R28, R214.reuse, RZ, P1, !PT ;  /* 0x000000d61c217210 */ /* 0x080fe40000ffe4ff */
[----:B------:R-:W-:Y:S02]  /*163f0*/  IADD3 R34, P2, R3, R139, RZ ;  /* 0x0000008b03227210 */ /* 0x000fe40007f5e0ff */
[----:B------:R-:W-:Y:S02]  /*16400*/  IADD3.X R3, R7, R214, RZ, P0, !PT ;  /* 0x000000d607037210 */ /* 0x000fe400007fe4ff */
[----:B--2---:R-:W-:Y:S02]  /*16410*/  ISETP.GE.AND P3, PT, R29, c[0x0][0x1d4], PT ;  /* 0x000075001d007a0c */ /* 0x004fe40003f66270 */
[----:B------:R-:W-:Y:S02]  /*16420*/  SHF.L.U64.HI R213, R24, 0x1, R25 ;  /* 0x0000000118d57819 */ /* 0x000fe40000010219 */
[-C--:B------:R-:W-:Y:S01]  /*16430*/  HMMA.16816.F32.BF16 R24, R52, R36.reuse, RZ ;  /* 0x000000243418723c */ /* 0x080fe200000418ff */
[----:B------:R2:W-:Y:S01]  /*16440*/  LDGSTS.E.BYPASS.LTC128B.128 [R42], [R2.64], !P4 ;  /* 0x00000000022a7fae */ /* 0x0005e2000e101d46 */
[----:B------:R-:W-:Y:S02]  /*16450*/  IADD3.X R35, R7, R213, RZ, P2, !PT ;  /* 0x000000d507237210 */ /* 0x000fe400017fe4ff */
[----:B------:R-:W-:Y:S04]  /*16460*/  IADD3 R40, P0, R40, R139, RZ ;  /* 0x0000008b28287210 */ /* 0x000fe80007f1e0ff */
[----:B------:R-:W-:Y:S01]  /*16470*/  IADD3.X R41, R28, R213, RZ, P0, !PT ;  /* 0x000000d51c297210 */ /* 0x000fe200007fe4ff */
[----:B------:R3:W-:Y:S01]  /*16480*/  LDGSTS.E.BYPASS.LTC128B.128 [R42+0x1800], [R34.64], !P3 ;  /* 0x01800000222a7fae */ /* 0x0007e2000d901d46 */
[C---:B------:R-:W-:Y:S07]  /*16490*/  HMMA.16816.F32.BF16 R28, R48.reuse, R36, RZ ;  /* 0x00000024301c723c */ /* 0x040fee00000418ff */
[----:B------:R3:W-:Y:S08]  /*164a0*/  LDGSTS.E.BYPASS.LTC128B.128 [R42+0x800], [R32.64], !P4 ;  /* 0x00800000202a7fae */ /* 0x0007f0000e101d46 */
[----:B------:R4:W-:Y:S01]  /*164b0*/  LDGSTS.E.BYPASS.LTC128B.128 [R42+0x2000], [R40.64], !P3 ;  /* 0x02000000282a7fae */ /* 0x0009e2000d901d46 */
[----:B--2---:R-:W-:Y:S04]  /*164c0*/  IADD3 R2, P0, R4, R212, RZ ;  /* 0x000000d404027210 */ /* 0x004fe80007f1e0ff */
[----:B-1----:R-:W-:Y:S05]  /*164d0*/  IADD3.X R3, R0, R214, RZ, P0, !PT ;  /* 0x000000d600037210 */ /* 0x002fea00007fe4ff */
[----:B------:R1:W-:Y:S01]  /*164e0*/  LDGSTS.E.BYPASS.LTC128B.128 [R42+0x1000], [R2.64], !P4 ;  /* 0x01000000022a7fae */ /* 0x0003e2000e101d46 */
[-C--:B---3--:R-:W-:Y:S08]  /*164f0*/  HMMA.16816.F32.BF16 R32, R48, R38.reuse, RZ ;  /* 0x000000263020723c */ /* 0x088ff000000418ff */
[C---:B------:R-:W-:Y:S04]  /*16500*/  HMMA.16816.F32.BF16 R36, R52.reuse, R38, RZ ;  /* 0x000000263424723c */ /* 0x040fe800000418ff */
[----:B----4-:R-:W-:Y:S04]  /*16510*/  IADD3 R40, P0, R4, R139, RZ ;  /* 0x0000008b04287210 */ /* 0x010fe80007f1e0ff */
[----:B------:R-:W-:Y:S02]  /*16520*/  IADD3.X R41, R0, R213, RZ, P0, !PT ;  /* 0x000000d500297210 */ /* 0x000fe400007fe4ff */
[----:B------:R-:W2:Y:S04]  /*16530*/  LDL R0, [R1+0xb4] ;  /* 0x0000b40001007983 */ /* 0x000ea80000100800 */
[----:B------:R1:W-:Y:S08]  /*16540*/  LDGSTS.E.BYPASS.LTC128B.128 [R42+0x2800], [R40.64], !P3 ;  /* 0x02800000282a7fae */ /* 0x0003f0000d901d46 */
[----:B------:R-:W0:Y:S01]  /*16550*/  LDGDEPBAR ;  /* 0x00000000000079af */ /* 0x000e220000000000 */
[-C--:B-1----:R-:W-:Y:S08]  /*16560*/  HMMA.16816.F32.BF16 R40, R52, R140.reuse, RZ ;  /* 0x0000008c3428723c */ /* 0x082ff000000418ff */
        /* <DEDUP_REMOVED lines=37> */
[----:B------:R-:W1:Y:S07]  /*167c0*/  LDSM.16.M88.4 R204, [R221+0x1000] ;  /* 0x00100000ddcc783b */ /* 0x000e6e0000000200 */
[C---:B---3--:R-:W-:Y:S04]  /*167d0*/  HMMA.16816.F32.BF16 R12, R200.reuse, R196, R12 ;  /* 0x000000c4c80c723c */ /* 0x048fe8000004180c */
[----:B--2---:R-:W-:Y:S04]  /*167e0*/  ISETP.GT.AND P0, PT, R230, R0, PT ;  /* 0x00000000e600720c */ /* 0x004fe80003f04270 */
        /* <DEDUP_REMOVED lines=105> */
[----:B------:R1:W1:Y:S01]  /*16e80*/  MUFU.TANH R206, R20 ;  /* 0x0000001400ce7308 */ /* 0x0002620000002400 */
        /* <DEDUP_REMOVED lines=15> */
[----:B------:R-:W-:Y:S02]  /*16f80*/  FMUL.FTZ R33, R33, c[0x0][0x320] ;  /* 0x0000c80021217a20 */ /* 0x000fe40000410000 */
[----:B------:R-:W-:Y:S02]  /*16f90*/  FMUL.FTZ R34, R34, c[0x0][0x320] ;  /* 0x0000c80022227a20 */ /* 0x000fe40000410000 */
[----:B------:R-:W-:Y:S01]  /*16fa0*/  FMUL.FTZ R35, R35, c[0x0][0x320] ;  /* 0x0000c80023237a20 */ /* 0x000fe20000410000 */
[----:B------:R-:W-:Y:S01]  /*16fb0*/  HMMA.16816.F32.BF16 R52, R192, R14, R52 ;  /* 0x0000000ec034723c */ /* 0x000fe20000041834 */
[----:B------:R2:W2:Y:S03]  /*16fc0*/  MUFU.TANH R196, R27 ;  /* 0x0000001b00c47308 */ /* 0x0004a60000002400 */
[----:B-1----:R-:W-:Y:S02]  /*16fd0*/  FMUL.FTZ R20, R37, c[0x0][0x320] ;  /* 0x0000c80025147a20 */ /* 0x002fe40000410000 */
[----:B------:R-:W-:Y:S02]  /*16fe0*/  FMUL.FTZ R19, R40, c[0x0][0x320] ;  /* 0x0000c80028137a20 */ /* 0x000fe40000410000 */
[----:B------:R-:W-:Y:S03]  /*16ff0*/  FMUL.FTZ R18, R41, c[0x0][0x320] ;  /* 0x0000c80029127a20 */ /* 0x000fe60000410000 */
[----:B------:R1:W1:Y:S01]  /*17000*/  MUFU.TANH R207, R28 ;  /* 0x0000001c00cf7308 */ /* 0x0002620000002400 */
[----:B------:R-:W-:Y:S02]  /*17010*/  FMUL.FTZ R24, R24, c[0x0][0x320] ;  /* 0x0000c80018187a20 */ /* 0x000fe40000410000 */
[----:B-----5:R-:W-:Y:S02]  /*17020*/  FMUL.FTZ R26, R43, c[0x0][0x320] ;  /* 0x0000c8002b1a7a20 */ /* 0x020fe40000410000 */
[----:B------:R-:W-:Y:S02]  /*17030*/  FMUL.FTZ R25, R48, c[0x0][0x320] ;  /* 0x0000c80030197a20 */ /* 0x000fe40000410000 */
[----:B------:R-:W-:Y:S03]  /*17040*/  FMUL.FTZ R22, R49, c[0x0][0x320] ;  /* 0x0000c80031167a20 */ /* 0x000fe60000410000 */
[----:B------:R5:W3:Y:S03]  /*17050*/  MUFU.TANH R205, R29 ;  /* 0x0000001d00cd7308 */ /* 0x000ae60000002400 */
[----:B------:R-:W-:Y:S02]  /*17060*/  FMUL.FTZ R15, R52, c[0x0][0x320] ;  /* 0x0000c800340f7a20 */ /* 0x000fe40000410000 */
[----:B--2---:R-:W-:Y:S02]  /*17070*/  FMUL.FTZ R27, R36, c[0x0][0x320] ;  /* 0x0000c800241b7a20 */ /* 0x004fe40000410000 */
[----:B------:R-:W-:Y:S02]  /*17080*/  FMUL.FTZ R36, R46, c[0x0][0x320] ;  /* 0x0000c8002e247a20 */ /* 0x000fe40000410000 */
[----:B------:R-:W-:Y:S01]  /*17090*/  FMUL.FTZ R14, R53, c[0x0][0x320] ;  /* 0x0000c800350e7a20 */ /* 0x000fe20000410000 */
[----:B------:R2:W2:Y:S01]  /*170a0*/  MUFU.TANH R211, R30 ;  /* 0x0000001e00d37308 */ /* 0x0004a20000002400 */
[----:B------:R-:W-:Y:S02]  /*170b0*/  FMUL.FTZ R17, R54, c[0x0][0x320] ;  /* 0x0000c80036117a20 */ /* 0x000fe40000410000 */
[----:B------:R-:W-:Y:S02]  /*170c0*/  FMUL.FTZ R16, R55, c[0x0][0x320] ;  /* 0x0000c80037107a20 */ /* 0x000fe40000410000 */
[----:B-1----:R-:W-:Y:S05]  /*170d0*/  FMUL.FTZ R28, R42, c[0x0][0x320] ;  /* 0x0000c8002a1c7a20 */ /* 0x002fea0000410000 */
[----:B------:R1:W1:Y:S01]  /*170e0*/  MUFU.TANH R210, R31 ;  /* 0x0000001f00d27308 */ /* 0x0002620000002400 */
[----:B-----5:R-:W-:Y:S09]  /*170f0*/  FMUL.FTZ R29, R45, c[0x0][0x320] ;  /* 0x0000c8002d1d7a20 */ /* 0x020ff20000410000 */
[----:B------:R5:W3:Y:S01]  /*17100*/  MUFU.TANH R143, R32 ;  /* 0x00000020008f7308 */ /* 0x000ae20000002400 */
[----:B--2---:R-:W-:Y:S09]  /*17110*/  FMUL.FTZ R30, R44, c[0x0][0x320] ;  /* 0x0000c8002c1e7a20 */ /* 0x004ff20000410000 */
[----:B------:R2:W2:Y:S01]  /*17120*/  MUFU.TANH R140, R33 ;  /* 0x00000021008c7308 */ /* 0x0004a20000002400 */
[----:B-1----:R-:W-:Y:S09]  /*17130*/  FMUL.FTZ R31, R39, c[0x0][0x320] ;  /* 0x0000c800271f7a20 */ /* 0x002ff20000410000 */
        /* <DEDUP_REMOVED lines=44> */
[C---:B----4-:R-:W-:Y:S02]  /*17400*/  @!P1 IADD3 R3, P0, R0.reuse, R238, RZ ;  /* 0x000000ee00039210 */ /* 0x050fe40007f1e0ff */
[----:B------:R-:W2:Y:S02]  /*17410*/  S2R R238, SR_CTAID.Y ;  /* 0x0000000000ee7919 */ /* 0x000ea40000002600 */
[----:B-----5:R-:W-:Y:S01]  /*17420*/  @!P1 LEA.HI.X.SX32 R4, R0, R4, 0x1, P0 ;  /* 0x0000000400049211 */ /* 0x020fe200000f0eff */
[----:B------:R-:W-:Y:S01]  /*17430*/  IMAD.MOV R0, RZ, RZ, -R0 ;  /* 0x000000ffff007224 */ /* 0x000fe200078e0a00 */
[C---:B------:R-:W-:Y:S03]  /*17440*/  @!P1 LEA R8, P0, R3.reuse, c[0x0][0x2a0], 0x2 ;  /* 0x0000a80003089a11 */ /* 0x040fe600078010ff */
[----:B------:R-:W-:Y:S01]  /*17450*/  IMAD R7, R0, c[0x0][0x2b8], R2 ;  /* 0x0000ae0000077a24 */ /* 0x000fe200078e0202 */
[----:B------:R-:W-:Y:S03]  /*17460*/  @!P1 LEA.HI.X R9, R3, c[0x0][0x2a4], R4, 0x2, P0 ;  /* 0x0000a90003099a11 */ /* 0x000fe600000f1404 */
[C---:B------:R-:W-:Y:S01]  /*17470*/  IMAD.WIDE.U32 R2, R7.reuse, c[0x0][0x1e0], RZ ;  /* 0x0000780007027a25 */ /* 0x040fe200078e00ff */
[----:B------:R2:W-:Y:S01]  /*17480*/  STL [R1+0x7c], R7 ;  /* 0x00007c0701007387 */ /* 0x0005e20000100800 */
[----:B------:R-:W-:Y:S03]  /*17490*/  SHF.R.S32.HI R0, RZ, 0x1f, R7 ;  /* 0x0000001fff007819 */ /* 0x000fe60000011407 */
[----:B------:R-:W3:Y:S02]  /*174a0*/  @!P1 LDG.E R10, [R8.64] ;  /* 0x00000006080a9981 */ /* 0x000ee4000c1e1900 */
[----:B------:R-:W-:Y:S04]  /*174b0*/  IMAD R0, R0, c[0x0][0x1e0], RZ ;  /* 0x0000780000007a24 */ /* 0x000fe800078e02ff */
[----:B------:R-:W-:Y:S05]  /*174c0*/  IMAD R0, R7, c[0x0][0x1e4], R0 ;  /* 0x0000790007007a24 */ /* 0x000fea00078e0200 */
[----:B------:R-:W-:Y:S02]  /*174d0*/  IADD3 R3, R3, R0, RZ ;  /* 0x0000000003037210 */ /* 0x000fe40007ffe0ff */
[----:B--2---:R-:W-:Y:S01]  /*174e0*/  SHF.R.S32.HI R7, RZ, 0x1f, R238 ;  /* 0x0000001fff077819 */ /* 0x004fe200000114ee */
[----:B-1----:R-:W-:Y:S04]  /*174f0*/  IMAD.WIDE.U32 R238, R231, c[0x0][0x1e8], RZ ;  /* 0x00007a00e7ee7a25 */ /* 0x002fe800078e00ff */
        /* <DEDUP_REMOVED lines=9> */
[C---:B------:R-:W-:Y:S04]  /*17590*/  LEA R4, P0, R0.reuse, c[0x0][0x1c8], 0x1 ;  /* 0x0000720000047a11 */ /* 0x040fe800078008ff */
[----:B------:R-:W-:Y:S04]  /*175a0*/  IADD3.X R2, R7, R3, R2, P1, !PT ;  /* 0x0000000307027210 */ /* 0x000fe80000ffe402 */
[----:B------:R-:W-:Y:S01]  /*175b0*/  LEA.HI.X R0, R0, c[0x0][0x1cc], R2, 0x1, P0 ;  /* 0x0000730000007a11 */ /* 0x000fe200000f0c02 */
[----:B------:R-:W-:-:S05]  /*175c0*/  BRA.DIV ~URZ, `(.L_x_1352) ;  /* 0x0000a5c27f007947 */ /* 0x000fca000b800000 */
[----:B------:R2:W3:Y:S02]  /*175d0*/  SHFL.IDX PT, R7, R0, RZ, 0x181f ;  /* 0x00181fff00077589 */ /* 0x0004e400000e0000 */
.L_x_1462:
[----:B------:R-:W-:-:S05]  /*175e0*/  BRA.DIV ~URZ, `(.L_x_1353) ;  /* 0x0000a6227f007947 */ /* 0x000fca000b800000 */
[----:B------:R-:W4:Y:S04]  /*175f0*/  LDL R24, [R1+0xa4] ;  /* 0x0000a40001187983 */ /* 0x000f280000100800 */
[----:B------:R-:W5:Y:S04]  /*17600*/  LDL R23, [R1+0xf4] ;  /* 0x0000f40001177983 */ /* 0x000f680000100800 */
[----:B--2---:R-:W2:Y:S04]  /*17610*/  LDL R21, [R1+0x74] ;  /* 0x0000740001157983 */ /* 0x004ea80000100800 */
[----:B------:R-:W1:Y:S04]  /*17620*/  SHFL.IDX PT, R2, R4, RZ, 0x181f ;  /* 0x00181fff04027589 */ /* 0x000e6800000e0000 */
[----:B-1----:R-:W1:Y:S04]  /*17630*/  SHFL.IDX PT, R10, R4, 0x1, 0x181f ;  /* 0x00381f00040a7f89 */ /* 0x002e6800000e0000 */
[----:B------:R-:W3:Y:S04]  /*17640*/  SHFL.IDX PT, R11, R0, 0x1, 0x181f ;  /* 0x00381f00000b7f89 */ /* 0x000ee800000e0000 */
[----:B------:R-:W2:Y:S04]  /*17650*/  SHFL.IDX PT, R0, R0, 0x2, 0x181f ;  /* 0x00581f0000007f89 */ /* 0x000ea800000e0000 */
[----:B------:R-:W2:Y:S01]  /*17660*/  SHFL.IDX PT, R4, R4, 0x2, 0x181f ;  /* 0x00581f0004047f89 */ /* 0x000ea200000e0000 */
[CC--:B------:R-:W-:Y:S02]  /*17670*/  IADD3 R12, P0, R2.reuse, R212.reuse, RZ ;  /* 0x000000d4020c7210 */ /* 0x0c0fe40007f1e0ff */
[-C--:B------:R-:W-:Y:S02]  /*17680*/  IADD3 R8, P2, R2, R139.reuse, RZ ;  /* 0x0000008b02087210 */ /* 0x080fe40007f5e0ff */
[C---:B-1----:R-:W-:Y:S01]  /*17690*/  IADD3 R2, P1, R10.reuse, R212, RZ ;  /* 0x000000d40a027210 */ /* 0x042fe20007f3e0ff */
[C-C-:B---3--:R-:W-:Y:S01]  /*176a0*/  IMAD.X R13, R7.reuse, 0x1, R214.reuse, P0 ;  /* 0x00000001070d7824 */ /* 0x148fe200000e06d6 */
[----:B------:R-:W-:Y:S01]  /*176b0*/  IADD3 R10, P0, R10, R139, RZ ;  /* 0x0000008b0a0a7210 */ /* 0x000fe20007f1e0ff */
[--C-:B------:R-:W-:Y:S02]  /*176c0*/  IMAD.X R9, R7, 0x1, R213.reuse, P2 ;  /* 0x0000000107097824 */ /* 0x100fe400010e06d5 */
[C---:B------:R-:W-:Y:S02]  /*176d0*/  IMAD.X R3, R11.reuse, 0x1, R214, P1 ;  /* 0x000000010b037824 */ /* 0x040fe400008e06d6 */
[----:B------:R-:W-:Y:S01]  /*176e0*/  IMAD.X R11, R11, 0x1, R213, P0 ;  /* 0x000000010b0b7824 */ /* 0x000fe200000e06d5 */
[----:B----4-:R-:W-:Y:S02]  /*176f0*/  ISETP.GE.AND P4, PT, R24, c[0x0][0x1d4], PT ;  /* 0x0000750018007a0c */ /* 0x010fe40003f86270 */
[----:B-----5:R-:W-:Y:S11]  /*17700*/  ISETP.GE.AND P3, PT, R23, c[0x0][0x1d4], PT ;  /* 0x0000750017007a0c */ /* 0x020ff60003f66270 */
[----:B--2---:R1:W-:Y:S04]  /*17710*/  LDGSTS.E.BYPASS.LTC128B.128 [R21+0x5080], [R12.64], !P4 ;  /* 0x050800000c157fae */ /* 0x0043e8000e101d46 */
[----:B------:R1:W-:Y:S04]  /*17720*/  LDGSTS.E.BYPASS.LTC128B.128 [R21+0x6880], [R8.64], !P3 ;  /* 0x0688000008157fae */ /* 0x0003e8000d901d46 */
[----:B------:R1:W-:Y:S04]  /*17730*/  LDGSTS.E.BYPASS.LTC128B.128 [R21+0x5880], [R2.64], !P4 ;  /* 0x0588000002157fae */ /* 0x0003e8000e101d46 */
[----:B------:R1:W-:Y:S02]  /*17740*/  LDGSTS.E.BYPASS.LTC128B.128 [R21+0x7080], [R10.64], !P3 ;  /* 0x070800000a157fae */ /* 0x0003e4000d901d46 */
.L_x_1463:
[----:B-1----:R-:W2:Y:S01]  /*17750*/  LDL R11, [R1+0xa4] ;  /* 0x0000a400010b7983 */ /* 0x002ea20000100800 */
[C---:B------:R-:W-:Y:S02]  /*17760*/  IADD3 R8, P1, R4.reuse, R212, RZ ;  /* 0x000000d404087210 */ /* 0x040fe40007f3e0ff */
[----:B------:R-:W-:Y:S01]  /*17770*/  IADD3 R2, P0, R4, R139, RZ ;  /* 0x0000008b04027210 */ /* 0x000fe20007f1e0ff */
[----:B------:R-:W3:Y:S02]  /*17780*/  LDL R10, [R1+0xf4] ;  /* 0x0000f400010a7983 */ /* 0x000ee40000100800 */
[C---:B------:R-:W-:Y:S02]  /*17790*/  IMAD.X R9, R0.reuse, 0x1, R214, P1 ;  /* 0x0000000100097824 */ /* 0x040fe400008e06d6 */
[----:B------:R-:W4:Y:S01]  /*177a0*/  LDL R7, [R1+0x74] ;  /* 0x0000740001077983 */ /* 0x000f220000100800 */
[----:B------:R-:W-:Y:S01]  /*177b0*/  IMAD.X R3, R0, 0x1, R213, P0 ;  /* 0x0000000100037824 */ /* 0x000fe200000e06d5 */
[----:B--2---:R-:W-:Y:S02]  /*177c0*/  ISETP.GE.AND P3, PT, R11, c[0x0][0x1d4], PT ;  /* 0x000075000b007a0c */ /* 0x004fe40003f66270 */
[----:B---3--:R-:W-:Y:S11]  /*177d0*/  ISETP.GE.AND P2, PT, R10, c[0x0][0x1d4], PT ;  /* 0x000075000a007a0c */ /* 0x008ff60003f46270 */
[----:B------:R-:W-:Y:S01]  /*177e0*/  @!PT LDS RZ, [RZ] ;  /* 0x00000000fffff984 */ /* 0x000fe20000000800 */
[----:B------:R-:W-:Y:S01]  /*177f0*/  @!PT LDS RZ, [RZ] ;  /* 0x00000000fffff984 */ /* 0x000fe20000000800 */
[----:B------:R-:W-:Y:S01]  /*17800*/  @!PT LDS RZ, [RZ] ;  /* 0x00000000fffff984 */ /* 0x000fe20000000800 */
[----:B----4-:R1:W-:Y:S04]  /*17810*/  LDGSTS.E.BYPASS.LTC128B.128 [R7+0x6080], [R8.64], !P3 ;  /* 0x0608000008077fae */ /* 0x0103e8000d901d46 */
[----:B------:R1:W-:Y:S02]  /*17820*/  LDGSTS.E.BYPASS.LTC128B.128 [R7+0x7880], [R2.64], !P2 ;  /* 0x0788000002077fae */ /* 0x0003e4000d101d46 */
.L_x_1351:
[----:B--234-:R-:W-:Y:S05]  /*17830*/  BSYNC B0 ;  /* 0x0000000000007941 */ /* 0x01cfea0003800000 */
.L_x_1350:
[----:B------:R-:W2:Y:S01]  /*17840*/  LDL R10, [R1+0xe0] ;  /* 0x0000e000010a7983 */ /* 0x000ea20000100800 */
[----:B------:R-:W-:Y:S03]  /*17850*/  IMAD.MOV.U32 R4, RZ, RZ, 0x1 ;  /* 0x00000001ff047424 */ /* 0x000fe600078e00ff */
[----:B------:R-:W2:Y:S02]  /*17860*/  LDL R0, [R1+0x4] ;  /* 0x0000040001007983 */ /* 0x000ea40000100800 */
[----:B------:R-:W-:Y:S01]  /*17870*/  ISETP.NE.AND P0, PT, R4, c[0x0][0x2c4], PT ;  /* 0x0000b10004007a0c */ /* 0x000fe20003f05270 */
[----:B------:R-:W-:Y:S01]  /*17880*/  IMAD R4, R230, -0x30, RZ ;  /* 0xffffffd0e6047824 */ /* 0x000fe200078e02ff */
[----:B-1----:R-:W3:Y:S04]  /*17890*/  LDL R9, [R1+0xdc] ;  /* 0x0000dc0001097983 */ /* 0x002ee80000100800 */
[----:B------:R-:W3:Y:S04]  /*178a0*/  LDL R8, [R1+0xd8] ;  /* 0x0000d80001087983 */ /* 0x000ee80000100800 */
[----:B------:R-:W4:Y:S04]  /*178b0*/  LDL R7, [R1+0xd4] ;  /* 0x0000d40001077983 */ /* 0x000f280000100800 */
[----:B------:R-:W5:Y:S04]  /*178c0*/  LDL R3, [R1+0xb0] ;  /* 0x0000b00001037983 */ /* 0x000f680000100800 */
[----:B------:R-:W5:Y:S04]  /*178d0*/  LDL R2, [R1+0x8c] ;  /* 0x00008c0001027983 */ /* 0x000f680000100800 */
[----:B------:R-:W0:Y:S01]  /*178e0*/  LDGDEPBAR ;  /* 0x00000000000079af */ /* 0x000e220000000000 */
[----:B--2---:R-:W-:Y:S05]  /*178f0*/  IMAD R0, R0, 0x80, R10 ;  /* 0x0000008000007824 */ /* 0x004fea00078e020a */
[----:B---3--:R-:W-:Y:S05]  /*17900*/  IADD3 R0, R8, R0, R9 ;  /* 0x0000000008007210 */ /* 0x008fea0007ffe009 */
[----:B----4-:R-:W-:Y:S01]  /*17910*/  IMAD.IADD R7, R7, 0x1, R0 ;  /* 0x0000000107077824 */ /* 0x010fe200078e0200 */
[----:B-----5:R-:W-:Y:S03]  /*17920*/  IADD3 R9, -R3, 0x1, R4 ;  /* 0x0000000103097810 */ /* 0x020fe60007ffe104 */
[----:B------:R-:W-:Y:S01]  /*17930*/  @P0 IMAD.HI.U32 R0, R7, c[0x0][0x2c8], RZ ;  /* 0x0000b20007000a27 */ /* 0x000fe200078e00ff */
[----:B------:R-:W-:Y:S03]  /*17940*/  IADD3 R9, -R2, R9, R5 ;  /* 0x0000000902097210 */ /* 0x000fe60007ffe105 */
[----:B------:R-:W-:Y:S01]  /*17950*/  IMAD.IADD R10, R4, 0x1, -R3 ;  /* 0x00000001040a7824 */ /* 0x000fe200078e0a03 */
[----:B------:R-:W-:Y:S02]  /*17960*/  LOP3.LUT R2, RZ, c[0x0][0x324], RZ, 0x33, !PT ;  /* 0x0000c900ff027a12 */ /* 0x000fe400078e33ff */
[----:B------:R-:W-:Y:S02]  /*17970*/  @P0 SHF.R.U32.HI R7, RZ, c[0x0][0x2cc], R0 ;  /* 0x0000b300ff070a19 */ /* 0x000fe40000011600 */
[----:B------:R-:W-:Y:S01]  /*17980*/  IADD3 R8, R9, c[0x0][0x328], RZ ;  /* 0x0000ca0009087a10 */ /* 0x000fe20007ffe0ff */
[----:B------:R-:W-:Y:S01]  /*17990*/  IMAD.IADD R9, R2, 0x1, R9 ;  /* 0x0000000102097824 */ /* 0x000fe200078e0209 */
[----:B------:R-:W-:-:S05]  /*179a0*/  BRA.DIV ~URZ, `(.L_x_1354) ;  /* 0x0000a6a27f007947 */ /* 0x000fca000b800000 */
[----:B------:R1:W2:Y:S02]  /*179b0*/  SHFL.IDX PT, R3, R7, RZ, 0x1c1f ;  /* 0x001c1fff07037589 */ /* 0x0002a400000e0000 */
.L_x_1464:
[----:B--2---:R-:W-:Y:S01]  /*179c0*/  IADD3 R2, R8, R3, RZ ;  /* 0x0000000308027210 */ /* 0x004fe20007ffe0ff */
[----:B------:R-:W-:Y:S05]  /*179d0*/  IMAD.MOV.U32 R0, RZ, RZ, 0x1 ;  /* 0x00000001ff007424 */ /* 0x000fea00078e00ff */
[----:B------:R-:W-:Y:S01]  /*179e0*/  ISETP.LE.AND P0, PT, R0, c[0x0][0x32c], PT ;  /* 0x0000cb0000007a0c */ /* 0x000fe20003f03270 */
[----:B------:R-:W-:Y:S11]  /*179f0*/  IMAD.IADD R0, R9, 0x1, R3 ;  /* 0x0000000109007824 */ /* 0x000ff600078e0203 */
[----:B------:R-:W-:Y:S01]  /*17a00*/  @!UPT UIADD3 URZ, URZ, URZ, URZ ;  /* 0x0000003f3f3ff290 */ /* 0x000fe2000fffe03f */
        /* <DEDUP_REMOVED lines=15> */
.L_x_1357:
[----:B------:R-:W-:Y:S04]  /*17b00*/  MOV R11, c[0x0][0x32c] ;  /* 0x0000cb00000b7a02 */ /* 0x000fe80000000f00 */
[----:B------:R-:W-:Y:S11]  /*17b10*/  ISETP.NE.AND P0, PT, R11, 0x1, PT ;  /* 0x000000010b00780c */ /* 0x000ff60003f05270 */
[----:B------:R-:W-:Y:S02]  /*17b20*/  @!UPT UIADD3 URZ, URZ, URZ, URZ ;  /* 0x0000003f3f3ff290 */ /* 0x000fe4000fffe03f */
[----:B------:R-:W-:Y:S05]  /*17b30*/  @P0 IMAD.HI.U32 R11, R3, c[0x0][0x330], RZ ;  /* 0x0000cc00030b0a27 */ /* 0x000fea00078e00ff */
[----:B------:R-:W-:Y:S02]  /*17b40*/  @P0 SHF.R.U32.HI R3, RZ, c[0x0][0x334], R11 ;  /* 0x0000cd00ff030a19 */ /* 0x000fe4000001160b */
.L_x_1358:
[----:B------:R-:W-:Y:S05]  /*17b50*/  BSYNC B0 ;  /* 0x0000000000007941 */ /* 0x000fea0003800000 */
.L_x_1356:
[----:B------:R-:W-:Y:S05]  /*17b60*/  IMAD R3, R3, c[0x0][0x32c], R10 ;  /* 0x0000cb0003037a24 */ /* 0x000fea00078e020a */
[----:B------:R-:W-:Y:S02]  /*17b70*/  IADD3 R11, R3, c[0x0][0x32c], RZ ;  /* 0x0000cb00030b7a10 */ /* 0x000fe40007ffe0ff */
[----:B------:R-:W-:Y:S02]  /*17b80*/  IMNMX R0, R0, R3, !PT ;  /* 0x0000000300007217 */ /* 0x000fe40007800200 */
[----:B------:R-:W-:Y:S02]  /*17b90*/  IMNMX R2, R2, R11, PT ;  /* 0x0000000b02027217 */ /* 0x000fe40003800200 */
.L_x_1355:
        /* <DEDUP_REMOVED lines=19> */
[----:B------:R-:W-:Y:S02]  /*17cd0*/  ISETP.GE.AND P2, PT, R4, 0x29, PT ;  /* 0x000000290400780c */ /* 0x000fe40003f46270 */
        /* <DEDUP_REMOVED lines=21> */
[----:B------:R-:W-:Y:S04]  /*17e30*/  ISETP.LT.OR P0, PT, R2, 0x1a, P0 ;  /* 0x0000001a0200780c */ /* 0x000fe80000701670 */
[----:B------:R-:W-:Y:S02]  /*17e40*/  FSEL R231, R20, -INF , !P0 ;  /* 0xff80000014e77808 */ /* 0x000fe40004000000 */
[----:B------:R-:W-:Y:S04]  /*17e50*/  ISETP.GT.AND P0, PT, R0, 0x20, !P4 ;  /* 0x000000200000780c */ /* 0x000fe80006704270 */
        /* <DEDUP_REMOVED lines=19> */
.L_x_1465:
        /* <DEDUP_REMOVED lines=20> */
.L_x_1362:
[----:B------:R-:W-:Y:S04]  /*180d0*/  MOV R4, c[0x0][0x32c] ;  /* 0x0000cb0000047a02 */ /* 0x000fe80000000f00 */
[----:B------:R-:W-:Y:S11]  /*180e0*/  ISETP.NE.AND P0, PT, R4, 0x1, PT ;  /* 0x000000010400780c */ /* 0x000ff60003f05270 */
[----:B------:R-:W-:Y:S02]  /*180f0*/  @!UPT UIADD3 URZ, URZ, URZ, URZ ;  /* 0x0000003f3f3ff290 */ /* 0x000fe4000fffe03f */
[----:B------:R-:W-:Y:S05]  /*18100*/  @P0 IMAD.HI.U32 R4, R3, c[0x0][0x330], RZ ;  /* 0x0000cc0003040a27 */ /* 0x000fea00078e00ff */
[----:B------:R-:W-:Y:S02]  /*18110*/  @P0 SHF.R.U32.HI R3, RZ, c[0x0][0x334], R4 ;  /* 0x0000cd00ff030a19 */ /* 0x000fe40000011604 */
.L_x_1363:
[----:B------:R-:W-:Y:S05]  /*18120*/  BSYNC B0 ;  /* 0x0000000000007941 */ /* 0x000fea0003800000 */
.L_x_1361:
[----:B------:R-:W-:Y:S05]  /*18130*/  IMAD R3, R3, c[0x0][0x32c], R10 ;  /* 0x0000cb0003037a24 */ /* 0x000fea00078e020a */
[----:B------:R-:W-:Y:S02]  /*18140*/  IADD3 R4, R3, c[0x0][0x32c], RZ ;  /* 0x0000cb0003047a10 */ /* 0x000fe40007ffe0ff */
[----:B------:R-:W-:Y:S02]  /*18150*/  IMNMX R0, R0, R3, !PT ;  /* 0x0000000300007217 */ /* 0x000fe40007800200 */
[----:B------:R-:W-:Y:S02]  /*18160*/  IMNMX R2, R2, R4, PT ;  /* 0x0000000402027217 */ /* 0x000fe40003800200 */
.L_x_1360:
[----:B------:R-:W-:Y:S04]  /*18170*/  LOP3.LUT P0, RZ, R229, 0x10, RZ, 0xc0, !PT ;  /* 0x00000010e5ff7812 */ /* 0x000fe8000780c0ff */
[----:B------:R-:W-:Y:S04]  /*18180*/  ISETP.GT.AND P0, PT, R0, 0x1, !P0 ;  /* 0x000000010000780c */ /* 0x000fe80004704270 */
[----:B------:R-:W-:Y:S04]  /*18190*/  ISETP.LT.OR P0, PT, R2, 0x2, P0 ;  /* 0x000000020200780c */ /* 0x000fe80000701670 */
[----:B------:R-:W-:Y:S02]  /*181a0*/  FSEL R15, R235, -INF , !P0 ;  /* 0xff800000eb0f7808 */ /* 0x000fe40004000000 */
[----:B------:R-:W-:Y:S04]  /*181b0*/  LOP3.LUT P0, RZ, R229, 0x8, RZ, 0xc0, !PT ;  /* 0x00000008e5ff7812 */ /* 0x000fe8000780c0ff */
[----:B------:R-:W-:Y:S04]  /*181c0*/  ISETP.GT.AND P0, PT, R0, 0x8, !P0 ;  /* 0x000000080000780c */ /* 0x000fe80004704270 */
[----:B------:R-:W-:Y:S04]  /*181d0*/  ISETP.LT.OR P0, PT, R2, 0x9, P0 ;  /* 0x000000090200780c */ /* 0x000fe80000701670 */
[----:B------:R-:W-:Y:S02]  /*181e0*/  FSEL R19, R209, -INF , !P0 ;  /* 0xff800000d1137808 */ /* 0x000fe40004000000 */
[C---:B------:R-:W-:Y:S04]  /*181f0*/  LOP3.LUT P0, RZ, R229.reuse, 0x4, RZ, 0xc0, !PT ;  /* 0x00000004e5ff7812 */ /* 0x040fe8000780c0ff */
[----:B------:R-:W-:Y:S04]  /*18200*/  ISETP.GT.AND P0, PT, R0, 0x9, !P0 ;  /* 0x000000090000780c */ /* 0x000fe80004704270 */
[----:B------:R-:W-:Y:S04]  /*18210*/  ISETP.LT.OR P0, PT, R2, 0xa, P0 ;  /* 0x0000000a0200780c */ /* 0x000fe80000701670 */
[----:B------:R-:W-:Y:S02]  /*18220*/  FSEL R20, R208, -INF , !P0 ;  /* 0xff800000d0147808 */ /* 0x000fe40004000000 */
[C---:B------:R-:W-:Y:S04]  /*18230*/  LOP3.LUT P0, RZ, R229.reuse, 0x2, RZ, 0xc0, !PT ;  /* 0x00000002e5ff7812 */ /* 0x040fe8000780c0ff */
[----:B------:R-:W-:Y:S04]  /*18240*/  ISETP.GT.AND P0, PT, R0, 0x10, !P0 ;  /* 0x000000100000780c */ /* 0x000fe80004704270 */
[----:B------:R-:W-:Y:S04]  /*18250*/  ISETP.LT.OR P0, PT, R2, 0x11, P0 ;  /* 0x000000110200780c */ /* 0x000fe80000701670 */
[----:B------:R-:W-:Y:S02]  /*18260*/  FSEL R201, R198, -INF , !P0 ;  /* 0xff800000c6c97808 */ /* 0x000fe40004000000 */
[----:B------:R-:W-:Y:S04]  /*18270*/  LOP3.LUT P0, RZ, R229, 0x1, RZ, 0xc0, !PT ;  /* 0x00000001e5ff7812 */ /* 0x000fe8000780c0ff */
        /* <DEDUP_REMOVED lines=27> */
.L_x_1466:
        /* <DEDUP_REMOVED lines=20> */
.L_x_1367:
[----:B------:R-:W-:Y:S04]  /*18570*/  MOV R4, c[0x0][0x32c] ;  /* 0x0000cb0000047a02 */ /* 0x000fe80000000f00 */
[----:B------:R-:W-:Y:S11]  /*18580*/  ISETP.NE.AND P0, PT, R4, 0x1, PT ;  /* 0x000000010400780c */ /* 0x000ff60003f05270 */
[----:B------:R-:W-:Y:S02]  /*18590*/  @!UPT UIADD3 URZ, URZ, URZ, URZ ;  /* 0x0000003f3f3ff290 */ /* 0x000fe4000fffe03f */
[----:B------:R-:W-:Y:S05]  /*185a0*/  @P0 IMAD.HI.U32 R4, R3, c[0x0][0x330], RZ ;  /* 0x0000cc0003040a27 */ /* 0x000fea00078e00ff */
[----:B------:R-:W-:Y:S02]  /*185b0*/  @P0 SHF.R.U32.HI R3, RZ, c[0x0][0x334], R4 ;  /* 0x0000cd00ff030a19 */ /* 0x000fe40000011604 */
.L_x_1368:
[----:B------:R-:W-:Y:S05]  /*185c0*/  BSYNC B0 ;  /* 0x0000000000007941 */ /* 0x000fea0003800000 */
.L_x_1366:
[----:B------:R-:W-:Y:S05]  /*185d0*/  IMAD R3, R3, c[0x0][0x32c], R10 ;  /* 0x0000cb0003037a24 */ /* 0x000fea00078e020a */
[----:B------:R-:W-:Y:S02]  /*185e0*/  IADD3 R4, R3, c[0x0][0x32c], RZ ;  /* 0x0000cb0003047a10 */ /* 0x000fe40007ffe0ff */
[----:B------:R-:W-:Y:S02]  /*185f0*/  IMNMX R0, R0, R3, !PT ;  /* 0x0000000300007217 */ /* 0x000fe40007800200 */
[----:B------:R-:W-:Y:S02]  /*18600*/  IMNMX R2, R2, R4, PT ;  /* 0x0000000402027217 */ /* 0x000fe40003800200 */
.L_x_1365:
        /* <DEDUP_REMOVED lines=44> */
.L_x_1467:
[----:B-1----:R-:W-:Y:S01]  /*188d0*/  IADD3 R2, R8, R3, RZ ;  /* 0x0000000308027210 */ /* 0x002fe20007ffe0ff */
[----:B------:R-:W-:Y:S05]  /*188e0*/  IMAD.MOV.U32 R0, RZ, RZ, 0x1 ;  /* 0x00000001ff007424 */ /* 0x000fea00078e00ff */
[----:B------:R-:W-:Y:S01]  /*188f0*/  ISETP.LE.AND P0, PT, R0, c[0x0][0x32c], PT ;  /* 0x0000cb0000007a0c */ /* 0x000fe20003f03270 */
[----:B------:R-:W-:Y:S11]  /*18900*/  IMAD.IADD R0, R9, 0x1, R3 ;  /* 0x0000000109007824 */ /* 0x000ff600078e0203 */
[----:B------:R-:W-:Y:S01]  /*18910*/  @!UPT UIADD3 URZ, URZ, URZ, URZ ;  /* 0x0000003f3f3ff290 */ /* 0x000fe2000fffe03f */
[----:B------:R-:W-:-:S05]  /*18920*/  @!P0 BRA `(.L_x_1370) ;  /* 0x0000018000008947 */ /* 0x000fca0003800000 */
[----:B------:R-:W5:Y:S01]  /*18930*/  LDL R4, [R1+0x8c] ;  /* 0x00008c0001047983 */ /* 0x000f620000100800 */
[----:B------:R-:W-:Y:S01]  /*18940*/  BSSY B0, `(.L_x_1371) ;  /* 0x0000012000007945 */ /* 0x000fe20003800000 */
[----:B-----5:R-:W-:Y:S04]  /*18950*/  IADD3 R3, -R4, R5, R3 ;  /* 0x0000000504037210 */ /* 0x020fe80007ffe103 */
        /* <DEDUP_REMOVED lines=11> */
.L_x_1372:
[----:B------:R-:W-:Y:S04]  /*18a10*/  MOV R4, c[0x0][0x32c] ;  /* 0x0000cb0000047a02 */ /* 0x000fe80000000f00 */
[----:B------:R-:W-:Y:S11]  /*18a20*/  ISETP.NE.AND P0, PT, R4, 0x1, PT ;  /* 0x000000010400780c */ /* 0x000ff60003f05270 */
[----:B------:R-:W-:Y:S02]  /*18a30*/  @!UPT UIADD3 URZ, URZ, URZ, URZ ;  /* 0x0000003f3f3ff290 */ /* 0x000fe4000fffe03f */
[----:B------:R-:W-:Y:S05]  /*18a40*/  @P0 IMAD.HI.U32 R4, R3, c[0x0][0x330], RZ ;  /* 0x0000cc0003040a27 */ /* 0x000fea00078e00ff */
[----:B------:R-:W-:Y:S02]  /*18a50*/  @P0 SHF.R.U32.HI R3, RZ, c[0x0][0x334], R4 ;  /* 0x0000cd00ff030a19 */ /* 0x000fe40000011604 */
.L_x_1373:
[----:B------:R-:W-:Y:S05]  /*18a60*/  BSYNC B0 ;  /* 0x0000000000007941 */ /* 0x000fea0003800000 */
.L_x_1371:
[----:B------:R-:W-:Y:S05]  /*18a70*/  IMAD R10, R3, c[0x0][0x32c], R10 ;  /* 0x0000cb00030a7a24 */ /* 0x000fea00078e020a */
[----:B------:R-:W-:Y:S02]  /*18a80*/  IADD3 R3, R10, c[0x0][0x32c], RZ ;  /* 0x0000cb000a037a10 */ /* 0x000fe40007ffe0ff */
[----:B------:R-:W-:Y:S02]  /*18a90*/  IMNMX R0, R0, R10, !PT ;  /* 0x0000000a00007217 */ /* 0x000fe40007800200 */
[----:B------:R-:W-:Y:S02]  /*18aa0*/  IMNMX R2, R2, R3, PT ;  /* 0x0000000302027217 */ /* 0x000fe40003800200 */
.L_x_1370:
[----:B------:R-:W-:Y:S02]  /*18ab0*/  ISETP.GT.AND P0, PT, R0, RZ, !P1 ;  /* 0x000000ff0000720c */ /* 0x000fe40004f04270 */
[----:B------:R-:W-:Y:S02]  /*18ac0*/  LOP3.LUT P1, RZ, R229, 0x1, RZ, 0xc0, !PT ;  /* 0x00000001e5ff7812 */ /* 0x000fe4000782c0ff */
[----:B------:R-:W-:Y:S02]  /*18ad0*/  ISETP.LT.OR P0, PT, R2, 0x1, P0 ;  /* 0x000000010200780c */ /* 0x000fe40000701670 */
[----:B------:R-:W-:Y:S02]  /*18ae0*/  FMNMX.FTZ R3, R13, R6, !PT ;  /* 0x000000060d037209 */ /* 0x000fe40007810000 */
[----:B------:R-:W-:Y:S02]  /*18af0*/  FSEL R8, R252, -INF , !P0 ;  /* 0xff800000fc087808 */ /* 0x000fe40004000000 */
[----:B------:R-:W-:Y:S02]  /*18b00*/  LOP3.LUT P0, RZ, R229, 0x10, RZ, 0xc0, !PT ;  /* 0x00000010e5ff7812 */ /* 0x000fe4000780c0ff */
[----:B------:R-:W-:Y:S02]  /*18b10*/  FMNMX.FTZ R4, R11, R137, !PT ;  /* 0x000000890b047209 */ /* 0x000fe40007810000 */
[----:B------:R-:W-:Y:S02]  /*18b20*/  ISETP.GT.AND P0, PT, R0, 0x1, !P0 ;  /* 0x000000010000780c */ /* 0x000fe40004704270 */
[----:B--234-:R-:W-:Y:S02]  /*18b30*/  FMNMX.FTZ R7, R21, R3, !PT ;  /* 0x0000000315077209 */ /* 0x01cfe40007810000 */
        /* <DEDUP_REMOVED lines=24> */
[C---:B------:R-:W-:Y:S02]  /*18cc0*/  ISETP.GT.AND P0, PT, R0.reuse, 0x11, !P1 ;  /* 0x000000110000780c */ /* 0x040fe40004f04270 */
[----:B------:R-:W-:Y:S02]  /*18cd0*/  ISETP.GT.AND P1, PT, R0, 0x28, !P2 ;  /* 0x000000280000780c */ /* 0x000fe40005724270 */
[C---:B------:R-:W-:Y:S02]  /*18ce0*/  ISETP.LT.OR P0, PT, R2.reuse, 0x12, P0 ;  /* 0x000000120200780c */ /* 0x040fe40000701670 */
[----:B------:R-:W-:Y:S02]  /*18cf0*/  ISETP.LT.OR P1, PT, R2, 0x29, P1 ;  /* 0x000000290200780c */ /* 0x000fe40000f21670 */
[----:B------:R-:W-:Y:S02]  /*18d00*/  FSEL R210, R210, -INF , !P0 ;  /* 0xff800000d2d27808 */ /* 0x000fe40004000000 */
[----:B------:R-:W-:Y:S02]  /*18d10*/  ISETP.GT.AND P0, PT, R0, 0x18, !P6 ;  /* 0x000000180000780c */ /* 0x000fe40007704270 */
[----:B------:R-:W-:Y:S02]  /*18d20*/  LOP3.LUT P6, RZ, R229, 0x20, RZ, 0xc0, !PT ;  /* 0x00000020e5ff7812 */ /* 0x000fe400078cc0ff */
[----:B------:R-:W-:Y:S02]  /*18d30*/  ISETP.LT.OR P0, PT, R2, 0x19, P0 ;  /* 0x000000190200780c */ /* 0x000fe40000701670 */
[----:B------:R-:W-:Y:S02]  /*18d40*/  FSEL R232, R34, -INF , !P1 ;  /* 0xff80000022e87808 */ /* 0x000fe40004800000 */
        /* <DEDUP_REMOVED lines=50> */
.L_x_1468:
[----:B--2---:R-:W-:Y:S01]  /*19070*/  FMNMX.FTZ R139, R4, R139, !PT ;  /* 0x0000008b048b7209 */ /* 0x004fe20007810000 */
[----:B------:R-:W-:-:S05]  /*19080*/  BRA.DIV ~URZ, `(.L_x_1375) ;  /* 0x000092427f007947 */ /* 0x000fca000b800000 */
[----:B------:R-:W-:Y:S04]  /*19090*/  SHFL.BFLY PT, R2, R140, 0x2, 0x1f ;  /* 0x0c401f008c027f89 */ /* 0x000fe800000e0000 */
[----:B------:R-:W-:Y:S04]  /*190a0*/  SHFL.BFLY PT, R3, R141, 0x2, 0x1f ;  /* 0x0c401f008d037f89 */ /* 0x000fe800000e0000 */
[----:B-1----:R-:W1:Y:S02]  /*190b0*/  SHFL.BFLY PT, R4, R0, 0x2, 0x1f ;  /* 0x0c401f0000047f89 */ /* 0x002e6400000e0000 */
[----:B-1----:R-:W-:Y:S02]  /*190c0*/  FMNMX.FTZ R4, R0, R4, !PT ;  /* 0x0000000400047209 */ /* 0x002fe40007810000 */
[----:B------:R-:W-:Y:S02]  /*190d0*/  FMNMX.FTZ R140, R140, R2, !PT ;  /* 0x000000028c8c7209 */ /* 0x000fe40007810000 */
[----:B------:R-:W1:Y:S01]  /*190e0*/  SHFL.BFLY PT, R2, R139, 0x1, 0x1f ;  /* 0x0c201f008b027f89 */ /* 0x000e6200000e0000 */
[----:B------:R-:W-:Y:S03]  /*190f0*/  FMNMX.FTZ R141, R141, R3, !PT ;  /* 0x000000038d8d7209 */ /* 0x000fe60007810000 */
[----:B------:R-:W2:Y:S04]  /*19100*/  SHFL.BFLY PT, R7, R140, 0x1, 0x1f ;  /* 0x0c201f008c077f89 */ /* 0x000ea800000e0000 */
[----:B------:R-:W3:Y:S04]  /*19110*/  SHFL.BFLY PT, R9, R141, 0x1, 0x1f ;  /* 0x0c201f008d097f89 */ /* 0x000ee800000e0000 */
[----:B------:R4:W4:Y:S01]  /*19120*/  SHFL.BFLY PT, R3, R4, 0x1, 0x1f ;  /* 0x0c201f0004037f89 */ /* 0x00092200000e0000 */
[----:B-1----:R-:W-:Y:S02]  /*19130*/  FMNMX.FTZ R139, R139, R2, !PT ;  /* 0x000000028b8b7209 */ /* 0x002fe40007810000 */
[----:B--2---:R-:W-:Y:S02]  /*19140*/  FMNMX.FTZ R140, R140, R7, !PT ;  /* 0x000000078c8c7209 */ /* 0x004fe40007810000 */
[----:B---3--:R-:W-:Y:S02]  /*19150*/  FMNMX.FTZ R141, R141, R9, !PT ;  /* 0x000000098d8d7209 */ /* 0x008fe40007810000 */
.L_x_1469:
[C---:B------:R-:W-:Y:S01]  /*19160*/  FMUL.FTZ R142, R139.reuse, c[0x0][0x2d0] ;  /* 0x0000b4008b8e7a20 */ /* 0x040fe20000410000 */
[----:B------:R-:W-:Y:S01]  /*19170*/  FSETP.NEU.FTZ.AND P0, PT, R139, -INF , PT ;  /* 0xff8000008b00780b */ /* 0x000fe20003f1d000 */
[C---:B------:R-:W-:Y:S01]  /*19180*/  FMUL.FTZ R200, R140.reuse, c[0x0][0x2d0] ;  /* 0x0000b4008cc87a20 */ /* 0x040fe20000410000 */
[----:B------:R-:W-:Y:S01]  /*19190*/  FSETP.NEU.FTZ.AND P1, PT, R140, -INF , PT ;  /* 0xff8000008c00780b */ /* 0x000fe20003f3d000 */
[----:B------:R-:W-:Y:S01]  /*191a0*/  FMUL.FTZ R143, R141, c[0x0][0x2d0] ;  /* 0x0000b4008d8f7a20 */ /* 0x000fe20000410000 */
[----:B------:R-:W-:Y:S01]  /*191b0*/  FSEL R142, R142, RZ, P0 ;  /* 0x000000ff8e8e7208 */ /* 0x000fe20000000000 */
[----:B------:R-:W-:Y:S01]  /*191c0*/  WARPSYNC 0xffffffff ;  /* 0xffffffff00007948 */ /* 0x000fe20003800000 */
[----:B------:R-:W-:Y:S02]  /*191d0*/  FSEL R200, R200, RZ, P1 ;  /* 0x000000ffc8c87208 */ /* 0x000fe40000800000 */
[----:B----4-:R-:W-:Y:S01]  /*191e0*/  FMNMX.FTZ R7, R3, R4, !PT ;  /* 0x0000000403077209 */ /* 0x010fe20007810000 */
[--C-:B------:R-:W-:Y:S02]  /*191f0*/  FFMA.FTZ R0, R13, c[0x0][0x2d0], -R142.reuse ;  /* 0x0000b4000d007a23 */ /* 0x100fe4000001088e */
[--C-:B------:R-:W-:Y:S02]  /*19200*/  FFMA.FTZ R2, R23, c[0x0][0x2d0], -R142.reuse ;  /* 0x0000b40017027a23 */ /* 0x100fe4000001088e */
[----:B------:R1:W-:Y:S10]  /*19210*/  MUFU.EX2 R241, R0 ;  /* 0x0000000000f17308 */ /* 0x0003f40000000800 */
[----:B------:R2:W-:Y:S01]  /*19220*/  MUFU.EX2 R29, R2 ;  /* 0x00000002001d7308 */ /* 0x0005e20000000800 */
[----:B-1----:R-:W-:Y:S09]  /*19230*/  FFMA.FTZ R0, R21, c[0x0][0x2d0], -R142 ;  /* 0x0000b40015007a23 */ /* 0x002ff2000001088e */
[----:B------:R1:W3:Y:S01]  /*19240*/  MUFU.EX2 R40, R0 ;  /* 0x0000000000287308 */ /* 0x0002e20000000800 */
[--C-:B--2---:R-:W-:Y:S09]  /*19250*/  FFMA.FTZ R2, R20, c[0x0][0x2d0], -R200.reuse ;  /* 0x0000b40014027a23 */ /* 0x104ff200000108c8 */
[----:B------:R-:W-:Y:S01]  /*19260*/  MUFU.EX2 R36, R2 ;  /* 0x0000000200247308 */ /* 0x000fe20000000800 */
[--C-:B-1----:R-:W-:Y:S09]  /*19270*/  FFMA.FTZ R0, R12, c[0x0][0x2d0], -R200.reuse ;  /* 0x0000b4000c007a23 */ /* 0x102ff200000108c8 */
[----:B------:R1:W-:Y:S02]  /*19280*/  MUFU.EX2 R240, R0 ;  /* 0x0000000000f07308 */ /* 0x0003e40000000800 */
[----:B-1----:R-:W-:Y:S01]  /*19290*/  FFMA.FTZ R0, R15, c[0x0][0x2d0], -R200 ;  /* 0x0000b4000f007a23 */ /* 0x002fe200000108c8 */
[----:B---3--:R-:W-:Y:S07]  /*192a0*/  F2FP.BF16.PACK_AB R192, R40, R241 ;  /* 0x000000f128c0723e */ /* 0x008fee00000010ff */
[----:B------:R1:W2:Y:S02]  /*192b0*/  MUFU.EX2 R39, R0 ;  /* 0x0000000000277308 */ /* 0x0002a40000000800 */
[----:B-1----:R-:W-:Y:S01]  /*192c0*/  FFMA.FTZ R0, R24, c[0x0][0x2d0], -R142 ;  /* 0x0000b40018007a23 */ /* 0x002fe2000001088e */
[----:B--2---:R-:W-:Y:S01]  /*192d0*/  F2FP.BF16.PACK_AB R193, R39, R240 ;  /* 0x000000f027c1723e */ /* 0x004fe200000010ff */
[----:B------:R-:W1:Y:S06]  /*192e0*/  LDSM.16.MT88.4 R24, [R217+0x2080] ;  /* 0x00208000d918783b */ /* 0x000e6c0000004200 */
[----:B------:R2:W3:Y:S02]  /*192f0*/  MUFU.EX2 R35, R0 ;  /* 0x0000000000237308 */ /* 0x0004e40000000800 */
[----:B--2---:R-:W-:Y:S01]  /*19300*/  FFMA.FTZ R0, R19, c[0x0][0x2d0], -R200 ;  /* 0x0000b40013007a23 */ /* 0x004fe200000108c8 */
[----:B---3--:R-:W-:Y:S07]  /*19310*/  F2FP.BF16.PACK_AB R194, R35, R29 ;  /* 0x0000001d23c2723e */ /* 0x008fee00000010ff */
[----:B------:R2:W3:Y:S02]  /*19320*/  MUFU.EX2 R28, R0 ;  /* 0x00000000001c7308 */ /* 0x0004e40000000800 */
[----:B--2---:R-:W-:Y:S02]  /*19330*/  FSEL R0, R139, RZ, P0 ;  /* 0x000000ff8b007208 */ /* 0x004fe40000000000 */
[----:B------:R-:W-:Y:S02]  /*19340*/  FSETP.NEU.FTZ.AND P0, PT, R141, -INF , PT ;  /* 0xff8000008d00780b */ /* 0x000fe40003f1d000 */
[----:B---3--:R-:W-:Y:S01]  /*19350*/  F2FP.BF16.PACK_AB R195, R36, R28 ;  /* 0x0000001c24c3723e */ /* 0x008fe200000010ff */
[----:B------:R-:W-:Y:S01]  /*19360*/  FADD.FTZ R0, -R0, R6 ;  /* 0x0000000600007221 */ /* 0x000fe20000010100 */
[----:B------:R-:W-:Y:S03]  /*19370*/  FSEL R143, R143, RZ, P0 ;  /* 0x000000ff8f8f7208 */ /* 0x000fe60000000000 */
[----:B------:R-:W-:Y:S02]  /*19380*/  FMUL.FTZ R0, R0, c[0x0][0x2d0] ;  /* 0x0000b40000007a20 */ /* 0x000fe40000410000 */
[--C-:B------:R-:W-:Y:S02]  /*19390*/  FFMA.FTZ R2, R11, c[0x0][0x2d0], -R143.reuse ;  /* 0x0000b4000b027a23 */ /* 0x100fe4000001088f */
[----:B------:R-:W2:Y:S10]  /*193a0*/  MUFU.EX2 R6, R0 ;  /* 0x0000000000067308 */ /* 0x000eb40000000800 */
[----:B------:R3:W-:Y:S01]  /*193b0*/  MUFU.EX2 R32, R2 ;  /* 0x0000000200207308 */ /* 0x0007e20000000800 */
[C---:B--2---:R-:W-:Y:S02]  /*193c0*/  FMUL.FTZ R20, R6.reuse, R156 ;  /* 0x0000009c06147220 */ /* 0x044fe40000410000 */
[C---:B------:R-:W-:Y:S02]  /*193d0*/  FMUL.FTZ R21, R6.reuse, R157 ;  /* 0x0000009d06157220 */ /* 0x040fe40000410000 */
[C---:B------:R-:W-:Y:S02]  /*193e0*/  FMUL.FTZ R52, R6.reuse, R144 ;  /* 0x0000009006347220 */ /* 0x040fe40000410000 */
[C---:B------:R-:W-:Y:S02]  /*193f0*/  FMUL.FTZ R53, R6.reuse, R145 ;  /* 0x0000009106357220 */ /* 0x040fe40000410000 */
[----:B------:R-:W-:Y:S02]  /*19400*/  FMUL.FTZ R56, R6, R56 ;  /* 0x0000003806387220 */ /* 0x000fe40000410000 */
[--C-:B---3--:R-:W-:Y:S02]  /*19410*/  FFMA.FTZ R2, R14, c[0x0][0x2d0], -R143.reuse ;  /* 0x0000b4000e027a23 */ /* 0x108fe4000001088f */
[C---:B------:R-:W-:Y:S02]  /*19420*/  FMUL.FTZ R57, R6.reuse, R57 ;  /* 0x0000003906397220 */ /* 0x040fe40000410000 */
[----:B------:R-:W2:Y:S01]  /*19430*/  MUFU.EX2 R31, R2 ;  /* 0x00000002001f7308 */ /* 0x000ea20000000800 */
        /* <DEDUP_REMOVED lines=12> */
[----:B--2---:R-:W-:Y:S01]  /*19500*/  F2FP.BF16.PACK_AB R196, R31, R32 ;  /* 0x000000201fc4723e */ /* 0x004fe200000010ff */
[--C-:B------:R-:W-:Y:S02]  /*19510*/  FFMA.FTZ R2, R16, c[0x0][0x2d0], -R143.reuse ;  /* 0x0000b40010027a23 */ /* 0x100fe4000001088f */
[C---:B------:R-:W-:Y:S02]  /*19520*/  FMUL.FTZ R116, R6.reuse, R116 ;  /* 0x0000007406747220 */ /* 0x040fe40000410000 */
[----:B------:R2:W-:Y:S01]  /*19530*/  MUFU.EX2 R33, R2 ;  /* 0x0000000200217308 */ /* 0x0005e20000000800 */
[C---:B------:R-:W-:Y:S02]  /*19540*/  FMUL.FTZ R117, R6.reuse, R117 ;  /* 0x0000007506757220 */ /* 0x040fe40000410000 */
[C---:B------:R-:W-:Y:S02]  /*19550*/  FMUL.FTZ R120, R6.reuse, R120 ;  /* 0x0000007806787220 */ /* 0x040fe40000410000 */
[C---:B------:R-:W-:Y:S02]  /*19560*/  FMUL.FTZ R121, R6.reuse, R121 ;  /* 0x0000007906797220 */ /* 0x040fe40000410000 */
[C---:B------:R-:W-:Y:S02]  /*19570*/  FMUL.FTZ R132, R6.reuse, R132 ;  /* 0x0000008406847220 */ /* 0x040fe40000410000 */
[----:B------:R-:W-:Y:S02]  /*19580*/  FMUL.FTZ R133, R6, R133 ;  /* 0x0000008506857220 */ /* 0x000fe40000410000 */
[--C-:B--2---:R-:W-:Y:S04]  /*19590*/  FFMA.FTZ R2, R18, c[0x0][0x2d0], -R143.reuse ;  /* 0x0000b40012027a23 */ /* 0x104fe8000001088f */
[----:B------:R2:W3:Y:S02]  /*195a0*/  MUFU.EX2 R37, R2 ;  /* 0x0000000200257308 */ /* 0x0004e40000000800 */
[----:B--2---:R-:W-:Y:S02]  /*195b0*/  FSEL R2, R140, RZ, P1 ;  /* 0x000000ff8c027208 */ /* 0x004fe40000800000 */
[----:B---3--:R-:W-:Y:S03]  /*195c0*/  F2FP.BF16.PACK_AB R198, R37, R33 ;  /* 0x0000002125c6723e */ /* 0x008fe600000010ff */
[----:B------:R-:W-:Y:S01]  /*195d0*/  FADD.FTZ R0, -R2, R136 ;  /* 0x0000008802007221 */ /* 0x000fe20000010100 */
[----:B------:R-:W-:Y:S01]  /*195e0*/  FSEL R2, R141, RZ, P0 ;  /* 0x000000ff8d027208 */ /* 0x000fe20000000000 */
[----:B------:R-:W-:Y:S01]  /*195f0*/  FFMA.FTZ R136, R214, c[0x0][0x2d0], -R200 ;  /* 0x0000b400d6887a23 */ /* 0x000fe200000108c8 */
[C---:B------:R-:W-:Y:S01]  /*19600*/  FSETP.NEU.FTZ.AND P0, PT, R7.reuse, -INF , PT ;  /* 0xff8000000700780b */ /* 0x040fe20003f1d000 */
[----:B------:R-:W-:Y:S02]  /*19610*/  FMUL.FTZ R0, R0, c[0x0][0x2d0] ;  /* 0x0000b40000007a20 */ /* 0x000fe40000410000 */
[----:B------:R2:W-:Y:S10]  /*19620*/  MUFU.EX2 R157, R136 ;  /* 0x00000088009d7308 */ /* 0x0005f40000000800 */
[----:B------:R3:W4:Y:S01]  /*19630*/  MUFU.EX2 R3, R0 ;  /* 0x0000000000037308 */ /* 0x0007220000000800 */
[----:B--2---:R-:W-:Y:S02]  /*19640*/  FFMA.FTZ R136, R238, c[0x0][0x2d0], -R143 ;  /* 0x0000b400ee887a23 */ /* 0x004fe4000001088f */
[----:B---3--:R-:W-:Y:S02]  /*19650*/  FADD.FTZ R0, -R2, R137 ;  /* 0x0000008902007221 */ /* 0x008fe40000010100 */
[----:B------:R-:W-:Y:S02]  /*19660*/  FMUL.FTZ R137, R7, c[0x0][0x2d0] ;  /* 0x0000b40007897a20 */ /* 0x000fe40000410000 */
[----:B------:R-:W-:Y:S02]  /*19670*/  FMUL.FTZ R0, R0, c[0x0][0x2d0] ;  /* 0x0000b40000007a20 */ /* 0x000fe40000410000 */
[----:B----4-:R-:W-:Y:S01]  /*19680*/  FMUL.FTZ R11, R3, R167 ;  /* 0x000000a7030b7220 */ /* 0x010fe20000410000 */
[----:B------:R-:W-:Y:S01]  /*19690*/  FSEL R137, R137, RZ, P0 ;  /* 0x000000ff89897208 */ /* 0x000fe20000000000 */
[----:B------:R2:W3:Y:S01]  /*196a0*/  MUFU.EX2 R2, R0 ;  /* 0x0000000000027308 */ /* 0x0004e20000000800 */
[C---:B------:R-:W-:Y:S02]  /*196b0*/  FMUL.FTZ R23, R3.reuse, R159 ;  /* 0x0000009f03177220 */ /* 0x040fe40000410000 */
[C---:B------:R-:W-:Y:S02]  /*196c0*/  FMUL.FTZ R54, R3.reuse, R146 ;  /* 0x0000009203367220 */ /* 0x040fe40000410000 */
[--C-:B------:R-:W-:Y:S02]  /*196d0*/  FFMA.FTZ R4, R10, c[0x0][0x2d0], -R137.reuse ;  /* 0x0000b4000a047a23 */ /* 0x100fe40000010889 */
[C---:B------:R-:W-:Y:S02]  /*196e0*/  FMUL.FTZ R10, R3.reuse, R166 ;  /* 0x000000a6030a7220 */ /* 0x040fe40000410000 */
[C---:B------:R-:W-:Y:S01]  /*196f0*/  FMUL.FTZ R55, R3.reuse, R147 ;  /* 0x0000009303377220 */ /* 0x040fe20000410000 */
[----:B------:R4:W-:Y:S01]  /*19700*/  MUFU.EX2 R30, R4 ;  /* 0x00000004001e7308 */ /* 0x0009e20000000800 */
[----:B------:R-:W-:Y:S01]  /*19710*/  LDSM.16.MT88.4 R144, [R219+0x2080] ;  /* 0x00208000db90783b */ /* 0x000fe20000004200 */
[C---:B------:R-:W-:Y:S02]  /*19720*/  FMUL.FTZ R58, R3.reuse, R58 ;  /* 0x0000003a033a7220 */ /* 0x040fe40000410000 */
[C---:B------:R-:W-:Y:S02]  /*19730*/  FMUL.FTZ R59, R3.reuse, R59 ;  /* 0x0000003b033b7220 */ /* 0x040fe40000410000 */
[C---:B------:R-:W-:Y:S02]  /*19740*/  FMUL.FTZ R70, R3.reuse, R70 ;  /* 0x0000004603467220 */ /* 0x040fe40000410000 */
[C---:B------:R-:W-:Y:S02]  /*19750*/  FMUL.FTZ R71, R3.reuse, R71 ;  /* 0x0000004703477220 */ /* 0x040fe40000410000 */
[C---:B------:R-:W-:Y:S02]  /*19760*/  FMUL.FTZ R74, R3.reuse, R74 ;  /* 0x0000004a034a7220 */ /* 0x040fe40000410000 */
[C---:B------:R-:W-:Y:S02]  /*19770*/  FMUL.FTZ R75, R3.reuse, R75 ;  /* 0x0000004b034b7220 */ /* 0x040fe40000410000 */
[--C-:B--2---:R-:W-:Y:S02]  /*19780*/  FFMA.FTZ R0, R8, c[0x0][0x2d0], -R137.reuse ;  /* 0x0000b40008007a23 */ /* 0x104fe40000010889 */
[----:B------:R-:W-:Y:S02]  /*19790*/  FMUL.FTZ R8, R6, R164 ;  /* 0x000000a406087220 */ /* 0x000fe40000410000 */
[----:B------:R2:W5:Y:S01]  /*197a0*/  MUFU.EX2 R9, R0 ;  /* 0x0000000000097308 */ /* 0x0005620000000800 */
[C---:B---3--:R-:W-:Y:S02]  /*197b0*/  FMUL.FTZ R12, R2.reuse, R168 ;  /* 0x000000a8020c7220 */ /* 0x048fe40000410000 */
[C---:B------:R-:W-:Y:S02]  /*197c0*/  FMUL.FTZ R13, R2.reuse, R169 ;  /* 0x000000a9020d7220 */ /* 0x040fe40000410000 */
[----:B------:R-:W-:Y:S01]  /*197d0*/  FMUL.FTZ R16, R2, R172 ;  /* 0x000000ac02107220 */ /* 0x000fe20000410000 */
[----:B------:R-:W-:Y:S01]  /*197e0*/  MOV R172, R39 ;  /* 0x0000002700ac7202 */ /* 0x000fe20000000f00 */
[--C-:B----4-:R-:W-:Y:S02]  /*197f0*/  FFMA.FTZ R4, R22, c[0x0][0x2d0], -R137.reuse ;  /* 0x0000b40016047a23 */ /* 0x110fe40000010889 */
[C---:B------:R-:W-:Y:S02]  /*19800*/  FMUL.FTZ R22, R3.reuse, R158 ;  /* 0x0000009e03167220 */ /* 0x040fe40000410000 */
[----:B------:R3:W-:Y:S01]  /*19810*/  MUFU.EX2 R38, R4 ;  /* 0x0000000400267308 */ /* 0x0007e20000000800 */
[----:B------:R-:W-:Y:S02]  /*19820*/  FMUL.FTZ R39, R3, R151 ;  /* 0x0000009703277220 */ /* 0x000fe40000410000 */
[C---:B------:R-:W-:Y:S02]  /*19830*/  FMUL.FTZ R44, R2.reuse, R184 ;  /* 0x000000b8022c7220 */ /* 0x040fe40000410000 */
[C---:B------:R-:W-:Y:S02]  /*19840*/  FMUL.FTZ R45, R2.reuse, R185 ;  /* 0x000000b9022d7220 */ /* 0x040fe40000410000 */
[C---:B------:R-:W-:Y:S02]  /*19850*/  FMUL.FTZ R48, R2.reuse, R188 ;  /* 0x000000bc02307220 */ /* 0x040fe40000410000 */
[C---:B------:R-:W-:Y:S02]  /*19860*/  FMUL.FTZ R49, R2.reuse, R189 ;  /* 0x000000bd02317220 */ /* 0x040fe40000410000 */
[----:B------:R-:W-:Y:S02]  /*19870*/  FMUL.FTZ R60, R2, R60 ;  /* 0x0000003c023c7220 */ /* 0x000fe40000410000 */
[--C-:B--2---:R-:W-:Y:S01]  /*19880*/  FFMA.FTZ R0, R17, c[0x0][0x2d0], -R137.reuse ;  /* 0x0000b40011007a23 */ /* 0x104fe20000010889 */
[----:B-----5:R-:W-:Y:S01]  /*19890*/  MOV R164, R9 ;  /* 0x0000000900a47202 */ /* 0x020fe20000000f00 */
[----:B------:R-:W-:Y:S02]  /*198a0*/  FMUL.FTZ R9, R6, R165 ;  /* 0x000000a506097220 */ /* 0x000fe40000410000 */
[----:B------:R2:W4:Y:S01]  /*198b0*/  MUFU.EX2 R34, R0 ;  /* 0x0000000000227308 */ /* 0x0005220000000800 */
[C---:B------:R-:W-:Y:S01]  /*198c0*/  FMUL.FTZ R86, R3.reuse, R86 ;  /* 0x0000005603567220 */ /* 0x040fe20000410000 */
[----:B------:R-:W-:Y:S01]  /*198d0*/  F2FP.BF16.PACK_AB R197, R30, R164 ;  /* 0x000000a41ec5723e */ /* 0x000fe200000010ff */
[----:B------:R-:W-:Y:S02]  /*198e0*/  FMUL.FTZ R87, R3, R87 ;  /* 0x0000005703577220 */ /* 0x000fe40000410000 */
[-C--:B-1----:R-:W-:Y:S05]  /*198f0*/  HMMA.16816.F32.BF16 R8, R192, R24.reuse, R8 ;  /* 0x00000018c008723c */ /* 0x082fea0000041808 */
[----:B---3--:R-:W-:Y:S02]  /*19900*/  FFMA.FTZ R4, R204, c[0x0][0x2d0], -R142 ;  /* 0x0000b400cc047a23 */ /* 0x008fe4000001088e */
[C---:B------:R-:W-:Y:S01]  /*19910*/  FMUL.FTZ R17, R2.reuse, R173 ;  /* 0x000000ad02117220 */ /* 0x040fe20000410000 */
[----:B------:R-:W-:Y:S01]  /*19920*/  MOV R173, R31 ;  /* 0x0000001f00ad7202 */ /* 0x000fe20000000f00 */
[C---:B------:R-:W-:Y:S03]  /*19930*/  FMUL.FTZ R61, R2.reuse, R61 ;  /* 0x0000003d023d7220 */ /* 0x040fe60000410000 */
[C---:B------:R-:W-:Y:S02]  /*19940*/  FMUL.FTZ R64, R2.reuse, R64 ;  /* 0x0000004002407220 */ /* 0x040fe40000410000 */
[C---:B------:R-:W-:Y:S02]  /*19950*/  FMUL.FTZ R65, R2.reuse, R65 ;  /* 0x0000004102417220 */ /* 0x040fe40000410000 */
[C---:B------:R-:W-:Y:S02]  /*19960*/  FMUL.FTZ R76, R2.reuse, R76 ;  /* 0x0000004c024c7220 */ /* 0x040fe40000410000 */
[C---:B------:R-:W-:Y:S01]  /*19970*/  FMUL.FTZ R77, R2.reuse, R77 ;  /* 0x0000004d024d7220 */ /* 0x040fe20000410000 */
[----:B--2---:R-:W-:Y:S01]  /*19980*/  FSEL R0, R7, RZ, P0 ;  /* 0x000000ff07007208 */ /* 0x004fe20000000000 */
[----:B------:R-:W-:Y:S01]  /*19990*/  FMUL.FTZ R80, R2, R80 ;  /* 0x0000005002507220 */ /* 0x000fe20000410000 */
[----:B----4-:R-:W-:Y:S01]  /*199a0*/  F2FP.BF16.PACK_AB R199, R38, R34 ;  /* 0x0000002226c7723e */ /* 0x010fe200000010ff */
[----:B------:R-:W-:Y:S02]  /*199b0*/  FMUL.FTZ R81, R2, R81 ;  /* 0x0000005102517220 */ /* 0x000fe40000410000 */
[----:B------:R-:W-:Y:S02]  /*199c0*/  FADD.FTZ R0, -R0, R138 ;  /* 0x0000008a00007221 */ /* 0x000fe40000010100 */
[----:B------:R1:W-:Y:S01]  /*199d0*/  MUFU.EX2 R138, R4 ;  /* 0x00000004008a7308 */ /* 0x0003e20000000800 */
[C---:B------:R-:W-:Y:S02]  /*199e0*/  FMUL.FTZ R90, R3.reuse, R90 ;  /* 0x0000005a035a7220 */ /* 0x040fe40000410000 */
[----:B------:R-:W-:Y:S02]  /*199f0*/  FMUL.FTZ R0, R0, c[0x0][0x2d0] ;  /* 0x0000b40000007a20 */ /* 0x000fe40000410000 */
        /* <DEDUP_REMOVED lines=8> */
[C---:B------:R-:W-:Y:S02]  /*19a80*/  FMUL.FTZ R106, R3.reuse, R106 ;  /* 0x0000006a036a7220 */ /* 0x040fe40000410000 */
[----:B------:R-:W-:Y:S02]  /*19a90*/  FMUL.FTZ R107, R3, R107 ;  /* 0x0000006b036b7220 */ /* 0x000fe40000410000 */
[C---:B------:R-:W-:Y:S02]  /*19aa0*/  FMUL.FTZ R108, R2.reuse, R108 ;  /* 0x0000006c026c7220 */ /* 0x040fe40000410000 */
[----:B-1----:R-:W-:Y:S02]  /*19ab0*/  FFMA.FTZ R4, R203, c[0x0][0x2d0], -R142 ;  /* 0x0000b400cb047a23 */ /* 0x002fe4000001088e */
[C---:B------:R-:W-:Y:S02]  /*19ac0*/  FMUL.FTZ R109, R2.reuse, R109 ;  /* 0x0000006d026d7220 */ /* 0x040fe40000410000 */
[C---:B------:R-:W-:Y:S02]  /*19ad0*/  FMUL.FTZ R112, R2.reuse, R112 ;  /* 0x0000007002707220 */ /* 0x040fe40000410000 */
[----:B------:R-:W-:Y:S02]  /*19ae0*/  FMUL.FTZ R113, R2, R113 ;  /* 0x0000007102717220 */ /* 0x000fe40000410000 */
[C---:B------:R-:W-:Y:S02]  /*19af0*/  FMUL.FTZ R118, R3.reuse, R118 ;  /* 0x0000007603767220 */ /* 0x040fe40000410000 */
[C---:B--2---:R-:W-:Y:S01]  /*19b00*/  FMUL.FTZ R15, R0.reuse, R171 ;  /* 0x000000ab000f7220 */ /* 0x044fe20000410000 */
[----:B------:R-:W-:Y:S01]  /*19b10*/  MOV R171, R40 ;  /* 0x0000002800ab7202 */ /* 0x000fe20000000f00 */
[C---:B------:R-:W-:Y:S01]  /*19b20*/  FMUL.FTZ R14, R0.reuse, R170 ;  /* 0x000000aa000e7220 */ /* 0x040fe20000410000 */
[----:B------:R-:W1:Y:S01]  /*19b30*/  LDSM.16.MT88.4 R40, [R218+0x2080] ;  /* 0x00208000da28783b */ /* 0x000e620000004200 */
[C---:B------:R-:W-:Y:S02]  /*19b40*/  FMUL.FTZ R46, R0.reuse, R186 ;  /* 0x000000ba002e7220 */ /* 0x040fe40000410000 */
[C---:B------:R-:W-:Y:S02]  /*19b50*/  FMUL.FTZ R47, R0.reuse, R187 ;  /* 0x000000bb002f7220 */ /* 0x040fe40000410000 */
[C---:B------:R-:W-:Y:S01]  /*19b60*/  FMUL.FTZ R51, R0.reuse, R191 ;  /* 0x000000bf00337220 */ /* 0x040fe20000410000 */
[C---:B------:R-:W-:Y:S02]  /*19b70*/  HMMA.16816.F32.BF16 R12, R196.reuse, R24, R12 ;  /* 0x00000018c40c723c */ /* 0x040fe4000004180c */
[----:B------:R-:W2:Y:S02]  /*19b80*/  LDL.LU R191, [R1+0xac] ;  /* 0x0000ac0001bf7983 */ /* 0x000ea40000300800 */
[C---:B------:R-:W-:Y:S01]  /*19b90*/  FMUL.FTZ R18, R0.reuse, R174 ;  /* 0x000000ae00127220 */ /* 0x040fe20000410000 */
[----:B------:R-:W-:Y:S01]  /*19ba0*/  MOV R174, R33 ;  /* 0x0000002100ae7202 */ /* 0x000fe20000000f00 */
[----:B------:R-:W-:Y:S01]  /*19bb0*/  FMUL.FTZ R19, R0, R175 ;  /* 0x000000af00137220 */ /* 0x000fe20000410000 */
[----:B------:R-:W-:Y:S01]  /*19bc0*/  LDSM.16.MT88.4 R184, [R218+0x3080] ;  /* 0x00308000dab8783b */ /* 0x000fe20000004200 */
[----:B------:R-:W-:Y:S01]  /*19bd0*/  FMUL.FTZ R24, R6, R160 ;  /* 0x000000a006187220 */ /* 0x000fe20000410000 */
[----:B------:R-:W-:Y:S03]  /*19be0*/  MOV R160, R32 ;  /* 0x0000002000a07202 */ /* 0x000fe60000000f00 */
[----:B------:R-:W-:Y:S01]  /*19bf0*/  FMUL.FTZ R32, R2, R180 ;  /* 0x000000b402207220 */ /* 0x000fe20000410000 */
[-C--:B------:R-:W-:Y:S01]  /*19c00*/  HMMA.16816.F32.BF16 R16, R196, R26.reuse, R16 ;  /* 0x0000001ac410723c */ /* 0x080fe20000041810 */
[----:B------:R3:W-:Y:S02]  /*19c10*/  MUFU.EX2 R180, R4 ;  /* 0x0000000400b47308 */ /* 0x0007e40000000800 */
[C---:B------:R-:W-:Y:S01]  /*19c20*/  FMUL.FTZ R119, R3.reuse, R119 ;  /* 0x0000007703777220 */ /* 0x040fe20000410000 */
[----:B------:R-:W-:Y:S01]  /*19c30*/  MOV R175, R34 ;  /* 0x0000002200af7202 */ /* 0x000fe20000000f00 */
[C---:B------:R-:W-:Y:S02]  /*19c40*/  FMUL.FTZ R122, R3.reuse, R122 ;  /* 0x0000007a037a7220 */ /* 0x040fe40000410000 */
[C---:B------:R-:W-:Y:S01]  /*19c50*/  FMUL.FTZ R123, R3.reuse, R123 ;  /* 0x0000007b037b7220 */ /* 0x040fe20000410000 */
[C---:B------:R-:W-:Y:S04]  /*19c60*/  HMMA.16816.F32.BF16 R20, R192.reuse, R26, R20 ;  /* 0x0000001ac014723c */ /* 0x040fe80000041814 */
[----:B------:R-:W-:Y:S01]  /*19c70*/  FMUL.FTZ R25, R6, R161 ;  /* 0x000000a106197220 */ /* 0x000fe20000410000 */
[----:B------:R-:W-:Y:S01]  /*19c80*/  MOV R161, R30 ;  /* 0x0000001e00a17202 */ /* 0x000fe20000000f00 */
[----:B------:R-:W-:Y:S01]  /*19c90*/  FMUL.FTZ R30, R0, R178 ;  /* 0x000000b2001e7220 */ /* 0x000fe20000410000 */
[----:B------:R-:W-:Y:S01]  /*19ca0*/  MOV R178, R37 ;  /* 0x0000002500b27202 */ /* 0x000fe20000000f00 */
[C---:B------:R-:W-:Y:S01]  /*19cb0*/  FMUL.FTZ R26, R3.reuse, R162 ;  /* 0x000000a2031a7220 */ /* 0x040fe20000410000 */
[----:B------:R-:W-:Y:S03]  /*19cc0*/  MOV R162, R29 ;  /* 0x0000001d00a27202 */ /* 0x000fe60000000f00 */
[C---:B------:R-:W-:Y:S01]  /*19cd0*/  FMUL.FTZ R27, R3.reuse, R163 ;  /* 0x000000a3031b7220 */ /* 0x040fe20000410000 */
[----:B------:R-:W-:Y:S01]  /*19ce0*/  MOV R163, R28 ;  /* 0x0000001c00a37202 */ /* 0x000fe20000000f00 */
[----:B------:R-:W-:Y:S01]  /*19cf0*/  FMUL.FTZ R37, R6, R149 ;  /* 0x0000009506257220 */ /* 0x000fe20000410000 */
[----:B------:R-:W-:Y:S01]  /*19d00*/  MOV R238, R178 ;  /* 0x000000b200ee7202 */ /* 0x000fe20000000f00 */
[----:B------:R-:W-:Y:S01]  /*19d10*/  FMUL.FTZ R29, R2, R177 ;  /* 0x000000b1021d7220 */ /* 0x000fe20000410000 */
[----:B------:R-:W-:Y:S01]  /*19d20*/  MOV R177, R36 ;  /* 0x0000002400b17202 */ /* 0x000fe20000000f00 */
[----:B------:R-:W-:Y:S01]  /*19d30*/  FMUL.FTZ R36, R6, R148 ;  /* 0x0000009406247220 */ /* 0x000fe20000410000 */
[-C--:B-1----:R-:W-:Y:S03]  /*19d40*/  HMMA.16816.F32.BF16 R24, R192, R40.reuse, R24 ;  /* 0x00000028c018723c */ /* 0x082fe60000041818 */
[----:B------:R-:W-:Y:S01]  /*19d50*/  FMUL.FTZ R31, R0, R179 ;  /* 0x000000b3001f7220 */ /* 0x000fe20000410000 */
[----:B------:R-:W-:Y:S01]  /*19d60*/  MOV R179, R38 ;  /* 0x0000002600b37202 */ /* 0x000fe20000000f00 */
[----:B------:R-:W-:Y:S02]  /*19d70*/  FMUL.FTZ R38, R3, R150 ;  /* 0x0000009603267220 */ /* 0x000fe40000410000 */
[----:B------:R-:W1:Y:S01]  /*19d80*/  LDSM.16.MT88.4 R148, [R220+0x2080] ;  /* 0x00208000dc94783b */ /* 0x000e620000004200 */
[C---:B------:R-:W-:Y:S01]  /*19d90*/  FMUL.FTZ R28, R2.reuse, R176 ;  /* 0x000000b0021c7220 */ /* 0x040fe20000410000 */
[----:B------:R-:W-:Y:S03]  /*19da0*/  MOV R176, R35 ;  /* 0x0000002300b07202 */ /* 0x000fe60000000f00 */
[--C-:B---3--:R-:W-:Y:S02]  /*19db0*/  FFMA.FTZ R4, R201, c[0x0][0x2d0], -R200.reuse ;  /* 0x0000b400c9047a23 */ /* 0x108fe400000108c8 */
[C---:B------:R-:W-:Y:S01]  /*19dc0*/  FMUL.FTZ R134, R3.reuse, R134 ;  /* 0x0000008603867220 */ /* 0x040fe20000410000 */
[C---:B------:R-:W-:Y:S01]  /*19dd0*/  HMMA.16816.F32.BF16 R28, R196.reuse, R40, R28 ;  /* 0x00000028c41c723c */ /* 0x040fe2000004181c */
[----:B------:R3:W-:Y:S03]  /*19de0*/  MUFU.EX2 R170, R4 ;  /* 0x0000000400aa7308 */ /* 0x0007e60000000800 */
[----:B------:R-:W-:Y:S01]  /*19df0*/  FMUL.FTZ R33, R2, R181 ;  /* 0x000000b502217220 */ /* 0x000fe20000410000 */
[----:B------:R-:W-:Y:S01]  /*19e00*/  MOV R181, R162 ;  /* 0x000000a200b57202 */ /* 0x000fe20000000f00 */
[C---:B------:R-:W-:Y:S01]  /*19e10*/  FMUL.FTZ R34, R0.reuse, R182 ;  /* 0x000000b600227220 */ /* 0x040fe20000410000 */
[----:B------:R-:W-:Y:S01]  /*19e20*/  MOV R162, R171 ;  /* 0x000000ab00a27202 */ /* 0x000fe20000000f00 */
[----:B------:R-:W-:Y:S01]  /*19e30*/  FMUL.FTZ R35, R0, R183 ;  /* 0x000000b700237220 */ /* 0x000fe20000410000 */
[----:B------:R-:W-:Y:S03]  /*19e40*/  MOV R182, R161 ;  /* 0x000000a100b67202 */ /* 0x000fe60000000f00 */
[C---:B------:R-:W-:Y:S01]  /*19e50*/  FMUL.FTZ R40, R6.reuse, R152 ;  /* 0x0000009806287220 */ /* 0x040fe20000410000 */
[----:B------:R-:W-:Y:S01]  /*19e60*/  MOV R161, R164 ;  /* 0x000000a400a17202 */ /* 0x000fe20000000f00 */
[----:B------:R-:W4:Y:S01]  /*19e70*/  LDL.LU R152, [R1+0x94] ;  /* 0x0000940001987983 */ /* 0x000f220000300800 */
[-C--:B------:R-:W-:Y:S03]  /*19e80*/  HMMA.16816.F32.BF16 R32, R196, R42.reuse, R32 ;  /* 0x0000002ac420723c */ /* 0x080fe60000041820 */
[----:B------:R-:W-:Y:S01]  /*19e90*/  FMUL.FTZ R41, R6, R153 ;  /* 0x0000009906297220 */ /* 0x000fe20000410000 */
[----:B------:R-:W-:Y:S01]  /*19ea0*/  MOV R189, R162 ;  /* 0x000000a200bd7202 */ /* 0x000fe20000000f00 */
[----:B------:R-:W5:Y:S01]  /*19eb0*/  LDL.LU R153, [R1+0x90] ;  /* 0x0000900001997983 */ /* 0x000f620000300800 */
[C---:B------:R-:W-:Y:S01]  /*19ec0*/  FMUL.FTZ R135, R3.reuse, R135 ;  /* 0x0000008703877220 */ /* 0x040fe20000410000 */
[----:B------:R-:W-:Y:S01]  /*19ed0*/  MOV R183, R173 ;  /* 0x000000ad00b77202 */ /* 0x000fe20000000f00 */
[C---:B------:R-:W-:Y:S04]  /*19ee0*/  HMMA.16816.F32.BF16 R36, R192.reuse, R42, R36 ;  /* 0x0000002ac024723c */ /* 0x040fe80000041824 */
[----:B---3--:R-:W-:Y:S02]  /*19ef0*/  FFMA.FTZ R4, R202, c[0x0][0x2d0], -R200 ;  /* 0x0000b400ca047a23 */ /* 0x008fe400000108c8 */
[C---:B------:R-:W-:Y:S01]  /*19f00*/  FMUL.FTZ R50, R0.reuse, R190 ;  /* 0x000000be00327220 */ /* 0x040fe20000410000 */
[----:B------:R-:W-:Y:S01]  /*19f10*/  MOV R190, R161 ;  /* 0x000000a100be7202 */ /* 0x000fe20000000f00 */
[C---:B------:R-:W-:Y:S01]  /*19f20*/  FMUL.FTZ R42, R3.reuse, R154 ;  /* 0x0000009a032a7220 */ /* 0x040fe20000410000 */
[----:B------:R3:W-:Y:S03]  /*19f30*/  MUFU.EX2 R165, R4 ;  /* 0x0000000400a57308 */ /* 0x0007e60000000800 */
[----:B------:R-:W-:Y:S02]  /*19f40*/  FMUL.FTZ R43, R3, R155 ;  /* 0x0000009b032b7220 */ /* 0x000fe40000410000 */
[C---:B------:R-:W-:Y:S02]  /*19f50*/  FMUL.FTZ R62, R0.reuse, R62 ;  /* 0x0000003e003e7220 */ /* 0x040fe40000410000 */
[C---:B------:R-:W-:Y:S02]  /*19f60*/  FMUL.FTZ R63, R0.reuse, R63 ;  /* 0x0000003f003f7220 */ /* 0x040fe40000410000 */
[C---:B------:R-:W-:Y:S01]  /*19f70*/  FMUL.FTZ R66, R0.reuse, R66 ;  /* 0x0000004200427220 */ /* 0x040fe20000410000 */
[-C--:B-1----:R-:W-:Y:S01]  /*19f80*/  HMMA.16816.F32.BF16 R40, R192, R148.reuse, R40 ;  /* 0x00000094c028723c */ /* 0x082fe20000041828 */
[----:B------:R-:W-:Y:S02]  /*19f90*/  MUFU.EX2 R202, R136 ;  /* 0x0000008800ca7308 */ /* 0x000fe40000000800 */
[C---:B------:R-:W-:Y:S02]  /*19fa0*/  FMUL.FTZ R67, R0.reuse, R67 ;  /* 0x0000004300437220 */ /* 0x040fe40000410000 */
[C---:B------:R-:W-:Y:S02]  /*19fb0*/  FMUL.FTZ R78, R0.reuse, R78 ;  /* 0x0000004e004e7220 */ /* 0x040fe40000410000 */
[C---:B------:R-:W-:Y:S01]  /*19fc0*/  FMUL.FTZ R79, R0.reuse, R79 ;  /* 0x0000004f004f7220 */ /* 0x040fe20000410000 */
[C---:B------:R-:W-:Y:S04]  /*19fd0*/  HMMA.16816.F32.BF16 R44, R196.reuse, R148, R44 ;  /* 0x00000094c42c723c */ /* 0x040fe8000004182c */
[----:B------:R-:W-:Y:S02]  /*19fe0*/  FMUL.FTZ R82, R0, R82 ;  /* 0x0000005200527220 */ /* 0x000fe40000410000 */
[--C-:B---3--:R-:W-:Y:S02]  /*19ff0*/  FFMA.FTZ R4, R212, c[0x0][0x2d0], -R142.reuse ;  /* 0x0000b400d4047a23 */ /* 0x108fe4000001088e */
[-C--:B------:R-:W-:Y:S02]  /*1a000*/  HMMA.16816.F32.BF16 R48, R196, R150.reuse, R48 ;  /* 0x00000096c430723c */ /* 0x080fe40000041830 */
[----:B------:R1:W3:Y:S02]  /*1a010*/  MUFU.EX2 R156, R4 ;  /* 0x00000004009c7308 */ /* 0x0002e40000000800 */
[C---:B------:R-:W-:Y:S02]  /*1a020*/  FMUL.FTZ R83, R0.reuse, R83 ;  /* 0x0000005300537220 */ /* 0x040fe40000410000 */
[C---:B------:R-:W-:Y:S02]  /*1a030*/  FMUL.FTZ R94, R0.reuse, R94 ;  /* 0x0000005e005e7220 */ /* 0x040fe40000410000 */
[C---:B------:R-:W-:Y:S01]  /*1a040*/  HMMA.16816.F32.BF16 R52, R192.reuse, R150, R52 ;  /* 0x00000096c034723c */ /* 0x040fe20000041834 */
[----:B------:R-:W-:Y:S03]  /*1a050*/  LDSM.16.MT88.4 R148, [R217+0x2880] ;  /* 0x00288000d994783b */ /* 0x000fe60000004200 */
[C---:B------:R-:W-:Y:S02]  /*1a060*/  FMUL.FTZ R95, R0.reuse, R95 ;  /* 0x0000005f005f7220 */ /* 0x040fe40000410000 */
[C---:B------:R-:W-:Y:S02]  /*1a070*/  FMUL.FTZ R98, R0.reuse, R98 ;  /* 0x0000006200627220 */ /* 0x040fe40000410000 */
[-C--:B------:R-:W-:Y:S04]  /*1a080*/  HMMA.16816.F32.BF16 R56, R192, R144.reuse, R56 ;  /* 0x00000090c038723c */ /* 0x080fe80000041838 */
[C---:B------:R-:W-:Y:S02]  /*1a090*/  FMUL.FTZ R99, R0.reuse, R99 ;  /* 0x0000006300637220 */ /* 0x040fe40000410000 */
[C---:B------:R-:W-:Y:S02]  /*1a0a0*/  FMUL.FTZ R110, R0.reuse, R110 ;  /* 0x0000006e006e7220 */ /* 0x040fe40000410000 */
        /* <DEDUP_REMOVED lines=8> */
[----:B------:R-:W1:Y:S03]  /*1a130*/  LDSM.16.MT88.4 R144, [R217+0x3880] ;  /* 0x00388000d990783b */ /* 0x000e660000004200 */
[--C-:B------:R-:W-:Y:S02]  /*1a140*/  FFMA.FTZ R169, R249, c[0x0][0x2d0], -R142.reuse ;  /* 0x0000b400f9a97a23 */ /* 0x100fe4000001088e */
[--C-:B------:R-:W-:Y:S02]  /*1a150*/  FFMA.FTZ R168, R248, c[0x0][0x2d0], -R142.reuse ;  /* 0x0000b400f8a87a23 */ /* 0x100fe4000001088e */
[--C-:B------:R-:W-:Y:S01]  /*1a160*/  FFMA.FTZ R167, R250, c[0x0][0x2d0], -R142.reuse ;  /* 0x0000b400faa77a23 */ /* 0x100fe2000001088e */
[----:B------:R-:W-:Y:S01]  /*1a170*/  MOV R250, R157 ;  /* 0x0000009d00fa7202 */ /* 0x000fe20000000f00 */
[----:B------:R-:W-:Y:S02]  /*1a180*/  MUFU.EX2 R204, R169 ;  /* 0x000000a900cc7308 */ /* 0x000fe40000000800 */
[----:B------:R-:W-:Y:S01]  /*1a190*/  FFMA.FTZ R142, R246, c[0x0][0x2d0], -R142 ;  /* 0x0000b400f68e7a23 */ /* 0x000fe2000001088e */
[----:B---3--:R-:W-:Y:S01]  /*1a1a0*/  MOV R246, R156 ;  /* 0x0000009c00f67202 */ /* 0x008fe20000000f00 */
[--C-:B------:R-:W-:Y:S01]  /*1a1b0*/  FFMA.FTZ R164, R243, c[0x0][0x2d0], -R200.reuse ;  /* 0x0000b400f3a47a23 */ /* 0x100fe200000108c8 */
[----:B------:R-:W-:Y:S01]  /*1a1c0*/  MOV R243, R170 ;  /* 0x000000aa00f37202 */ /* 0x000fe20000000f00 */
[--C-:B------:R-:W-:Y:S01]  /*1a1d0*/  FFMA.FTZ R170, R235, c[0x0][0x2d0], -R137.reuse ;  /* 0x0000b400ebaa7a23 */ /* 0x100fe20000010889 */
[----:B------:R-:W-:Y:S01]  /*1a1e0*/  MOV R235, R175 ;  /* 0x000000af00eb7202 */ /* 0x000fe20000000f00 */
[--C-:B-1----:R-:W-:Y:S02]  /*1a1f0*/  FFMA.FTZ R4, R213, c[0x0][0x2d0], -R200.reuse ;  /* 0x0000b400d5047a23 */ /* 0x102fe400000108c8 */
[----:B------:R-:W-:Y:S01]  /*1a200*/  FFMA.FTZ R171, R234, c[0x0][0x2d0], -R137 ;  /* 0x0000b400eaab7a23 */ /* 0x000fe20000010889 */
[----:B------:R-:W-:Y:S01]  /*1a210*/  MOV R234, R174 ;  /* 0x000000ae00ea7202 */ /* 0x000fe20000000f00 */
[----:B------:R1:W3:Y:S01]  /*1a220*/  MUFU.EX2 R159, R4 ;  /* 0x00000004009f7308 */ /* 0x0002e20000000800 */
[C---:B------:R-:W-:Y:S02]  /*1a230*/  FMUL.FTZ R124, R2.reuse, R124 ;  /* 0x0000007c027c7220 */ /* 0x040fe40000410000 */
[----:B------:R-:W-:Y:S02]  /*1a240*/  FMUL.FTZ R125, R2, R125 ;  /* 0x0000007d027d7220 */ /* 0x000fe40000410000 */
[C---:B------:R-:W-:Y:S02]  /*1a250*/  FMUL.FTZ R126, R0.reuse, R126 ;  /* 0x0000007e007e7220 */ /* 0x040fe40000410000 */
[----:B------:R-:W-:Y:S02]  /*1a260*/  FMUL.FTZ R127, R0, R127 ;  /* 0x0000007f007f7220 */ /* 0x000fe40000410000 */
[C---:B------:R-:W-:Y:S02]  /*1a270*/  FMUL.FTZ R128, R2.reuse, R128 ;  /* 0x0000008002807220 */ /* 0x040fe40000410000 */
[----:B------:R-:W-:Y:S02]  /*1a280*/  FMUL.FTZ R129, R2, R129 ;  /* 0x0000008102817220 */ /* 0x000fe40000410000 */
[C---:B------:R-:W-:Y:S02]  /*1a290*/  FMUL.FTZ R130, R0.reuse, R130 ;  /* 0x0000008200827220 */ /* 0x040fe40000410000 */
[----:B------:R-:W-:Y:S01]  /*1a2a0*/  FMUL.FTZ R131, R0, R131 ;  /* 0x0000008300837220 */ /* 0x000fe20000410000 */
[-C--:B------:R-:W-:Y:S03]  /*1a2b0*/  HMMA.16816.F32.BF16 R72, R192, R144.reuse, R72 ;  /* 0x00000090c048723c */ /* 0x080fe60000041848 */
[--C-:B-1----:R-:W-:Y:S01]  /*1a2c0*/  FFMA.FTZ R4, R209, c[0x0][0x2d0], -R143.reuse ;  /* 0x0000b400d1047a23 */ /* 0x102fe2000001088f */
[----:B---3--:R-:W-:Y:S01]  /*1a2d0*/  MOV R248, R159 ;  /* 0x0000009f00f87202 */ /* 0x008fe20000000f00 */
[----:B------:R-:W-:Y:S03]  /*1a2e0*/  MUFU.EX2 R209, R167 ;  /* 0x000000a700d17308 */ /* 0x000fe60000000800 */
[C---:B------:R-:W-:Y:S08]  /*1a2f0*/  HMMA.16816.F32.BF16 R76, R196.reuse, R144, R76 ;  /* 0x00000090c44c723c */ /* 0x040ff0000004184c */
[-C--:B------:R-:W-:Y:S01]  /*1a300*/  HMMA.16816.F32.BF16 R80, R196, R146.reuse, R80 ;  /* 0x00000092c450723c */ /* 0x080fe20000041850 */
[----:B------:R1:W-:Y:S07]  /*1a310*/  MUFU.EX2 R247, R4 ;  /* 0x0000000400f77308 */ /* 0x0003ee0000000800 */
[C---:B------:R-:W-:Y:S01]  /*1a320*/  HMMA.16816.F32.BF16 R84, R192.reuse, R146, R84 ;  /* 0x00000092c054723c */ /* 0x040fe20000041854 */
[----:B------:R-:W3:Y:S03]  /*1a330*/  LDSM.16.MT88.4 R144, [R218+0x3880] ;  /* 0x00388000da90783b */ /* 0x000ee60000004200 */
[--C-:B-1----:R-:W-:Y:S02]  /*1a340*/  FFMA.FTZ R4, R208, c[0x0][0x2d0], -R143.reuse ;  /* 0x0000b400d0047a23 */ /* 0x102fe4000001088f */
[----:B------:R-:W-:Y:S10]  /*1a350*/  MUFU.EX2 R208, R164 ;  /* 0x000000a400d07308 */ /* 0x000ff40000000800 */
[----:B------:R1:W-:Y:S01]  /*1a360*/  MUFU.EX2 R251, R4 ;  /* 0x0000000400fb7308 */ /* 0x0003e20000000800 */
[-C--:B---3--:R-:W-:Y:S08]  /*1a370*/  HMMA.16816.F32.BF16 R88, R192, R144.reuse, R88 ;  /* 0x00000090c058723c */ /* 0x088ff00000041858 */
[C---:B------:R-:W-:Y:S04]  /*1a380*/  HMMA.16816.F32.BF16 R92, R196.reuse, R144, R92 ;  /* 0x00000090c45c723c */ /* 0x040fe8000004185c */
[--C-:B-1----:R-:W-:Y:S04]  /*1a390*/  FFMA.FTZ R4, R207, c[0x0][0x2d0], -R143.reuse ;  /* 0x0000b400cf047a23 */ /* 0x102fe8000001088f */
[-C--:B------:R-:W-:Y:S01]  /*1a3a0*/  HMMA.16816.F32.BF16 R96, R196, R146.reuse, R96 ;  /* 0x00000092c460723c */ /* 0x080fe20000041860 */
[----:B------:R1:W-:Y:S07]  /*1a3b0*/  MUFU.EX2 R252, R4 ;  /* 0x0000000400fc7308 */ /* 0x0003ee0000000800 */
[C---:B------:R-:W-:Y:S01]  /*1a3c0*/  HMMA.16816.F32.BF16 R100, R192.reuse, R146, R100 ;  /* 0x00000092c064723c */ /* 0x040fe20000041864 */
[----:B------:R-:W3:Y:S03]  /*1a3d0*/  LDSM.16.MT88.4 R144, [R220+0x3880] ;  /* 0x00388000dc90783b */ /* 0x000ee60000004200 */
[----:B-1----:R-:W-:Y:S02]  /*1a3e0*/  FFMA.FTZ R4, R206, c[0x0][0x2d0], -R143 ;  /* 0x0000b400ce047a23 */ /* 0x002fe4000001088f */
[----:B------:R-:W-:Y:S10]  /*1a3f0*/  MUFU.EX2 R206, R168 ;  /* 0x000000a800ce7308 */ /* 0x000ff40000000800 */
[----:B------:R1:W1:Y:S01]  /*1a400*/  MUFU.EX2 R166, R4 ;  /* 0x0000000400a67308 */ /* 0x0002620000000800 */
[-C--:B---3--:R-:W-:Y:S08]  /*1a410*/  HMMA.16816.F32.BF16 R104, R192, R144.reuse, R104 ;  /* 0x00000090c068723c */ /* 0x088ff00000041868 */
[C---:B------:R-:W-:Y:S04]  /*1a420*/  HMMA.16816.F32.BF16 R108, R196.reuse, R144, R108 ;  /* 0x00000090c46c723c */ /* 0x040fe8000004186c */
[----:B-1----:R-:W-:Y:S01]  /*1a430*/  FFMA.FTZ R4, R205, c[0x0][0x2d0], -R137 ;  /* 0x0000b400cd047a23 */ /* 0x002fe20000010889 */
[----:B------:R-:W-:Y:S01]  /*1a440*/  MOV R249, R166 ;  /* 0x000000a600f97202 */ /* 0x000fe20000000f00 */
[--C-:B------:R-:W-:Y:S01]  /*1a450*/  FFMA.FTZ R166, R245, c[0x0][0x2d0], -R200.reuse ;  /* 0x0000b400f5a67a23 */ /* 0x100fe200000108c8 */
[----:B------:R-:W-:Y:S01]  /*1a460*/  MOV R245, R165 ;  /* 0x000000a500f57202 */ /* 0x000fe20000000f00 */
[-C--:B------:R-:W-:Y:S01]  /*1a470*/  HMMA.16816.F32.BF16 R112, R196, R146.reuse, R112 ;  /* 0x00000092c470723c */ /* 0x080fe20000041870 */
[----:B------:R1:W-:Y:S03]  /*1a480*/  MUFU.EX2 R231, R4 ;  /* 0x0000000400e77308 */ /* 0x0003e60000000800 */
[--C-:B------:R-:W-:Y:S01]  /*1a490*/  FFMA.FTZ R165, R244, c[0x0][0x2d0], -R200.reuse ;  /* 0x0000b400f4a57a23 */ /* 0x100fe200000108c8 */
[----:B------:R-:W-:Y:S01]  /*1a4a0*/  MOV R244, R180 ;  /* 0x000000b400f47202 */ /* 0x000fe20000000f00 */
[----:B------:R-:W-:Y:S01]  /*1a4b0*/  FFMA.FTZ R200, R242, c[0x0][0x2d0], -R200 ;  /* 0x0000b400f2c87a23 */ /* 0x000fe200000108c8 */
[----:B------:R-:W-:Y:S01]  /*1a4c0*/  MOV R242, R138 ;  /* 0x0000008a00f27202 */ /* 0x000fe20000000f00 */
[C---:B------:R-:W-:Y:S01]  /*1a4d0*/  HMMA.16816.F32.BF16 R116, R192.reuse, R146, R116 ;  /* 0x00000092c074723c */ /* 0x040fe20000041874 */
[----:B------:R-:W3:Y:S02]  /*1a4e0*/  LDSM.16.MT88.4 R144, [R219+0x3880] ;  /* 0x00388000db90783b */ /* 0x000ee40000004200 */
[----:B------:R-:W-:Y:S01]  /*1a4f0*/  MUFU.EX2 R203, R166 ;  /* 0x000000a600cb7308 */ /* 0x000fe20000000800 */
[----:B------:R-:W-:Y:S01]  /*1a500*/  F2FP.BF16.PACK_AB R154, R249, R252 ;  /* 0x000000fcf99a723e */ /* 0x000fe200000010ff */
[----:B------:R-:W-:Y:S01]  /*1a510*/  FFMA.FTZ R138, R239, c[0x0][0x2d0], -R143 ;  /* 0x0000b400ef8a7a23 */ /* 0x000fe2000001088f */
[----:B------:R-:W-:Y:S02]  /*1a520*/  MOV R180, R163 ;  /* 0x000000a300b47202 */ /* 0x000fe40000000f00 */
[----:B------:R-:W-:Y:S01]  /*1a530*/  MOV R163, R172 ;  /* 0x000000ac00a37202 */ /* 0x000fe20000000f00 */
[--C-:B------:R-:W-:Y:S03]  /*1a540*/  FFMA.FTZ R172, R232, c[0x0][0x2d0], -R137.reuse ;  /* 0x0000b400e8ac7a23 */ /* 0x100fe60000010889 */
[----:B------:R-:W-:Y:S01]  /*1a550*/  MOV R188, R163 ;  /* 0x000000a300bc7202 */ /* 0x000fe20000000f00 */
[----:B------:R-:W-:Y:S01]  /*1a560*/  MUFU.EX2 R205, R165 ;  /* 0x000000a500cd7308 */ /* 0x000fe20000000800 */
[----:B------:R-:W-:Y:S01]  /*1a570*/  MOV R239, R179 ;  /* 0x000000b300ef7202 */ /* 0x000fe20000000f00 */
[----:B-1----:R-:W-:Y:S08]  /*1a580*/  FFMA.FTZ R4, R210, c[0x0][0x2d0], -R137 ;  /* 0x0000b400d2047a23 */ /* 0x002ff00000010889 */
[----:B------:R1:W1:Y:S01]  /*1a590*/  MUFU.EX2 R214, R4 ;  /* 0x0000000400d67308 */ /* 0x0002620000000800 */
[----:B-----5:R-:W-:Y:S02]  /*1a5a0*/  FFMA.FTZ R173, R6, R153, R241 ;  /* 0x0000009906ad7223 */ /* 0x020fe400000100f1 */
[----:B----4-:R-:W-:Y:S01]  /*1a5b0*/  FFMA.FTZ R6, R3, R152, R240 ;  /* 0x0000009803067223 */ /* 0x010fe200000100f0 */
[----:B------:R-:W-:Y:S01]  /*1a5c0*/  F2FP.BF16.PACK_AB R152, R251, R247 ;  /* 0x000000f7fb98723e */ /* 0x000fe200000010ff */
[----:B------:R-:W4:Y:S05]  /*1a5d0*/  LDL.LU R3, [R1+0xa8] ;  /* 0x0000a80001037983 */ /* 0x000f2a0000300800 */
[----:B------:R-:W-:Y:S01]  /*1a5e0*/  MUFU.EX2 R210, R200 ;  /* 0x000000c800d27308 */ /* 0x000fe20000000800 */
[-C--:B---3--:R-:W-:Y:S09]  /*1a5f0*/  HMMA.16816.F32.BF16 R120, R192, R144.reuse, R120 ;  /* 0x00000090c078723c */ /* 0x088ff20000041878 */
[----:B------:R-:W3:Y:S03]  /*1a600*/  MUFU.EX2 R200, R138 ;  /* 0x0000008a00c87308 */ /* 0x000ee60000000800 */
[----:B-1----:R-:W-:Y:S01]  /*1a610*/  FFMA.FTZ R4, R211, c[0x0][0x2d0], -R137 ;  /* 0x0000b400d3047a23 */ /* 0x002fe20000010889 */
[----:B------:R-:W-:Y:S01]  /*1a620*/  F2FP.BF16.PACK_AB R153, R214, R231 ;  /* 0x000000e7d699723e */ /* 0x000fe200000010ff */
[C---:B------:R-:W-:Y:S05]  /*1a630*/  HMMA.16816.F32.BF16 R124, R196.reuse, R144, R124 ;  /* 0x00000090c47c723c */ /* 0x040fea000004187c */
[----:B------:R1:W-:Y:S02]  /*1a640*/  MUFU.EX2 R213, R4 ;  /* 0x0000000400d57308 */ /* 0x0003e40000000800 */
[----:B------:R-:W-:Y:S01]  /*1a650*/  F2FP.BF16.PACK_AB R144, R244, R242 ;  /* 0x000000f2f490723e */ /* 0x000fe200000010ff */
[-C--:B------:R-:W-:Y:S04]  /*1a660*/  HMMA.16816.F32.BF16 R128, R196, R146.reuse, R128 ;  /* 0x00000092c480723c */ /* 0x080fe80000041880 */
[----:B------:R-:W-:Y:S03]  /*1a670*/  F2FP.BF16.PACK_AB R145, R245, R243 ;  /* 0x000000f3f591723e */ /* 0x000fe600000010ff */
[----:B------:R-:W5:Y:S01]  /*1a680*/  MUFU.EX2 R211, R142 ;  /* 0x0000008e00d37308 */ /* 0x000f620000000800 */
[----:B------:R-:W-:Y:S01]  /*1a690*/  MOV R199, R160 ;  /* 0x000000a000c77202 */ /* 0x000fe20000000f00 */
[----:B------:R-:W-:Y:S01]  /*1a6a0*/  HMMA.16816.F32.BF16 R132, R192, R146, R132 ;  /* 0x00000092c084723c */ /* 0x000fe20000041884 */
[----:B------:R-:W-:Y:S03]  /*1a6b0*/  LDSM.16.MT88.4 R160, [R220+0x2880] ;  /* 0x00288000dca0783b */ /* 0x000fe60000004200 */
[----:B---3--:R-:W-:Y:S01]  /*1a6c0*/  F2FP.BF16.PACK_AB R196, R202, R200 ;  /* 0x000000c8cac4723e */ /* 0x008fe200000010ff */
[----:B--2---:R-:W-:Y:S02]  /*1a6d0*/  FFMA.FTZ R2, R2, R191, R199 ;  /* 0x000000bf02027223 */ /* 0x004fe400000100c7 */
[----:B------:R-:W-:Y:S01]  /*1a6e0*/  F2FP.BF16.PACK_AB R147, R248, R250 ;  /* 0x000000faf893723e */ /* 0x000fe200000010ff */
[----:B------:R-:W-:Y:S01]  /*1a6f0*/  MUFU.EX2 R142, R171 ;  /* 0x000000ab008e7308 */ /* 0x000fe20000000800 */
[----:B------:R-:W-:Y:S03]  /*1a700*/  F2FP.BF16.PACK_AB R192, R206, R204 ;  /* 0x000000cccec0723e */ /* 0x000fe600000010ff */
[--C-:B-1----:R-:W-:Y:S01]  /*1a710*/  FFMA.FTZ R4, R215, c[0x0][0x2d0], -R137.reuse ;  /* 0x0000b400d7047a23 */ /* 0x102fe20000010889 */
[----:B------:R-:W-:Y:S01]  /*1a720*/  MOV R215, R158 ;  /* 0x0000009e00d77202 */ /* 0x000fe20000000f00 */
[----:B------:R-:W-:Y:S01]  /*1a730*/  FFMA.FTZ R137, R233, c[0x0][0x2d0], -R137 ;  /* 0x0000b400e9897a23 */ /* 0x000fe20000010889 */
[----:B------:R-:W1:Y:S01]  /*1a740*/  LDSM.16.MT88.4 R156, [R218+0x2880] ;  /* 0x00288000da9c783b */ /* 0x000e620000004200 */
[----:B------:R-:W-:Y:S02]  /*1a750*/  F2FP.BF16.PACK_AB R193, R205, R203 ;  /* 0x000000cbcdc1723e */ /* 0x000fe400000010ff */
[----:B------:R-:W2:Y:S01]  /*1a760*/  MUFU.EX2 R212, R4 ;  /* 0x0000000400d47308 */ /* 0x000ea20000000800 */
[----:B------:R-:W-:Y:S02]  /*1a770*/  F2FP.BF16.PACK_AB R146, R215, R246 ;  /* 0x000000f6d792723e */ /* 0x000fe400000010ff */
[----:B------:R-:W-:Y:S02]  /*1a780*/  F2FP.BF16.PACK_AB R195, R210, R208 ;  /* 0x000000d0d2c3723e */ /* 0x000fe400000010ff */
[----:B-----5:R-:W-:Y:S03]  /*1a790*/  F2FP.BF16.PACK_AB R194, R211, R209 ;  /* 0x000000d1d3c2723e */ /* 0x020fe600000010ff */
[-C--:B------:R-:W-:Y:S02]  /*1a7a0*/  HMMA.16816.F32.BF16 R8, R144, R148.reuse, R8 ;  /* 0x000000949008723c */ /* 0x080fe40000041808 */
[----:B------:R-:W-:Y:S10]  /*1a7b0*/  MUFU.EX2 R138, R172 ;  /* 0x000000ac008a7308 */ /* 0x000ff40000000800 */
[----:B------:R-:W3:Y:S01]  /*1a7c0*/  MUFU.EX2 R137, R137 ;  /* 0x0000008900897308 */ /* 0x000ee20000000800 */
[----:B--2---:R-:W-:Y:S01]  /*1a7d0*/  F2FP.BF16.PACK_AB R155, R212, R213 ;  /* 0x000000d5d49b723e */ /* 0x004fe200000010ff */
[--C-:B------:R-:W-:Y:S01]  /*1a7e0*/  FFMA.FTZ R4, R237, c[0x0][0x2d0], -R143.reuse ;  /* 0x0000b400ed047a23 */ /* 0x100fe2000001088f */
[----:B------:R-:W-:Y:S01]  /*1a7f0*/  MOV R237, R177 ;  /* 0x000000b100ed7202 */ /* 0x000fe20000000f00 */
[----:B------:R-:W-:Y:S01]  /*1a800*/  FFMA.FTZ R143, R236, c[0x0][0x2d0], -R143 ;  /* 0x0000b400ec8f7a23 */ /* 0x000fe2000001088f */
[----:B------:R-:W-:Y:S05]  /*1a810*/  MOV R236, R176 ;  /* 0x000000b000ec7202 */ /* 0x000fea0000000f00 */
[----:B------:R-:W-:Y:S01]  /*1a820*/  MUFU.EX2 R207, R4 ;  /* 0x0000000400cf7308 */ /* 0x000fe20000000800 */
[C---:B------:R-:W-:Y:S08]  /*1a830*/  HMMA.16816.F32.BF16 R12, R152.reuse, R148, R12 ;  /* 0x00000094980c723c */ /* 0x040ff0000004180c */
[-C--:B------:R-:W-:Y:S01]  /*1a840*/  HMMA.16816.F32.BF16 R16, R152, R150.reuse, R16 ;  /* 0x000000969810723c */ /* 0x080fe20000041810 */
[----:B------:R-:W2:Y:S03]  /*1a850*/  MUFU.EX2 R201, R143 ;  /* 0x0000008f00c97308 */ /* 0x000ea60000000800 */
[----:B---3--:R-:W-:Y:S04]  /*1a860*/  F2FP.BF16.PACK_AB R199, R137, R138 ;  /* 0x0000008a89c7723e */ /* 0x008fe800000010ff */
[C---:B------:R-:W-:Y:S01]  /*1a870*/  HMMA.16816.F32.BF16 R20, R144.reuse, R150, R20 ;  /* 0x000000969014723c */ /* 0x040fe20000041814 */
[----:B------:R-:W3:Y:S02]  /*1a880*/  LDSM.16.MT88.4 R148, [R219+0x2880] ;  /* 0x00288000db94783b */ /* 0x000ee40000004200 */
[----:B------:R-:W5:Y:S05]  /*1a890*/  MUFU.EX2 R143, R170 ;  /* 0x000000aa008f7308 */ /* 0x000f6a0000000800 */
[-C--:B-1----:R-:W-:Y:S08]  /*1a8a0*/  HMMA.16816.F32.BF16 R24, R144, R156.reuse, R24 ;  /* 0x0000009c9018723c */ /* 0x082ff00000041818 */
[C---:B------:R-:W-:Y:S04]  /*1a8b0*/  HMMA.16816.F32.BF16 R28, R152.reuse, R156, R28 ;  /* 0x0000009c981c723c */ /* 0x040fe8000004181c */
[----:B--2---:R-:W-:Y:S04]  /*1a8c0*/  F2FP.BF16.PACK_AB R198, R201, R207 ;  /* 0x000000cfc9c6723e */ /* 0x004fe800000010ff */
[-C--:B------:R-:W-:Y:S04]  /*1a8d0*/  HMMA.16816.F32.BF16 R32, R152, R158.reuse, R32 ;  /* 0x0000009e9820723c */ /* 0x080fe80000041820 */
[----:B-----5:R-:W-:Y:S04]  /*1a8e0*/  F2FP.BF16.PACK_AB R197, R142, R143 ;  /* 0x0000008f8ec5723e */ /* 0x020fe800000010ff */
        /* <DEDUP_REMOVED lines=20> */
[C---:B------:R-:W-:Y:S08]  /*1aa30*/  HMMA.16816.F32.BF16 R100, R144.reuse, R162, R100 ;  /* 0x000000a29064723c */ /* 0x040ff00000041864 */
[-C--:B---3--:R-:W-:Y:S08]  /*1aa40*/  HMMA.16816.F32.BF16 R104, R144, R148.reuse, R104 ;  /* 0x000000949068723c */ /* 0x088ff00000041868 */
[C---:B------:R-:W-:Y:S08]  /*1aa50*/  HMMA.16816.F32.BF16 R108, R152.reuse, R148, R108 ;  /* 0x00000094986c723c */ /* 0x040ff0000004186c */
[-C--:B------:R-:W-:Y:S08]  /*1aa60*/  HMMA.16816.F32.BF16 R112, R152, R150.reuse, R112 ;  /* 0x000000969870723c */ /* 0x080ff00000041870 */
[C---:B------:R-:W-:Y:S01]  /*1aa70*/  HMMA.16816.F32.BF16 R116, R144.reuse, R150, R116 ;  /* 0x000000969074723c */ /* 0x040fe20000041874 */
[----:B------:R-:W2:Y:S07]  /*1aa80*/  LDSM.16.MT88.4 R148, [R217+0x3080] ;  /* 0x00308000d994783b */ /* 0x000eae0000004200 */
[-C--:B-1----:R-:W-:Y:S04]  /*1aa90*/  HMMA.16816.F32.BF16 R120, R144, R156.reuse, R120 ;  /* 0x0000009c9078723c */ /* 0x082fe80000041878 */
[----:B----4-:R-:W-:Y:S02]  /*1aaa0*/  FFMA.FTZ R4, R0, R3, R190 ;  /* 0x0000000300047223 */ /* 0x010fe400000100be */
[----:B------:R-:W-:Y:S02]  /*1aab0*/  FADD.FTZ R3, R189, R173 ;  /* 0x000000adbd037221 */ /* 0x000fe40000010000 */
[C---:B------:R-:W-:Y:S04]  /*1aac0*/  HMMA.16816.F32.BF16 R124, R152.reuse, R156, R124 ;  /* 0x0000009c987c723c */ /* 0x040fe8000004187c */
[----:B------:R-:W-:Y:S02]  /*1aad0*/  FADD.FTZ R0, R188, R6 ;  /* 0x00000006bc007221 */ /* 0x000fe40000010000 */
[----:B------:R-:W-:Y:S02]  /*1aae0*/  FADD.FTZ R6, R183, R2 ;  /* 0x00000002b7067221 */ /* 0x000fe40000010000 */
[-C--:B------:R-:W-:Y:S04]  /*1aaf0*/  HMMA.16816.F32.BF16 R128, R152, R158.reuse, R128 ;  /* 0x0000009e9880723c */ /* 0x080fe80000041880 */
[----:B------:R-:W-:Y:S02]  /*1ab00*/  FADD.FTZ R136, R182, R4 ;  /* 0x00000004b6887221 */ /* 0x000fe40000010000 */
[----:B------:R-:W-:Y:S02]  /*1ab10*/  FADD.FTZ R2, R181, R3 ;  /* 0x00000003b5027221 */ /* 0x000fe40000010000 */
[----:B------:R-:W-:Y:S01]  /*1ab20*/  HMMA.16816.F32.BF16 R132, R144, R158, R132 ;  /* 0x0000009e9084723c */ /* 0x000fe20000041884 */
[----:B------:R-:W1:Y:S03]  /*1ab30*/  LDSM.16.MT88.4 R144, [R220+0x3080] ;  /* 0x00308000dc90783b */ /* 0x000e660000004200 */
[----:B------:R-:W-:Y:S02]  /*1ab40*/  FADD.FTZ R0, R180, R0 ;  /* 0x00000000b4007221 */ /* 0x000fe40000010000 */
[----:B------:R-:W-:Y:S02]  /*1ab50*/  FADD.FTZ R2, R236, R2 ;  /* 0x00000002ec027221 */ /* 0x000fe40000010000 */
[----:B------:R-:W-:Y:S01]  /*1ab60*/  FADD.FTZ R4, R234, R6 ;  /* 0x00000006ea047221 */ /* 0x000fe20000010000 */
[-C--:B--2---:R-:W-:Y:S01]  /*1ab70*/  HMMA.16816.F32.BF16 R164, R192, R148.reuse, R8 ;  /* 0x00000094c0a4723c */ /* 0x084fe20000041808 */
[----:B------:R-:W2:Y:S04]  /*1ab80*/  LDSM.16.MT88.4 R8, [R219+0x3080] ;  /* 0x00308000db08783b */ /* 0x000ea80000004200 */
[----:B------:R-:W-:Y:S02]  /*1ab90*/  FADD.FTZ R6, R242, R2 ;  /* 0x00000002f2067221 */ /* 0x000fe40000010000 */
[----:B------:R-:W-:Y:S01]  /*1aba0*/  FADD.FTZ R0, R237, R0 ;  /* 0x00000000ed007221 */ /* 0x000fe20000010000 */
[C---:B------:R-:W-:Y:S01]  /*1abb0*/  HMMA.16816.F32.BF16 R168, R196.reuse, R148, R12 ;  /* 0x00000094c4a8723c */ /* 0x040fe2000004180c */
[----:B------:R-:W3:Y:S03]  /*1abc0*/  LDSM.16.MT88.4 R12, [R217+0x4880] ;  /* 0x00488000d90c783b */ /* 0x000ee60000004200 */
[----:B------:R-:W-:Y:S01]  /*1abd0*/  FADD.FTZ R3, R235, R136 ;  /* 0x00000088eb037221 */ /* 0x000fe20000010000 */
[----:B------:R-:W-:Y:S03]  /*1abe0*/  MOV R136, R140 ;  /* 0x0000008c00887202 */ /* 0x000fe60000000f00 */
[-C--:B------:R-:W-:Y:S01]  /*1abf0*/  HMMA.16816.F32.BF16 R172, R196, R150.reuse, R16 ;  /* 0x00000096c4ac723c */ /* 0x080fe20000041810 */
[----:B------:R-:W4:Y:S07]  /*1ac00*/  LDSM.16.MT88.4 R16, [R218+0x4880] ;  /* 0x00488000da10783b */ /* 0x000f2e0000004200 */
[C---:B------:R-:W-:Y:S01]  /*1ac10*/  HMMA.16816.F32.BF16 R156, R192.reuse, R150, R20 ;  /* 0x00000096c09c723c */ /* 0x040fe20000041814 */
[----:B------:R-:W5:Y:S07]  /*1ac20*/  LDSM.16.MT88.4 R20, [R220+0x4880] ;  /* 0x00488000dc14783b */ /* 0x000f6e0000004200 */
[-C--:B------:R-:W-:Y:S01]  /*1ac30*/  HMMA.16816.F32.BF16 R160, R192, R184.reuse, R24 ;  /* 0x000000b8c0a0723c */ /* 0x080fe20000041818 */
[----:B------:R-:W2:Y:S07]  /*1ac40*/  LDSM.16.MT88.4 R24, [R219+0x4880] ;  /* 0x00488000db18783b */ /* 0x000eae0000004200 */
[C---:B------:R-:W-:Y:S08]  /*1ac50*/  HMMA.16816.F32.BF16 R176, R196.reuse, R184, R28 ;  /* 0x000000b8c4b0723c */ /* 0x040ff0000004181c */
[-C--:B------:R-:W-:Y:S08]  /*1ac60*/  HMMA.16816.F32.BF16 R180, R196, R186.reuse, R32 ;  /* 0x000000bac4b4723c */ /* 0x080ff00000041820 */
[C---:B------:R-:W-:Y:S08]  /*1ac70*/  HMMA.16816.F32.BF16 R148, R192.reuse, R186, R36 ;  /* 0x000000bac094723c */ /* 0x040ff00000041824 */
[-C--:B-1----:R-:W-:Y:S08]  /*1ac80*/  HMMA.16816.F32.BF16 R152, R192, R144.reuse, R40 ;  /* 0x00000090c098723c */ /* 0x082ff00000041828 */
        /* <DEDUP_REMOVED lines=9> */
[C---:B------:R-:W-:Y:S01]  /*1ad20*/  HMMA.16816.F32.BF16 R68, R192.reuse, R10, R68 ;  /* 0x0000000ac044723c */ /* 0x040fe20000041844 */
[----:B------:R-:W2:Y:S03]  /*1ad30*/  LDL R10, [R1+0xb4] ;  /* 0x0000b400010a7983 */ /* 0x000ea60000100800 */
        /* <DEDUP_REMOVED lines=26> */
[-C--:B-----5:R-:W-:Y:S04]  /*1aee0*/  HMMA.16816.F32.BF16 R104, R192, R20.reuse, R104 ;  /* 0x00000014c068723c */ /* 0x0a0fe80000041868 */
[----:B------:R-:W-:Y:S02]  /*1aef0*/  FADD.FTZ R3, R211, R3 ;  /* 0x00000003d3037221 */ /* 0x000fe40000010000 */
[----:B------:R-:W-:Y:S02]  /*1af00*/  FADD.FTZ R6, R212, R0 ;  /* 0x00000000d4067221 */ /* 0x000fe40000010000 */
[C---:B------:R-:W-:Y:S01]  /*1af10*/  HMMA.16816.F32.BF16 R108, R196.reuse, R20, R108 ;  /* 0x00000014c46c723c */ /* 0x040fe2000004186c */
[----:B------:R1:W-:Y:S03]  /*1af20*/  STL [R1+0x90], R3 ;  /* 0x0000900301007387 */ /* 0x0003e60000100800 */
        /* <DEDUP_REMOVED lines=10> */
[----:B-1----:R-:W-:Y:S02]  /*1afd0*/  FADD.FTZ R3, R201, R4 ;  /* 0x00000004c9037221 */ /* 0x002fe40000010000 */
[C---:B------:R-:W-:Y:S01]  /*1afe0*/  HMMA.16816.F32.BF16 R124, R196.reuse, R24, R124 ;  /* 0x00000018c47c723c */ /* 0x040fe2000004187c */
[----:B------:R1:W-:Y:S03]  /*1aff0*/  STL [R1+0x94], R6 ;  /* 0x0000940601007387 */ /* 0x0003e60000100800 */
[----:B------:R-:W-:Y:S01]  /*1b000*/  FADD.FTZ R2, R138, R0 ;  /* 0x000000008a027221 */ /* 0x000fe20000010000 */
[----:B------:R3:W-:Y:S01]  /*1b010*/  STL [R1+0xac], R3 ;  /* 0x0000ac0301007387 */ /* 0x0007e20000100800 */
[C---:B------:R-:W-:Y:S02]  /*1b020*/  IADD3 R0, R230.reuse, -0x1, RZ ;  /* 0xffffffffe6007810 */ /* 0x040fe40007ffe0ff */
[-C--:B------:R-:W-:Y:S04]  /*1b030*/  HMMA.16816.F32.BF16 R128, R196, R26.reuse, R128 ;  /* 0x0000001ac480723c */ /* 0x080fe80000041880 */
[----:B------:R-:W-:Y:S01]  /*1b040*/  MOV R138, R7 ;  /* 0x00000007008a7202 */ /* 0x000fe20000000f00 */
[----:B------:R-:W-:Y:S01]  /*1b050*/  FADD.FTZ R2, R137, R2 ;  /* 0x0000000289027221 */ /* 0x000fe20000010000 */
[----:B------:R-:W-:Y:S02]  /*1b060*/  MOV R137, R141 ;  /* 0x0000008d00897202 */ /* 0x000fe40000000f00 */
[----:B------:R-:W-:Y:S02]  /*1b070*/  HMMA.16816.F32.BF16 R132, R192, R26, R132 ;  /* 0x0000001ac084723c */ /* 0x000fe40000041884 */
[----:B------:R3:W-:Y:S02]  /*1b080*/  STL [R1+0xa8], R2 ;  /* 0x0000a80201007387 */ /* 0x0007e40000100800 */
[----:B-1----:R-:W-:Y:S02]  /*1b090*/  MOV R6, R139 ;  /* 0x0000008b00067202 */ /* 0x002fe40000000f00 */
[----:B--2---:R-:W-:Y:S02]  /*1b0a0*/  ISETP.GT.AND P0, PT, R230, R10, PT ;  /* 0x0000000ae600720c */ /* 0x004fe40003f04270 */
[----:B------:R-:W-:Y:S11]  /*1b0b0*/  MOV R230, R0 ;  /* 0x0000000000e67202 */ /* 0x000ff60000000f00 */
[----:B---3--:R-:W-:-:S05]  /*1b0c0*/  @P0 BRA `(.L_x_1376) ;  /* 0xffffaf6000000947 */ /* 0x008fca000383ffff */
.L_x_1348:
[----:B------:R-:W-:Y:S05]  /*1b0d0*/  BRA.DIV ~URZ, `(.L_x_1377) ;  /* 0x000074027f007947 */ /* 0x000fea000b800000 */
[----:B------:R-:W2:Y:S04]  /*1b0e0*/  LDL R0, [R1+0x90] ;  /* 0x0000900001007983 */ /* 0x000ea80000100800 */
[----:B--2---:R2:W3:Y:S02]  /*1b0f0*/  SHFL.BFLY PT, R6, R0, 0x2, 0x1f ;  /* 0x0c401f0000067f89 */ /* 0x0044e400000e0000 */
.L_x_1470:
[----:B--2---:R-:W2:Y:S02]  /*1b100*/  LDL.LU R0, [R1+0x90] ;  /* 0x0000900001007983 */ /* 0x004ea40000300800 */
[----:B--23--:R-:W-:Y:S01]  /*1b110*/  FADD.FTZ R6, R6, R0 ;  /* 0x0000000006067221 */ /* 0x00cfe20000010000 */
[----:B------:R-:W-:Y:S05]  /*1b120*/  BRA.DIV ~URZ, `(.L_x_1378) ;  /* 0x000074127f007947 */ /* 0x000fea000b800000 */
[----:B------:R-:W2:Y:S04]  /*1b130*/  LDL.LU R2, [R1+0x94] ;  /* 0x0000940001027983 */ /* 0x000ea80000300800 */
[----:B------:R-:W3:Y:S04]  /*1b140*/  LDL.LU R0, [R1+0xac] ;  /* 0x0000ac0001007983 */ /* 0x000ee80000300800 */
[----:B------:R-:W4:Y:S04]  /*1b150*/  LDL.LU R4, [R1+0xa8] ;  /* 0x0000a80001047983 */ /* 0x000f280000300800 */
[----:B--2---:R-:W2:Y:S04]  /*1b160*/  SHFL.BFLY PT, R5, R2, 0x2, 0x1f ;  /* 0x0c401f0002057f89 */ /* 0x004ea800000e0000 */
[----:B---3--:R-:W3:Y:S04]  /*1b170*/  SHFL.BFLY PT, R8, R0, 0x2, 0x1f ;  /* 0x0c401f0000087f89 */ /* 0x008ee800000e0000 */
[----:B----4-:R-:W4:Y:S01]  /*1b180*/  SHFL.BFLY PT, R10, R4, 0x2, 0x1f ;  /* 0x0c401f00040a7f89 */ /* 0x010f2200000e0000 */
[----:B--2---:R-:W-:-:S02]  /*1b190*/  FADD.FTZ R5, R5, R2 ;  /* 0x0000000205057221 */ /* 0x004fc40000010000 */
[----:B---3--:R-:W-:-:S03]  /*1b1a0*/  FADD.FTZ R8, R8, R0 ;  /* 0x0000000008087221 */ /* 0x008fc60000010000 */
[----:B------:R-:W2:Y:S01]  /*1b1b0*/  SHFL.BFLY PT, R2, R5, 0x1, 0x1f ;  /* 0x0c201f0005027f89 */ /* 0x000ea200000e0000 */
[----:B----4-:R-:W-:-:S03]  /*1b1c0*/  FADD.FTZ R10, R10, R4 ;  /* 0x000000040a0a7221 */ /* 0x010fc60000010000 */
[----:B------:R-:W3:Y:S04]  /*1b1d0*/  SHFL.BFLY PT, R0, R6, 0x1, 0x1f ;  /* 0x0c201f0006007f89 */ /* 0x000ee800000e0000 */
[----:B-1----:R-:W1:Y:S04]  /*1b1e0*/  SHFL.BFLY PT, R3, R8, 0x1, 0x1f ;  /* 0x0c201f0008037f89 */ /* 0x002e6800000e0000 */
[----:B------:R4:W4:Y:S01]  /*1b1f0*/  SHFL.BFLY PT, R51, R10, 0x1, 0x1f ;  /* 0x0c201f000a337f89 */ /* 0x00092200000e0000 */
[----:B--2---:R-:W-:Y:S02]  /*1b200*/  FADD.FTZ R5, R5, R2 ;  /* 0x0000000205057221 */ /* 0x004fe40000010000 */
[----:B---3--:R-:W-:-:S02]  /*1b210*/  FADD.FTZ R6, R6, R0 ;  /* 0x0000000006067221 */ /* 0x008fc40000010000 */
[----:B-1----:R-:W-:-:S03]  /*1b220*/  FADD.FTZ R8, R8, R3 ;  /* 0x0000000308087221 */ /* 0x002fc60000010000 */
.L_x_1471:
[----:B------:R-:W-:Y:S01]  /*1b230*/  FSETP.NE.FTZ.AND P2, PT, R6, RZ, PT ;  /* 0x000000ff0600720b */ /* 0x000fe20003f55000 */
[----:B------:R-:W-:Y:S01]  /*1b240*/  CS2R R2, SRZ ;  /* 0x0000000000027805 */ /* 0x000fe2000001ff00 */
[----:B------:R-:W-:Y:S01]  /*1b250*/  FSETP.NE.FTZ.AND P1, PT, R5, RZ, PT ;  /* 0x000000ff0500720b */ /* 0x000fe20003f35000 */
[----:B----4-:R-:W-:Y:S01]  /*1b260*/  FADD.FTZ R10, R51, R10 ;  /* 0x0000000a330a7221 */ /* 0x010fe20000010000 */
[----:B------:R-:W-:Y:S02]  /*1b270*/  FSETP.NE.FTZ.AND P0, PT, R8, RZ, PT ;  /* 0x000000ff0800720b */ /* 0x000fe40003f15000 */
[----:B------:R-:W-:Y:S02]  /*1b280*/  MOV R0, RZ ;  /* 0x000000ff00007202 */ /* 0x000fe40000000f00 */
[----:B------:R-:W-:-:S05]  /*1b290*/  FSETP.NE.FTZ.AND P3, PT, R10, RZ, PT ;  /* 0x000000ff0a00720b */ /* 0x000fca0003f75000 */
[----:B------:R-:W1:Y:S04]  /*1b2a0*/  @P2 MUFU.RCP R0, R6 ;  /* 0x0000000600002308 */ /* 0x000e680000001000 */
[----:B------:R-:W-:-:S04]  /*1b2b0*/  @P0 MOV R13, 0x3f317218 ;  /* 0x3f317218000d0802 */ /* 0x000fc80000000f00 */
[----:B------:R-:W2:Y:S08]  /*1b2c0*/  @P1 MUFU.RCP R3, R5 ;  /* 0x0000000500031308 */ /* 0x000eb00000001000 */
[----:B------:R-:W3:Y:S01]  /*1b2d0*/  @P0 MUFU.RCP R2, R8 ;  /* 0x0000000800020308 */ /* 0x000ee20000001000 */
[C---:B-1----:R-:W-:Y:S02]  /*1b2e0*/  FMUL.FTZ R164, R0.reuse, R164 ;  /* 0x000000a400a47220 */ /* 0x042fe40000410000 */
[----:B------:R-:W-:-:S02]  /*1b2f0*/  FMUL.FTZ R55, R0, R165 ;  /* 0x000000a500377220 */ /* 0x000fc40000410000 */
[C---:B------:R-:W-:Y:S02]  /*1b300*/  FMUL.FTZ R156, R0.reuse, R156 ;  /* 0x0000009c009c7220 */ /* 0x040fe40000410000 */
[C---:B------:R-:W-:Y:S01]  /*1b310*/  FMUL.FTZ R157, R0.reuse, R157 ;  /* 0x0000009d009d7220 */ /* 0x040fe20000410000 */
[----:B------:R1:W4:Y:S01]  /*1b320*/  @P1 MUFU.LG2 R4, R5 ;  /* 0x0000000500041308 */ /* 0x0003220000000c00 */
        /* <DEDUP_REMOVED lines=9> */
[----:B------:R4:W5:Y:S01]  /*1b3c0*/  @P0 MUFU.LG2 R6, R8 ;  /* 0x0000000800060308 */ /* 0x0009620000000c00 */
[C---:B------:R-:W-:Y:S01]  /*1b3d0*/  FMUL.FTZ R20, R0.reuse, R56 ;  /* 0x0000003800147220 */ /* 0x040fe20000410000 */
[----:B-1----:R-:W-:Y:S01]  /*1b3e0*/  @P2 MOV R5, 0x3f317218 ;  /* 0x3f31721800052802 */ /* 0x002fe20000000f00 */
[C---:B------:R-:W-:Y:S02]  /*1b3f0*/  FMUL.FTZ R42, R0.reuse, R57 ;  /* 0x00000039002a7220 */ /* 0x040fe40000410000 */
[----:B------:R-:W-:-:S02]  /*1b400*/  FMUL.FTZ R68, R0, R68 ;  /* 0x0000004400447220 */ /* 0x000fc40000410000 */
[C---:B------:R-:W-:Y:S01]  /*1b410*/  FMUL.FTZ R39, R0.reuse, R69 ;  /* 0x0000004500277220 */ /* 0x040fe20000410000 */
[----:B------:R-:W-:Y:S01]  /*1b420*/  MOV R69, 0xff800000 ;  /* 0xff80000000457802 */ /* 0x000fe20000000f00 */
[C---:B------:R-:W-:Y:S02]  /*1b430*/  FMUL.FTZ R72, R0.reuse, R72 ;  /* 0x0000004800487220 */ /* 0x040fe40000410000 */
[C---:B------:R-:W-:Y:S01]  /*1b440*/  FMUL.FTZ R36, R0.reuse, R73 ;  /* 0x0000004900247220 */ /* 0x040fe20000410000 */
[----:B------:R-:W-:Y:S01]  /*1b450*/  MOV R73, 0xff800000 ;  /* 0xff80000000497802 */ /* 0x000fe20000000f00 */
        /* <DEDUP_REMOVED lines=18> */
[----:B------:R-:W-:Y:S01]  /*1b580*/  @P3 MUFU.RCP R0, R10 ;  /* 0x0000000a00003308 */ /* 0x000fe20000001000 */
        /* <DEDUP_REMOVED lines=32> */
[C---:B---3--:R-:W-:Y:S02]  /*1b790*/  FMUL.FTZ R56, R2.reuse, R168 ;  /* 0x000000a802387220 */ /* 0x048fe40000410000 */
        /* <DEDUP_REMOVED lines=31> */
[----:B------:R-:W1:Y:S01]  /*1b990*/  @P3 MUFU.LG2 R2, R10 ;  /* 0x0000000a00023308 */ /* 0x000e620000000c00 */
[----:B----4-:R-:W-:Y:S02]  /*1b9a0*/  @P1 FMUL.FTZ R8, R4, 0.69314718246459960938 ;  /* 0x3f31721804081820 */ /* 0x010fe40000410000 */
[----:B------:R-:W-:Y:S02]  /*1b9b0*/  @P1 FMUL.FTZ R4, R3, c[0x0][0x2d0] ;  /* 0x0000b40003041a20 */ /* 0x000fe40000410000 */
[----:B-----5:R-:W-:-:S02]  /*1b9c0*/  @P0 FMUL.FTZ R6, R6, 0.69314718246459960938 ;  /* 0x3f31721806060820 */ /* 0x020fc40000410000 */
[----:B------:R-:W-:Y:S02]  /*1b9d0*/  @P0 FMUL.FTZ R3, R13, c[0x0][0x2d0] ;  /* 0x0000b4000d030a20 */ /* 0x000fe40000410000 */
[----:B------:R-:W-:Y:S02]  /*1b9e0*/  @P2 FMUL.FTZ R9, R9, 0.69314718246459960938 ;  /* 0x3f31721809092820 */ /* 0x000fe40000410000 */
[----:B------:R-:W-:Y:S01]  /*1b9f0*/  @P0 FFMA.FTZ R73, R3, R141, R6 ;  /* 0x0000008d03490223 */ /* 0x000fe20000010006 */
[----:B------:R-:W-:Y:S01]  /*1ba00*/  @P3 MOV R3, 0x3f317218 ;  /* 0x3f31721800033802 */ /* 0x000fe20000000f00 */
[----:B------:R-:W-:Y:S01]  /*1ba10*/  @P2 FMUL.FTZ R5, R5, c[0x0][0x2d0] ;  /* 0x0000b40005052a20 */ /* 0x000fe20000410000 */
[----:B------:R-:W-:Y:S01]  /*1ba20*/  PLOP3.LUT P0, PT, PT, PT, PT, 0x8, 0x0 ;  /* 0x000000000000781c */ /* 0x000fe20003f0e170 */
[----:B------:R-:W-:Y:S02]  /*1ba30*/  @P1 FFMA.FTZ R71, R4, R140, R8 ;  /* 0x0000008c04471223 */ /* 0x000fe40000010008 */
[----:B-1----:R-:W-:-:S02]  /*1ba40*/  @P3 FMUL.FTZ R2, R2, 0.69314718246459960938 ;  /* 0x3f31721802023820 */ /* 0x002fc40000410000 */
[----:B------:R-:W-:Y:S02]  /*1ba50*/  @P3 FMUL.FTZ R3, R3, c[0x0][0x2d0] ;  /* 0x0000b40003033a20 */ /* 0x000fe40000410000 */
[----:B------:R-:W-:Y:S02]  /*1ba60*/  @P2 FFMA.FTZ R69, R5, R139, R9 ;  /* 0x0000008b05452223 */ /* 0x000fe40000010009 */
        /* <DEDUP_REMOVED lines=32> */
[----:B------:R-:W-:Y:S02]  /*1bc70*/  @P3 FFMA.FTZ R59, R3, R7, R2 ;  /* 0x00000007033b3223 */ /* 0x000fe40000010002 */
.L_x_1241:
[----:B-1----:R-:W-:Y:S05]  /*1bc80*/  @P0 BRA `(.L_x_1379) ;  /* 0x00001c6000000947 */ /* 0x002fea0003800000 */
[----:B------:R-:W2:Y:S01]  /*1bc90*/  LDL R65, [R1+0xec] ;  /* 0x0000ec0001417983 */ /* 0x000ea20000100800 */
[----:B------:R-:W-:Y:S01]  /*1bca0*/  F2FP.BF16.PACK_AB R40, R40, R60 ;  /* 0x0000003c2828723e */ /* 0x000fe200000010ff */
[----:B------:R-:W-:Y:S01]  /*1bcb0*/  WARPSYNC 0xffffffff ;  /* 0xffffffff00007948 */ /* 0x000fe20003800000 */
        /* <DEDUP_REMOVED lines=113> */
[----:B------:R-:W-:Y:S01]  /*1c3d0*/  ISETP.NE.U32.AND P0, PT, RZ, c[0x0][0x500], PT ;  /* 0x00014000ff007a0c */ /* 0x000fe20003f05070 */
[----:B------:R-:W-:Y:S03]  /*1c3e0*/  STS [R6+0x480], R46 ;  /* 0x0004802e06007388 */ /* 0x000fe60000000800 */
[----:B------:R-:W-:Y:S01]  /*1c3f0*/  ISETP.NE.AND.EX P1, PT, RZ, c[0x0][0x504], PT, P0 ;  /* 0x00014100ff007a0c */ /* 0x000fe20003f25300 */
[----:B------:R1:W-:Y:S01]  /*1c400*/  STS [R8+0x400], R5 ;  /* 0x0004000508007388 */ /* 0x0003e20000000800 */
[----:B------:R-:W-:-:S03]  /*1c410*/  ISETP.NE.U32.AND P0, PT, RZ, c[0x0][0x508], PT ;  /* 0x00014200ff007a0c */ /* 0x000fc60003f05070 */
[----:B------:R-:W-:Y:S01]  /*1c420*/  STS [R8], R43 ;  /* 0x0000002b08007388 */ /* 0x000fe20000000800 */
[----:B------:R-:W-:-:S03]  /*1c430*/  ISETP.NE.AND.EX P0, PT, RZ, c[0x0][0x50c], PT, P0 ;  /* 0x00014300ff007a0c */ /* 0x000fc60003f05300 */
        /* <DEDUP_REMOVED lines=28> */
[----:B-1----:R-:W-:-:S03]  /*1c600*/  IMAD.MOV.U32 R2, RZ, RZ, 0x4 ;  /* 0x00000004ff027424 */ /* 0x002fc600078e00ff */
        /* <DEDUP_REMOVED lines=18> */
[----:B--2---:R-:W-:-:S03]  /*1c730*/  IMAD.WIDE R8, R65, R2, c[0x0][0x500] ;  /* 0x0001400041087625 */ /* 0x004fc600078e0202 */
[----:B------:R-:W-:Y:S06]  /*1c740*/  BAR.SYNC.DEFER_BLOCKING 0x1, 0x80 ;  /* 0x0042000000007b1d */ /* 0x000fec0000010000 */
[----:B------:R-:W2:Y:S01]  /*1c750*/  @P1 LDG.E R0, [R8.64] ;  /* 0x0000000608001981 */ /* 0x000ea2000c1e1900 */
[----:B------:R-:W-:Y:S02]  /*1c760*/  IMAD.MOV.U32 R20, RZ, RZ, c[0x0][0x388] ;  /* 0x0000e200ff147624 */ /* 0x000fe400078e00ff */
[----:B------:R-:W-:-:S05]  /*1c770*/  @P0 IMAD.WIDE R2, R65, R2, c[0x0][0x508] ;  /* 0x0001420041020625 */ /* 0x000fca00078e0202 */
[----:B------:R3:W5:Y:S02]  /*1c780*/  @P0 LDG.E R20, [R2.64] ;  /* 0x0000000602140981 */ /* 0x000764000c1e1900 */
[----:B---3--:R-:W-:Y:S02]  /*1c790*/  CS2R R2, SRZ ;  /* 0x0000000000027805 */ /* 0x008fe4000001ff00 */
[--C-:B--2---:R-:W-:Y:S01]  /*1c7a0*/  @P1 SHF.R.S32.HI R3, RZ, 0x1f, R0.reuse ;  /* 0x0000001fff031819 */ /* 0x104fe20000011400 */
[----:B------:R-:W-:Y:S01]  /*1c7b0*/  @P1 IMAD.MOV.U32 R2, RZ, RZ, R0 ;  /* 0x000000ffff021224 */ /* 0x000fe200078e0000 */
[----:B------:R-:W-:Y:S05]  /*1c7c0*/  @P0 BRA `(.L_x_1380) ;  /* 0x0000004000000947 */ /* 0x000fea0003800000 */
[----:B-1----:R-:W-:Y:S05]  /*1c7d0*/  @!P1 BRA `(.L_x_1380) ;  /* 0x0000003000009947 */ /* 0x002fea0003800000 */
[----:B------:R-:W2:Y:S04]  /*1c7e0*/  LDG.E R4, [R8.64] ;  /* 0x0000000608047981 */ /* 0x000ea8000c1e1900 */
[----:B------:R-:W2:Y:S02]  /*1c7f0*/  LDG.E R0, [R8.64+0x4] ;  /* 0x0000040608007981 */ /* 0x000ea4000c1e1900 */
[----:B--2--5:R-:W-:-:S02]  /*1c800*/  IADD3 R20, -R4, R0, RZ ;  /* 0x0000000004147210 */ /* 0x024fc40007ffe1ff */
.L_x_1380:
[----:B-1----:R-:W-:Y:S01]  /*1c810*/  LOP3.LUT R0, R58, 0xffffffe0, RZ, 0xc0, !PT ;  /* 0xffffffe03a007812 */ /* 0x002fe200078ec0ff */
[----:B------:R-:W1:Y:S01]  /*1c820*/  S2R R11, SR_CTAID.Y ;  /* 0x00000000000b7919 */ /* 0x000e620000002600 */
[----:B------:R-:W-:Y:S01]  /*1c830*/  LEA.HI R4, R21, R21, RZ, 0x1 ;  /* 0x0000001515047211 */ /* 0x000fe200078f08ff */
[----:B-----5:R-:W-:Y:S01]  /*1c840*/  IMAD R20, R20, c[0x0][0x4e8], RZ ;  /* 0x00013a0014147a24 */ /* 0x020fe200078e02ff */
[----:B------:R-:W-:Y:S01]  /*1c850*/  SHF.R.S32.HI R6, RZ, 0x1f, R57 ;  /* 0x0000001fff067819 */ /* 0x000fe20000011439 */
[----:B------:R-:W-:Y:S01]  /*1c860*/  IMAD.IADD R0, R61, 0x1, -R0 ;  /* 0x000000013d007824 */ /* 0x000fe200078e0a00 */
[----:B------:R-:W-:Y:S01]  /*1c870*/  LOP3.LUT R5, R4, 0x1ffffffe, RZ, 0xc0, !PT ;  /* 0x1ffffffe04057812 */ /* 0x000fe200078ec0ff */
[----:B------:R-:W2:Y:S01]  /*1c880*/  S2R R80, SR_CTAID.X ;  /* 0x0000000000507919 */ /* 0x000ea20000002500 */
[----:B------:R-:W-:Y:S01]  /*1c890*/  LEA.HI R6, R6, R57, RZ, 0x2 ;  /* 0x0000003906067211 */ /* 0x000fe200078f10ff */
[----:B------:R-:W-:Y:S01]  /*1c8a0*/  IMAD.SHL.U32 R4, R4, 0x20, RZ ;  /* 0x0000002004047824 */ /* 0x000fe200078e00ff */
[----:B------:R-:W-:Y:S01]  /*1c8b0*/  SHF.R.S32.HI R7, RZ, 0x1f, R0 ;  /* 0x0000001fff077819 */ /* 0x000fe20000011400 */
[----:B------:R-:W-:Y:S01]  /*1c8c0*/  IMAD.IADD R8, R21, 0x1, -R5 ;  /* 0x0000000115087824 */ /* 0x000fe200078e0a05 */
[----:B------:R-:W-:Y:S01]  /*1c8d0*/  LOP3.LUT R5, R6, 0xffffffc, RZ, 0xc0, !PT ;  /* 0x0ffffffc06057812 */ /* 0x000fe200078ec0ff */
[----:B------:R-:W3:Y:S01]  /*1c8e0*/  S2R R10, SR_CTAID.Y ;  /* 0x00000000000a7919 */ /* 0x000ee20000002600 */
[----:B------:R-:W-:Y:S01]  /*1c8f0*/  LEA.HI R7, R7, R0, RZ, 0x2 ;  /* 0x0000000007077211 */ /* 0x000fe200078f10ff */
[----:B------:R-:W-:Y:S01]  /*1c900*/  BSSY B0, `(.L_x_1381) ;  /* 0x0000087000007945 */ /* 0x000fe20003800000 */
[----:B------:R-:W-:Y:S01]  /*1c910*/  LOP3.LUT R4, R4, 0xffffffc0, RZ, 0xc0, !PT ;  /* 0xffffffc004047812 */ /* 0x000fe200078ec0ff */
[----:B------:R-:W-:Y:S01]  /*1c920*/  IMAD.IADD R6, R57, 0x1, -R5 ;  /* 0x0000000139067824 */ /* 0x000fe200078e0a05 */
[----:B------:R-:W-:-:S02]  /*1c930*/  SHF.R.S32.HI R5, RZ, 0x2, R7 ;  /* 0x00000002ff057819 */ /* 0x000fc40000011407 */
[----:B------:R-:W-:Y:S01]  /*1c940*/  MOV R9, c[0x0][0x4e8] ;  /* 0x00013a0000097a02 */ /* 0x000fe20000000f00 */
[----:B------:R-:W-:Y:S01]  /*1c950*/  IMAD R7, R8, 0x8, R4 ;  /* 0x0000000808077824 */ /* 0x000fe200078e0204 */
[----:B------:R-:W-:Y:S01]  /*1c960*/  LOP3.LUT P0, RZ, R0, 0x3, RZ, 0xc0, !PT ;  /* 0x0000000300ff7812 */ /* 0x000fe2000780c0ff */
[----:B------:R-:W-:Y:S01]  /*1c970*/  IMAD R19, R6, 0x10, R5 ;  /* 0x0000001006137824 */ /* 0x000fe200078e0205 */
[----:B------:R-:W-:Y:S01]  /*1c980*/  ISETP.NE.AND P2, PT, R9, 0x1, PT ;  /* 0x000000010900780c */ /* 0x000fe20003f45270 */
[----:B------:R-:W-:Y:S01]  /*1c990*/  IMAD R0, R3, c[0x0][0x3a0], RZ ;  /* 0x0000e80003007a24 */ /* 0x000fe200078e02ff */
[----:B------:R-:W-:Y:S01]  /*1c9a0*/  SEL R18, R65, RZ, !P1 ;  /* 0x000000ff41127207 */ /* 0x000fe20004800000 */
[----:B-1----:R-:W-:Y:S01]  /*1c9b0*/  IMAD.WIDE.U32 R4, R11, c[0x0][0x490], R2 ;  /* 0x000124000b047a25 */ /* 0x002fe200078e0002 */
[----:B------:R-:W-:Y:S02]  /*1c9c0*/  IADD3 R6, R19, R7, RZ ;  /* 0x0000000713067210 */ /* 0x000fe40007ffe0ff */
[----:B------:R-:W-:Y:S01]  /*1c9d0*/  LEA.HI R23, R60, R61, RZ, 0x6 ;  /* 0x0000003d3c177211 */ /* 0x000fe200078f30ff */
[----:B------:R-:W-:-:S02]  /*1c9e0*/  IMAD R7, R2, c[0x0][0x3a4], R0 ;  /* 0x0000e90002077a24 */ /* 0x000fc400078e0200 */
[----:B------:R-:W-:-:S04]  /*1c9f0*/  IMAD.WIDE.U32 R2, R2, c[0x0][0x3a0], RZ ;  /* 0x0000e80002027a25 */ /* 0x000fc800078e00ff */
[----:B--2---:R-:W-:Y:S01]  /*1ca00*/  IMAD R0, R80, 0x80, R6 ;  /* 0x0000008050007824 */ /* 0x004fe200078e0206 */
[----:B---3--:R-:W-:Y:S02]  /*1ca10*/  SHF.R.S32.HI R13, RZ, 0x1f, R10 ;  /* 0x0000001fff0d7819 */ /* 0x008fe4000001140a */
[----:B------:R-:W-:Y:S01]  /*1ca20*/  IADD3 R3, R3, R7, RZ ;  /* 0x0000000703037210 */ /* 0x000fe20007ffe0ff */
[----:B------:R-:W-:Y:S01]  /*1ca30*/  @P2 IMAD.HI.U32 R7, R0, c[0x0][0x4ec], RZ ;  /* 0x00013b0000072a27 */ /* 0x000fe200078e00ff */
[----:B------:R-:W-:Y:S02]  /*1ca40*/  LEA.HI R10, R60, R61, RZ, 0x3 ;  /* 0x0000003d3c0a7211 */ /* 0x000fe400078f18ff */
[----:B------:R-:W-:Y:S01]  /*1ca50*/  SHF.R.S32.HI R6, RZ, 0x1f, R65 ;  /* 0x0000001fff067819 */ /* 0x000fe20000011441 */
[----:B------:R-:W-:Y:S01]  /*1ca60*/  IMAD R8, R13, c[0x0][0x490], RZ ;  /* 0x000124000d087a24 */ /* 0x000fe200078e02ff */
[----:B------:R-:W-:Y:S01]  /*1ca70*/  SHF.R.S32.HI R21, RZ, 0x3, R10 ;  /* 0x00000003ff157819 */ /* 0x000fe2000001140a */
[----:B------:R-:W-:Y:S01]  /*1ca80*/  IMAD.MOV.U32 R9, RZ, RZ, R0 ;  /* 0x000000ffff097224 */ /* 0x000fe200078e0000 */
[----:B------:R-:W-:Y:S01]  /*1ca90*/  @P2 SHF.R.U32.HI R9, RZ, c[0x0][0x4f0], R7 ;  /* 0x00013c00ff092a19 */ /* 0x000fe20000011607 */
[----:B------:R-:W-:Y:S01]  /*1caa0*/  IMAD R8, R11, c[0x0][0x494], R8 ;  /* 0x000125000b087a24 */ /* 0x000fe200078e0208 */
[----:B------:R-:W-:Y:S01]  /*1cab0*/  LOP3.LUT R12, R10, 0xfffffff8, RZ, 0xc0, !PT ;  /* 0xfffffff80a0c7812 */ /* 0x000fe200078ec0ff */
[----:B------:R-:W-:Y:S01]  /*1cac0*/  IMAD R14, R13, c[0x0][0x3e8], RZ ;  /* 0x0000fa000d0e7a24 */ /* 0x000fe200078e02ff */
[----:B------:R-:W-:Y:S01]  /*1cad0*/  SEL R15, R6, RZ, !P1 ;  /* 0x000000ff060f7207 */ /* 0x000fe20004800000 */
[----:B------:R-:W-:-:S02]  /*1cae0*/  IMAD.MOV R10, RZ, RZ, -R9 ;  /* 0x000000ffff0a7224 */ /* 0x000fc400078e0a09 */
[----:B------:R-:W-:Y:S01]  /*1caf0*/  IMAD.WIDE.U32 R6, R11, c[0x0][0x3e8], R2 ;  /* 0x0000fa000b067a25 */ /* 0x000fe200078e0002 */
[----:B------:R-:W-:-:S03]  /*1cb00*/  SHF.L.U32 R2, R21, 0x6, RZ ;  /* 0x0000000615027819 */ /* 0x000fc600000006ff */
[----:B------:R-:W-:Y:S02]  /*1cb10*/  IMAD.IADD R5, R5, 0x1, R8 ;  /* 0x0000000105057824 */ /* 0x000fe400078e0208 */
[----:B------:R-:W-:Y:S01]  /*1cb20*/  IMAD R10, R10, c[0x0][0x4e8], R0 ;  /* 0x00013a000a0a7a24 */ /* 0x000fe200078e0200 */
[----:B------:R-:W-:Y:S01]  /*1cb30*/  LOP3.LUT R0, R2, 0x1c0, RZ, 0xc0, !PT ;  /* 0x000001c002007812 */ /* 0x000fe200078ec0ff */
[----:B------:R-:W-:Y:S02]  /*1cb40*/  IMAD.IADD R12, R61, 0x1, -R12 ;  /* 0x000000013d0c7824 */ /* 0x000fe400078e0a0c */
[----:B------:R-:W-:Y:S01]  /*1cb50*/  IMAD R8, R15, c[0x0][0x498], RZ ;  /* 0x000126000f087a24 */ /* 0x000fe200078e02ff */
[----:B------:R-:W-:Y:S01]  /*1cb60*/  SHF.R.U32.HI R13, RZ, 0x3, R0 ;  /* 0x00000003ff0d7819 */ /* 0x000fe20000011600 */
[----:B------:R-:W-:Y:S02]  /*1cb70*/  IMAD R14, R11, c[0x0][0x3ec], R14 ;  /* 0x0000fb000b0e7a24 */ /* 0x000fe400078e020e */
[----:B------:R-:W-:-:S04]  /*1cb80*/  IMAD.WIDE.U32 R2, R18, c[0x0][0x498], R4 ;  /* 0x0001260012027a25 */ /* 0x000fc800078e0004 */
[----:B------:R-:W-:Y:S01]  /*1cb90*/  IMAD R17, R18, c[0x0][0x49c], R8 ;  /* 0x0001270012117a24 */ /* 0x000fe200078e0208 */
[----:B------:R-:W-:Y:S01]  /*1cba0*/  IADD3 R2, P1, R9, R2, RZ ;  /* 0x0000000209027210 */ /* 0x000fe20007f3e0ff */
[C---:B------:R-:W-:Y:S02]  /*1cbb0*/  IMAD R11, R12.reuse, 0x10, R21 ;  /* 0x000000100c0b7824 */ /* 0x040fe400078e0215 */
[----:B------:R-:W-:Y:S01]  /*1cbc0*/  IMAD.SHL.U32 R8, R12, 0x8, RZ ;  /* 0x000000080c087824 */ /* 0x000fe200078e00ff */
[----:B------:R-:W-:Y:S01]  /*1cbd0*/  SHF.R.S32.HI R12, RZ, 0x1f, R9 ;  /* 0x0000001fff0c7819 */ /* 0x000fe20000011409 */
[----:B------:R-:W-:Y:S01]  /*1cbe0*/  IMAD.IADD R5, R7, 0x1, R14 ;  /* 0x0000000107057824 */ /* 0x000fe200078e020e */
[----:B------:R-:W-:Y:S02]  /*1cbf0*/  SHF.R.S32.HI R7, RZ, 0x1f, R10 ;  /* 0x0000001fff077819 */ /* 0x000fe4000001140a */
[----:B------:R-:W-:Y:S02]  /*1cc00*/  LEA R11, R80, R11, 0x7 ;  /* 0x0000000b500b7211 */ /* 0x000fe400078e38ff */
[----:B------:R-:W-:Y:S01]  /*1cc10*/  IADD3.X R3, R12, R3, R17, P1, !PT ;  /* 0x000000030c037210 */ /* 0x000fe20000ffe411 */
[----:B------:R-:W-:Y:S01]  /*1cc20*/  IMAD R7, R7, c[0x0][0x488], RZ ;  /* 0x0001220007077a24 */ /* 0x000fe200078e02ff */
[----:B------:R-:W-:Y:S01]  /*1cc30*/  LOP3.LUT R4, R0, 0x38, R8, 0xf8, !PT ;  /* 0x0000003800047812 */ /* 0x000fe200078ef808 */
[----:B------:R-:W-:-:S03]  /*1cc40*/  @P2 IMAD.HI.U32 R0, R11, c[0x0][0x4ec], RZ ;  /* 0x00013b000b002a27 */ /* 0x000fc600078e00ff */
[----:B------:R-:W-:Y:S01]  /*1cc50*/  LOP3.LUT R22, R4, R13, RZ, 0x3c, !PT ;  /* 0x0000000d04167212 */ /* 0x000fe200078e3cff */
[----:B------:R-:W-:Y:S01]  /*1cc60*/  IMAD.WIDE.U32 R2, R10, c[0x0][0x488], R2 ;  /* 0x000122000a027a25 */ /* 0x000fe200078e0002 */
[----:B------:R-:W-:-:S03]  /*1cc70*/  MOV R4, R6 ;  /* 0x0000000600047202 */ /* 0x000fc60000000f00 */
[----:B------:R-:W-:Y:S02]  /*1cc80*/  IMAD R7, R10, c[0x0][0x48c], R7 ;  /* 0x000123000a077a24 */ /* 0x000fe400078e0207 */
[----:B------:R-:W-:Y:S01]  /*1cc90*/  IMAD.MOV.U32 R16, RZ, RZ, R11 ;  /* 0x000000ffff107224 */ /* 0x000fe200078e000b */
[----:B------:R-:W-:Y:S01]  /*1cca0*/  @P2 SHF.R.U32.HI R16, RZ, c[0x0][0x4f0], R0 ;  /* 0x00013c00ff102a19 */ /* 0x000fe20000011600 */
[----:B------:R-:W-:Y:S01]  /*1ccb0*/  IMAD R17, R80, 0x80, R19 ;  /* 0x0000008050117824 */ /* 0x000fe200078e0213 */
[----:B------:R-:W-:Y:S01]  /*1ccc0*/  LEA R0, P1, R2, c[0x0][0x450], 0x2 ;  /* 0x0001140002007a11 */ /* 0x000fe200078210ff */
[----:B------:R-:W-:Y:S01]  /*1ccd0*/  IMAD R6, R15, c[0x0][0x3f0], RZ ;  /* 0x0000fc000f067a24 */ /* 0x000fe200078e02ff */
[----:B------:R-:W-:Y:S01]  /*1cce0*/  IADD3 R7, R3, R7, RZ ;  /* 0x0000000703077210 */ /* 0x000fe20007ffe0ff */
[----:B------:R-:W-:Y:S01]  /*1ccf0*/  IMAD.MOV R10, RZ, RZ, -R16 ;  /* 0x000000ffff0a7224 */ /* 0x000fe200078e0a10 */
[----:B------:R-:W-:Y:S01]  /*1cd00*/  IADD3 R9, R17, 0x8, RZ ;  /* 0x0000000811097810 */ /* 0x000fe20007ffe0ff */
[----:B------:R-:W-:Y:S01]  /*1cd10*/  IMAD R3, R18, c[0x0][0x3f4], R6 ;  /* 0x0000fd0012037a24 */ /* 0x000fe200078e0206 */
[----:B------:R-:W-:Y:S01]  /*1cd20*/  LEA.HI.X R2, R2, c[0x0][0x454], R7, 0x2, P1 ;  /* 0x0001150002027a11 */ /* 0x000fe200008f1407 */
[----:B------:R-:W-:Y:S01]  /*1cd30*/  IMAD.WIDE.U32 R4, R18, c[0x0][0x3f0], R4 ;  /* 0x0000fc0012047a25 */ /* 0x000fe200078e0004 */
[----:B------:R-:W-:Y:S01]  /*1cd40*/  SHF.R.S32.HI R6, RZ, 0x1f, R16 ;  /* 0x0000001fff067819 */ /* 0x000fe20000011410 */
[----:B------:R-:W-:Y:S01]  /*1cd50*/  SHFL.IDX PT, R12, R0, RZ, 0x1c1f ;  /* 0x001c1fff000c7589 */ /* 0x000fe200000e0000 */
[-C--:B------:R-:W-:Y:S01]  /*1cd60*/  ISETP.GE.OR P3, PT, R9, R20.reuse, P0 ;  /* 0x000000140900720c */ /* 0x080fe20000766670 */
[----:B------:R-:W-:Y:S01]  /*1cd70*/  IMAD R9, R10, c[0x0][0x4e8], R11 ;  /* 0x00013a000a097a24 */ /* 0x000fe200078e020b */
[----:B------:R-:W-:Y:S01]  /*1cd80*/  ISETP.GE.OR P2, PT, R17, R20, P0 ;  /* 0x000000141100720c */ /* 0x000fe20000746670 */
[----:B------:R-:W1:Y:S01]  /*1cd90*/  SHFL.IDX PT, R13, R2, RZ, 0x1c1f ;  /* 0x001c1fff020d7589 */ /* 0x000e6200000e0000 */
[----:B------:R-:W-:-:S02]  /*1cda0*/  IMAD.IADD R3, R5, 0x1, R3 ;  /* 0x0000000105037824 */ /* 0x000fc400078e0203 */
[----:B------:R-:W-:Y:S01]  /*1cdb0*/  IMAD R5, R6, c[0x0][0x3e0], RZ ;  /* 0x0000f80006057a24 */ /* 0x000fe200078e02ff */
[----:B------:R-:W-:Y:S03]  /*1cdc0*/  SHFL.IDX PT, R10, R0, 0x1, 0x1c1f ;  /* 0x003c1f00000a7f89 */ /* 0x000fe600000e0000 */
[----:B------:R-:W-:Y:S01]  /*1cdd0*/  IMAD R18, R16, c[0x0][0x3e4], R5 ;  /* 0x0000f90010127a24 */ /* 0x000fe200078e0205 */
[----:B------:R-:W2:Y:S01]  /*1cde0*/  SHFL.IDX PT, R11, R2, 0x1, 0x1c1f ;  /* 0x003c1f00020b7f89 */ /* 0x000ea200000e0000 */
[----:B------:R-:W-:-:S03]  /*1cdf0*/  SHF.L.U32 R5, R23, 0x3, RZ ;  /* 0x0000000317057819 */ /* 0x000fc600000006ff */
[----:B------:R-:W-:Y:S01]  /*1ce00*/  SHFL.IDX PT, R14, R0, 0x2, 0x1c1f ;  /* 0x005c1f00000e7f89 */ /* 0x000fe200000e0000 */
[----:B------:R-:W-:-:S03]  /*1ce10*/  LOP3.LUT R5, R22, 0x7ffffe00, R5, 0xf8, !PT ;  /* 0x7ffffe0016057812 */ /* 0x000fc600078ef805 */
[----:B------:R-:W3:Y:S04]  /*1ce20*/  SHFL.IDX PT, R15, R2, 0x2, 0x1c1f ;  /* 0x005c1f00020f7f89 */ /* 0x000ee800000e0000 */
[----:B------:R4:W-:Y:S04]  /*1ce30*/  SHFL.IDX PT, R6, R0, 0x3, 0x1c1f ;  /* 0x007c1f0000067f89 */ /* 0x0009e800000e0000 */
[----:B------:R3:W3:Y:S04]  /*1ce40*/  SHFL.IDX PT, R7, R2, 0x3, 0x1c1f ;  /* 0x007c1f0002077f89 */ /* 0x0006e800000e0000 */
[----:B-1----:R-:W-:Y:S04]  /*1ce50*/  @!P2 ST.E [R12.64], R69 ;  /* 0x000000450c00a985 */ /* 0x002fe8000c101906 */
[----:B--2---:R-:W-:Y:S01]  /*1ce60*/  @!P3 ST.E [R10.64], R71 ;  /* 0x000000470a00b985 */ /* 0x004fe2000c101906 */
[----:B----4-:R-:W-:Y:S01]  /*1ce70*/  SHF.R.S32.HI R0, RZ, 0x1f, R9 ;  /* 0x0000001fff007819 */ /* 0x010fe20000011409 */
[----:B---3--:R-:W-:Y:S01]  /*1ce80*/  IMAD.MOV.U32 R2, RZ, RZ, R4 ;  /* 0x000000ffff027224 */ /* 0x008fe200078e0004 */
[----:B------:R-:W-:-:S03]  /*1ce90*/  IADD3 R4, R17, 0x40, RZ ;  /* 0x0000004011047810 */ /* 0x000fc60007ffe0ff */
[----:B------:R-:W-:Y:S01]  /*1cea0*/  IMAD R0, R0, c[0x0][0x3d8], RZ ;  /* 0x0000f60000007a24 */ /* 0x000fe200078e02ff */
[----:B------:R-:W-:Y:S01]  /*1ceb0*/  IADD3 R17, R17, 0x48, RZ ;  /* 0x0000004811117810 */ /* 0x000fe20007ffe0ff */
[----:B------:R-:W-:Y:S01]  /*1cec0*/  IMAD.WIDE.U32 R2, R16, c[0x0][0x3e0], R2 ;  /* 0x0000f80010027a25 */ /* 0x000fe200078e0002 */
[-C--:B------:R-:W-:Y:S02]  /*1ced0*/  ISETP.GE.OR P1, PT, R4, R20.reuse, P0 ;  /* 0x000000140400720c */ /* 0x080fe40000726670 */
[----:B------:R-:W-:Y:S01]  /*1cee0*/  ISETP.GE.OR P0, PT, R17, R20, P0 ;  /* 0x000000141100720c */ /* 0x000fe20000706670 */
[----:B------:R-:W-:Y:S02]  /*1cef0*/  IMAD R4, R9, c[0x0][0x3dc], R0 ;  /* 0x0000f70009047a24 */ /* 0x000fe400078e0200 */
[----:B------:R-:W-:Y:S02]  /*1cf00*/  IMAD.SHL.U32 R0, R5, 0x2, RZ ;  /* 0x0000000205007824 */ /* 0x000fe400078e00ff */
[----:B------:R-:W-:-:S04]  /*1cf10*/  IMAD.IADD R3, R3, 0x1, R18 ;  /* 0x0000000103037824 */ /* 0x000fc800078e0212 */
[----:B------:R-:W-:Y:S02]  /*1cf20*/  IMAD.WIDE.U32 R2, R9, c[0x0][0x3d8], R2 ;  /* 0x0000f60009027a25 */ /* 0x000fe400078e0002 */
[----:B------:R-:W-:Y:S03]  /*1cf30*/  @!P1 ST.E [R14.64], R73 ;  /* 0x000000490e009985 */ /* 0x000fe6000c101906 */
[----:B------:R-:W-:Y:S01]  /*1cf40*/  IADD3 R3, R3, R4, RZ ;  /* 0x0000000403037210 */ /* 0x000fe20007ffe0ff */
[----:B------:R1:W-:Y:S01]  /*1cf50*/  @!P0 ST.E [R6.64], R59 ;  /* 0x0000003b06008985 */ /* 0x0003e2000c101906 */
[----:B------:R-:W-:-:S03]  /*1cf60*/  LEA R9, P0, R2, c[0x0][0x380], 0x1 ;  /* 0x0000e00002097a11 */ /* 0x000fc600078008ff */
[----:B------:R2:W3:Y:S04]  /*1cf70*/  LDS.128 R28, [R0+0x880] ;  /* 0x00088000001c7984 */ /* 0x0004e80000000c00 */
[----:B------:R2:W4:Y:S04]  /*1cf80*/  LDS.128 R36, [R0+0x1080] ;  /* 0x0010800000247984 */ /* 0x0005280000000c00 */
[----:B------:R2:W2:Y:S04]  /*1cf90*/  LDS.128 R44, [R0+0x1880] ;  /* 0x00188000002c7984 */ /* 0x0004a80000000c00 */
[----:B------:R2:W2:Y:S04]  /*1cfa0*/  LDS.128 R52, [R0+0x2080] ;  /* 0x0020800000347984 */ /* 0x0004a80000000c00 */
[----:B------:R2:W2:Y:S04]  /*1cfb0*/  LDS.128 R60, [R0+0x2880] ;  /* 0x00288000003c7984 */ /* 0x0004a80000000c00 */
[----:B------:R2:W2:Y:S01]  /*1cfc0*/  LDS.128 R68, [R0+0x3080] ;  /* 0x0030800000447984 */ /* 0x0004a20000000c00 */
[----:B-1----:R-:W-:-:S03]  /*1cfd0*/  IMAD R6, R80, 0x80, R21 ;  /* 0x0000008050067824 */ /* 0x002fc600078e0215 */
[----:B------:R1:W1:Y:S01]  /*1cfe0*/  LDS.128 R72, [R0+0x3880] ;  /* 0x0038800000487984 */ /* 0x0002620000000c00 */
[----:B------:R-:W-:-:S03]  /*1cff0*/  LEA.HI.X R7, R2, c[0x0][0x384], R3, 0x1, P0 ;  /* 0x0000e10002077a11 */ /* 0x000fc600000f0c03 */
[----:B------:R1:W1:Y:S01]  /*1d000*/  LDS.128 R24, [R0+0x4880] ;  /* 0x0048800000187984 */ /* 0x0002620000000c00 */
[----:B------:R-:W-:-:S03]  /*1d010*/  ISETP.GE.AND P0, PT, R6, R20, PT ;  /* 0x000000140600720c */ /* 0x000fc60003f06270 */
        /* <DEDUP_REMOVED lines=9> */
[----:B--234-:R-:W2:Y:S01]  /*1d0b0*/  LDS.128 R16, [R0+0x80] ;  /* 0x0000800000107984 */ /* 0x01cea20000000c00 */
[----:B------:R-:W-:-:S02]  /*1d0c0*/  IADD3 R4, R8, 0x40, RZ ;  /* 0x0000004008047810 */ /* 0x000fc40007ffe0ff */
[----:B------:R-:W-:Y:S01]  /*1d0d0*/  ISETP.GE.AND P1, PT, R8, c[0x0][0x3c8], PT ;  /* 0x0000f20008007a0c */ /* 0x000fe20003f26270 */
[----:B------:R3:W4:Y:S01]  /*1d0e0*/  LDS.128 R12, [R0+0x4080] ;  /* 0x00408000000c7984 */ /* 0x0007220000000c00 */
[----:B------:R-:W-:-:S13]  /*1d0f0*/  ISETP.GE.AND P0, PT, R4, c[0x0][0x3c8], PT ;  /* 0x0000f20004007a0c */ /* 0x000fda0003f06270 */
[----:B-1-3--:R-:W-:-:S04]  /*1d100*/  @!P0 SHF.R.S32.HI R0, RZ, 0x1f, R4 ;  /* 0x0000001fff008819 */ /* 0x00afc80000011404 */
[----:B------:R-:W-:Y:S01]  /*1d110*/  @!P0 LEA.HI R0, R0, R4, RZ, 0x3 ;  /* 0x0000000400008211 */ /* 0x000fe200078f18ff */
[----:B------:R-:W-:-:S03]  /*1d120*/  @!P1 IMAD.WIDE R4, R8, 0x2, R2 ;  /* 0x0000000208049825 */ /* 0x000fc600078e0202 */
[----:B------:R-:W-:-:S05]  /*1d130*/  @!P0 LOP3.LUT R0, R0, 0xfffffff8, RZ, 0xc0, !PT ;  /* 0xfffffff800008812 */ /* 0x000fca00078ec0ff */
[----:B------:R-:W-:Y:S01]  /*1d140*/  @!P0 IMAD.WIDE R2, R0, 0x2, R2 ;  /* 0x0000000200028825 */ /* 0x000fe200078e0202 */
[----:B--2---:R1:W-:Y:S04]  /*1d150*/  @!P1 ST.E.128 [R4.64], R16 ;  /* 0x0000001004009985 */ /* 0x0043e8000c101d06 */
[----:B----4-:R1:W-:Y:S02]  /*1d160*/  @!P0 ST.E.128 [R2.64], R12 ;  /* 0x0000000c02008985 */ /* 0x0103e4000c101d06 */
.L_x_1382:
[----:B--234-:R-:W-:Y:S05]  /*1d170*/  BSYNC B0 ;  /* 0x0000000000007941 */ /* 0x01cfea0003800000 */
.L_x_1381:
        /* <DEDUP_REMOVED lines=16> */
.L_x_1384:
[----:B------:R-:W-:Y:S05]  /*1d280*/  BSYNC B0 ;  /* 0x0000000000007941 */ /* 0x000fea0003800000 */
.L_x_1383:
        /* <DEDUP_REMOVED lines=16> */
.L_x_1386:
[----:B------:R-:W-:Y:S05]  /*1d390*/  BSYNC B0 ;  /* 0x0000000000007941 */ /* 0x000fea0003800000 */
.L_x_1385:
        /* <DEDUP_REMOVED lines=16> */
.L_x_1388:
[----:B------:R-:W-:Y:S05]  /*1d4a0*/  BSYNC B0 ;  /* 0x0000000000007941 */ /* 0x000fea0003800000 */
.L_x_1387:
        /* <DEDUP_REMOVED lines=16> */
.L_x_1390:
[----:B------:R-:W-:Y:S05]  /*1d5b0*/  BSYNC B0 ;  /* 0x0000000000007941 */ /* 0x000fea0003800000 */
.L_x_1389:
        /* <DEDUP_REMOVED lines=16> */
.L_x_1392:
[----:B------:R-:W-:Y:S05]  /*1d6c0*/  BSYNC B0 ;  /* 0x0000000000007941 */ /* 0x000fea0003800000 */
.L_x_1391:
        /* <DEDUP_REMOVED lines=16> */
.L_x_1394:
[----:B------:R-:W-:Y:S05]  /*1d7d0*/  BSYNC B0 ;  /* 0x0000000000007941 */ /* 0x000fea0003800000 */
.L_x_1393:
        /* <DEDUP_REMOVED lines=17> */
.L_x_1379:
        /* <DEDUP_REMOVED lines=19> */
.L_x_1395:
[----:B-1----:R-:W1:Y:S01]  /*1da20*/  S2R R11, SR_TID.X ;  /* 0x00000000000b7919 */ /* 0x002e620000002100 */
[----:B------:R-:W-:Y:S01]  /*1da30*/  SHF.R.S32.HI R0, RZ, 0x1f, R8 ;  /* 0x0000001fff007819 */ /* 0x000fe20000011408 */
[----:B------:R-:W-:Y:S01]  /*1da40*/  BSSY B0, `(.L_x_1396) ;  /* 0x0000029000007945 */ /* 0x000fe20003800000 */
[----:B------:R-:W-:Y:S01]  /*1da50*/  SEL R9, R8, RZ, !P0 ;  /* 0x000000ff08097207 */ /* 0x000fe20004000000 */
[----:B------:R-:W2:Y:S01]  /*1da60*/  S2R R2, SR_CTAID.Y ;  /* 0x0000000000027919 */ /* 0x000ea20000002600 */
[----:B------:R-:W-:-:S03]  /*1da70*/  SEL R10, R0, RZ, !P0 ;  /* 0x000000ff000a7207 */ /* 0x000fc60004000000 */
[----:B------:R-:W3:Y:S01]  /*1da80*/  S2R R14, SR_CTAID.Y ;  /* 0x00000000000e7919 */ /* 0x000ee20000002600 */
[----:B-1----:R-:W-:Y:S02]  /*1da90*/  ISETP.GE.AND P1, PT, R11, 0x80, PT ;  /* 0x000000800b00780c */ /* 0x002fe40003f26270 */
[----:B--2---:R-:W-:-:S11]  /*1daa0*/  SHF.R.S32.HI R15, RZ, 0x1f, R2 ;  /* 0x0000001fff0f7819 */ /* 0x004fd60000011402 */
[----:B------:R-:W-:Y:S05]  /*1dab0*/  @P1 BRA `(.L_x_1397) ;  /* 0x0000021000001947 */ /* 0x000fea0003800000 */
[----:B---3--:R-:W1:Y:S01]  /*1dac0*/  S2R R8, SR_CTAID.X ;  /* 0x0000000000087919 */ /* 0x008e620000002500 */
        /* <DEDUP_REMOVED lines=32> */
.L_x_1397:
[----:B---3--:R-:W-:Y:S05]  /*1dcd0*/  BSYNC B0 ;  /* 0x0000000000007941 */ /* 0x008fea0003800000 */
.L_x_1396:
[----:B------:R-:W2:Y:S01]  /*1dce0*/  S2R R13, SR_CTAID.X ;  /* 0x00000000000d7919 */ /* 0x000ea20000002500 */
[----:B-1----:R-:W-:Y:S01]  /*1dcf0*/  IMAD R0, R5, c[0x0][0x3a0], RZ ;  /* 0x0000e80005007a24 */ /* 0x002fe200078e02ff */
[----:B------:R-:W-:Y:S01]  /*1dd00*/  SHF.R.S32.HI R5, RZ, 0x1f, R11 ;  /* 0x0000001fff057819 */ /* 0x000fe2000001140b */
[C---:B------:R-:W-:Y:S01]  /*1dd10*/  IMAD.WIDE.U32 R2, R4.reuse, c[0x0][0x3a0], RZ ;  /* 0x0000e80004027a25 */ /* 0x040fe200078e00ff */
[----:B------:R-:W-:Y:S02]  /*1dd20*/  MOV R6, c[0x0][0x4e8] ;  /* 0x00013a0000067a02 */ /* 0x000fe40000000f00 */
[----:B------:R-:W-:Y:S01]  /*1dd30*/  LEA.HI R5, R5, R11, RZ, 0x3 ;  /* 0x0000000b05057211 */ /* 0x000fe200078f18ff */
[----:B------:R-:W-:Y:S01]  /*1dd40*/  IMAD R0, R4, c[0x0][0x3a4], R0 ;  /* 0x0000e90004007a24 */ /* 0x000fe200078e0200 */
[----:B------:R-:W-:Y:S02]  /*1dd50*/  ISETP.NE.AND P0, PT, R6, 0x1, PT ;  /* 0x000000010600780c */ /* 0x000fe40003f05270 */
[----:B------:R-:W-:-:S02]  /*1dd60*/  LOP3.LUT R4, R5, 0xfffffff8, RZ, 0xc0, !PT ;  /* 0xfffffff805047812 */ /* 0x000fc400078ec0ff */
[----:B------:R-:W-:Y:S01]  /*1dd70*/  SHF.R.S32.HI R8, RZ, 0x3, R5 ;  /* 0x00000003ff087819 */ /* 0x000fe20000011405 */
[----:B------:R-:W-:Y:S01]  /*1dd80*/  IMAD R5, R10, c[0x0][0x3f0], RZ ;  /* 0x0000fc000a057a24 */ /* 0x000fe200078e02ff */
[----:B------:R-:W-:Y:S02]  /*1dd90*/  IADD3 R7, -R4, R11, RZ ;  /* 0x0000000b04077210 */ /* 0x000fe40007ffe1ff */
[----:B------:R-:W-:Y:S01]  /*1dda0*/  IADD3 R3, R3, R0, RZ ;  /* 0x0000000003037210 */ /* 0x000fe20007ffe0ff */
[----:B------:R-:W-:Y:S02]  /*1ddb0*/  IMAD R0, R15, c[0x0][0x3e8], RZ ;  /* 0x0000fa000f007a24 */ /* 0x000fe400078e02ff */
[----:B------:R-:W-:Y:S02]  /*1ddc0*/  IMAD R4, R7, 0x10, R8 ;  /* 0x0000001007047824 */ /* 0x000fe400078e0208 */
[C---:B------:R-:W-:Y:S02]  /*1ddd0*/  IMAD R0, R14.reuse, c[0x0][0x3ec], R0 ;  /* 0x0000fb000e007a24 */ /* 0x040fe400078e0200 */
[----:B------:R-:W-:Y:S01]  /*1dde0*/  IMAD.WIDE.U32 R2, R14, c[0x0][0x3e8], R2 ;  /* 0x0000fa000e027a25 */ /* 0x000fe200078e0002 */
[----:B--2---:R-:W-:-:S02]  /*1ddf0*/  LEA R4, R13, R4, 0x7 ;  /* 0x000000040d047211 */ /* 0x004fc400078e38ff */
[----:B------:R-:W-:Y:S01]  /*1de00*/  LEA R8, R13, R8, 0x7 ;  /* 0x000000080d087211 */ /* 0x000fe200078e38ff */
[----:B------:R-:W-:Y:S01]  /*1de10*/  IMAD R5, R9, c[0x0][0x3f4], R5 ;  /* 0x0000fd0009057a24 */ /* 0x000fe200078e0205 */
[----:B------:R-:W-:Y:S01]  /*1de20*/  IADD3 R3, R0, R3, RZ ;  /* 0x0000000300037210 */ /* 0x000fe20007ffe0ff */
[----:B------:R-:W-:-:S04]  /*1de30*/  @P0 IMAD.HI.U32 R6, R4, c[0x0][0x4ec], RZ ;  /* 0x00013b0004060a27 */ /* 0x000fc800078e00ff */
[----:B------:R-:W-:-:S04]  /*1de40*/  IMAD.WIDE.U32 R2, R9, c[0x0][0x3f0], R2 ;  /* 0x0000fc0009027a25 */ /* 0x000fc800078e0002 */
[----:B------:R-:W-:Y:S01]  /*1de50*/  IMAD.MOV.U32 R0, RZ, RZ, R4 ;  /* 0x000000ffff007224 */ /* 0x000fe200078e0004 */
[----:B------:R-:W-:Y:S02]  /*1de60*/  @P0 SHF.R.U32.HI R0, RZ, c[0x0][0x4f0], R6 ;  /* 0x00013c00ff000a19 */ /* 0x000fe40000011606 */
[----:B------:R-:W-:Y:S02]  /*1de70*/  IADD3 R3, R3, R5, RZ ;  /* 0x0000000503037210 */ /* 0x000fe40007ffe0ff */
[C---:B------:R-:W-:Y:S02]  /*1de80*/  IADD3 R5, -R0.reuse, RZ, RZ ;  /* 0x000000ff00057210 */ /* 0x040fe40007ffe1ff */
[----:B------:R-:W-:Y:S01]  /*1de90*/  SHF.R.S32.HI R6, RZ, 0x1f, R0 ;  /* 0x0000001fff067819 */ /* 0x000fe20000011400 */
[----:B------:R-:W-:-:S04]  /*1dea0*/  IMAD.WIDE.U32 R2, R0, c[0x0][0x3e0], R2 ;  /* 0x0000f80000027a25 */ /* 0x000fc800078e0002 */
[----:B------:R-:W-:Y:S02]  /*1deb0*/  IMAD R4, R5, c[0x0][0x4e8], R4 ;  /* 0x00013a0005047a24 */ /* 0x000fe400078e0204 */
[----:B------:R-:W-:-:S03]  /*1dec0*/  IMAD R6, R6, c[0x0][0x3e0], RZ ;  /* 0x0000f80006067a24 */ /* 0x000fc600078e02ff */
[----:B------:R-:W-:Y:S01]  /*1ded0*/  SHF.R.S32.HI R5, RZ, 0x1f, R4 ;  /* 0x0000001fff057819 */ /* 0x000fe20000011404 */
[----:B------:R-:W-:Y:S01]  /*1dee0*/  IMAD R0, R0, c[0x0][0x3e4], R6 ;  /* 0x0000f90000007a24 */ /* 0x000fe200078e0206 */
[----:B------:R-:W-:-:S03]  /*1def0*/  SHF.L.U32 R6, R7, 0x3, RZ ;  /* 0x0000000307067819 */ /* 0x000fc600000006ff */
[----:B------:R-:W-:Y:S01]  /*1df00*/  IMAD.IADD R3, R3, 0x1, R0 ;  /* 0x0000000103037824 */ /* 0x000fe200078e0200 */
[----:B------:R-:W-:Y:S01]  /*1df10*/  IADD3 R7, R6, 0x40, RZ ;  /* 0x0000004006077810 */ /* 0x000fe20007ffe0ff */
[----:B------:R-:W-:Y:S02]  /*1df20*/  IMAD R0, R5, c[0x0][0x3d8], RZ ;  /* 0x0000f60005007a24 */ /* 0x000fe400078e02ff */
[----:B------:R-:W-:-:S04]  /*1df30*/  IMAD.WIDE.U32 R2, R4, c[0x0][0x3d8], R2 ;  /* 0x0000f60004027a25 */ /* 0x000fc800078e0002 */
[----:B------:R-:W-:Y:S01]  /*1df40*/  IMAD R0, R4, c[0x0][0x3dc], R0 ;  /* 0x0000f70004007a24 */ /* 0x000fe200078e0200 */
[----:B------:R-:W-:-:S04]  /*1df50*/  LEA R11, P0, R2, c[0x0][0x380], 0x1 ;  /* 0x0000e000020b7a11 */ /* 0x000fc800078008ff */
[----:B------:R-:W-:-:S04]  /*1df60*/  IADD3 R0, R3, R0, RZ ;  /* 0x0000000003007210 */ /* 0x000fc80007ffe0ff */
[----:B------:R-:W-:Y:S01]  /*1df70*/  LEA.HI.X R9, R2, c[0x0][0x384], R0, 0x1, P0 ;  /* 0x0000e10002097a11 */ /* 0x000fe200000f0c00 */
[----:B------:R-:W-:Y:S05]  /*1df80*/  BRA.DIV ~URZ, `(.L_x_1398) ;  /* 0x000048127f007947 */ /* 0x000fea000b800000 */
[----:B------:R1:W2:Y:S02]  /*1df90*/  SHFL.IDX PT, R0, R9, RZ, 0x181f ;  /* 0x00181fff09007589 */ /* 0x0002a400000e0000 */
.L_x_1472:
[----:B------:R-:W-:Y:S05]  /*1dfa0*/  BRA.DIV ~URZ, `(.L_x_1399) ;  /* 0x000048727f007947 */ /* 0x000fea000b800000 */
[----:B------:R3:W4:Y:S02]  /*1dfb0*/  SHFL.IDX PT, R2, R11, RZ, 0x181f ;  /* 0x00181fff0b027589 */ /* 0x00072400000e0000 */
.L_x_1473:
[----:B-----5:R-:W-:Y:S01]  /*1dfc0*/  IMAD R10, R12, c[0x0][0x4e8], RZ ;  /* 0x00013a000c0a7a24 */ /* 0x020fe200078e02ff */
[----:B------:R-:W-:Y:S01]  /*1dfd0*/  BSSY B0, `(.L_x_1400) ;  /* 0x000000d000007945 */ /* 0x000fe20003800000 */
[----:B--2---:R-:W-:-:S03]  /*1dfe0*/  MOV R3, R0 ;  /* 0x0000000000037202 */ /* 0x004fc60000000f00 */
[----:B------:R-:W-:-:S13]  /*1dff0*/  ISETP.GE.AND P0, PT, R8, R10, PT ;  /* 0x0000000a0800720c */ /* 0x000fda0003f06270 */
[----:B------:R-:W-:Y:S05]  /*1e000*/  @P0 BRA `(.L_x_1401) ;  /* 0x0000009000000947 */ /* 0x000fea0003800000 */
[----:B------:R-:W-:Y:S02]  /*1e010*/  ISETP.GE.AND P0, PT, R7, c[0x0][0x3c8], PT ;  /* 0x0000f20007007a0c */ /* 0x000fe40003f06270 */
[----:B------:R-:W-:-:S11]  /*1e020*/  ISETP.GE.AND P1, PT, R6, c[0x0][0x3c8], PT ;  /* 0x0000f20006007a0c */ /* 0x000fd60003f26270 */
[----:B------:R-:W-:Y:S02]  /*1e030*/  @!P0 SHF.R.S32.HI R0, RZ, 0x1f, R7 ;  /* 0x0000001fff008819 */ /* 0x000fe40000011407 */
[----:B----4-:R-:W-:Y:S02]  /*1e040*/  @!P1 IMAD.WIDE R4, R6, 0x2, R2 ;  /* 0x0000000206049825 */ /* 0x010fe400078e0202 */
[----:B------:R-:W-:-:S03]  /*1e050*/  @!P0 LEA.HI R0, R0, R7, RZ, 0x3 ;  /* 0x0000000700008211 */ /* 0x000fc600078f18ff */
[----:B------:R2:W-:Y:S01]  /*1e060*/  @!P1 ST.E.128 [R4.64], RZ ;  /* 0x000000ff04009985 */ /* 0x0005e2000c101d06 */
[----:B------:R-:W-:-:S05]  /*1e070*/  @!P0 LOP3.LUT R0, R0, 0xfffffff8, RZ, 0xc0, !PT ;  /* 0xfffffff800008812 */ /* 0x000fca00078ec0ff */
[----:B------:R-:W-:-:S05]  /*1e080*/  @!P0 IMAD.WIDE R2, R0, 0x2, R2 ;  /* 0x0000000200028825 */ /* 0x000fca00078e0202 */
[----:B------:R2:W-:Y:S02]  /*1e090*/  @!P0 ST.E.128 [R2.64], RZ ;  /* 0x000000ff02008985 */ /* 0x0005e4000c101d06 */
.L_x_1401:
[----:B------:R-:W-:Y:S05]  /*1e0a0*/  BSYNC B0 ;  /* 0x0000000000007941 */ /* 0x000fea0003800000 */
.L_x_1400:
[----:B------:R-:W-:Y:S05]  /*1e0b0*/  BRA.DIV ~URZ, `(.L_x_1402) ;  /* 0x000047e27f007947 */ /* 0x000fea000b800000 */
[----:B------:R1:W2:Y:S04]  /*1e0c0*/  SHFL.IDX PT, R0, R9, 0x1, 0x181f ;  /* 0x00381f0009007f89 */ /* 0x0002a800000e0000 */
[----:B--2-4-:R1:W2:Y:S02]  /*1e0d0*/  SHFL.IDX PT, R2, R11, 0x1, 0x181f ;  /* 0x00381f000b027f89 */ /* 0x0142a400000e0000 */
.L_x_1474:
[----:B------:R-:W-:Y:S01]  /*1e0e0*/  IADD3 R3, R8, 0x10, RZ ;  /* 0x0000001008037810 */ /* 0x000fe20007ffe0ff */
[----:B------:R-:W-:Y:S03]  /*1e0f0*/  BSSY B0, `(.L_x_1403) ;  /* 0x000000d000007945 */ /* 0x000fe60003800000 */
[----:B------:R-:W-:Y:S01]  /*1e100*/  ISETP.GE.AND P0, PT, R3, R10, PT ;  /* 0x0000000a0300720c */ /* 0x000fe20003f06270 */
[----:B------:R-:W-:-:S12]  /*1e110*/  IMAD.MOV.U32 R3, RZ, RZ, R0 ;  /* 0x000000ffff037224 */ /* 0x000fd800078e0000 */
[----:B------:R-:W-:Y:S05]  /*1e120*/  @P0 BRA `(.L_x_1404) ;  /* 0x0000009000000947 */ /* 0x000fea0003800000 */
[----:B------:R-:W-:Y:S02]  /*1e130*/  ISETP.GE.AND P0, PT, R7, c[0x0][0x3c8], PT ;  /* 0x0000f20007007a0c */ /* 0x000fe40003f06270 */
[----:B------:R-:W-:-:S11]  /*1e140*/  ISETP.GE.AND P1, PT, R6, c[0x0][0x3c8], PT ;  /* 0x0000f20006007a0c */ /* 0x000fd60003f26270 */
[----:B------:R-:W-:Y:S02]  /*1e150*/  @!P0 SHF.R.S32.HI R0, RZ, 0x1f, R7 ;  /* 0x0000001fff008819 */ /* 0x000fe40000011407 */
[----:B--2---:R-:W-:Y:S02]  /*1e160*/  @!P1 IMAD.WIDE R4, R6, 0x2, R2 ;  /* 0x0000000206049825 */ /* 0x004fe400078e0202 */
[----:B------:R-:W-:-:S03]  /*1e170*/  @!P0 LEA.HI R0, R0, R7, RZ, 0x3 ;  /* 0x0000000700008211 */ /* 0x000fc600078f18ff */
[----:B------:R2:W-:Y:S01]  /*1e180*/  @!P1 ST.E.128 [R4.64], RZ ;  /* 0x000000ff04009985 */ /* 0x0005e2000c101d06 */
[----:B------:R-:W-:-:S05]  /*1e190*/  @!P0 LOP3.LUT R0, R0, 0xfffffff8, RZ, 0xc0, !PT ;  /* 0xfffffff800008812 */ /* 0x000fca00078ec0ff */
[----:B------:R-:W-:-:S05]  /*1e1a0*/  @!P0 IMAD.WIDE R2, R0, 0x2, R2 ;  /* 0x0000000200028825 */ /* 0x000fca00078e0202 */
[----:B------:R2:W-:Y:S02]  /*1e1b0*/  @!P0 ST.E.128 [R2.64], RZ ;  /* 0x000000ff02008985 */ /* 0x0005e4000c101d06 */
.L_x_1404:
[----:B------:R-:W-:Y:S05]  /*1e1c0*/  BSYNC B0 ;  /* 0x0000000000007941 */ /* 0x000fea0003800000 */
.L_x_1403:
[----:B------:R-:W-:Y:S05]  /*1e1d0*/  BRA.DIV ~URZ, `(.L_x_1405) ;  /* 0x000047d27f007947 */ /* 0x000fea000b800000 */
[----:B------:R4:W1:Y:S02]  /*1e1e0*/  SHFL.IDX PT, R0, R9, 0x2, 0x181f ;  /* 0x00581f0009007f89 */ /* 0x00086400000e0000 */
.L_x_1475:
[----:B------:R-:W-:Y:S05]  /*1e1f0*/  BRA.DIV ~URZ, `(.L_x_1406) ;  /* 0x000048427f007947 */ /* 0x000fea000b800000 */
[----:B--2---:R2:W3:Y:S02]  /*1e200*/  SHFL.IDX PT, R2, R11, 0x2, 0x181f ;  /* 0x00581f000b027f89 */ /* 0x0044e400000e0000 */
.L_x_1476:
[----:B------:R-:W-:Y:S01]  /*1e210*/  IADD3 R3, R8, 0x20, RZ ;  /* 0x0000002008037810 */ /* 0x000fe20007ffe0ff */
[----:B------:R-:W-:Y:S03]  /*1e220*/  BSSY B0, `(.L_x_1407) ;  /* 0x000000d000007945 */ /* 0x000fe60003800000 */
[----:B------:R-:W-:Y:S01]  /*1e230*/  ISETP.GE.AND P0, PT, R3, R10, PT ;  /* 0x0000000a0300720c */ /* 0x000fe20003f06270 */
[----:B-1----:R-:W-:-:S12]  /*1e240*/  IMAD.MOV.U32 R3, RZ, RZ, R0 ;  /* 0x000000ffff037224 */ /* 0x002fd800078e0000 */
[----:B------:R-:W-:Y:S05]  /*1e250*/  @P0 BRA `(.L_x_1408) ;  /* 0x0000009000000947 */ /* 0x000fea0003800000 */
[----:B------:R-:W-:Y:S02]  /*1e260*/  ISETP.GE.AND P0, PT, R7, c[0x0][0x3c8], PT ;  /* 0x0000f20007007a0c */ /* 0x000fe40003f06270 */
[----:B------:R-:W-:-:S11]  /*1e270*/  ISETP.GE.AND P1, PT, R6, c[0x0][0x3c8], PT ;  /* 0x0000f20006007a0c */ /* 0x000fd60003f26270 */
[----:B------:R-:W-:Y:S02]  /*1e280*/  @!P0 SHF.R.S32.HI R0, RZ, 0x1f, R7 ;  /* 0x0000001fff008819 */ /* 0x000fe40000011407 */
[----:B---3--:R-:W-:Y:S02]  /*1e290*/  @!P1 IMAD.WIDE R4, R6, 0x2, R2 ;  /* 0x0000000206049825 */ /* 0x008fe400078e0202 */
[----:B------:R-:W-:-:S03]  /*1e2a0*/  @!P0 LEA.HI R0, R0, R7, RZ, 0x3 ;  /* 0x0000000700008211 */ /* 0x000fc600078f18ff */
[----:B------:R1:W-:Y:S01]  /*1e2b0*/  @!P1 ST.E.128 [R4.64], RZ ;  /* 0x000000ff04009985 */ /* 0x0003e2000c101d06 */
[----:B------:R-:W-:-:S05]  /*1e2c0*/  @!P0 LOP3.LUT R0, R0, 0xfffffff8, RZ, 0xc0, !PT ;  /* 0xfffffff800008812 */ /* 0x000fca00078ec0ff */
[----:B------:R-:W-:-:S05]  /*1e2d0*/  @!P0 IMAD.WIDE R2, R0, 0x2, R2 ;  /* 0x0000000200028825 */ /* 0x000fca00078e0202 */
[----:B------:R1:W-:Y:S02]  /*1e2e0*/  @!P0 ST.E.128 [R2.64], RZ ;  /* 0x000000ff02008985 */ /* 0x0003e4000c101d06 */
.L_x_1408:
[----:B------:R-:W-:Y:S05]  /*1e2f0*/  BSYNC B0 ;  /* 0x0000000000007941 */ /* 0x000fea0003800000 */
.L_x_1407:
[----:B------:R-:W-:Y:S05]  /*1e300*/  BRA.DIV ~URZ, `(.L_x_1409) ;  /* 0x000047c27f007947 */ /* 0x000fea000b800000 */
[----:B------:R1:W2:Y:S04]  /*1e310*/  SHFL.IDX PT, R0, R9, 0x3, 0x181f ;  /* 0x00781f0009007f89 */ /* 0x0002a800000e0000 */
[----:B-1-3--:R1:W3:Y:S02]  /*1e320*/  SHFL.IDX PT, R2, R11, 0x3, 0x181f ;  /* 0x00781f000b027f89 */ /* 0x00a2e400000e0000 */
.L_x_1477:
[----:B------:R-:W-:Y:S01]  /*1e330*/  IADD3 R3, R8, 0x30, RZ ;  /* 0x0000003008037810 */ /* 0x000fe20007ffe0ff */
[----:B------:R-:W-:Y:S03]  /*1e340*/  BSSY B0, `(.L_x_1410) ;  /* 0x000000d000007945 */ /* 0x000fe60003800000 */
[----:B------:R-:W-:Y:S01]  /*1e350*/  ISETP.GE.AND P0, PT, R3, R10, PT ;  /* 0x0000000a0300720c */ /* 0x000fe20003f06270 */
[----:B--2---:R-:W-:-:S12]  /*1e360*/  IMAD.MOV.U32 R3, RZ, RZ, R0 ;  /* 0x000000ffff037224 */ /* 0x004fd800078e0000 */
        /* <DEDUP_REMOVED lines=10> */
.L_x_1411:
[----:B------:R-:W-:Y:S05]  /*1e410*/  BSYNC B0 ;  /* 0x0000000000007941 */ /* 0x000fea0003800000 */
.L_x_1410:
[----:B------:R-:W-:Y:S05]  /*1e420*/  BRA.DIV ~URZ, `(.L_x_1412) ;  /* 0x000047b27f007947 */ /* 0x000fea000b800000 */
[----:B------:R1:W2:Y:S02]  /*1e430*/  SHFL.IDX PT, R0, R9, 0x4, 0x181f ;  /* 0x00981f0009007f89 */ /* 0x0002a400000e0000 */
.L_x_1478:
[----:B------:R-:W-:Y:S05]  /*1e440*/  BRA.DIV ~URZ, `(.L_x_1413) ;  /* 0x000048227f007947 */ /* 0x000fea000b800000 */
[----:B--23--:R2:W3:Y:S02]  /*1e450*/  SHFL.IDX PT, R2, R11, 0x4, 0x181f ;  /* 0x00981f000b027f89 */ /* 0x00c4e400000e0000 */
.L_x_1479:
        /* <DEDUP_REMOVED lines=14> */
.L_x_1415:
[----:B------:R-:W-:Y:S05]  /*1e540*/  BSYNC B0 ;  /* 0x0000000000007941 */ /* 0x000fea0003800000 */
.L_x_1414:
[----:B------:R-:W-:Y:S05]  /*1e550*/  BRA.DIV ~URZ, `(.L_x_1416) ;  /* 0x000047a27f007947 */ /* 0x000fea000b800000 */
[----:B------:R1:W2:Y:S04]  /*1e560*/  SHFL.IDX PT, R0, R9, 0x5, 0x181f ;  /* 0x00b81f0009007f89 */ /* 0x0002a800000e0000 */
[----:B---3--:R1:W3:Y:S02]  /*1e570*/  SHFL.IDX PT, R2, R11, 0x5, 0x181f ;  /* 0x00b81f000b027f89 */ /* 0x0082e400000e0000 */
.L_x_1480:
        /* <DEDUP_REMOVED lines=14> */
.L_x_1418:
[----:B------:R-:W-:Y:S05]  /*1e660*/  BSYNC B0 ;  /* 0x0000000000007941 */ /* 0x000fea0003800000 */
.L_x_1417:
[----:B------:R-:W-:Y:S05]  /*1e670*/  BRA.DIV ~URZ, `(.L_x_1419) ;  /* 0x000047927f007947 */ /* 0x000fea000b800000 */
[----:B------:R1:W2:Y:S02]  /*1e680*/  SHFL.IDX PT, R0, R9, 0x6, 0x181f ;  /* 0x00d81f0009007f89 */ /* 0x0002a400000e0000 */
.L_x_1481:
[----:B------:R-:W-:Y:S05]  /*1e690*/  BRA.DIV ~URZ, `(.L_x_1420) ;  /* 0x000048027f007947 */ /* 0x000fea000b800000 */
[----:B--23--:R2:W3:Y:S02]  /*1e6a0*/  SHFL.IDX PT, R2, R11, 0x6, 0x181f ;  /* 0x00d81f000b027f89 */ /* 0x00c4e400000e0000 */
.L_x_1482:
        /* <DEDUP_REMOVED lines=14> */
.L_x_1422:
[----:B------:R-:W-:Y:S05]  /*1e790*/  BSYNC B0 ;  /* 0x0000000000007941 */ /* 0x000fea0003800000 */
.L_x_1421:
[----:B------:R-:W-:Y:S05]  /*1e7a0*/  BRA.DIV ~URZ, `(.L_x_1423) ;  /* 0x000047827f007947 */ /* 0x000fea000b800000 */
[----:B------:R1:W2:Y:S04]  /*1e7b0*/  SHFL.IDX PT, R0, R9, 0x7, 0x181f ;  /* 0x00f81f0009007f89 */ /* 0x0002a800000e0000 */
[----:B---3--:R1:W3:Y:S02]  /*1e7c0*/  SHFL.IDX PT, R2, R11, 0x7, 0x181f ;  /* 0x00f81f000b027f89 */ /* 0x0082e400000e0000 */
.L_x_1483:
[----:B------:R-:W-:-:S04]  /*1e7d0*/  IADD3 R3, R8, 0x70, RZ ;  /* 0x0000007008037810 */ /* 0x000fc80007ffe0ff */
[----:B------:R-:W-:Y:S01]  /*1e7e0*/  ISETP.GE.AND P0, PT, R3, R10, PT ;  /* 0x0000000a0300720c */ /* 0x000fe20003f06270 */
[----:B--2---:R-:W-:-:S12]  /*1e7f0*/  IMAD.MOV.U32 R3, RZ, RZ, R0 ;  /* 0x000000ffff037224 */ /* 0x004fd800078e0000 */
[----:B------:R-:W-:Y:S05]  /*1e800*/  @P0 EXIT ;  /* 0x000000000000094d */ /* 0x000fea0003800000 */
[----:B------:R-:W-:-:S13]  /*1e810*/  ISETP.GE.AND P0, PT, R6, c[0x0][0x3c8], PT ;  /* 0x0000f20006007a0c */ /* 0x000fda0003f06270 */
[----:B---3--:R-:W-:-:S05]  /*1e820*/  @!P0 IMAD.WIDE R4, R6, 0x2, R2 ;  /* 0x0000000206048825 */ /* 0x008fca00078e0202 */
        /* <DEDUP_REMOVED lines=9> */
.L_x_1242:
[----:B------:R-:W-:Y:S01]  /*1e8c0*/  MOV R0, 0x181f ;  /* 0x0000181f00007802 */ /* 0x000fe20000000f00 */
[----:B------:R1:W-:Y:S01]  /*1e8d0*/  STL [R1+0x84], RZ ;  /* 0x000084ff01007387 */ /* 0x0003e20000100800 */
[----:B------:R-:W-:Y:S01]  /*1e8e0*/  IMAD.MOV.U32 R2, RZ, RZ, R12 ;  /* 0x000000ffff027224 */ /* 0x000fe200078e000c */
[----:B------:R-:W-:Y:S02]  /*1e8f0*/  MOV R3, 0x1e920 ;  /* 0x0001e92000037802 */ /* 0x000fe40000000f00 */
[----:B------:R1:W-:Y:S04]  /*1e900*/  STL [R1+0x80], R0 ;  /* 0x0000800001007387 */ /* 0x0003e80000100800 */
[----:B-1---5:R-:W-:Y:S05]  /*1e910*/  CALL.REL.NOINC `($__internal_3_$__cuda_sm70_shflsync_idx_p) ;  /* 0x00010c4000007944 */ /* 0x022fea0003c00000 */
[----:B-----5:R1:W5:Y:S02]  /*1e920*/  LDL.LU R0, [R1+0x88] ;  /* 0x0000880001007983 */ /* 0x0203640000300800 */
[----:B-1---5:R-:W-:Y:S05]  /*1e930*/  BRA `(.L_x_1424) ;  /* 0xfffe886000007947 */ /* 0x022fea000383ffff */
.L_x_1243:
[----:B------:R-:W-:Y:S01]  /*1e940*/  MOV R4, 0x181f ;  /* 0x0000181f00047802 */ /* 0x000fe20000000f00 */
[----:B------:R3:W-:Y:S01]  /*1e950*/  STL [R1+0x84], RZ ;  /* 0x000084ff01007387 */ /* 0x0007e20000100800 */
[----:B------:R-:W-:Y:S01]  /*1e960*/  IMAD.MOV.U32 R2, RZ, RZ, R14 ;  /* 0x000000ffff027224 */ /* 0x000fe200078e000e */
[----:B------:R-:W-:-:S02]  /*1e970*/  MOV R3, 0x1e9a0 ;  /* 0x0001e9a000037802 */ /* 0x000fc40000000f00 */
[----:B------:R3:W-:Y:S04]  /*1e980*/  STL [R1+0x80], R4 ;  /* 0x0000800401007387 */ /* 0x0007e80000100800 */
[----:B-123-5:R-:W-:Y:S05]  /*1e990*/  CALL.REL.NOINC `($__internal_3_$__cuda_sm70_shflsync_idx_p) ;  /* 0x00010bc000007944 */ /* 0x02efea0003c00000 */
[----:B------:R1:W5:Y:S02]  /*1e9a0*/  LDL.LU R2, [R1+0x88] ;  /* 0x0000880001027983 */ /* 0x0003640000300800 */
[----:B-1---5:R-:W-:Y:S05]  /*1e9b0*/  BRA `(.L_x_1425) ;  /* 0xfffe880000007947 */ /* 0x022fea000383ffff */
.L_x_1246:
[----:B------:R-:W-:Y:S01]  /*1e9c0*/  MOV R4, 0x1 ;  /* 0x0000000100047802 */ /* 0x000fe20000000f00 */
[----:B--2---:R-:W-:Y:S01]  /*1e9d0*/  IMAD.MOV.U32 R0, RZ, RZ, 0x181f ;  /* 0x0000181fff007424 */ /* 0x004fe200078e00ff */
[----:B------:R-:W-:Y:S01]  /*1e9e0*/  MOV R3, 0x1ea30 ;  /* 0x0001ea3000037802 */ /* 0x000fe20000000f00 */
[----:B----4-:R-:W-:Y:S02]  /*1e9f0*/  IMAD.MOV.U32 R2, RZ, RZ, R12 ;  /* 0x000000ffff027224 */ /* 0x010fe400078e000c */
[----:B------:R2:W-:Y:S04]  /*1ea00*/  STL [R1+0x84], R4 ;  /* 0x0000840401007387 */ /* 0x0005e80000100800 */
[----:B------:R2:W-:Y:S02]  /*1ea10*/  STL [R1+0x80], R0 ;  /* 0x0000800001007387 */ /* 0x0005e40000100800 */
[----:B-123-5:R-:W-:Y:S05]  /*1ea20*/  CALL.REL.NOINC `($__internal_3_$__cuda_sm70_shflsync_idx_p) ;  /* 0x00010b3000007944 */ /* 0x02efea0003c00000 */
[----:B-----5:R1:W5:Y:S01]  /*1ea30*/  LDL.LU R4, [R1+0x88] ;  /* 0x0000880001047983 */ /* 0x0203620000300800 */
[----:B------:R-:W-:Y:S01]  /*1ea40*/  MOV R6, 0x1 ;  /* 0x0000000100067802 */ /* 0x000fe20000000f00 */
[----:B------:R-:W-:Y:S01]  /*1ea50*/  IMAD.MOV.U32 R0, RZ, RZ, 0x181f ;  /* 0x0000181fff007424 */ /* 0x000fe200078e00ff */
[----:B------:R-:W-:Y:S01]  /*1ea60*/  MOV R3, 0x1eab0 ;  /* 0x0001eab000037802 */ /* 0x000fe20000000f00 */
[----:B------:R-:W-:-:S02]  /*1ea70*/  IMAD.MOV.U32 R2, RZ, RZ, R14 ;  /* 0x000000ffff027224 */ /* 0x000fc400078e000e */
[----:B------:R1:W-:Y:S04]  /*1ea80*/  STL [R1+0x84], R6 ;  /* 0x0000840601007387 */ /* 0x0003e80000100800 */
[----:B------:R1:W-:Y:S02]  /*1ea90*/  STL [R1+0x80], R0 ;  /* 0x0000800001007387 */ /* 0x0003e40000100800 */
[----:B-1---5:R-:W-:Y:S05]  /*1eaa0*/  CALL.REL.NOINC `($__internal_3_$__cuda_sm70_shflsync_idx_p) ;  /* 0x00010ab000007944 */ /* 0x022fea0003c00000 */
[----:B------:R1:W5:Y:S02]  /*1eab0*/  LDL.LU R2, [R1+0x88] ;  /* 0x0000880001027983 */ /* 0x0003640000300800 */
[----:B-1---5:R-:W-:Y:S05]  /*1eac0*/  BRA `(.L_x_1426) ;  /* 0xfffe884000007947 */ /* 0x022fea000383ffff */
.L_x_1249:
[----:B------:R-:W-:Y:S01]  /*1ead0*/  MOV R4, 0x2 ;  /* 0x0000000200047802 */ /* 0x000fe20000000f00 */
[----:B--2---:R-:W-:Y:S01]  /*1eae0*/  IMAD.MOV.U32 R0, RZ, RZ, 0x181f ;  /* 0x0000181fff007424 */ /* 0x004fe200078e00ff */
[----:B------:R-:W-:Y:S01]  /*1eaf0*/  MOV R3, 0x1eb40 ;  /* 0x0001eb4000037802 */ /* 0x000fe20000000f00 */
[----:B------:R-:W-:Y:S02]  /*1eb00*/  IMAD.MOV.U32 R2, RZ, RZ, R12 ;  /* 0x000000ffff027224 */ /* 0x000fe400078e000c */
[----:B------:R2:W-:Y:S04]  /*1eb10*/  STL [R1+0x84], R4 ;  /* 0x0000840401007387 */ /* 0x0005e80000100800 */
[----:B------:R2:W-:Y:S02]  /*1eb20*/  STL [R1+0x80], R0 ;  /* 0x0000800001007387 */ /* 0x0005e40000100800 */
[----:B-123-5:R-:W-:Y:S05]  /*1eb30*/  CALL.REL.NOINC `($__internal_3_$__cuda_sm70_shflsync_idx_p) ;  /* 0x00010a2000007944 */ /* 0x02efea0003c00000 */
[----:B-----5:R1:W5:Y:S02]  /*1eb40*/  LDL.LU R4, [R1+0x88] ;  /* 0x0000880001047983 */ /* 0x0203640000300800 */
[----:B-1---5:R-:W-:Y:S05]  /*1eb50*/  BRA `(.L_x_1427) ;  /* 0xfffe88e000007947 */ /* 0x022fea000383ffff */
.L_x_1250:
[----:B--2---:R-:W-:Y:S01]  /*1eb60*/  MOV R6, 0x2 ;  /* 0x0000000200067802 */ /* 0x004fe20000000f00 */
[----:B------:R-:W-:Y:S01]  /*1eb70*/  IMAD.MOV.U32 R0, RZ, RZ, 0x181f ;  /* 0x0000181fff007424 */ /* 0x000fe200078e00ff */
[----:B------:R-:W-:Y:S01]  /*1eb80*/  MOV R3, 0x1ebd0 ;  /* 0x0001ebd000037802 */ /* 0x000fe20000000f00 */
[----:B------:R-:W-:-:S02]  /*1eb90*/  IMAD.MOV.U32 R2, RZ, RZ, R14 ;  /* 0x000000ffff027224 */ /* 0x000fc400078e000e */
[----:B------:R2:W-:Y:S04]  /*1eba0*/  STL [R1+0x84], R6 ;  /* 0x0000840601007387 */ /* 0x0005e80000100800 */
[----:B------:R2:W-:Y:S02]  /*1ebb0*/  STL [R1+0x80], R0 ;  /* 0x0000800001007387 */ /* 0x0005e40000100800 */
[----:B-12345:R-:W-:Y:S05]  /*1ebc0*/  CALL.REL.NOINC `($__internal_3_$__cuda_sm70_shflsync_idx_p) ;  /* 0x0001099000007944 */ /* 0x03efea0003c00000 */
[----:B------:R1:W5:Y:S02]  /*1ebd0*/  LDL.LU R2, [R1+0x88] ;  /* 0x0000880001027983 */ /* 0x0003640000300800 */
[----:B-1---5:R-:W-:Y:S05]  /*1ebe0*/  BRA `(.L_x_1428) ;  /* 0xfffe887000007947 */ /* 0x022fea000383ffff */
.L_x_1253:
[----:B------:R-:W-:Y:S01]  /*1ebf0*/  MOV R4, 0x3 ;  /* 0x0000000300047802 */ /* 0x000fe20000000f00 */
[----:B-1----:R-:W-:Y:S01]  /*1ec00*/  IMAD.MOV.U32 R0, RZ, RZ, 0x181f ;  /* 0x0000181fff007424 */ /* 0x002fe200078e00ff */
[----:B------:R-:W-:Y:S01]  /*1ec10*/  MOV R3, 0x1ec60 ;  /* 0x0001ec6000037802 */ /* 0x000fe20000000f00 */
[----:B---3--:R-:W-:Y:S02]  /*1ec20*/  IMAD.MOV.U32 R2, RZ, RZ, R12 ;  /* 0x000000ffff027224 */ /* 0x008fe400078e000c */
        /* <DEDUP_REMOVED lines=13> */
.L_x_1256:
[----:B------:R-:W-:Y:S01]  /*1ed00*/  MOV R4, 0x4 ;  /* 0x0000000400047802 */ /* 0x000fe20000000f00 */
[----:B--2---:R-:W-:Y:S01]  /*1ed10*/  IMAD.MOV.U32 R0, RZ, RZ, 0x181f ;  /* 0x0000181fff007424 */ /* 0x004fe200078e00ff */
[----:B------:R-:W-:Y:S01]  /*1ed20*/  MOV R3, 0x1ed70 ;  /* 0x0001ed7000037802 */ /* 0x000fe20000000f00 */
[----:B---3--:R-:W-:Y:S02]  /*1ed30*/  IMAD.MOV.U32 R2, RZ, RZ, R12 ;  /* 0x000000ffff027224 */ /* 0x008fe400078e000c */
[----:B------:R2:W-:Y:S04]  /*1ed40*/  STL [R1+0x84], R4 ;  /* 0x0000840401007387 */ /* 0x0005e80000100800 */
[----:B------:R2:W-:Y:S02]  /*1ed50*/  STL [R1+0x80], R0 ;  /* 0x0000800001007387 */ /* 0x0005e40000100800 */
[----:B-12-45:R-:W-:Y:S05]  /*1ed60*/  CALL.REL.NOINC `($__internal_3_$__cuda_sm70_shflsync_idx_p) ;  /* 0x000107f000007944 */ /* 0x036fea0003c00000 */
[----:B-----5:R1:W5:Y:S02]  /*1ed70*/  LDL.LU R4, [R1+0x88] ;  /* 0x0000880001047983 */ /* 0x0203640000300800 */
[----:B-1---5:R-:W-:Y:S05]  /*1ed80*/  BRA `(.L_x_1430) ;  /* 0xfffe894000007947 */ /* 0x022fea000383ffff */
.L_x_1257:
[----:B--2---:R-:W-:Y:S01]  /*1ed90*/  MOV R6, 0x4 ;  /* 0x0000000400067802 */ /* 0x004fe20000000f00 */
[----:B------:R-:W-:Y:S01]  /*1eda0*/  IMAD.MOV.U32 R0, RZ, RZ, 0x181f ;  /* 0x0000181fff007424 */ /* 0x000fe200078e00ff */
[----:B------:R-:W-:Y:S01]  /*1edb0*/  MOV R3, 0x1ee00 ;  /* 0x0001ee0000037802 */ /* 0x000fe20000000f00 */
[----:B---3--:R-:W-:-:S02]  /*1edc0*/  IMAD.MOV.U32 R2, RZ, RZ, R14 ;  /* 0x000000ffff027224 */ /* 0x008fc400078e000e */
[----:B------:R2:W-:Y:S04]  /*1edd0*/  STL [R1+0x84], R6 ;  /* 0x0000840601007387 */ /* 0x0005e80000100800 */
[----:B------:R2:W-:Y:S02]  /*1ede0*/  STL [R1+0x80], R0 ;  /* 0x0000800001007387 */ /* 0x0005e40000100800 */
[----:B-12-45:R-:W-:Y:S05]  /*1edf0*/  CALL.REL.NOINC `($__internal_3_$__cuda_sm70_shflsync_idx_p) ;  /* 0x0001076000007944 */ /* 0x036fea0003c00000 */
[----:B------:R1:W5:Y:S02]  /*1ee00*/  LDL.LU R2, [R1+0x88] ;  /* 0x0000880001027983 */ /* 0x0003640000300800 */
[----:B-1---5:R-:W-:Y:S05]  /*1ee10*/  BRA `(.L_x_1431) ;  /* 0xfffe88d000007947 */ /* 0x022fea000383ffff */
.L_x_1260:
[----:B------:R-:W-:Y:S01]  /*1ee20*/  MOV R4, 0x5 ;  /* 0x0000000500047802 */ /* 0x000fe20000000f00 */
[----:B---3--:R-:W-:Y:S01]  /*1ee30*/  IMAD.MOV.U32 R0, RZ, RZ, 0x181f ;  /* 0x0000181fff007424 */ /* 0x008fe200078e00ff */
[----:B------:R-:W-:Y:S01]  /*1ee40*/  MOV R3, 0x1ee90 ;  /* 0x0001ee9000037802 */ /* 0x000fe20000000f00 */
[----:B------:R-:W-:Y:S02]  /*1ee50*/  IMAD.MOV.U32 R2, RZ, RZ, R12 ;  /* 0x000000ffff027224 */ /* 0x000fe400078e000c */
[----:B------:R3:W-:Y:S04]  /*1ee60*/  STL [R1+0x84], R4 ;  /* 0x0000840401007387 */ /* 0x0007e80000100800 */
[----:B------:R3:W-:Y:S02]  /*1ee70*/  STL [R1+0x80], R0 ;  /* 0x0000800001007387 */ /* 0x0007e40000100800 */
[----:B-12345:R-:W-:Y:S05]  /*1ee80*/  CALL.REL.NOINC `($__internal_3_$__cuda_sm70_shflsync_idx_p) ;  /* 0x000106d000007944 */ /* 0x03efea0003c00000 */
        /* <DEDUP_REMOVED lines=10> */
.L_x_1263:
        /* <DEDUP_REMOVED lines=9> */
.L_x_1264:
        /* <DEDUP_REMOVED lines=9> */
.L_x_1267:
        /* <DEDUP_REMOVED lines=15> */
[----:B-----5:R1:W5:Y:S02]  /*1f140*/  LDL.LU R0, [R1+0x88] ;  /* 0x0000880001007983 */ /* 0x0203640000300800 */
[----:B-1---5:R-:W-:Y:S05]  /*1f150*/  BRA `(.L_x_1435) ;  /* 0xfffe896000007947 */ /* 0x022fea000383ffff */
.L_x_1269:
[----:B-1-3--:R-:W-:Y:S01]  /*1f160*/  MOV R0, 0x181f ;  /* 0x0000181f00007802 */ /* 0x00afe20000000f00 */
[----:B------:R1:W-:Y:S01]  /*1f170*/  STL [R1+0x84], RZ ;  /* 0x000084ff01007387 */ /* 0x0003e20000100800 */
[----:B------:R-:W-:Y:S01]  /*1f180*/  IMAD.MOV.U32 R2, RZ, RZ, R4 ;  /* 0x000000ffff027224 */ /* 0x000fe200078e0004 */
[----:B------:R-:W-:Y:S02]  /*1f190*/  MOV R3, 0x1f1c0 ;  /* 0x0001f1c000037802 */ /* 0x000fe40000000f00 */
[----:B------:R1:W-:Y:S04]  /*1f1a0*/  STL [R1+0x80], R0 ;  /* 0x0000800001007387 */ /* 0x0003e80000100800 */
[----:B-1---5:R-:W-:Y:S05]  /*1f1b0*/  CALL.REL.NOINC `($__internal_3_$__cuda_sm70_shflsync_idx_p) ;  /* 0x000103a000007944 */ /* 0x022fea0003c00000 */
[----:B-----5:R1:W5:Y:S01]  /*1f1c0*/  LDL.LU R0, [R1+0x88] ;  /* 0x0000880001007983 */ /* 0x0203620000300800 */
[----:B------:R-:W-:Y:S01]  /*1f1d0*/  MOV R11, 0x181f ;  /* 0x0000181f000b7802 */ /* 0x000fe20000000f00 */
[----:B------:R-:W-:Y:S01]  /*1f1e0*/  IMAD.MOV.U32 R2, RZ, RZ, R7 ;  /* 0x000000ffff027224 */ /* 0x000fe200078e0007 */
[----:B------:R-:W-:Y:S01]  /*1f1f0*/  MOV R3, 0x1f230 ;  /* 0x0001f23000037802 */ /* 0x000fe20000000f00 */
[----:B------:R1:W-:Y:S04]  /*1f200*/  STL [R1+0x84], RZ ;  /* 0x000084ff01007387 */ /* 0x0003e80000100800 */
[----:B------:R1:W-:Y:S02]  /*1f210*/  STL [R1+0x80], R11 ;  /* 0x0000800b01007387 */ /* 0x0003e40000100800 */
[----:B-1---5:R-:W-:Y:S05]  /*1f220*/  CALL.REL.NOINC `($__internal_3_$__cuda_sm70_shflsync_idx_p) ;  /* 0x0001033000007944 */ /* 0x022fea0003c00000 */
[----:B------:R-:W2:Y:S04]  /*1f230*/  LDL R11, [R1+0xa4] ;  /* 0x0000a400010b7983 */ /* 0x000ea80000100800 */
[----:B------:R-:W3:Y:S04]  /*1f240*/  LDL R2, [R1+0xe8] ;  /* 0x0000e80001027983 */ /* 0x000ee80000100800 */
[----:B------:R-:W4:Y:S04]  /*1f250*/  LDL.LU R28, [R1+0x88] ;  /* 0x00008800011c7983 */ /* 0x000f280000300800 */
[----:B------:R-:W4:Y:S01]  /*1f260*/  LDL R35, [R1+0xf4] ;  /* 0x0000f40001237983 */ /* 0x000f220000100800 */
[----:B------:R-:W-:-:S05]  /*1f270*/  IMAD.SHL.U32 R36, R136, 0x2, RZ ;  /* 0x0000000288247824 */ /* 0x000fca00078e00ff */
[----:B------:R-:W-:Y:S01]  /*1f280*/  STL [R1+0x74], R36 ;  /* 0x0000742401007387 */ /* 0x000fe20000100800 */
[----:B--2---:R-:W-:-:S04]  /*1f290*/  IMAD.WIDE R32, R11, 0x2, RZ ;  /* 0x000000020b207825 */ /* 0x004fc800078e02ff */
[----:B---3--:R-:W-:Y:S01]  /*1f2a0*/  IMAD.WIDE R2, R2, 0x2, RZ ;  /* 0x0000000202027825 */ /* 0x008fe200078e02ff */
[----:B------:R-:W-:Y:S02]  /*1f2b0*/  ISETP.GE.AND P1, PT, R11, c[0x0][0x1d4], PT ;  /* 0x000075000b007a0c */ /* 0x000fe40003f26270 */
[-C--:B----4-:R-:W-:Y:S02]  /*1f2c0*/  IADD3 R30, P3, R32, R28.reuse, RZ ;  /* 0x0000001c201e7210 */ /* 0x090fe40007f7e0ff */
[----:B------:R-:W-:Y:S02]  /*1f2d0*/  IADD3 R28, P2, R2, R28, RZ ;  /* 0x0000001c021c7210 */ /* 0x000fe40007f5e0ff */
[----:B------:R-:W-:Y:S01]  /*1f2e0*/  ISETP.GE.AND P0, PT, R35, c[0x0][0x1d4], PT ;  /* 0x0000750023007a0c */ /* 0x000fe20003f06270 */
[----:B-----5:R-:W-:Y:S01]  /*1f2f0*/  IMAD.X R31, R0, 0x1, R33, P3 ;  /* 0x00000001001f7824 */ /* 0x020fe200018e0621 */
[----:B------:R-:W-:Y:S01]  /*1f300*/  ISETP.LT.OR P3, PT, R116, 0x1, P1 ;  /* 0x000000017400780c */ /* 0x000fe20000f61670 */
[----:B------:R-:W-:Y:S01]  /*1f310*/  IMAD.X R29, R0, 0x1, R3, P2 ;  /* 0x00000001001d7824 */ /* 0x000fe200010e0603 */
[----:B------:R-:W-:Y:S01]  /*1f320*/  ISETP.LT.OR P2, PT, R116, 0x1, P0 ;  /* 0x000000017400780c */ /* 0x000fe20000741670 */
[--C-:B------:R-:W-:Y:S01]  /*1f330*/  IMAD.MOV.U32 R34, RZ, RZ, R11.reuse ;  /* 0x000000ffff227224 */ /* 0x100fe200078e000b */
[----:B------:R-:W-:-:S02]  /*1f340*/  SHF.R.S32.HI R35, RZ, 0x1f, R11 ;  /* 0x0000001fff237819 */ /* 0x000fc4000001140b */
[----:B------:R-:W-:-:S07]  /*1f350*/  IADD3 R0, R36, 0x2080, RZ ;  /* 0x0000208024007810 */ /* 0x000fce0007ffe0ff */
[----:B------:R-:W-:Y:S01]  /*1f360*/  @!PT LDS RZ, [RZ] ;  /* 0x00000000fffff984 */ /* 0x000fe20000000800 */
[----:B------:R-:W-:Y:S01]  /*1f370*/  @!PT LDS RZ, [RZ] ;  /* 0x00000000fffff984 */ /* 0x000fe20000000800 */
[----:B------:R-:W-:Y:S01]  /*1f380*/  @!PT LDS RZ, [RZ] ;  /* 0x00000000fffff984 */ /* 0x000fe20000000800 */
[----:B------:R1:W-:Y:S04]  /*1f390*/  LDGSTS.E.BYPASS.LTC128B.128 [R36+0x2080], [R30.64], !P3 ;  /* 0x020800001e247fae */ /* 0x0003e8000d901d46 */
[----:B------:R2:W-:Y:S04]  /*1f3a0*/  LDGSTS.E.BYPASS.LTC128B.128 [R36+0x3880], [R28.64], !P2 ;  /* 0x038800001c247fae */ /* 0x0005e8000d101d46 */
[----:B------:R-:W-:Y:S04]  /*1f3b0*/  STL [R1+0x78], R0 ;  /* 0x0000780001007387 */ /* 0x000fe80000100800 */
[----:B------:R-:W-:Y:S01]  /*1f3c0*/  STL.64 [R1+0xc0], R34 ;  /* 0x0000c02201007387 */ /* 0x000fe20000100a00 */
[----:B------:R-:W-:Y:S01]  /*1f3d0*/  MOV R61, R3 ;  /* 0x00000003003d7202 */ /* 0x000fe20000000f00 */
[----:B--2---:R-:W-:-:S05]  /*1f3e0*/  IMAD.MOV.U32 R28, RZ, RZ, 0x1 ;  /* 0x00000001ff1c7424 */ /* 0x004fca00078e00ff */
[----:B------:R-:W-:Y:S01]  /*1f3f0*/  STL [R1+0x84], R28 ;  /* 0x0000841c01007387 */ /* 0x000fe20000100800 */
[----:B------:R-:W-:Y:S01]  /*1f400*/  MOV R3, 0x181f ;  /* 0x0000181f00037802 */ /* 0x000fe20000000f00 */
[----:B------:R-:W-:Y:S01]  /*1f410*/  IMAD.MOV.U32 R62, RZ, RZ, R2 ;  /* 0x000000ffff3e7224 */ /* 0x000fe200078e0002 */
[----:B------:R-:W-:Y:S01]  /*1f420*/  MOV R60, R32 ;  /* 0x00000020003c7202 */ /* 0x000fe20000000f00 */
[----:B------:R-:W-:Y:S02]  /*1f430*/  IMAD.MOV.U32 R63, RZ, RZ, R33 ;  /* 0x000000ffff3f7224 */ /* 0x000fe400078e0021 */
[----:B------:R2:W-:Y:S01]  /*1f440*/  STL [R1+0x80], R3 ;  /* 0x0000800301007387 */ /* 0x0005e20000100800 */
[----:B------:R-:W-:Y:S01]  /*1f450*/  IMAD.MOV.U32 R2, RZ, RZ, R4 ;  /* 0x000000ffff027224 */ /* 0x000fe200078e0004 */
[----:B--2---:R-:W-:Y:S02]  /*1f460*/  MOV R3, 0x1f480 ;  /* 0x0001f48000037802 */ /* 0x004fe40000000f00 */
[----:B-1----:R-:W-:Y:S05]  /*1f470*/  CALL.REL.NOINC `($__internal_3_$__cuda_sm70_shflsync_idx_p) ;  /* 0x000100e000007944 */ /* 0x002fea0003c00000 */
        /* <DEDUP_REMOVED lines=8> */
[----:B------:R-:W2:Y:S04]  /*1f500*/  LDL.LU R2, [R1+0x88] ;  /* 0x0000880001027983 */ /* 0x000ea80000300800 */
[----:B------:R-:W3:Y:S01]  /*1f510*/  LDL R11, [R1+0x74] ;  /* 0x00007400010b7983 */ /* 0x000ee20000100800 */
[C---:B--2---:R-:W-:Y:S02]  /*1f520*/  IADD3 R28, P3, R2.reuse, R60, RZ ;  /* 0x0000003c021c7210 */ /* 0x044fe40007f7e0ff */
[----:B------:R-:W-:-:S03]  /*1f530*/  IADD3 R2, P2, R2, R62, RZ ;  /* 0x0000003e02027210 */ /* 0x000fc60007f5e0ff */
[----:B-----5:R-:W-:Y:S01]  /*1f540*/  IMAD.X R29, R0, 0x1, R63, P3 ;  /* 0x00000001001d7824 */ /* 0x020fe200018e063f */
[----:B------:R-:W-:Y:S01]  /*1f550*/  ISETP.LT.OR P3, PT, R116, 0x11, P1 ;  /* 0x000000117400780c */ /* 0x000fe20000f61670 */
[----:B------:R-:W-:Y:S01]  /*1f560*/  IMAD.X R3, R0, 0x1, R61, P2 ;  /* 0x0000000100037824 */ /* 0x000fe200010e063d */
[----:B------:R-:W-:Y:S01]  /*1f570*/  ISETP.LT.OR P2, PT, R116, 0x11, P0 ;  /* 0x000000117400780c */ /* 0x000fe20000741670 */
[----:B------:R-:W-:-:S05]  /*1f580*/  IMAD.MOV.U32 R0, RZ, RZ, 0x181f ;  /* 0x0000181fff007424 */ /* 0x000fca00078e00ff */
[----:B------:R1:W-:Y:S05]  /*1f590*/  STL [R1+0x80], R0 ;  /* 0x0000800001007387 */ /* 0x0003ea0000100800 */
[----:B------:R-:W-:Y:S01]  /*1f5a0*/  @!PT LDS RZ, [RZ] ;  /* 0x00000000fffff984 */ /* 0x000fe20000000800 */
[----:B------:R-:W-:Y:S01]  /*1f5b0*/  @!PT LDS RZ, [RZ] ;  /* 0x00000000fffff984 */ /* 0x000fe20000000800 */
[----:B------:R-:W-:Y:S01]  /*1f5c0*/  @!PT LDS RZ, [RZ] ;  /* 0x00000000fffff984 */ /* 0x000fe20000000800 */
[----:B---3--:R1:W-:Y:S04]  /*1f5d0*/  LDGSTS.E.BYPASS.LTC128B.128 [R11+0x2880], [R28.64], !P3 ;  /* 0x028800001c0b7fae */ /* 0x0083e8000d901d46 */
[----:B------:R2:W-:Y:S02]  /*1f5e0*/  LDGSTS.E.BYPASS.LTC128B.128 [R11+0x4080], [R2.64], !P2 ;  /* 0x04080000020b7fae */ /* 0x0005e4000d101d46 */
[----:B--2---:R-:W-:Y:S01]  /*1f5f0*/  IMAD.MOV.U32 R2, RZ, RZ, R4 ;  /* 0x000000ffff027224 */ /* 0x004fe200078e0004 */
[----:B------:R-:W-:Y:S01]  /*1f600*/  MOV R3, 0x1f640 ;  /* 0x0001f64000037802 */ /* 0x000fe20000000f00 */
[----:B------:R-:W-:-:S05]  /*1f610*/  IMAD.MOV.U32 R4, RZ, RZ, 0x2 ;  /* 0x00000002ff047424 */ /* 0x000fca00078e00ff */
[----:B------:R1:W-:Y:S02]  /*1f620*/  STL [R1+0x84], R4 ;  /* 0x0000840401007387 */ /* 0x0003e40000100800 */
[----:B-1----:R-:W-:Y:S05]  /*1f630*/  CALL.REL.NOINC `($__internal_3_$__cuda_sm70_shflsync_idx_p) ;  /* 0x0000ff2000007944 */ /* 0x002fea0003c00000 */
[----:B------:R1:W5:Y:S02]  /*1f640*/  LDL.LU R11, [R1+0x88] ;  /* 0x00008800010b7983 */ /* 0x0003640000300800 */
[----:B-----5:R-:W-:Y:S01]  /*1f650*/  MOV R4, 0x2 ;  /* 0x0000000200047802 */ /* 0x020fe20000000f00 */
[----:B------:R-:W-:Y:S01]  /*1f660*/  IMAD.MOV.U32 R0, RZ, RZ, 0x181f ;  /* 0x0000181fff007424 */ /* 0x000fe200078e00ff */
[----:B------:R-:W-:Y:S01]  /*1f670*/  MOV R3, 0x1f6c0 ;  /* 0x0001f6c000037802 */ /* 0x000fe20000000f00 */
[----:B------:R-:W-:Y:S02]  /*1f680*/  IMAD.MOV.U32 R2, RZ, RZ, R7 ;  /* 0x000000ffff027224 */ /* 0x000fe400078e0007 */
[----:B------:R1:W-:Y:S04]  /*1f690*/  STL [R1+0x84], R4 ;  /* 0x0000840401007387 */ /* 0x0003e80000100800 */
[----:B------:R1:W-:Y:S02]  /*1f6a0*/  STL [R1+0x80], R0 ;  /* 0x0000800001007387 */ /* 0x0003e40000100800 */
[----:B-1----:R-:W-:Y:S05]  /*1f6b0*/  CALL.REL.NOINC `($__internal_3_$__cuda_sm70_shflsync_idx_p) ;  /* 0x0000fea000007944 */ /* 0x002fea0003c00000 */
[----:B-----5:R1:W5:Y:S02]  /*1f6c0*/  LDL.LU R4, [R1+0x88] ;  /* 0x0000880001047983 */ /* 0x0203640000300800 */
[----:B-1---5:R-:W-:Y:S05]  /*1f6d0*/  BRA `(.L_x_1436) ;  /* 0xfffe953000007947 */ /* 0x022fea000383ffff */
.L_x_1272:
[----:B------:R-:W-:Y:S01]  /*1f6e0*/  MOV R0, 0x181f ;  /* 0x0000181f00007802 */ /* 0x000fe20000000f00 */
[----:B------:R2:W-:Y:S01]  /*1f6f0*/  STL [R1+0x84], RZ ;  /* 0x000084ff01007387 */ /* 0x0005e20000100800 */
[----:B------:R-:W-:Y:S01]  /*1f700*/  IMAD.MOV.U32 R2, RZ, RZ, R4 ;  /* 0x000000ffff027224 */ /* 0x000fe200078e0004 */
[----:B------:R-:W-:-:S02]  /*1f710*/  MOV R3, 0x1f740 ;  /* 0x0001f74000037802 */ /* 0x000fc40000000f00 */
[----:B------:R2:W-:Y:S04]  /*1f720*/  STL [R1+0x80], R0 ;  /* 0x0000800001007387 */ /* 0x0005e80000100800 */
[----:B-12---:R-:W-:Y:S05]  /*1f730*/  CALL.REL.NOINC `($__internal_3_$__cuda_sm70_shflsync_idx_p) ;  /* 0x0000fe2000007944 */ /* 0x006fea0003c00000 */
[----:B------:R1:W5:Y:S02]  /*1f740*/  LDL.LU R13, [R1+0x88] ;  /* 0x00008800010d7983 */ /* 0x0003640000300800 */
[----:B-1---5:R-:W-:Y:S05]  /*1f750*/  BRA `(.L_x_1437) ;  /* 0xfffea0e000007947 */ /* 0x022fea000383ffff */
.L_x_1273:
[----:B------:R-:W-:Y:S01]  /*1f760*/  MOV R0, 0x181f ;  /* 0x0000181f00007802 */ /* 0x000fe20000000f00 */
[----:B------:R4:W-:Y:S01]  /*1f770*/  STL [R1+0x84], RZ ;  /* 0x000084ff01007387 */ /* 0x0009e20000100800 */
[----:B------:R-:W-:Y:S01]  /*1f780*/  IMAD.MOV.U32 R2, RZ, RZ, R18 ;  /* 0x000000ffff027224 */ /* 0x000fe200078e0012 */
[----:B------:R-:W-:Y:S02]  /*1f790*/  MOV R3, 0x1f7c0 ;  /* 0x0001f7c000037802 */ /* 0x000fe40000000f00 */
[----:B------:R4:W-:Y:S04]  /*1f7a0*/  STL [R1+0x80], R0 ;  /* 0x0000800001007387 */ /* 0x0009e80000100800 */
[----:B-1234-:R-:W-:Y:S05]  /*1f7b0*/  CALL.REL.NOINC `($__internal_3_$__cuda_sm70_shflsync_idx_p) ;  /* 0x0000fda000007944 */ /* 0x01efea0003c00000 */
[----:B------:R-:W2:Y:S04]  /*1f7c0*/  LDL R7, [R1+0xf4] ;  /* 0x0000f40001077983 */ /* 0x000ea80000100800 */
[----:B------:R-:W3:Y:S04]  /*1f7d0*/  LDL.64 R16, [R1+0xc0] ;  /* 0x0000c00001107983 */ /* 0x000ee80000100a00 */
[----:B------:R-:W4:Y:S04]  /*1f7e0*/  LDL R11, [R1+0xe8] ;  /* 0x0000e800010b7983 */ /* 0x000f280000100800 */
[----:B------:R-:W4:Y:S04]  /*1f7f0*/  LDL R3, [R1+0xa4] ;  /* 0x0000a40001037983 */ /* 0x000f280000100800 */
[----:B------:R-:W4:Y:S04]  /*1f800*/  LDL.LU R2, [R1+0x88] ;  /* 0x0000880001027983 */ /* 0x000f280000300800 */
[----:B------:R-:W4:Y:S04]  /*1f810*/  LDL R12, [R1+0xf0] ;  /* 0x0000f000010c7983 */ /* 0x000f280000100800 */
[----:B-----5:R-:W4:Y:S01]  /*1f820*/  LDL R0, [R1+0x74] ;  /* 0x0000740001007983 */ /* 0x020f220000100800 */
[----:B--2---:R-:W-:-:S03]  /*1f830*/  ISETP.GE.AND P3, PT, R7, c[0x0][0x1d4], PT ;  /* 0x0000750007007a0c */ /* 0x004fc60003f66270 */
[----:B------:R1:W5:Y:S01]  /*1f840*/  LDL R7, [R1+0xa0] ;  /* 0x0000a00001077983 */ /* 0x0003620000100800 */
[C---:B---3--:R-:W-:Y:S02]  /*1f850*/  IMAD.SHL.U32 R6, R16.reuse, 0x2, RZ ;  /* 0x0000000210067824 */ /* 0x048fe400078e00ff */
[----:B----4-:R-:W-:Y:S01]  /*1f860*/  IMAD.SHL.U32 R14, R11, 0x2, RZ ;  /* 0x000000020b0e7824 */ /* 0x010fe200078e00ff */
[----:B------:R-:W-:Y:S02]  /*1f870*/  SHF.L.U64.HI R15, R16, 0x1, R17 ;  /* 0x00000001100f7819 */ /* 0x000fe40000010211 */
[----:B------:R-:W-:Y:S02]  /*1f880*/  ISETP.GE.AND P2, PT, R3, c[0x0][0x1d4], PT ;  /* 0x0000750003007a0c */ /* 0x000fe40003f46270 */
[C---:B------:R-:W-:Y:S02]  /*1f890*/  IADD3 R20, P1, R2.reuse, R6, RZ ;  /* 0x0000000602147210 */ /* 0x040fe40007f3e0ff */
[----:B------:R-:W-:-:S02]  /*1f8a0*/  IADD3 R2, P0, R2, R14, RZ ;  /* 0x0000000e02027210 */ /* 0x000fc40007f1e0ff */
[----:B------:R-:W-:Y:S01]  /*1f8b0*/  SHF.L.U64.HI R16, R11, 0x1, R12 ;  /* 0x000000010b107819 */ /* 0x000fe2000001020c */
[----:B------:R-:W-:-:S04]  /*1f8c0*/  IMAD.X R21, R13, 0x1, R15, P1 ;  /* 0x000000010d157824 */ /* 0x000fc800008e060f */
[----:B------:R-:W-:Y:S02]  /*1f8d0*/  IMAD.X R3, R13, 0x1, R16, P0 ;  /* 0x000000010d037824 */ /* 0x000fe400000e0610 */
[----:B------:R-:W-:Y:S01]  /*1f8e0*/  @!PT LDS RZ, [RZ] ;  /* 0x00000000fffff984 */ /* 0x000fe20000000800 */
[----:B------:R-:W-:Y:S01]  /*1f8f0*/  @!PT LDS RZ, [RZ] ;  /* 0x00000000fffff984 */ /* 0x000fe20000000800 */
[----:B------:R-:W-:Y:S01]  /*1f900*/  @!PT LDS RZ, [RZ] ;  /* 0x00000000fffff984 */ /* 0x000fe20000000800 */
[----:B------:R2:W-:Y:S01]  /*1f910*/  LDGSTS.E.BYPASS.LTC128B.128 [R0+0x5080], [R20.64], !P2 ;  /* 0x0508000014007fae */ /* 0x0005e2000d101d46 */
[----:B------:R-:W-:-:S03]  /*1f920*/  IMAD.MOV.U32 R12, RZ, RZ, 0x1 ;  /* 0x00000001ff0c7424 */ /* 0x000fc600078e00ff */
[----:B------:R2:W-:Y:S04]  /*1f930*/  LDGSTS.E.BYPASS.LTC128B.128 [R0+0x6880], [R2.64], !P3 ;  /* 0x0688000002007fae */ /* 0x0005e8000d901d46 */
[----:B------:R1:W-:Y:S01]  /*1f940*/  STL [R1+0x84], R12 ;  /* 0x0000840c01007387 */ /* 0x0003e20000100800 */
[----:B--2---:R-:W-:-:S05]  /*1f950*/  IMAD.MOV.U32 R0, RZ, RZ, 0x181f ;  /* 0x0000181fff007424 */ /* 0x004fca00078e00ff */
[----:B------:R1:W-:Y:S01]  /*1f960*/  STL [R1+0x80], R0 ;  /* 0x0000800001007387 */ /* 0x0003e20000100800 */
[----:B------:R-:W-:Y:S01]  /*1f970*/  SEL R11, RZ, 0x10, P2 ;  /* 0x00000010ff0b7807 */ /* 0x000fe20001000000 */
[----:B------:R-:W-:Y:S01]  /*1f980*/  IMAD.MOV.U32 R2, RZ, RZ, R4 ;  /* 0x000000ffff027224 */ /* 0x000fe200078e0004 */
[----:B------:R-:W-:Y:S02]  /*1f990*/  MOV R3, 0x1f9b0 ;  /* 0x0001f9b000037802 */ /* 0x000fe40000000f00 */
[----:B-1---5:R-:W-:Y:S05]  /*1f9a0*/  CALL.REL.NOINC `($__internal_3_$__cuda_sm70_shflsync_idx_p) ;  /* 0x0000fbb000007944 */ /* 0x022fea0003c00000 */
[----:B-----5:R1:W5:Y:S01]  /*1f9b0*/  LDL.LU R0, [R1+0x88] ;  /* 0x0000880001007983 */ /* 0x0203620000300800 */
[----:B------:R-:W-:Y:S01]  /*1f9c0*/  MOV R13, 0x1 ;  /* 0x00000001000d7802 */ /* 0x000fe20000000f00 */
[----:B------:R-:W-:Y:S01]  /*1f9d0*/  IMAD.MOV.U32 R12, RZ, RZ, 0x181f ;  /* 0x0000181fff0c7424 */ /* 0x000fe200078e00ff */
[----:B------:R-:W-:Y:S01]  /*1f9e0*/  MOV R3, 0x1fa30 ;  /* 0x0001fa3000037802 */ /* 0x000fe20000000f00 */
[----:B------:R-:W-:Y:S02]  /*1f9f0*/  IMAD.MOV.U32 R2, RZ, RZ, R18 ;  /* 0x000000ffff027224 */ /* 0x000fe400078e0012 */
[----:B------:R1:W-:Y:S04]  /*1fa00*/  STL [R1+0x84], R13 ;  /* 0x0000840d01007387 */ /* 0x0003e80000100800 */
[----:B------:R1:W-:Y:S02]  /*1fa10*/  STL [R1+0x80], R12 ;  /* 0x0000800c01007387 */ /* 0x0003e40000100800 */
[----:B-1---5:R-:W-:Y:S05]  /*1fa20*/  CALL.REL.NOINC `($__internal_3_$__cuda_sm70_shflsync_idx_p) ;  /* 0x0000fb3000007944 */ /* 0x022fea0003c00000 */
[----:B------:R-:W2:Y:S04]  /*1fa30*/  LDL.LU R3, [R1+0x88] ;  /* 0x0000880001037983 */ /* 0x000ea80000300800 */
[----:B------:R-:W3:Y:S01]  /*1fa40*/  LDL R17, [R1+0x74] ;  /* 0x0000740001117983 */ /* 0x000ee20000100800 */
[----:B------:R-:W-:-:S02]  /*1fa50*/  IADD3 R12, -R11, 0x10, RZ ;  /* 0x000000100b0c7810 */ /* 0x000fc40007ffe1ff */
[----:B------:R-:W-:Y:S02]  /*1fa60*/  IADD3 R2, -R7, 0x10, RZ ;  /* 0x0000001007027810 */ /* 0x000fe40007ffe1ff */
[----:B------:R-:W-:Y:S02]  /*1fa70*/  LOP3.LUT R12, R12, 0xf, RZ, 0xc0, !PT ;  /* 0x0000000f0c0c7812 */ /* 0x000fe400078ec0ff */
[----:B------:R-:W-:Y:S02]  /*1fa80*/  ISETP.NE.U32.AND P3, PT, R11, RZ, PT ;  /* 0x000000ff0b00720c */ /* 0x000fe40003f65070 */
[----:B------:R-:W-:Y:S02]  /*1fa90*/  LOP3.LUT R2, R2, 0xf, RZ, 0xc0, !PT ;  /* 0x0000000f02027812 */ /* 0x000fe400078ec0ff */
[----:B------:R-:W-:Y:S02]  /*1faa0*/  ISETP.NE.U32.AND P2, PT, R7, RZ, PT ;  /* 0x000000ff0700720c */ /* 0x000fe40003f45070 */
[----:B--2---:R-:W-:-:S04]  /*1fab0*/  IADD3 R12, P1, P0, R12, R3, R6 ;  /* 0x000000030c0c7210 */ /* 0x004fc8000783e006 */
[----:B-----5:R-:W-:Y:S02]  /*1fac0*/  IADD3.X R13, RZ, R0, R15, P1, P0 ;  /* 0x00000000ff0d7210 */ /* 0x020fe40000fe040f */
[----:B------:R-:W-:-:S03]  /*1fad0*/  IADD3 R2, P1, P0, R2, R3, R14 ;  /* 0x0000000302027210 */ /* 0x000fc6000783e00e */
[----:B------:R-:W-:Y:S01]  /*1fae0*/  @!PT LDS RZ, [RZ] ;  /* 0x00000000fffff984 */ /* 0x000fe20000000800 */
[----:B------:R-:W-:Y:S01]  /*1faf0*/  @!PT LDS RZ, [RZ] ;  /* 0x00000000fffff984 */ /* 0x000fe20000000800 */
[----:B------:R-:W-:Y:S01]  /*1fb00*/  @!PT LDS RZ, [RZ] ;  /* 0x00000000fffff984 */ /* 0x000fe20000000800 */
[----:B---3--:R1:W-:Y:S01]  /*1fb10*/  LDGSTS.E.BYPASS.LTC128B.128.ZFILL [R17+0x5880], [R12.64], P3 ;  /* 0x058800000c117fae */ /* 0x0083e20009941d46 */
[----:B------:R-:W-:Y:S01]  /*1fb20*/  IADD3.X R3, RZ, R0, R16, P1, P0 ;  /* 0x00000000ff037210 */ /* 0x000fe20000fe0410 */
[----:B------:R-:W-:-:S04]  /*1fb30*/  IMAD.MOV.U32 R0, RZ, RZ, 0x181f ;  /* 0x0000181fff007424 */ /* 0x000fc800078e00ff */
[----:B------:R2:W-:Y:S04]  /*1fb40*/  LDGSTS.E.BYPASS.LTC128B.128.ZFILL [R17+0x7080], [R2.64], P2 ;  /* 0x0708000002117fae */ /* 0x0005e80009141d46 */
[----:B------:R1:W-:Y:S01]  /*1fb50*/  STL [R1+0x80], R0 ;  /* 0x0000800001007387 */ /* 0x0003e20000100800 */
        /* <DEDUP_REMOVED lines=15> */
.L_x_1274:
[----:B------:R-:W-:Y:S01]  /*1fc50*/  MOV R0, 0x1c1f ;  /* 0x00001c1f00007802 */ /* 0x000fe20000000f00 */
[----:B------:R1:W-:Y:S01]  /*1fc60*/  STL [R1+0x84], RZ ;  /* 0x000084ff01007387 */ /* 0x0003e20000100800 */
[----:B------:R-:W-:Y:S01]  /*1fc70*/  IMAD.MOV.U32 R2, RZ, RZ, R6 ;  /* 0x000000ffff027224 */ /* 0x000fe200078e0006 */
[----:B------:R-:W-:-:S02]  /*1fc80*/  MOV R3, 0x1fcb0 ;  /* 0x0001fcb000037802 */ /* 0x000fc40000000f00 */
[----:B------:R1:W-:Y:S04]  /*1fc90*/  STL [R1+0x80], R0 ;  /* 0x0000800001007387 */ /* 0x0003e80000100800 */
[----:B-1----:R-:W-:Y:S05]  /*1fca0*/  CALL.REL.NOINC `($__internal_3_$__cuda_sm70_shflsync_idx_p) ;  /* 0x0000f8b000007944 */ /* 0x002fea0003c00000 */
[----:B------:R1:W5:Y:S02]  /*1fcb0*/  LDL.LU R3, [R1+0x88] ;  /* 0x0000880001037983 */ /* 0x0003640000300800 */
[----:B-1---5:R-:W-:Y:S05]  /*1fcc0*/  BRA `(.L_x_1439) ;  /* 0xfffea1e000007947 */ /* 0x022fea000383ffff */
.L_x_1279:
[----:B------:R-:W-:Y:S01]  /*1fcd0*/  MOV R4, 0x1 ;  /* 0x0000000100047802 */ /* 0x000fe20000000f00 */
[----:B------:R-:W-:Y:S01]  /*1fce0*/  IMAD.MOV.U32 R0, RZ, RZ, 0x1c1f ;  /* 0x00001c1fff007424 */ /* 0x000fe200078e00ff */
[----:B------:R-:W-:Y:S01]  /*1fcf0*/  MOV R3, 0x1fd40 ;  /* 0x0001fd4000037802 */ /* 0x000fe20000000f00 */
[----:B------:R-:W-:Y:S02]  /*1fd00*/  IMAD.MOV.U32 R2, RZ, RZ, R6 ;  /* 0x000000ffff027224 */ /* 0x000fe400078e0006 */
[----:B------:R1:W-:Y:S04]  /*1fd10*/  STL [R1+0x84], R4 ;  /* 0x0000840401007387 */ /* 0x0003e80000100800 */
[----:B------:R1:W-:Y:S02]  /*1fd20*/  STL [R1+0x80], R0 ;  /* 0x0000800001007387 */ /* 0x0003e40000100800 */
[----:B-1----:R-:W-:Y:S05]  /*1fd30*/  CALL.REL.NOINC `($__internal_3_$__cuda_sm70_shflsync_idx_p) ;  /* 0x0000f82000007944 */ /* 0x002fea0003c00000 */
[----:B------:R1:W5:Y:S02]  /*1fd40*/  LDL.LU R3, [R1+0x88] ;  /* 0x0000880001037983 */ /* 0x0003640000300800 */
[----:B-1---5:R-:W-:Y:S05]  /*1fd50*/  BRA `(.L_x_1440) ;  /* 0xfffea86000007947 */ /* 0x022fea000383ffff */
.L_x_1284:
[----:B------:R-:W-:Y:S01]  /*1fd60*/  MOV R4, 0x2 ;  /* 0x0000000200047802 */ /* 0x000fe20000000f00 */
[----:B------:R-:W-:Y:S01]  /*1fd70*/  IMAD.MOV.U32 R0, RZ, RZ, 0x1c1f ;  /* 0x00001c1fff007424 */ /* 0x000fe200078e00ff */
[----:B------:R-:W-:Y:S01]  /*1fd80*/  MOV R3, 0x1fdd0 ;  /* 0x0001fdd000037802 */ /* 0x000fe20000000f00 */
[----:B------:R-:W-:-:S02]  /*1fd90*/  IMAD.MOV.U32 R2, RZ, RZ, R6 ;  /* 0x000000ffff027224 */ /* 0x000fc400078e0006 */
[----:B------:R1:W-:Y:S04]  /*1fda0*/  STL [R1+0x84], R4 ;  /* 0x0000840401007387 */ /* 0x0003e80000100800 */
[----:B------:R1:W-:Y:S02]  /*1fdb0*/  STL [R1+0x80], R0 ;  /* 0x0000800001007387 */ /* 0x0003e40000100800 */
[----:B-1----:R-:W-:Y:S05]  /*1fdc0*/  CALL.REL.NOINC `($__internal_3_$__cuda_sm70_shflsync_idx_p) ;  /* 0x0000f79000007944 */ /* 0x002fea0003c00000 */
[----:B------:R1:W5:Y:S02]  /*1fdd0*/  LDL.LU R3, [R1+0x88] ;  /* 0x0000880001037983 */ /* 0x0003640000300800 */
[----:B-1---5:R-:W-:Y:S05]  /*1fde0*/  BRA `(.L_x_1441) ;  /* 0xfffeadb000007947 */ /* 0x022fea000383ffff */
.L_x_1289:
        /* <DEDUP_REMOVED lines=9> */
.L_x_1294:
[----:B------:R-:W-:Y:S01]  /*1fe80*/  IMAD.MOV.U32 R4, RZ, RZ, R0 ;  /* 0x000000ffff047224 */ /* 0x000fe200078e0000 */
[----:B------:R-:W-:-:S02]  /*1fe90*/  MOV R3, 0x2 ;  /* 0x0000000200037802 */ /* 0x000fc40000000f00 */
[----:B------:R-:W-:Y:S02]  /*1fea0*/  MOV R2, 0x1fec0 ;  /* 0x0001fec000027802 */ /* 0x000fe40000000f00 */
[----:B------:R-:W-:Y:S05]  /*1feb0*/  CALL.REL.NOINC `($__internal_2_$__cuda_sm70_shflsync_bfly_p) ;  /* 0x0000f64000007944 */ /* 0x000fea0003c00000 */
[----:B------:R-:W-:Y:S01]  /*1fec0*/  MOV R139, R51 ;  /* 0x00000033008b7202 */ /* 0x000fe20000000f00 */
[----:B------:R-:W-:Y:S05]  /*1fed0*/  BRA `(.L_x_1443) ;  /* 0xfffebb4000007947 */ /* 0x000fea000383ffff */
.L_x_1295:
[----:B------:R-:W-:Y:S01]  /*1fee0*/  IMAD.MOV.U32 R4, RZ, RZ, R139 ;  /* 0x000000ffff047224 */ /* 0x000fe200078e008b */
[----:B------:R-:W-:Y:S02]  /*1fef0*/  MOV R3, 0x1 ;  /* 0x0000000100037802 */ /* 0x000fe40000000f00 */
[----:B------:R-:W-:Y:S02]  /*1ff00*/  MOV R2, 0x1ff20 ;  /* 0x0001ff2000027802 */ /* 0x000fe40000000f00 */
[----:B-1----:R-:W-:Y:S05]  /*1ff10*/  CALL.REL.NOINC `($__internal_2_$__cuda_sm70_shflsync_bfly_p) ;  /* 0x0000f5e000007944 */ /* 0x002fea0003c00000 */
[----:B------:R-:W-:Y:S01]  /*1ff20*/  FMNMX.FTZ R139, R139, R51, !PT ;  /* 0x000000338b8b7209 */ /* 0x000fe20007810000 */
[----:B------:R-:W-:Y:S01]  /*1ff30*/  IMAD.MOV.U32 R4, RZ, RZ, R140 ;  /* 0x000000ffff047224 */ /* 0x000fe200078e008c */
[----:B------:R-:W-:Y:S01]  /*1ff40*/  MOV R2, 0x1ff70 ;  /* 0x0001ff7000027802 */ /* 0x000fe20000000f00 */
[----:B------:R-:W-:Y:S02]  /*1ff50*/  IMAD.MOV.U32 R3, RZ, RZ, 0x2 ;  /* 0x00000002ff037424 */ /* 0x000fe400078e00ff */
[----:B------:R-:W-:Y:S05]  /*1ff60*/  CALL.REL.NOINC `($__internal_2_$__cuda_sm70_shflsync_bfly_p) ;  /* 0x0000f59000007944 */ /* 0x000fea0003c00000 */
[----:B------:R-:W-:Y:S01]  /*1ff70*/  FMNMX.FTZ R140, R140, R51, !PT ;  /* 0x000000338c8c7209 */ /* 0x000fe20007810000 */
[----:B------:R-:W-:Y:S01]  /*1ff80*/  IMAD.MOV.U32 R3, RZ, RZ, 0x1 ;  /* 0x00000001ff037424 */ /* 0x000fe200078e00ff */
[----:B------:R-:W-:-:S03]  /*1ff90*/  MOV R2, 0x1ffc0 ;  /* 0x0001ffc000027802 */ /* 0x000fc60000000f00 */
[----:B------:R-:W-:Y:S02]  /*1ffa0*/  IMAD.MOV.U32 R4, RZ, RZ, R140 ;  /* 0x000000ffff047224 */ /* 0x000fe400078e008c */
[----:B------:R-:W-:Y:S05]  /*1ffb0*/  CALL.REL.NOINC `($__internal_2_$__cuda_sm70_shflsync_bfly_p) ;  /* 0x0000f54000007944 */ /* 0x000fea0003c00000 */
        /* <DEDUP_REMOVED lines=20> */
[----:B------:R-:W-:Y:S01]  /*20100*/  MOV R7, R51 ;  /* 0x0000003300077202 */ /* 0x000fe20000000f00 */
[----:B------:R-:W-:Y:S05]  /*20110*/  BRA `(.L_x_1444) ;  /* 0xfffeb9f000007947 */ /* 0x000fea000383ffff */
.L_x_1303:
[----:B------:R1:W-:Y:S01]  /*20120*/  STL [R1+0x84], RZ ;  /* 0x000084ff01007387 */ /* 0x0003e20000100800 */
[----:B------:R-:W-:Y:S01]  /*20130*/  MOV R6, 0x181f ;  /* 0x0000181f00067802 */ /* 0x000fe20000000f00 */
[----:B------:R-:W-:Y:S01]  /*20140*/  IMAD.MOV.U32 R2, RZ, RZ, R0 ;  /* 0x000000ffff027224 */ /* 0x000fe200078e0000 */
[----:B------:R-:W-:Y:S03]  /*20150*/  MOV R3, 0x20180 ;  /* 0x0002018000037802 */ /* 0x000fe60000000f00 */
[----:B------:R1:W-:Y:S04]  /*20160*/  STL [R1+0x80], R6 ;  /* 0x0000800601007387 */ /* 0x0003e80000100800 */
[----:B-1----:R-:W-:Y:S05]  /*20170*/  CALL.REL.NOINC `($__internal_3_$__cuda_sm70_shflsync_idx_p) ;  /* 0x0000f3e000007944 */ /* 0x002fea0003c00000 */
[----:B------:R1:W5:Y:S02]  /*20180*/  LDL.LU R6, [R1+0x88] ;  /* 0x0000880001067983 */ /* 0x0003640000300800 */
[----:B-1---5:R-:W-:-:S05]  /*20190*/  BRA `(.L_x_1445) ;  /* 0xfffed25000007947 */ /* 0x022fca000383ffff */
.L_x_1304:
[----:B------:R3:W-:Y:S01]  /*201a0*/  STL [R1+0x84], RZ ;  /* 0x000084ff01007387 */ /* 0x0007e20000100800 */
[----:B------:R-:W-:Y:S01]  /*201b0*/  MOV R8, 0x181f ;  /* 0x0000181f00087802 */ /* 0x000fe20000000f00 */
[----:B------:R-:W-:Y:S01]  /*201c0*/  IMAD.MOV.U32 R2, RZ, RZ, R4 ;  /* 0x000000ffff027224 */ /* 0x000fe200078e0004 */
[----:B------:R-:W-:Y:S03]  /*201d0*/  MOV R3, 0x20200 ;  /* 0x0002020000037802 */ /* 0x000fe60000000f00 */
[----:B------:R3:W-:Y:S04]  /*201e0*/  STL [R1+0x80], R8 ;  /* 0x0000800801007387 */ /* 0x0007e80000100800 */
[----:B-123--:R-:W-:Y:S05]  /*201f0*/  CALL.REL.NOINC `($__internal_3_$__cuda_sm70_shflsync_idx_p) ;  /* 0x0000f36000007944 */ /* 0x00efea0003c00000 */
[----:B------:R-:W2:Y:S04]  /*20200*/  LDL.LU R2, [R1+0x88] ;  /* 0x0000880001027983 */ /* 0x000ea80000300800 */
[----:B------:R-:W3:Y:S04]  /*20210*/  LDL R3, [R1+0xf4] ;  /* 0x0000f40001037983 */ /* 0x000ee80000100800 */
[----:B------:R-:W4:Y:S04]  /*20220*/  LDL R11, [R1+0xa4] ;  /* 0x0000a400010b7983 */ /* 0x000f280000100800 */
[----:B------:R-:W4:Y:S01]  /*20230*/  LDL R10, [R1+0x78] ;  /* 0x00007800010a7983 */ /* 0x000f220000100800 */
[----:B--2---:R-:W-:Y:S02]  /*20240*/  IADD3 R8, P0, R2, R238, RZ ;  /* 0x000000ee02087210 */ /* 0x004fe40007f1e0ff */
[----:B---3--:R-:W-:Y:S03]  /*20250*/  ISETP.GE.AND P1, PT, R3, c[0x0][0x1d4], PT ;  /* 0x0000750003007a0c */ /* 0x008fe60003f26270 */
[----:B------:R-:W-:Y:S01]  /*20260*/  IMAD.X R9, R6, 0x1, R239, P0 ;  /* 0x0000000106097824 */ /* 0x000fe200000e06ef */
[----:B------:R-:W-:Y:S02]  /*20270*/  IADD3 R2, P0, R2, R236, RZ ;  /* 0x000000ec02027210 */ /* 0x000fe40007f1e0ff */
[----:B----4-:R-:W-:Y:S03]  /*20280*/  ISETP.GE.AND P2, PT, R11, c[0x0][0x1d4], PT ;  /* 0x000075000b007a0c */ /* 0x010fe60003f46270 */
[----:B------:R-:W-:Y:S02]  /*20290*/  IMAD.X R3, R6, 0x1, R237, P0 ;  /* 0x0000000106037824 */ /* 0x000fe400000e06ed */
[----:B------:R1:W5:Y:S08]  /*202a0*/  LDL R6, [R1+0xa0] ;  /* 0x0000a00001067983 */ /* 0x0003700000100800 */
[----:B------:R-:W-:Y:S01]  /*202b0*/  @!PT LDS RZ, [RZ] ;  /* 0x00000000fffff984 */ /* 0x000fe20000000800 */
[----:B------:R-:W-:Y:S01]  /*202c0*/  @!PT LDS RZ, [RZ] ;  /* 0x00000000fffff984 */ /* 0x000fe20000000800 */
[----:B------:R-:W-:Y:S01]  /*202d0*/  @!PT LDS RZ, [RZ] ;  /* 0x00000000fffff984 */ /* 0x000fe20000000800 */
[----:B------:R2:W-:Y:S04]  /*202e0*/  LDGSTS.E.BYPASS.LTC128B.128 [R10], [R8.64], !P2 ;  /* 0x00000000080a7fae */ /* 0x0005e8000d101d46 */
[----:B------:R3:W-:Y:S01]  /*202f0*/  LDGSTS.E.BYPASS.LTC128B.128 [R10+0x1800], [R2.64], !P1 ;  /* 0x01800000020a7fae */ /* 0x0007e2000c901d46 */
[----:B--2---:R-:W-:Y:S02]  /*20300*/  IMAD.MOV.U32 R9, RZ, RZ, 0x1 ;  /* 0x00000001ff097424 */ /* 0x004fe400078e00ff */
[----:B------:R-:W-:Y:S02]  /*20310*/  IMAD.MOV.U32 R8, RZ, RZ, 0x181f ;  /* 0x0000181fff087424 */ /* 0x000fe400078e00ff */
[----:B---3-5:R-:W-:Y:S01]  /*20320*/  IMAD.MOV.U32 R2, RZ, RZ, R0 ;  /* 0x000000ffff027224 */ /* 0x028fe200078e0000 */
[----:B------:R1:W-:Y:S01]  /*20330*/  STL [R1+0x84], R9 ;  /* 0x0000840901007387 */ /* 0x0003e20000100800 */
[----:B------:R-:W-:Y:S03]  /*20340*/  MOV R3, 0x20370 ;  /* 0x0002037000037802 */ /* 0x000fe60000000f00 */
[----:B------:R1:W-:Y:S04]  /*20350*/  STL [R1+0x80], R8 ;  /* 0x0000800801007387 */ /* 0x0003e80000100800 */
[----:B-1----:R-:W-:Y:S05]  /*20360*/  CALL.REL.NOINC `($__internal_3_$__cuda_sm70_shflsync_idx_p) ;  /* 0x0000f1f000007944 */ /* 0x002fea0003c00000 */
[----:B------:R1:W5:Y:S01]  /*20370*/  LDL.LU R8, [R1+0x88] ;  /* 0x0000880001087983 */ /* 0x0003620000300800 */
[----:B------:R-:W-:Y:S01]  /*20380*/  MOV R10, 0x1 ;  /* 0x00000001000a7802 */ /* 0x000fe20000000f00 */
[----:B------:R-:W-:Y:S01]  /*20390*/  IMAD.MOV.U32 R9, RZ, RZ, 0x181f ;  /* 0x0000181fff097424 */ /* 0x000fe200078e00ff */
[----:B------:R-:W-:Y:S01]  /*203a0*/  MOV R3, 0x203f0 ;  /* 0x000203f000037802 */ /* 0x000fe20000000f00 */
[----:B-----5:R-:W-:Y:S02]  /*203b0*/  IMAD.MOV.U32 R2, RZ, RZ, R4 ;  /* 0x000000ffff027224 */ /* 0x020fe400078e0004 */
[----:B------:R1:W-:Y:S04]  /*203c0*/  STL [R1+0x84], R10 ;  /* 0x0000840a01007387 */ /* 0x0003e80000100800 */
[----:B------:R1:W-:Y:S02]  /*203d0*/  STL [R1+0x80], R9 ;  /* 0x0000800901007387 */ /* 0x0003e40000100800 */
[----:B-1----:R-:W-:Y:S05]  /*203e0*/  CALL.REL.NOINC `($__internal_3_$__cuda_sm70_shflsync_idx_p) ;  /* 0x0000f17000007944 */ /* 0x002fea0003c00000 */
[----:B------:R-:W2:Y:S04]  /*203f0*/  LDL R2, [R1+0xa4] ;  /* 0x0000a40001027983 */ /* 0x000ea80000100800 */
[----:B------:R-:W3:Y:S04]  /*20400*/  LDL.LU R10, [R1+0x88] ;  /* 0x00008800010a7983 */ /* 0x000ee80000300800 */
[----:B------:R-:W4:Y:S01]  /*20410*/  LDL R9, [R1+0x78] ;  /* 0x0000780001097983 */ /* 0x000f220000100800 */
[----:B--2---:R-:W-:Y:S02]  /*20420*/  ISETP.GE.AND P1, PT, R2, c[0x0][0x1d4], PT ;  /* 0x0000750002007a0c */ /* 0x004fe40003f26270 */
[----:B---3--:R-:W-:Y:S05]  /*20430*/  IADD3 R2, P0, R10, R238, RZ ;  /* 0x000000ee0a027210 */ /* 0x008fea0007f1e0ff */
[----:B------:R-:W-:Y:S06]  /*20440*/  IMAD.X R3, R8, 0x1, R239, P0 ;  /* 0x0000000108037824 */ /* 0x000fec00000e06ef */
[----:B------:R-:W-:Y:S01]  /*20450*/  @!PT LDS RZ, [RZ] ;  /* 0x00000000fffff984 */ /* 0x000fe20000000800 */
[----:B------:R-:W-:Y:S01]  /*20460*/  @!PT LDS RZ, [RZ] ;  /* 0x00000000fffff984 */ /* 0x000fe20000000800 */
[----:B------:R-:W-:Y:S01]  /*20470*/  @!PT LDS RZ, [RZ] ;  /* 0x00000000fffff984 */ /* 0x000fe20000000800 */
[----:B----4-:R1:W-:Y:S02]  /*20480*/  LDGSTS.E.BYPASS.LTC128B.128 [R9+0x800], [R2.64], !P1 ;  /* 0x0080000002097fae */ /* 0x0103e4000c901d46 */
[----:B-1----:R-:W-:Y:S04]  /*20490*/  IADD3 R2, -R6, 0x10, RZ ;  /* 0x0000001006027810 */ /* 0x002fe80007ffe1ff */
[----:B------:R-:W-:Y:S04]  /*204a0*/  LOP3.LUT R2, R2, 0xf, RZ, 0xc0, !PT ;  /* 0x0000000f02027812 */ /* 0x000fe800078ec0ff */
[----:B------:R-:W-:Y:S04]  /*204b0*/  IADD3 R2, P1, P0, R2, R10, R236 ;  /* 0x0000000a02027210 */ /* 0x000fe8000783e0ec */
[----:B------:R-:W-:Y:S01]  /*204c0*/  IADD3.X R3, RZ, R8, R237, P1, P0 ;  /* 0x00000008ff037210 */ /* 0x000fe20000fe04ed */
[----:B------:R-:W-:Y:S01]  /*204d0*/  IMAD.MOV.U32 R8, RZ, RZ, 0x2 ;  /* 0x00000002ff087424 */ /* 0x000fe200078e00ff */
[----:B------:R-:W-:Y:S04]  /*204e0*/  ISETP.NE.U32.AND P0, PT, R6, RZ, PT ;  /* 0x000000ff0600720c */ /* 0x000fe80003f05070 */
[----:B------:R1:W-:Y:S09]  /*204f0*/  STL [R1+0x84], R8 ;  /* 0x0000840801007387 */ /* 0x0003f20000100800 */
[----:B------:R2:W-:Y:S02]  /*20500*/  LDGSTS.E.BYPASS.LTC128B.128.ZFILL [R9+0x2000], [R2.64], P0 ;  /* 0x0200000002097fae */ /* 0x0005e40008141d46 */
[----:B--2--5:R-:W-:Y:S01]  /*20510*/  IMAD.MOV.U32 R2, RZ, RZ, R0 ;  /* 0x000000ffff027224 */ /* 0x024fe200078e0000 */
[----:B------:R-:W-:Y:S01]  /*20520*/  MOV R3, 0x20560 ;  /* 0x0002056000037802 */ /* 0x000fe20000000f00 */
[----:B------:R-:W-:Y:S05]  /*20530*/  IMAD.MOV.U32 R0, RZ, RZ, 0x181f ;  /* 0x0000181fff007424 */ /* 0x000fea00078e00ff */
[----:B------:R1:W-:Y:S02]  /*20540*/  STL [R1+0x80], R0 ;  /* 0x0000800001007387 */ /* 0x0003e40000100800 */
[----:B-1----:R-:W-:Y:S05]  /*20550*/  CALL.REL.NOINC `($__internal_3_$__cuda_sm70_shflsync_idx_p) ;  /* 0x0000f00000007944 */ /* 0x002fea0003c00000 */
[----:B-----5:R1:W5:Y:S01]  /*20560*/  LDL.LU R0, [R1+0x88] ;  /* 0x0000880001007983 */ /* 0x0203620000300800 */
[----:B------:R-:W-:Y:S01]  /*20570*/  MOV R8, 0x2 ;  /* 0x0000000200087802 */ /* 0x000fe20000000f00 */
[----:B------:R-:W-:Y:S01]  /*20580*/  IMAD.MOV.U32 R2, RZ, RZ, R4 ;  /* 0x000000ffff027224 */ /* 0x000fe200078e0004 */
[----:B------:R-:W-:Y:S01]  /*20590*/  MOV R3, 0x205e0 ;  /* 0x000205e000037802 */ /* 0x000fe20000000f00 */
[----:B------:R-:W-:Y:S02]  /*205a0*/  IMAD.MOV.U32 R4, RZ, RZ, 0x181f ;  /* 0x0000181fff047424 */ /* 0x000fe400078e00ff */
[----:B------:R1:W-:Y:S04]  /*205b0*/  STL [R1+0x84], R8 ;  /* 0x0000840801007387 */ /* 0x0003e80000100800 */
[----:B------:R1:W-:Y:S02]  /*205c0*/  STL [R1+0x80], R4 ;  /* 0x0000800401007387 */ /* 0x0003e40000100800 */
[----:B-1---5:R-:W-:Y:S05]  /*205d0*/  CALL.REL.NOINC `($__internal_3_$__cuda_sm70_shflsync_idx_p) ;  /* 0x0000ef8000007944 */ /* 0x022fea0003c00000 */
[----:B------:R1:W5:Y:S02]  /*205e0*/  LDL.LU R2, [R1+0x88] ;  /* 0x0000880001027983 */ /* 0x0003640000300800 */
[----:B-1---5:R-:W-:-:S05]  /*205f0*/  BRA `(.L_x_1446) ;  /* 0xfffecf7000007947 */ /* 0x022fca000383ffff */
.L_x_1307:
[----:B------:R2:W-:Y:S01]  /*20600*/  STL [R1+0x84], RZ ;  /* 0x000084ff01007387 */ /* 0x0005e20000100800 */
[----:B------:R-:W-:Y:S01]  /*20610*/  MOV R6, 0x181f ;  /* 0x0000181f00067802 */ /* 0x000fe20000000f00 */
[----:B------:R-:W-:Y:S01]  /*20620*/  IMAD.MOV.U32 R2, RZ, RZ, R0 ;  /* 0x000000ffff027224 */ /* 0x000fe200078e0000 */
[----:B------:R-:W-:Y:S03]  /*20630*/  MOV R3, 0x20660 ;  /* 0x0002066000037802 */ /* 0x000fe60000000f00 */
[----:B------:R2:W-:Y:S04]  /*20640*/  STL [R1+0x80], R6 ;  /* 0x0000800601007387 */ /* 0x0005e80000100800 */
[----:B-12---:R-:W-:Y:S05]  /*20650*/  CALL.REL.NOINC `($__internal_3_$__cuda_sm70_shflsync_idx_p) ;  /* 0x0000ef0000007944 */ /* 0x006fea0003c00000 */
[----:B------:R1:W5:Y:S02]  /*20660*/  LDL.LU R6, [R1+0x88] ;  /* 0x0000880001067983 */ /* 0x0003640000300800 */
[----:B-1---5:R-:W-:-:S05]  /*20670*/  BRA `(.L_x_1447) ;  /* 0xfffee14000007947 */ /* 0x022fca000383ffff */
.L_x_1308:
[----:B------:R4:W-:Y:S01]  /*20680*/  STL [R1+0x84], RZ ;  /* 0x000084ff01007387 */ /* 0x0009e20000100800 */
[----:B------:R-:W-:Y:S01]  /*20690*/  MOV R8, 0x181f ;  /* 0x0000181f00087802 */ /* 0x000fe20000000f00 */
[----:B------:R-:W-:Y:S01]  /*206a0*/  IMAD.MOV.U32 R2, RZ, RZ, R4 ;  /* 0x000000ffff027224 */ /* 0x000fe200078e0004 */
[----:B------:R-:W-:Y:S03]  /*206b0*/  MOV R3, 0x206e0 ;  /* 0x000206e000037802 */ /* 0x000fe60000000f00 */
[----:B------:R4:W-:Y:S04]  /*206c0*/  STL [R1+0x80], R8 ;  /* 0x0000800801007387 */ /* 0x0009e80000100800 */
[----:B-1234-:R-:W-:Y:S05]  /*206d0*/  CALL.REL.NOINC `($__internal_3_$__cuda_sm70_shflsync_idx_p) ;  /* 0x0000ee8000007944 */ /* 0x01efea0003c00000 */
        /* <DEDUP_REMOVED lines=14> */
[----:B------:R2:W-:Y:S04]  /*207c0*/  LDGSTS.E.BYPASS.LTC128B.128 [R10+0x5080], [R8.64], !P2 ;  /* 0x05080000080a7fae */ /* 0x0005e8000d101d46 */
        /* <DEDUP_REMOVED lines=47> */
[----:B-----5:R1:W5:Y:S02]  /*20ac0*/  LDL.LU R4, [R1+0x88] ;  /* 0x0000880001047983 */ /* 0x0203640000300800 */
[----:B-1---5:R-:W-:-:S05]  /*20ad0*/  BRA `(.L_x_1448) ;  /* 0xfffede6000007947 */ /* 0x022fca000383ffff */
.L_x_1309:
[----:B------:R1:W-:Y:S01]  /*20ae0*/  STL [R1+0x84], RZ ;  /* 0x000084ff01007387 */ /* 0x0003e20000100800 */
[----:B------:R-:W-:Y:S01]  /*20af0*/  MOV R4, 0x1c1f ;  /* 0x00001c1f00047802 */ /* 0x000fe20000000f00 */
[----:B------:R-:W-:Y:S01]  /*20b00*/  IMAD.MOV.U32 R2, RZ, RZ, R6 ;  /* 0x000000ffff027224 */ /* 0x000fe200078e0006 */
[----:B------:R-:W-:Y:S03]  /*20b10*/  MOV R3, 0x20b40 ;  /* 0x00020b4000037802 */ /* 0x000fe60000000f00 */
[----:B------:R1:W-:Y:S04]  /*20b20*/  STL [R1+0x80], R4 ;  /* 0x0000800401007387 */ /* 0x0003e80000100800 */
[----:B-1----:R-:W-:Y:S05]  /*20b30*/  CALL.REL.NOINC `($__internal_3_$__cuda_sm70_shflsync_idx_p) ;  /* 0x0000ea2000007944 */ /* 0x002fea0003c00000 */
[----:B-----5:R1:W5:Y:S02]  /*20b40*/  LDL.LU R4, [R1+0x88] ;  /* 0x0000880001047983 */ /* 0x0203640000300800 */
[----:B-1---5:R-:W-:-:S05]  /*20b50*/  BRA `(.L_x_1449) ;  /* 0xfffee02000007947 */ /* 0x022fca000383ffff */
.L_x_1314:
[----:B------:R-:W-:Y:S01]  /*20b60*/  MOV R10, 0x1 ;  /* 0x00000001000a7802 */ /* 0x000fe20000000f00 */
[----:B------:R-:W-:Y:S01]  /*20b70*/  IMAD.MOV.U32 R4, RZ, RZ, 0x1c1f ;  /* 0x00001c1fff047424 */ /* 0x000fe200078e00ff */
[----:B------:R-:W-:Y:S01]  /*20b80*/  MOV R3, 0x20bd0 ;  /* 0x00020bd000037802 */ /* 0x000fe20000000f00 */
[----:B------:R-:W-:Y:S02]  /*20b90*/  IMAD.MOV.U32 R2, RZ, RZ, R6 ;  /* 0x000000ffff027224 */ /* 0x000fe400078e0006 */
[----:B------:R2:W-:Y:S04]  /*20ba0*/  STL [R1+0x84], R10 ;  /* 0x0000840a01007387 */ /* 0x0005e80000100800 */
[----:B------:R2:W-:Y:S02]  /*20bb0*/  STL [R1+0x80], R4 ;  /* 0x0000800401007387 */ /* 0x0005e40000100800 */
[----:B-12---:R-:W-:Y:S05]  /*20bc0*/  CALL.REL.NOINC `($__internal_3_$__cuda_sm70_shflsync_idx_p) ;  /* 0x0000e99000007944 */ /* 0x006fea0003c00000 */
[----:B-----5:R1:W5:Y:S02]  /*20bd0*/  LDL.LU R4, [R1+0x88] ;  /* 0x0000880001047983 */ /* 0x0203640000300800 */
[----:B-1---5:R-:W-:-:S05]  /*20be0*/  BRA `(.L_x_1450) ;  /* 0xfffee5a000007947 */ /* 0x022fca000383ffff */
.L_x_1319:
[----:B------:R-:W-:Y:S01]  /*20bf0*/  MOV R10, 0x2 ;  /* 0x00000002000a7802 */ /* 0x000fe20000000f00 */
[----:B------:R-:W-:Y:S01]  /*20c00*/  IMAD.MOV.U32 R4, RZ, RZ, 0x1c1f ;  /* 0x00001c1fff047424 */ /* 0x000fe200078e00ff */
[----:B------:R-:W-:Y:S01]  /*20c10*/  MOV R3, 0x20c60 ;  /* 0x00020c6000037802 */ /* 0x000fe20000000f00 */
[----:B------:R-:W-:Y:S02]  /*20c20*/  IMAD.MOV.U32 R2, RZ, RZ, R6 ;  /* 0x000000ffff027224 */ /* 0x000fe400078e0006 */
[----:B------:R3:W-:Y:S04]  /*20c30*/  STL [R1+0x84], R10 ;  /* 0x0000840a01007387 */ /* 0x0007e80000100800 */
[----:B------:R3:W-:Y:S02]  /*20c40*/  STL [R1+0x80], R4 ;  /* 0x0000800401007387 */ /* 0x0007e40000100800 */
[----:B-123--:R-:W-:Y:S05]  /*20c50*/  CALL.REL.NOINC `($__internal_3_$__cuda_sm70_shflsync_idx_p) ;  /* 0x0000e90000007944 */ /* 0x00efea0003c00000 */
[----:B-----5:R1:W5:Y:S02]  /*20c60*/  LDL.LU R4, [R1+0x88] ;  /* 0x0000880001047983 */ /* 0x0203640000300800 */
[----:B-1---5:R-:W-:-:S05]  /*20c70*/  BRA `(.L_x_1451) ;  /* 0xfffee9d000007947 */ /* 0x022fca000383ffff */
.L_x_1324:
[----:B------:R-:W-:Y:S01]  /*20c80*/  IMAD.MOV.U32 R4, RZ, RZ, 0x1c1f ;  /* 0x00001c1fff047424 */ /* 0x000fe200078e00ff */
[----:B------:R-:W-:Y:S01]  /*20c90*/  MOV R3, 0x20cf0 ;  /* 0x00020cf000037802 */ /* 0x000fe20000000f00 */
[----:B------:R-:W-:Y:S01]  /*20ca0*/  IMAD.MOV.U32 R2, RZ, RZ, R6 ;  /* 0x000000ffff027224 */ /* 0x000fe200078e0006 */
[----:B-123--:R-:W-:Y:S02]  /*20cb0*/  MOV R6, 0x3 ;  /* 0x0000000300067802 */ /* 0x00efe40000000f00 */
[----:B------:R1:W-:Y:S04]  /*20cc0*/  STL [R1+0x80], R4 ;  /* 0x0000800401007387 */ /* 0x0003e80000100800 */
[----:B------:R1:W-:Y:S02]  /*20cd0*/  STL [R1+0x84], R6 ;  /* 0x0000840601007387 */ /* 0x0003e40000100800 */
[----:B-1----:R-:W-:Y:S05]  /*20ce0*/  CALL.REL.NOINC `($__internal_3_$__cuda_sm70_shflsync_idx_p) ;  /* 0x0000e87000007944 */ /* 0x002fea0003c00000 */
[----:B-----5:R1:W5:Y:S02]  /*20cf0*/  LDL.LU R4, [R1+0x88] ;  /* 0x0000880001047983 */ /* 0x0203640000300800 */
[----:B-1---5:R-:W-:-:S05]  /*20d00*/  BRA `(.L_x_1452) ;  /* 0xfffeee0000007947 */ /* 0x022fca000383ffff */
.L_x_1329:
[----:B------:R-:W-:Y:S02]  /*20d10*/  MOV R3, 0x2 ;  /* 0x0000000200037802 */ /* 0x000fe40000000f00 */
[----:B------:R-:W-:Y:S02]  /*20d20*/  MOV R2, 0x20d40 ;  /* 0x00020d4000027802 */ /* 0x000fe40000000f00 */
[----:B------:R-:W-:Y:S05]  /*20d30*/  CALL.REL.NOINC `($__internal_2_$__cuda_sm70_shflsync_bfly_p) ;  /* 0x0000e7c000007944 */ /* 0x000fea0003c00000 */
[----:B------:R-:W-:Y:S01]  /*20d40*/  MOV R0, R51 ;  /* 0x0000003300007202 */ /* 0x000fe20000000f00 */
[----:B------:R-:W-:-:S05]  /*20d50*/  BRA `(.L_x_1453) ;  /* 0xfffef57000007947 */ /* 0x000fca000383ffff */
.L_x_1330:
[----:B------:R-:W-:Y:S02]  /*20d60*/  MOV R3, 0x1 ;  /* 0x0000000100037802 */ /* 0x000fe40000000f00 */
[----:B------:R-:W-:Y:S02]  /*20d70*/  MOV R2, 0x20d90 ;  /* 0x00020d9000027802 */ /* 0x000fe40000000f00 */
[----:B------:R-:W-:Y:S05]  /*20d80*/  CALL.REL.NOINC `($__internal_2_$__cuda_sm70_shflsync_bfly_p) ;  /* 0x0000e77000007944 */ /* 0x000fea0003c00000 */
[----:B------:R-:W-:Y:S01]  /*20d90*/  IMAD.MOV.U32 R3, RZ, RZ, 0x2 ;  /* 0x00000002ff037424 */ /* 0x000fe200078e00ff */
[----:B------:R-:W-:Y:S01]  /*20da0*/  FMNMX.FTZ R138, R4, R51, !PT ;  /* 0x00000033048a7209 */ /* 0x000fe20007810000 */
[----:B------:R-:W-:Y:S01]  /*20db0*/  IMAD.MOV.U32 R4, RZ, RZ, R137 ;  /* 0x000000ffff047224 */ /* 0x000fe200078e0089 */
[----:B------:R-:W-:Y:S02]  /*20dc0*/  MOV R2, 0x20de0 ;  /* 0x00020de000027802 */ /* 0x000fe40000000f00 */
[----:B------:R-:W-:Y:S05]  /*20dd0*/  CALL.REL.NOINC `($__internal_2_$__cuda_sm70_shflsync_bfly_p) ;  /* 0x0000e72000007944 */ /* 0x000fea0003c00000 */
[----:B------:R-:W-:Y:S01]  /*20de0*/  FMNMX.FTZ R4, R137, R51, !PT ;  /* 0x0000003389047209 */ /* 0x000fe20007810000 */
[----:B------:R-:W-:Y:S01]  /*20df0*/  IMAD.MOV.U32 R3, RZ, RZ, 0x1 ;  /* 0x00000001ff037424 */ /* 0x000fe200078e00ff */
        /* <DEDUP_REMOVED lines=16> */
[----:B------:R-:W-:Y:S01]  /*20f00*/  IMAD.MOV.U32 R3, RZ, RZ, 0x1 ;  /* 0x00000001ff037424 */ /* 0x000fe200078e00ff */
[----:B------:R-:W-:Y:S02]  /*20f10*/  FMNMX.FTZ R6, R6, R51, !PT ;  /* 0x0000003306067209 */ /* 0x000fe40007810000 */
[----:B------:R-:W-:Y:S03]  /*20f20*/  MOV R2, 0x20f50 ;  /* 0x00020f5000027802 */ /* 0x000fe60000000f00 */
[----:B------:R-:W-:Y:S02]  /*20f30*/  IMAD.MOV.U32 R4, RZ, RZ, R6 ;  /* 0x000000ffff047224 */ /* 0x000fe400078e0006 */
[----:B------:R-:W-:Y:S05]  /*20f40*/  CALL.REL.NOINC `($__internal_2_$__cuda_sm70_shflsync_bfly_p) ;  /* 0x0000e5b000007944 */ /* 0x000fea0003c00000 */
[----:B------:R-:W-:Y:S01]  /*20f50*/  MOV R3, R51 ;  /* 0x0000003300037202 */ /* 0x000fe20000000f00 */
[----:B------:R-:W-:-:S05]  /*20f60*/  BRA `(.L_x_1454) ;  /* 0xfffef45000007947 */ /* 0x000fca000383ffff */
.L_x_1339:
        /* <DEDUP_REMOVED lines=8> */
.L_x_1340:
        /* <DEDUP_REMOVED lines=8> */
[----:B------:R-:W4:Y:S01]  /*21070*/  LDL R8, [R1+0x78] ;  /* 0x0000780001087983 */ /* 0x000f220000100800 */
[C---:B--2---:R-:W-:Y:S02]  /*21080*/  IADD3 R10, P0, R2.reuse, R240, RZ ;  /* 0x000000f0020a7210 */ /* 0x044fe40007f1e0ff */
[----:B---3--:R-:W-:Y:S03]  /*21090*/  ISETP.GE.AND P1, PT, R3, c[0x0][0x1d4], PT ;  /* 0x0000750003007a0c */ /* 0x008fe60003f26270 */
[C---:B------:R-:W-:Y:S01]  /*210a0*/  IMAD.X R11, R9.reuse, 0x1, R241, P0 ;  /* 0x00000001090b7824 */ /* 0x040fe200000e06f1 */
[----:B------:R-:W-:Y:S04]  /*210b0*/  IADD3 R2, P0, R2, R238, RZ ;  /* 0x000000ee02027210 */ /* 0x000fe80007f1e0ff */
[----:B------:R-:W-:Y:S01]  /*210c0*/  @!PT LDS RZ, [RZ] ;  /* 0x00000000fffff984 */ /* 0x000fe20000000800 */
[----:B------:R-:W-:Y:S01]  /*210d0*/  @!PT LDS RZ, [RZ] ;  /* 0x00000000fffff984 */ /* 0x000fe20000000800 */
[----:B------:R-:W-:Y:S01]  /*210e0*/  @!PT LDS RZ, [RZ] ;  /* 0x00000000fffff984 */ /* 0x000fe20000000800 */
[----:B----4-:R1:W-:Y:S01]  /*210f0*/  LDGSTS.E.BYPASS.LTC128B.128 [R8], [R10.64], !P3 ;  /* 0x000000000a087fae */ /* 0x0103e2000d901d46 */
[----:B------:R-:W-:Y:S01]  /*21100*/  IMAD.X R3, R9, 0x1, R239, P0 ;  /* 0x0000000109037824 */ /* 0x000fe200000e06ef */
[----:B------:R-:W-:Y:S04]  /*21110*/  MOV R9, 0x181f ;  /* 0x0000181f00097802 */ /* 0x000fe80000000f00 */
[----:B------:R2:W-:Y:S04]  /*21120*/  LDGSTS.E.BYPASS.LTC128B.128 [R8+0x1800], [R2.64], !P1 ;  /* 0x0180000002087fae */ /* 0x0005e8000c901d46 */
[----:B------:R3:W-:Y:S01]  /*21130*/  STL [R1+0x80], R9 ;  /* 0x0000800901007387 */ /* 0x0007e20000100800 */
[----:B-1----:R-:W-:Y:S05]  /*21140*/  IMAD.MOV.U32 R10, RZ, RZ, 0x1 ;  /* 0x00000001ff0a7424 */ /* 0x002fea00078e00ff */
[----:B------:R3:W-:Y:S01]  /*21150*/  STL [R1+0x84], R10 ;  /* 0x0000840a01007387 */ /* 0x0007e20000100800 */
[----:B--2--5:R-:W-:Y:S03]  /*21160*/  MOV R2, R4 ;  /* 0x0000000400027202 */ /* 0x024fe60000000f00 */
[----:B------:R3:W5:Y:S01]  /*21170*/  LDL R8, [R1+0xa0] ;  /* 0x0000a00001087983 */ /* 0x0007620000100800 */
[----:B------:R-:W-:Y:S03]  /*21180*/  MOV R3, 0x211a0 ;  /* 0x000211a000037802 */ /* 0x000fe60000000f00 */
[----:B---3-5:R-:W-:Y:S05]  /*21190*/  CALL.REL.NOINC `($__internal_3_$__cuda_sm70_shflsync_idx_p) ;  /* 0x0000e3c000007944 */ /* 0x028fea0003c00000 */
[----:B------:R1:W5:Y:S01]  /*211a0*/  LDL.LU R9, [R1+0x88] ;  /* 0x0000880001097983 */ /* 0x0003620000300800 */
        /* <DEDUP_REMOVED lines=9> */
[----:B--2---:R-:W-:Y:S05]  /*21240*/  IADD3 R2, P0, R11, R240, RZ ;  /* 0x000000f00b027210 */ /* 0x004fea0007f1e0ff */
[----:B------:R-:W-:Y:S05]  /*21250*/  IMAD.X R3, R9, 0x1, R241, P0 ;  /* 0x0000000109037824 */ /* 0x000fea00000e06f1 */
[----:B------:R-:W-:Y:S01]  /*21260*/  @!PT LDS RZ, [RZ] ;  /* 0x00000000fffff984 */ /* 0x000fe20000000800 */
[----:B------:R-:W-:Y:S01]  /*21270*/  @!PT LDS RZ, [RZ] ;  /* 0x00000000fffff984 */ /* 0x000fe20000000800 */
[----:B------:R-:W-:Y:S01]  /*21280*/  @!PT LDS RZ, [RZ] ;  /* 0x00000000fffff984 */ /* 0x000fe20000000800 */
[----:B---3--:R1:W-:Y:S02]  /*21290*/  LDGSTS.E.BYPASS.LTC128B.128 [R10+0x800], [R2.64], !P3 ;  /* 0x00800000020a7fae */ /* 0x0083e4000d901d46 */
        /* <DEDUP_REMOVED lines=23> */
.L_x_1343:
        /* <DEDUP_REMOVED lines=8> */
.L_x_1344:
        /* <DEDUP_REMOVED lines=8> */
[----:B------:R-:W4:Y:S02]  /*21510*/  LDL R3, [R1+0xf4] ;  /* 0x0000f40001037983 */ /* 0x000f240000100800 */
[----:B----4-:R-:W-:Y:S02]  /*21520*/  ISETP.GE.AND P1, PT, R3, c[0x0][0x1d4], PT ;  /* 0x0000750003007a0c */ /* 0x010fe40003f26270 */
[C---:B--2---:R-:W-:Y:S05]  /*21530*/  IADD3 R10, P0, R2.reuse, R240, RZ ;  /* 0x000000f0020a7210 */ /* 0x044fea0007f1e0ff */
[C---:B------:R-:W-:Y:S01]  /*21540*/  IMAD.X R11, R9.reuse, 0x1, R241, P0 ;  /* 0x00000001090b7824 */ /* 0x040fe200000e06f1 */
[----:B------:R-:W-:Y:S04]  /*21550*/  IADD3 R2, P0, R2, R238, RZ ;  /* 0x000000ee02027210 */ /* 0x000fe80007f1e0ff */
[----:B------:R-:W-:Y:S01]  /*21560*/  @!PT LDS RZ, [RZ] ;  /* 0x00000000fffff984 */ /* 0x000fe20000000800 */
[----:B------:R-:W-:Y:S01]  /*21570*/  @!PT LDS RZ, [RZ] ;  /* 0x00000000fffff984 */ /* 0x000fe20000000800 */
[----:B------:R-:W-:Y:S01]  /*21580*/  @!PT LDS RZ, [RZ] ;  /* 0x00000000fffff984 */ /* 0x000fe20000000800 */
[----:B---3--:R1:W-:Y:S01]  /*21590*/  LDGSTS.E.BYPASS.LTC128B.128 [R8+0x5080], [R10.64], !P3 ;  /* 0x050800000a087fae */ /* 0x0083e2000d901d46 */
[----:B------:R-:W-:Y:S02]  /*215a0*/  IMAD.X R3, R9, 0x1, R239, P0 ;  /* 0x0000000109037824 */ /* 0x000fe400000e06ef */
[----:B------:R-:W-:Y:S03]  /*215b0*/  IMAD.MOV.U32 R9, RZ, RZ, 0x1 ;  /* 0x00000001ff097424 */ /* 0x000fe600078e00ff */
[----:B------:R2:W-:Y:S04]  /*215c0*/  LDGSTS.E.BYPASS.LTC128B.128 [R8+0x6880], [R2.64], !P1 ;  /* 0x0688000002087fae */ /* 0x0005e8000c901d46 */
[----:B------:R3:W-:Y:S04]  /*215d0*/  STL [R1+0x84], R9 ;  /* 0x0000840901007387 */ /* 0x0007e80000100800 */
[----:B-1----:R3:W5:Y:S01]  /*215e0*/  LDL R10, [R1+0xa0] ;  /* 0x0000a000010a7983 */ /* 0x0027620000100800 */
[----:B--2---:R-:W-:Y:S02]  /*215f0*/  MOV R8, 0x181f ;  /* 0x0000181f00087802 */ /* 0x004fe40000000f00 */
[----:B-----5:R-:W-:Y:S02]  /*21600*/  MOV R2, R4 ;  /* 0x0000000400027202 */ /* 0x020fe40000000f00 */
[----:B------:R-:W-:Y:S01]  /*21610*/  MOV R3, 0x21640 ;  /* 0x0002164000037802 */ /* 0x000fe20000000f00 */
[----:B------:R3:W-:Y:S04]  /*21620*/  STL [R1+0x80], R8 ;  /* 0x0000800801007387 */ /* 0x0007e80000100800 */
[----:B---3--:R-:W-:Y:S05]  /*21630*/  CALL.REL.NOINC `($__internal_3_$__cuda_sm70_shflsync_idx_p) ;  /* 0x0000df2000007944 */ /* 0x008fea0003c00000 */
        /* <DEDUP_REMOVED lines=39> */
.L_x_1345:
[----:B------:R-:W-:Y:S02]  /*218b0*/  MOV R3, 0x2 ;  /* 0x0000000200037802 */ /* 0x000fe40000000f00 */
[----:B------:R-:W-:Y:S02]  /*218c0*/  MOV R2, 0x218e0 ;  /* 0x000218e000027802 */ /* 0x000fe40000000f00 */
[----:B------:R-:W-:Y:S05]  /*218d0*/  CALL.REL.NOINC `($__internal_2_$__cuda_sm70_shflsync_bfly_p) ;  /* 0x0000dc2000007944 */ /* 0x000fea0003c00000 */
[----:B------:R-:W-:Y:S01]  /*218e0*/  MOV R139, R51 ;  /* 0x00000033008b7202 */ /* 0x000fe20000000f00 */
[----:B------:R-:W-:-:S05]  /*218f0*/  BRA `(.L_x_1459) ;  /* 0xffff283000007947 */ /* 0x000fca000383ffff */
.L_x_1346:
[----:B------:R-:W-:Y:S01]  /*21900*/  MOV R3, 0x1 ;  /* 0x0000000100037802 */ /* 0x000fe20000000f00 */
[----:B-1----:R-:W-:Y:S01]  /*21910*/  IMAD.MOV.U32 R4, RZ, RZ, R139 ;  /* 0x000000ffff047224 */ /* 0x002fe200078e008b */
[----:B------:R-:W-:Y:S02]  /*21920*/  MOV R2, 0x21940 ;  /* 0x0002194000027802 */ /* 0x000fe40000000f00 */
[----:B------:R-:W-:Y:S05]  /*21930*/  CALL.REL.NOINC `($__internal_2_$__cuda_sm70_shflsync_bfly_p) ;  /* 0x0000dbc000007944 */ /* 0x000fea0003c00000 */
[----:B------:R-:W-:Y:S01]  /*21940*/  IMAD.MOV.U32 R4, RZ, RZ, R140 ;  /* 0x000000ffff047224 */ /* 0x000fe200078e008c */
[----:B------:R-:W-:Y:S01]  /*21950*/  FMNMX.FTZ R139, R139, R51, !PT ;  /* 0x000000338b8b7209 */ /* 0x000fe20007810000 */
[----:B------:R-:W-:Y:S01]  /*21960*/  IMAD.MOV.U32 R3, RZ, RZ, 0x2 ;  /* 0x00000002ff037424 */ /* 0x000fe200078e00ff */
        /* <DEDUP_REMOVED lines=24> */
[----:B------:R-:W-:Y:S01]  /*21af0*/  MOV R2, R51 ;  /* 0x0000003300027202 */ /* 0x000fe20000000f00 */
[----:B------:R-:W-:-:S05]  /*21b00*/  BRA `(.L_x_1460) ;  /* 0xffff271000007947 */ /* 0x000fca000383ffff */
.L_x_1349:
[----:B----4-:R1:W-:Y:S01]  /*21b10*/  STL [R1+0x84], RZ ;  /* 0x000084ff01007387 */ /* 0x0103e20000100800 */
[----:B------:R-:W-:Y:S01]  /*21b20*/  MOV R7, 0x181f ;  /* 0x0000181f00077802 */ /* 0x000fe20000000f00 */
[----:B------:R-:W-:Y:S01]  /*21b30*/  IMAD.MOV.U32 R2, RZ, RZ, R0 ;  /* 0x000000ffff027224 */ /* 0x000fe200078e0000 */
[----:B------:R-:W-:Y:S03]  /*21b40*/  MOV R3, 0x21b70 ;  /* 0x00021b7000037802 */ /* 0x000fe60000000f00 */
[----:B------:R1:W-:Y:S04]  /*21b50*/  STL [R1+0x80], R7 ;  /* 0x0000800701007387 */ /* 0x0003e80000100800 */
[----:B-1----:R-:W-:Y:S05]  /*21b60*/  CALL.REL.NOINC `($__internal_3_$__cuda_sm70_shflsync_idx_p) ;  /* 0x0000d9f000007944 */ /* 0x002fea0003c00000 */
[----:B------:R1:W5:Y:S02]  /*21b70*/  LDL.LU R7, [R1+0x88] ;  /* 0x0000880001077983 */ /* 0x0003640000300800 */
[----:B-1---5:R-:W-:-:S05]  /*21b80*/  BRA `(.L_x_1461) ;  /* 0xffff46f000007947 */ /* 0x022fca000383ffff */
.L_x_1352:
        /* <DEDUP_REMOVED lines=8> */
.L_x_1353:
[----:B------:R4:W-:Y:S01]  /*21c10*/  STL [R1+0x84], RZ ;  /* 0x000084ff01007387 */ /* 0x0009e20000100800 */
[----:B------:R-:W-:Y:S01]  /*21c20*/  MOV R8, 0x181f ;  /* 0x0000181f00087802 */ /* 0x000fe20000000f00 */
[----:B------:R-:W-:Y:S01]  /*21c30*/  IMAD.MOV.U32 R2, RZ, RZ, R4 ;  /* 0x000000ffff027224 */ /* 0x000fe200078e0004 */
[----:B------:R-:W-:Y:S03]  /*21c40*/  MOV R3, 0x21c70 ;  /* 0x00021c7000037802 */ /* 0x000fe60000000f00 */
[----:B------:R4:W-:Y:S04]  /*21c50*/  STL [R1+0x80], R8 ;  /* 0x0000800801007387 */ /* 0x0009e80000100800 */
[----:B-1234-:R-:W-:Y:S05]  /*21c60*/  CALL.REL.NOINC `($__internal_3_$__cuda_sm70_shflsync_idx_p) ;  /* 0x0000d8f000007944 */ /* 0x01efea0003c00000 */
[----:B------:R-:W2:Y:S04]  /*21c70*/  LDL R11, [R1+0xa4] ;  /* 0x0000a400010b7983 */ /* 0x000ea80000100800 */
[----:B------:R-:W3:Y:S04]  /*21c80*/  LDL.LU R2, [R1+0x88] ;  /* 0x0000880001027983 */ /* 0x000ee80000300800 */
[----:B------:R-:W4:Y:S04]  /*21c90*/  LDL R10, [R1+0x74] ;  /* 0x00007400010a7983 */ /* 0x000f280000100800 */
[----:B------:R-:W2:Y:S02]  /*21ca0*/  LDL R3, [R1+0xf4] ;  /* 0x0000f40001037983 */ /* 0x000ea40000100800 */
[----:B--2---:R-:W-:Y:S02]  /*21cb0*/  ISETP.GE.AND P1, PT, R3, c[0x0][0x1d4], PT ;  /* 0x0000750003007a0c */ /* 0x004fe40003f26270 */
[----:B------:R-:W-:Y:S02]  /*21cc0*/  ISETP.GE.AND P2, PT, R11, c[0x0][0x1d4], PT ;  /* 0x000075000b007a0c */ /* 0x000fe40003f46270 */
[C---:B---3--:R-:W-:Y:S05]  /*21cd0*/  IADD3 R8, P0, R2.reuse, R212, RZ ;  /* 0x000000d402087210 */ /* 0x048fea0007f1e0ff */
[C---:B------:R-:W-:Y:S01]  /*21ce0*/  IMAD.X R9, R7.reuse, 0x1, R214, P0 ;  /* 0x0000000107097824 */ /* 0x040fe200000e06d6 */
[----:B------:R-:W-:Y:S05]  /*21cf0*/  IADD3 R2, P0, R2, R139, RZ ;  /* 0x0000008b02027210 */ /* 0x000fea0007f1e0ff */
[----:B------:R-:W-:Y:S01]  /*21d00*/  @!PT LDS RZ, [RZ] ;  /* 0x00000000fffff984 */ /* 0x000fe20000000800 */
[----:B------:R-:W-:Y:S01]  /*21d10*/  @!PT LDS RZ, [RZ] ;  /* 0x00000000fffff984 */ /* 0x000fe20000000800 */
[----:B------:R-:W-:Y:S01]  /*21d20*/  @!PT LDS RZ, [RZ] ;  /* 0x00000000fffff984 */ /* 0x000fe20000000800 */
[----:B----4-:R1:W-:Y:S01]  /*21d30*/  LDGSTS.E.BYPASS.LTC128B.128 [R10+0x5080], [R8.64], !P2 ;  /* 0x05080000080a7fae */ /* 0x0103e2000d101d46 */
[----:B------:R-:W-:Y:S02]  /*21d40*/  IMAD.X R3, R7, 0x1, R213, P0 ;  /* 0x0000000107037824 */ /* 0x000fe400000e06d5 */
[----:B------:R-:W-:Y:S03]  /*21d50*/  IMAD.MOV.U32 R7, RZ, RZ, 0x181f ;  /* 0x0000181fff077424 */ /* 0x000fe600078e00ff */
[----:B------:R2:W-:Y:S04]  /*21d60*/  LDGSTS.E.BYPASS.LTC128B.128 [R10+0x6880], [R2.64], !P1 ;  /* 0x06880000020a7fae */ /* 0x0005e8000c901d46 */
[----:B------:R3:W-:Y:S01]  /*21d70*/  STL [R1+0x80], R7 ;  /* 0x0000800701007387 */ /* 0x0007e20000100800 */
[----:B-1----:R-:W-:Y:S05]  /*21d80*/  IMAD.MOV.U32 R8, RZ, RZ, 0x1 ;  /* 0x00000001ff087424 */ /* 0x002fea00078e00ff */
[----:B------:R3:W-:Y:S01]  /*21d90*/  STL [R1+0x84], R8 ;  /* 0x0000840801007387 */ /* 0x0007e20000100800 */
[----:B--2---:R-:W-:Y:S01]  /*21da0*/  MOV R3, 0x21dd0 ;  /* 0x00021dd000037802 */ /* 0x004fe20000000f00 */
[----:B-----5:R-:W-:Y:S02]  /*21db0*/  IMAD.MOV.U32 R2, RZ, RZ, R0 ;  /* 0x000000ffff027224 */ /* 0x020fe400078e0000 */
[----:B---3--:R-:W-:Y:S05]  /*21dc0*/  CALL.REL.NOINC `($__internal_3_$__cuda_sm70_shflsync_idx_p) ;  /* 0x0000d79000007944 */ /* 0x008fea0003c00000 */
        /* <DEDUP_REMOVED lines=10> */
[----:B------:R-:W4:Y:S04]  /*21e70*/  LDL R3, [R1+0xf4] ;  /* 0x0000f40001037983 */ /* 0x000f280000100800 */
[----:B------:R-:W4:Y:S01]  /*21e80*/  LDL R10, [R1+0x74] ;  /* 0x00007400010a7983 */ /* 0x000f220000100800 */
[----:B--2---:R-:W-:Y:S02]  /*21e90*/  ISETP.GE.AND P2, PT, R11, c[0x0][0x1d4], PT ;  /* 0x000075000b007a0c */ /* 0x004fe40003f46270 */
[C---:B---3--:R-:W-:Y:S02]  /*21ea0*/  IADD3 R8, P0, R2.reuse, R212, RZ ;  /* 0x000000d402087210 */ /* 0x048fe40007f1e0ff */
[----:B----4-:R-:W-:Y:S03]  /*21eb0*/  ISETP.GE.AND P1, PT, R3, c[0x0][0x1d4], PT ;  /* 0x0000750003007a0c */ /* 0x010fe60003f26270 */
[C---:B------:R-:W-:Y:S01]  /*21ec0*/  IMAD.X R9, R7.reuse, 0x1, R214, P0 ;  /* 0x0000000107097824 */ /* 0x040fe200000e06d6 */
[----:B------:R-:W-:Y:S05]  /*21ed0*/  IADD3 R2, P0, R2, R139, RZ ;  /* 0x0000008b02027210 */ /* 0x000fea0007f1e0ff */
[----:B------:R-:W-:Y:S01]  /*21ee0*/  @!PT LDS RZ, [RZ] ;  /* 0x00000000fffff984 */ /* 0x000fe20000000800 */
[----:B------:R-:W-:Y:S01]  /*21ef0*/  @!PT LDS RZ, [RZ] ;  /* 0x00000000fffff984 */ /* 0x000fe20000000800 */
[----:B------:R-:W-:Y:S01]  /*21f00*/  @!PT LDS RZ, [RZ] ;  /* 0x00000000fffff984 */ /* 0x000fe20000000800 */
[----:B------:R1:W-:Y:S01]  /*21f10*/  LDGSTS.E.BYPASS.LTC128B.128 [R10+0x5880], [R8.64], !P2 ;  /* 0x05880000080a7fae */ /* 0x0003e2000d101d46 */
[----:B------:R-:W-:Y:S02]  /*21f20*/  IMAD.X R3, R7, 0x1, R213, P0 ;  /* 0x0000000107037824 */ /* 0x000fe400000e06d5 */
[----:B------:R-:W-:Y:S03]  /*21f30*/  IMAD.MOV.U32 R7, RZ, RZ, 0x2 ;  /* 0x00000002ff077424 */ /* 0x000fe600078e00ff */
[----:B------:R2:W-:Y:S04]  /*21f40*/  LDGSTS.E.BYPASS.LTC128B.128 [R10+0x7080], [R2.64], !P1 ;  /* 0x07080000020a7fae */ /* 0x0005e8000c901d46 */
[----:B------:R1:W-:Y:S01]  /*21f50*/  STL [R1+0x84], R7 ;  /* 0x0000840701007387 */ /* 0x0003e20000100800 */
        /* <DEDUP_REMOVED lines=15> */
.L_x_1354:
        /* <DEDUP_REMOVED lines=8> */
.L_x_1359:
[----:B------:R-:W-:Y:S01]  /*220d0*/  MOV R4, 0x1 ;  /* 0x0000000100047802 */ /* 0x000fe20000000f00 */
[----:B------:R-:W-:Y:S01]  /*220e0*/  IMAD.MOV.U32 R0, RZ, RZ, 0x1c1f ;  /* 0x00001c1fff007424 */ /* 0x000fe200078e00ff */
[----:B------:R-:W-:Y:S01]  /*220f0*/  MOV R3, 0x22140 ;  /* 0x0002214000037802 */ /* 0x000fe20000000f00 */
[----:B------:R-:W-:Y:S02]  /*22100*/  IMAD.MOV.U32 R2, RZ, RZ, R7 ;  /* 0x000000ffff027224 */ /* 0x000fe400078e0007 */
[----:B------:R2:W-:Y:S04]  /*22110*/  STL [R1+0x84], R4 ;  /* 0x0000840401007387 */ /* 0x0005e80000100800 */
[----:B------:R2:W-:Y:S02]  /*22120*/  STL [R1+0x80], R0 ;  /* 0x0000800001007387 */ /* 0x0005e40000100800 */
[----:B-12---:R-:W-:Y:S05]  /*22130*/  CALL.REL.NOINC `($__internal_3_$__cuda_sm70_shflsync_idx_p) ;  /* 0x0000d42000007944 */ /* 0x006fea0003c00000 */
[----:B------:R1:W5:Y:S02]  /*22140*/  LDL.LU R3, [R1+0x88] ;  /* 0x0000880001037983 */ /* 0x0003640000300800 */
[----:B-1---5:R-:W-:-:S05]  /*22150*/  BRA `(.L_x_1465) ;  /* 0xffff5e3000007947 */ /* 0x022fca000383ffff */
.L_x_1364:
[----:B------:R-:W-:Y:S01]  /*22160*/  MOV R4, 0x2 ;  /* 0x0000000200047802 */ /* 0x000fe20000000f00 */
[----:B------:R-:W-:Y:S01]  /*22170*/  IMAD.MOV.U32 R0, RZ, RZ, 0x1c1f ;  /* 0x00001c1fff007424 */ /* 0x000fe200078e00ff */
[----:B------:R-:W-:Y:S01]  /*22180*/  MOV R3, 0x221d0 ;  /* 0x000221d000037802 */ /* 0x000fe20000000f00 */
[----:B------:R-:W-:Y:S02]  /*22190*/  IMAD.MOV.U32 R2, RZ, RZ, R7 ;  /* 0x000000ffff027224 */ /* 0x000fe400078e0007 */
[----:B------:R3:W-:Y:S04]  /*221a0*/  STL [R1+0x84], R4 ;  /* 0x0000840401007387 */ /* 0x0007e80000100800 */
[----:B------:R3:W-:Y:S02]  /*221b0*/  STL [R1+0x80], R0 ;  /* 0x0000800001007387 */ /* 0x0007e40000100800 */
[----:B-123--:R-:W-:Y:S05]  /*221c0*/  CALL.REL.NOINC `($__internal_3_$__cuda_sm70_shflsync_idx_p) ;  /* 0x0000d39000007944 */ /* 0x00efea0003c00000 */
[----:B------:R1:W5:Y:S02]  /*221d0*/  LDL.LU R3, [R1+0x88] ;  /* 0x0000880001037983 */ /* 0x0003640000300800 */
[----:B-1---5:R-:W-:-:S05]  /*221e0*/  BRA `(.L_x_1466) ;  /* 0xffff624000007947 */ /* 0x022fca000383ffff */
.L_x_1369:
[----:B------:R-:W-:Y:S01]  /*221f0*/  MOV R4, 0x3 ;  /* 0x0000000300047802 */ /* 0x000fe20000000f00 */
[----:B------:R-:W-:Y:S01]  /*22200*/  IMAD.MOV.U32 R0, RZ, RZ, 0x1c1f ;  /* 0x00001c1fff007424 */ /* 0x000fe200078e00ff */
[----:B------:R-:W-:Y:S01]  /*22210*/  MOV R3, 0x22260 ;  /* 0x0002226000037802 */ /* 0x000fe20000000f00 */
[----:B------:R-:W-:Y:S02]  /*22220*/  IMAD.MOV.U32 R2, RZ, RZ, R7 ;  /* 0x000000ffff027224 */ /* 0x000fe400078e0007 */
[----:B------:R4:W-:Y:S04]  /*22230*/  STL [R1+0x84], R4 ;  /* 0x0000840401007387 */ /* 0x0009e80000100800 */
[----:B------:R4:W-:Y:S02]  /*22240*/  STL [R1+0x80], R0 ;  /* 0x0000800001007387 */ /* 0x0009e40000100800 */
[----:B-1234-:R-:W-:Y:S05]  /*22250*/  CALL.REL.NOINC `($__internal_3_$__cuda_sm70_shflsync_idx_p) ;  /* 0x0000d30000007944 */ /* 0x01efea0003c00000 */
[----:B------:R1:W5:Y:S02]  /*22260*/  LDL.LU R3, [R1+0x88] ;  /* 0x0000880001037983 */ /* 0x0003640000300800 */
[----:B-1---5:R-:W-:-:S05]  /*22270*/  BRA `(.L_x_1467) ;  /* 0xffff665000007947 */ /* 0x022fca000383ffff */
.L_x_1374:
[----:B------:R-:W-:Y:S02]  /*22280*/  MOV R3, 0x2 ;  /* 0x0000000200037802 */ /* 0x000fe40000000f00 */
[----:B------:R-:W-:Y:S02]  /*22290*/  MOV R2, 0x222b0 ;  /* 0x000222b000027802 */ /* 0x000fe40000000f00 */
[----:B------:R-:W-:Y:S05]  /*222a0*/  CALL.REL.NOINC `($__internal_2_$__cuda_sm70_shflsync_bfly_p) ;  /* 0x0000d25000007944 */ /* 0x000fea0003c00000 */
[----:B------:R-:W-:Y:S01]  /*222b0*/  MOV R139, R51 ;  /* 0x00000033008b7202 */ /* 0x000fe20000000f00 */
[----:B------:R-:W-:-:S05]  /*222c0*/  BRA `(.L_x_1468) ;  /* 0xffff6da000007947 */ /* 0x000fca000383ffff */
.L_x_1375:
        /* <DEDUP_REMOVED lines=33> */
.L_x_1377:
[----:B------:R2:W5:Y:S01]  /*224e0*/  LDL R4, [R1+0x90] ;  /* 0x0000900001047983 */ /* 0x0005620000100800 */
[----:B-1----:R-:W-:-:S02]  /*224f0*/  MOV R3, 0x2 ;  /* 0x0000000200037802 */ /* 0x002fc40000000f00 */
[----:B------:R-:W-:Y:S02]  /*22500*/  MOV R2, 0x22520 ;  /* 0x0002252000027802 */ /* 0x000fe40000000f00 */
[----:B--2--5:R-:W-:Y:S05]  /*22510*/  CALL.REL.NOINC `($__internal_2_$__cuda_sm70_shflsync_bfly_p) ;  /* 0x0000cfe000007944 */ /* 0x024fea0003c00000 */
[----:B------:R-:W-:Y:S01]  /*22520*/  MOV R6, R51 ;  /* 0x0000003300067202 */ /* 0x000fe20000000f00 */
[----:B------:R-:W-:Y:S05]  /*22530*/  BRA `(.L_x_1470) ;  /* 0xffff8bc000007947 */ /* 0x000fea000383ffff */
.L_x_1378:
[----:B------:R-:W-:Y:S01]  /*22540*/  IMAD.MOV.U32 R4, RZ, RZ, R6 ;  /* 0x000000ffff047224 */ /* 0x000fe200078e0006 */
[----:B-1----:R-:W-:Y:S02]  /*22550*/  MOV R3, 0x1 ;  /* 0x0000000100037802 */ /* 0x002fe40000000f00 */
[----:B------:R-:W-:Y:S02]  /*22560*/  MOV R2, 0x22580 ;  /* 0x0002258000027802 */ /* 0x000fe40000000f00 */
[----:B------:R-:W-:Y:S05]  /*22570*/  CALL.REL.NOINC `($__internal_2_$__cuda_sm70_shflsync_bfly_p) ;  /* 0x0000cf8000007944 */ /* 0x000fea0003c00000 */
[----:B------:R1:W5:Y:S01]  /*22580*/  LDL R4, [R1+0x94] ;  /* 0x0000940001047983 */ /* 0x0003620000100800 */
[----:B------:R-:W-:Y:S01]  /*22590*/  FADD.FTZ R6, R6, R51 ;  /* 0x0000003306067221 */ /* 0x000fe20000010000 */
[----:B------:R-:W-:Y:S02]  /*225a0*/  MOV R3, 0x2 ;  /* 0x0000000200037802 */ /* 0x000fe40000000f00 */
[----:B------:R-:W-:Y:S02]  /*225b0*/  MOV R2, 0x225d0 ;  /* 0x000225d000027802 */ /* 0x000fe40000000f00 */
[----:B-1---5:R-:W-:Y:S05]  /*225c0*/  CALL.REL.NOINC `($__internal_2_$__cuda_sm70_shflsync_bfly_p) ;  /* 0x0000cf3000007944 */ /* 0x022fea0003c00000 */
[----:B------:R-:W2:Y:S01]  /*225d0*/  LDL.LU R0, [R1+0x94] ;  /* 0x0000940001007983 */ /* 0x000ea20000300800 */
[----:B------:R-:W-:Y:S02]  /*225e0*/  MOV R3, 0x1 ;  /* 0x0000000100037802 */ /* 0x000fe40000000f00 */
[----:B------:R-:W-:Y:S01]  /*225f0*/  MOV R2, 0x22630 ;  /* 0x0002263000027802 */ /* 0x000fe20000000f00 */
[----:B--2---:R-:W-:-:S05]  /*22600*/  FADD.FTZ R5, R0, R51 ;  /* 0x0000003300057221 */ /* 0x004fca0000010000 */
[----:B------:R-:W-:Y:S02]  /*22610*/  MOV R4, R5 ;  /* 0x0000000500047202 */ /* 0x000fe40000000f00 */
        /* <DEDUP_REMOVED lines=23> */
[----:B------:R-:W-:Y:S05]  /*22790*/  BRA `(.L_x_1471) ;  /* 0xffff8a9000007947 */ /* 0x000fea000383ffff */
.L_x_1398:
        /* <DEDUP_REMOVED lines=8> */
.L_x_1399:
        /* <DEDUP_REMOVED lines=8> */
.L_x_1402:
[----:B--2---:R-:W-:Y:S01]  /*228a0*/  MOV R4, 0x1 ;  /* 0x0000000100047802 */ /* 0x004fe20000000f00 */
[----:B------:R-:W-:Y:S01]  /*228b0*/  IMAD.MOV.U32 R0, RZ, RZ, 0x181f ;  /* 0x0000181fff007424 */ /* 0x000fe200078e00ff */
[----:B------:R-:W-:Y:S01]  /*228c0*/  MOV R3, 0x22910 ;  /* 0x0002291000037802 */ /* 0x000fe20000000f00 */
[----:B----4-:R-:W-:Y:S02]  /*228d0*/  IMAD.MOV.U32 R2, RZ, RZ, R9 ;  /* 0x000000ffff027224 */ /* 0x010fe400078e0009 */
[----:B------:R2:W-:Y:S04]  /*228e0*/  STL [R1+0x84], R4 ;  /* 0x0000840401007387 */ /* 0x0005e80000100800 */
[----:B------:R2:W-:Y:S02]  /*228f0*/  STL [R1+0x80], R0 ;  /* 0x0000800001007387 */ /* 0x0005e40000100800 */
[----:B-123--:R-:W-:Y:S05]  /*22900*/  CALL.REL.NOINC `($__internal_3_$__cuda_sm70_shflsync_idx_p) ;  /* 0x0000cc5000007944 */ /* 0x00efea0003c00000 */
        /* <DEDUP_REMOVED lines=10> */
.L_x_1405:
[----:B--2---:R-:W-:Y:S01]  /*229b0*/  MOV R4, 0x2 ;  /* 0x0000000200047802 */ /* 0x004fe20000000f00 */
[----:B------:R-:W-:Y:S01]  /*229c0*/  IMAD.MOV.U32 R0, RZ, RZ, 0x181f ;  /* 0x0000181fff007424 */ /* 0x000fe200078e00ff */
[----:B------:R-:W-:Y:S01]  /*229d0*/  MOV R3, 0x22a20 ;  /* 0x00022a2000037802 */ /* 0x000fe20000000f00 */
[----:B------:R-:W-:Y:S02]  /*229e0*/  IMAD.MOV.U32 R2, RZ, RZ, R9 ;  /* 0x000000ffff027224 */ /* 0x000fe400078e0009 */
[----:B------:R2:W-:Y:S04]  /*229f0*/  STL [R1+0x84], R4 ;  /* 0x0000840401007387 */ /* 0x0005e80000100800 */
[----:B------:R2:W-:Y:S02]  /*22a00*/  STL [R1+0x80], R0 ;  /* 0x0000800001007387 */ /* 0x0005e40000100800 */
[----:B-123--:R-:W-:Y:S05]  /*22a10*/  CALL.REL.NOINC `($__internal_3_$__cuda_sm70_shflsync_idx_p) ;  /* 0x0000cb4000007944 */ /* 0x00efea0003c00000 */
[----:B-----5:R1:W5:Y:S02]  /*22a20*/  LDL.LU R0, [R1+0x88] ;  /* 0x0000880001007983 */ /* 0x0203640000300800 */
[----:B-1---5:R-:W-:Y:S05]  /*22a30*/  BRA `(.L_x_1475) ;  /* 0xffffb7b000007947 */ /* 0x022fea000383ffff */
.L_x_1406:
[----:B--2---:R-:W-:Y:S01]  /*22a40*/  MOV R5, 0x2 ;  /* 0x0000000200057802 */ /* 0x004fe20000000f00 */
[----:B------:R-:W-:Y:S01]  /*22a50*/  IMAD.MOV.U32 R4, RZ, RZ, 0x181f ;  /* 0x0000181fff047424 */ /* 0x000fe200078e00ff */
[----:B------:R-:W-:Y:S01]  /*22a60*/  MOV R3, 0x22ab0 ;  /* 0x00022ab000037802 */ /* 0x000fe20000000f00 */
[----:B------:R-:W-:-:S02]  /*22a70*/  IMAD.MOV.U32 R2, RZ, RZ, R11 ;  /* 0x000000ffff027224 */ /* 0x000fc400078e000b */
[----:B------:R2:W-:Y:S04]  /*22a80*/  STL [R1+0x84], R5 ;  /* 0x0000840501007387 */ /* 0x0005e80000100800 */
[----:B------:R2:W-:Y:S02]  /*22a90*/  STL [R1+0x80], R4 ;  /* 0x0000800401007387 */ /* 0x0005e40000100800 */
[----:B-1234-:R-:W-:Y:S05]  /*22aa0*/  CALL.REL.NOINC `($__internal_3_$__cuda_sm70_shflsync_idx_p) ;  /* 0x0000cab000007944 */ /* 0x01efea0003c00000 */
[----:B------:R1:W5:Y:S02]  /*22ab0*/  LDL.LU R2, [R1+0x88] ;  /* 0x0000880001027983 */ /* 0x0003640000300800 */
[----:B-1---5:R-:W-:Y:S05]  /*22ac0*/  BRA `(.L_x_1476) ;  /* 0xffffb74000007947 */ /* 0x022fea000383ffff */
.L_x_1409:
[----:B-1----:R-:W-:Y:S01]  /*22ad0*/  MOV R4, 0x3 ;  /* 0x0000000300047802 */ /* 0x002fe20000000f00 */
[----:B------:R-:W-:Y:S01]  /*22ae0*/  IMAD.MOV.U32 R0, RZ, RZ, 0x181f ;  /* 0x0000181fff007424 */ /* 0x000fe200078e00ff */
[----:B------:R-:W-:Y:S01]  /*22af0*/  MOV R3, 0x22b40 ;  /* 0x00022b4000037802 */ /* 0x000fe20000000f00 */
[----:B---3--:R-:W-:Y:S02]  /*22b00*/  IMAD.MOV.U32 R2, RZ, RZ, R9 ;  /* 0x000000ffff027224 */ /* 0x008fe400078e0009 */
[----:B------:R1:W-:Y:S04]  /*22b10*/  STL [R1+0x84], R4 ;  /* 0x0000840401007387 */ /* 0x0003e80000100800 */
[----:B------:R1:W-:Y:S02]  /*22b20*/  STL [R1+0x80], R0 ;  /* 0x0000800001007387 */ /* 0x0003e40000100800 */
[----:B-12-4-:R-:W-:Y:S05]  /*22b30*/  CALL.REL.NOINC `($__internal_3_$__cuda_sm70_shflsync_idx_p) ;  /* 0x0000ca2000007944 */ /* 0x016fea0003c00000 */
        /* <DEDUP_REMOVED lines=10> */
.L_x_1412:
[----:B--2---:R-:W-:Y:S01]  /*22be0*/  MOV R4, 0x4 ;  /* 0x0000000400047802 */ /* 0x004fe20000000f00 */
[----:B------:R-:W-:Y:S01]  /*22bf0*/  IMAD.MOV.U32 R0, RZ, RZ, 0x181f ;  /* 0x0000181fff007424 */ /* 0x000fe200078e00ff */
[----:B------:R-:W-:Y:S01]  /*22c00*/  MOV R3, 0x22c50 ;  /* 0x00022c5000037802 */ /* 0x000fe20000000f00 */
[----:B---3--:R-:W-:Y:S02]  /*22c10*/  IMAD.MOV.U32 R2, RZ, RZ, R9 ;  /* 0x000000ffff027224 */ /* 0x008fe400078e0009 */
[----:B------:R2:W-:Y:S04]  /*22c20*/  STL [R1+0x84], R4 ;  /* 0x0000840401007387 */ /* 0x0005e80000100800 */
[----:B------:R2:W-:Y:S02]  /*22c30*/  STL [R1+0x80], R0 ;  /* 0x0000800001007387 */ /* 0x0005e40000100800 */
[----:B-12-4-:R-:W-:Y:S05]  /*22c40*/  CALL.REL.NOINC `($__internal_3_$__cuda_sm70_shflsync_idx_p) ;  /* 0x0000c91000007944 */ /* 0x016fea0003c00000 */
[----:B-----5:R1:W5:Y:S02]  /*22c50*/  LDL.LU R0, [R1+0x88] ;  /* 0x0000880001007983 */ /* 0x0203640000300800 */
[----:B-1---5:R-:W-:Y:S05]  /*22c60*/  BRA `(.L_x_1478) ;  /* 0xffffb7d000007947 */ /* 0x022fea000383ffff */
.L_x_1413:
[----:B--2---:R-:W-:Y:S01]  /*22c70*/  MOV R5, 0x4 ;  /* 0x0000000400057802 */ /* 0x004fe20000000f00 */
[----:B------:R-:W-:Y:S01]  /*22c80*/  IMAD.MOV.U32 R4, RZ, RZ, 0x181f ;  /* 0x0000181fff047424 */ /* 0x000fe200078e00ff */
[----:B------:R-:W-:Y:S01]  /*22c90*/  MOV R3, 0x22ce0 ;  /* 0x00022ce000037802 */ /* 0x000fe20000000f00 */
[----:B---3--:R-:W-:-:S02]  /*22ca0*/  IMAD.MOV.U32 R2, RZ, RZ, R11 ;  /* 0x000000ffff027224 */ /* 0x008fc400078e000b */
[----:B------:R2:W-:Y:S04]  /*22cb0*/  STL [R1+0x84], R5 ;  /* 0x0000840501007387 */ /* 0x0005e80000100800 */
[----:B------:R2:W-:Y:S02]  /*22cc0*/  STL [R1+0x80], R4 ;  /* 0x0000800401007387 */ /* 0x0005e40000100800 */
[----:B-12-4-:R-:W-:Y:S05]  /*22cd0*/  CALL.REL.NOINC `($__internal_3_$__cuda_sm70_shflsync_idx_p) ;  /* 0x0000c88000007944 */ /* 0x016fea0003c00000 */
[----:B------:R1:W5:Y:S02]  /*22ce0*/  LDL.LU R2, [R1+0x88] ;  /* 0x0000880001027983 */ /* 0x0003640000300800 */
[----:B-1---5:R-:W-:Y:S05]  /*22cf0*/  BRA `(.L_x_1479) ;  /* 0xffffb76000007947 */ /* 0x022fea000383ffff */
.L_x_1416:
[----:B---3--:R-:W-:Y:S01]  /*22d00*/  MOV R4, 0x5 ;  /* 0x0000000500047802 */ /* 0x008fe20000000f00 */
[----:B------:R-:W-:Y:S01]  /*22d10*/  IMAD.MOV.U32 R0, RZ, RZ, 0x181f ;  /* 0x0000181fff007424 */ /* 0x000fe200078e00ff */
[----:B------:R-:W-:Y:S01]  /*22d20*/  MOV R3, 0x22d70 ;  /* 0x00022d7000037802 */ /* 0x000fe20000000f00 */
[----:B------:R-:W-:Y:S02]  /*22d30*/  IMAD.MOV.U32 R2, RZ, RZ, R9 ;  /* 0x000000ffff027224 */ /* 0x000fe400078e0009 */
[----:B------:R3:W-:Y:S04]  /*22d40*/  STL [R1+0x84], R4 ;  /* 0x0000840401007387 */ /* 0x0007e80000100800 */
[----:B------:R3:W-:Y:S02]  /*22d50*/  STL [R1+0x80], R0 ;  /* 0x0000800001007387 */ /* 0x0007e40000100800 */
[----:B-1234-:R-:W-:Y:S05]  /*22d60*/  CALL.REL.NOINC `($__internal_3_$__cuda_sm70_shflsync_idx_p) ;  /* 0x0000c7f000007944 */ /* 0x01efea0003c00000 */
        /* <DEDUP_REMOVED lines=10> */
.L_x_1419:
        /* <DEDUP_REMOVED lines=9> */
.L_x_1420:
        /* <DEDUP_REMOVED lines=9> */
.L_x_1423:
        /* <DEDUP_REMOVED lines=17> */
        .type           $_ZN7cutlass13device_kernelIN5flash19enable_sm80_to_sm89INS1_16FlashAttnFwdSm80INS1_25CollectiveMainloopFwdSm80ILi4ELi1ELb0EN4cute5tupleIJNS5_1CILi128EEENS7_ILi48EEES8_EEELi128ENS_10bfloat16_tEfNS_4arch4Sm80ELb0ELb1ELb1ELb1ELb1ELb1ELb1ELb0EEENS1_21CollectiveEpilogueFwdINS6_IJS8_S8_S9_EEENS6_IJNS7_ILi1EEESH_SH_EEESB_SD_Li128ELb1ELb1ELb0ELb0EEENS1_19SingleTileSchedulerILb1ELb0ELb1ELi128EEEEEEEEEvNT_6ParamsE$_ZZN5flash25CollectiveMainloopFwdSm80ILi4ELi1ELb0EN4cute5tupleIJNS1_1CILi128EEENS3_ILi48EEES4_EEELi128EN7cutlass10bfloat16_tEfNS7_4arch4Sm80ELb0ELb1ELb1ELb1ELb1ELb1ELb1ELb0EE3mmaINS_16FlashAttnFwdSm80ISB_NS_21CollectiveEpilogueFwdINS2_IJS4_S4_S5_EEENS2_IJNS3_ILi1EEESG_SG_EEES8_SA_Li128ELb1ELb1ELb0ELb0EEENS_19SingleTileSchedulerILb1ELb0ELb1ELi128EEEE13SharedStorageENS1_6TensorINS1_11ArrayEngineIfLm128EEENS1_6LayoutINS2_IJNS2_IJNS3_ILi2EEESR_EEESR_NS3_ILi16EEEEEENS2_IJNS2_IJSG_SR_EEENS3_ILi4EEENS3_ILi8EEEEEEEEEENS_7SoftmaxILi4ELi0EEEEEbRKNSB_6ParamsERT0_RT1_iRKNS_16SeqlenInfoQKNewKILb1ELb1EEENS2_IJiiiiEEERT_ENKUlvE_clEv,@function
        .size           $_ZN7cutlass13device_kernelIN5flash19enable_sm80_to_sm89INS1_16FlashAttnFwdSm80INS1_25CollectiveMainloopFwdSm80ILi4ELi1ELb0EN4cute5tupleIJNS5_1CILi128EEENS7_ILi48EEES8_EEELi128ENS_10bfloat16_tEfNS_4arch4Sm80ELb0ELb1ELb1ELb1ELb1ELb1ELb1ELb0EEENS1_21CollectiveEpilogueFwdINS6_IJS8_S8_S9_EEENS6_IJNS7_ILi1EEESH_SH_EEESB_SD_Li128ELb1ELb1ELb0ELb0EEENS1_19SingleTileSchedulerILb1ELb0ELb1ELi128EEEEEEEEEvNT_6ParamsE$_ZZN5flash25CollectiveMainloopFwdSm80ILi4ELi1ELb0EN4cute5tupleIJNS1_1CILi128EEENS3_ILi48EEES4_EEELi128EN7cutlass10bfloat16_tEfNS7_4arch4Sm80ELb0ELb1ELb1ELb1ELb1ELb1ELb1ELb0EE3mmaINS_16FlashAttnFwdSm80ISB_NS_21CollectiveEpilogueFwdINS2_IJS4_S4_S5_EEENS2_IJNS3_ILi1EEESG_SG_EEES8_SA_Li128ELb1ELb1ELb0ELb0EEENS_19SingleTileSchedulerILb1ELb0ELb1ELi128EEEE13SharedStorageENS1_6TensorINS1_11ArrayEngineIfLm128EEENS1_6LayoutINS2_IJNS2_IJNS3_ILi2EEESR_EEESR_NS3_ILi16EEEEEENS2_IJNS2_IJSG_SR_EEENS3_ILi4EEENS3_ILi8EEEEEEEEEENS_7SoftmaxILi4ELi0EEEEEbRKNSB_6ParamsERT0_RT1_iRKNS_16SeqlenInfoQKNewKILb1ELb1EEENS2_IJiiiiEEERT_ENKUlvE_clEv,($__internal_2_$__cuda_sm70_shflsync_bfly_p - $_ZN7cutlass13device_kernelIN5flash19enable_sm80_to_sm89INS1_16FlashAttnFwdSm80INS1_25CollectiveMainloopFwdSm80ILi4ELi1ELb0EN4cute5tupleIJNS5_1CILi128EEENS7_ILi48EEES8_EEELi128ENS_10bfloat16_tEfNS_4arch4Sm80ELb0ELb1ELb1ELb1ELb1ELb1ELb1ELb0EEENS1_21CollectiveEpilogueFwdINS6_IJS8_S8_S9_EEENS6_IJNS7_ILi1EEESH_SH_EEESB_SD_Li128ELb1ELb1ELb0ELb0EEENS1_19SingleTileSchedulerILb1ELb0ELb1ELi128EEEEEEEEEvNT_6ParamsE$_ZZN5flash25CollectiveMainloopFwdSm80ILi4ELi1ELb0EN4cute5tupleIJNS1_1CILi128EEENS3_ILi48EEES4_EEELi128EN7cutlass10bfloat16_tEfNS7_4arch4Sm80ELb0ELb1ELb1ELb1ELb1ELb1ELb1ELb0EE3mmaINS_16FlashAttnFwdSm80ISB_NS_21CollectiveEpilogueFwdINS2_IJS4_S4_S5_EEENS2_IJNS3_ILi1EEESG_SG_EEES8_SA_Li128ELb1ELb1ELb0ELb0EEENS_19SingleTileSchedulerILb1ELb0ELb1ELi128EEEE13SharedStorageENS1_6TensorINS1_11ArrayEngineIfLm128EEENS1_6LayoutINS2_IJNS2_IJNS3_ILi2EEESR_EEESR_NS3_ILi16EEEEEENS2_IJNS2_IJSG_SR_EEENS3_ILi4EEENS3_ILi8EEEEEEEEEENS_7SoftmaxILi4ELi0EEEEEbRKNSB_6ParamsERT0_RT1_iRKNS_16SeqlenInfoQKNewKILb1ELb1EEENS2_IJiiiiEEERT_ENKUlvE_clEv)
$_ZN7cutlass13device_kernelIN5flash19enable_sm80_to_sm89INS1_16FlashAttnFwdSm80INS1_25CollectiveMainloopFwdSm80ILi4ELi1ELb0EN4cute5tupleIJNS5_1CILi128EEENS7_ILi48EEES8_EEELi128ENS_10bfloat16_tEfNS_4arch4Sm80ELb0ELb1ELb1ELb1ELb1ELb1ELb1ELb0EEENS1_21CollectiveEpilogueFwdINS6_IJS8_S8_S9_EEENS6_IJNS7_ILi1EEESH_SH_EEESB_SD_Li128ELb1ELb1ELb0ELb0EEENS1_19SingleTileSchedulerILb1ELb0ELb1ELi128EEEEEEEEEvNT_6ParamsE$_ZZN5flash25CollectiveMainloopFwdSm80ILi4ELi1ELb0EN4cute5tupleIJNS1_1CILi128EEENS3_ILi48EEES4_EEELi128EN7cutlass10bfloat16_tEfNS7_4arch4Sm80ELb0ELb1ELb1ELb1ELb1ELb1ELb1ELb0EE3mmaINS_16FlashAttnFwdSm80ISB_NS_21CollectiveEpilogueFwdINS2_IJS4_S4_S5_EEENS2_IJNS3_ILi1EEESG_SG_EEES8_SA_Li128ELb1ELb1ELb0ELb0EEENS_19SingleTileSchedulerILb1ELb0ELb1ELi128EEEE13SharedStorageENS1_6TensorINS1_11ArrayEngineIfLm128EEENS1_6LayoutINS2_IJNS2_IJNS3_ILi2EEESR_EEESR_NS3_ILi16EEEEEENS2_IJNS2_IJSG_SR_EEENS3_ILi4EEENS3_ILi8EEEEEEEEEENS_7SoftmaxILi4ELi0EEEEEbRKNSB_6ParamsERT0_RT1_iRKNS_16SeqlenInfoQKNewKILb1ELb1EEENS2_IJiiiiEEERT_ENKUlvE_clEv:
[----:B------:R-:W-:-:S05]  /*23040*/  IADD3 R20, R45, -c[0x0][0x20], RZ ;  /* 0x800008002d147a10 */ /* 0x000fca0007ffe0ff */
[----:B------:R-:W2:Y:S01]  /*23050*/  LDL.64 R12, [R20] ;  /* 0x00000000140c7983 */ /* 0x000ea20000100a00 */
[----:B------:R-:W-:-:S03]  /*23060*/  ULDC.64 UR4, c[0x0][0x118] ;  /* 0x0000460000047ab9 */ /* 0x000fc60000000a00 */
[----:B--2---:R-:W2:Y:S02]  /*23070*/  LD.E R44, [R12.64+0x11c] ;  /* 0x00011c040c2c7980 */ /* 0x004ea4000c101900 */
[----:B--2---:R-:W-:-:S13]  /*23080*/  ISETP.GT.AND P0, PT, R44, RZ, PT ;  /* 0x000000ff2c00720c */ /* 0x004fda0003f04270 */
[----:B------:R-:W-:Y:S05]  /*23090*/  @P0 BRA `(.L_x_1484) ;  /* 0x0000004000000947 */ /* 0x000fea0003800000 */
[----:B------:R-:W-:Y:S01]  /*230a0*/  MOV R2, R141 ;  /* 0x0000008d00027202 */ /* 0x000fe20000000f00 */
[----:B------:R-:W-:-:S04]  /*230b0*/  DEPBAR.LE SB0, 0x1 ;  /* 0x000080400000791a */ /* 0x000fc80000000000 */
[----:B------:R-:W-:-:S04]  /*230c0*/  MOV R3, 0x0 ;  /* 0x0000000000037802 */ /* 0x000fc80000000f00 */
[----:B------:R-:W-:Y:S05]  /*230d0*/  RET.REL.NODEC R2 `(_ZN7cutlass13device_kernelIN5flash19enable_sm80_to_sm89INS1_16FlashAttnFwdSm80INS1_25CollectiveMainloopFwdSm80ILi4ELi1ELb0EN4cute5tupleIJNS5_1CILi128EEENS7_ILi48EEES8_EEELi128ENS_10bfloat16_tEfNS_4arch4Sm80ELb0ELb1ELb1ELb1ELb1ELb1ELb1ELb0EEENS1_21CollectiveEpilogueFwdINS6_IJS8_S8_S9_EEENS6_IJNS7_ILi1EEESH_SH_EEESB_SD_Li128ELb1ELb1ELb0ELb0EEENS1_19SingleTileSchedulerILb1ELb0ELb1ELi128EEEEEEEEEvNT_6ParamsE) ;  /* 0xfffdcf2002007950 */ /* 0x000fea0003c3ffff */
.L_x_1484:
[----:B------:R1:W2:Y:S04]  /*230e0*/  LDL.64 R2, [R20+0x8] ;  /* 0x0000080014027983 */ /* 0x0002a80000100a00 */
[----:B------:R1:W3:Y:S04]  /*230f0*/  LDL.64 R14, [R20+0x18] ;  /* 0x00001800140e7983 */ /* 0x0002e80000100a00 */
[----:B------:R1:W4:Y:S04]  /*23100*/  LDL.64 R18, [R20+0x20] ;  /* 0x0000200014127983 */ /* 0x0003280000100a00 */
[----:B------:R-:W3:Y:S04]  /*23110*/  LD.E.U8 R11, [R12.64+0x138] ;  /* 0x000138040c0b7980 */ /* 0x000ee8000c101100 */
[----:B------:R-:W3:Y:S04]  /*23120*/  LD.E.64 R16, [R12.64+0x120] ;  /* 0x000120040c107980 */ /* 0x000ee8000c101b00 */
[----:B------:R2:W5:Y:S04]  /*23130*/  LD.E R30, [R12.64+0x164] ;  /* 0x000164040c1e7980 */ /* 0x000568000c101900 */
[----:B------:R2:W5:Y:S04]  /*23140*/  LD.E.64 R26, [R12.64+0x110] ;  /* 0x000110040c1a7980 */ /* 0x000568000c101b00 */
[----:B------:R2:W5:Y:S04]  /*23150*/  LD.E.64 R24, [R12.64+0x128] ;  /* 0x000128040c187980 */ /* 0x000568000c101b00 */
[----:B-1----:R-:W3:Y:S04]  /*23160*/  LDL.64 R20, [R20+0x10] ;  /* 0x0000100014147983 */ /* 0x002ee80000100a00 */
[----:B--2---:R3:W2:Y:S04]  /*23170*/  LD.E R36, [R2.64] ;  /* 0x0000000402247980 */ /* 0x0046a8000c101900 */
[----:B----4-:R1:W4:Y:S04]  /*23180*/  LD.E R37, [R18.64] ;  /* 0x0000000412257980 */ /* 0x010328000c101900 */
[----:B---3--:R3:W4:Y:S01]  /*23190*/  LD.E R2, [R14.64+0x20] ;  /* 0x000020040e027980 */ /* 0x008722000c101900 */
[----:B------:R-:W-:-:S03]  /*231a0*/  ISETP.NE.AND P0, PT, R11, RZ, PT ;  /* 0x000000ff0b00720c */ /* 0x000fc60003f05270 */
[----:B------:R4:W5:Y:S04]  /*231b0*/  LD.E R34, [R20.64] ;  /* 0x0000000414227980 */ /* 0x000968000c101900 */
[----:B---3--:R-:W3:Y:S01]  /*231c0*/  LD.E.64 R14, [R12.64+0x130] ;  /* 0x000130040c0e7980 */ /* 0x008ee2000c101b00 */
[----:B--2---:R-:W-:-:S04]  /*231d0*/  SHF.R.S32.HI R3, RZ, 0x1f, R36 ;  /* 0x0000001fff037819 */ /* 0x004fc80000011424 */
[----:B------:R-:W-:-:S04]  /*231e0*/  LEA.HI R3, R3, R36, RZ, 0x3 ;  /* 0x0000002403037211 */ /* 0x000fc800078f18ff */
[----:B-1----:R-:W-:-:S05]  /*231f0*/  LOP3.LUT R18, R3, 0xfffffff8, RZ, 0xc0, !PT ;  /* 0xfffffff803127812 */ /* 0x002fca00078ec0ff */
[----:B------:R-:W-:-:S04]  /*23200*/  IMAD.IADD R35, R36, 0x1, -R18 ;  /* 0x0000000124237824 */ /* 0x000fc800078e0a12 */
[----:B------:R-:W-:-:S05]  /*23210*/  IMAD.SHL.U32 R32, R35, 0x4, RZ ;  /* 0x0000000423207824 */ /* 0x000fca00078e00ff */
[----:B------:R-:W-:-:S04]  /*23220*/  IADD3 R64, R32, 0x20, RZ ;  /* 0x0000002020407810 */ /* 0x000fc80007ffe0ff */
[----:B------:R-:W-:Y:S01]  /*23230*/  ISETP.GE.AND P1, PT, R64, R44, PT ;  /* 0x0000002c4000720c */ /* 0x000fe20003f26270 */
[----:B----4-:R-:W-:Y:S01]  /*23240*/  IMAD R20, R17, R2, RZ ;  /* 0x0000000211147224 */ /* 0x010fe200078e02ff */
[----:B------:R-:W-:Y:S02]  /*23250*/  SHF.R.S32.HI R18, RZ, 0x1f, R2 ;  /* 0x0000001fff127819 */ /* 0x000fe40000011402 */
[----:B------:R-:W-:Y:S02]  /*23260*/  SEL R11, RZ, 0xffffffff, P1 ;  /* 0xffffffffff0b7807 */ /* 0x000fe40000800000 */
[----:B------:R-:W-:Y:S02]  /*23270*/  ISETP.GE.AND P2, PT, R32, R44, PT ;  /* 0x0000002c2000720c */ /* 0x000fe40003f46270 */
[----:B------:R-:W-:Y:S01]  /*23280*/  SHF.R.S32.HI R68, RZ, 0x3, R3 ;  /* 0x00000003ff447819 */ /* 0x000fe20000011403 */
[C---:B------:R-:W-:Y:S01]  /*23290*/  IMAD R20, R16.reuse, R18, R20 ;  /* 0x0000001210147224 */ /* 0x040fe200078e0214 */
[----:B------:R-:W-:Y:S01]  /*232a0*/  SEL R3, RZ, 0x1, P2 ;  /* 0x00000001ff037807 */ /* 0x000fe20001000000 */
[----:B------:R-:W-:Y:S01]  /*232b0*/  IMAD.SHL.U32 R11, R11, 0x2, RZ ;  /* 0x000000020b0b7824 */ /* 0x000fe200078e00ff */
[----:B------:R-:W-:Y:S01]  /*232c0*/  LEA R33, R37, R68, 0x7 ;  /* 0x0000004425217211 */ /* 0x000fe200078e38ff */
[----:B------:R-:W-:-:S03]  /*232d0*/  IMAD.WIDE.U32 R28, R16, R2, RZ ;  /* 0x00000002101c7225 */ /* 0x000fc600078e00ff */
[----:B------:R-:W-:Y:S01]  /*232e0*/  LOP3.LUT R31, R11, 0x2, R3, 0xe2, !PT ;  /* 0x000000020b1f7812 */ /* 0x000fe200078ee203 */
[-C--:B---3--:R-:W-:Y:S02]  /*232f0*/  IMAD R19, R15, R2.reuse, RZ ;  /* 0x000000020f137224 */ /* 0x088fe400078e02ff */
[----:B------:R-:W-:-:S04]  /*23300*/  IMAD.WIDE.U32 R22, R14, R2, RZ ;  /* 0x000000020e167225 */ /* 0x000fc800078e00ff */
[----:B------:R-:W-:Y:S01]  /*23310*/  IMAD R18, R14, R18, R19 ;  /* 0x000000120e127224 */ /* 0x000fe200078e0213 */
[----:B------:R-:W-:Y:S01]  /*23320*/  LEA R2, R35, R33, 0x4 ;  /* 0x0000002123027211 */ /* 0x000fe200078e20ff */
[----:B------:R-:W-:Y:S02]  /*23330*/  IMAD.IADD R21, R29, 0x1, R20 ;  /* 0x000000011d157824 */ /* 0x000fe400078e0214 */
[----:B------:R-:W-:Y:S01]  /*23340*/  IMAD.IADD R19, R23, 0x1, R18 ;  /* 0x0000000117137824 */ /* 0x000fe200078e0212 */
[----:B------:R-:W-:Y:S05]  /*23350*/  @!P0 BRA `(.L_x_1485) ;  /* 0x00004f2000008947 */ /* 0x000fea0003800000 */
[----:B-----5:R-:W-:Y:S01]  /*23360*/  ISETP.NE.AND P0, PT, R30, 0x1, PT ;  /* 0x000000011e00780c */ /* 0x020fe20003f05270 */
[----:B------:R-:W-:-:S12]  /*23370*/  BSSY B0, `(.L_x_1486) ;  /* 0x0000006000007945 */ /* 0x000fd80003800000 */
[----:B------:R-:W-:Y:S05]  /*23380*/  @!P0 BRA `(.L_x_1487) ;  /* 0x0000004000008947 */ /* 0x000fea0003800000 */
[----:B------:R1:W2:Y:S04]  /*23390*/  LD.E R3, [R12.64+0x168] ;  /* 0x000168040c037980 */ /* 0x0002a8000c101900 */
[----:B-1----:R-:W3:Y:S01]  /*233a0*/  LD.E R12, [R12.64+0x16c] ;  /* 0x00016c040c0c7980 */ /* 0x002ee2000c101900 */
[----:B--2---:R-:W-:-:S05]  /*233b0*/  IMAD.HI.U32 R2, R2, R3, RZ ;  /* 0x0000000302027227 */ /* 0x004fca00078e00ff */
[----:B---3--:R-:W-:Y:S02]  /*233c0*/  SHF.R.U32.HI R2, RZ, R12, R2 ;  /* 0x0000000cff027219 */ /* 0x008fe40000011602 */
.L_x_1487:
[----:B------:R-:W-:Y:S05]  /*233d0*/  BSYNC B0 ;  /* 0x0000000000007941 */ /* 0x000fea0003800000 */
.L_x_1486:
[----:B------:R-:W-:Y:S01]  /*233e0*/  MOV R20, R28 ;  /* 0x0000001c00147202 */ /* 0x000fe20000000f00 */
[----:B------:R-:W-:Y:S01]  /*233f0*/  IMAD R12, R17, R2, RZ ;  /* 0x00000002110c7224 */ /* 0x000fe200078e02ff */
[----:B------:R-:W-:Y:S01]  /*23400*/  MOV R18, R22 ;  /* 0x0000001600127202 */ /* 0x000fe20000000f00 */
[-C--:B------:R-:W-:Y:S01]  /*23410*/  IMAD R13, R15, R2.reuse, RZ ;  /* 0x000000020f0d7224 */ /* 0x080fe200078e02ff */
[----:B------:R-:W-:Y:S01]  /*23420*/  SHF.R.S32.HI R11, RZ, 0x1f, R2 ;  /* 0x0000001fff0b7819 */ /* 0x000fe20000011402 */
[----:B------:R-:W-:-:S04]  /*23430*/  IMAD.WIDE.U32 R20, R16, R2, R20 ;  /* 0x0000000210147225 */ /* 0x000fc800078e0014 */
[----:B------:R-:W-:Y:S01]  /*23440*/  IMAD.WIDE.U32 R2, R14, R2, R18 ;  /* 0x000000020e027225 */ /* 0x000fe200078e0012 */
[----:B------:R-:W-:-:S03]  /*23450*/  LEA R18, P1, R20, R26, 0x1 ;  /* 0x0000001a14127211 */ /* 0x000fc600078208ff */
[-C--:B------:R-:W-:Y:S01]  /*23460*/  IMAD R16, R16, R11.reuse, R12 ;  /* 0x0000000b10107224 */ /* 0x080fe200078e020c */
[----:B------:R-:W-:Y:S01]  /*23470*/  LEA R19, P0, R2, R24, 0x1 ;  /* 0x0000001802137211 */ /* 0x000fe200078008ff */
[----:B------:R-:W-:-:S03]  /*23480*/  IMAD R14, R14, R11, R13 ;  /* 0x0000000b0e0e7224 */ /* 0x000fc600078e020d */
[----:B------:R-:W-:Y:S02]  /*23490*/  IADD3 R11, R21, R16, RZ ;  /* 0x00000010150b7210 */ /* 0x000fe40007ffe0ff */
[----:B------:R-:W-:Y:S02]  /*234a0*/  IADD3 R14, R3, R14, RZ ;  /* 0x0000000e030e7210 */ /* 0x000fe40007ffe0ff */
[----:B------:R-:W-:Y:S02]  /*234b0*/  LEA.HI.X R20, R20, R27, R11, 0x1, P1 ;  /* 0x0000001b14147211 */ /* 0x000fe400008f0c0b */
[----:B------:R-:W-:Y:S01]  /*234c0*/  LEA.HI.X R24, R2, R25, R14, 0x1, P0 ;  /* 0x0000001902187211 */ /* 0x000fe200000f0c0e */
[----:B------:R-:W-:Y:S05]  /*234d0*/  BRA.DIV ~URZ, `(.L_x_1488) ;  /* 0x00009d327f007947 */ /* 0x000fea000b800000 */
[----:B------:R1:W2:Y:S02]  /*234e0*/  SHFL.IDX PT, R11, R20, RZ, 0x181f ;  /* 0x00181fff140b7589 */ /* 0x0002a400000e0000 */
.L_x_1586:
[----:B------:R-:W-:Y:S05]  /*234f0*/  BRA.DIV ~URZ, `(.L_x_1489) ;  /* 0x00009d927f007947 */ /* 0x000fea000b800000 */
[----:B------:R3:W4:Y:S01]  /*23500*/  SHFL.IDX PT, R12, R18, RZ, 0x181f ;  /* 0x00181fff120c7589 */ /* 0x00072200000e0000 */
[----:B--2---:R-:W-:-:S03]  /*23510*/  MOV R13, R11 ;  /* 0x0000000b000d7202 */ /* 0x004fc60000000f00 */
[----:B------:R3:W2:Y:S04]  /*23520*/  SHFL.IDX PT, R14, R24, RZ, 0x181f ;  /* 0x00181fff180e7589 */ /* 0x0006a800000e0000 */
[----:B------:R3:W1:Y:S02]  /*23530*/  SHFL.IDX PT, R2, R19, RZ, 0x181f ;  /* 0x00181fff13027589 */ /* 0x00066400000e0000 */
.L_x_1587:
[----:B------:R-:W-:Y:S01]  /*23540*/  IMAD R30, R34, R30, RZ ;  /* 0x0000001e221e7224 */ /* 0x000fe200078e02ff */
[----:B------:R-:W-:Y:S01]  /*23550*/  BSSY B0, `(.L_x_1490) ;  /* 0x000001b000007945 */ /* 0x000fe20003800000 */
[----:B------:R-:W-:Y:S01]  /*23560*/  CS2R R46, SRZ ;  /* 0x00000000002e7805 */ /* 0x000fe2000001ff00 */
[----:B------:R-:W-:Y:S01]  /*23570*/  CS2R R28, SRZ ;  /* 0x00000000001c7805 */ /* 0x000fe2000001ff00 */
[----:B------:R-:W-:Y:S01]  /*23580*/  CS2R R22, SRZ ;  /* 0x0000000000167805 */ /* 0x000fe2000001ff00 */
[----:B------:R-:W-:Y:S01]  /*23590*/  ISETP.GE.AND P0, PT, R33, R30, PT ;  /* 0x0000001e2100720c */ /* 0x000fe20003f06270 */
[----:B------:R-:W-:Y:S01]  /*235a0*/  CS2R R34, SRZ ;  /* 0x0000000000227805 */ /* 0x000fe2000001ff00 */
[----:B------:R-:W-:Y:S01]  /*235b0*/  CS2R R26, SRZ ;  /* 0x00000000001a7805 */ /* 0x000fe2000001ff00 */
[----:B--2---:R-:W-:-:S10]  /*235c0*/  MOV R3, R14 ;  /* 0x0000000e00037202 */ /* 0x004fd40000000f00 */
[----:B------:R-:W-:Y:S05]  /*235d0*/  @P0 BRA `(.L_x_1491) ;  /* 0x0000012000000947 */ /* 0x000fea0003800000 */
[C---:B------:R-:W-:Y:S01]  /*235e0*/  LOP3.LUT P0, RZ, R31.reuse, 0x2, RZ, 0xc0, !PT ;  /* 0x000000021fff7812 */ /* 0x040fe2000780c0ff */
[----:B------:R-:W-:Y:S01]  /*235f0*/  CS2R R22, SRZ ;  /* 0x0000000000167805 */ /* 0x000fe2000001ff00 */
[----:B------:R-:W-:Y:S01]  /*23600*/  LOP3.LUT R11, R31, 0x1, RZ, 0xc0, !PT ;  /* 0x000000011f0b7812 */ /* 0x000fe200078ec0ff */
[----:B------:R-:W-:Y:S01]  /*23610*/  CS2R R26, SRZ ;  /* 0x00000000001a7805 */ /* 0x000fe2000001ff00 */
[----:B------:R-:W-:Y:S01]  /*23620*/  CS2R R28, SRZ ;  /* 0x00000000001c7805 */ /* 0x000fe2000001ff00 */
[----:B------:R-:W-:Y:S01]  /*23630*/  CS2R R34, SRZ ;  /* 0x0000000000227805 */ /* 0x000fe2000001ff00 */
[----:B------:R-:W-:-:S07]  /*23640*/  ISETP.NE.U32.AND P1, PT, R11, 0x1, PT ;  /* 0x000000010b00780c */ /* 0x000fce0003f25070 */
[----:B------:R-:W-:-:S04]  /*23650*/  @P0 SHF.R.S32.HI R11, RZ, 0x1f, R64 ;  /* 0x0000001fff0b0819 */ /* 0x000fc80000011440 */
[----:B------:R-:W-:Y:S02]  /*23660*/  @P0 LEA.HI R11, R11, R64, RZ, 0x2 ;  /* 0x000000400b0b0211 */ /* 0x000fe400078f10ff */
[----:B----4-:R-:W-:Y:S02]  /*23670*/  @!P1 IMAD.WIDE R16, R32, 0x2, R12 ;  /* 0x0000000220109825 */ /* 0x010fe400078e020c */
[----:B------:R-:W-:-:S03]  /*23680*/  @P0 LOP3.LUT R11, R11, 0xfffffffc, RZ, 0xc0, !PT ;  /* 0xfffffffc0b0b0812 */ /* 0x000fc600078ec0ff */
[----:B------:R2:W5:Y:S02]  /*23690*/  @!P1 LD.E.64 R22, [R16.64] ;  /* 0x0000000410169980 */ /* 0x000564000c101b00 */
[----:B------:R-:W-:-:S04]  /*236a0*/  @P0 IMAD.WIDE R14, R11, 0x2, R12 ;  /* 0x000000020b0e0825 */ /* 0x000fc800078e020c */
[--C-:B-1----:R-:W-:Y:S01]  /*236b0*/  @P0 IMAD.WIDE R12, R11, 0x2, R2.reuse ;  /* 0x000000020b0c0825 */ /* 0x102fe200078e0202 */
[----:B------:R2:W5:Y:S03]  /*236c0*/  @P0 LD.E.64 R28, [R14.64] ;  /* 0x000000040e1c0980 */ /* 0x000566000c101b00 */
[----:B------:R-:W-:Y:S01]  /*236d0*/  @!P1 IMAD.WIDE R2, R32, 0x2, R2 ;  /* 0x0000000220029825 */ /* 0x000fe200078e0202 */
[----:B------:R2:W5:Y:S04]  /*236e0*/  @P0 LD.E.64 R34, [R12.64] ;  /* 0x000000040c220980 */ /* 0x000568000c101b00 */
[----:B------:R2:W5:Y:S02]  /*236f0*/  @!P1 LD.E.64 R26, [R2.64] ;  /* 0x00000004021a9980 */ /* 0x000564000c101b00 */
.L_x_1491:
[----:B------:R-:W-:Y:S05]  /*23700*/  BSYNC B0 ;  /* 0x0000000000007941 */ /* 0x000fea0003800000 */
.L_x_1490:
[----:B--2-45:R-:W-:Y:S01]  /*23710*/  IMAD.MOV.U32 R12, RZ, RZ, R28 ;  /* 0x000000ffff0c7224 */ /* 0x034fe200078e001c */
[----:B------:R-:W-:Y:S01]  /*23720*/  MOV R3, R22 ;  /* 0x0000001600037202 */ /* 0x000fe20000000f00 */
[----:B------:R-:W-:-:S02]  /*23730*/  IMAD.MOV.U32 R11, RZ, RZ, R29 ;  /* 0x000000ffff0b7224 */ /* 0x000fc400078e001d */
[----:B-1----:R-:W-:-:S03]  /*23740*/  IMAD.MOV.U32 R2, RZ, RZ, R23 ;  /* 0x000000ffff027224 */ /* 0x002fc600078e0017 */
        /* <DEDUP_REMOVED lines=8> */
[----:B------:R-:W-:Y:S05]  /*237d0*/  BRA.DIV ~URZ, `(.L_x_1492) ;  /* 0x00009c327f007947 */ /* 0x000fea000b800000 */
[----:B------:R1:W2:Y:S04]  /*237e0*/  SHFL.IDX PT, R13, R20, 0x1, 0x181f ;  /* 0x00381f00140d7f89 */ /* 0x0002a800000e0000 */
[----:B------:R1:W4:Y:S04]  /*237f0*/  SHFL.IDX PT, R12, R18, 0x1, 0x181f ;  /* 0x00381f00120c7f89 */ /* 0x00032800000e0000 */
[----:B------:R1:W3:Y:S04]  /*23800*/  SHFL.IDX PT, R11, R24, 0x1, 0x181f ;  /* 0x00381f00180b7f89 */ /* 0x0002e800000e0000 */
[----:B------:R1:W1:Y:S02]  /*23810*/  SHFL.IDX PT, R2, R19, 0x1, 0x181f ;  /* 0x00381f0013027f89 */ /* 0x00026400000e0000 */
.L_x_1588:
[----:B------:R-:W-:Y:S01]  /*23820*/  IADD3 R3, R33, 0x10, RZ ;  /* 0x0000001021037810 */ /* 0x000fe20007ffe0ff */
[----:B------:R-:W-:Y:S01]  /*23830*/  BSSY B0, `(.L_x_1493) ;  /* 0x0000019000007945 */ /* 0x000fe20003800000 */
[----:B------:R-:W-:Y:S01]  /*23840*/  CS2R R38, SRZ ;  /* 0x0000000000267805 */ /* 0x000fe2000001ff00 */
[----:B------:R-:W-:Y:S01]  /*23850*/  CS2R R42, SRZ ;  /* 0x00000000002a7805 */ /* 0x000fe2000001ff00 */
[----:B------:R-:W-:Y:S01]  /*23860*/  ISETP.GE.AND P0, PT, R3, R30, PT ;  /* 0x0000001e0300720c */ /* 0x000fe20003f06270 */
[----:B------:R-:W-:Y:S01]  /*23870*/  CS2R R40, SRZ ;  /* 0x0000000000287805 */ /* 0x000fe2000001ff00 */
[----:B---3--:R-:W-:-:S11]  /*23880*/  IMAD.MOV.U32 R3, RZ, RZ, R11 ;  /* 0x000000ffff037224 */ /* 0x008fd600078e000b */
        /* <DEDUP_REMOVED lines=10> */
[----:B--2-4-:R-:W-:Y:S02]  /*23930*/  @!P1 IMAD.WIDE R16, R32, 0x2, R12 ;  /* 0x0000000220109825 */ /* 0x014fe400078e020c */
        /* <DEDUP_REMOVED lines=8> */
.L_x_1494:
[----:B------:R-:W-:Y:S05]  /*239c0*/  BSYNC B0 ;  /* 0x0000000000007941 */ /* 0x000fea0003800000 */
.L_x_1493:
        /* <DEDUP_REMOVED lines=13> */
[----:B------:R1:W2:Y:S02]  /*23aa0*/  SHFL.IDX PT, R11, R20, 0x2, 0x181f ;  /* 0x00581f00140b7f89 */ /* 0x0002a400000e0000 */
.L_x_1589:
[----:B------:R-:W-:Y:S05]  /*23ab0*/  BRA.DIV ~URZ, `(.L_x_1496) ;  /* 0x00009c127f007947 */ /* 0x000fea000b800000 */
[----:B------:R3:W4:Y:S01]  /*23ac0*/  SHFL.IDX PT, R12, R18, 0x2, 0x181f ;  /* 0x00581f00120c7f89 */ /* 0x00072200000e0000 */
[----:B--2---:R-:W-:-:S03]  /*23ad0*/  MOV R13, R11 ;  /* 0x0000000b000d7202 */ /* 0x004fc60000000f00 */
[----:B------:R3:W2:Y:S04]  /*23ae0*/  SHFL.IDX PT, R14, R24, 0x2, 0x181f ;  /* 0x00581f00180e7f89 */ /* 0x0006a800000e0000 */
[----:B------:R3:W1:Y:S02]  /*23af0*/  SHFL.IDX PT, R2, R19, 0x2, 0x181f ;  /* 0x00581f0013027f89 */ /* 0x00066400000e0000 */
.L_x_1590:
[----:B------:R-:W-:Y:S01]  /*23b00*/  IADD3 R3, R33, 0x20, RZ ;  /* 0x0000002021037810 */ /* 0x000fe20007ffe0ff */
[----:B------:R-:W-:Y:S01]  /*23b10*/  BSSY B0, `(.L_x_1497) ;  /* 0x000001b000007945 */ /* 0x000fe20003800000 */
[----:B------:R-:W-:Y:S01]  /*23b20*/  CS2R R62, SRZ ;  /* 0x00000000003e7805 */ /* 0x000fe2000001ff00 */
[----:B------:R-:W-:Y:S01]  /*23b30*/  CS2R R52, SRZ ;  /* 0x0000000000347805 */ /* 0x000fe2000001ff00 */
[----:B------:R-:W-:Y:S01]  /*23b40*/  ISETP.GE.AND P0, PT, R3, R30, PT ;  /* 0x0000001e0300720c */ /* 0x000fe20003f06270 */
[----:B------:R-:W-:Y:S01]  /*23b50*/  CS2R R48, SRZ ;  /* 0x0000000000307805 */ /* 0x000fe2000001ff00 */
[----:B------:R-:W-:Y:S01]  /*23b60*/  CS2R R54, SRZ ;  /* 0x0000000000367805 */ /* 0x000fe2000001ff00 */
[----:B------:R-:W-:Y:S01]  /*23b70*/  CS2R R50, SRZ ;  /* 0x0000000000327805 */ /* 0x000fe2000001ff00 */
[----:B--2---:R-:W-:-:S09]  /*23b80*/  IMAD.MOV.U32 R3, RZ, RZ, R14 ;  /* 0x000000ffff037224 */ /* 0x004fd200078e000e */
        /* <DEDUP_REMOVED lines=19> */
.L_x_1498:
[----:B------:R-:W-:Y:S05]  /*23cc0*/  BSYNC B0 ;  /* 0x0000000000007941 */ /* 0x000fea0003800000 */
.L_x_1497:
        /* <DEDUP_REMOVED lines=17> */
.L_x_1591:
        /* <DEDUP_REMOVED lines=26> */
.L_x_1501:
[----:B------:R-:W-:Y:S05]  /*23f80*/  BSYNC B0 ;  /* 0x0000000000007941 */ /* 0x000fea0003800000 */
.L_x_1500:
        /* <DEDUP_REMOVED lines=14> */
.L_x_1592:
[----:B------:R-:W-:Y:S05]  /*24070*/  BRA.DIV ~URZ, `(.L_x_1503) ;  /* 0x00009ac27f007947 */ /* 0x000fea000b800000 */
[----:B------:R3:W4:Y:S01]  /*24080*/  SHFL.IDX PT, R12, R18, 0x4, 0x181f ;  /* 0x00981f00120c7f89 */ /* 0x00072200000e0000 */
[----:B--2---:R-:W-:-:S03]  /*24090*/  MOV R13, R11 ;  /* 0x0000000b000d7202 */ /* 0x004fc60000000f00 */
[----:B------:R3:W2:Y:S04]  /*240a0*/  SHFL.IDX PT, R14, R24, 0x4, 0x181f ;  /* 0x00981f00180e7f89 */ /* 0x0006a800000e0000 */
[----:B------:R3:W1:Y:S02]  /*240b0*/  SHFL.IDX PT, R2, R19, 0x4, 0x181f ;  /* 0x00981f0013027f89 */ /* 0x00066400000e0000 */
.L_x_1593:
[----:B------:R-:W-:Y:S01]  /*240c0*/  IADD3 R3, R33, 0x40, RZ ;  /* 0x0000004021037810 */ /* 0x000fe20007ffe0ff */
[----:B------:R-:W-:Y:S01]  /*240d0*/  BSSY B0, `(.L_x_1504) ;  /* 0x000001b000007945 */ /* 0x000fe20003800000 */
[----:B------:R-:W-:Y:S01]  /*240e0*/  CS2R R70, SRZ ;  /* 0x0000000000467805 */ /* 0x000fe2000001ff00 */
[----:B------:R-:W-:Y:S01]  /*240f0*/  CS2R R64, SRZ ;  /* 0x0000000000407805 */ /* 0x000fe2000001ff00 */
[----:B------:R-:W-:Y:S01]  /*24100*/  ISETP.GE.AND P0, PT, R3, R30, PT ;  /* 0x0000001e0300720c */ /* 0x000fe20003f06270 */
[----:B------:R-:W-:Y:S01]  /*24110*/  CS2R R72, SRZ ;  /* 0x0000000000487805 */ /* 0x000fe2000001ff00 */
[----:B------:R-:W-:Y:S01]  /*24120*/  CS2R R66, SRZ ;  /* 0x0000000000427805 */ /* 0x000fe2000001ff00 */
[----:B--2---:R-:W-:-:S10]  /*24130*/  IMAD.MOV.U32 R3, RZ, RZ, R14 ;  /* 0x000000ffff037224 */ /* 0x004fd400078e000e */
        /* <DEDUP_REMOVED lines=8> */
[----:B------:R-:W-:-:S04]  /*241c0*/  @P0 IADD3 R11, R32, 0x20, RZ ;  /* 0x00000020200b0810 */ /* 0x000fc80007ffe0ff */
[----:B------:R-:W-:Y:S02]  /*241d0*/  @P0 SHF.R.S32.HI R14, RZ, 0x1f, R11 ;  /* 0x0000001fff0e0819 */ /* 0x000fe4000001140b */
[----:B----4-:R-:W-:Y:S02]  /*241e0*/  @!P1 IMAD.WIDE R16, R32, 0x2, R12 ;  /* 0x0000000220109825 */ /* 0x010fe400078e020c */
[----:B------:R-:W-:-:S03]  /*241f0*/  @P0 LEA.HI R11, R14, R11, RZ, 0x2 ;  /* 0x0000000b0e0b0211 */ /* 0x000fc600078f10ff */
[----:B------:R2:W5:Y:S01]  /*24200*/  @!P1 LD.E.64 R64, [R16.64] ;  /* 0x0000000410409980 */ /* 0x000562000c101b00 */
[----:B------:R-:W-:-:S05]  /*24210*/  @P0 LOP3.LUT R11, R11, 0xfffffffc, RZ, 0xc0, !PT ;  /* 0xfffffffc0b0b0812 */ /* 0x000fca00078ec0ff */
[----:B------:R-:W-:-:S04]  /*24220*/  @P0 IMAD.WIDE R14, R11, 0x2, R12 ;  /* 0x000000020b0e0825 */ /* 0x000fc800078e020c */
[--C-:B-1----:R-:W-:Y:S01]  /*24230*/  @P0 IMAD.WIDE R12, R11, 0x2, R2.reuse ;  /* 0x000000020b0c0825 */ /* 0x102fe200078e0202 */
[----:B------:R2:W5:Y:S03]  /*24240*/  @P0 LD.E.64 R70, [R14.64] ;  /* 0x000000040e460980 */ /* 0x000566000c101b00 */
[----:B------:R-:W-:Y:S01]  /*24250*/  @!P1 IMAD.WIDE R2, R32, 0x2, R2 ;  /* 0x0000000220029825 */ /* 0x000fe200078e0202 */
[----:B------:R2:W5:Y:S04]  /*24260*/  @P0 LD.E.64 R72, [R12.64] ;  /* 0x000000040c480980 */ /* 0x000568000c101b00 */
[----:B------:R2:W5:Y:S02]  /*24270*/  @!P1 LD.E.64 R66, [R2.64] ;  /* 0x0000000402429980 */ /* 0x000564000c101b00 */
.L_x_1505:
[----:B------:R-:W-:Y:S05]  /*24280*/  BSYNC B0 ;  /* 0x0000000000007941 */ /* 0x000fea0003800000 */
.L_x_1504:
[----:B--2-45:R-:W-:Y:S01]  /*24290*/  IMAD.MOV.U32 R12, RZ, RZ, R70 ;  /* 0x000000ffff0c7224 */ /* 0x034fe200078e0046 */
[----:B------:R-:W-:Y:S01]  /*242a0*/  MOV R3, R64 ;  /* 0x0000004000037202 */ /* 0x000fe20000000f00 */
[----:B------:R-:W-:Y:S01]  /*242b0*/  IMAD.MOV.U32 R11, RZ, RZ, R71 ;  /* 0x000000ffff0b7224 */ /* 0x000fe200078e0047 */
[----:B------:R-:W-:Y:S01]  /*242c0*/  CS2R R80, SRZ ;  /* 0x0000000000507805 */ /* 0x000fe2000001ff00 */
        /* <DEDUP_REMOVED lines=11> */
.L_x_1594:
[----:B------:R-:W-:Y:S05]  /*24380*/  BRA.DIV ~URZ, `(.L_x_1507) ;  /* 0x000099f27f007947 */ /* 0x000fea000b800000 */
[----:B------:R4:W1:Y:S01]  /*24390*/  SHFL.IDX PT, R12, R18, 0x5, 0x181f ;  /* 0x00b81f00120c7f89 */ /* 0x00086200000e0000 */
[----:B--2---:R-:W-:-:S03]  /*243a0*/  MOV R13, R11 ;  /* 0x0000000b000d7202 */ /* 0x004fc60000000f00 */
[----:B------:R4:W2:Y:S04]  /*243b0*/  SHFL.IDX PT, R14, R24, 0x5, 0x181f ;  /* 0x00b81f00180e7f89 */ /* 0x0008a800000e0000 */
[----:B------:R4:W3:Y:S02]  /*243c0*/  SHFL.IDX PT, R2, R19, 0x5, 0x181f ;  /* 0x00b81f0013027f89 */ /* 0x0008e400000e0000 */
.L_x_1595:
[----:B------:R-:W-:Y:S01]  /*243d0*/  IADD3 R3, R33, 0x50, RZ ;  /* 0x0000005021037810 */ /* 0x000fe20007ffe0ff */
[----:B------:R-:W-:Y:S01]  /*243e0*/  BSSY B0, `(.L_x_1508) ;  /* 0x000001a000007945 */ /* 0x000fe20003800000 */
[----:B------:R-:W-:Y:S01]  /*243f0*/  CS2R R74, SRZ ;  /* 0x00000000004a7805 */ /* 0x000fe2000001ff00 */
[----:B------:R-:W-:Y:S01]  /*24400*/  CS2R R78, SRZ ;  /* 0x00000000004e7805 */ /* 0x000fe2000001ff00 */
[----:B------:R-:W-:Y:S01]  /*24410*/  ISETP.GE.AND P0, PT, R3, R30, PT ;  /* 0x0000001e0300720c */ /* 0x000fe20003f06270 */
[----:B------:R-:W-:Y:S01]  /*24420*/  CS2R R76, SRZ ;  /* 0x00000000004c7805 */ /* 0x000fe2000001ff00 */
[----:B--2---:R-:W-:-:S11]  /*24430*/  IMAD.MOV.U32 R3, RZ, RZ, R14 ;  /* 0x000000ffff037224 */ /* 0x004fd600078e000e */
        /* <DEDUP_REMOVED lines=10> */
[----:B-1----:R-:W-:Y:S02]  /*244e0*/  @!P1 IMAD.WIDE R16, R32, 0x2, R12 ;  /* 0x0000000220109825 */ /* 0x002fe400078e020c */
[----:B------:R-:W-:-:S03]  /*244f0*/  @P0 LEA.HI R11, R14, R11, RZ, 0x2 ;  /* 0x0000000b0e0b0211 */ /* 0x000fc600078f10ff */
[----:B------:R1:W5:Y:S01]  /*24500*/  @!P1 LD.E.64 R74, [R16.64] ;  /* 0x00000004104a9980 */ /* 0x000362000c101b00 */
[----:B------:R-:W-:-:S05]  /*24510*/  @P0 LOP3.LUT R11, R11, 0xfffffffc, RZ, 0xc0, !PT ;  /* 0xfffffffc0b0b0812 */ /* 0x000fca00078ec0ff */
[----:B------:R-:W-:-:S04]  /*24520*/  @P0 IMAD.WIDE R14, R11, 0x2, R12 ;  /* 0x000000020b0e0825 */ /* 0x000fc800078e020c */
[--C-:B---3--:R-:W-:Y:S01]  /*24530*/  @P0 IMAD.WIDE R12, R11, 0x2, R2.reuse ;  /* 0x000000020b0c0825 */ /* 0x108fe200078e0202 */
[----:B------:R1:W5:Y:S03]  /*24540*/  @P0 LD.E.64 R80, [R14.64] ;  /* 0x000000040e500980 */ /* 0x000366000c101b00 */
[----:B------:R-:W-:Y:S01]  /*24550*/  @!P1 IMAD.WIDE R2, R32, 0x2, R2 ;  /* 0x0000000220029825 */ /* 0x000fe200078e0202 */
[----:B------:R1:W5:Y:S04]  /*24560*/  @P0 LD.E.64 R78, [R12.64] ;  /* 0x000000040c4e0980 */ /* 0x000368000c101b00 */
[----:B------:R1:W5:Y:S02]  /*24570*/  @!P1 LD.E.64 R76, [R2.64] ;  /* 0x00000004024c9980 */ /* 0x000364000c101b00 */
.L_x_1509:
[----:B------:R-:W-:Y:S05]  /*24580*/  BSYNC B0 ;  /* 0x0000000000007941 */ /* 0x000fea0003800000 */
.L_x_1508:
[----:B-1---5:R-:W-:Y:S01]  /*24590*/  IMAD.MOV.U32 R12, RZ, RZ, R80 ;  /* 0x000000ffff0c7224 */ /* 0x022fe200078e0050 */
[----:B------:R-:W-:Y:S01]  /*245a0*/  MOV R3, R74 ;  /* 0x0000004a00037202 */ /* 0x000fe20000000f00 */
[----:B------:R-:W-:-:S02]  /*245b0*/  IMAD.MOV.U32 R11, RZ, RZ, R81 ;  /* 0x000000ffff0b7224 */ /* 0x000fc400078e0051 */
[----:B---3--:R-:W-:-:S03]  /*245c0*/  IMAD.MOV.U32 R2, RZ, RZ, R75 ;  /* 0x000000ffff027224 */ /* 0x008fc600078e004b */
        /* <DEDUP_REMOVED lines=10> */
.L_x_1596:
[----:B------:R-:W-:Y:S01]  /*24670*/  SHF.R.S32.HI R2, RZ, 0x1f, R36 ;  /* 0x0000001fff027819 */ /* 0x000fe20000011424 */
[----:B------:R-:W-:-:S03]  /*24680*/  IMAD.SHL.U32 R11, R37, 0x80, RZ ;  /* 0x00000080250b7824 */ /* 0x000fc600078e00ff */
[----:B------:R-:W-:-:S04]  /*24690*/  LEA.HI R2, R2, R36, RZ, 0x3 ;  /* 0x0000002402027211 */ /* 0x000fc800078f18ff */
[----:B------:R-:W-:Y:S01]  /*246a0*/  LEA.HI.SX32 R11, R2, R11, 0x1d ;  /* 0x0000000b020b7211 */ /* 0x000fe200078feaff */
[----:B------:R-:W-:Y:S05]  /*246b0*/  BRA.DIV ~URZ, `(.L_x_1511) ;  /* 0x000099027f007947 */ /* 0x000fea000b800000 */
[----:B------:R3:W1:Y:S04]  /*246c0*/  SHFL.IDX PT, R12, R18, 0x6, 0x181f ;  /* 0x00d81f00120c7f89 */ /* 0x00066800000e0000 */
[----:B------:R3:W4:Y:S04]  /*246d0*/  SHFL.IDX PT, R14, R24, 0x6, 0x181f ;  /* 0x00d81f00180e7f89 */ /* 0x00072800000e0000 */
[----:B------:R3:W2:Y:S02]  /*246e0*/  SHFL.IDX PT, R2, R19, 0x6, 0x181f ;  /* 0x00d81f0013027f89 */ /* 0x0006a400000e0000 */
.L_x_1597:
[----:B------:R-:W-:Y:S01]  /*246f0*/  IADD3 R11, R11, 0x60, RZ ;  /* 0x000000600b0b7810 */ /* 0x000fe20007ffe0ff */
[----:B------:R-:W-:Y:S01]  /*24700*/  BSSY B0, `(.L_x_1512) ;  /* 0x000001b000007945 */ /* 0x000fe20003800000 */
[----:B------:R-:W-:Y:S01]  /*24710*/  CS2R R86, SRZ ;  /* 0x0000000000567805 */ /* 0x000fe2000001ff00 */
[----:B------:R-:W-:Y:S01]  /*24720*/  CS2R R82, SRZ ;  /* 0x0000000000527805 */ /* 0x000fe2000001ff00 */
[----:B------:R-:W-:Y:S01]  /*24730*/  ISETP.GE.AND P0, PT, R11, R30, PT ;  /* 0x0000001e0b00720c */ /* 0x000fe20003f06270 */
[----:B------:R-:W-:Y:S01]  /*24740*/  CS2R R88, SRZ ;  /* 0x0000000000587805 */ /* 0x000fe2000001ff00 */
[----:B------:R-:W-:Y:S01]  /*24750*/  CS2R R84, SRZ ;  /* 0x0000000000547805 */ /* 0x000fe2000001ff00 */
[----:B----4-:R-:W-:-:S10]  /*24760*/  IMAD.MOV.U32 R3, RZ, RZ, R14 ;  /* 0x000000ffff037224 */ /* 0x010fd400078e000e */
        /* <DEDUP_REMOVED lines=10> */
[----:B-12---:R-:W-:Y:S02]  /*24810*/  @!P1 IMAD.WIDE R16, R32, 0x2, R12 ;  /* 0x0000000220109825 */ /* 0x006fe400078e020c */
[----:B------:R-:W-:-:S03]  /*24820*/  @P0 LEA.HI R11, R14, R11, RZ, 0x2 ;  /* 0x0000000b0e0b0211 */ /* 0x000fc600078f10ff */
[----:B------:R1:W5:Y:S01]  /*24830*/  @!P1 LD.E.64 R82, [R16.64] ;  /* 0x0000000410529980 */ /* 0x000362000c101b00 */
[----:B------:R-:W-:-:S05]  /*24840*/  @P0 LOP3.LUT R11, R11, 0xfffffffc, RZ, 0xc0, !PT ;  /* 0xfffffffc0b0b0812 */ /* 0x000fca00078ec0ff */
[----:B------:R-:W-:-:S04]  /*24850*/  @P0 IMAD.WIDE R14, R11, 0x2, R12 ;  /* 0x000000020b0e0825 */ /* 0x000fc800078e020c */
[--C-:B------:R-:W-:Y:S01]  /*24860*/  @P0 IMAD.WIDE R12, R11, 0x2, R2.reuse ;  /* 0x000000020b0c0825 */ /* 0x100fe200078e0202 */
[----:B------:R1:W5:Y:S03]  /*24870*/  @P0 LD.E.64 R86, [R14.64] ;  /* 0x000000040e560980 */ /* 0x000366000c101b00 */
[----:B------:R-:W-:Y:S01]  /*24880*/  @!P1 IMAD.WIDE R2, R32, 0x2, R2 ;  /* 0x0000000220029825 */ /* 0x000fe200078e0202 */
[----:B------:R1:W5:Y:S04]  /*24890*/  @P0 LD.E.64 R88, [R12.64] ;  /* 0x000000040c580980 */ /* 0x000368000c101b00 */
[----:B------:R1:W5:Y:S02]  /*248a0*/  @!P1 LD.E.64 R84, [R2.64] ;  /* 0x0000000402549980 */ /* 0x000364000c101b00 */
.L_x_1513:
[----:B------:R-:W-:Y:S05]  /*248b0*/  BSYNC B0 ;  /* 0x0000000000007941 */ /* 0x000fea0003800000 */
.L_x_1512:
[----:B-1---5:R-:W-:Y:S01]  /*248c0*/  IMAD.MOV.U32 R12, RZ, RZ, R86 ;  /* 0x000000ffff0c7224 */ /* 0x022fe200078e0056 */
[----:B------:R-:W-:Y:S01]  /*248d0*/  MOV R3, R82 ;  /* 0x0000005200037202 */ /* 0x000fe20000000f00 */
[----:B------:R-:W-:Y:S01]  /*248e0*/  IMAD.MOV.U32 R11, RZ, RZ, R87 ;  /* 0x000000ffff0b7224 */ /* 0x000fe200078e0057 */
[----:B------:R-:W-:Y:S01]  /*248f0*/  CS2R R96, SRZ ;  /* 0x0000000000607805 */ /* 0x000fe2000001ff00 */
[----:B--2---:R-:W-:-:S03]  /*24900*/  IMAD.MOV.U32 R2, RZ, RZ, R83 ;  /* 0x000000ffff027224 */ /* 0x004fc600078e0053 */
        /* <DEDUP_REMOVED lines=10> */
.L_x_1598:
[----:B------:R-:W-:Y:S01]  /*249b0*/  SHF.R.S32.HI R2, RZ, 0x1f, R36 ;  /* 0x0000001fff027819 */ /* 0x000fe20000011424 */
[----:B------:R-:W-:-:S03]  /*249c0*/  IMAD.SHL.U32 R11, R37, 0x80, RZ ;  /* 0x00000080250b7824 */ /* 0x000fc600078e00ff */
[----:B------:R-:W-:-:S04]  /*249d0*/  LEA.HI R2, R2, R36, RZ, 0x3 ;  /* 0x0000002402027211 */ /* 0x000fc800078f18ff */
[----:B------:R-:W-:Y:S01]  /*249e0*/  LEA.HI.SX32 R11, R2, R11, 0x1d ;  /* 0x0000000b020b7211 */ /* 0x000fe200078feaff */
[----:B------:R-:W-:Y:S05]  /*249f0*/  BRA.DIV ~URZ, `(.L_x_1515) ;  /* 0x000097f27f007947 */ /* 0x000fea000b800000 */
[----:B------:R4:W1:Y:S04]  /*24a00*/  SHFL.IDX PT, R12, R18, 0x7, 0x181f ;  /* 0x00f81f00120c7f89 */ /* 0x00086800000e0000 */
[----:B------:R4:W3:Y:S04]  /*24a10*/  SHFL.IDX PT, R14, R24, 0x7, 0x181f ;  /* 0x00f81f00180e7f89 */ /* 0x0008e800000e0000 */
[----:B------:R4:W2:Y:S02]  /*24a20*/  SHFL.IDX PT, R2, R19, 0x7, 0x181f ;  /* 0x00f81f0013027f89 */ /* 0x0008a400000e0000 */
.L_x_1599:
        /* <DEDUP_REMOVED lines=27> */
.L_x_1517:
[----:B------:R-:W-:Y:S05]  /*24be0*/  BSYNC B0 ;  /* 0x0000000000007941 */ /* 0x000fea0003800000 */
.L_x_1516:
[----:B-1----:R-:W-:Y:S01]  /*24bf0*/  IADD3 R12, R45, -c[0x0][0x20], RZ ;  /* 0x800008002d0c7a10 */ /* 0x002fe20007ffe0ff */
[----:B------:R-:W-:-:S04]  /*24c00*/  DEPBAR.LE SB0, 0x1 ;  /* 0x000080400000791a */ /* 0x000fc80000000000 */
[----:B--2---:R1:W2:Y:S04]  /*24c10*/  LDL.64 R2, [R12+0x20] ;  /* 0x000020000c027983 */ /* 0x0042a80000100a00 */
[----:B-1----:R-:W3:Y:S01]  /*24c20*/  LDL.64 R12, [R12+0x28] ;  /* 0x000028000c0c7983 */ /* 0x002ee20000100a00 */
[----:B------:R-:W-:Y:S03]  /*24c30*/  WARPSYNC 0xffffffff ;  /* 0xffffffff00007948 */ /* 0x000fe60003800000 */
[----:B------:R-:W-:Y:S06]  /*24c40*/  BAR.SYNC.DEFER_BLOCKING 0x0 ;  /* 0x0000000000007b1d */ /* 0x000fec0000010000 */
[----:B--2---:R1:W2:Y:S04]  /*24c50*/  LD.E R14, [R2.64] ;  /* 0x00000004020e7980 */ /* 0x0042a8000c101900 */
[----:B---34-:R3:W4:Y:S01]  /*24c60*/  LD.E.64 R16, [R12.64] ;  /* 0x000000040c107980 */ /* 0x018722000c101b00 */
[----:B------:R-:W-:Y:S01]  /*24c70*/  IMAD.SHL.U32 R11, R68, 0x40, RZ ;  /* 0x00000040440b7824 */ /* 0x000fe200078e00ff */
[----:B------:R-:W-:Y:S01]  /*24c80*/  BSSY B1, `(.L_x_1518) ;  /* 0x0000082000017945 */ /* 0x000fe20003800000 */
[----:B---3--:R-:W-:-:S04]  /*24c90*/  SHF.R.S32.HI R13, RZ, 0x1f, R36 ;  /* 0x0000001fff0d7819 */ /* 0x008fc80000011424 */
[CC--:B-1----:R-:W-:Y:S02]  /*24ca0*/  LEA.HI R2, R13.reuse, R36.reuse, RZ, 0x3 ;  /* 0x000000240d027211 */ /* 0x0c2fe400078f18ff */
[----:B------:R-:W-:Y:S02]  /*24cb0*/  LEA.HI R13, R13, R36, RZ, 0x6 ;  /* 0x000000240d0d7211 */ /* 0x000fe400078f30ff */
[----:B------:R-:W-:-:S03]  /*24cc0*/  LOP3.LUT R2, R2, 0xfffffff8, RZ, 0xc0, !PT ;  /* 0xfffffff802027812 */ /* 0x000fc600078ec0ff */
[----:B------:R-:W-:Y:S02]  /*24cd0*/  IMAD.SHL.U32 R13, R13, 0x8, RZ ;  /* 0x000000080d0d7824 */ /* 0x000fe400078e00ff */
[----:B------:R-:W-:Y:S01]  /*24ce0*/  IMAD.IADD R3, R36, 0x1, -R2 ;  /* 0x0000000124037824 */ /* 0x000fe200078e0a02 */
[----:B------:R-:W-:Y:S01]  /*24cf0*/  LOP3.LUT R2, R11, 0x1c0, RZ, 0xc0, !PT ;  /* 0x000001c00b027812 */ /* 0x000fe200078ec0ff */
[----:B-----5:R-:W-:Y:S02]  /*24d00*/  IMAD.MOV.U32 R11, RZ, RZ, R96 ;  /* 0x000000ffff0b7224 */ /* 0x020fe400078e0060 */
[----:B------:R-:W-:-:S03]  /*24d10*/  IMAD.SHL.U32 R3, R3, 0x8, RZ ;  /* 0x0000000803037824 */ /* 0x000fc600078e00ff */
[----:B------:R-:W-:Y:S01]  /*24d20*/  PRMT R45, R45, 0x5410, R11 ;  /* 0x000054102d2d7816 */ /* 0x000fe2000000000b */
[----:B------:R-:W-:Y:S01]  /*24d30*/  IMAD.MOV.U32 R11, RZ, RZ, R97 ;  /* 0x000000ffff0b7224 */ /* 0x000fe200078e0061 */
[----:B------:R-:W-:Y:S02]  /*24d40*/  LOP3.LUT R3, R2, 0x38, R3, 0xf8, !PT ;  /* 0x0000003802037812 */ /* 0x000fe400078ef803 */
[----:B------:R-:W-:Y:S02]  /*24d50*/  SHF.R.U32.HI R2, RZ, 0x3, R2 ;  /* 0x00000003ff027819 */ /* 0x000fe40000011602 */
[----:B------:R-:W-:Y:S01]  /*24d60*/  PRMT R45, R11, 0x7610, R45 ;  /* 0x000076100b2d7816 */ /* 0x000fe2000000002d */
[----:B------:R-:W-:Y:S01]  /*24d70*/  IMAD.MOV.U32 R11, RZ, RZ, R95 ;  /* 0x000000ffff0b7224 */ /* 0x000fe200078e005f */
[----:B------:R-:W-:Y:S01]  /*24d80*/  LOP3.LUT R12, R3, R2, RZ, 0x3c, !PT ;  /* 0x00000002030c7212 */ /* 0x000fe200078e3cff */
[----:B------:R-:W-:Y:S02]  /*24d90*/  IMAD.MOV.U32 R3, RZ, RZ, R90 ;  /* 0x000000ffff037224 */ /* 0x000fe400078e005a */
[----:B------:R-:W-:Y:S01]  /*24da0*/  IMAD.MOV.U32 R2, RZ, RZ, R91 ;  /* 0x000000ffff027224 */ /* 0x000fe200078e005b */
[----:B------:R-:W-:Y:S01]  /*24db0*/  LOP3.LUT R13, R12, 0xfffffe00, R13, 0xf8, !PT ;  /* 0xfffffe000c0d7812 */ /* 0x000fe200078ef80d */
[----:B------:R-:W-:-:S03]  /*24dc0*/  IMAD.MOV.U32 R12, RZ, RZ, R94 ;  /* 0x000000ffff0c7224 */ /* 0x000fc600078e005e */
[----:B------:R-:W-:Y:S01]  /*24dd0*/  PRMT R36, R2, 0x5410, R3 ;  /* 0x0000541002247816 */ /* 0x000fe20000000003 */
[----:B------:R-:W-:Y:S01]  /*24de0*/  IMAD.MOV.U32 R3, RZ, RZ, R92 ;  /* 0x000000ffff037224 */ /* 0x000fe200078e005c */
[----:B------:R-:W-:Y:S01]  /*24df0*/  PRMT R37, R11, 0x5410, R12 ;  /* 0x000054100b257816 */ /* 0x000fe2000000000c */
[----:B------:R-:W-:-:S05]  /*24e00*/  IMAD.MOV.U32 R2, RZ, RZ, R93 ;  /* 0x000000ffff027224 */ /* 0x000fca00078e005d */
[----:B------:R-:W-:Y:S01]  /*24e10*/  PRMT R31, R2, 0x5410, R3 ;  /* 0x00005410021f7816 */ /* 0x000fe20000000003 */
[----:B--2---:R-:W-:-:S05]  /*24e20*/  IMAD R14, R14, -0x80, R30 ;  /* 0xffffff800e0e7824 */ /* 0x004fca00078e021e */
[----:B------:R-:W-:-:S04]  /*24e30*/  IMNMX R30, R14, 0x80, PT ;  /* 0x000000800e1e7817 */ /* 0x000fc80003800200 */
[----:B------:R-:W-:Y:S01]  /*24e40*/  ISETP.GE.AND P0, PT, R68, R30, PT ;  /* 0x0000001e4400720c */ /* 0x000fe20003f06270 */
[----:B----4-:R-:W-:-:S12]  /*24e50*/  IMAD.WIDE.U32 R24, R13, 0x2, R16 ;  /* 0x000000020d187825 */ /* 0x010fd800078e0010 */
[----:B------:R-:W-:Y:S05]  /*24e60*/  @P0 BRA `(.L_x_1519) ;  /* 0x0000063000000947 */ /* 0x000fea0003800000 */
[----:B------:R-:W-:Y:S01]  /*24e70*/  ISETP.GE.AND P0, PT, R32, R44, PT ;  /* 0x0000002c2000720c */ /* 0x000fe20003f06270 */
[----:B------:R-:W-:-:S12]  /*24e80*/  BSSY B0, `(.L_x_1520) ;  /* 0x0000030000007945 */ /* 0x000fd80003800000 */
[----:B------:R-:W-:Y:S05]  /*24e90*/  @P0 BRA `(.L_x_1521) ;  /* 0x000002e000000947 */ /* 0x000fea0003800000 */
[----:B------:R-:W2:Y:S01]  /*24ea0*/  LD.E.128 R12, [R24.64] ;  /* 0x00000004180c7980 */ /* 0x000ea2000c101d00 */
[----:B------:R-:W-:Y:S02]  /*24eb0*/  SHF.R.U32.HI R16, RZ, 0x10, R27 ;  /* 0x00000010ff107819 */ /* 0x000fe4000001161b */
[----:B------:R-:W-:Y:S02]  /*24ec0*/  SHF.R.U32.HI R17, RZ, 0x10, R23 ;  /* 0x00000010ff117819 */ /* 0x000fe40000011617 */
[----:B------:R-:W-:Y:S02]  /*24ed0*/  PRMT R16, R21, 0x5410, R16 ;  /* 0x0000541015107816 */ /* 0x000fe40000000010 */
[----:B------:R-:W-:Y:S02]  /*24ee0*/  PRMT R17, R69, 0x5410, R17 ;  /* 0x0000541045117816 */ /* 0x000fe40000000011 */
[----:B------:R-:W-:Y:S01]  /*24ef0*/  SHF.R.U64 R19, R26, 0x10, R27 ;  /* 0x000000101a137819 */ /* 0x000fe2000000121b */
[----:B------:R-:W-:Y:S01]  /*24f00*/  IMAD.U32 R26, R16, 0x10000, RZ ;  /* 0x00010000101a7824 */ /* 0x000fe200078e00ff */
[----:B------:R-:W-:Y:S01]  /*24f10*/  SHF.R.U64 R2, R22, 0x10, R23 ;  /* 0x0000001016027819 */ /* 0x000fe20000001217 */
[----:B------:R-:W-:Y:S01]  /*24f20*/  IMAD.U32 R23, R17, 0x10000, RZ ;  /* 0x0001000011177824 */ /* 0x000fe200078e00ff */
[----:B------:R-:W-:-:S02]  /*24f30*/  PRMT R19, R21, 0x5432, R19 ;  /* 0x0000543215137816 */ /* 0x000fc40000000013 */
[----:B------:R-:W-:Y:S02]  /*24f40*/  LOP3.LUT R17, R17, 0xffff0000, RZ, 0xc0, !PT ;  /* 0xffff000011117812 */ /* 0x000fe400078ec0ff */
[----:B------:R-:W-:Y:S02]  /*24f50*/  PRMT R22, R69, 0x5432, R2 ;  /* 0x0000543245167816 */ /* 0x000fe40000000002 */
[----:B------:R-:W-:Y:S02]  /*24f60*/  LOP3.LUT R16, R16, 0xffff0000, RZ, 0xc0, !PT ;  /* 0xffff000010107812 */ /* 0x000fe400078ec0ff */
[C---:B--2---:R-:W-:Y:S01]  /*24f70*/  LOP3.LUT R18, R14.reuse, 0xffff0000, RZ, 0xc0, !PT ;  /* 0xffff00000e127812 */ /* 0x044fe200078ec0ff */
[----:B------:R-:W-:Y:S01]  /*24f80*/  IMAD.U32 R21, R14, 0x10000, RZ ;  /* 0x000100000e157824 */ /* 0x000fe200078e00ff */
[C---:B------:R-:W-:Y:S01]  /*24f90*/  LOP3.LUT R14, R15.reuse, 0xffff0000, RZ, 0xc0, !PT ;  /* 0xffff00000f0e7812 */ /* 0x040fe200078ec0ff */
[----:B------:R-:W-:Y:S01]  /*24fa0*/  IMAD.U32 R20, R15, 0x10000, RZ ;  /* 0x000100000f147824 */ /* 0x000fe200078e00ff */
[----:B------:R-:W-:Y:S01]  /*24fb0*/  SHF.L.U32 R11, R12, 0x10, RZ ;  /* 0x000000100c0b7819 */ /* 0x000fe200000006ff */
[-C--:B------:R-:W-:Y:S01]  /*24fc0*/  FMUL.FTZ R15, R18, R26.reuse ;  /* 0x0000001a120f7220 */ /* 0x080fe20000410000 */
[----:B------:R-:W-:Y:S01]  /*24fd0*/  LOP3.LUT R3, R12, 0xffff0000, RZ, 0xc0, !PT ;  /* 0xffff00000c037812 */ /* 0x000fe200078ec0ff */
[-C--:B------:R-:W-:Y:S01]  /*24fe0*/  FMUL.FTZ R18, R18, R23.reuse ;  /* 0x0000001712127220 */ /* 0x080fe20000410000 */
[----:B------:R-:W-:Y:S01]  /*24ff0*/  SHF.L.U32 R2, R13, 0x10, RZ ;  /* 0x000000100d027819 */ /* 0x000fe200000006ff */
[----:B------:R-:W-:Y:S01]  /*25000*/  FFMA.FTZ R23, R21, R23, -R15 ;  /* 0x0000001715177223 */ /* 0x000fe2000001080f */
[----:B------:R-:W-:Y:S01]  /*25010*/  LOP3.LUT R12, R13, 0xffff0000, RZ, 0xc0, !PT ;  /* 0xffff00000d0c7812 */ /* 0x000fe200078ec0ff */
[----:B------:R-:W-:Y:S01]  /*25020*/  FFMA.FTZ R18, R21, R26, R18 ;  /* 0x0000001a15127223 */ /* 0x000fe20000010012 */
[----:B------:R-:W-:Y:S01]  /*25030*/  SHF.L.U32 R21, R22, 0x10, RZ ;  /* 0x0000001016157819 */ /* 0x000fe200000006ff */
[----:B------:R-:W-:Y:S01]  /*25040*/  FMUL.FTZ R15, R14, R17 ;  /* 0x000000110e0f7220 */ /* 0x000fe20000410000 */
[----:B------:R-:W-:Y:S01]  /*25050*/  LOP3.LUT R22, R22, 0xffff0000, RZ, 0xc0, !PT ;  /* 0xffff000016167812 */ /* 0x000fe200078ec0ff */
[C---:B------:R-:W-:Y:S01]  /*25060*/  IMAD.U32 R26, R19.reuse, 0x10000, RZ ;  /* 0x00010000131a7824 */ /* 0x040fe200078e00ff */
[----:B------:R-:W-:Y:S01]  /*25070*/  LOP3.LUT R19, R19, 0xffff0000, RZ, 0xc0, !PT ;  /* 0xffff000013137812 */ /* 0x000fe200078ec0ff */
[----:B------:R-:W-:-:S02]  /*25080*/  FMUL.FTZ R13, R14, R16 ;  /* 0x000000100e0d7220 */ /* 0x000fc40000410000 */
[C---:B------:R-:W-:Y:S02]  /*25090*/  FFMA.FTZ R15, R20.reuse, R16, R15 ;  /* 0x00000010140f7223 */ /* 0x040fe4000001000f */
[C---:B------:R-:W-:Y:S02]  /*250a0*/  FMUL.FTZ R16, R3.reuse, R26 ;  /* 0x0000001a03107220 */ /* 0x040fe40000410000 */
[----:B------:R-:W-:Y:S02]  /*250b0*/  FFMA.FTZ R17, R20, R17, -R13 ;  /* 0x0000001114117223 */ /* 0x000fe4000001080d */
[----:B------:R-:W-:Y:S02]  /*250c0*/  FMUL.FTZ R3, R3, R21 ;  /* 0x0000001503037220 */ /* 0x000fe40000410000 */
[C---:B------:R-:W-:Y:S01]  /*250d0*/  FMUL.FTZ R14, R12.reuse, R19 ;  /* 0x000000130c0e7220 */ /* 0x040fe20000410000 */
[----:B------:R-:W-:Y:S01]  /*250e0*/  F2FP.BF16.PACK_AB R15, R15, R17 ;  /* 0x000000110f0f723e */ /* 0x000fe200000010ff */
[----:B------:R-:W-:-:S02]  /*250f0*/  FMUL.FTZ R13, R12, R22 ;  /* 0x000000160c0d7220 */ /* 0x000fc40000410000 */
[C---:B------:R-:W-:Y:S02]  /*25100*/  FFMA.FTZ R12, R11.reuse, R26, R3 ;  /* 0x0000001a0b0c7223 */ /* 0x040fe40000010003 */
[----:B------:R-:W-:Y:S02]  /*25110*/  FFMA.FTZ R16, R11, R21, -R16 ;  /* 0x000000150b107223 */ /* 0x000fe40000010810 */
[----:B------:R-:W-:Y:S01]  /*25120*/  FFMA.FTZ R3, R2, R22, -R14 ;  /* 0x0000001602037223 */ /* 0x000fe2000001080e */
[----:B------:R-:W-:Y:S01]  /*25130*/  F2FP.BF16.PACK_AB R14, R18, R23 ;  /* 0x00000017120e723e */ /* 0x000fe200000010ff */
[----:B------:R-:W-:Y:S01]  /*25140*/  FFMA.FTZ R13, R2, R19, R13 ;  /* 0x00000013020d7223 */ /* 0x000fe2000001000d */
[----:B------:R-:W-:-:S04]  /*25150*/  F2FP.BF16.PACK_AB R12, R12, R16 ;  /* 0x000000100c0c723e */ /* 0x000fc800000010ff */
[----:B------:R-:W-:-:S05]  /*25160*/  F2FP.BF16.PACK_AB R13, R13, R3 ;  /* 0x000000030d0d723e */ /* 0x000fca00000010ff */
[----:B------:R1:W-:Y:S02]  /*25170*/  ST.E.128 [R24.64], R12 ;  /* 0x0000000c18007985 */ /* 0x0003e4000c101d04 */
.L_x_1521:
[----:B------:R-:W-:Y:S05]  /*25180*/  BSYNC B0 ;  /* 0x0000000000007941 */ /* 0x000fea0003800000 */
.L_x_1520:
[----:B------:R-:W-:-:S04]  /*25190*/  IADD3 R2, R32, 0x20, RZ ;  /* 0x0000002020027810 */ /* 0x000fc80007ffe0ff */
[----:B------:R-:W-:-:S13]  /*251a0*/  ISETP.GE.AND P0, PT, R2, R44, PT ;  /* 0x0000002c0200720c */ /* 0x000fda0003f06270 */
[----:B------:R-:W-:Y:S05]  /*251b0*/  @P0 BRA `(.L_x_1519) ;  /* 0x000002e000000947 */ /* 0x000fea0003800000 */
[----:B-1----:R-:W2:Y:S01]  /*251c0*/  LD.E.128 R12, [R24.64+0x4000] ;  /* 0x00400004180c7980 */ /* 0x002ea2000c101d00 */
[----:B------:R-:W-:Y:S02]  /*251d0*/  SHF.R.U32.HI R16, RZ, 0x10, R35 ;  /* 0x00000010ff107819 */ /* 0x000fe40000011623 */
[----:B------:R-:W-:Y:S02]  /*251e0*/  SHF.R.U32.HI R17, RZ, 0x10, R29 ;  /* 0x00000010ff117819 */ /* 0x000fe4000001161d */
[----:B------:R-:W-:Y:S02]  /*251f0*/  PRMT R16, R98, 0x5410, R16 ;  /* 0x0000541062107816 */ /* 0x000fe40000000010 */
[----:B------:R-:W-:Y:S02]  /*25200*/  PRMT R17, R99, 0x5410, R17 ;  /* 0x0000541063117816 */ /* 0x000fe40000000011 */
[----:B------:R-:W-:Y:S01]  /*25210*/  SHF.R.U64 R19, R34, 0x10, R35 ;  /* 0x0000001022137819 */ /* 0x000fe20000001223 */
[----:B------:R-:W-:Y:S01]  /*25220*/  IMAD.U32 R26, R16, 0x10000, RZ ;  /* 0x00010000101a7824 */ /* 0x000fe200078e00ff */
[----:B------:R-:W-:Y:S01]  /*25230*/  SHF.R.U64 R2, R28, 0x10, R29 ;  /* 0x000000101c027819 */ /* 0x000fe2000000121d */
[C---:B------:R-:W-:Y:S01]  /*25240*/  IMAD.U32 R23, R17.reuse, 0x10000, RZ ;  /* 0x0001000011177824 */ /* 0x040fe200078e00ff */
[----:B------:R-:W-:-:S02]  /*25250*/  LOP3.LUT R17, R17, 0xffff0000, RZ, 0xc0, !PT ;  /* 0xffff000011117812 */ /* 0x000fc400078ec0ff */
[----:B------:R-:W-:Y:S02]  /*25260*/  PRMT R19, R98, 0x5432, R19 ;  /* 0x0000543262137816 */ /* 0x000fe40000000013 */
        /* <DEDUP_REMOVED lines=34> */
[----:B------:R1:W-:Y:S02]  /*25490*/  ST.E.128 [R24.64+0x4000], R12 ;  /* 0x0040000c18007985 */ /* 0x0003e4000c101d04 */
.L_x_1519:
[----:B------:R-:W-:Y:S05]  /*254a0*/  BSYNC B1 ;  /* 0x0000000000017941 */ /* 0x000fea0003800000 */
.L_x_1518:
[----:B------:R-:W-:Y:S01]  /*254b0*/  IADD3 R2, R68, 0x10, RZ ;  /* 0x0000001044027810 */ /* 0x000fe20007ffe0ff */
[----:B------:R-:W-:Y:S03]  /*254c0*/  BSSY B1, `(.L_x_1522) ;  /* 0x0000066000017945 */ /* 0x000fe60003800000 */
[----:B------:R-:W-:-:S13]  /*254d0*/  ISETP.GE.AND P0, PT, R2, R30, PT ;  /* 0x0000001e0200720c */ /* 0x000fda0003f06270 */
[----:B------:R-:W-:Y:S05]  /*254e0*/  @P0 BRA `(.L_x_1523) ;  /* 0x0000063000000947 */ /* 0x000fea0003800000 */
[----:B------:R-:W-:Y:S01]  /*254f0*/  ISETP.GE.AND P0, PT, R32, R44, PT ;  /* 0x0000002c2000720c */ /* 0x000fe20003f06270 */
[----:B------:R-:W-:-:S12]  /*25500*/  BSSY B0, `(.L_x_1524) ;  /* 0x0000030000007945 */ /* 0x000fd80003800000 */
        /* <DEDUP_REMOVED lines=47> */
.L_x_1525:
[----:B------:R-:W-:Y:S05]  /*25800*/  BSYNC B0 ;  /* 0x0000000000007941 */ /* 0x000fea0003800000 */
.L_x_1524:
        /* <DEDUP_REMOVED lines=49> */
.L_x_1523:
[----:B------:R-:W-:Y:S05]  /*25b20*/  BSYNC B1 ;  /* 0x0000000000017941 */ /* 0x000fea0003800000 */
.L_x_1522:
        /* <DEDUP_REMOVED lines=53> */
.L_x_1529:
[----:B------:R-:W-:Y:S05]  /*25e80*/  BSYNC B0 ;  /* 0x0000000000007941 */ /* 0x000fea0003800000 */
.L_x_1528:
        /* <DEDUP_REMOVED lines=49> */
.L_x_1527:
[----:B------:R-:W-:Y:S05]  /*261a0*/  BSYNC B1 ;  /* 0x0000000000017941 */ /* 0x000fea0003800000 */
.L_x_1526:
        /* <DEDUP_REMOVED lines=53> */
.L_x_1533:
[----:B------:R-:W-:Y:S05]  /*26500*/  BSYNC B0 ;  /* 0x0000000000007941 */ /* 0x000fea0003800000 */
.L_x_1532:
        /* <DEDUP_REMOVED lines=49> */
.L_x_1531:
[----:B------:R-:W-:Y:S05]  /*26820*/  BSYNC B1 ;  /* 0x0000000000017941 */ /* 0x000fea0003800000 */
.L_x_1530:
        /* <DEDUP_REMOVED lines=53> */
.L_x_1537:
[----:B------:R-:W-:Y:S05]  /*26b80*/  BSYNC B0 ;  /* 0x0000000000007941 */ /* 0x000fea0003800000 */
.L_x_1536:
        /* <DEDUP_REMOVED lines=49> */
.L_x_1535:
[----:B------:R-:W-:Y:S05]  /*26ea0*/  BSYNC B1 ;  /* 0x0000000000017941 */ /* 0x000fea0003800000 */
.L_x_1534:
        /* <DEDUP_REMOVED lines=53> */
.L_x_1541:
[----:B------:R-:W-:Y:S05]  /*27200*/  BSYNC B0 ;  /* 0x0000000000007941 */ /* 0x000fea0003800000 */
.L_x_1540:
        /* <DEDUP_REMOVED lines=49> */
.L_x_1539:
[----:B------:R-:W-:Y:S05]  /*27520*/  BSYNC B1 ;  /* 0x0000000000017941 */ /* 0x000fea0003800000 */
.L_x_1538:
        /* <DEDUP_REMOVED lines=53> */
.L_x_1545:
[----:B------:R-:W-:Y:S05]  /*27880*/  BSYNC B0 ;  /* 0x0000000000007941 */ /* 0x000fea0003800000 */
.L_x_1544:
        /* <DEDUP_REMOVED lines=49> */
.L_x_1543:
[----:B------:R-:W-:Y:S05]  /*27ba0*/  BSYNC B1 ;  /* 0x0000000000017941 */ /* 0x000fea0003800000 */
.L_x_1542:
[----:B------:R-:W-:Y:S01]  /*27bb0*/  IADD3 R2, R68, 0x70, RZ ;  /* 0x0000007044027810 */ /* 0x000fe20007ffe0ff */
[----:B------:R-:W-:-:S03]  /*27bc0*/  IMAD.MOV.U32 R3, RZ, RZ, 0x0 ;  /* 0x00000000ff037424 */ /* 0x000fc600078e00ff */
[----:B------:R-:W-:Y:S01]  /*27bd0*/  ISETP.GE.AND P0, PT, R2, R30, PT ;  /* 0x0000001e0200720c */ /* 0x000fe20003f06270 */
[----:B------:R-:W-:-:S12]  /*27be0*/  IMAD.MOV.U32 R2, RZ, RZ, R141 ;  /* 0x000000ffff027224 */ /* 0x000fd800078e008d */
[----:B------:R-:W-:Y:S05]  /*27bf0*/  @P0 RET.REL.NODEC R2 `(_ZN7cutlass13device_kernelIN5flash19enable_sm80_to_sm89INS1_16FlashAttnFwdSm80INS1_25CollectiveMainloopFwdSm80ILi4ELi1ELb0EN4cute5tupleIJNS5_1CILi128EEENS7_ILi48EEES8_EEELi128ENS_10bfloat16_tEfNS_4arch4Sm80ELb0ELb1ELb1ELb1ELb1ELb1ELb1ELb0EEENS1_21CollectiveEpilogueFwdINS6_IJS8_S8_S9_EEENS6_IJNS7_ILi1EEESH_SH_EEESB_SD_Li128ELb1ELb1ELb0ELb0EEENS1_19SingleTileSchedulerILb1ELb0ELb1ELi128EEEEEEEEEvNT_6ParamsE) ;  /* 0xfffd840002000950 */ /* 0x000fea0003c3ffff */
        /* <DEDUP_REMOVED lines=49> */
.L_x_1547:
[----:B------:R-:W-:Y:S05]  /*27f10*/  BSYNC B0 ;  /* 0x0000000000007941 */ /* 0x000fea0003800000 */
.L_x_1546:
[----:B------:R-:W-:Y:S01]  /*27f20*/  IADD3 R2, R32, 0x20, RZ ;  /* 0x0000002020027810 */ /* 0x000fe20007ffe0ff */
[----:B------:R-:W-:-:S03]  /*27f30*/  IMAD.MOV.U32 R3, RZ, RZ, 0x0 ;  /* 0x00000000ff037424 */ /* 0x000fc600078e00ff */
[----:B------:R-:W-:Y:S01]  /*27f40*/  ISETP.GE.AND P0, PT, R2, R44, PT ;  /* 0x0000002c0200720c */ /* 0x000fe20003f06270 */
[----:B------:R-:W-:-:S12]  /*27f50*/  IMAD.MOV.U32 R2, RZ, RZ, R141 ;  /* 0x000000ffff027224 */ /* 0x000fd800078e008d */
[----:B------:R-:W-:Y:S05]  /*27f60*/  @P0 RET.REL.NODEC R2 `(_ZN7cutlass13device_kernelIN5flash19enable_sm80_to_sm89INS1_16FlashAttnFwdSm80INS1_25CollectiveMainloopFwdSm80ILi4ELi1ELb0EN4cute5tupleIJNS5_1CILi128EEENS7_ILi48EEES8_EEELi128ENS_10bfloat16_tEfNS_4arch4Sm80ELb0ELb1ELb1ELb1ELb1ELb1ELb1ELb0EEENS1_21CollectiveEpilogueFwdINS6_IJS8_S8_S9_EEENS6_IJNS7_ILi1EEESH_SH_EEESB_SD_Li128ELb1ELb1ELb0ELb0EEENS1_19SingleTileSchedulerILb1ELb0ELb1ELi128EEEEEEEEEvNT_6ParamsE) ;  /* 0xfffd809002000950 */ /* 0x000fea0003c3ffff */
        /* <DEDUP_REMOVED lines=43> */
[----:B------:R-:W-:Y:S01]  /*28220*/  F2FP.BF16.PACK_AB R12, R12, R16 ;  /* 0x000000100c0c723e */ /* 0x000fe200000010ff */
[----:B------:R-:W-:-:S03]  /*28230*/  IMAD.MOV.U32 R2, RZ, RZ, R141 ;  /* 0x000000ffff027224 */ /* 0x000fc600078e008d */
[----:B------:R-:W-:Y:S02]  /*28240*/  F2FP.BF16.PACK_AB R13, R13, R3 ;  /* 0x000000030d0d723e */ /* 0x000fe400000010ff */
[----:B------:R-:W-:-:S03]  /*28250*/  MOV R3, 0x0 ;  /* 0x0000000000037802 */ /* 0x000fc60000000f00 */
[----:B------:R1:W-:Y:S01]  /*28260*/  ST.E.128 [R24.64+0x7800], R12 ;  /* 0x0078000c18007985 */ /* 0x0003e2000c101d04 */
[----:B------:R-:W-:Y:S05]  /*28270*/  RET.REL.NODEC R2 `(_ZN7cutlass13device_kernelIN5flash19enable_sm80_to_sm89INS1_16FlashAttnFwdSm80INS1_25CollectiveMainloopFwdSm80ILi4ELi1ELb0EN4cute5tupleIJNS5_1CILi128EEENS7_ILi48EEES8_EEELi128ENS_10bfloat16_tEfNS_4arch4Sm80ELb0ELb1ELb1ELb1ELb1ELb1ELb1ELb0EEENS1_21CollectiveEpilogueFwdINS6_IJS8_S8_S9_EEENS6_IJNS7_ILi1EEESH_SH_EEESB_SD_Li128ELb1ELb1ELb0ELb0EEENS1_19SingleTileSchedulerILb1ELb0ELb1ELi128EEEEEEEEEvNT_6ParamsE) ;  /* 0xfffd7d8002007950 */ /* 0x000fea0003c3ffff */
.L_x_1485:
[----:B-----5:R-:W-:Y:S01]  /*28280*/  ISETP.NE.AND P0, PT, R30, 0x1, PT ;  /* 0x000000011e00780c */ /* 0x020fe20003f05270 */
[----:B------:R-:W-:Y:S01]  /*28290*/  BSSY B0, `(.L_x_1548) ;  /* 0x0000007000007945 */ /* 0x000fe20003800000 */
[----:B------:R-:W-:-:S11]  /*282a0*/  SHF.L.U32 R55, R35, 0x3, RZ ;  /* 0x0000000323377819 */ /* 0x000fd600000006ff */
[----:B------:R-:W-:Y:S05]  /*282b0*/  @!P0 BRA `(.L_x_1549) ;  /* 0x0000004000008947 */ /* 0x000fea0003800000 */
[----:B------:R1:W2:Y:S04]  /*282c0*/  LD.E R3, [R12.64+0x168] ;  /* 0x000168040c037980 */ /* 0x0002a8000c101900 */
[----:B-1----:R-:W3:Y:S01]  /*282d0*/  LD.E R12, [R12.64+0x16c] ;  /* 0x00016c040c0c7980 */ /* 0x002ee2000c101900 */
[----:B--2---:R-:W-:-:S05]  /*282e0*/  IMAD.HI.U32 R2, R2, R3, RZ ;  /* 0x0000000302027227 */ /* 0x004fca00078e00ff */
[----:B---3--:R-:W-:Y:S02]  /*282f0*/  SHF.R.U32.HI R2, RZ, R12, R2 ;  /* 0x0000000cff027219 */ /* 0x008fe40000011602 */
.L_x_1549:
[----:B------:R-:W-:Y:S05]  /*28300*/  BSYNC B0 ;  /* 0x0000000000007941 */ /* 0x000fea0003800000 */
.L_x_1548:
[----:B------:R-:W-:Y:S01]  /*28310*/  MOV R12, R28 ;  /* 0x0000001c000c7202 */ /* 0x000fe20000000f00 */
[-C--:B------:R-:W-:Y:S01]  /*28320*/  IMAD R17, R17, R2.reuse, RZ ;  /* 0x0000000211117224 */ /* 0x080fe200078e02ff */
[----:B------:R-:W-:Y:S01]  /*28330*/  MOV R13, R21 ;  /* 0x00000015000d7202 */ /* 0x000fe20000000f00 */
[----:B------:R-:W-:Y:S01]  /*28340*/  IMAD.MOV.U32 R18, RZ, RZ, R22 ;  /* 0x000000ffff127224 */ /* 0x000fe200078e0016 */
[----:B------:R-:W-:Y:S01]  /*28350*/  SHF.R.S32.HI R11, RZ, 0x1f, R2 ;  /* 0x0000001fff0b7819 */ /* 0x000fe20000011402 */
[-C--:B------:R-:W-:Y:S02]  /*28360*/  IMAD R15, R15, R2.reuse, RZ ;  /* 0x000000020f0f7224 */ /* 0x080fe400078e02ff */
[----:B------:R-:W-:-:S04]  /*28370*/  IMAD.WIDE.U32 R12, R16, R2, R12 ;  /* 0x00000002100c7225 */ /* 0x000fc800078e000c */
[-C--:B------:R-:W-:Y:S02]  /*28380*/  IMAD R16, R16, R11.reuse, R17 ;  /* 0x0000000b10107224 */ /* 0x080fe400078e0211 */
[----:B------:R-:W-:Y:S01]  /*28390*/  IMAD.WIDE.U32 R2, R14, R2, R18 ;  /* 0x000000020e027225 */ /* 0x000fe200078e0012 */
[----:B------:R-:W-:Y:S02]  /*283a0*/  LEA R18, P1, R12, R26, 0x1 ;  /* 0x0000001a0c127211 */ /* 0x000fe400078208ff */
[----:B------:R-:W-:Y:S01]  /*283b0*/  IADD3 R13, R13, R16, RZ ;  /* 0x000000100d0d7210 */ /* 0x000fe20007ffe0ff */
[----:B------:R-:W-:Y:S01]  /*283c0*/  IMAD R11, R14, R11, R15 ;  /* 0x0000000b0e0b7224 */ /* 0x000fe200078e020f */
[----:B------:R-:W-:Y:S02]  /*283d0*/  LEA R19, P0, R2, R24, 0x1 ;  /* 0x0000001802137211 */ /* 0x000fe400078008ff */
[----:B------:R-:W-:Y:S01]  /*283e0*/  LEA.HI.X R17, R12, R27, R13, 0x1, P1 ;  /* 0x0000001b0c117211 */ /* 0x000fe200008f0c0d */
[----:B------:R-:W-:-:S05]  /*283f0*/  IMAD.IADD R3, R3, 0x1, R11 ;  /* 0x0000000103037824 */ /* 0x000fca00078e020b */
[----:B------:R-:W-:Y:S01]  /*28400*/  LEA.HI.X R16, R2, R25, R3, 0x1, P0 ;  /* 0x0000001902107211 */ /* 0x000fe200000f0c03 */
[----:B------:R-:W-:Y:S05]  /*28410*/  BRA.DIV ~URZ, `(.L_x_1550) ;  /* 0x00005f727f007947 */ /* 0x000fea000b800000 */
[----:B------:R1:W2:Y:S02]  /*28420*/  SHFL.IDX PT, R11, R17, RZ, 0x181f ;  /* 0x00181fff110b7589 */ /* 0x0002a400000e0000 */
.L_x_1600:
[----:B------:R-:W-:Y:S05]  /*28430*/  BRA.DIV ~URZ, `(.L_x_1551) ;  /* 0x00005fd27f007947 */ /* 0x000fea000b800000 */
[----:B------:R3:W4:Y:S01]  /*28440*/  SHFL.IDX PT, R12, R18, RZ, 0x181f ;  /* 0x00181fff120c7589 */ /* 0x00072200000e0000 */
[----:B--2---:R-:W-:-:S03]  /*28450*/  MOV R13, R11 ;  /* 0x0000000b000d7202 */ /* 0x004fc60000000f00 */
[----:B------:R3:W2:Y:S04]  /*28460*/  SHFL.IDX PT, R15, R16, RZ, 0x181f ;  /* 0x00181fff100f7589 */ /* 0x0006a800000e0000 */
[----:B------:R3:W1:Y:S02]  /*28470*/  SHFL.IDX PT, R14, R19, RZ, 0x181f ;  /* 0x00181fff130e7589 */ /* 0x00066400000e0000 */
.L_x_1601:
[----:B------:R-:W-:Y:S01]  /*28480*/  IMAD R20, R34, R30, RZ ;  /* 0x0000001e22147224 */ /* 0x000fe200078e02ff */
[----:B------:R-:W-:Y:S01]  /*28490*/  ISETP.GE.AND P0, PT, R55, R44, PT ;  /* 0x0000002c3700720c */ /* 0x000fe20003f06270 */
[----:B------:R-:W-:Y:S01]  /*284a0*/  CS2R R30, SRZ ;  /* 0x00000000001e7805 */ /* 0x000fe2000001ff00 */
[----:B------:R-:W-:Y:S01]  /*284b0*/  SHF.R.S32.HI R21, RZ, 0x1f, R55 ;  /* 0x0000001fff157819 */ /* 0x000fe20000011437 */
[----:B------:R-:W-:Y:S01]  /*284c0*/  CS2R R28, SRZ ;  /* 0x00000000001c7805 */ /* 0x000fe2000001ff00 */
[----:B------:R-:W-:-:S13]  /*284d0*/  ISETP.GE.OR P0, PT, R33, R20, P0 ;  /* 0x000000142100720c */ /* 0x000fda0000706670 */
[C---:B------:R-:W-:Y:S01]  /*284e0*/  @!P0 IMAD.SHL.U32 R2, R55.reuse, 0x2, RZ ;  /* 0x0000000237028824 */ /* 0x040fe200078e00ff */
[----:B------:R-:W-:-:S04]  /*284f0*/  @!P0 SHF.L.U64.HI R3, R55, 0x1, R21 ;  /* 0x0000000137038819 */ /* 0x000fc80000010215 */
[----:B----4-:R-:W-:-:S05]  /*28500*/  @!P0 IADD3 R12, P1, R12, R2, RZ ;  /* 0x000000020c0c8210 */ /* 0x010fca0007f3e0ff */
[--C-:B------:R-:W-:Y:S01]  /*28510*/  @!P0 IMAD.X R13, R13, 0x1, R3.reuse, P1 ;  /* 0x000000010d0d8824 */ /* 0x100fe200008e0603 */
[----:B-1----:R-:W-:Y:S01]  /*28520*/  @!P0 IADD3 R2, P1, R14, R2, RZ ;  /* 0x000000020e028210 */ /* 0x002fe20007f3e0ff */
[----:B------:R-:W-:Y:S01]  /*28530*/  CS2R R26, SRZ ;  /* 0x00000000001a7805 */ /* 0x000fe2000001ff00 */
[----:B------:R-:W-:Y:S02]  /*28540*/  CS2R R24, SRZ ;  /* 0x0000000000187805 */ /* 0x000fe4000001ff00 */
[----:B------:R-:W4:Y:S01]  /*28550*/  @!P0 LD.E.128 R28, [R12.64] ;  /* 0x000000040c1c8980 */ /* 0x000f22000c101d00 */
[----:B--2---:R-:W-:-:S05]  /*28560*/  @!P0 IMAD.X R3, R15, 0x1, R3, P1 ;  /* 0x000000010f038824 */ /* 0x004fca00008e0603 */
[----:B------:R1:W2:Y:S01]  /*28570*/  @!P0 LD.E.128 R24, [R2.64] ;  /* 0x0000000402188980 */ /* 0x0002a2000c101d00 */
[----:B------:R-:W-:Y:S01]  /*28580*/  CS2R R50, SRZ ;  /* 0x0000000000327805 */ /* 0x000fe2000001ff00 */
[----:B----4-:R-:W-:Y:S01]  /*28590*/  IMAD.MOV.U32 R12, RZ, RZ, R30 ;  /* 0x000000ffff0c7224 */ /* 0x010fe200078e001e */
[----:B-1----:R-:W-:Y:S01]  /*285a0*/  MOV R3, R28 ;  /* 0x0000001c00037202 */ /* 0x002fe20000000f00 */
[----:B------:R-:W-:Y:S02]  /*285b0*/  IMAD.MOV.U32 R11, RZ, RZ, R31 ;  /* 0x000000ffff0b7224 */ /* 0x000fe400078e001f */
[----:B------:R-:W-:Y:S01]  /*285c0*/  IMAD.MOV.U32 R2, RZ, RZ, R29 ;  /* 0x000000ffff027224 */ /* 0x000fe200078e001d */
[----:B------:R-:W-:Y:S02]  /*285d0*/  PRMT R34, R3, 0x7610, R34 ;  /* 0x0000761003227816 */ /* 0x000fe40000000022 */
[----:B------:R-:W-:Y:S01]  /*285e0*/  PRMT R54, R11, 0x7610, R54 ;  /* 0x000076100b367816 */ /* 0x000fe20000000036 */
[----:B--2---:R-:W-:Y:S01]  /*285f0*/  IMAD.MOV.U32 R11, RZ, RZ, R27 ;  /* 0x000000ffff0b7224 */ /* 0x004fe200078e001b */
[----:B------:R-:W-:Y:S01]  /*28600*/  PRMT R32, R2, 0x5410, R12 ;  /* 0x0000541002207816 */ /* 0x000fe2000000000c */
[----:B------:R-:W-:Y:S01]  /*28610*/  IMAD.MOV.U32 R12, RZ, RZ, R26 ;  /* 0x000000ffff0c7224 */ /* 0x000fe200078e001a */
[----:B------:R-:W-:Y:S01]  /*28620*/  MOV R3, R24 ;  /* 0x0000001800037202 */ /* 0x000fe20000000f00 */
[----:B------:R-:W-:-:S03]  /*28630*/  IMAD.MOV.U32 R2, RZ, RZ, R25 ;  /* 0x000000ffff027224 */ /* 0x000fc600078e0019 */
[----:B------:R-:W-:Y:S02]  /*28640*/  PRMT R47, R11, 0x5410, R12 ;  /* 0x000054100b2f7816 */ /* 0x000fe4000000000c */
[----:B------:R-:W-:Y:S01]  /*28650*/  PRMT R46, R2, 0x5410, R3 ;  /* 0x00005410022e7816 */ /* 0x000fe20000000003 */
[----:B------:R-:W-:Y:S05]  /*28660*/  BRA.DIV ~URZ, `(.L_x_1552) ;  /* 0x00005f227f007947 */ /* 0x000fea000b800000 */
[----:B------:R1:W2:Y:S04]  /*28670*/  SHFL.IDX PT, R13, R17, 0x1, 0x181f ;  /* 0x00381f00110d7f89 */ /* 0x0002a800000e0000 */
[----:B------:R1:W4:Y:S04]  /*28680*/  SHFL.IDX PT, R12, R18, 0x1, 0x181f ;  /* 0x00381f00120c7f89 */ /* 0x00032800000e0000 */
[----:B------:R1:W3:Y:S04]  /*28690*/  SHFL.IDX PT, R11, R16, 0x1, 0x181f ;  /* 0x00381f00100b7f89 */ /* 0x0002e800000e0000 */
[----:B------:R1:W1:Y:S02]  /*286a0*/  SHFL.IDX PT, R2, R19, 0x1, 0x181f ;  /* 0x00381f0013027f89 */ /* 0x00026400000e0000 */
.L_x_1602:
[----:B------:R-:W-:Y:S01]  /*286b0*/  IADD3 R3, R33, 0x10, RZ ;  /* 0x0000001021037810 */ /* 0x000fe20007ffe0ff */
[----:B------:R-:W-:Y:S01]  /*286c0*/  BSSY B0, `(.L_x_1553) ;  /* 0x0000013000007945 */ /* 0x000fe20003800000 */
[----:B------:R-:W-:Y:S01]  /*286d0*/  CS2R R48, SRZ ;  /* 0x0000000000307805 */ /* 0x000fe2000001ff00 */
[----:B------:R-:W-:Y:S01]  /*286e0*/  CS2R R42, SRZ ;  /* 0x00000000002a7805 */ /* 0x000fe2000001ff00 */
[----:B------:R-:W-:Y:S01]  /*286f0*/  ISETP.GE.AND P0, PT, R3, R20, PT ;  /* 0x000000140300720c */ /* 0x000fe20003f06270 */
[----:B------:R-:W-:-:S12]  /*28700*/  CS2R R40, SRZ ;  /* 0x0000000000287805 */ /* 0x000fd8000001ff00 */
[----:B------:R-:W-:Y:S05]  /*28710*/  @P0 BRA `(.L_x_1554) ;  /* 0x000000d000000947 */ /* 0x000fea0003800000 */
[----:B------:R-:W-:Y:S01]  /*28720*/  ISETP.GE.AND P0, PT, R55, R44, PT ;  /* 0x0000002c3700720c */ /* 0x000fe20003f06270 */
[----:B------:R-:W-:Y:S01]  /*28730*/  CS2R R48, SRZ ;  /* 0x0000000000307805 */ /* 0x000fe2000001ff00 */
[----:B------:R-:W-:Y:S01]  /*28740*/  CS2R R42, SRZ ;  /* 0x00000000002a7805 */ /* 0x000fe2000001ff00 */
[----:B------:R-:W-:-:S10]  /*28750*/  CS2R R40, SRZ ;  /* 0x0000000000287805 */ /* 0x000fd4000001ff00 */
[----:B------:R-:W-:Y:S05]  /*28760*/  @P0 BRA `(.L_x_1554) ;  /* 0x0000008000000947 */ /* 0x000fea0003800000 */
[C---:B------:R-:W-:Y:S01]  /*28770*/  IMAD.SHL.U32 R14, R55.reuse, 0x2, RZ ;  /* 0x00000002370e7824 */ /* 0x040fe200078e00ff */
[----:B------:R-:W-:-:S04]  /*28780*/  SHF.L.U64.HI R3, R55, 0x1, R21 ;  /* 0x0000000137037819 */ /* 0x000fc80000010215 */
[-C--:B----4-:R-:W-:Y:S02]  /*28790*/  IADD3 R12, P1, R12, R14.reuse, RZ ;  /* 0x0000000e0c0c7210 */ /* 0x090fe40007f3e0ff */
[----:B-1----:R-:W-:-:S03]  /*287a0*/  IADD3 R2, P0, R2, R14, RZ ;  /* 0x0000000e02027210 */ /* 0x002fc60007f1e0ff */
[--C-:B--2---:R-:W-:Y:S02]  /*287b0*/  IMAD.X R13, R13, 0x1, R3.reuse, P1 ;  /* 0x000000010d0d7824 */ /* 0x104fe400008e0603 */
[----:B---3--:R-:W-:-:S03]  /*287c0*/  IMAD.X R3, R11, 0x1, R3, P0 ;  /* 0x000000010b037824 */ /* 0x008fc600000e0603 */
[----:B------:R1:W5:Y:S04]  /*287d0*/  LD.E.128 R48, [R12.64] ;  /* 0x000000040c307980 */ /* 0x000368000c101d00 */
[----:B------:R1:W5:Y:S02]  /*287e0*/  LD.E.128 R40, [R2.64] ;  /* 0x0000000402287980 */ /* 0x000364000c101d00 */
.L_x_1554:
[----:B------:R-:W-:Y:S05]  /*287f0*/  BSYNC B0 ;  /* 0x0000000000007941 */ /* 0x000fea0003800000 */
.L_x_1553:
[----:B-1--45:R-:W-:Y:S01]  /*28800*/  IMAD.MOV.U32 R12, RZ, RZ, R50 ;  /* 0x000000ffff0c7224 */ /* 0x032fe200078e0032 */
[----:B------:R-:W-:Y:S01]  /*28810*/  MOV R3, R48 ;  /* 0x0000003000037202 */ /* 0x000fe20000000f00 */
[----:B---3--:R-:W-:Y:S02]  /*28820*/  IMAD.MOV.U32 R11, RZ, RZ, R51 ;  /* 0x000000ffff0b7224 */ /* 0x008fe400078e0033 */
[----:B------:R-:W-:-:S03]  /*28830*/  IMAD.MOV.U32 R2, RZ, RZ, R49 ;  /* 0x000000ffff027224 */ /* 0x000fc600078e0031 */
        /* <DEDUP_REMOVED lines=9> */
[----:B------:R1:W3:Y:S02]  /*288d0*/  SHFL.IDX PT, R11, R17, 0x2, 0x181f ;  /* 0x00581f00110b7f89 */ /* 0x0002e400000e0000 */
.L_x_1603:
[----:B------:R-:W-:Y:S05]  /*288e0*/  BRA.DIV ~URZ, `(.L_x_1556) ;  /* 0x00005f627f007947 */ /* 0x000fea000b800000 */
[----:B------:R4:W1:Y:S01]  /*288f0*/  SHFL.IDX PT, R12, R18, 0x2, 0x181f ;  /* 0x00581f00120c7f89 */ /* 0x00086200000e0000 */
[----:B--23--:R-:W-:-:S03]  /*28900*/  MOV R13, R11 ;  /* 0x0000000b000d7202 */ /* 0x00cfc60000000f00 */
[----:B------:R4:W2:Y:S04]  /*28910*/  SHFL.IDX PT, R15, R16, 0x2, 0x181f ;  /* 0x00581f00100f7f89 */ /* 0x0008a800000e0000 */
[----:B------:R4:W3:Y:S02]  /*28920*/  SHFL.IDX PT, R14, R19, 0x2, 0x181f ;  /* 0x00581f00130e7f89 */ /* 0x0008e400000e0000 */
.L_x_1604:
[----:B------:R-:W-:Y:S01]  /*28930*/  ISETP.GE.AND P0, PT, R55, R44, PT ;  /* 0x0000002c3700720c */ /* 0x000fe20003f06270 */
[----:B------:R-:W-:Y:S01]  /*28940*/  CS2R R62, SRZ ;  /* 0x00000000003e7805 */ /* 0x000fe2000001ff00 */
[----:B------:R-:W-:Y:S01]  /*28950*/  IADD3 R2, R33, 0x20, RZ ;  /* 0x0000002021027810 */ /* 0x000fe20007ffe0ff */
[----:B------:R-:W-:-:S03]  /*28960*/  CS2R R60, SRZ ;  /* 0x00000000003c7805 */ /* 0x000fc6000001ff00 */
[----:B------:R-:W-:-:S13]  /*28970*/  ISETP.GE.OR P0, PT, R2, R20, P0 ;  /* 0x000000140200720c */ /* 0x000fda0000706670 */
[C---:B------:R-:W-:Y:S01]  /*28980*/  @!P0 IMAD.SHL.U32 R2, R55.reuse, 0x2, RZ ;  /* 0x0000000237028824 */ /* 0x040fe200078e00ff */
[----:B------:R-:W-:-:S04]  /*28990*/  @!P0 SHF.L.U64.HI R3, R55, 0x1, R21 ;  /* 0x0000000137038819 */ /* 0x000fc80000010215 */
[----:B-1----:R-:W-:-:S05]  /*289a0*/  @!P0 IADD3 R12, P1, R12, R2, RZ ;  /* 0x000000020c0c8210 */ /* 0x002fca0007f3e0ff */
[--C-:B------:R-:W-:Y:S01]  /*289b0*/  @!P0 IMAD.X R13, R13, 0x1, R3.reuse, P1 ;  /* 0x000000010d0d8824 */ /* 0x100fe200008e0603 */
[----:B---3--:R-:W-:Y:S01]  /*289c0*/  @!P0 IADD3 R2, P1, R14, R2, RZ ;  /* 0x000000020e028210 */ /* 0x008fe20007f3e0ff */
[----:B------:R-:W-:Y:S01]  /*289d0*/  CS2R R58, SRZ ;  /* 0x00000000003a7805 */ /* 0x000fe2000001ff00 */
[----:B------:R-:W-:Y:S02]  /*289e0*/  CS2R R56, SRZ ;  /* 0x0000000000387805 */ /* 0x000fe4000001ff00 */
[----:B------:R-:W3:Y:S01]  /*289f0*/  @!P0 LD.E.128 R60, [R12.64] ;  /* 0x000000040c3c8980 */ /* 0x000ee2000c101d00 */
[----:B--2---:R-:W-:-:S05]  /*28a00*/  @!P0 IMAD.X R3, R15, 0x1, R3, P1 ;  /* 0x000000010f038824 */ /* 0x004fca00008e0603 */
[----:B------:R1:W2:Y:S01]  /*28a10*/  @!P0 LD.E.128 R56, [R2.64] ;  /* 0x0000000402388980 */ /* 0x0002a2000c101d00 */
[----:B------:R-:W-:Y:S01]  /*28a20*/  CS2R R74, SRZ ;  /* 0x00000000004a7805 */ /* 0x000fe2000001ff00 */
[----:B---3--:R-:W-:Y:S01]  /*28a30*/  IMAD.MOV.U32 R12, RZ, RZ, R62 ;  /* 0x000000ffff0c7224 */ /* 0x008fe200078e003e */
[----:B-1----:R-:W-:Y:S01]  /*28a40*/  MOV R3, R60 ;  /* 0x0000003c00037202 */ /* 0x002fe20000000f00 */
[----:B------:R-:W-:Y:S02]  /*28a50*/  IMAD.MOV.U32 R11, RZ, RZ, R63 ;  /* 0x000000ffff0b7224 */ /* 0x000fe400078e003f */
[----:B------:R-:W-:-:S03]  /*28a60*/  IMAD.MOV.U32 R2, RZ, RZ, R61 ;  /* 0x000000ffff027224 */ /* 0x000fc600078e003d */
        /* <DEDUP_REMOVED lines=10> */
[----:B------:R1:W3:Y:S04]  /*28b10*/  SHFL.IDX PT, R12, R18, 0x3, 0x181f ;  /* 0x00781f00120c7f89 */ /* 0x0002e800000e0000 */
[----:B------:R1:W4:Y:S04]  /*28b20*/  SHFL.IDX PT, R11, R16, 0x3, 0x181f ;  /* 0x00781f00100b7f89 */ /* 0x00032800000e0000 */
[----:B------:R1:W1:Y:S02]  /*28b30*/  SHFL.IDX PT, R2, R19, 0x3, 0x181f ;  /* 0x00781f0013027f89 */ /* 0x00026400000e0000 */
.L_x_1605:
        /* <DEDUP_REMOVED lines=14> */
[-C--:B---3--:R-:W-:Y:S02]  /*28c20*/  IADD3 R12, P1, R12, R14.reuse, RZ ;  /* 0x0000000e0c0c7210 */ /* 0x088fe40007f3e0ff */
[----:B-1----:R-:W-:-:S03]  /*28c30*/  IADD3 R2, P0, R2, R14, RZ ;  /* 0x0000000e02027210 */ /* 0x002fc60007f1e0ff */
[--C-:B--2---:R-:W-:Y:S02]  /*28c40*/  IMAD.X R13, R13, 0x1, R3.reuse, P1 ;  /* 0x000000010d0d7824 */ /* 0x104fe400008e0603 */
[----:B----4-:R-:W-:-:S03]  /*28c50*/  IMAD.X R3, R11, 0x1, R3, P0 ;  /* 0x000000010b037824 */ /* 0x010fc600000e0603 */
[----:B------:R1:W5:Y:S04]  /*28c60*/  LD.E.128 R72, [R12.64] ;  /* 0x000000040c487980 */ /* 0x000368000c101d00 */
[----:B------:R1:W5:Y:S02]  /*28c70*/  LD.E.128 R64, [R2.64] ;  /* 0x0000000402407980 */ /* 0x000364000c101d00 */
.L_x_1559:
[----:B------:R-:W-:Y:S05]  /*28c80*/  BSYNC B0 ;  /* 0x0000000000007941 */ /* 0x000fea0003800000 */
.L_x_1558:
[----:B-1-3-5:R-:W-:Y:S01]  /*28c90*/  IMAD.MOV.U32 R12, RZ, RZ, R74 ;  /* 0x000000ffff0c7224 */ /* 0x02afe200078e004a */
[----:B------:R-:W-:Y:S01]  /*28ca0*/  MOV R3, R72 ;  /* 0x0000004800037202 */ /* 0x000fe20000000f00 */
[----:B----4-:R-:W-:Y:S02]  /*28cb0*/  IMAD.MOV.U32 R11, RZ, RZ, R75 ;  /* 0x000000ffff0b7224 */ /* 0x010fe400078e004b */
        /* <DEDUP_REMOVED lines=11> */
.L_x_1606:
[----:B------:R-:W-:Y:S05]  /*28d70*/  BRA.DIV ~URZ, `(.L_x_1561) ;  /* 0x00005f427f007947 */ /* 0x000fea000b800000 */
[----:B------:R4:W1:Y:S01]  /*28d80*/  SHFL.IDX PT, R12, R18, 0x4, 0x181f ;  /* 0x00981f00120c7f89 */ /* 0x00086200000e0000 */
[----:B--23--:R-:W-:-:S03]  /*28d90*/  MOV R13, R11 ;  /* 0x0000000b000d7202 */ /* 0x00cfc60000000f00 */
[----:B------:R4:W2:Y:S04]  /*28da0*/  SHFL.IDX PT, R15, R16, 0x4, 0x181f ;  /* 0x00981f00100f7f89 */ /* 0x0008a800000e0000 */
[----:B------:R4:W3:Y:S02]  /*28db0*/  SHFL.IDX PT, R14, R19, 0x4, 0x181f ;  /* 0x00981f00130e7f89 */ /* 0x0008e400000e0000 */
.L_x_1607:
        /* <DEDUP_REMOVED lines=33> */
.L_x_1608:
        /* <DEDUP_REMOVED lines=20> */
.L_x_1564:
[----:B------:R-:W-:Y:S05]  /*29110*/  BSYNC B0 ;  /* 0x0000000000007941 */ /* 0x000fea0003800000 */
.L_x_1563:
        /* <DEDUP_REMOVED lines=14> */
.L_x_1609:
[----:B------:R-:W-:Y:S05]  /*29200*/  BRA.DIV ~URZ, `(.L_x_1566) ;  /* 0x00005f227f007947 */ /* 0x000fea000b800000 */
[----:B------:R4:W1:Y:S01]  /*29210*/  SHFL.IDX PT, R12, R18, 0x6, 0x181f ;  /* 0x00d81f00120c7f89 */ /* 0x00086200000e0000 */
[----:B--23--:R-:W-:-:S03]  /*29220*/  MOV R13, R11 ;  /* 0x0000000b000d7202 */ /* 0x00cfc60000000f00 */
[----:B------:R4:W2:Y:S04]  /*29230*/  SHFL.IDX PT, R14, R16, 0x6, 0x181f ;  /* 0x00d81f00100e7f89 */ /* 0x0008a800000e0000 */
[----:B------:R4:W3:Y:S02]  /*29240*/  SHFL.IDX PT, R2, R19, 0x6, 0x181f ;  /* 0x00d81f0013027f89 */ /* 0x0008e400000e0000 */
.L_x_1610:
[----:B------:R-:W-:Y:S01]  /*29250*/  IADD3 R3, R33, 0x60, RZ ;  /* 0x0000006021037810 */ /* 0x000fe20007ffe0ff */
[----:B------:R-:W-:Y:S01]  /*29260*/  BSSY B0, `(.L_x_1567) ;  /* 0x0000013000007945 */ /* 0x000fe20003800000 */
[----:B------:R-:W-:Y:S01]  /*29270*/  CS2R R94, SRZ ;  /* 0x00000000005e7805 */ /* 0x000fe2000001ff00 */
[----:B------:R-:W-:Y:S01]  /*29280*/  CS2R R92, SRZ ;  /* 0x00000000005c7805 */ /* 0x000fe2000001ff00 */
[----:B------:R-:W-:Y:S01]  /*29290*/  ISETP.GE.AND P0, PT, R3, R20, PT ;  /* 0x000000140300720c */ /* 0x000fe20003f06270 */
[----:B------:R-:W-:Y:S01]  /*292a0*/  CS2R R98, SRZ ;  /* 0x0000000000627805 */ /* 0x000fe2000001ff00 */
[----:B------:R-:W-:-:S11]  /*292b0*/  CS2R R96, SRZ ;  /* 0x0000000000607805 */ /* 0x000fd6000001ff00 */
[----:B------:R-:W-:Y:S05]  /*292c0*/  @P0 BRA `(.L_x_1568) ;  /* 0x000000c000000947 */ /* 0x000fea0003800000 */
[----:B------:R-:W-:Y:S01]  /*292d0*/  ISETP.GE.AND P0, PT, R55, R44, PT ;  /* 0x0000002c3700720c */ /* 0x000fe20003f06270 */
[----:B------:R-:W-:-:S12]  /*292e0*/  CS2R R94, SRZ ;  /* 0x00000000005e7805 */ /* 0x000fd8000001ff00 */
[----:B------:R-:W-:Y:S05]  /*292f0*/  @P0 BRA `(.L_x_1568) ;  /* 0x0000009000000947 */ /* 0x000fea0003800000 */
[----:B------:R-:W-:Y:S01]  /*29300*/  IMAD.SHL.U32 R11, R55, 0x2, RZ ;  /* 0x00000002370b7824 */ /* 0x000fe200078e00ff */
[----:B------:R-:W-:-:S04]  /*29310*/  SHF.R.S32.HI R3, RZ, 0x1f, R55 ;  /* 0x0000001fff037819 */ /* 0x000fc80000011437 */
[----:B------:R-:W-:Y:S02]  /*29320*/  SHF.L.U64.HI R3, R55, 0x1, R3 ;  /* 0x0000000137037819 */ /* 0x000fe40000010203 */
[-C--:B-1----:R-:W-:Y:S02]  /*29330*/  IADD3 R12, P1, R12, R11.reuse, RZ ;  /* 0x0000000b0c0c7210 */ /* 0x082fe40007f3e0ff */
[----:B---3--:R-:W-:-:S03]  /*29340*/  IADD3 R2, P0, R2, R11, RZ ;  /* 0x0000000b02027210 */ /* 0x008fc60007f1e0ff */
[--C-:B------:R-:W-:Y:S02]  /*29350*/  IMAD.X R13, R13, 0x1, R3.reuse, P1 ;  /* 0x000000010d0d7824 */ /* 0x100fe400008e0603 */
[----:B--2---:R-:W-:-:S03]  /*29360*/  IMAD.X R3, R14, 0x1, R3, P0 ;  /* 0x000000010e037824 */ /* 0x004fc600000e0603 */
[----:B------:R1:W5:Y:S04]  /*29370*/  LD.E.128 R92, [R12.64] ;  /* 0x000000040c5c7980 */ /* 0x000368000c101d00 */
[----:B------:R1:W5:Y:S02]  /*29380*/  LD.E.128 R96, [R2.64] ;  /* 0x0000000402607980 */ /* 0x000364000c101d00 */
.L_x_1568:
[----:B------:R-:W-:Y:S05]  /*29390*/  BSYNC B0 ;  /* 0x0000000000007941 */ /* 0x000fea0003800000 */
.L_x_1567:
[----:B-1---5:R-:W-:Y:S01]  /*293a0*/  IMAD.MOV.U32 R12, RZ, RZ, R94 ;  /* 0x000000ffff0c7224 */ /* 0x022fe200078e005e */
[----:B------:R-:W-:Y:S01]  /*293b0*/  MOV R3, R92 ;  /* 0x0000005c00037202 */ /* 0x000fe20000000f00 */
[----:B------:R-:W-:Y:S01]  /*293c0*/  IMAD.MOV.U32 R11, RZ, RZ, R95 ;  /* 0x000000ffff0b7224 */ /* 0x000fe200078e005f */
[----:B------:R-:W-:Y:S01]  /*293d0*/  CS2R R102, SRZ ;  /* 0x0000000000667805 */ /* 0x000fe2000001ff00 */
        /* <DEDUP_REMOVED lines=10> */
[----:B------:R1:W3:Y:S04]  /*29480*/  SHFL.IDX PT, R13, R17, 0x7, 0x181f ;  /* 0x00f81f00110d7f89 */ /* 0x0002e800000e0000 */
[----:B------:R1:W4:Y:S04]  /*29490*/  SHFL.IDX PT, R12, R18, 0x7, 0x181f ;  /* 0x00f81f00120c7f89 */ /* 0x00032800000e0000 */
[----:B------:R1:W2:Y:S04]  /*294a0*/  SHFL.IDX PT, R15, R16, 0x7, 0x181f ;  /* 0x00f81f00100f7f89 */ /* 0x0002a800000e0000 */
[----:B------:R1:W1:Y:S02]  /*294b0*/  SHFL.IDX PT, R2, R19, 0x7, 0x181f ;  /* 0x00f81f0013027f89 */ /* 0x00026400000e0000 */
.L_x_1611:
[----:B------:R-:W-:Y:S01]  /*294c0*/  IADD3 R3, R33, 0x70, RZ ;  /* 0x0000007021037810 */ /* 0x000fe20007ffe0ff */
[----:B------:R-:W-:Y:S01]  /*294d0*/  BSSY B0, `(.L_x_1570) ;  /* 0x0000012000007945 */ /* 0x000fe20003800000 */
[----:B------:R-:W-:Y:S01]  /*294e0*/  CS2R R100, SRZ ;  /* 0x0000000000647805 */ /* 0x000fe2000001ff00 */
[----:B------:R-:W-:Y:S01]  /*294f0*/  CS2R R106, SRZ ;  /* 0x00000000006a7805 */ /* 0x000fe2000001ff00 */
[----:B------:R-:W-:Y:S01]  /*29500*/  ISETP.GE.AND P0, PT, R3, R20, PT ;  /* 0x000000140300720c */ /* 0x000fe20003f06270 */
[----:B------:R-:W-:-:S12]  /*29510*/  CS2R R104, SRZ ;  /* 0x0000000000687805 */ /* 0x000fd8000001ff00 */
[----:B------:R-:W-:Y:S05]  /*29520*/  @P0 BRA `(.L_x_1571) ;  /* 0x000000c000000947 */ /* 0x000fea0003800000 */
[C---:B------:R-:W-:Y:S01]  /*29530*/  ISETP.GE.AND P0, PT, R55.reuse, R44, PT ;  /* 0x0000002c3700720c */ /* 0x040fe20003f06270 */
[----:B------:R-:W-:Y:S01]  /*29540*/  IMAD.SHL.U32 R3, R55, 0x2, RZ ;  /* 0x0000000237037824 */ /* 0x000fe200078e00ff */
[----:B------:R-:W-:Y:S01]  /*29550*/  SHF.R.S32.HI R11, RZ, 0x1f, R55 ;  /* 0x0000001fff0b7819 */ /* 0x000fe20000011437 */
[----:B------:R-:W-:-:S03]  /*29560*/  CS2R R102, SRZ ;  /* 0x0000000000667805 */ /* 0x000fc6000001ff00 */
[-C--:B-12---:R-:W-:Y:S02]  /*29570*/  IADD3 R14, P1, R2, R3.reuse, RZ ;  /* 0x00000003020e7210 */ /* 0x086fe40007f3e0ff */
[----:B----4-:R-:W-:Y:S02]  /*29580*/  IADD3 R2, P2, R12, R3, RZ ;  /* 0x000000030c027210 */ /* 0x010fe40007f5e0ff */
[----:B------:R-:W-:-:S05]  /*29590*/  SHF.L.U64.HI R11, R55, 0x1, R11 ;  /* 0x00000001370b7819 */ /* 0x000fca000001020b */
[--C-:B---3--:R-:W-:Y:S02]  /*295a0*/  IMAD.X R3, R13, 0x1, R11.reuse, P2 ;  /* 0x000000010d037824 */ /* 0x108fe400010e060b */
[----:B------:R-:W-:Y:S01]  /*295b0*/  IMAD.X R15, R15, 0x1, R11, P1 ;  /* 0x000000010f0f7824 */ /* 0x000fe200008e060b */
[----:B------:R-:W-:Y:S05]  /*295c0*/  @P0 BRA `(.L_x_1571) ;  /* 0x0000002000000947 */ /* 0x000fea0003800000 */
[----:B------:R1:W5:Y:S04]  /*295d0*/  LD.E.128 R100, [R2.64] ;  /* 0x0000000402647980 */ /* 0x000368000c101d00 */
[----:B------:R1:W5:Y:S02]  /*295e0*/  LD.E.128 R104, [R14.64] ;  /* 0x000000040e687980 */ /* 0x000364000c101d00 */
.L_x_1571:
[----:B------:R-:W-:Y:S05]  /*295f0*/  BSYNC B0 ;  /* 0x0000000000007941 */ /* 0x000fea0003800000 */
.L_x_1570:
[----:B------:R-:W-:Y:S01]  /*29600*/  IADD3 R11, R45, -c[0x0][0x20], RZ ;  /* 0x800008002d0b7a10 */ /* 0x000fe20007ffe0ff */
[----:B------:R-:W-:-:S04]  /*29610*/  DEPBAR.LE SB0, 0x1 ;  /* 0x000080400000791a */ /* 0x000fc80000000000 */
[----:B-1--4-:R-:W4:Y:S01]  /*29620*/  LDL.64 R2, [R11+0x20] ;  /* 0x000020000b027983 */ /* 0x012f220000100a00 */
[----:B------:R-:W-:Y:S03]  /*29630*/  WARPSYNC 0xffffffff ;  /* 0xffffffff00007948 */ /* 0x000fe60003800000 */
[----:B------:R-:W-:Y:S06]  /*29640*/  BAR.SYNC.DEFER_BLOCKING 0x0 ;  /* 0x0000000000007b1d */ /* 0x000fec0000010000 */
[----:B---3--:R1:W3:Y:S04]  /*29650*/  LDL.64 R12, [R11+0x28] ;  /* 0x000028000b0c7983 */ /* 0x0082e80000100a00 */
[----:B--2-4-:R2:W4:Y:S01]  /*29660*/  LD.E R14, [R2.64] ;  /* 0x00000004020e7980 */ /* 0x014522000c101900 */
[----:B------:R-:W-:Y:S01]  /*29670*/  ISETP.GE.AND P1, PT, R55, R44, PT ;  /* 0x0000002c3700720c */ /* 0x000fe20003f26270 */
[----:B-1---5:R-:W-:-:S02]  /*29680*/  IMAD.MOV.U32 R11, RZ, RZ, R103 ;  /* 0x000000ffff0b7224 */ /* 0x022fc400078e0067 */
[----:B---3--:R4:W5:Y:S01]  /*29690*/  LD.E.64 R52, [R12.64] ;  /* 0x000000040c347980 */ /* 0x008962000c101b00 */
[----:B------:R-:W-:Y:S01]  /*296a0*/  BSSY B0, `(.L_x_1572) ;  /* 0x0000080000007945 */ /* 0x000fe20003800000 */
[----:B--2---:R-:W-:Y:S02]  /*296b0*/  IMAD.MOV.U32 R2, RZ, RZ, R102 ;  /* 0x000000ffff027224 */ /* 0x004fe400078e0066 */
[----:B------:R-:W-:-:S03]  /*296c0*/  IMAD.MOV.U32 R3, RZ, RZ, R100 ;  /* 0x000000ffff037224 */ /* 0x000fc600078e0064 */
[----:B------:R-:W-:Y:S01]  /*296d0*/  PRMT R135, R11, 0x5410, R2 ;  /* 0x000054100b877816 */ /* 0x000fe20000000002 */
[----:B------:R-:W-:Y:S02]  /*296e0*/  IMAD.MOV.U32 R2, RZ, RZ, R101 ;  /* 0x000000ffff027224 */ /* 0x000fe400078e0065 */
[----:B------:R-:W-:-:S03]  /*296f0*/  IMAD.MOV.U32 R11, RZ, RZ, R107 ;  /* 0x000000ffff0b7224 */ /* 0x000fc600078e006b */
[----:B------:R-:W-:Y:S01]  /*29700*/  PRMT R133, R2, 0x5410, R3 ;  /* 0x0000541002857816 */ /* 0x000fe20000000003 */
[----:B------:R-:W-:Y:S01]  /*29710*/  IMAD.MOV.U32 R3, RZ, RZ, R104 ;  /* 0x000000ffff037224 */ /* 0x000fe200078e0068 */
[----:B------:R-:W-:-:S04]  /*29720*/  MOV R2, R105 ;  /* 0x0000006900027202 */ /* 0x000fc80000000f00 */
[----:B------:R-:W-:Y:S01]  /*29730*/  PRMT R132, R2, 0x5410, R3 ;  /* 0x0000541002847816 */ /* 0x000fe20000000003 */
[----:B----4-:R-:W-:-:S05]  /*29740*/  IMAD R12, R14, -0x80, R20 ;  /* 0xffffff800e0c7824 */ /* 0x010fca00078e0214 */
[----:B------:R-:W-:Y:S02]  /*29750*/  IMNMX R69, R12, 0x80, PT ;  /* 0x000000800c457817 */ /* 0x000fe40003800200 */
[----:B------:R-:W-:Y:S02]  /*29760*/  MOV R12, R106 ;  /* 0x0000006a000c7202 */ /* 0x000fe40000000f00 */
[----:B------:R-:W-:Y:S02]  /*29770*/  ISETP.GE.OR P0, PT, R68, R69, P1 ;  /* 0x000000454400720c */ /* 0x000fe40000f06670 */
[----:B------:R-:W-:-:S11]  /*29780*/  PRMT R134, R11, 0x5410, R12 ;  /* 0x000054100b867816 */ /* 0x000fd6000000000c */
[----:B------:R-:W-:Y:S05]  /*29790*/  @P0 BRA `(.L_x_1573) ;  /* 0x0000070000000947 */ /* 0x000fea0003800000 */
[----:B------:R-:W-:Y:S01]  /*297a0*/  SHF.R.S32.HI R3, RZ, 0x1f, R36 ;  /* 0x0000001fff037819 */ /* 0x000fe20000011424 */
[----:B------:R-:W-:Y:S01]  /*297b0*/  IMAD.SHL.U32 R2, R68, 0x40, RZ ;  /* 0x0000004044027824 */ /* 0x000fe200078e00ff */
[----:B------:R-:W-:Y:S02]  /*297c0*/  LEA.HI R12, R44, R35, RZ, 0x1d ;  /* 0x000000232c0c7211 */ /* 0x000fe400078fe8ff */
[----:B------:R-:W-:Y:S02]  /*297d0*/  LEA.HI R3, R3, R36, RZ, 0x6 ;  /* 0x0000002403037211 */ /* 0x000fe400078f30ff */
[----:B------:R-:W-:Y:S02]  /*297e0*/  SHF.R.S32.HI R13, RZ, 0x1f, R12 ;  /* 0x0000001fff0d7819 */ /* 0x000fe4000001140c */
[----:B------:R-:W-:Y:S01]  /*297f0*/  LOP3.LUT R2, R2, 0x1c0, RZ, 0xc0, !PT ;  /* 0x000001c002027812 */ /* 0x000fe200078ec0ff */
[----:B------:R-:W-:Y:S01]  /*29800*/  IMAD.SHL.U32 R11, R3, 0x8, RZ ;  /* 0x00000008030b7824 */ /* 0x000fe200078e00ff */
[----:B------:R-:W-:Y:S01]  /*29810*/  LEA.HI R13, R13, R12, RZ, 0x3 ;  /* 0x0000000c0d0d7211 */ /* 0x000fe200078f18ff */
[----:B------:R-:W-:Y:S01]  /*29820*/  IMAD.SHL.U32 R12, R12, 0x8, RZ ;  /* 0x000000080c0c7824 */ /* 0x000fe200078e00ff */
[----:B------:R-:W-:-:S02]  /*29830*/  LOP3.LUT R14, R2, 0x38, R55, 0xf8, !PT ;  /* 0x00000038020e7812 */ /* 0x000fc400078ef837 */
[----:B------:R-:W-:Y:S02]  /*29840*/  SHF.R.U32.HI R3, RZ, 0x3, R2 ;  /* 0x00000003ff037819 */ /* 0x000fe40000011602 */
[----:B------:R-:W-:Y:S02]  /*29850*/  LOP3.LUT R11, R11, 0xfffffe00, RZ, 0xc0, !PT ;  /* 0xfffffe000b0b7812 */ /* 0x000fe400078ec0ff */
[----:B------:R-:W-:Y:S01]  /*29860*/  LOP3.LUT R2, R2, 0x38, R12, 0xf8, !PT ;  /* 0x0000003802027812 */ /* 0x000fe200078ef80c */
[----:B------:R-:W-:Y:S01]  /*29870*/  IMAD.SHL.U32 R12, R13, 0x400, RZ ;  /* 0x000004000d0c7824 */ /* 0x000fe200078e00ff */
[----:B------:R-:W-:Y:S02]  /*29880*/  LOP3.LUT R13, R11, R14, R3, 0xf6, !PT ;  /* 0x0000000e0b0d7212 */ /* 0x000fe400078ef603 */
[----:B------:R-:W-:Y:S02]  /*29890*/  LOP3.LUT R3, R2, R3, RZ, 0x3c, !PT ;  /* 0x0000000302037212 */ /* 0x000fe400078e3cff */
[----:B------:R-:W-:Y:S01]  /*298a0*/  LOP3.LUT R2, R12, 0xffffe000, RZ, 0xc0, !PT ;  /* 0xffffe0000c027812 */ /* 0x000fe200078ec0ff */
[----:B-----5:R-:W-:-:S03]  /*298b0*/  IMAD.WIDE.U32 R38, R13, 0x2, R52 ;  /* 0x000000020d267825 */ /* 0x020fc600078e0034 */
[----:B------:R-:W-:Y:S02]  /*298c0*/  IADD3 R2, R3, R2, R11 ;  /* 0x0000000203027210 */ /* 0x000fe40007ffe00b */
[----:B------:R-:W2:Y:S03]  /*298d0*/  LD.E.128 R16, [R38.64] ;  /* 0x0000000426107980 */ /* 0x000ea6000c101d00 */
[----:B------:R-:W-:-:S05]  /*298e0*/  IMAD.WIDE.U32 R36, R2, 0x2, R52 ;  /* 0x0000000202247825 */ /* 0x000fca00078e0034 */
[----:B------:R-:W3:Y:S01]  /*298f0*/  LD.E.128 R12, [R36.64] ;  /* 0x00000004240c7980 */ /* 0x000ee2000c101d00 */
[----:B------:R-:W-:Y:S02]  /*29900*/  SHF.R.U64 R21, R24, 0x10, R25 ;  /* 0x0000001018157819 */ /* 0x000fe40000001219 */
[--C-:B------:R-:W-:Y:S02]  /*29910*/  SHF.R.U64 R2, R28, 0x10, R29.reuse ;  /* 0x000000101c027819 */ /* 0x100fe4000000121d */
[----:B------:R-:W-:Y:S02]  /*29920*/  SHF.R.U32.HI R3, RZ, 0x10, R29 ;  /* 0x00000010ff037819 */ /* 0x000fe4000001161d */
[----:B------:R-:W-:Y:S02]  /*29930*/  SHF.R.U32.HI R23, RZ, 0x10, R25 ;  /* 0x00000010ff177819 */ /* 0x000fe40000011619 */
[----:B------:R-:W-:Y:S02]  /*29940*/  PRMT R29, R46, 0x5432, R21 ;  /* 0x000054322e1d7816 */ /* 0x000fe40000000015 */
[----:B------:R-:W-:-:S02]  /*29950*/  SHF.R.U64 R22, R26, 0x10, R27 ;  /* 0x000000101a167819 */ /* 0x000fc4000000121b */
[--C-:B------:R-:W-:Y:S02]  /*29960*/  SHF.R.U64 R11, R30, 0x10, R31.reuse ;  /* 0x000000101e0b7819 */ /* 0x100fe4000000121f */
[----:B------:R-:W-:Y:S02]  /*29970*/  SHF.R.U32.HI R20, RZ, 0x10, R31 ;  /* 0x00000010ff147819 */ /* 0x000fe4000001161f */
[----:B------:R-:W-:Y:S02]  /*29980*/  SHF.R.U32.HI R27, RZ, 0x10, R27 ;  /* 0x00000010ff1b7819 */ /* 0x000fe4000001161b */
[----:B------:R-:W-:Y:S02]  /*29990*/  PRMT R34, R34, 0x5410, R2 ;  /* 0x0000541022227816 */ /* 0x000fe40000000002 */
[----:B------:R-:W-:Y:S01]  /*299a0*/  PRMT R23, R46, 0x5410, R23 ;  /* 0x000054102e177816 */ /* 0x000fe20000000017 */
[----:B------:R-:W-:Y:S01]  /*299b0*/  IMAD.U32 R46, R29, 0x10000, RZ ;  /* 0x000100001d2e7824 */ /* 0x000fe200078e00ff */
[----:B------:R-:W-:Y:S01]  /*299c0*/  PRMT R28, R47, 0x5432, R22 ;  /* 0x000054322f1c7816 */ /* 0x000fe20000000016 */
[----:B------:R-:W-:Y:S01]  /*299d0*/  IMAD.U32 R45, R34, 0x10000, RZ ;  /* 0x00010000222d7824 */ /* 0x000fe200078e00ff */
[----:B------:R-:W-:-:S02]  /*299e0*/  PRMT R33, R32, 0x5410, R3 ;  /* 0x0000541020217816 */ /* 0x000fc40000000003 */
[----:B------:R-:W-:Y:S02]  /*299f0*/  PRMT R32, R32, 0x5432, R11 ;  /* 0x0000543220207816 */ /* 0x000fe4000000000b */
[----:B------:R-:W-:Y:S02]  /*29a00*/  PRMT R27, R47, 0x5410, R27 ;  /* 0x000054102f1b7816 */ /* 0x000fe4000000001b */
[----:B------:R-:W-:Y:S02]  /*29a10*/  LOP3.LUT R47, R29, 0xffff0000, RZ, 0xc0, !PT ;  /* 0xffff00001d2f7812 */ /* 0x000fe400078ec0ff */
[----:B------:R-:W-:Y:S02]  /*29a20*/  PRMT R30, R54, 0x5410, R20 ;  /* 0x00005410361e7816 */ /* 0x000fe40000000014 */
[----:B------:R-:W-:Y:S01]  /*29a30*/  LOP3.LUT R29, R34, 0xffff0000, RZ, 0xc0, !PT ;  /* 0xffff0000221d7812 */ /* 0x000fe200078ec0ff */
[C---:B------:R-:W-:Y:S01]  /*29a40*/  IMAD.U32 R34, R23.reuse, 0x10000, RZ ;  /* 0x0001000017227824 */ /* 0x040fe200078e00ff */
[----:B------:R-:W-:Y:S01]  /*29a50*/  LOP3.LUT R23, R23, 0xffff0000, RZ, 0xc0, !PT ;  /* 0xffff000017177812 */ /* 0x000fe200078ec0ff */
[C---:B--2---:R-:W-:Y:S01]  /*29a60*/  IMAD.U32 R21, R18.reuse, 0x10000, RZ ;  /* 0x0001000012157824 */ /* 0x044fe200078e00ff */
[----:B------:R-:W-:Y:S01]  /*29a70*/  LOP3.LUT R31, R18, 0xffff0000, RZ, 0xc0, !PT ;  /* 0xffff0000121f7812 */ /* 0x000fe200078ec0ff */
[C---:B------:R-:W-:Y:S01]  /*29a80*/  IMAD.U32 R24, R17.reuse, 0x10000, RZ ;  /* 0x0001000011187824 */ /* 0x040fe200078e00ff */
[----:B------:R-:W-:Y:S01]  /*29a90*/  LOP3.LUT R22, R17, 0xffff0000, RZ, 0xc0, !PT ;  /* 0xffff000011167812 */ /* 0x000fe200078ec0ff */
[C---:B------:R-:W-:Y:S01]  /*29aa0*/  IMAD.U32 R26, R16.reuse, 0x10000, RZ ;  /* 0x00010000101a7824 */ /* 0x040fe200078e00ff */
[----:B------:R-:W-:Y:S01]  /*29ab0*/  LOP3.LUT R25, R16, 0xffff0000, RZ, 0xc0, !PT ;  /* 0xffff000010197812 */ /* 0x000fe200078ec0ff */
[C---:B------:R-:W-:Y:S01]  /*29ac0*/  IMAD.U32 R20, R19.reuse, 0x10000, RZ ;  /* 0x0001000013147824 */ /* 0x040fe200078e00ff */
[----:B------:R-:W-:Y:S01]  /*29ad0*/  LOP3.LUT R19, R19, 0xffff0000, RZ, 0xc0, !PT ;  /* 0xffff000013137812 */ /* 0x000fe200078ec0ff */
[C---:B---3--:R-:W-:Y:S01]  /*29ae0*/  IMAD.U32 R18, R12.reuse, 0x10000, RZ ;  /* 0x000100000c127824 */ /* 0x048fe200078e00ff */
[----:B------:R-:W-:Y:S01]  /*29af0*/  LOP3.LUT R17, R12, 0xffff0000, RZ, 0xc0, !PT ;  /* 0xffff00000c117812 */ /* 0x000fe200078ec0ff */
[C---:B------:R-:W-:Y:S01]  /*29b00*/  IMAD.U32 R12, R14.reuse, 0x10000, RZ ;  /* 0x000100000e0c7824 */ /* 0x040fe200078e00ff */
[----:B------:R-:W-:Y:S01]  /*29b10*/  LOP3.LUT R11, R14, 0xffff0000, RZ, 0xc0, !PT ;  /* 0xffff00000e0b7812 */ /* 0x000fe200078ec0ff */
[----:B------:R-:W-:Y:S01]  /*29b20*/  FMUL.FTZ R14, R18, R46 ;  /* 0x0000002e120e7220 */ /* 0x000fe20000410000 */
[C---:B------:R-:W-:Y:S01]  /*29b30*/  LOP3.LUT R2, R15.reuse, 0xffff0000, RZ, 0xc0, !PT ;  /* 0xffff00000f027812 */ /* 0x040fe200078ec0ff */
[----:B------:R-:W-:-:S02]  /*29b40*/  IMAD.U32 R3, R15, 0x10000, RZ ;  /* 0x000100000f037824 */ /* 0x000fc400078e00ff */
[-C--:B------:R-:W-:Y:S02]  /*29b50*/  FFMA.FTZ R54, R26, R45.reuse, -R14 ;  /* 0x0000002d1a367223 */ /* 0x080fe4000001080e */
[----:B------:R-:W-:Y:S02]  /*29b60*/  FMUL.FTZ R15, R18, R45 ;  /* 0x0000002d120f7220 */ /* 0x000fe40000410000 */
[----:B------:R-:W-:Y:S02]  /*29b70*/  FMUL.FTZ R14, R17, R47 ;  /* 0x0000002f110e7220 */ /* 0x000fe40000410000 */
[C---:B------:R-:W-:Y:S01]  /*29b80*/  IMAD.U32 R16, R13.reuse, 0x10000, RZ ;  /* 0x000100000d107824 */ /* 0x040fe200078e00ff */
[----:B------:R-:W-:Y:S01]  /*29b90*/  LOP3.LUT R13, R13, 0xffff0000, RZ, 0xc0, !PT ;  /* 0xffff00000d0d7812 */ /* 0x000fe200078ec0ff */
[----:B------:R-:W-:Y:S02]  /*29ba0*/  IMAD.U32 R18, R33, 0x10000, RZ ;  /* 0x0001000021127824 */ /* 0x000fe400078e00ff */
[----:B------:R-:W-:-:S02]  /*29bb0*/  FMUL.FTZ R17, R17, R29 ;  /* 0x0000001d11117220 */ /* 0x000fc40000410000 */
[----:B------:R-:W-:Y:S02]  /*29bc0*/  FFMA.FTZ R45, R25, R29, -R14 ;  /* 0x0000001d192d7223 */ /* 0x000fe4000001080e */
[----:B------:R-:W-:Y:S02]  /*29bd0*/  FFMA.FTZ R46, R26, R46, R15 ;  /* 0x0000002e1a2e7223 */ /* 0x000fe4000001000f */
[C---:B------:R-:W-:Y:S02]  /*29be0*/  FMUL.FTZ R14, R16.reuse, R18 ;  /* 0x00000012100e7220 */ /* 0x040fe40000410000 */
[-C--:B------:R-:W-:Y:S01]  /*29bf0*/  FMUL.FTZ R15, R16, R34.reuse ;  /* 0x00000022100f7220 */ /* 0x080fe20000410000 */
[----:B------:R-:W-:Y:S01]  /*29c00*/  LOP3.LUT R16, R33, 0xffff0000, RZ, 0xc0, !PT ;  /* 0xffff000021107812 */ /* 0x000fe200078ec0ff */
[----:B------:R-:W-:Y:S02]  /*29c10*/  FFMA.FTZ R29, R25, R47, R17 ;  /* 0x0000002f191d7223 */ /* 0x000fe40000010011 */
[----:B------:R-:W-:-:S02]  /*29c20*/  FFMA.FTZ R25, R24, R34, R14 ;  /* 0x0000002218197223 */ /* 0x000fc4000001000e */
[----:B------:R-:W-:Y:S02]  /*29c30*/  FFMA.FTZ R26, R24, R18, -R15 ;  /* 0x00000012181a7223 */ /* 0x000fe4000001080f */
[----:B------:R-:W-:Y:S02]  /*29c40*/  FMUL.FTZ R14, R13, R23 ;  /* 0x000000170d0e7220 */ /* 0x000fe40000410000 */
[----:B------:R-:W-:Y:S02]  /*29c50*/  IMAD.U32 R18, R32, 0x10000, RZ ;  /* 0x0001000020127824 */ /* 0x000fe400078e00ff */
[----:B------:R-:W-:Y:S02]  /*29c60*/  IMAD.U32 R17, R28, 0x10000, RZ ;  /* 0x000100001c117824 */ /* 0x000fe400078e00ff */
[----:B------:R-:W-:Y:S02]  /*29c70*/  IMAD.U32 R33, R27, 0x10000, RZ ;  /* 0x000100001b217824 */ /* 0x000fe400078e00ff */
[----:B------:R-:W-:-:S02]  /*29c80*/  FMUL.FTZ R15, R13, R16 ;  /* 0x000000100d0f7220 */ /* 0x000fc40000410000 */
[----:B------:R-:W-:Y:S02]  /*29c90*/  FFMA.FTZ R24, R22, R16, -R14 ;  /* 0x0000001016187223 */ /* 0x000fe4000001080e */
[C---:B------:R-:W-:Y:S02]  /*29ca0*/  FMUL.FTZ R14, R12.reuse, R17 ;  /* 0x000000110c0e7220 */ /* 0x040fe40000410000 */
[----:B------:R-:W-:Y:S02]  /*29cb0*/  FMUL.FTZ R13, R12, R18 ;  /* 0x000000120c0d7220 */ /* 0x000fe40000410000 */
[----:B------:R-:W-:Y:S02]  /*29cc0*/  IMAD.U32 R16, R30, 0x10000, RZ ;  /* 0x000100001e107824 */ /* 0x000fe400078e00ff */
[----:B------:R-:W-:Y:S02]  /*29cd0*/  FMUL.FTZ R12, R3, R33 ;  /* 0x00000021030c7220 */ /* 0x000fe40000410000 */
[----:B------:R-:W-:-:S02]  /*29ce0*/  FFMA.FTZ R23, R22, R23, R15 ;  /* 0x0000001716177223 */ /* 0x000fc4000001000f */
[C---:B------:R-:W-:Y:S01]  /*29cf0*/  FFMA.FTZ R18, R21.reuse, R18, -R14 ;  /* 0x0000001215127223 */ /* 0x040fe2000001080e */
[----:B------:R-:W-:Y:S01]  /*29d00*/  LOP3.LUT R14, R32, 0xffff0000, RZ, 0xc0, !PT ;  /* 0xffff0000200e7812 */ /* 0x000fe200078ec0ff */
[----:B------:R-:W-:Y:S01]  /*29d10*/  FFMA.FTZ R22, R21, R17, R13 ;  /* 0x0000001115167223 */ /* 0x000fe2000001000d */
[----:B------:R-:W-:Y:S01]  /*29d20*/  LOP3.LUT R17, R28, 0xffff0000, RZ, 0xc0, !PT ;  /* 0xffff00001c117812 */ /* 0x000fe200078ec0ff */
[-C--:B------:R-:W-:Y:S01]  /*29d30*/  FMUL.FTZ R3, R3, R16.reuse ;  /* 0x0000001003037220 */ /* 0x080fe20000410000 */
[----:B------:R-:W-:Y:S01]  /*29d40*/  LOP3.LUT R13, R30, 0xffff0000, RZ, 0xc0, !PT ;  /* 0xffff00001e0d7812 */ /* 0x000fe200078ec0ff */
[C---:B------:R-:W-:Y:S01]  /*29d50*/  FFMA.FTZ R21, R20.reuse, R16, -R12 ;  /* 0x0000001014157223 */ /* 0x040fe2000001080c */
[----:B------:R-:W-:Y:S01]  /*29d60*/  LOP3.LUT R16, R27, 0xffff0000, RZ, 0xc0, !PT ;  /* 0xffff00001b107812 */ /* 0x000fe200078ec0ff */
[----:B------:R-:W-:Y:S02]  /*29d70*/  FFMA.FTZ R15, R20, R33, R3 ;  /* 0x00000021140f7223 */ /* 0x000fe40000010003 */
[----:B------:R-:W-:-:S02]  /*29d80*/  FMUL.FTZ R12, R11, R17 ;  /* 0x000000110b0c7220 */ /* 0x000fc40000410000 */
[C---:B------:R-:W-:Y:S02]  /*29d90*/  FMUL.FTZ R3, R2.reuse, R16 ;  /* 0x0000001002037220 */ /* 0x040fe40000410000 */
        /* <DEDUP_REMOVED lines=11> */
[----:B------:R-:W-:Y:S02]  /*29e50*/  F2FP.BF16.PACK_AB R19, R3, R21 ;  /* 0x000000150313723e */ /* 0x000fe400000010ff */
[----:B------:R-:W-:Y:S02]  /*29e60*/  F2FP.BF16.PACK_AB R14, R11, R22 ;  /* 0x000000160b0e723e */ /* 0x000fe400000010ff */
[----:B------:R-:W-:Y:S01]  /*29e70*/  F2FP.BF16.PACK_AB R15, R2, R15 ;  /* 0x0000000f020f723e */ /* 0x000fe200000010ff */
[----:B------:R1:W-:Y:S04]  /*29e80*/  ST.E.128 [R38.64], R16 ;  /* 0x0000001026007985 */ /* 0x0003e8000c101d04 */
[----:B------:R1:W-:Y:S02]  /*29e90*/  ST.E.128 [R36.64], R12 ;  /* 0x0000000c24007985 */ /* 0x0003e4000c101d04 */
.L_x_1573:
[----:B------:R-:W-:Y:S05]  /*29ea0*/  BSYNC B0 ;  /* 0x0000000000007941 */ /* 0x000fea0003800000 */
.L_x_1572:
[----:B------:R-:W-:Y:S01]  /*29eb0*/  IADD3 R3, R68, 0x10, RZ ;  /* 0x0000001044037810 */ /* 0x000fe20007ffe0ff */
[----:B------:R-:W-:Y:S03]  /*29ec0*/  BSSY B0, `(.L_x_1574) ;  /* 0x0000073000007945 */ /* 0x000fe60003800000 */
[----:B------:R-:W-:-:S13]  /*29ed0*/  ISETP.GE.OR P0, PT, R3, R69, P1 ;  /* 0x000000450300720c */ /* 0x000fda0000f06670 */
[----:B------:R-:W-:Y:S05]  /*29ee0*/  @P0 BRA `(.L_x_1575) ;  /* 0x0000070000000947 */ /* 0x000fea0003800000 */
[----:B------:R-:W-:Y:S01]  /*29ef0*/  SHF.R.S32.HI R2, RZ, 0x1f, R3 ;  /* 0x0000001fff027819 */ /* 0x000fe20000011403 */
[----:B------:R-:W-:Y:S01]  /*29f00*/  IMAD.SHL.U32 R11, R3, 0x40, RZ ;  /* 0x00000040030b7824 */ /* 0x000fe200078e00ff */
[----:B-1----:R-:W-:Y:S02]  /*29f10*/  LEA.HI R12, R44, R35, RZ, 0x1d ;  /* 0x000000232c0c7211 */ /* 0x002fe400078fe8ff */
        /* <DEDUP_REMOVED lines=20> */
[----:B------:R-:W-:Y:S02]  /*2a060*/  SHF.R.U64 R2, R48, 0x10, R49 ;  /* 0x0000001030027819 */ /* 0x000fe40000001231 */
[----:B------:R-:W-:Y:S02]  /*2a070*/  PRMT R29, R70, 0x5432, R21 ;  /* 0x00005432461d7816 */ /* 0x000fe40000000015 */
[----:B------:R-:W-:Y:S02]  /*2a080*/  SHF.R.U64 R22, R42, 0x10, R43 ;  /* 0x000000102a167819 */ /* 0x000fe4000000122b */
[----:B------:R-:W-:Y:S02]  /*2a090*/  SHF.R.U64 R11, R50, 0x10, R51 ;  /* 0x00000010320b7819 */ /* 0x000fe40000001233 */
[----:B------:R-:W-:Y:S01]  /*2a0a0*/  SHF.R.U32.HI R23, RZ, 0x10, R41 ;  /* 0x00000010ff177819 */ /* 0x000fe20000011629 */
[----:B------:R-:W-:Y:S01]  /*2a0b0*/  IMAD.U32 R41, R29, 0x10000, RZ ;  /* 0x000100001d297824 */ /* 0x000fe200078e00ff */
[----:B------:R-:W-:-:S02]  /*2a0c0*/  PRMT R34, R71, 0x5432, R2 ;  /* 0x0000543247227816 */ /* 0x000fc40000000002 */
[----:B------:R-:W-:Y:S02]  /*2a0d0*/  PRMT R28, R108, 0x5432, R22 ;  /* 0x000054326c1c7816 */ /* 0x000fe40000000016 */
[----:B------:R-:W-:Y:S01]  /*2a0e0*/  SHF.R.U32.HI R3, RZ, 0x10, R49 ;  /* 0x00000010ff037819 */ /* 0x000fe20000011631 */
[----:B------:R-:W-:Y:S01]  /*2a0f0*/  IMAD.U32 R40, R34, 0x10000, RZ ;  /* 0x0001000022287824 */ /* 0x000fe200078e00ff */
[----:B------:R-:W-:Y:S02]  /*2a100*/  PRMT R32, R109, 0x5432, R11 ;  /* 0x000054326d207816 */ /* 0x000fe4000000000b */
[----:B------:R-:W-:Y:S02]  /*2a110*/  LOP3.LUT R42, R29, 0xffff0000, RZ, 0xc0, !PT ;  /* 0xffff00001d2a7812 */ /* 0x000fe400078ec0ff */
[----:B------:R-:W-:Y:S02]  /*2a120*/  PRMT R33, R71, 0x5410, R3 ;  /* 0x0000541047217816 */ /* 0x000fe40000000003 */
[----:B------:R-:W-:-:S02]  /*2a130*/  PRMT R23, R70, 0x5410, R23 ;  /* 0x0000541046177816 */ /* 0x000fc40000000017 */
[----:B------:R-:W-:Y:S02]  /*2a140*/  LOP3.LUT R29, R34, 0xffff0000, RZ, 0xc0, !PT ;  /* 0xffff0000221d7812 */ /* 0x000fe400078ec0ff */
[----:B------:R-:W-:Y:S01]  /*2a150*/  SHF.R.U32.HI R27, RZ, 0x10, R43 ;  /* 0x00000010ff1b7819 */ /* 0x000fe2000001162b */
[----:B------:R-:W-:Y:S01]  /*2a160*/  IMAD.U32 R34, R23, 0x10000, RZ ;  /* 0x0001000017227824 */ /* 0x000fe200078e00ff */
[----:B------:R-:W-:Y:S02]  /*2a170*/  SHF.R.U32.HI R20, RZ, 0x10, R51 ;  /* 0x00000010ff147819 */ /* 0x000fe40000011633 */
[----:B------:R-:W-:Y:S02]  /*2a180*/  PRMT R27, R108, 0x5410, R27 ;  /* 0x000054106c1b7816 */ /* 0x000fe4000000001b */
[----:B------:R-:W-:Y:S01]  /*2a190*/  PRMT R30, R109, 0x5410, R20 ;  /* 0x000054106d1e7816 */ /* 0x000fe20000000014 */
        /* <DEDUP_REMOVED lines=21> */
[----:B------:R-:W-:Y:S01]  /*2a2f0*/  FFMA.FTZ R45, R26, R41, R15 ;  /* 0x000000291a2d7223 */ /* 0x000fe2000001000f */
[----:B------:R-:W-:Y:S01]  /*2a300*/  LOP3.LUT R41, R23, 0xffff0000, RZ, 0xc0, !PT ;  /* 0xffff000017297812 */ /* 0x000fe200078ec0ff */
[----:B------:R-:W-:-:S02]  /*2a310*/  FFMA.FTZ R43, R25, R29, -R14 ;  /* 0x0000001d192b7223 */ /* 0x000fc4000001080e */
[C---:B------:R-:W-:Y:S02]  /*2a320*/  FMUL.FTZ R14, R16.reuse, R18 ;  /* 0x00000012100e7220 */ /* 0x040fe40000410000 */
[----:B------:R-:W-:Y:S02]  /*2a330*/  FMUL.FTZ R17, R17, R29 ;  /* 0x0000001d11117220 */ /* 0x000fe40000410000 */
[-C--:B------:R-:W-:Y:S01]  /*2a340*/  FMUL.FTZ R15, R16, R34.reuse ;  /* 0x00000022100f7220 */ /* 0x080fe20000410000 */
[----:B------:R-:W-:Y:S01]  /*2a350*/  LOP3.LUT R16, R33, 0xffff0000, RZ, 0xc0, !PT ;  /* 0xffff000021107812 */ /* 0x000fe200078ec0ff */
[----:B------:R-:W-:Y:S02]  /*2a360*/  FFMA.FTZ R26, R24, R34, R14 ;  /* 0x00000022181a7223 */ /* 0x000fe4000001000e */
[----:B------:R-:W-:Y:S02]  /*2a370*/  FFMA.FTZ R42, R25, R42, R17 ;  /* 0x0000002a192a7223 */ /* 0x000fe40000010011 */
[----:B------:R-:W-:-:S02]  /*2a380*/  FMUL.FTZ R14, R13, R41 ;  /* 0x000000290d0e7220 */ /* 0x000fc40000410000 */
[----:B------:R-:W-:Y:S02]  /*2a390*/  IMAD.U32 R17, R32, 0x10000, RZ ;  /* 0x0001000020117824 */ /* 0x000fe400078e00ff */
[----:B------:R-:W-:Y:S02]  /*2a3a0*/  IMAD.U32 R23, R28, 0x10000, RZ ;  /* 0x000100001c177824 */ /* 0x000fe400078e00ff */
[----:B------:R-:W-:Y:S02]  /*2a3b0*/  IMAD.U32 R29, R27, 0x10000, RZ ;  /* 0x000100001b1d7824 */ /* 0x000fe400078e00ff */
[----:B------:R-:W-:Y:S02]  /*2a3c0*/  FFMA.FTZ R40, R24, R18, -R15 ;  /* 0x0000001218287223 */ /* 0x000fe4000001080f */
[-C--:B------:R-:W-:Y:S02]  /*2a3d0*/  FMUL.FTZ R15, R13, R16.reuse ;  /* 0x000000100d0f7220 */ /* 0x080fe40000410000 */
[----:B------:R-:W-:-:S02]  /*2a3e0*/  FFMA.FTZ R25, R22, R16, -R14 ;  /* 0x0000001016197223 */ /* 0x000fc4000001080e */
[C---:B------:R-:W-:Y:S02]  /*2a3f0*/  FMUL.FTZ R14, R12.reuse, R23 ;  /* 0x000000170c0e7220 */ /* 0x040fe40000410000 */
[----:B------:R-:W-:Y:S02]  /*2a400*/  FMUL.FTZ R13, R12, R17 ;  /* 0x000000110c0d7220 */ /* 0x000fe40000410000 */
[----:B------:R-:W-:Y:S02]  /*2a410*/  IMAD.U32 R16, R30, 0x10000, RZ ;  /* 0x000100001e107824 */ /* 0x000fe400078e00ff */
[----:B------:R-:W-:Y:S02]  /*2a420*/  FMUL.FTZ R12, R3, R29 ;  /* 0x0000001d030c7220 */ /* 0x000fe40000410000 */
[----:B------:R-:W-:Y:S02]  /*2a430*/  FFMA.FTZ R24, R22, R41, R15 ;  /* 0x0000002916187223 */ /* 0x000fe4000001000f */
        /* <DEDUP_REMOVED lines=27> */
.L_x_1575:
[----:B------:R-:W-:Y:S05]  /*2a5f0*/  BSYNC B0 ;  /* 0x0000000000007941 */ /* 0x000fea0003800000 */
.L_x_1574:
        /* <DEDUP_REMOVED lines=30> */
[----:B------:R-:W-:Y:S01]  /*2a7e0*/  SHF.R.U64 R11, R62, 0x10, R63 ;  /* 0x000000103e0b7819 */ /* 0x000fe2000000123f */
[----:B------:R-:W-:Y:S01]  /*2a7f0*/  IMAD.U32 R41, R29, 0x10000, RZ ;  /* 0x000100001d297824 */ /* 0x000fe200078e00ff */
[----:B------:R-:W-:-:S02]  /*2a800*/  PRMT R34, R111, 0x5432, R2 ;  /* 0x000054326f227816 */ /* 0x000fc40000000002 */
[----:B------:R-:W-:Y:S02]  /*2a810*/  PRMT R28, R112, 0x5432, R22 ;  /* 0x00005432701c7816 */ /* 0x000fe40000000016 */
[----:B------:R-:W-:Y:S01]  /*2a820*/  SHF.R.U32.HI R3, RZ, 0x10, R61 ;  /* 0x00000010ff037819 */ /* 0x000fe2000001163d */
[----:B------:R-:W-:Y:S01]  /*2a830*/  IMAD.U32 R40, R34, 0x10000, RZ ;  /* 0x0001000022287824 */ /* 0x000fe200078e00ff */
[----:B------:R-:W-:Y:S02]  /*2a840*/  PRMT R32, R113, 0x5432, R11 ;  /* 0x0000543271207816 */ /* 0x000fe4000000000b */
[----:B------:R-:W-:Y:S02]  /*2a850*/  SHF.R.U32.HI R23, RZ, 0x10, R57 ;  /* 0x00000010ff177819 */ /* 0x000fe40000011639 */
[----:B------:R-:W-:Y:S02]  /*2a860*/  LOP3.LUT R42, R29, 0xffff0000, RZ, 0xc0, !PT ;  /* 0xffff00001d2a7812 */ /* 0x000fe400078ec0ff */
[----:B------:R-:W-:-:S02]  /*2a870*/  PRMT R33, R111, 0x5410, R3 ;  /* 0x000054106f217816 */ /* 0x000fc40000000003 */
[----:B------:R-:W-:Y:S02]  /*2a880*/  PRMT R23, R110, 0x5410, R23 ;  /* 0x000054106e177816 */ /* 0x000fe40000000017 */
        /* <DEDUP_REMOVED lines=75> */
.L_x_1577:
[----:B------:R-:W-:Y:S05]  /*2ad40*/  BSYNC B0 ;  /* 0x0000000000007941 */ /* 0x000fea0003800000 */
.L_x_1576:
        /* <DEDUP_REMOVED lines=116> */
.L_x_1579:
[----:B------:R-:W-:Y:S05]  /*2b490*/  BSYNC B0 ;  /* 0x0000000000007941 */ /* 0x000fea0003800000 */
.L_x_1578:
        /* <DEDUP_REMOVED lines=116> */
.L_x_1581:
[----:B------:R-:W-:Y:S05]  /*2bbe0*/  BSYNC B0 ;  /* 0x0000000000007941 */ /* 0x000fea0003800000 */
.L_x_1580:
        /* <DEDUP_REMOVED lines=116> */
.L_x_1583:
[----:B------:R-:W-:Y:S05]  /*2c330*/  BSYNC B0 ;  /* 0x0000000000007941 */ /* 0x000fea0003800000 */
.L_x_1582:
        /* <DEDUP_REMOVED lines=116> */
.L_x_1585:
[----:B------:R-:W-:Y:S05]  /*2ca80*/  BSYNC B0 ;  /* 0x0000000000007941 */ /* 0x000fea0003800000 */
.L_x_1584:
[----:B------:R-:W-:Y:S01]  /*2ca90*/  IADD3 R2, R68, 0x70, RZ ;  /* 0x0000007044027810 */ /* 0x000fe20007ffe0ff */
[----:B-1----:R-:W-:-:S02]  /*2caa0*/  IMAD.MOV.U32 R12, RZ, RZ, R141 ;  /* 0x000000ffff0c7224 */ /* 0x002fc400078e008d */
[----:B------:R-:W-:Y:S01]  /*2cab0*/  IMAD.MOV.U32 R13, RZ, RZ, 0x0 ;  /* 0x00000000ff0d7424 */ /* 0x000fe200078e00ff */
[----:B------:R-:W-:-:S13]  /*2cac0*/  ISETP.GE.OR P0, PT, R2, R69, P1 ;  /* 0x000000450200720c */ /* 0x000fda0000f06670 */
[----:B------:R-:W-:Y:S05]  /*2cad0*/  @P0 RET.REL.NODEC R12 `(_ZN7cutlass13device_kernelIN5flash19enable_sm80_to_sm89INS1_16FlashAttnFwdSm80INS1_25CollectiveMainloopFwdSm80ILi4ELi1ELb0EN4cute5tupleIJNS5_1CILi128EEENS7_ILi48EEES8_EEELi128ENS_10bfloat16_tEfNS_4arch4Sm80ELb0ELb1ELb1ELb1ELb1ELb1ELb1ELb0EEENS1_21CollectiveEpilogueFwdINS6_IJS8_S8_S9_EEENS6_IJNS7_ILi1EEESH_SH_EEESB_SD_Li128ELb1ELb1ELb0ELb0EEENS1_19SingleTileSchedulerILb1ELb0ELb1ELi128EEEEEEEEEvNT_6ParamsE) ;  /* 0xfffd35200c000950 */ /* 0x000fea0003c3ffff */
        /* <DEDUP_REMOVED lines=25> */
[----:B------:R-:W-:Y:S02]  /*2cc70*/  PRMT R34, R133, 0x5432, R2 ;  /* 0x0000543285227816 */ /* 0x000fe40000000002 */
[----:B------:R-:W-:Y:S01]  /*2cc80*/  SHF.R.U32.HI R23, RZ, 0x10, R105 ;  /* 0x00000010ff177819 */ /* 0x000fe20000011669 */
[----:B------:R-:W-:Y:S01]  /*2cc90*/  IMAD.U32 R40, R29, 0x10000, RZ ;  /* 0x000100001d287824 */ /* 0x000fe200078e00ff */
[----:B------:R-:W-:-:S02]  /*2cca0*/  SHF.L.U32 R35, R34, 0x10, RZ ;  /* 0x0000001022237819 */ /* 0x000fc400000006ff */
[----:B------:R-:W-:Y:S02]  /*2ccb0*/  SHF.R.U32.HI R3, RZ, 0x10, R101 ;  /* 0x00000010ff037819 */ /* 0x000fe40000011665 */
[----:B------:R-:W-:Y:S02]  /*2ccc0*/  LOP3.LUT R41, R29, 0xffff0000, RZ, 0xc0, !PT ;  /* 0xffff00001d297812 */ /* 0x000fe400078ec0ff */
[----:B------:R-:W-:Y:S02]  /*2ccd0*/  PRMT R23, R132, 0x5410, R23 ;  /* 0x0000541084177816 */ /* 0x000fe40000000017 */
[----:B------:R-:W-:Y:S02]  /*2cce0*/  SHF.R.U64 R11, R102, 0x10, R103 ;  /* 0x00000010660b7819 */ /* 0x000fe40000001267 */
[----:B------:R-:W-:Y:S01]  /*2ccf0*/  LOP3.LUT R34, R34, 0xffff0000, RZ, 0xc0, !PT ;  /* 0xffff000022227812 */ /* 0x000fe200078ec0ff */
[----:B------:R-:W-:Y:S01]  /*2cd00*/  IMAD.U32 R29, R23, 0x10000, RZ ;  /* 0x00010000171d7824 */ /* 0x000fe200078e00ff */
[----:B------:R-:W-:-:S02]  /*2cd10*/  PRMT R33, R133, 0x5410, R3 ;  /* 0x0000541085217816 */ /* 0x000fc40000000003 */
[----:B------:R-:W-:Y:S02]  /*2cd20*/  PRMT R32, R135, 0x5432, R11 ;  /* 0x0000543287207816 */ /* 0x000fe4000000000b */
[--C-:B------:R-:W-:Y:S02]  /*2cd30*/  SHF.R.U64 R28, R106, 0x10, R107.reuse ;  /* 0x000000106a1c7819 */ /* 0x100fe4000000126b */
[----:B------:R-:W-:Y:S02]  /*2cd40*/  SHF.R.U32.HI R27, RZ, 0x10, R107 ;  /* 0x00000010ff1b7819 */ /* 0x000fe4000001166b */
[----:B------:R-:W-:Y:S02]  /*2cd50*/  SHF.R.U32.HI R20, RZ, 0x10, R103 ;  /* 0x00000010ff147819 */ /* 0x000fe40000011667 */
[C---:B------:R-:W-:Y:S02]  /*2cd60*/  PRMT R28, R134.reuse, 0x5432, R28 ;  /* 0x00005432861c7816 */ /* 0x040fe4000000001c */
[----:B------:R-:W-:-:S02]  /*2cd70*/  PRMT R27, R134, 0x5410, R27 ;  /* 0x00005410861b7816 */ /* 0x000fc4000000001b */
        /* <DEDUP_REMOVED lines=14> */
[----:B------:R-:W-:Y:S01]  /*2ce60*/  LOP3.LUT R3, R14, 0xffff0000, RZ, 0xc0, !PT ;  /* 0xffff00000e037812 */ /* 0x000fe200078ec0ff */
[----:B------:R-:W-:-:S02]  /*2ce70*/  FMUL.FTZ R18, R18, R35 ;  /* 0x0000002312127220 */ /* 0x000fc40000410000 */
[----:B------:R-:W-:Y:S02]  /*2ce80*/  FFMA.FTZ R35, R26, R35, -R13 ;  /* 0x000000231a237223 */ /* 0x000fe4000001080d */
[----:B------:R-:W-:Y:S02]  /*2ce90*/  FMUL.FTZ R13, R17, R41 ;  /* 0x00000029110d7220 */ /* 0x000fe40000410000 */
[----:B------:R-:W-:Y:S01]  /*2cea0*/  IMAD.U32 R11, R14, 0x10000, RZ ;  /* 0x000100000e0b7824 */ /* 0x000fe200078e00ff */
[C---:B------:R-:W-:Y:S01]  /*2ceb0*/  LOP3.LUT R14, R15.reuse, 0xffff0000, RZ, 0xc0, !PT ;  /* 0xffff00000f0e7812 */ /* 0x040fe200078ec0ff */
[----:B------:R-:W-:Y:S02]  /*2cec0*/  IMAD.U32 R2, R15, 0x10000, RZ ;  /* 0x000100000f027824 */ /* 0x000fe400078e00ff */
[----:B------:R-:W-:Y:S02]  /*2ced0*/  FMUL.FTZ R17, R17, R34 ;  /* 0x0000002211117220 */ /* 0x000fe40000410000 */
[----:B------:R-:W-:Y:S01]  /*2cee0*/  FFMA.FTZ R40, R26, R40, R18 ;  /* 0x000000281a287223 */ /* 0x000fe20000010012 */
[----:B------:R-:W-:Y:S01]  /*2cef0*/  LOP3.LUT R18, R23, 0xffff0000, RZ, 0xc0, !PT ;  /* 0xffff000017127812 */ /* 0x000fe200078ec0ff */
[C---:B------:R-:W-:Y:S01]  /*2cf00*/  IMAD.U32 R15, R33.reuse, 0x10000, RZ ;  /* 0x00010000210f7824 */ /* 0x040fe200078e00ff */
[----:B------:R-:W-:Y:S01]  /*2cf10*/  LOP3.LUT R33, R33, 0xffff0000, RZ, 0xc0, !PT ;  /* 0xffff000021217812 */ /* 0x000fe200078ec0ff */
[----:B------:R-:W-:Y:S01]  /*2cf20*/  FFMA.FTZ R34, R25, R34, -R13 ;  /* 0x0000002219227223 */ /* 0x000fe2000001080d */
[----:B------:R-:W-:Y:S01]  /*2cf30*/  SHF.L.U32 R23, R28, 0x10, RZ ;  /* 0x000000101c177819 */ /* 0x000fe200000006ff */
[----:B------:R-:W-:Y:S01]  /*2cf40*/  FMUL.FTZ R13, R16, R29 ;  /* 0x0000001d100d7220 */ /* 0x000fe20000410000 */
[----:B------:R-:W-:Y:S01]  /*2cf50*/  LOP3.LUT R28, R28, 0xffff0000, RZ, 0xc0, !PT ;  /* 0xffff00001c1c7812 */ /* 0x000fe200078ec0ff */
[----:B------:R-:W-:-:S02]  /*2cf60*/  FMUL.FTZ R16, R16, R15 ;  /* 0x0000000f10107220 */ /* 0x000fc40000410000 */
[----:B------:R-:W-:Y:S02]  /*2cf70*/  FFMA.FTZ R26, R24, R15, -R13 ;  /* 0x0000000f181a7223 */ /* 0x000fe4000001080d */
[----:B------:R-:W-:Y:S02]  /*2cf80*/  FFMA.FTZ R41, R25, R41, R17 ;  /* 0x0000002919297223 */ /* 0x000fe40000010011 */
[----:B------:R-:W-:Y:S02]  /*2cf90*/  FMUL.FTZ R13, R12, R18 ;  /* 0x000000120c0d7220 */ /* 0x000fe40000410000 */
[C---:B------:R-:W-:Y:S01]  /*2cfa0*/  IMAD.U32 R17, R32.reuse, 0x10000, RZ ;  /* 0x0001000020117824 */ /* 0x040fe200078e00ff */
[----:B------:R-:W-:Y:S01]  /*2cfb0*/  LOP3.LUT R32, R32, 0xffff0000, RZ, 0xc0, !PT ;  /* 0xffff000020207812 */ /* 0x000fe200078ec0ff */
[----:B------:R-:W-:Y:S02]  /*2cfc0*/  FFMA.FTZ R29, R24, R29, R16 ;  /* 0x0000001d181d7223 */ /* 0x000fe40000010010 */
[----:B------:R-:W-:-:S02]  /*2cfd0*/  FMUL.FTZ R15, R12, R33 ;  /* 0x000000210c0f7220 */ /* 0x000fc40000410000 */
[----:B------:R-:W-:Y:S02]  /*2cfe0*/  IMAD.U32 R25, R27, 0x10000, RZ ;  /* 0x000100001b197824 */ /* 0x000fe400078e00ff */
[C---:B------:R-:W-:Y:S01]  /*2cff0*/  IMAD.U32 R16, R30.reuse, 0x10000, RZ ;  /* 0x000100001e107824 */ /* 0x040fe200078e00ff */
[----:B------:R-:W-:Y:S01]  /*2d000*/  LOP3.LUT R30, R30, 0xffff0000, RZ, 0xc0, !PT ;  /* 0xffff00001e1e7812 */ /* 0x000fe200078ec0ff */
[C---:B------:R-:W-:Y:S02]  /*2d010*/  FFMA.FTZ R33, R22.reuse, R33, -R13 ;  /* 0x0000002116217223 */ /* 0x040fe4000001080d */
[C---:B------:R-:W-:Y:S02]  /*2d020*/  FMUL.FTZ R13, R11.reuse, R23 ;  /* 0x000000170b0d7220 */ /* 0x040fe40000410000 */
[----:B------:R-:W-:Y:S02]  /*2d030*/  FMUL.FTZ R12, R11, R17 ;  /* 0x000000110b0c7220 */ /* 0x000fe40000410000 */
[----:B------:R-:W-:Y:S01]  /*2d040*/  FFMA.FTZ R24, R22, R18, R15 ;  /* 0x0000001216187223 */ /* 0x000fe2000001000f */
[----:B------:R-:W-:Y:S01]  /*2d050*/  LOP3.LUT R15, R27, 0xffff0000, RZ, 0xc0, !PT ;  /* 0xffff00001b0f7812 */ /* 0x000fe200078ec0ff */
[----:B------:R-:W-:-:S02]  /*2d060*/  FMUL.FTZ R11, R2, R25 ;  /* 0x00000019020b7220 */ /* 0x000fc40000410000 */
[----:B------:R-:W-:Y:S02]  /*2d070*/  FMUL.FTZ R2, R2, R16 ;  /* 0x0000001002027220 */ /* 0x000fe40000410000 */
[----:B------:R-:W-:Y:S01]  /*2d080*/  FFMA.FTZ R18, R21, R17, -R13 ;  /* 0x0000001115127223 */ /* 0x000fe2000001080d */
[----:B------:R-:W-:Y:S01]  /*2d090*/  F2FP.BF16.PACK_AB R17, R33, R26 ;  /* 0x0000001a2111723e */ /* 0x000fe200000010ff */
[----:B------:R-:W-:Y:S01]  /*2d0a0*/  FFMA.FTZ R22, R21, R23, R12 ;  /* 0x0000001715167223 */ /* 0x000fe2000001000c */
[----:B------:R-:W-:Y:S01]  /*2d0b0*/  F2FP.BF16.PACK_AB R12, R41, R40 ;  /* 0x00000028290c723e */ /* 0x000fe200000010ff */
[----:B------:R-:W-:Y:S01]  /*2d0c0*/  FFMA.FTZ R21, R20, R16, -R11 ;  /* 0x0000001014157223 */ /* 0x000fe2000001080b */
[----:B------:R-:W-:Y:S01]  /*2d0d0*/  F2FP.BF16.PACK_AB R16, R34, R35 ;  /* 0x000000232210723e */ /* 0x000fe200000010ff */
[----:B------:R-:W-:Y:S01]  /*2d0e0*/  FFMA.FTZ R20, R20, R25, R2 ;  /* 0x0000001914147223 */ /* 0x000fe20000010002 */
[----:B------:R-:W-:Y:S01]  /*2d0f0*/  F2FP.BF16.PACK_AB R13, R24, R29 ;  /* 0x0000001d180d723e */ /* 0x000fe200000010ff */
[----:B------:R-:W-:-:S02]  /*2d100*/  FMUL.FTZ R11, R3, R28 ;  /* 0x0000001c030b7220 */ /* 0x000fc40000410000 */
[CC--:B------:R-:W-:Y:S02]  /*2d110*/  FMUL.FTZ R2, R14.reuse, R15.reuse ;  /* 0x0000000f0e027220 */ /* 0x0c0fe40000410000 */
[----:B------:R-:W-:Y:S02]  /*2d120*/  FMUL.FTZ R3, R3, R32 ;  /* 0x0000002003037220 */ /* 0x000fe40000410000 */
[----:B------:R-:W-:Y:S02]  /*2d130*/  FMUL.FTZ R14, R14, R30 ;  /* 0x0000001e0e0e7220 */ /* 0x000fe40000410000 */
[----:B------:R-:W-:Y:S02]  /*2d140*/  FFMA.FTZ R11, R31, R32, -R11 ;  /* 0x000000201f0b7223 */ /* 0x000fe4000001080b */
[----:B------:R-:W-:Y:S02]  /*2d150*/  FFMA.FTZ R2, R19, R30, -R2 ;  /* 0x0000001e13027223 */ /* 0x000fe40000010802 */
[----:B------:R-:W-:Y:S01]  /*2d160*/  FFMA.FTZ R3, R31, R28, R3 ;  /* 0x0000001c1f037223 */ /* 0x000fe20000010003 */
[----:B------:R-:W-:Y:S01]  /*2d170*/  F2FP.BF16.PACK_AB R18, R11, R18 ;  /* 0x000000120b12723e */ /* 0x000fe200000010ff */
[----:B------:R-:W-:Y:S01]  /*2d180*/  FFMA.FTZ R15, R19, R15, R14 ;  /* 0x0000000f130f7223 */ /* 0x000fe2000001000e */
[----:B------:R-:W-:Y:S01]  /*2d190*/  F2FP.BF16.PACK_AB R19, R2, R21 ;  /* 0x000000150213723e */ /* 0x000fe200000010ff */
[----:B------:R-:W-:Y:S01]  /*2d1a0*/  IMAD.MOV.U32 R2, RZ, RZ, R141 ;  /* 0x000000ffff027224 */ /* 0x000fe200078e008d */
[----:B------:R-:W-:Y:S01]  /*2d1b0*/  F2FP.BF16.PACK_AB R14, R3, R22 ;  /* 0x00000016030e723e */ /* 0x000fe200000010ff */
[----:B------:R-:W-:Y:S01]  /*2d1c0*/  IMAD.MOV.U32 R3, RZ, RZ, 0x0 ;  /* 0x00000000ff037424 */ /* 0x000fe200078e00ff */
[----:B------:R-:W-:Y:S01]  /*2d1d0*/  F2FP.BF16.PACK_AB R15, R15, R20 ;  /* 0x000000140f0f723e */ /* 0x000fe200000010ff */
[----:B------:R1:W-:Y:S04]  /*2d1e0*/  ST.E.128 [R38.64], R16 ;  /* 0x0000001026007985 */ /* 0x0003e8000c101d04 */
[----:B------:R1:W-:Y:S01]  /*2d1f0*/  ST.E.128 [R36.64], R12 ;  /* 0x0000000c24007985 */ /* 0x0003e2000c101d04 */
[----:B------:R-:W-:Y:S05]  /*2d200*/  RET.REL.NODEC R2 `(_ZN7cutlass13device_kernelIN5flash19enable_sm80_to_sm89INS1_16FlashAttnFwdSm80INS1_25CollectiveMainloopFwdSm80ILi4ELi1ELb0EN4cute5tupleIJNS5_1CILi128EEENS7_ILi48EEES8_EEELi128ENS_10bfloat16_tEfNS_4arch4Sm80ELb0ELb1ELb1ELb1ELb1ELb1ELb1ELb0EEENS1_21CollectiveEpilogueFwdINS6_IJS8_S8_S9_EEENS6_IJNS7_ILi1EEESH_SH_EEESB_SD_Li128ELb1ELb1ELb0ELb0EEENS1_19SingleTileSchedulerILb1ELb0ELb1ELi128EEEEEEEEEvNT_6ParamsE) ;  /* 0xfffd2df002007950 */ /* 0x000fea0003c3ffff */
.L_x_1488:
        /* <DEDUP_REMOVED lines=8> */
.L_x_1489:
[----:B------:R-:W-:Y:S01]  /*2d290*/  MOV R12, 0x181f ;  /* 0x0000181f000c7802 */ /* 0x000fe20000000f00 */
[----:B------:R3:W-:Y:S01]  /*2d2a0*/  STL [R1+0x84], RZ ;  /* 0x000084ff01007387 */ /* 0x0007e20000100800 */
[----:B------:R-:W-:Y:S01]  /*2d2b0*/  IMAD.MOV.U32 R2, RZ, RZ, R18 ;  /* 0x000000ffff027224 */ /* 0x000fe200078e0012 */
[----:B------:R-:W-:Y:S02]  /*2d2c0*/  MOV R3, 0x2d2f0 ;  /* 0x0002d2f000037802 */ /* 0x000fe40000000f00 */
[----:B------:R3:W-:Y:S04]  /*2d2d0*/  STL [R1+0x80], R12 ;  /* 0x0000800c01007387 */ /* 0x0007e80000100800 */
[----:B-123--:R-:W-:Y:S05]  /*2d2e0*/  CALL.REL.NOINC `($__internal_3_$__cuda_sm70_shflsync_idx_p) ;  /* 0x0000227000007944 */ /* 0x00efea0003c00000 */
[----:B------:R-:W2:Y:S01]  /*2d2f0*/  LDL.LU R3, [R1+0x88] ;  /* 0x0000880001037983 */ /* 0x000ea20000300800 */
[----:B------:R-:W-:Y:S01]  /*2d300*/  IMAD.MOV.U32 R14, RZ, RZ, 0x181f ;  /* 0x0000181fff0e7424 */ /* 0x000fe200078e00ff */
[----:B------:R-:W-:Y:S01]  /*2d310*/  MOV R13, R11 ;  /* 0x0000000b000d7202 */ /* 0x000fe20000000f00 */
[----:B------:R-:W-:Y:S01]  /*2d320*/  IMAD.MOV.U32 R2, RZ, RZ, R24 ;  /* 0x000000ffff027224 */ /* 0x000fe200078e0018 */
[----:B------:R1:W-:Y:S04]  /*2d330*/  STL [R1+0x84], RZ ;  /* 0x000084ff01007387 */ /* 0x0003e80000100800 */
[----:B------:R1:W-:Y:S01]  /*2d340*/  STL [R1+0x80], R14 ;  /* 0x0000800e01007387 */ /* 0x0003e20000100800 */
[----:B--2---:R-:W-:-:S02]  /*2d350*/  MOV R12, R3 ;  /* 0x00000003000c7202 */ /* 0x004fc40000000f00 */
[----:B------:R-:W-:Y:S02]  /*2d360*/  MOV R3, 0x2d380 ;  /* 0x0002d38000037802 */ /* 0x000fe40000000f00 */
[----:B-1---5:R-:W-:Y:S05]  /*2d370*/  CALL.REL.NOINC `($__internal_3_$__cuda_sm70_shflsync_idx_p) ;  /* 0x000021e000007944 */ /* 0x022fea0003c00000 */
[----:B------:R1:W5:Y:S01]  /*2d380*/  LDL.LU R14, [R1+0x88] ;  /* 0x00008800010e7983 */ /* 0x0003620000300800 */
[----:B------:R-:W-:Y:S01]  /*2d390*/  MOV R11, 0x181f ;  /* 0x0000181f000b7802 */ /* 0x000fe20000000f00 */
[----:B------:R-:W-:Y:S01]  /*2d3a0*/  IMAD.MOV.U32 R2, RZ, RZ, R19 ;  /* 0x000000ffff027224 */ /* 0x000fe200078e0013 */
[----:B------:R-:W-:Y:S01]  /*2d3b0*/  MOV R3, 0x2d3f0 ;  /* 0x0002d3f000037802 */ /* 0x000fe20000000f00 */
[----:B------:R1:W-:Y:S04]  /*2d3c0*/  STL [R1+0x84], RZ ;  /* 0x000084ff01007387 */ /* 0x0003e80000100800 */
[----:B------:R1:W-:Y:S02]  /*2d3d0*/  STL [R1+0x80], R11 ;  /* 0x0000800b01007387 */ /* 0x0003e40000100800 */
[----:B-1---5:R-:W-:Y:S05]  /*2d3e0*/  CALL.REL.NOINC `($__internal_3_$__cuda_sm70_shflsync_idx_p) ;  /* 0x0000217000007944 */ /* 0x022fea0003c00000 */
[----:B------:R1:W5:Y:S02]  /*2d3f0*/  LDL.LU R2, [R1+0x88] ;  /* 0x0000880001027983 */ /* 0x0003640000300800 */
[----:B-1---5:R-:W-:Y:S05]  /*2d400*/  BRA `(.L_x_1587) ;  /* 0xffff613000007947 */ /* 0x022fea000383ffff */
.L_x_1492:
[----:B------:R-:W-:Y:S01]  /*2d410*/  MOV R12, 0x1 ;  /* 0x00000001000c7802 */ /* 0x000fe20000000f00 */
[----:B------:R-:W-:Y:S01]  /*2d420*/  IMAD.MOV.U32 R11, RZ, RZ, 0x181f ;  /* 0x0000181fff0b7424 */ /* 0x000fe200078e00ff */
[----:B------:R-:W-:Y:S01]  /*2d430*/  MOV R3, 0x2d480 ;  /* 0x0002d48000037802 */ /* 0x000fe20000000f00 */
[----:B------:R-:W-:-:S02]  /*2d440*/  IMAD.MOV.U32 R2, RZ, RZ, R20 ;  /* 0x000000ffff027224 */ /* 0x000fc400078e0014 */
[----:B------:R1:W-:Y:S04]  /*2d450*/  STL [R1+0x84], R12 ;  /* 0x0000840c01007387 */ /* 0x0003e80000100800 */
[----:B------:R1:W-:Y:S02]  /*2d460*/  STL [R1+0x80], R11 ;  /* 0x0000800b01007387 */ /* 0x0003e40000100800 */
[----:B-1-3--:R-:W-:Y:S05]  /*2d470*/  CALL.REL.NOINC `($__internal_3_$__cuda_sm70_shflsync_idx_p) ;  /* 0x000020e000007944 */ /* 0x00afea0003c00000 */
        /* <DEDUP_REMOVED lines=8> */
[----:B------:R-:W2:Y:S01]  /*2d500*/  LDL.LU R3, [R1+0x88] ;  /* 0x0000880001037983 */ /* 0x000ea20000300800 */
[----:B------:R-:W-:Y:S01]  /*2d510*/  MOV R15, 0x1 ;  /* 0x00000001000f7802 */ /* 0x000fe20000000f00 */
[----:B------:R-:W-:-:S02]  /*2d520*/  IMAD.MOV.U32 R14, RZ, RZ, 0x181f ;  /* 0x0000181fff0e7424 */ /* 0x000fc400078e00ff */
[----:B------:R-:W-:Y:S02]  /*2d530*/  IMAD.MOV.U32 R2, RZ, RZ, R24 ;  /* 0x000000ffff027224 */ /* 0x000fe400078e0018 */
[----:B------:R1:W-:Y:S01]  /*2d540*/  STL [R1+0x84], R15 ;  /* 0x0000840f01007387 */ /* 0x0003e20000100800 */
[----:B------:R-:W-:-:S03]  /*2d550*/  IMAD.MOV.U32 R13, RZ, RZ, R11 ;  /* 0x000000ffff0d7224 */ /* 0x000fc600078e000b */
[----:B------:R1:W-:Y:S01]  /*2d560*/  STL [R1+0x80], R14 ;  /* 0x0000800e01007387 */ /* 0x0003e20000100800 */
[----:B--2---:R-:W-:Y:S02]  /*2d570*/  MOV R12, R3 ;  /* 0x00000003000c7202 */ /* 0x004fe40000000f00 */
[----:B------:R-:W-:Y:S02]  /*2d580*/  MOV R3, 0x2d5a0 ;  /* 0x0002d5a000037802 */ /* 0x000fe40000000f00 */
[----:B-1---5:R-:W-:Y:S05]  /*2d590*/  CALL.REL.NOINC `($__internal_3_$__cuda_sm70_shflsync_idx_p) ;  /* 0x00001fc000007944 */ /* 0x022fea0003c00000 */
        /* <DEDUP_REMOVED lines=8> */
[----:B------:R1:W5:Y:S02]  /*2d620*/  LDL.LU R2, [R1+0x88] ;  /* 0x0000880001027983 */ /* 0x0003640000300800 */
[----:B-1---5:R-:W-:Y:S05]  /*2d630*/  BRA `(.L_x_1588) ;  /* 0xffff61e000007947 */ /* 0x022fea000383ffff */
.L_x_1495:
        /* <DEDUP_REMOVED lines=9> */
.L_x_1496:
[----:B------:R-:W-:Y:S01]  /*2d6d0*/  MOV R13, 0x2 ;  /* 0x00000002000d7802 */ /* 0x000fe20000000f00 */
[----:B------:R-:W-:Y:S01]  /*2d6e0*/  IMAD.MOV.U32 R12, RZ, RZ, 0x181f ;  /* 0x0000181fff0c7424 */ /* 0x000fe200078e00ff */
[----:B------:R-:W-:Y:S01]  /*2d6f0*/  MOV R3, 0x2d740 ;  /* 0x0002d74000037802 */ /* 0x000fe20000000f00 */
[----:B------:R-:W-:Y:S02]  /*2d700*/  IMAD.MOV.U32 R2, RZ, RZ, R18 ;  /* 0x000000ffff027224 */ /* 0x000fe400078e0012 */
[----:B------:R3:W-:Y:S04]  /*2d710*/  STL [R1+0x84], R13 ;  /* 0x0000840d01007387 */ /* 0x0007e80000100800 */
[----:B------:R3:W-:Y:S02]  /*2d720*/  STL [R1+0x80], R12 ;  /* 0x0000800c01007387 */ /* 0x0007e40000100800 */
[----:B-123--:R-:W-:Y:S05]  /*2d730*/  CALL.REL.NOINC `($__internal_3_$__cuda_sm70_shflsync_idx_p) ;  /* 0x00001e2000007944 */ /* 0x00efea0003c00000 */
        /* <DEDUP_REMOVED lines=20> */
.L_x_1499:
        /* <DEDUP_REMOVED lines=35> */
.L_x_1502:
        /* <DEDUP_REMOVED lines=9> */
.L_x_1503:
        /* <DEDUP_REMOVED lines=27> */
.L_x_1506:
[----:B------:R-:W-:Y:S01]  /*2dcf0*/  MOV R12, 0x5 ;  /* 0x00000005000c7802 */ /* 0x000fe20000000f00 */
[----:B------:R-:W-:Y:S01]  /*2dd00*/  IMAD.MOV.U32 R11, RZ, RZ, 0x181f ;  /* 0x0000181fff0b7424 */ /* 0x000fe200078e00ff */
[----:B------:R-:W-:Y:S01]  /*2dd10*/  MOV R3, 0x2dd60 ;  /* 0x0002dd6000037802 */ /* 0x000fe20000000f00 */
[----:B------:R-:W-:-:S02]  /*2dd20*/  IMAD.MOV.U32 R2, RZ, RZ, R20 ;  /* 0x000000ffff027224 */ /* 0x000fc400078e0014 */
[----:B------:R1:W-:Y:S04]  /*2dd30*/  STL [R1+0x84], R12 ;  /* 0x0000840c01007387 */ /* 0x0003e80000100800 */
[----:B------:R1:W-:Y:S02]  /*2dd40*/  STL [R1+0x80], R11 ;  /* 0x0000800b01007387 */ /* 0x0003e40000100800 */
[----:B-1-3--:R-:W-:Y:S05]  /*2dd50*/  CALL.REL.NOINC `($__internal_3_$__cuda_sm70_shflsync_idx_p) ;  /* 0x0000180000007944 */ /* 0x00afea0003c00000 */
[----:B------:R1:W5:Y:S02]  /*2dd60*/  LDL.LU R11, [R1+0x88] ;  /* 0x00008800010b7983 */ /* 0x0003640000300800 */
[----:B-1---5:R-:W-:Y:S05]  /*2dd70*/  BRA `(.L_x_1594) ;  /* 0xffff660000007947 */ /* 0x022fea000383ffff */
.L_x_1507:
[----:B------:R-:W-:Y:S01]  /*2dd80*/  MOV R13, 0x5 ;  /* 0x00000005000d7802 */ /* 0x000fe20000000f00 */
[----:B------:R-:W-:Y:S01]  /*2dd90*/  IMAD.MOV.U32 R12, RZ, RZ, 0x181f ;  /* 0x0000181fff0c7424 */ /* 0x000fe200078e00ff */
[----:B------:R-:W-:Y:S01]  /*2dda0*/  MOV R3, 0x2ddf0 ;  /* 0x0002ddf000037802 */ /* 0x000fe20000000f00 */
[----:B------:R-:W-:Y:S02]  /*2ddb0*/  IMAD.MOV.U32 R2, RZ, RZ, R18 ;  /* 0x000000ffff027224 */ /* 0x000fe400078e0012 */
[----:B------:R4:W-:Y:S04]  /*2ddc0*/  STL [R1+0x84], R13 ;  /* 0x0000840d01007387 */ /* 0x0009e80000100800 */
[----:B------:R4:W-:Y:S02]  /*2ddd0*/  STL [R1+0x80], R12 ;  /* 0x0000800c01007387 */ /* 0x0009e40000100800 */
[----:B-1234-:R-:W-:Y:S05]  /*2dde0*/  CALL.REL.NOINC `($__internal_3_$__cuda_sm70_shflsync_idx_p) ;  /* 0x0000177000007944 */ /* 0x01efea0003c00000 */
        /* <DEDUP_REMOVED lines=20> */
.L_x_1510:
[----:B------:R-:W-:Y:S01]  /*2df30*/  MOV R12, 0x6 ;  /* 0x00000006000c7802 */ /* 0x000fe20000000f00 */
[----:B------:R-:W-:Y:S01]  /*2df40*/  IMAD.MOV.U32 R11, RZ, RZ, 0x181f ;  /* 0x0000181fff0b7424 */ /* 0x000fe200078e00ff */
[----:B------:R-:W-:Y:S01]  /*2df50*/  MOV R3, 0x2dfa0 ;  /* 0x0002dfa000037802 */ /* 0x000fe20000000f00 */
[----:B------:R-:W-:-:S02]  /*2df60*/  IMAD.MOV.U32 R2, RZ, RZ, R20 ;  /* 0x000000ffff027224 */ /* 0x000fc400078e0014 */
[----:B------:R1:W-:Y:S04]  /*2df70*/  STL [R1+0x84], R12 ;  /* 0x0000840c01007387 */ /* 0x0003e80000100800 */
[----:B------:R1:W-:Y:S02]  /*2df80*/  STL [R1+0x80], R11 ;  /* 0x0000800b01007387 */ /* 0x0003e40000100800 */
[----:B-1--4-:R-:W-:Y:S05]  /*2df90*/  CALL.REL.NOINC `($__internal_3_$__cuda_sm70_shflsync_idx_p) ;  /* 0x000015c000007944 */ /* 0x012fea0003c00000 */
[----:B------:R1:W5:Y:S02]  /*2dfa0*/  LDL.LU R13, [R1+0x88] ;  /* 0x00008800010d7983 */ /* 0x0003640000300800 */
[----:B-1---5:R-:W-:Y:S05]  /*2dfb0*/  BRA `(.L_x_1596) ;  /* 0xffff66b000007947 */ /* 0x022fea000383ffff */
.L_x_1511:
        /* <DEDUP_REMOVED lines=8> */
[----:B------:R-:W-:Y:S01]  /*2e040*/  IMAD.MOV.U32 R15, RZ, RZ, 0x6 ;  /* 0x00000006ff0f7424 */ /* 0x000fe200078e00ff */
[----:B------:R-:W-:Y:S01]  /*2e050*/  MOV R14, 0x181f ;  /* 0x0000181f000e7802 */ /* 0x000fe20000000f00 */
[----:B------:R-:W-:-:S03]  /*2e060*/  IMAD.MOV.U32 R2, RZ, RZ, R24 ;  /* 0x000000ffff027224 */ /* 0x000fc600078e0018 */
[----:B------:R1:W-:Y:S04]  /*2e070*/  STL [R1+0x84], R15 ;  /* 0x0000840f01007387 */ /* 0x0003e80000100800 */
        /* <DEDUP_REMOVED lines=14> */
.L_x_1514:
[----:B------:R-:W-:Y:S01]  /*2e160*/  MOV R12, 0x7 ;  /* 0x00000007000c7802 */ /* 0x000fe20000000f00 */
[----:B------:R-:W-:Y:S01]  /*2e170*/  IMAD.MOV.U32 R11, RZ, RZ, 0x181f ;  /* 0x0000181fff0b7424 */ /* 0x000fe200078e00ff */
[----:B------:R-:W-:Y:S01]  /*2e180*/  MOV R3, 0x2e1d0 ;  /* 0x0002e1d000037802 */ /* 0x000fe20000000f00 */
[----:B------:R-:W-:Y:S02]  /*2e190*/  IMAD.MOV.U32 R2, RZ, RZ, R20 ;  /* 0x000000ffff027224 */ /* 0x000fe400078e0014 */
[----:B------:R1:W-:Y:S04]  /*2e1a0*/  STL [R1+0x84], R12 ;  /* 0x0000840c01007387 */ /* 0x0003e80000100800 */
[----:B------:R1:W-:Y:S02]  /*2e1b0*/  STL [R1+0x80], R11 ;  /* 0x0000800b01007387 */ /* 0x0003e40000100800 */
[----:B-1-3--:R-:W-:Y:S05]  /*2e1c0*/  CALL.REL.NOINC `($__internal_3_$__cuda_sm70_shflsync_idx_p) ;  /* 0x0000139000007944 */ /* 0x00afea0003c00000 */
[----:B------:R1:W5:Y:S02]  /*2e1d0*/  LDL.LU R13, [R1+0x88] ;  /* 0x00008800010d7983 */ /* 0x0003640000300800 */
[----:B-1---5:R-:W-:Y:S05]  /*2e1e0*/  BRA `(.L_x_1598) ;  /* 0xffff67c000007947 */ /* 0x022fea000383ffff */
.L_x_1515:
[----:B------:R-:W-:Y:S01]  /*2e1f0*/  MOV R14, 0x7 ;  /* 0x00000007000e7802 */ /* 0x000fe20000000f00 */
[----:B------:R-:W-:Y:S01]  /*2e200*/  IMAD.MOV.U32 R12, RZ, RZ, 0x181f ;  /* 0x0000181fff0c7424 */ /* 0x000fe200078e00ff */
[----:B------:R-:W-:Y:S01]  /*2e210*/  MOV R3, 0x2e260 ;  /* 0x0002e26000037802 */ /* 0x000fe20000000f00 */
[----:B------:R-:W-:-:S02]  /*2e220*/  IMAD.MOV.U32 R2, RZ, RZ, R18 ;  /* 0x000000ffff027224 */ /* 0x000fc400078e0012 */
        /* <DEDUP_REMOVED lines=22> */
.L_x_1550:
[----:B------:R-:W-:Y:S01]  /*2e390*/  MOV R11, 0x181f ;  /* 0x0000181f000b7802 */ /* 0x000fe20000000f00 */
[----:B------:R1:W-:Y:S01]  /*2e3a0*/  STL [R1+0x84], RZ ;  /* 0x000084ff01007387 */ /* 0x0003e20000100800 */
[----:B------:R-:W-:Y:S01]  /*2e3b0*/  IMAD.MOV.U32 R2, RZ, RZ, R17 ;  /* 0x000000ffff027224 */ /* 0x000fe200078e0011 */
[----:B------:R-:W-:Y:S02]  /*2e3c0*/  MOV R3, 0x2e3f0 ;  /* 0x0002e3f000037802 */ /* 0x000fe40000000f00 */
[----:B------:R1:W-:Y:S04]  /*2e3d0*/  STL [R1+0x80], R11 ;  /* 0x0000800b01007387 */ /* 0x0003e80000100800 */
[----:B-1----:R-:W-:Y:S05]  /*2e3e0*/  CALL.REL.NOINC `($__internal_3_$__cuda_sm70_shflsync_idx_p) ;  /* 0x0000117000007944 */ /* 0x002fea0003c00000 */
[----:B------:R1:W5:Y:S02]  /*2e3f0*/  LDL.LU R11, [R1+0x88] ;  /* 0x00008800010b7983 */ /* 0x0003640000300800 */
[----:B-1---5:R-:W-:Y:S05]  /*2e400*/  BRA `(.L_x_1600) ;  /* 0xffffa02000007947 */ /* 0x022fea000383ffff */
.L_x_1551:
[----:B------:R-:W-:Y:S01]  /*2e410*/  MOV R12, 0x181f ;  /* 0x0000181f000c7802 */ /* 0x000fe20000000f00 */
[----:B------:R3:W-:Y:S01]  /*2e420*/  STL [R1+0x84], RZ ;  /* 0x000084ff01007387 */ /* 0x0007e20000100800 */
[----:B------:R-:W-:Y:S01]  /*2e430*/  IMAD.MOV.U32 R2, RZ, RZ, R18 ;  /* 0x000000ffff027224 */ /* 0x000fe200078e0012 */
[----:B------:R-:W-:-:S02]  /*2e440*/  MOV R3, 0x2e470 ;  /* 0x0002e47000037802 */ /* 0x000fc40000000f00 */
        /* <DEDUP_REMOVED lines=8> */
[----:B--2---:R-:W-:Y:S02]  /*2e4d0*/  MOV R12, R3 ;  /* 0x00000003000c7202 */ /* 0x004fe40000000f00 */
[----:B------:R-:W-:-:S02]  /*2e4e0*/  MOV R3, 0x2e500 ;  /* 0x0002e50000037802 */ /* 0x000fc40000000f00 */
        /* <DEDUP_REMOVED lines=10> */
.L_x_1552:
        /* <DEDUP_REMOVED lines=35> */
.L_x_1555:
[----:B------:R-:W-:Y:S01]  /*2e7c0*/  MOV R12, 0x2 ;  /* 0x00000002000c7802 */ /* 0x000fe20000000f00 */
[----:B------:R-:W-:Y:S01]  /*2e7d0*/  IMAD.MOV.U32 R11, RZ, RZ, 0x181f ;  /* 0x0000181fff0b7424 */ /* 0x000fe200078e00ff */
[----:B------:R-:W-:Y:S01]  /*2e7e0*/  MOV R3, 0x2e830 ;  /* 0x0002e83000037802 */ /* 0x000fe20000000f00 */
[----:B------:R-:W-:-:S02]  /*2e7f0*/  IMAD.MOV.U32 R2, RZ, RZ, R17 ;  /* 0x000000ffff027224 */ /* 0x000fc400078e0011 */
[----:B------:R1:W-:Y:S04]  /*2e800*/  STL [R1+0x84], R12 ;  /* 0x0000840c01007387 */ /* 0x0003e80000100800 */
[----:B------:R1:W-:Y:S02]  /*2e810*/  STL [R1+0x80], R11 ;  /* 0x0000800b01007387 */ /* 0x0003e40000100800 */
[----:B-12---:R-:W-:Y:S05]  /*2e820*/  CALL.REL.NOINC `($__internal_3_$__cuda_sm70_shflsync_idx_p) ;  /* 0x00000d3000007944 */ /* 0x006fea0003c00000 */
[----:B------:R1:W5:Y:S02]  /*2e830*/  LDL.LU R11, [R1+0x88] ;  /* 0x00008800010b7983 */ /* 0x0003640000300800 */
[----:B-1---5:R-:W-:Y:S05]  /*2e840*/  BRA `(.L_x_1603) ;  /* 0xffffa09000007947 */ /* 0x022fea000383ffff */
.L_x_1556:
[----:B--2---:R-:W-:Y:S01]  /*2e850*/  MOV R13, 0x2 ;  /* 0x00000002000d7802 */ /* 0x004fe20000000f00 */
        /* <DEDUP_REMOVED lines=26> */
.L_x_1557:
[----:B------:R-:W-:Y:S01]  /*2ea00*/  MOV R12, 0x3 ;  /* 0x00000003000c7802 */ /* 0x000fe20000000f00 */
[----:B------:R-:W-:Y:S01]  /*2ea10*/  IMAD.MOV.U32 R11, RZ, RZ, 0x181f ;  /* 0x0000181fff0b7424 */ /* 0x000fe200078e00ff */
[----:B------:R-:W-:Y:S01]  /*2ea20*/  MOV R3, 0x2ea70 ;  /* 0x0002ea7000037802 */ /* 0x000fe20000000f00 */
[----:B------:R-:W-:-:S02]  /*2ea30*/  IMAD.MOV.U32 R2, RZ, RZ, R17 ;  /* 0x000000ffff027224 */ /* 0x000fc400078e0011 */
[----:B------:R1:W-:Y:S04]  /*2ea40*/  STL [R1+0x84], R12 ;  /* 0x0000840c01007387 */ /* 0x0003e80000100800 */
[----:B------:R1:W-:Y:S02]  /*2ea50*/  STL [R1+0x80], R11 ;  /* 0x0000800b01007387 */ /* 0x0003e40000100800 */
[----:B-1--4-:R-:W-:Y:S05]  /*2ea60*/  CALL.REL.NOINC `($__internal_3_$__cuda_sm70_shflsync_idx_p) ;  /* 0x00000af000007944 */ /* 0x012fea0003c00000 */
        /* <DEDUP_REMOVED lines=28> */
.L_x_1560:
        /* <DEDUP_REMOVED lines=9> */
.L_x_1561:
        /* <DEDUP_REMOVED lines=27> */
.L_x_1562:
        /* <DEDUP_REMOVED lines=35> */
.L_x_1565:
        /* <DEDUP_REMOVED lines=9> */
.L_x_1566:
        /* <DEDUP_REMOVED lines=27> */
.L_x_1569:
[----:B------:R-:W-:Y:S01]  /*2f2e0*/  MOV R12, 0x7 ;  /* 0x00000007000c7802 */ /* 0x000fe20000000f00 */
[----:B------:R-:W-:Y:S01]  /*2f2f0*/  IMAD.MOV.U32 R11, RZ, RZ, 0x181f ;  /* 0x0000181fff0b7424 */ /* 0x000fe200078e00ff */
[----:B------:R-:W-:Y:S01]  /*2f300*/  MOV R3, 0x2f350 ;  /* 0x0002f35000037802 */ /* 0x000fe20000000f00 */
[----:B------:R-:W-:-:S02]  /*2f310*/  IMAD.MOV.U32 R2, RZ, RZ, R17 ;  /* 0x000000ffff027224 */ /* 0x000fc400078e0011 */
[----:B------:R1:W-:Y:S04]  /*2f320*/  STL [R1+0x84], R12 ;  /* 0x0000840c01007387 */ /* 0x0003e80000100800 */
[----:B------:R1:W-:Y:S02]  /*2f330*/  STL [R1+0x80], R11 ;  /* 0x0000800b01007387 */ /* 0x0003e40000100800 */
[----:B-12-4-:R-:W-:Y:S05]  /*2f340*/  CALL.REL.NOINC `($__internal_3_$__cuda_sm70_shflsync_idx_p) ;  /* 0x0000021000007944 */ /* 0x016fea0003c00000 */
        /* <DEDUP_REMOVED lines=27> */
        .weak           $__internal_2_$__cuda_sm70_shflsync_bfly_p
        .type           $__internal_2_$__cuda_sm70_shflsync_bfly_p,@function
        .size           $__internal_2_$__cuda_sm70_shflsync_bfly_p,($__internal_3_$__cuda_sm70_shflsync_idx_p - $__internal_2_$__cuda_sm70_shflsync_bfly_p)
$__internal_2_$__cuda_sm70_shflsync_bfly_p:
[----:B------:R-:W-:Y:S02]  /*2f500*/  MOV R51, 0x1f ;  /* 0x0000001f00337802 */ /* 0x000fe40000000f00 */
[----:B------:R-:W-:-:S04]  /*2f510*/  MOV R247, 0xffffffff ;  /* 0xffffffff00f77802 */ /* 0x000fc80000000f00 */
[----:B------:R-:W-:Y:S04]  /*2f520*/  WARPSYNC R247 ;  /* 0x000000f700007348 */ /* 0x000fe80003800000 */
[----:B------:R1:W2:Y:S02]  /*2f530*/  SHFL.BFLY PT, R51, R4, R3, R51 ;  /* 0x0c00000304337389 */ /* 0x0002a400000e0033 */
[----:B-1----:R-:W-:-:S04]  /*2f540*/  MOV R3, 0x0 ;  /* 0x0000000000037802 */ /* 0x002fc80000000f00 */
[----:B--2---:R-:W-:Y:S05]  /*2f550*/  RET.REL.NODEC R2 `(_ZN7cutlass13device_kernelIN5flash19enable_sm80_to_sm89INS1_16FlashAttnFwdSm80INS1_25CollectiveMainloopFwdSm80ILi4ELi1ELb0EN4cute5tupleIJNS5_1CILi128EEENS7_ILi48EEES8_EEELi128ENS_10bfloat16_tEfNS_4arch4Sm80ELb0ELb1ELb1ELb1ELb1ELb1ELb1ELb0EEENS1_21CollectiveEpilogueFwdINS6_IJS8_S8_S9_EEENS6_IJNS7_ILi1EEESH_SH_EEESB_SD_Li128ELb1ELb1ELb0ELb0EEENS1_19SingleTileSchedulerILb1ELb0ELb1ELi128EEEEEEEEEvNT_6ParamsE) ;  /* 0xfffd0aa002007950 */ /* 0x004fea0003c3ffff */
        .weak           $__internal_3_$__cuda_sm70_shflsync_idx_p
        .type           $__internal_3_$__cuda_sm70_shflsync_idx_p,@function
        .size           $__internal_3_$__cuda_sm70_shflsync_idx_p,(.L_x_2181 - $__internal_3_$__cuda_sm70_shflsync_idx_p)
$__internal_3_$__cuda_sm70_shflsync_idx_p:
[----:B------:R1:W-:Y:S04]  /*2f560*/  STL [R1+0xfc], R4 ;  /* 0x0000fc0401007387 */ /* 0x0003e80000100800 */
[----:B------:R2:W-:Y:S04]  /*2f570*/  STL [R1+0xf8], R0 ;  /* 0x0000f80001007387 */ /* 0x0005e80000100800 */
[----:B------:R3:W-:Y:S04]  /*2f580*/  STL [R1+0x100], R5 ;  /* 0x0001000501007387 */ /* 0x0007e80000100800 */
[----:B-1----:R-:W4:Y:S04]  /*2f590*/  LDL.LU R4, [R1+0x80] ;  /* 0x0000800001047983 */ /* 0x002f280000300800 */
[----:B--2---:R-:W4:Y:S01]  /*2f5a0*/  LDL.LU R0, [R1+0x84] ;  /* 0x0000840001007983 */ /* 0x004f220000300800 */
[----:B---3--:R-:W-:-:S04]  /*2f5b0*/  MOV R5, 0xffffffff ;  /* 0xffffffff00057802 */ /* 0x008fc80000000f00 */
[----:B------:R-:W-:Y:S04]  /*2f5c0*/  WARPSYNC R5 ;  /* 0x0000000500007348 */ /* 0x000fe80003800000 */
[----:B----4-:R1:W2:Y:S04]  /*2f5d0*/  SHFL.IDX PT, R2, R2, R0, R4 ;  /* 0x0000000002027389 */ /* 0x0102a800000e0004 */
[----:B-1----:R1:W5:Y:S04]  /*2f5e0*/  LDL.LU R5, [R1+0x100] ;  /* 0x0001000001057983 */ /* 0x0023680000300800 */
[----:B------:R1:W5:Y:S04]  /*2f5f0*/  LDL.LU R4, [R1+0xfc] ;  /* 0x0000fc0001047983 */ /* 0x0003680000300800 */
[----:B------:R1:W5:Y:S04]  /*2f600*/  LDL.LU R0, [R1+0xf8] ;  /* 0x0000f80001007983 */ /* 0x0003680000300800 */
[----:B--2---:R2:W-:Y:S02]  /*2f610*/  STL [R1+0x88], R2 ;  /* 0x0000880201007387 */ /* 0x0045e40000100800 */
[----:B--2---:R-:W-:-:S02]  /*2f620*/  MOV R2, R3 ;  /* 0x0000000300027202 */ /* 0x004fc40000000f00 */
[----:B------:R-:W-:-:S04]  /*2f630*/  MOV R3, 0x0 ;  /* 0x0000000000037802 */ /* 0x000fc80000000f00 */
[----:B-1----:R-:W-:Y:S05]  /*2f640*/  RET.REL.NODEC R2 `(_ZN7cutlass13device_kernelIN5flash19enable_sm80_to_sm89INS1_16FlashAttnFwdSm80INS1_25CollectiveMainloopFwdSm80ILi4ELi1ELb0EN4cute5tupleIJNS5_1CILi128EEENS7_ILi48EEES8_EEELi128ENS_10bfloat16_tEfNS_4arch4Sm80ELb0ELb1ELb1ELb1ELb1ELb1ELb1ELb0EEENS1_21CollectiveEpilogueFwdINS6_IJS8_S8_S9_EEENS6_IJNS7_ILi1EEESH_SH_EEESB_SD_Li128ELb1ELb1ELb0ELb0EEENS1_19SingleTileSchedulerILb1ELb0ELb1ELi128EEEEEEEEEvNT_6ParamsE) ;  /* 0xfffd09b002007950 */ /* 0x002fea0003c3ffff */
.L_x_1612:
        /* <DEDUP_REMOVED lines=11> */
.L_x_2181:


//--------------------- .text._ZN7cutlass13device_kernelIN5flash19enable_sm80_to_sm89INS1_16FlashAttnFwdSm80INS1_25CollectiveMainloopFwdSm80ILi4ELi1ELb0EN4cute5tupleIJNS5_1CILi128EEENS7_ILi64EEES8_EEELi128ENS_10bfloat16_tEfNS_4arch4Sm80ELb1ELb0ELb1ELb0ELb1ELb0ELb1ELb0EEENS1_21CollectiveEpilogueFwdINS6_IJS8_S8_S9_EEENS6_IJNS7_ILi1EEESH_SH_EEESB_SD_Li128ELb0ELb1ELb0ELb0EEENS1_30DynamicPersistentTileSchedulerILi128ELi128ELb0ELb1ELb0EEEEEEEEEvNT_6ParamsE --------------------------
	.section	.text._ZN7cutlass13device_kernelIN5flash19enable_sm80_to_sm89INS1_16FlashAttnFwdSm80INS1_25CollectiveMainloopFwdSm80ILi4ELi1ELb0EN4cute5tupleIJNS5_1CILi128EEENS7_ILi64EEES8_EEELi128ENS_10bfloat16_tEfNS_4arch4Sm80ELb1ELb0ELb1ELb0ELb1ELb0ELb1ELb0EEENS1_21CollectiveEpilogueFwdINS6_IJS8_S8_S9_EEENS6_IJNS7_ILi1EEESH_SH_EEESB_SD_Li128ELb0ELb1ELb0ELb0EEENS1_30DynamicPersistentTileSchedulerILi128ELi128ELb0ELb1ELb0EEEEEEEEEvNT_6ParamsE,"ax",@progbits
	.sectioninfo	@"SHI_REGISTERS=255"
	.align	128
.text._ZN7cutlass13device_kernelIN5flash19enable_sm80_to_sm89INS1_16FlashAttnFwdSm80INS1_25CollectiveMainloopFwdSm80ILi4ELi1ELb0EN4cute5tupleIJNS5_1CILi128EEENS7_ILi64EEES8_EEELi128ENS_10bfloat16_tEfNS_4arch4Sm80ELb1ELb0ELb1ELb0ELb1ELb0ELb1ELb0EEENS1_21CollectiveEpilogueFwdINS6_IJS8_S8_S9_EEENS6_IJNS7_ILi1EEESH_SH_EEESB_SD_Li128ELb0ELb1ELb0ELb0EEENS1_30DynamicPersistentTileSchedulerILi128ELi128ELb0ELb1ELb0EEEEEEEEEvNT_6ParamsE:
        .type           _ZN7cutlass13device_kernelIN5flash19enable_sm80_to_sm89INS1_16FlashAttnFwdSm80INS1_25CollectiveMainloopFwdSm80ILi4ELi1ELb0EN4cute5tupleIJNS5_1CILi128EEENS7_ILi64EEES8_EEELi128ENS_10bfloat16_tEfNS_4arch4Sm80ELb1ELb0ELb1ELb0ELb1ELb0ELb1ELb0EEENS1_21CollectiveEpilogueFwdINS6_IJS8_S8_S9_EEENS6_IJNS7_ILi1EEESH_SH_EEESB_SD_Li128ELb0ELb1ELb0ELb0EEENS1_30DynamicPersistentTileSchedulerILi128ELi128ELb0ELb1ELb0EEEEEEEEEvNT_6ParamsE,@function
        .size           _ZN7cutlass13device_kernelIN5flash19enable_sm80_to_sm89INS1_16FlashAttnFwdSm80INS1_25CollectiveMainloopFwdSm80ILi4ELi1ELb0EN4cute5tupleIJNS5_1CILi128EEENS7_ILi64EEES8_EEELi128ENS_10bfloat16_tEfNS_4arch4Sm80ELb1ELb0ELb1ELb0ELb1ELb0ELb1ELb0EEENS1_21CollectiveEpilogueFwdINS6_IJS8_S8_S9_EEENS6_IJNS7_ILi1EEESH_SH_EEESB_SD_Li128ELb0ELb1ELb0ELb0EEENS1_30DynamicPersistentTileSchedulerILi128ELi128ELb0ELb1ELb0EEEEEEEEEvNT_6ParamsE,(.L_x_2185 - _ZN7cutlass13device_kernelIN5flash19enable_sm80_to_sm89INS1_16FlashAttnFwdSm80INS1_25CollectiveMainloopFwdSm80ILi4ELi1ELb0EN4cute5tupleIJNS5_1CILi128EEENS7_ILi64EEES8_EEELi128ENS_10bfloat16_tEfNS_4arch4Sm80ELb1ELb0ELb1ELb0ELb1ELb0ELb1ELb0EEENS1_21CollectiveEpilogueFwdINS6_IJS8_S8_S9_EEENS6_IJNS7_ILi1EEESH_SH_EEESB_SD_Li128ELb0ELb1ELb0ELb0EEENS1_30DynamicPersistentTileSchedulerILi128ELi128ELb0ELb1ELb0EEEEEEEEEvNT_6ParamsE)
        .other          _ZN7cutlass13device_kernelIN5flash19enable_sm80_to_sm89INS1_16FlashAttnFwdSm80INS1_25CollectiveMainloopFwdSm80ILi4ELi1ELb0EN4cute5tupleIJNS5_1CILi128EEENS7_ILi64EEES8_EEELi128ENS_10bfloat16_tEfNS_4arch4Sm80ELb1ELb0ELb1ELb0ELb1ELb0ELb1ELb0EEENS1_21CollectiveEpilogueFwdINS6_IJS8_S8_S9_EEENS6_IJNS7_ILi1EEESH_SH_EEESB_SD_Li128ELb0ELb1ELb0ELb0EEENS1_30DynamicPersistentTileSchedulerILi128ELi128ELb0ELb1ELb0EEEEEEEEEvNT_6ParamsE,@"STO_CUDA_ENTRY STV_DEFAULT"
_ZN7cutlass13device_kernelIN5flash19enable_sm80_to_sm89INS1_16FlashAttnFwdSm80INS1_25CollectiveMainloopFwdSm80ILi4ELi1ELb0EN4cute5tupleIJNS5_1CILi128EEENS7_ILi64EEES8_EEELi128ENS_10bfloat16_tEfNS_4arch4Sm80ELb1ELb0ELb1ELb0ELb1ELb0ELb1ELb0EEENS1_21CollectiveEpilogueFwdINS6_IJS8_S8_S9_EEENS6_IJNS7_ILi1EEESH_SH_EEESB_SD_Li128ELb0ELb1ELb0ELb0EEENS1_30DynamicPersistentTileSchedulerILi128ELi128ELb0ELb1ELb0EEEEEEEEEvNT_6ParamsE:
        /* <DEDUP_REMOVED lines=13> */
[----:B------:R-:W-:Y:S01]  /*00d0*/  ULDC.64 UR6, c[0x0][0x118] ;  /* 0x0000460000067ab9 */ /* 0x000fe20000000a00 */
[----:B------:R-:W-:Y:S01]  /*00e0*/  IMAD.MOV.U32 R236, RZ, RZ, 0x40 ;  /* 0x00000040ffec7424 */ /* 0x000fe200078e00ff */
[CC--:B------:R-:W-:Y:S02]  /*00f0*/  LEA.HI R7, R2.reuse, R247.reuse, RZ, 0x4 ;  /* 0x000000f702077211 */ /* 0x0c0fe400078f20ff */
[CC--:B------:R-:W-:Y:S02]  /*0100*/  LEA.HI R6, R2.reuse, R247.reuse, RZ, 0x3 ;  /* 0x000000f702067211 */ /* 0x0c0fe400078f18ff */
[----:B------:R-:W-:Y:S02]  /*0110*/  SHF.R.S32.HI R4, RZ, 0x4, R7 ;  /* 0x00000004ff047819 */ /* 0x000fe40000011407 */
[----:B------:R-:W-:-:S02]  /*0120*/  LEA.HI R3, R2, R247, RZ, 0x2 ;  /* 0x000000f702037211 */ /* 0x000fc400078f10ff */
[----:B------:R-:W-:Y:S02]  /*0130*/  LEA.HI R8, R7, R4, RZ, 0x1 ;  /* 0x0000000407087211 */ /* 0x000fe400078f08ff */
[----:B------:R-:W-:Y:S02]  /*0140*/  LOP3.LUT R5, R6, 0xfffffff8, RZ, 0xc0, !PT ;  /* 0xfffffff806057812 */ /* 0x000fe400078ec0ff */
[----:B------:R-:W-:Y:S02]  /*0150*/  LOP3.LUT R8, R8, 0xfffffffe, RZ, 0xc0, !PT ;  /* 0xfffffffe08087812 */ /* 0x000fe400078ec0ff */
[----:B------:R-:W-:Y:S01]  /*0160*/  SHF.R.S32.HI R12, RZ, 0x2, R3 ;  /* 0x00000002ff0c7819 */ /* 0x000fe20000011403 */
[----:B------:R-:W-:Y:S01]  /*0170*/  IMAD.IADD R16, R247, 0x1, -R5 ;  /* 0x00000001f7107824 */ /* 0x000fe200078e0a05 */
[----:B------:R-:W-:Y:S01]  /*0180*/  LOP3.LUT R7, R7, 0xfffffff0, RZ, 0xc0, !PT ;  /* 0xfffffff007077812 */ /* 0x000fe200078ec0ff */
[----:B------:R-:W-:Y:S01]  /*0190*/  IMAD.IADD R8, R4, 0x1, -R8 ;  /* 0x0000000104087824 */ /* 0x000fe200078e0a08 */
[----:B------:R-:W-:Y:S01]  /*01a0*/  SHF.R.S32.HI R4, RZ, 0x1f, R3 ;  /* 0x0000001fff047819 */ /* 0x000fe20000011403 */
[----:B------:R-:W-:Y:S01]  /*01b0*/  IMAD.SHL.U32 R5, R16, 0x40, RZ ;  /* 0x0000004010057824 */ /* 0x000fe200078e00ff */
[----:B------:R-:W-:Y:S01]  /*01c0*/  SHF.R.S32.HI R17, RZ, 0x3, R6 ;  /* 0x00000003ff117819 */ /* 0x000fe20000011406 */
[----:B------:R-:W-:Y:S01]  /*01d0*/  IMAD.IADD R7, R247, 0x1, -R7 ;  /* 0x00000001f7077824 */ /* 0x000fe200078e0a07 */
[----:B------:R-:W-:Y:S01]  /*01e0*/  LEA.HI R4, R4, R12, RZ, 0x3 ;  /* 0x0000000c04047211 */ /* 0x000fe200078f18ff */
[----:B------:R-:W-:Y:S01]  /*01f0*/  IMAD.SHL.U32 R15, R16, 0x8, RZ ;  /* 0x00000008100f7824 */ /* 0x000fe200078e00ff */
[----:B------:R-:W-:Y:S01]  /*0200*/  LOP3.LUT R5, R5, 0x1c0, RZ, 0xc0, !PT ;  /* 0x000001c005057812 */ /* 0x000fe200078ec0ff */
[----:B------:R-:W-:Y:S01]  /*0210*/  IMAD.SHL.U32 R11, R17, 0x40, RZ ;  /* 0x00000040110b7824 */ /* 0x000fe200078e00ff */
[----:B------:R-:W-:-:S02]  /*0220*/  LOP3.LUT R4, R4, 0xfffffff8, RZ, 0xc0, !PT ;  /* 0xfffffff804047812 */ /* 0x000fc400078ec0ff */
[----:B------:R-:W-:Y:S01]  /*0230*/  LOP3.LUT R243, R5, 0x8, R6, 0xf8, !PT ;  /* 0x0000000805f37812 */ /* 0x000fe200078ef806 */
[----:B------:R-:W-:Y:S01]  /*0240*/  STL [R1+0xc], R15 ;  /* 0x00000c0f01007387 */ /* 0x000fe20000100800 */
[----:B------:R-:W-:Y:S01]  /*0250*/  SHF.R.U32.HI R5, RZ, 0x3, R5 ;  /* 0x00000003ff057819 */ /* 0x000fe20000011605 */
[----:B------:R-:W-:Y:S01]  /*0260*/  IMAD.IADD R4, R12, 0x1, -R4 ;  /* 0x000000010c047824 */ /* 0x000fe200078e0a04 */
[----:B------:R-:W-:Y:S02]  /*0270*/  LEA.HI R12, R2, R247, RZ, 0x5 ;  /* 0x000000f7020c7211 */ /* 0x000fe400078f28ff */
[----:B------:R-:W-:Y:S02]  /*0280*/  SHF.R.S32.HI R10, RZ, 0x1f, R7 ;  /* 0x0000001fff0a7819 */ /* 0x000fe40000011407 */
[----:B------:R-:W-:Y:S02]  /*0290*/  LOP3.LUT R6, R4, 0x1, RZ, 0xc0, !PT ;  /* 0x0000000104067812 */ /* 0x000fe400078ec0ff */
[----:B------:R-:W-:-:S02]  /*02a0*/  LOP3.LUT R3, R3, 0xfffffffc, RZ, 0xc0, !PT ;  /* 0xfffffffc03037812 */ /* 0x000fc400078ec0ff */
[----:B------:R-:W-:Y:S02]  /*02b0*/  ISETP.NE.U32.AND P0, PT, R6, 0x1, PT ;  /* 0x000000010600780c */ /* 0x000fe40003f05070 */
[----:B------:R-:W-:Y:S01]  /*02c0*/  LOP3.LUT R6, R12, 0xffffffe0, RZ, 0xc0, !PT ;  /* 0xffffffe00c067812 */ /* 0x000fe200078ec0ff */
[----:B------:R-:W-:Y:S01]  /*02d0*/  IMAD.IADD R3, R247, 0x1, -R3 ;  /* 0x00000001f7037824 */ /* 0x000fe200078e0a03 */
[----:B------:R-:W-:Y:S02]  /*02e0*/  LOP3.LUT R243, R243, R5, RZ, 0x3c, !PT ;  /* 0x00000005f3f37212 */ /* 0x000fe400078e3cff */
[----:B------:R-:W-:Y:S01]  /*02f0*/  SHF.R.S32.HI R5, RZ, 0x5, R12 ;  /* 0x00000005ff057819 */ /* 0x000fe2000001140c */
[----:B------:R-:W-:Y:S01]  /*0300*/  IMAD.IADD R14, R247, 0x1, -R6 ;  /* 0x00000001f70e7824 */ /* 0x000fe200078e0a06 */
[----:B------:R-:W-:Y:S01]  /*0310*/  SHF.R.S32.HI R12, RZ, 0x1f, R12 ;  /* 0x0000001fff0c7819 */ /* 0x000fe2000001140c */
[----:B------:R-:W-:Y:S01]  /*0320*/  IMAD R243, R8, 0x200, R243 ;  /* 0x0000020008f37824 */ /* 0x000fe200078e02f3 */
[----:B------:R-:W-:-:S02]  /*0330*/  LEA.HI R10, R10, R7, RZ, 0x3 ;  /* 0x000000070a0a7211 */ /* 0x000fc400078f18ff */
[----:B------:R-:W-:Y:S02]  /*0340*/  LOP3.LUT R11, R11, 0x1c0, RZ, 0xc0, !PT ;  /* 0x000001c00b0b7812 */ /* 0x000fe400078ec0ff */
[----:B------:R-:W-:Y:S02]  /*0350*/  LEA.HI R12, R12, R5, RZ, 0x2 ;  /* 0x000000050c0c7211 */ /* 0x000fe400078f10ff */
[----:B------:R-:W-:Y:S02]  /*0360*/  SHF.R.S32.HI R248, RZ, 0x1f, R14 ;  /* 0x0000001ffff87819 */ /* 0x000fe4000001140e */
[C---:B------:R-:W-:Y:S01]  /*0370*/  LOP3.LUT R9, R10.reuse, 0xfffffff8, RZ, 0xc0, !PT ;  /* 0xfffffff80a097812 */ /* 0x040fe200078ec0ff */
[----:B------:R-:W-:Y:S01]  /*0380*/  IMAD.SHL.U32 R10, R10, 0x40, RZ ;  /* 0x000000400a0a7824 */ /* 0x000fe200078e00ff */
[----:B------:R-:W-:Y:S02]  /*0390*/  SHF.R.U32.HI R251, RZ, 0x3, R11 ;  /* 0x00000003fffb7819 */ /* 0x000fe4000001160b */
[C---:B------:R-:W-:Y:S01]  /*03a0*/  R2P PR, R4.reuse, 0x6 ;  /* 0x0000000604007804 */ /* 0x040fe20000000000 */
[----:B------:R-:W-:Y:S01]  /*03b0*/  IMAD.SHL.U32 R4, R4, 0x40, RZ ;  /* 0x0000004004047824 */ /* 0x000fe200078e00ff */
[----:B------:R-:W-:Y:S01]  /*03c0*/  LOP3.LUT R11, R11, 0x38, R15, 0xf8, !PT ;  /* 0x000000380b0b7812 */ /* 0x000fe200078ef80f */
[----:B------:R-:W-:Y:S01]  /*03d0*/  IMAD.IADD R9, R7, 0x1, -R9 ;  /* 0x0000000107097824 */ /* 0x000fe200078e0a09 */
[----:B------:R-:W-:-:S02]  /*03e0*/  LEA.HI R252, R3, R3, RZ, 0x1 ;  /* 0x0000000303fc7211 */ /* 0x000fc400078f08ff */
[----:B------:R-:W-:Y:S02]  /*03f0*/  LOP3.LUT R12, R12, 0xffffffc, RZ, 0xc0, !PT ;  /* 0x0ffffffc0c0c7812 */ /* 0x000fe400078ec0ff */
[----:B------:R-:W-:Y:S02]  /*0400*/  LEA.HI R248, R248, R14, RZ, 0x2 ;  /* 0x0000000ef8f87211 */ /* 0x000fe400078f10ff */
[----:B------:R-:W-:Y:S01]  /*0410*/  LOP3.LUT R251, R11, R251, RZ, 0x3c, !PT ;  /* 0x000000fb0bfb7212 */ /* 0x000fe200078e3cff */
[C---:B------:R-:W-:Y:S01]  /*0420*/  IMAD.IADD R12, R5.reuse, 0x1, -R12 ;  /* 0x00000001050c7824 */ /* 0x040fe200078e0a0c */
[C---:B------:R-:W-:Y:S01]  /*0430*/  LOP3.LUT R7, R252.reuse, 0x1ffffffe, RZ, 0xc0, !PT ;  /* 0x1ffffffefc077812 */ /* 0x040fe200078ec0ff */
[----:B------:R-:W-:Y:S01]  /*0440*/  IMAD.SHL.U32 R5, R5, 0x400, RZ ;  /* 0x0000040005057824 */ /* 0x000fe200078e00ff */
[----:B------:R-:W-:Y:S01]  /*0450*/  SHF.R.S32.HI R11, RZ, 0x2, R248 ;  /* 0x00000002ff0b7819 */ /* 0x000fe200000114f8 */
[----:B------:R-:W-:Y:S01]  /*0460*/  IMAD.SHL.U32 R252, R252, 0x20, RZ ;  /* 0x00000020fcfc7824 */ /* 0x000fe200078e00ff */
[----:B------:R-:W-:Y:S01]  /*0470*/  LOP3.LUT R4, R4, 0x1c0, RZ, 0xc0, !PT ;  /* 0x000001c004047812 */ /* 0x000fe200078ec0ff */
[C---:B------:R-:W-:Y:S01]  /*0480*/  IMAD.IADD R7, R3.reuse, 0x1, -R7 ;  /* 0x0000000103077824 */ /* 0x040fe200078e0a07 */
[-C--:B------:R-:W-:Y:S01]  /*0490*/  LEA.HI R6, R2, R247.reuse, RZ, 0x6 ;  /* 0x000000f702067211 */ /* 0x080fe200078f30ff */
[----:B------:R-:W-:Y:S01]  /*04a0*/  IMAD R13, R12, 0x10, R11 ;  /* 0x000000100c0d7824 */ /* 0x000fe200078e020b */
[----:B------:R-:W-:Y:S01]  /*04b0*/  LEA.HI R4, R4, R4, RZ, 0x1d ;  /* 0x0000000404047211 */ /* 0x000fe200078fe8ff */
[----:B------:R-:W-:Y:S01]  /*04c0*/  IMAD R3, R3, 0x2, R5 ;  /* 0x0000000203037824 */ /* 0x000fe200078e0205 */
[----:B------:R-:W-:Y:S01]  /*04d0*/  LEA.HI R2, R2, R247, RZ, 0x7 ;  /* 0x000000f702027211 */ /* 0x000fe200078f38ff */
[----:B------:R-:W-:Y:S01]  /*04e0*/  IMAD.SHL.U32 R6, R6, 0x8, RZ ;  /* 0x0000000806067824 */ /* 0x000fe200078e00ff */
[----:B------:R-:W-:Y:S01]  /*04f0*/  STL [R1], R13 ;  /* 0x0000000d01007387 */ /* 0x000fe20000100800 */
[----:B------:R-:W-:Y:S01]  /*0500*/  IMAD.IADD R3, R3, 0x1, R4 ;  /* 0x0000000103037824 */ /* 0x000fe200078e0204 */
[----:B------:R-:W-:-:S02]  /*0510*/  LOP3.LUT R252, R252, 0xffffffc0, RZ, 0xc0, !PT ;  /* 0xffffffc0fcfc7812 */ /* 0x000fc400078ec0ff */
[----:B------:R1:W-:Y:S01]  /*0520*/  STL [R1+0x10], R0 ;  /* 0x0000100001007387 */ /* 0x0003e20000100800 */
[----:B------:R-:W-:Y:S01]  /*0530*/  LOP3.LUT R251, R251, 0x7ffffe00, R6, 0xf8, !PT ;  /* 0x7ffffe00fbfb7812 */ /* 0x000fe200078ef806 */
[----:B------:R-:W-:Y:S01]  /*0540*/  IMAD.SHL.U32 R6, R8, 0x8, RZ ;  /* 0x0000000808067824 */ /* 0x000fe200078e00ff */
[----:B------:R-:W-:Y:S01]  /*0550*/  LEA R4, R3, 0x80, 0x1 ;  /* 0x0000008003047811 */ /* 0x000fe200078e08ff */
[----:B------:R-:W-:Y:S01]  /*0560*/  IMAD R252, R7, 0x8, R252 ;  /* 0x0000000807fc7824 */ /* 0x000fe200078e02fc */
[----:B------:R-:W-:Y:S01]  /*0570*/  LOP3.LUT R10, R10, 0xfffffe00, RZ, 0xc0, !PT ;  /* 0xfffffe000a0a7812 */ /* 0x000fe200078ec0ff */
[----:B------:R-:W-:Y:S01]  /*0580*/  IMAD.SHL.U32 R7, R9, 0x40, RZ ;  /* 0x0000004009077824 */ /* 0x000fe200078e00ff */
[C---:B------:R-:W-:Y:S01]  /*0590*/  IADD3 R249, R4.reuse, -0x10, RZ ;  /* 0xfffffff004f97810 */ /* 0x040fe20007ffe0ff */
[----:B------:R-:W-:Y:S01]  /*05a0*/  IMAD.SHL.U32 R251, R251, 0x2, RZ ;  /* 0x00000002fbfb7824 */ /* 0x000fe200078e00ff */
[----:B------:R-:W-:Y:S01]  /*05b0*/  @P0 IADD3 R249, R4, 0x10, RZ ;  /* 0x0000001004f90810 */ /* 0x000fe20007ffe0ff */
[----:B------:R-:W-:Y:S01]  /*05c0*/  IMAD.IADD R252, R13, 0x1, R252 ;  /* 0x000000010dfc7824 */ /* 0x000fe200078e02fc */
[----:B------:R-:W-:-:S02]  /*05d0*/  LOP3.LUT R7, R7, 0x1c0, RZ, 0xc0, !PT ;  /* 0x000001c007077812 */ /* 0x000fc400078ec0ff */
[----:B------:R-:W-:Y:S02]  /*05e0*/  LOP3.LUT P4, RZ, R9, 0x2, RZ, 0xc0, !PT ;  /* 0x0000000209ff7812 */ /* 0x000fe4000788c0ff */
[----:B------:R-:W-:Y:S02]  /*05f0*/  LOP3.LUT R6, R7, 0x8, R6, 0xf8, !PT ;  /* 0x0000000807067812 */ /* 0x000fe400078ef806 */
[----:B------:R-:W-:Y:S02]  /*0600*/  SHF.R.U32.HI R7, RZ, 0x3, R7 ;  /* 0x00000003ff077819 */ /* 0x000fe40000011607 */
[----:B------:R-:W-:Y:S02]  /*0610*/  LOP3.LUT P3, RZ, R9, 0x4, RZ, 0xc0, !PT ;  /* 0x0000000409ff7812 */ /* 0x000fe4000786c0ff */
[----:B------:R-:W-:Y:S02]  /*0620*/  LOP3.LUT R6, R6, R7, RZ, 0x3c, !PT ;  /* 0x0000000706067212 */ /* 0x000fe400078e3cff */
[----:B------:R-:W-:-:S02]  /*0630*/  LOP3.LUT R248, R248, 0x7ffffffc, RZ, 0xc0, !PT ;  /* 0x7ffffffcf8f87812 */ /* 0x000fc400078ec0ff */
[----:B-1----:R-:W-:Y:S01]  /*0640*/  SHF.R.S32.HI R0, RZ, 0x7, R2 ;  /* 0x00000007ff007819 */ /* 0x002fe20000011402 */
[----:B------:R-:W-:Y:S01]  /*0650*/  IMAD R0, R16, 0x10, R17 ;  /* 0x0000001010007824 */ /* 0x000fe200078e0211 */
[C---:B------:R-:W-:Y:S01]  /*0660*/  SEL R2, R233.reuse, 0xffffffe0, !P1 ;  /* 0xffffffe0e9027807 */ /* 0x040fe20004800000 */
[----:B------:R-:W-:Y:S01]  /*0670*/  IMAD.IADD R248, R14, 0x1, -R248 ;  /* 0x000000010ef87824 */ /* 0x000fe200078e0af8 */
[-C--:B------:R-:W-:Y:S02]  /*0680*/  IADD3 R244, R6, R10.reuse, R5 ;  /* 0x0000000a06f47210 */ /* 0x080fe40007ffe005 */
[----:B------:R1:W-:Y:S01]  /*0690*/  STL [R1+0x4], R0 ;  /* 0x0000040001007387 */ /* 0x0003e20000100800 */
[----:B------:R-:W-:Y:S01]  /*06a0*/  IMAD.IADD R3, R4, 0x1, R2 ;  /* 0x0000000104037824 */ /* 0x000fe200078e0202 */
[----:B------:R-:W-:Y:S01]  /*06b0*/  LOP3.LUT R239, R6, R10, RZ, 0xfc, !PT ;  /* 0x0000000a06ef7212 */ /* 0x000fe200078efcff */
[----:B------:R-:W-:Y:S01]  /*06c0*/  IMAD.IADD R2, R2, 0x1, R249 ;  /* 0x0000000102027824 */ /* 0x000fe200078e02f9 */
[----:B------:R2:W-:Y:S01]  /*06d0*/  STL [R1+0x8], R4 ;  /* 0x0000080401007387 */ /* 0x0005e20000100800 */
[----:B------:R-:W-:Y:S01]  /*06e0*/  SEL R233, R233, 0xffffffe0, !P4 ;  /* 0xffffffe0e9e97807 */ /* 0x000fe20006000000 */
[----:B------:R-:W-:Y:S01]  /*06f0*/  IMAD.SHL.U32 R248, R248, 0x2, RZ ;  /* 0x00000002f8f87824 */ /* 0x000fe200078e00ff */
[----:B------:R-:W-:Y:S01]  /*0700*/  LEA R244, R244, 0x8100, 0x1 ;  /* 0x00008100f4f47811 */ /* 0x000fe200078e08ff */
[----:B------:R3:W-:Y:S01]  /*0710*/  STL [R1+0x24], R3 ;  /* 0x0000240301007387 */ /* 0x0007e20000100800 */
[----:B------:R-:W-:-:S02]  /*0720*/  LEA R239, R239, 0x100, 0x1 ;  /* 0x00000100efef7811 */ /* 0x000fc400078e08ff */
[----:B------:R-:W-:Y:S01]  /*0730*/  IADD3 R250, R15, 0x40, RZ ;  /* 0x000000400ffa7810 */ /* 0x000fe20007ffe0ff */
[----:B------:R-:W-:Y:S01]  /*0740*/  IMAD.IADD R242, R244, 0x1, R233 ;  /* 0x00000001f4f27824 */ /* 0x000fe200078e02e9 */
[----:B------:R-:W-:Y:S01]  /*0750*/  SHF.R.S32.HI R246, RZ, 0x1f, R15 ;  /* 0x0000001ffff67819 */ /* 0x000fe2000001140f */
[----:B------:R-:W-:Y:S01]  /*0760*/  IMAD.IADD R238, R233, 0x1, R239 ;  /* 0x00000001e9ee7824 */ /* 0x000fe200078e02ef */
[----:B------:R-:W-:Y:S02]  /*0770*/  SHF.R.S32.HI R245, RZ, 0x1f, R250 ;  /* 0x0000001ffff57819 */ /* 0x000fe400000114fa */
[----:B------:R-:W-:Y:S02]  /*0780*/  LEA R243, R243, 0x4100, 0x1 ;  /* 0x00004100f3f37811 */ /* 0x000fe400078e08ff */
[C---:B-1----:R-:W-:Y:S02]  /*0790*/  SEL R0, R236.reuse, 0xffffffc0, !P2 ;  /* 0xffffffc0ec007807 */ /* 0x042fe40005000000 */
[----:B------:R-:W-:-:S03]  /*07a0*/  SEL R236, R236, 0xffffffc0, !P3 ;  /* 0xffffffc0ecec7807 */ /* 0x000fc60005800000 */
[----:B--2---:R-:W-:Y:S02]  /*07b0*/  IMAD.IADD R4, R4, 0x1, R0 ;  /* 0x0000000104047824 */ /* 0x004fe400078e0200 */
[----:B------:R-:W-:Y:S02]  /*07c0*/  IMAD.IADD R241, R244, 0x1, R236 ;  /* 0x00000001f4f17824 */ /* 0x000fe400078e02ec */
[----:B---3--:R-:W-:Y:S01]  /*07d0*/  IMAD.IADD R3, R3, 0x1, R0 ;  /* 0x0000000103037824 */ /* 0x008fe200078e0200 */
[----:B------:R-:W-:Y:S01]  /*07e0*/  STL [R1+0x20], R4 ;  /* 0x0000200401007387 */ /* 0x000fe20000100800 */
[----:B------:R-:W-:Y:S02]  /*07f0*/  IMAD.IADD R237, R236, 0x1, R239 ;  /* 0x00000001eced7824 */ /* 0x000fe400078e02ef */
[----:B------:R-:W-:Y:S01]  /*0800*/  IMAD.IADD R240, R242, 0x1, R236 ;  /* 0x00000001f2f07824 */ /* 0x000fe200078e02ec */
[----:B------:R1:W-:Y:S01]  /*0810*/  STL [R1+0x1c], R3 ;  /* 0x00001c0301007387 */ /* 0x0003e20000100800 */
[----:B------:R-:W-:-:S02]  /*0820*/  IMAD.IADD R233, R233, 0x1, R241 ;  /* 0x00000001e9e97824 */ /* 0x000fc400078e02f1 */
[----:B------:R-:W-:Y:S01]  /*0830*/  IMAD.IADD R236, R236, 0x1, R238 ;  /* 0x00000001ecec7824 */ /* 0x000fe200078e02ee */
[----:B------:R2:W-:Y:S01]  /*0840*/  STL [R1+0x18], R2 ;  /* 0x0000180201007387 */ /* 0x0005e20000100800 */
[----:B-1----:R-:W-:Y:S02]  /*0850*/  IMAD.IADD R3, R0, 0x1, R249 ;  /* 0x0000000100037824 */ /* 0x002fe400078e02f9 */
[----:B------:R-:W-:-:S03]  /*0860*/  IMAD.IADD R0, R2, 0x1, R0 ;  /* 0x0000000102007824 */ /* 0x000fc600078e0200 */
[----:B------:R2:W-:Y:S04]  /*0870*/  STL [R1+0x2c], R3 ;  /* 0x00002c0301007387 */ /* 0x0005e80000100800 */
[----:B------:R2:W-:Y:S02]  /*0880*/  STL [R1+0x28], R0 ;  /* 0x0000280001007387 */ /* 0x0005e40000100800 */
.L_x_1722:
[----:B--2---:R-:W2:Y:S01]  /*0890*/  LDL R2, [R1+0x10] ;  /* 0x0000100001027983 */ /* 0x004ea20000100800 */
        /* <DEDUP_REMOVED lines=11> */
[----:B------:R-:W-:Y:S02]  /*0950*/  MOV R2, c[0x0][0x56c] ;  /* 0x00015b0000027a02 */ /* 0x000fe40000000f00 */
[----:B------:R-:W-:Y:S02]  /*0960*/  MOV R3, R0 ;  /* 0x0000000000037202 */ /* 0x000fe40000000f00 */
[----:B------:R-:W-:-:S13]  /*0970*/  ISETP.NE.AND P0, PT, R2, 0x1, PT ;  /* 0x000000010200780c */ /* 0x000fda0003f05270 */
[----:B------:R-:W-:-:S05]  /*0980*/  @P0 IMAD.HI.U32 R2, R0, c[0x0][0x570], RZ ;  /* 0x00015c0000020a27 */ /* 0x000fca00078e00ff */
[----:B------:R-:W-:-:S05]  /*0990*/  @P0 SHF.R.U32.HI R3, RZ, c[0x0][0x574], R2 ;  /* 0x00015d00ff030a19 */ /* 0x000fca0000011602 */
[----:B------:R-:W-:Y:S01]  /*09a0*/  IMAD R4, R3, c[0x0][0x56c], RZ ;  /* 0x00015b0003047a24 */ /* 0x000fe200078e02ff */
[----:B------:R-:W-:Y:S05]  /*09b0*/  BRA `(.L_x_1615) ;  /* 0x0000006000007947 */ /* 0x000fea0003800000 */
.L_x_1614:
[----:B------:R-:W-:Y:S02]  /*09c0*/  MOV R2, c[0x0][0x554] ;  /* 0x0001550000027a02 */ /* 0x000fe40000000f00 */
[----:B------:R-:W-:Y:S02]  /*09d0*/  MOV R3, R0 ;  /* 0x0000000000037202 */ /* 0x000fe40000000f00 */
[----:B------:R-:W-:-:S13]  /*09e0*/  ISETP.NE.AND P0, PT, R2, 0x1, PT ;  /* 0x000000010200780c */ /* 0x000fda0003f05270 */
[----:B------:R-:W-:-:S05]  /*09f0*/  @P0 IMAD.HI.U32 R2, R0, c[0x0][0x558], RZ ;  /* 0x0001560000020a27 */ /* 0x000fca00078e00ff */
[----:B------:R-:W-:-:S05]  /*0a00*/  @P0 SHF.R.U32.HI R3, RZ, c[0x0][0x55c], R2 ;  /* 0x00015700ff030a19 */ /* 0x000fca0000011602 */
[----:B------:R-:W-:Y:S02]  /*0a10*/  IMAD R4, R3, c[0x0][0x554], RZ ;  /* 0x0001550003047a24 */ /* 0x000fe400078e02ff */
.L_x_1615:
[----:B------:R-:W-:Y:S05]  /*0a20*/  BSYNC B0 ;  /* 0x0000000000007941 */ /* 0x000fea0003800000 */
.L_x_1613:
[----:B------:R-:W-:Y:S01]  /*0a30*/  IMAD.MOV.U32 R2, RZ, RZ, c[0x0][0x548] ;  /* 0x00015200ff027624 */ /* 0x000fe200078e00ff */
[----:B------:R-:W-:Y:S02]  /*0a40*/  ISETP.NE.U32.AND P0, PT, RZ, c[0x0][0x370], PT ;  /* 0x0000dc00ff007a0c */ /* 0x000fe40003f05070 */
[----:B------:R-:W-:Y:S02]  /*0a50*/  MOV R6, RZ ;  /* 0x000000ff00067202 */ /* 0x000fe40000000f00 */
[----:B------:R-:W-:Y:S01]  /*0a60*/  ISETP.NE.AND P1, PT, R2, 0x1, PT ;  /* 0x000000010200780c */ /* 0x000fe20003f25270 */
[----:B------:R-:W-:Y:S01]  /*0a70*/  IMAD.IADD R2, R0, 0x1, -R4 ;  /* 0x0000000100027824 */ /* 0x000fe200078e0a04 */
[----:B------:R-:W-:-:S03]  /*0a80*/  ISETP.NE.AND.EX P0, PT, RZ, c[0x0][0x374], PT, P0 ;  /* 0x0000dd00ff007a0c */ /* 0x000fc60003f05300 */
[----:B------:R-:W-:-:S04]  /*0a90*/  IMAD R2, R5, c[0x0][0x554], R2 ;  /* 0x0001550005027a24 */ /* 0x000fc800078e0202 */
[----:B------:R-:W-:-:S04]  /*0aa0*/  IMAD.MOV.U32 R14, RZ, RZ, R2 ;  /* 0x000000ffff0e7224 */ /* 0x000fc800078e0002 */
[----:B------:R-:W-:-:S04]  /*0ab0*/  @P1 IMAD.HI.U32 R4, R2, c[0x0][0x54c], RZ ;  /* 0x0001530002041a27 */ /* 0x000fc800078e00ff */
[----:B------:R-:W-:Y:S01]  /*0ac0*/  @P0 IMAD.MOV.U32 R0, RZ, RZ, 0x4 ;  /* 0x00000004ff000424 */ /* 0x000fe200078e00ff */
[----:B------:R-:W-:-:S05]  /*0ad0*/  @P1 SHF.R.U32.HI R14, RZ, c[0x0][0x550], R4 ;  /* 0x00015400ff0e1a19 */ /* 0x000fca0000011604 */
[----:B------:R-:W-:Y:S01]  /*0ae0*/  @P0 IMAD.WIDE R4, R14, R0, c[0x0][0x370] ;  /* 0x0000dc000e040625 */ /* 0x000fe200078e0200 */
[----:B------:R-:W-:Y:S01]  /*0af0*/  LOP3.LUT R3, R3, 0x1ffffff, RZ, 0x3c, !PT ;  /* 0x01ffffff03037812 */ /* 0x000fe200078e3cff */
[----:B------:R-:W-:Y:S04]  /*0b00*/  STL [R1+0x50], R14 ;  /* 0x0000500e01007387 */ /* 0x000fe80000100800 */
[----:B------:R1:W2:Y:S01]  /*0b10*/  @P0 LDG.E R6, [R4.64] ;  /* 0x0000000604060981 */ /* 0x0002a2000c1e1900 */
[----:B------:R-:W-:Y:S01]  /*0b20*/  IMAD.MOV.U32 R0, RZ, RZ, c[0x0][0x2c4] ;  /* 0x0000b100ff007624 */ /* 0x000fe200078e00ff */
[----:B------:R-:W-:Y:S01]  /*0b30*/  IADD3 R3, R3, c[0x0][0x53c], RZ ;  /* 0x00014f0003037a10 */ /* 0x000fe20007ffe0ff */
[----:B------:R-:W-:Y:S01]  /*0b40*/  IMAD.MOV.U32 R9, RZ, RZ, RZ ;  /* 0x000000ffff097224 */ /* 0x000fe200078e00ff */
[----:B------:R-:W-:Y:S01]  /*0b50*/  MOV R126, RZ ;  /* 0x000000ff007e7202 */ /* 0x000fe20000000f00 */
[----:B------:R-:W-:Y:S01]  /*0b60*/  IMAD.MOV.U32 R124, RZ, RZ, RZ ;  /* 0x000000ffff7c7224 */ /* 0x000fe200078e00ff */
[----:B------:R-:W-:Y:S01]  /*0b70*/  ISETP.NE.AND P4, PT, R0, 0x1, PT ;  /* 0x000000010000780c */ /* 0x000fe20003f85270 */
[----:B------:R-:W-:Y:S01]  /*0b80*/  IMAD.SHL.U32 R15, R3, 0x80, RZ ;  /* 0x00000080030f7824 */ /* 0x000fe200078e00ff */
[----:B------:R-:W-:Y:S01]  /*0b90*/  MOV R3, c[0x0][0x2ac] ;  /* 0x0000ab0000037a02 */ /* 0x000fe20000000f00 */
[----:B------:R-:W-:Y:S01]  /*0ba0*/  IMAD.MOV.U32 R130, RZ, RZ, RZ ;  /* 0x000000ffff827224 */ /* 0x000fe200078e00ff */
[----:B------:R-:W-:Y:S01]  /*0bb0*/  MOV R128, RZ ;  /* 0x000000ff00807202 */ /* 0x000fe20000000f00 */
[----:B------:R-:W-:Y:S01]  /*0bc0*/  CS2R R122, SRZ ;  /* 0x00000000007a7805 */ /* 0x000fe2000001ff00 */
[----:B------:R-:W-:Y:S01]  /*0bd0*/  STL [R1+0x3c], R15 ;  /* 0x00003c0f01007387 */ /* 0x000fe20000100800 */
[----:B------:R-:W-:Y:S01]  /*0be0*/  IMAD R49, R3, c[0x0][0x1d0], RZ ;  /* 0x0000740003317a24 */ /* 0x000fe200078e02ff */
        /* <DEDUP_REMOVED lines=11> */
[----:B-1----:R-:W-:Y:S01]  /*0ca0*/  IADD3 R4, R15, 0x7f, RZ ;  /* 0x0000007f0f047810 */ /* 0x002fe20007ffe0ff */
[----:B------:R-:W-:Y:S01]  /*0cb0*/  IMAD.MOV.U32 R5, RZ, RZ, 0x40 ;  /* 0x00000040ff057424 */ /* 0x000fe200078e00ff */
[----:B------:R-:W-:Y:S01]  /*0cc0*/  CS2R R94, SRZ ;  /* 0x00000000005e7805 */ /* 0x000fe2000001ff00 */
[----:B------:R-:W-:Y:S01]  /*0cd0*/  CS2R R92, SRZ ;  /* 0x00000000005c7805 */ /* 0x000fe2000001ff00 */
[----:B------:R-:W-:Y:S01]  /*0ce0*/  CS2R R98, SRZ ;  /* 0x0000000000627805 */ /* 0x000fe2000001ff00 */
[----:B------:R-:W-:Y:S01]  /*0cf0*/  @P4 IMAD.HI.U32 R0, R4, c[0x0][0x2c8], RZ ;  /* 0x0000b20004004a27 */ /* 0x000fe200078e00ff */
[----:B------:R-:W-:Y:S01]  /*0d00*/  IADD3 R5, R5, -c[0x0][0x168], RZ ;  /* 0x80005a0005057a10 */ /* 0x000fe20007ffe0ff */
[----:B------:R-:W-:Y:S01]  /*0d10*/  CS2R R96, SRZ ;  /* 0x0000000000607805 */ /* 0x000fe2000001ff00 */
[----:B------:R-:W-:Y:S01]  /*0d20*/  CS2R R90, SRZ ;  /* 0x00000000005a7805 */ /* 0x000fe2000001ff00 */
[----:B------:R-:W-:Y:S01]  /*0d30*/  CS2R R88, SRZ ;  /* 0x0000000000587805 */ /* 0x000fe2000001ff00 */
[----:B------:R-:W-:Y:S01]  /*0d40*/  @P4 SHF.R.U32.HI R4, RZ, c[0x0][0x2cc], R0 ;  /* 0x0000b300ff044a19 */ /* 0x000fe20000011600 */
[----:B------:R-:W-:Y:S01]  /*0d50*/  IMAD R3, R3, c[0x0][0x1d0], R5 ;  /* 0x0000740003037a24 */ /* 0x000fe200078e0205 */
[----:B------:R-:W-:Y:S01]  /*0d60*/  IADD3 R0, R49, 0x3f, RZ ;  /* 0x0000003f31007810 */ /* 0x000fe20007ffe0ff */
[----:B------:R-:W-:Y:S01]  /*0d70*/  CS2R R86, SRZ ;  /* 0x0000000000567805 */ /* 0x000fe2000001ff00 */
[----:B------:R-:W-:Y:S01]  /*0d80*/  CS2R R84, SRZ ;  /* 0x0000000000547805 */ /* 0x000fe2000001ff00 */
[----:B------:R-:W-:Y:S01]  /*0d90*/  IMAD.IADD R3, R3, 0x1, R4 ;  /* 0x0000000103037824 */ /* 0x000fe200078e0204 */
[----:B------:R-:W-:Y:S01]  /*0da0*/  SHF.R.S32.HI R4, RZ, 0x1f, R0 ;  /* 0x0000001fff047819 */ /* 0x000fe20000011400 */
[----:B------:R-:W-:Y:S01]  /*0db0*/  CS2R R78, SRZ ;  /* 0x00000000004e7805 */ /* 0x000fe2000001ff00 */
[----:B------:R-:W-:Y:S01]  /*0dc0*/  CS2R R76, SRZ ;  /* 0x00000000004c7805 */ /* 0x000fe2000001ff00 */
[----:B------:R-:W-:Y:S01]  /*0dd0*/  CS2R R82, SRZ ;  /* 0x0000000000527805 */ /* 0x000fe2000001ff00 */
[----:B------:R-:W-:Y:S01]  /*0de0*/  SHF.R.S32.HI R48, RZ, 0x1f, R3 ;  /* 0x0000001fff307819 */ /* 0x000fe20000011403 */
[----:B------:R-:W-:Y:S01]  /*0df0*/  CS2R R80, SRZ ;  /* 0x0000000000507805 */ /* 0x000fe2000001ff00 */
[----:B------:R-:W-:Y:S01]  /*0e00*/  LEA.HI R0, R4, R0, RZ, 0x6 ;  /* 0x0000000004007211 */ /* 0x000fe200078f30ff */
[----:B------:R-:W-:Y:S01]  /*0e10*/  CS2R R74, SRZ ;  /* 0x00000000004a7805 */ /* 0x000fe2000001ff00 */
[----:B------:R-:W-:Y:S01]  /*0e20*/  LEA.HI R48, R48, R3, RZ, 0x6 ;  /* 0x0000000330307211 */ /* 0x000fe200078f30ff */
[----:B------:R-:W-:Y:S01]  /*0e30*/  IMAD.MOV R3, RZ, RZ, -R14 ;  /* 0x000000ffff037224 */ /* 0x000fe200078e0a0e */
[----:B------:R-:W-:Y:S01]  /*0e40*/  SHF.R.S32.HI R0, RZ, 0x6, R0 ;  /* 0x00000006ff007819 */ /* 0x000fe20000011400 */
[----:B------:R-:W-:Y:S01]  /*0e50*/  CS2R R4, SRZ ;  /* 0x0000000000047805 */ /* 0x000fe2000001ff00 */
[----:B------:R-:W-:Y:S01]  /*0e60*/  SHF.R.S32.HI R48, RZ, 0x6, R48 ;  /* 0x00000006ff307819 */ /* 0x000fe20000011430 */
[--C-:B------:R-:W-:Y:S01]  /*0e70*/  IMAD R7, R3, c[0x0][0x548], R2.reuse ;  /* 0x0001520003077a24 */ /* 0x100fe200078e0202 */
[----:B------:R-:W-:Y:S01]  /*0e80*/  PRMT R2, RZ, 0x7610, R2 ;  /* 0x00007610ff027816 */ /* 0x000fe20000000002 */
[----:B------:R-:W-:Y:S01]  /*0e90*/  CS2R R72, SRZ ;  /* 0x0000000000487805 */ /* 0x000fe2000001ff00 */
[----:B------:R-:W-:Y:S01]  /*0ea0*/  IMNMX R48, R0, R48, PT ;  /* 0x0000003000307217 */ /* 0x000fe20003800200 */
[----:B------:R-:W-:Y:S01]  /*0eb0*/  CS2R R70, SRZ ;  /* 0x0000000000467805 */ /* 0x000fe2000001ff00 */
[----:B------:R-:W-:Y:S01]  /*0ec0*/  STL [R1+0x40], R7 ;  /* 0x0000400701007387 */ /* 0x000fe20000100800 */
[----:B------:R-:W-:Y:S01]  /*0ed0*/  CS2R R68, SRZ ;  /* 0x0000000000447805 */ /* 0x000fe2000001ff00 */
[----:B------:R-:W-:Y:S01]  /*0ee0*/  ISETP.GE.AND P0, PT, R48, 0x1, PT ;  /* 0x000000013000780c */ /* 0x000fe20003f06270 */
        /* <DEDUP_REMOVED lines=34> */
[----:B------:R-:W-:Y:S01]  /*1110*/  IMAD.MOV.U32 R10, RZ, RZ, RZ ;  /* 0x000000ffff0a7224 */ /* 0x000fe200078e00ff */
[----:B--2---:R1:W-:Y:S02]  /*1120*/  STL [R1+0x4c], R6 ;  /* 0x00004c0601007387 */ /* 0x0043e40000100800 */
[----:B-1----:R-:W-:Y:S01]  /*1130*/  IMAD.MOV.U32 R6, RZ, RZ, RZ ;  /* 0x000000ffff067224 */ /* 0x002fe200078e00ff */
[----:B------:R-:W-:Y:S05]  /*1140*/  @!P0 BRA `(.L_x_1616) ;  /* 0x0000fc0000008947 */ /* 0x000fea0003800000 */
[----:B------:R-:W2:Y:S01]  /*1150*/  LDL R8, [R1+0x4] ;  /* 0x0000040001087983 */ /* 0x000ea20000100800 */
[----:B------:R-:W-:-:S03]  /*1160*/  ISETP.NE.U32.AND P1, PT, RZ, c[0x0][0x340], PT ;  /* 0x0000d000ff007a0c */ /* 0x000fc60003f25070 */
[----:B------:R-:W3:Y:S01]  /*1170*/  LDL R11, [R1+0xc] ;  /* 0x00000c00010b7983 */ /* 0x000ee20000100800 */
[----:B------:R-:W-:-:S13]  /*1180*/  ISETP.NE.AND.EX P1, PT, RZ, c[0x0][0x344], PT, P1 ;  /* 0x0000d100ff007a0c */ /* 0x000fda0003f25310 */
[----:B------:R-:W-:-:S05]  /*1190*/  @P1 MOV R0, 0x4 ;  /* 0x0000000400001802 */ /* 0x000fca0000000f00 */
[----:B------:R-:W-:-:S05]  /*11a0*/  @P1 IMAD.WIDE R2, R14, R0, c[0x0][0x340] ;  /* 0x0000d0000e021625 */ /* 0x000fca00078e0200 */
[----:B------:R1:W5:Y:S01]  /*11b0*/  @P1 LDG.E R0, [R2.64] ;  /* 0x0000000602001981 */ /* 0x000362000c1e1900 */
[----:B------:R-:W-:Y:S02]  /*11c0*/  SHF.R.S32.HI R5, RZ, 0x1f, R14 ;  /* 0x0000001fff057819 */ /* 0x000fe4000001140e */
[----:B------:R-:W-:-:S03]  /*11d0*/  ISETP.GE.AND P3, PT, R250, c[0x0][0x198], PT ;  /* 0x00006600fa007a0c */ /* 0x000fc60003f66270 */
[----:B------:R-:W-:-:S04]  /*11e0*/  IMAD R5, R5, c[0x0][0x1c0], RZ ;  /* 0x0000700005057a24 */ /* 0x000fc800078e02ff */
[----:B------:R-:W-:Y:S01]  /*11f0*/  IMAD R5, R14, c[0x0][0x1c4], R5 ;  /* 0x000071000e057a24 */ /* 0x000fe200078e0205 */
[----:B-1----:R-:W-:-:S05]  /*1200*/  SHF.R.S32.HI R2, RZ, 0x1f, R7 ;  /* 0x0000001fff027819 */ /* 0x002fca0000011407 */
[----:B------:R-:W-:-:S04]  /*1210*/  IMAD R4, R2, c[0x0][0x1b8], RZ ;  /* 0x00006e0002047a24 */ /* 0x000fc800078e02ff */
[C---:B------:R-:W-:Y:S01]  /*1220*/  IMAD R4, R7.reuse, c[0x0][0x1bc], R4 ;  /* 0x00006f0007047a24 */ /* 0x040fe200078e0204 */
[----:B--2---:R-:W-:Y:S01]  /*1230*/  IADD3 R3, R8, R15, RZ ;  /* 0x0000000f08037210 */ /* 0x004fe20007ffe0ff */
[----:B------:R-:W-:Y:S01]  /*1240*/  IMAD.WIDE.U32 R8, R7, c[0x0][0x1b8], RZ ;  /* 0x00006e0007087a25 */ /* 0x000fe200078e00ff */
[----:B---3--:R-:W-:-:S03]  /*1250*/  ISETP.GE.AND P5, PT, R11, c[0x0][0x198], PT ;  /* 0x000066000b007a0c */ /* 0x008fc60003fa6270 */
[----:B------:R-:W-:Y:S01]  /*1260*/  @P4 IMAD.HI.U32 R6, R3, c[0x0][0x2c8], RZ ;  /* 0x0000b20003064a27 */ /* 0x000fe200078e00ff */
[----:B------:R-:W-:-:S03]  /*1270*/  IADD3 R9, R9, R4, RZ ;  /* 0x0000000409097210 */ /* 0x000fc60007ffe0ff */
[----:B------:R-:W-:Y:S01]  /*1280*/  IMAD.MOV.U32 R7, RZ, RZ, R3 ;  /* 0x000000ffff077224 */ /* 0x000fe200078e0003 */
[----:B------:R-:W-:Y:S01]  /*1290*/  @P4 SHF.R.U32.HI R7, RZ, c[0x0][0x2cc], R6 ;  /* 0x0000b300ff074a19 */ /* 0x000fe20000011606 */
[----:B------:R-:W-:-:S03]  /*12a0*/  IMAD.WIDE.U32 R8, R14, c[0x0][0x1c0], R8 ;  /* 0x000070000e087a25 */ /* 0x000fc600078e0008 */
[--C-:B------:R-:W-:Y:S01]  /*12b0*/  SHF.R.S32.HI R6, RZ, 0x1f, R7.reuse ;  /* 0x0000001fff067819 */ /* 0x100fe20000011407 */
[----:B------:R-:W-:Y:S01]  /*12c0*/  IMAD.MOV R4, RZ, RZ, -R7 ;  /* 0x000000ffff047224 */ /* 0x000fe200078e0a07 */
[----:B------:R-:W-:-:S03]  /*12d0*/  IADD3 R9, R9, R5, RZ ;  /* 0x0000000509097210 */ /* 0x000fc60007ffe0ff */
[----:B------:R-:W-:Y:S02]  /*12e0*/  IMAD R6, R6, c[0x0][0x1b0], RZ ;  /* 0x00006c0006067a24 */ /* 0x000fe400078e02ff */
[----:B------:R-:W-:Y:S02]  /*12f0*/  IMAD R4, R4, c[0x0][0x2c4], R3 ;  /* 0x0000b10004047a24 */ /* 0x000fe400078e0203 */
[C---:B------:R-:W-:Y:S02]  /*1300*/  IMAD R6, R7.reuse, c[0x0][0x1b4], R6 ;  /* 0x00006d0007067a24 */ /* 0x040fe400078e0206 */
[----:B------:R-:W-:Y:S01]  /*1310*/  IMAD.WIDE.U32 R8, R7, c[0x0][0x1b0], R8 ;  /* 0x00006c0007087a25 */ /* 0x000fe200078e0008 */
[----:B------:R-:W-:Y:S02]  /*1320*/  SHF.R.S32.HI R3, RZ, 0x1f, R4 ;  /* 0x0000001fff037819 */ /* 0x000fe40000011404 */
[----:B------:R-:W-:Y:S02]  /*1330*/  @!P1 MOV R0, R14 ;  /* 0x0000000e00009202 */ /* 0x000fe40000000f00 */
[----:B------:R-:W-:Y:S01]  /*1340*/  IADD3 R7, R9, R6, RZ ;  /* 0x0000000609077210 */ /* 0x000fe20007ffe0ff */
[----:B------:R-:W-:-:S02]  /*1350*/  IMAD R3, R3, c[0x0][0x1a8], RZ ;  /* 0x00006a0003037a24 */ /* 0x000fc400078e02ff */
[----:B------:R-:W-:Y:S02]  /*1360*/  IMAD.MOV.U32 R6, RZ, RZ, R8 ;  /* 0x000000ffff067224 */ /* 0x000fe400078e0008 */
[C---:B------:R-:W-:Y:S02]  /*1370*/  IMAD R3, R4.reuse, c[0x0][0x1ac], R3 ;  /* 0x00006b0004037a24 */ /* 0x040fe400078e0203 */
[----:B------:R-:W-:-:S05]  /*1380*/  IMAD.WIDE.U32 R6, R4, c[0x0][0x1a8], R6 ;  /* 0x00006a0004067a25 */ /* 0x000fca00078e0006 */
[----:B------:R-:W-:Y:S02]  /*1390*/  LEA R11, P0, R6, c[0x0][0x160], 0x1 ;  /* 0x00005800060b7a11 */ /* 0x000fe400078008ff */
[----:B------:R-:W-:-:S04]  /*13a0*/  IADD3 R3, R7, R3, RZ ;  /* 0x0000000307037210 */ /* 0x000fc80007ffe0ff */
[----:B------:R-:W-:Y:S01]  /*13b0*/  LEA.HI.X R10, R6, c[0x0][0x164], R3, 0x1, P0 ;  /* 0x00005900060a7a11 */ /* 0x000fe200000f0c03 */
[----:B------:R-:W-:Y:S05]  /*13c0*/  BRA.DIV ~URZ, `(.L_x_1617) ;  /* 0x000121027f007947 */ /* 0x000fea000b800000 */
[----:B------:R1:W2:Y:S02]  /*13d0*/  SHFL.IDX PT, R12, R10, RZ, 0x181f ;  /* 0x00181fff0a0c7589 */ /* 0x0002a400000e0000 */
.L_x_1723:
[----:B------:R-:W-:Y:S05]  /*13e0*/  BRA.DIV ~URZ, `(.L_x_1618) ;  /* 0x000121527f007947 */ /* 0x000fea000b800000 */
[----:B------:R3:W4:Y:S02]  /*13f0*/  SHFL.IDX PT, R4, R11, RZ, 0x181f ;  /* 0x00181fff0b047589 */ /* 0x00072400000e0000 */
.L_x_1724:
[----:B---3--:R-:W3:Y:S01]  /*1400*/  LDL R5, [R1+0x3c] ;  /* 0x00003c0001057983 */ /* 0x008ee20000100800 */
[----:B------:R-:W-:Y:S01]  /*1410*/  SHF.R.S32.HI R3, RZ, 0x1f, R247 ;  /* 0x0000001fff037819 */ /* 0x000fe200000114f7 */
[----:B------:R-:W-:Y:S01]  /*1420*/  IMAD.MOV.U32 R13, RZ, RZ, c[0x0][0x2c4] ;  /* 0x0000b100ff0d7624 */ /* 0x000fe200078e00ff */
[----:B------:R-:W-:Y:S02]  /*1430*/  BSSY B0, `(.L_x_1619) ;  /* 0x0000011000007945 */ /* 0x000fe40003800000 */
[----:B------:R-:W-:Y:S01]  /*1440*/  LEA.HI R3, R3, R247, RZ, 0x3 ;  /* 0x000000f703037211 */ /* 0x000fe200078f18ff */
[----:B------:R-:W-:-:S03]  /*1450*/  IMAD R13, R13, c[0x0][0x168], RZ ;  /* 0x00005a000d0d7a24 */ /* 0x000fc600078e02ff */
[----:B------:R-:W-:-:S05]  /*1460*/  SHF.R.S32.HI R3, RZ, 0x3, R3 ;  /* 0x00000003ff037819 */ /* 0x000fca0000011403 */
[----:B---3--:R-:W-:-:S05]  /*1470*/  IMAD.IADD R3, R3, 0x1, R5 ;  /* 0x0000000103037824 */ /* 0x008fca00078e0205 */
[----:B------:R-:W-:-:S13]  /*1480*/  ISETP.GE.AND P0, PT, R3, R13, PT ;  /* 0x0000000d0300720c */ /* 0x000fda0003f06270 */
[----:B------:R-:W-:Y:S05]  /*1490*/  @P0 BRA `(.L_x_1620) ;  /* 0x000000a000000947 */ /* 0x000fea0003800000 */
[----:B------:R-:W3:Y:S02]  /*14a0*/  LDL R8, [R1+0xc] ;  /* 0x00000c0001087983 */ /* 0x000ee40000100800 */
[-C--:B---34-:R-:W-:Y:S02]  /*14b0*/  LEA R6, P1, R8, R4.reuse, 0x1 ;  /* 0x0000000408067211 */ /* 0x098fe400078208ff */
[----:B------:R-:W-:Y:S02]  /*14c0*/  LEA R4, P0, R250, R4, 0x1 ;  /* 0x00000004fa047211 */ /* 0x000fe400078008ff */
[-C--:B--2---:R-:W-:Y:S02]  /*14d0*/  LEA.HI.X R7, R8, R12.reuse, R246, 0x1, P1 ;  /* 0x0000000c08077211 */ /* 0x084fe400008f0cf6 */
[----:B------:R-:W-:-:S03]  /*14e0*/  LEA.HI.X R5, R250, R12, R245, 0x1, P0 ;  /* 0x0000000cfa057211 */ /* 0x000fc600000f0cf5 */
[----:B------:R-:W-:Y:S01]  /*14f0*/  @!PT LDS RZ, [RZ] ;  /* 0x00000000fffff984 */ /* 0x000fe20000000800 */
[----:B------:R-:W-:Y:S01]  /*1500*/  @!PT LDS RZ, [RZ] ;  /* 0x00000000fffff984 */ /* 0x000fe20000000800 */
[----:B------:R-:W-:Y:S01]  /*1510*/  @!PT LDS RZ, [RZ] ;  /* 0x00000000fffff984 */ /* 0x000fe20000000800 */
[----:B------:R2:W-:Y:S04]  /*1520*/  LDGSTS.E.BYPASS.LTC128B.128 [R251+0x8100], [R6.64], !P5 ;  /* 0x0810000006fb7fae */ /* 0x0005e8000e901d46 */
[----:B------:R2:W-:Y:S02]  /*1530*/  LDGSTS.E.BYPASS.LTC128B.128 [R251+0xc100], [R4.64], !P3 ;  /* 0x0c10000004fb7fae */ /* 0x0005e4000d901d46 */
.L_x_1620:
[----:B------:R-:W-:Y:S05]  /*1540*/  BSYNC B0 ;  /* 0x0000000000007941 */ /* 0x000fea0003800000 */
.L_x_1619:
[----:B------:R-:W-:Y:S05]  /*1550*/  BRA.DIV ~URZ, `(.L_x_1621) ;  /* 0x000120527f007947 */ /* 0x000fea000b800000 */
[----:B--2---:R2:W3:Y:S04]  /*1560*/  SHFL.IDX PT, R12, R10, 0x1, 0x181f ;  /* 0x00381f000a0c7f89 */ /* 0x0044e800000e0000 */
[----:B----4-:R2:W4:Y:S02]  /*1570*/  SHFL.IDX PT, R4, R11, 0x1, 0x181f ;  /* 0x00381f000b047f89 */ /* 0x01052400000e0000 */
.L_x_1725:
[----:B------:R-:W-:Y:S01]  /*1580*/  IADD3 R5, R3, 0x10, RZ ;  /* 0x0000001003057810 */ /* 0x000fe20007ffe0ff */
[----:B------:R-:W-:Y:S03]  /*1590*/  BSSY B0, `(.L_x_1622) ;  /* 0x000000d000007945 */ /* 0x000fe60003800000 */
[----:B------:R-:W-:-:S13]  /*15a0*/  ISETP.GE.AND P0, PT, R5, R13, PT ;  /* 0x0000000d0500720c */ /* 0x000fda0003f06270 */
[----:B------:R-:W-:Y:S05]  /*15b0*/  @P0 BRA `(.L_x_1623) ;  /* 0x000000a000000947 */ /* 0x000fea0003800000 */
[----:B--2---:R-:W2:Y:S02]  /*15c0*/  LDL R8, [R1+0xc] ;  /* 0x00000c0001087983 */ /* 0x004ea40000100800 */
[-C--:B--2-4-:R-:W-:Y:S02]  /*15d0*/  LEA R6, P1, R8, R4.reuse, 0x1 ;  /* 0x0000000408067211 */ /* 0x094fe400078208ff */
[----:B------:R-:W-:Y:S02]  /*15e0*/  LEA R4, P0, R250, R4, 0x1 ;  /* 0x00000004fa047211 */ /* 0x000fe400078008ff */
[-C--:B---3--:R-:W-:Y:S02]  /*15f0*/  LEA.HI.X R7, R8, R12.reuse, R246, 0x1, P1 ;  /* 0x0000000c08077211 */ /* 0x088fe400008f0cf6 */
[----:B------:R-:W-:-:S03]  /*1600*/  LEA.HI.X R5, R250, R12, R245, 0x1, P0 ;  /* 0x0000000cfa057211 */ /* 0x000fc600000f0cf5 */
[----:B------:R-:W-:Y:S01]  /*1610*/  @!PT LDS RZ, [RZ] ;  /* 0x00000000fffff984 */ /* 0x000fe20000000800 */
[----:B------:R-:W-:Y:S01]  /*1620*/  @!PT LDS RZ, [RZ] ;  /* 0x00000000fffff984 */ /* 0x000fe20000000800 */
[----:B------:R-:W-:Y:S01]  /*1630*/  @!PT LDS RZ, [RZ] ;  /* 0x00000000fffff984 */ /* 0x000fe20000000800 */
[----:B------:R2:W-:Y:S04]  /*1640*/  LDGSTS.E.BYPASS.LTC128B.128 [R251+0x8900], [R6.64], !P5 ;  /* 0x0890000006fb7fae */ /* 0x0005e8000e901d46 */
[----:B------:R2:W-:Y:S02]  /*1650*/  LDGSTS.E.BYPASS.LTC128B.128 [R251+0xc900], [R4.64], !P3 ;  /* 0x0c90000004fb7fae */ /* 0x0005e4000d901d46 */
.L_x_1623:
[----:B------:R-:W-:Y:S05]  /*1660*/  BSYNC B0 ;  /* 0x0000000000007941 */ /* 0x000fea0003800000 */
.L_x_1622:
[----:B------:R-:W-:Y:S05]  /*1670*/  BRA.DIV ~URZ, `(.L_x_1624) ;  /* 0x000120027f007947 */ /* 0x000fea000b800000 */
[----:B---3--:R3:W1:Y:S02]  /*1680*/  SHFL.IDX PT, R12, R10, 0x2, 0x181f ;  /* 0x00581f000a0c7f89 */ /* 0x00866400000e0000 */
.L_x_1726:
[----:B------:R-:W-:Y:S05]  /*1690*/  BRA.DIV ~URZ, `(.L_x_1625) ;  /* 0x000120527f007947 */ /* 0x000fea000b800000 */
[----:B--2-4-:R2:W4:Y:S02]  /*16a0*/  SHFL.IDX PT, R4, R11, 0x2, 0x181f ;  /* 0x00581f000b047f89 */ /* 0x01452400000e0000 */
.L_x_1727:
[----:B------:R-:W-:Y:S01]  /*16b0*/  IADD3 R5, R3, 0x20, RZ ;  /* 0x0000002003057810 */ /* 0x000fe20007ffe0ff */
[----:B------:R-:W-:Y:S03]  /*16c0*/  BSSY B0, `(.L_x_1626) ;  /* 0x000000d000007945 */ /* 0x000fe60003800000 */
[----:B------:R-:W-:-:S13]  /*16d0*/  ISETP.GE.AND P0, PT, R5, R13, PT ;  /* 0x0000000d0500720c */ /* 0x000fda0003f06270 */
[----:B------:R-:W-:Y:S05]  /*16e0*/  @P0 BRA `(.L_x_1627) ;  /* 0x000000a000000947 */ /* 0x000fea0003800000 */
[----:B--2---:R-:W2:Y:S02]  /*16f0*/  LDL R8, [R1+0xc] ;  /* 0x00000c0001087983 */ /* 0x004ea40000100800 */
[-C--:B--2-4-:R-:W-:Y:S02]  /*1700*/  LEA R6, P1, R8, R4.reuse, 0x1 ;  /* 0x0000000408067211 */ /* 0x094fe400078208ff */
[----:B------:R-:W-:Y:S02]  /*1710*/  LEA R4, P0, R250, R4, 0x1 ;  /* 0x00000004fa047211 */ /* 0x000fe400078008ff */
[-C--:B-1----:R-:W-:Y:S02]  /*1720*/  LEA.HI.X R7, R8, R12.reuse, R246, 0x1, P1 ;  /* 0x0000000c08077211 */ /* 0x082fe400008f0cf6 */
[----:B------:R-:W-:-:S03]  /*1730*/  LEA.HI.X R5, R250, R12, R245, 0x1, P0 ;  /* 0x0000000cfa057211 */ /* 0x000fc600000f0cf5 */
[----:B------:R-:W-:Y:S01]  /*1740*/  @!PT LDS RZ, [RZ] ;  /* 0x00000000fffff984 */ /* 0x000fe20000000800 */
[----:B------:R-:W-:Y:S01]  /*1750*/  @!PT LDS RZ, [RZ] ;  /* 0x00000000fffff984 */ /* 0x000fe20000000800 */
[----:B------:R-:W-:Y:S01]  /*1760*/  @!PT LDS RZ, [RZ] ;  /* 0x00000000fffff984 */ /* 0x000fe20000000800 */
[----:B------:R1:W-:Y:S04]  /*1770*/  LDGSTS.E.BYPASS.LTC128B.128 [R251+0x9100], [R6.64], !P5 ;  /* 0x0910000006fb7fae */ /* 0x0003e8000e901d46 */
[----:B------:R1:W-:Y:S02]  /*1780*/  LDGSTS.E.BYPASS.LTC128B.128 [R251+0xd100], [R4.64], !P3 ;  /* 0x0d10000004fb7fae */ /* 0x0003e4000d901d46 */
.L_x_1627:
[----:B------:R-:W-:Y:S05]  /*1790*/  BSYNC B0 ;  /* 0x0000000000007941 */ /* 0x000fea0003800000 */
.L_x_1626:
[----:B------:R-:W-:Y:S05]  /*17a0*/  BRA.DIV ~URZ, `(.L_x_1628) ;  /* 0x00011fb27f007947 */ /* 0x000fea000b800000 */
[----:B-1----:R1:W2:Y:S04]  /*17b0*/  SHFL.IDX PT, R12, R10, 0x3, 0x181f ;  /* 0x00781f000a0c7f89 */ /* 0x0022a800000e0000 */
[----:B----4-:R1:W4:Y:S02]  /*17c0*/  SHFL.IDX PT, R4, R11, 0x3, 0x181f ;  /* 0x00781f000b047f89 */ /* 0x01032400000e0000 */
.L_x_1728:
[----:B------:R-:W-:Y:S01]  /*17d0*/  IADD3 R5, R3, 0x30, RZ ;  /* 0x0000003003057810 */ /* 0x000fe20007ffe0ff */
[----:B------:R-:W-:Y:S03]  /*17e0*/  BSSY B0, `(.L_x_1629) ;  /* 0x000000d000007945 */ /* 0x000fe60003800000 */
[----:B------:R-:W-:-:S13]  /*17f0*/  ISETP.GE.AND P0, PT, R5, R13, PT ;  /* 0x0000000d0500720c */ /* 0x000fda0003f06270 */
[----:B------:R-:W-:Y:S05]  /*1800*/  @P0 BRA `(.L_x_1630) ;  /* 0x000000a000000947 */ /* 0x000fea0003800000 */
[----:B---3--:R-:W3:Y:S02]  /*1810*/  LDL R8, [R1+0xc] ;  /* 0x00000c0001087983 */ /* 0x008ee40000100800 */
        /* <DEDUP_REMOVED lines=9> */
.L_x_1630:
[----:B------:R-:W-:Y:S05]  /*18b0*/  BSYNC B0 ;  /* 0x0000000000007941 */ /* 0x000fea0003800000 */
.L_x_1629:
[----:B------:R-:W-:Y:S05]  /*18c0*/  BRA.DIV ~URZ, `(.L_x_1631) ;  /* 0x00011f627f007947 */ /* 0x000fea000b800000 */
[----:B--2---:R2:W1:Y:S02]  /*18d0*/  SHFL.IDX PT, R12, R10, 0x4, 0x181f ;  /* 0x00981f000a0c7f89 */ /* 0x00446400000e0000 */
.L_x_1729:
[----:B------:R-:W-:Y:S05]  /*18e0*/  BRA.DIV ~URZ, `(.L_x_1632) ;  /* 0x00011fb27f007947 */ /* 0x000fea000b800000 */
[----:B----4-:R4:W2:Y:S02]  /*18f0*/  SHFL.IDX PT, R4, R11, 0x4, 0x181f ;  /* 0x00981f000b047f89 */ /* 0x0108a400000e0000 */
.L_x_1730:
[----:B------:R-:W-:Y:S01]  /*1900*/  IADD3 R5, R3, 0x40, RZ ;  /* 0x0000004003057810 */ /* 0x000fe20007ffe0ff */
[----:B------:R-:W-:Y:S03]  /*1910*/  BSSY B0, `(.L_x_1633) ;  /* 0x000000d000007945 */ /* 0x000fe60003800000 */
[----:B------:R-:W-:-:S13]  /*1920*/  ISETP.GE.AND P0, PT, R5, R13, PT ;  /* 0x0000000d0500720c */ /* 0x000fda0003f06270 */
[----:B------:R-:W-:Y:S05]  /*1930*/  @P0 BRA `(.L_x_1634) ;  /* 0x000000a000000947 */ /* 0x000fea0003800000 */
[----:B---3--:R-:W3:Y:S02]  /*1940*/  LDL R8, [R1+0xc] ;  /* 0x00000c0001087983 */ /* 0x008ee40000100800 */
[-C--:B--23--:R-:W-:Y:S02]  /*1950*/  LEA R6, P1, R8, R4.reuse, 0x1 ;  /* 0x0000000408067211 */ /* 0x08cfe400078208ff */
        /* <DEDUP_REMOVED lines=8> */
.L_x_1634:
[----:B------:R-:W-:Y:S05]  /*19e0*/  BSYNC B0 ;  /* 0x0000000000007941 */ /* 0x000fea0003800000 */
.L_x_1633:
[----:B------:R-:W-:Y:S05]  /*19f0*/  BRA.DIV ~URZ, `(.L_x_1635) ;  /* 0x00011f127f007947 */ /* 0x000fea000b800000 */
[----:B-1----:R1:W3:Y:S04]  /*1a00*/  SHFL.IDX PT, R12, R10, 0x5, 0x181f ;  /* 0x00b81f000a0c7f89 */ /* 0x0022e800000e0000 */
[----:B--2---:R1:W2:Y:S02]  /*1a10*/  SHFL.IDX PT, R4, R11, 0x5, 0x181f ;  /* 0x00b81f000b047f89 */ /* 0x0042a400000e0000 */
.L_x_1731:
[----:B------:R-:W-:Y:S01]  /*1a20*/  IADD3 R5, R3, 0x50, RZ ;  /* 0x0000005003057810 */ /* 0x000fe20007ffe0ff */
[----:B------:R-:W-:Y:S03]  /*1a30*/  BSSY B0, `(.L_x_1636) ;  /* 0x000000d000007945 */ /* 0x000fe60003800000 */
[----:B------:R-:W-:-:S13]  /*1a40*/  ISETP.GE.AND P0, PT, R5, R13, PT ;  /* 0x0000000d0500720c */ /* 0x000fda0003f06270 */
[----:B------:R-:W-:Y:S05]  /*1a50*/  @P0 BRA `(.L_x_1637) ;  /* 0x000000a000000947 */ /* 0x000fea0003800000 */
[----:B----4-:R-:W4:Y:S02]  /*1a60*/  LDL R8, [R1+0xc] ;  /* 0x00000c0001087983 */ /* 0x010f240000100800 */
        /* <DEDUP_REMOVED lines=9> */
.L_x_1637:
[----:B------:R-:W-:Y:S05]  /*1b00*/  BSYNC B0 ;  /* 0x0000000000007941 */ /* 0x000fea0003800000 */
.L_x_1636:
[----:B------:R-:W-:Y:S05]  /*1b10*/  BRA.DIV ~URZ, `(.L_x_1638) ;  /* 0x00011ec27f007947 */ /* 0x000fea000b800000 */
[----:B---3--:R3:W1:Y:S02]  /*1b20*/  SHFL.IDX PT, R12, R10, 0x6, 0x181f ;  /* 0x00d81f000a0c7f89 */ /* 0x00866400000e0000 */
.L_x_1732:
[----:B------:R-:W-:Y:S05]  /*1b30*/  BRA.DIV ~URZ, `(.L_x_1639) ;  /* 0x00011f127f007947 */ /* 0x000fea000b800000 */
[----:B--2---:R2:W3:Y:S02]  /*1b40*/  SHFL.IDX PT, R4, R11, 0x6, 0x181f ;  /* 0x00d81f000b047f89 */ /* 0x0044e400000e0000 */
.L_x_1733:
[----:B------:R-:W-:Y:S01]  /*1b50*/  IADD3 R5, R3, 0x60, RZ ;  /* 0x0000006003057810 */ /* 0x000fe20007ffe0ff */
[----:B------:R-:W-:Y:S03]  /*1b60*/  BSSY B0, `(.L_x_1640) ;  /* 0x000000d000007945 */ /* 0x000fe60003800000 */
[----:B------:R-:W-:-:S13]  /*1b70*/  ISETP.GE.AND P0, PT, R5, R13, PT ;  /* 0x0000000d0500720c */ /* 0x000fda0003f06270 */
[----:B------:R-:W-:Y:S05]  /*1b80*/  @P0 BRA `(.L_x_1641) ;  /* 0x000000a000000947 */ /* 0x000fea0003800000 */
[----:B--2---:R-:W2:Y:S02]  /*1b90*/  LDL R8, [R1+0xc] ;  /* 0x00000c0001087983 */ /* 0x004ea40000100800 */
        /* <DEDUP_REMOVED lines=9> */
.L_x_1641:
[----:B------:R-:W-:Y:S05]  /*1c30*/  BSYNC B0 ;  /* 0x0000000000007941 */ /* 0x000fea0003800000 */
.L_x_1640:
[----:B------:R-:W-:Y:S05]  /*1c40*/  BRA.DIV ~URZ, `(.L_x_1642) ;  /* 0x00011e727f007947 */ /* 0x000fea000b800000 */
[----:B-1-3--:R-:W1:Y:S04]  /*1c50*/  SHFL.IDX PT, R10, R10, 0x7, 0x181f ;  /* 0x00f81f000a0a7f89 */ /* 0x00ae6800000e0000 */
[----:B--2-4-:R-:W2:Y:S02]  /*1c60*/  SHFL.IDX PT, R11, R11, 0x7, 0x181f ;  /* 0x00f81f000b0b7f89 */ /* 0x014ea400000e0000 */
.L_x_1734:
[----:B------:R-:W3:Y:S01]  /*1c70*/  LDL R31, [R1+0xc] ;  /* 0x00000c00011f7983 */ /* 0x000ee20000100800 */
[----:B------:R-:W-:Y:S01]  /*1c80*/  IADD3 R3, R3, 0x70, RZ ;  /* 0x0000007003037810 */ /* 0x000fe20007ffe0ff */
[----:B-----5:R-:W-:-:S03]  /*1c90*/  IMAD.WIDE.U32 R142, R0, c[0x0][0x2b0], RZ ;  /* 0x0000ac00008e7a25 */ /* 0x020fc600078e00ff */
[----:B------:R-:W-:Y:S02]  /*1ca0*/  ISETP.GE.AND P2, PT, R3, R13, PT ;  /* 0x0000000d0300720c */ /* 0x000fe40003f46270 */
[----:B------:R-:W-:Y:S01]  /*1cb0*/  SHF.R.S32.HI R3, RZ, 0x1f, R0 ;  /* 0x0000001fff037819 */ /* 0x000fe20000011400 */
[----:B------:R4:W-:Y:S04]  /*1cc0*/  STL.64 [R1+0x68], R142 ;  /* 0x0000688e01007387 */ /* 0x0009e80000100a00 */
[----:B------:R-:W-:-:S04]  /*1cd0*/  IMAD R3, R3, c[0x0][0x2b0], RZ ;  /* 0x0000ac0003037a24 */ /* 0x000fc800078e02ff */
[----:B------:R-:W-:Y:S02]  /*1ce0*/  IMAD R3, R0, c[0x0][0x2b4], R3 ;  /* 0x0000ad0000037a24 */ /* 0x000fe400078e0203 */
[C---:B--2---:R-:W-:Y:S02]  /*1cf0*/  @!P2 LEA R6, P0, R250.reuse, R11, 0x1 ;  /* 0x0000000bfa06a211 */ /* 0x044fe400078008ff */
[----:B------:R-:W-:Y:S02]  /*1d00*/  IMAD.IADD R139, R143, 0x1, R3 ;  /* 0x000000018f8b7824 */ /* 0x000fe400078e0203 */
[----:B-1----:R-:W-:-:S03]  /*1d10*/  @!P2 LEA.HI.X R7, R250, R10, R245, 0x1, P0 ;  /* 0x0000000afa07a211 */ /* 0x002fc600000f0cf5 */
[----:B------:R4:W-:Y:S01]  /*1d20*/  STL [R1+0x38], R139 ;  /* 0x0000388b01007387 */ /* 0x0009e20000100800 */
[----:B---3--:R-:W-:-:S04]  /*1d30*/  @!P2 LEA R4, P1, R31, R11, 0x1 ;  /* 0x0000000b1f04a211 */ /* 0x008fc800078208ff */
[----:B------:R-:W-:-:S05]  /*1d40*/  @!P2 LEA.HI.X R5, R31, R10, R246, 0x1, P1 ;  /* 0x0000000a1f05a211 */ /* 0x000fca00008f0cf6 */
[----:B------:R-:W-:Y:S01]  /*1d50*/  @!PT LDS RZ, [RZ] ;  /* 0x00000000fffff984 */ /* 0x000fe20000000800 */
[----:B------:R-:W-:Y:S01]  /*1d60*/  @!PT LDS RZ, [RZ] ;  /* 0x00000000fffff984 */ /* 0x000fe20000000800 */
[----:B------:R-:W-:Y:S01]  /*1d70*/  @!PT LDS RZ, [RZ] ;  /* 0x00000000fffff984 */ /* 0x000fe20000000800 */
[----:B------:R4:W-:Y:S04]  /*1d80*/  @!P2 LDGSTS.E.BYPASS.LTC128B.128 [R251+0xb900], [R4.64], !P5 ;  /* 0x0b90000004fbafae */ /* 0x0009e8000e901d46 */
[----:B------:R4:W-:Y:S04]  /*1d90*/  @!P2 LDGSTS.E.BYPASS.LTC128B.128 [R251+0xf900], [R6.64], !P3 ;  /* 0x0f90000006fbafae */ /* 0x0009e8000d901d46 */
[----:B------:R-:W0:Y:S01]  /*1da0*/  LDGDEPBAR ;  /* 0x00000000000079af */ /* 0x000e220000000000 */
[----:B------:R-:W-:Y:S02]  /*1db0*/  WARPSYNC 0xffffffff ;  /* 0xffffffff00007948 */ /* 0x000fe40003800000 */
[----:B------:R-:W2:Y:S04]  /*1dc0*/  LDL R144, [R1+0x4] ;  /* 0x0000040001907983 */ /* 0x000ea80000100800 */
[----:B------:R-:W3:Y:S01]  /*1dd0*/  LDL R145, [R1+0x4c] ;  /* 0x00004c0001917983 */ /* 0x000ee20000100800 */
[----:B------:R-:W-:-:S03]  /*1de0*/  MOV R0, c[0x0][0x2b8] ;  /* 0x0000ae0000007a02 */ /* 0x000fc60000000f00 */
[----:B------:R-:W5:Y:S01]  /*1df0*/  LDL R19, [R1+0x40] ;  /* 0x0000400001137983 */ /* 0x000f620000100800 */
[----:B------:R-:W-:Y:S02]  /*1e00*/  ISETP.NE.AND P3, PT, R0, 0x1, PT ;  /* 0x000000010000780c */ /* 0x000fe40003f65270 */
[----:B------:R-:W-:Y:S01]  /*1e10*/  MOV R18, RZ ;  /* 0x000000ff00127202 */ /* 0x000fe20000000f00 */
[----:B------:R-:W-:Y:S01]  /*1e20*/  BAR.SYNC.DEFER_BLOCKING 0x0 ;  /* 0x0000000000007b1d */ /* 0x000fe20000010000 */
[----:B--2---:R-:W-:-:S05]  /*1e30*/  IMAD R3, R48, 0x40, R144 ;  /* 0x0000004030037824 */ /* 0x004fca00078e0290 */
[----:B------:R-:W-:-:S04]  /*1e40*/  IADD3 R3, R3, -0x40, RZ ;  /* 0xffffffc003037810 */ /* 0x000fc80007ffe0ff */
[C---:B------:R-:W-:Y:S02]  /*1e50*/  ISETP.GE.AND P1, PT, R3.reuse, R49, PT ;  /* 0x000000310300720c */ /* 0x040fe40003f26270 */
[----:B---3--:R-:W-:Y:S02]  /*1e60*/  IADD3 R0, R3, R145, RZ ;  /* 0x0000009103007210 */ /* 0x008fe40007ffe0ff */
[----:B------:R-:W-:-:S03]  /*1e70*/  ISETP.GT.OR P1, PT, R144, 0x3f, P1 ;  /* 0x0000003f9000780c */ /* 0x000fc60000f24670 */
[----:B----4-:R-:W-:-:S04]  /*1e80*/  @P3 IMAD.HI.U32 R4, R0, c[0x0][0x2bc], RZ ;  /* 0x0000af0000043a27 */ /* 0x010fc800078e00ff */
[----:B------:R-:W-:Y:S01]  /*1e90*/  IMAD.MOV.U32 R3, RZ, RZ, R0 ;  /* 0x000000ffff037224 */ /* 0x000fe200078e0000 */
[----:B------:R-:W-:-:S05]  /*1ea0*/  @P3 SHF.R.U32.HI R3, RZ, c[0x0][0x2c0], R4 ;  /* 0x0000b000ff033a19 */ /* 0x000fca0000011604 */
[----:B------:R-:W-:-:S04]  /*1eb0*/  @!P1 IADD3 R5, P0, R3, R142, RZ ;  /* 0x0000008e03059210 */ /* 0x000fc80007f1e0ff */
[----:B------:R-:W-:Y:S02]  /*1ec0*/  @!P1 LEA.HI.X.SX32 R4, R3, R139, 0x1, P0 ;  /* 0x0000008b03049211 */ /* 0x000fe400000f0eff */
[----:B------:R-:W-:-:S04]  /*1ed0*/  @!P1 LEA R6, P0, R5, c[0x0][0x2a0], 0x2 ;  /* 0x0000a80005069a11 */ /* 0x000fc800078010ff */
[----:B------:R-:W-:-:S05]  /*1ee0*/  @!P1 LEA.HI.X R7, R5, c[0x0][0x2a4], R4, 0x2, P0 ;  /* 0x0000a90005079a11 */ /* 0x000fca00000f1404 */
[----:B------:R1:W2:Y:S01]  /*1ef0*/  @!P1 LDG.E R18, [R6.64] ;  /* 0x0000000606129981 */ /* 0x0002a2000c1e1900 */
[----:B------:R-:W-:-:S04]  /*1f00*/  IMAD.MOV R3, RZ, RZ, -R3 ;  /* 0x000000ffff037224 */ /* 0x000fc800078e0a03 */
[----:B------:R-:W-:-:S05]  /*1f10*/  IMAD R24, R3, c[0x0][0x2b8], R0 ;  /* 0x0000ae0003187a24 */ /* 0x000fca00078e0200 */
[----:B------:R-:W-:-:S05]  /*1f20*/  SHF.R.S32.HI R13, RZ, 0x1f, R24 ;  /* 0x0000001fff0d7819 */ /* 0x000fca0000011418 */
[----:B------:R-:W-:-:S04]  /*1f30*/  IMAD R4, R13, c[0x0][0x1e0], RZ ;  /* 0x000078000d047a24 */ /* 0x000fc800078e02ff */
[C---:B------:R-:W-:Y:S02]  /*1f40*/  IMAD R4, R24.reuse, c[0x0][0x1e4], R4 ;  /* 0x0000790018047a24 */ /* 0x040fe400078e0204 */
[----:B-1----:R-:W-:-:S04]  /*1f50*/  IMAD.WIDE.U32 R6, R24, c[0x0][0x1e0], RZ ;  /* 0x0000780018067a25 */ /* 0x002fc800078e00ff */
[----:B------:R-:W-:Y:S01]  /*1f60*/  IMAD R0, R2, c[0x0][0x1e8], RZ ;  /* 0x00007a0002007a24 */ /* 0x000fe200078e02ff */
[----:B------:R-:W-:Y:S01]  /*1f70*/  IADD3 R5, R7, R4, RZ ;  /* 0x0000000407057210 */ /* 0x000fe20007ffe0ff */
[----:B------:R-:W-:Y:S02]  /*1f80*/  IMAD.MOV.U32 R4, RZ, RZ, R6 ;  /* 0x000000ffff047224 */ /* 0x000fe400078e0006 */
[----:B-----5:R-:W-:-:S04]  /*1f90*/  IMAD.WIDE.U32 R140, R19, c[0x0][0x1e8], RZ ;  /* 0x00007a00138c7a25 */ /* 0x020fc800078e00ff */
[----:B------:R-:W-:Y:S01]  /*1fa0*/  IMAD R0, R19, c[0x0][0x1ec], R0 ;  /* 0x00007b0013007a24 */ /* 0x000fe200078e0200 */
[----:B------:R-:W-:-:S04]  /*1fb0*/  SHF.R.S32.HI R8, RZ, 0x1f, R247 ;  /* 0x0000001fff087819 */ /* 0x000fc800000114f7 */
[----:B------:R-:W-:Y:S02]  /*1fc0*/  IADD3 R138, R141, R0, RZ ;  /* 0x000000008d8a7210 */ /* 0x000fe40007ffe0ff */
[----:B------:R-:W-:Y:S02]  /*1fd0*/  LEA R3, R48, 0xffffffc0, 0x6 ;  /* 0xffffffc030037811 */ /* 0x000fe400078e30ff */
[----:B------:R-:W-:-:S03]  /*1fe0*/  LEA.HI R8, R8, R247, RZ, 0x3 ;  /* 0x000000f708087211 */ /* 0x000fc600078f18ff */
[----:B------:R-:W-:Y:S01]  /*1ff0*/  IMAD.IADD R3, R49, 0x1, -R3 ;  /* 0x0000000131037824 */ /* 0x000fe200078e0a03 */
[----:B------:R-:W-:Y:S01]  /*2000*/  SHF.R.S32.HI R8, RZ, 0x3, R8 ;  /* 0x00000003ff087819 */ /* 0x000fe20000011408 */
[----:B------:R-:W-:Y:S02]  /*2010*/  IMAD R2, R2, c[0x0][0x210], RZ ;  /* 0x0000840002027a24 */ /* 0x000fe400078e02ff */
[----:B------:R-:W-:Y:S02]  /*2020*/  IMAD R13, R13, c[0x0][0x208], RZ ;  /* 0x000082000d0d7a24 */ /* 0x000fe400078e02ff */
[----:B------:R-:W-:Y:S02]  /*2030*/  IMAD R2, R19, c[0x0][0x214], R2 ;  /* 0x0000850013027a24 */ /* 0x000fe400078e0202 */
[----:B------:R-:W-:Y:S01]  /*2040*/  IMAD R13, R24, c[0x0][0x20c], R13 ;  /* 0x00008300180d7a24 */ /* 0x000fe200078e020d */
[----:B------:R-:W-:Y:S01]  /*2050*/  STL [R1+0x48], R24 ;  /* 0x0000481801007387 */ /* 0x000fe20000100800 */
[C---:B------:R-:W-:Y:S01]  /*2060*/  SHF.L.U32 R51, R31.reuse, 0x1, RZ ;  /* 0x000000011f337819 */ /* 0x040fe200000006ff */
[----:B------:R-:W-:Y:S01]  /*2070*/  IMAD.SHL.U32 R137, R250, 0x2, RZ ;  /* 0x00000002fa897824 */ /* 0x000fe200078e00ff */
[----:B------:R-:W-:-:S02]  /*2080*/  SHF.L.U64.HI R50, R31, 0x1, R246 ;  /* 0x000000011f327819 */ /* 0x000fc400000102f6 */
[----:B------:R-:W-:Y:S02]  /*2090*/  IADD3 R235, R243, 0x20, RZ ;  /* 0x00000020f3eb7810 */ /* 0x000fe40007ffe0ff */
[----:B------:R-:W-:Y:S02]  /*20a0*/  SHF.L.U64.HI R136, R250, 0x1, R245 ;  /* 0x00000001fa887819 */ /* 0x000fe400000102f5 */
[----:B--2---:R-:W-:Y:S01]  /*20b0*/  SHF.R.S32.HI R12, RZ, 0x1f, R18 ;  /* 0x0000001fff0c7819 */ /* 0x004fe20000011412 */
[----:B------:R-:W-:-:S04]  /*20c0*/  IMAD.WIDE.U32 R4, R18, c[0x0][0x1f0], R4 ;  /* 0x00007c0012047a25 */ /* 0x000fc800078e0004 */
[----:B------:R-:W-:Y:S01]  /*20d0*/  IMAD R9, R12, c[0x0][0x1f0], RZ ;  /* 0x00007c000c097a24 */ /* 0x000fe200078e02ff */
[----:B------:R-:W-:-:S03]  /*20e0*/  IADD3 R0, P0, R4, R140, RZ ;  /* 0x0000008c04007210 */ /* 0x000fc60007f1e0ff */
[----:B------:R-:W-:-:S05]  /*20f0*/  IMAD R9, R18, c[0x0][0x1f4], R9 ;  /* 0x00007d0012097a24 */ /* 0x000fca00078e0209 */
[----:B------:R-:W-:Y:S02]  /*2100*/  IADD3.X R9, R138, R5, R9, P0, !PT ;  /* 0x000000058a097210 */ /* 0x000fe400007fe409 */
[----:B------:R-:W-:-:S04]  /*2110*/  LEA R10, P0, R0, c[0x0][0x1c8], 0x1 ;  /* 0x00007200000a7a11 */ /* 0x000fc800078008ff */
[----:B------:R-:W-:Y:S01]  /*2120*/  LEA.HI.X R9, R0, c[0x0][0x1cc], R9, 0x1, P0 ;  /* 0x0000730000097a11 */ /* 0x000fe200000f0c09 */
[----:B------:R-:W1:Y:S01]  /*2130*/  SHFL.IDX PT, R16, R10, RZ, 0x181f ;  /* 0x00181fff0a107589 */ /* 0x000e6200000e0000 */
[----:B------:R-:W-:-:S03]  /*2140*/  IADD3 R0, -R8, R3, RZ ;  /* 0x0000000308007210 */ /* 0x000fc60007ffe1ff */
[----:B------:R-:W2:Y:S01]  /*2150*/  SHFL.IDX PT, R8, R9, RZ, 0x181f ;  /* 0x00181fff09087589 */ /* 0x000ea200000e0000 */
[----:B------:R-:W-:-:S03]  /*2160*/  ISETP.GE.AND P5, PT, R0, 0x1, PT ;  /* 0x000000010000780c */ /* 0x000fc60003fa6270 */
[----:B------:R-:W3:Y:S04]  /*2170*/  SHFL.IDX PT, R6, R10, 0x1, 0x181f ;  /* 0x00381f000a067f89 */ /* 0x000ee800000e0000 */
[----:B------:R-:W4:Y:S01]  /*2180*/  SHFL.IDX PT, R7, R9, 0x1, 0x181f ;  /* 0x00381f0009077f89 */ /* 0x000f2200000e0000 */
[----:B------:R-:W-:-:S05]  /*2190*/  ISETP.GE.AND P2, PT, R0, 0x11, PT ;  /* 0x000000110000780c */ /* 0x000fca0003f46270 */
[C---:B------:R-:W-:Y:S01]  /*21a0*/  @P5 ISETP.GE.AND P1, PT, R31.reuse, c[0x0][0x1d4], PT ;  /* 0x000075001f005a0c */ /* 0x040fe20003f26270 */
[----:B------:R-:W5:Y:S01]  /*21b0*/  SHFL.IDX PT, R4, R10, 0x2, 0x181f ;  /* 0x00581f000a047f89 */ /* 0x000f6200000e0000 */
[----:B-1----:R-:W-:-:S04]  /*21c0*/  @P5 LEA R14, P0, R31, R16, 0x1 ;  /* 0x000000101f0e5211 */ /* 0x002fc800078008ff */
[----:B--2---:R-:W-:Y:S01]  /*21d0*/  @P5 LEA.HI.X R15, R31, R8, R246, 0x1, P0 ;  /* 0x000000081f0f5211 */ /* 0x004fe200000f0cf6 */
[----:B------:R-:W1:Y:S06]  /*21e0*/  SHFL.IDX PT, R5, R9, 0x2, 0x181f ;  /* 0x00581f0009057f89 */ /* 0x000e6c00000e0000 */
[----:B------:R3:W-:Y:S01]  /*21f0*/  @P5 LDGSTS.E.BYPASS.LTC128B.128 [R251+0x4100], [R14.64], !P1 ;  /* 0x041000000efb5fae */ /* 0x0007e2000c901d46 */
[C---:B------:R-:W-:Y:S02]  /*2200*/  @P5 LEA R16, P1, R250.reuse, R16, 0x1 ;  /* 0x00000010fa105211 */ /* 0x040fe400078208ff */
[----:B------:R-:W-:-:S02]  /*2210*/  @P5 ISETP.GE.AND P0, PT, R250, c[0x0][0x1d4], PT ;  /* 0x00007500fa005a0c */ /* 0x000fc40003f06270 */
[----:B------:R-:W-:Y:S02]  /*2220*/  @P5 LEA.HI.X R17, R250, R8, R245, 0x1, P1 ;  /* 0x00000008fa115211 */ /* 0x000fe400008f0cf5 */
[C---:B------:R-:W-:Y:S01]  /*2230*/  @P2 ISETP.GE.AND P1, PT, R31.reuse, c[0x0][0x1d4], PT ;  /* 0x000075001f002a0c */ /* 0x040fe20003f26270 */
[----:B------:R-:W2:Y:S04]  /*2240*/  SHFL.IDX PT, R10, R10, 0x3, 0x181f ;  /* 0x00781f000a0a7f89 */ /* 0x000ea800000e0000 */
[----:B------:R-:W1:Y:S04]  /*2250*/  SHFL.IDX PT, R9, R9, 0x3, 0x181f ;  /* 0x00781f0009097f89 */ /* 0x000e6800000e0000 */
[----:B------:R1:W-:Y:S01]  /*2260*/  @P5 LDGSTS.E.BYPASS.LTC128B.128 [R251+0x6100], [R16.64], !P0 ;  /* 0x0610000010fb5fae */ /* 0x0003e2000c101d46 */
[----:B---3--:R-:W-:-:S04]  /*2270*/  @P2 LEA R14, P6, R31, R6, 0x1 ;  /* 0x000000061f0e2211 */ /* 0x008fc800078c08ff */
[-C--:B----4-:R-:W-:Y:S02]  /*2280*/  @P2 LEA.HI.X R15, R31, R7.reuse, R246, 0x1, P6 ;  /* 0x000000071f0f2211 */ /* 0x090fe400030f0cf6 */
[----:B------:R-:W-:Y:S02]  /*2290*/  ISETP.GE.AND P6, PT, R0, 0x21, PT ;  /* 0x000000210000780c */ /* 0x000fe40003fc6270 */
[C---:B------:R-:W-:Y:S01]  /*22a0*/  @P2 LEA R6, P0, R250.reuse, R6, 0x1 ;  /* 0x00000006fa062211 */ /* 0x040fe200078008ff */
[----:B------:R5:W-:Y:S01]  /*22b0*/  @P2 LDGSTS.E.BYPASS.LTC128B.128 [R251+0x4900], [R14.64], !P1 ;  /* 0x049000000efb2fae */ /* 0x000be2000c901d46 */
[C---:B------:R-:W-:Y:S02]  /*22c0*/  @P2 ISETP.GE.AND P1, PT, R250.reuse, c[0x0][0x1d4], PT ;  /* 0x00007500fa002a0c */ /* 0x040fe40003f26270 */
[----:B------:R-:W-:-:S07]  /*22d0*/  @P2 LEA.HI.X R7, R250, R7, R245, 0x1, P0 ;  /* 0x00000007fa072211 */ /* 0x000fce00000f0cf5 */
[----:B------:R-:W-:-:S04]  /*22e0*/  @P6 ISETP.GE.AND P0, PT, R31, c[0x0][0x1d4], PT ;  /* 0x000075001f006a0c */ /* 0x000fc80003f06270 */
[----:B------:R2:W-:Y:S01]  /*22f0*/  @P2 LDGSTS.E.BYPASS.LTC128B.128 [R251+0x6900], [R6.64], !P1 ;  /* 0x0690000006fb2fae */ /* 0x0005e2000c901d46 */
[----:B-----5:R-:W-:-:S04]  /*2300*/  @P6 LEA R14, P5, R31, R4, 0x1 ;  /* 0x000000041f0e6211 */ /* 0x020fc800078a08ff */
[-C--:B-1----:R-:W-:Y:S02]  /*2310*/  @P6 LEA.HI.X R15, R31, R5.reuse, R246, 0x1, P5 ;  /* 0x000000051f0f6211 */ /* 0x082fe400028f0cf6 */
[----:B------:R-:W-:Y:S02]  /*2320*/  ISETP.GE.AND P5, PT, R0, 0x31, PT ;  /* 0x000000310000780c */ /* 0x000fe40003fa6270 */
[C---:B------:R-:W-:Y:S01]  /*2330*/  @P6 LEA R4, P2, R250.reuse, R4, 0x1 ;  /* 0x00000004fa046211 */ /* 0x040fe200078408ff */
[----:B------:R1:W-:Y:S03]  /*2340*/  @P6 LDGSTS.E.BYPASS.LTC128B.128 [R251+0x5100], [R14.64], !P0 ;  /* 0x051000000efb6fae */ /* 0x0003e6000c101d46 */
[C---:B------:R-:W-:Y:S02]  /*2350*/  @P6 LEA.HI.X R5, R250.reuse, R5, R245, 0x1, P2 ;  /* 0x00000005fa056211 */ /* 0x040fe400010f0cf5 */
[----:B------:R-:W-:-:S05]  /*2360*/  @P6 ISETP.GE.AND P2, PT, R250, c[0x0][0x1d4], PT ;  /* 0x00007500fa006a0c */ /* 0x000fca0003f46270 */
[CC--:B--2---:R-:W-:Y:S02]  /*2370*/  @P5 LEA R6, P1, R31.reuse, R10.reuse, 0x1 ;  /* 0x0000000a1f065211 */ /* 0x0c4fe400078208ff */
[C---:B------:R-:W-:Y:S02]  /*2380*/  @P5 LEA R10, P0, R250.reuse, R10, 0x1 ;  /* 0x0000000afa0a5211 */ /* 0x040fe400078008ff */
[CC--:B------:R-:W-:Y:S02]  /*2390*/  @P5 LEA.HI.X R7, R31.reuse, R9.reuse, R246, 0x1, P1 ;  /* 0x000000091f075211 */ /* 0x0c0fe400008f0cf6 */
[----:B------:R-:W-:Y:S02]  /*23a0*/  @P5 ISETP.GE.AND P1, PT, R31, c[0x0][0x1d4], PT ;  /* 0x000075001f005a0c */ /* 0x000fe40003f26270 */
[C---:B------:R-:W-:Y:S01]  /*23b0*/  @P5 LEA.HI.X R11, R250.reuse, R9, R245, 0x1, P0 ;  /* 0x00000009fa0b5211 */ /* 0x040fe200000f0cf5 */
[----:B------:R2:W-:Y:S01]  /*23c0*/  @P6 LDGSTS.E.BYPASS.LTC128B.128 [R251+0x7100], [R4.64], !P2 ;  /* 0x0710000004fb6fae */ /* 0x0005e2000d101d46 */
[----:B------:R-:W-:-:S09]  /*23d0*/  @P5 ISETP.GE.AND P0, PT, R250, c[0x0][0x1d4], PT ;  /* 0x00007500fa005a0c */ /* 0x000fd20003f06270 */
[----:B------:R2:W-:Y:S04]  /*23e0*/  @P5 LDGSTS.E.BYPASS.LTC128B.128 [R251+0x5900], [R6.64], !P1 ;  /* 0x0590000006fb5fae */ /* 0x0005e8000c901d46 */
[----:B------:R3:W-:Y:S04]  /*23f0*/  @P5 LDGSTS.E.BYPASS.LTC128B.128 [R251+0x7900], [R10.64], !P0 ;  /* 0x079000000afb5fae */ /* 0x0007e8000c101d46 */
[----:B------:R-:W0:Y:S01]  /*2400*/  LDGDEPBAR ;  /* 0x00000000000079af */ /* 0x000e220000000000 */
[----:B------:R-:W-:-:S04]  /*2410*/  DEPBAR.LE SB0, 0x1 ;  /* 0x000080400000791a */ /* 0x000fc80000000000 */
[----:B------:R-:W-:-:S04]  /*2420*/  DEPBAR.LE SB0, 0x0 ;  /* 0x000080000000791a */ /* 0x000fc80000000000 */
[----:B------:R-:W-:Y:S01]  /*2430*/  BAR.SYNC.DEFER_BLOCKING 0x0 ;  /* 0x0000000000007b1d */ /* 0x000fe20000010000 */
[----:B------:R-:W-:Y:S01]  /*2440*/  IMAD.WIDE.U32 R16, R19, c[0x0][0x210], RZ ;  /* 0x0000840013107a25 */ /* 0x000fe200078e00ff */
[----:B------:R-:W-:-:S03]  /*2450*/  SHF.R.S32.HI R19, RZ, 0x1f, R247 ;  /* 0x0000001fff137819 */ /* 0x000fc600000114f7 */
[----:B-1----:R-:W-:Y:S01]  /*2460*/  IMAD.WIDE.U32 R14, R24, c[0x0][0x208], RZ ;  /* 0x00008200180e7a25 */ /* 0x002fe200078e00ff */
[----:B------:R-:W-:-:S03]  /*2470*/  LEA.HI R19, R19, R247, RZ, 0x3 ;  /* 0x000000f713137211 */ /* 0x000fc600078f18ff */
[----:B------:R-:W-:Y:S01]  /*2480*/  IMAD.IADD R15, R15, 0x1, R13 ;  /* 0x000000010f0f7824 */ /* 0x000fe200078e020d */
[----:B------:R-:W-:Y:S01]  /*2490*/  LOP3.LUT R19, R19, 0xfffffff8, RZ, 0xc0, !PT ;  /* 0xfffffff813137812 */ /* 0x000fe200078ec0ff */
[----:B------:R-:W-:Y:S01]  /*24a0*/  IMAD R30, R12, c[0x0][0x218], RZ ;  /* 0x000086000c1e7a24 */ /* 0x000fe200078e02ff */
[----:B------:R-:W-:Y:S04]  /*24b0*/  LDSM.16.M88.4 R52, [R244+0x2000] ;  /* 0x00200000f434783b */ /* 0x000fe80000000200 */
[----:B---3--:R-:W1:Y:S04]  /*24c0*/  LDSM.16.M88.4 R8, [R243+0x1800] ;  /* 0x00180000f308783b */ /* 0x008e680000000200 */
[----:B------:R-:W3:Y:S01]  /*24d0*/  LDSM.16.M88.4 R100, [R244] ;  /* 0x00000000f464783b */ /* 0x000ee20000000200 */
[----:B------:R-:W-:Y:S01]  /*24e0*/  IADD3 R19, -R19, R247, RZ ;  /* 0x000000f713137210 */ /* 0x000fe20007ffe1ff */
[----:B------:R-:W-:-:S02]  /*24f0*/  IMAD.WIDE.U32 R12, R18, c[0x0][0x218], R14 ;  /* 0x00008600120c7a25 */ /* 0x000fc400078e000e */
[----:B------:R-:W-:Y:S01]  /*2500*/  STL [R1+0x44], R18 ;  /* 0x0000441201007387 */ /* 0x000fe20000100800 */
[----:B------:R-:W-:Y:S01]  /*2510*/  R2P PR, R19, 0x6 ;  /* 0x0000000613007804 */ /* 0x000fe20000000000 */
[----:B------:R-:W-:Y:S01]  /*2520*/  IMAD.IADD R2, R17, 0x1, R2 ;  /* 0x0000000111027824 */ /* 0x000fe200078e0202 */
[----:B------:R-:W-:Y:S01]  /*2530*/  IADD3 R12, P0, R12, R16, RZ ;  /* 0x000000100c0c7210 */ /* 0x000fe20007f1e0ff */
[----:B------:R-:W-:Y:S01]  /*2540*/  IMAD R30, R18, c[0x0][0x21c], R30 ;  /* 0x00008700121e7a24 */ /* 0x000fe200078e021e */
[----:B------:R-:W-:Y:S04]  /*2550*/  STL.64 [R1+0x60], R140 ;  /* 0x0000608c01007387 */ /* 0x000fe80000100a00 */
[----:B------:R-:W-:Y:S01]  /*2560*/  STL [R1+0x34], R138 ;  /* 0x0000348a01007387 */ /* 0x000fe20000100800 */
[----:B------:R-:W-:-:S03]  /*2570*/  IADD3.X R30, R2, R13, R30, P0, !PT ;  /* 0x0000000d021e7210 */ /* 0x000fc600007fe41e */
[----:B------:R-:W-:Y:S04]  /*2580*/  STL.64 [R1+0x58], R16 ;  /* 0x0000581001007387 */ /* 0x000fe80000100a00 */
[----:B------:R4:W-:Y:S04]  /*2590*/  STL [R1+0x30], R2 ;  /* 0x0000300201007387 */ /* 0x0009e80000100800 */
[----:B------:R-:W-:Y:S04]  /*25a0*/  LDSM.16.M88.4 R36, [R243] ;  /* 0x00000000f324783b */ /* 0x000fe80000000200 */
[----:B------:R-:W-:Y:S04]  /*25b0*/  LDSM.16.M88.4 R68, [R243+0x800] ;  /* 0x00080000f344783b */ /* 0x000fe80000000200 */
[----:B------:R-:W-:Y:S04]  /*25c0*/  LDSM.16.M88.4 R108, [R243+0x1000] ;  /* 0x00100000f36c783b */ /* 0x000fe80000000200 */
[----:B------:R-:W-:Y:S01]  /*25d0*/  LDSM.16.M88.4 R24, [R242+0x2000] ;  /* 0x00200000f218783b */ /* 0x000fe20000000200 */
[----:B----4-:R-:W-:-:S04]  /*25e0*/  LEA R2, P0, R12, c[0x0][0x1f8], 0x1 ;  /* 0x00007e000c027a11 */ /* 0x010fc800078008ff */
[----:B------:R-:W-:Y:S01]  /*25f0*/  LEA.HI.X R30, R12, c[0x0][0x1fc], R30, 0x1, P0 ;  /* 0x00007f000c1e7a11 */ /* 0x000fe200000f0c1e */
[----:B------:R-:W4:Y:S04]  /*2600*/  SHFL.IDX PT, R44, R2, RZ, 0x181f ;  /* 0x00181fff022c7589 */ /* 0x000f2800000e0000 */
[----:B------:R-:W5:Y:S04]  /*2610*/  SHFL.IDX PT, R40, R2, 0x1, 0x181f ;  /* 0x00381f0002287f89 */ /* 0x000f6800000e0000 */
[----:B------:R-:W2:Y:S04]  /*2620*/  SHFL.IDX PT, R29, R30, RZ, 0x181f ;  /* 0x00181fff1e1d7589 */ /* 0x000ea800000e0000 */
[----:B------:R-:W2:Y:S04]  /*2630*/  SHFL.IDX PT, R32, R2, 0x2, 0x181f ;  /* 0x00581f0002207f89 */ /* 0x000ea800000e0000 */
[----:B------:R-:W2:Y:S01]  /*2640*/  SHFL.IDX PT, R28, R30, 0x1, 0x181f ;  /* 0x00381f001e1c7f89 */ /* 0x000ea200000e0000 */
[-C--:B-1----:R-:W-:Y:S03]  /*2650*/  HMMA.16816.F32.BF16 R56, R52, R8.reuse, RZ ;  /* 0x000000083438723c */ /* 0x082fe600000418ff */
[----:B------:R-:W-:Y:S05]  /*2660*/  SHFL.IDX PT, R2, R2, 0x3, 0x181f ;  /* 0x00781f0002027f89 */ /* 0x000fea00000e0000 */
[----:B---3--:R-:W-:Y:S01]  /*2670*/  HMMA.16816.F32.BF16 R104, R100, R8, RZ ;  /* 0x000000086468723c */ /* 0x008fe200000418ff */
[----:B------:R-:W1:Y:S04]  /*2680*/  SHFL.IDX PT, R8, R30, 0x2, 0x181f ;  /* 0x00581f001e087f89 */ /* 0x000e6800000e0000 */
[----:B------:R-:W3:Y:S01]  /*2690*/  SHFL.IDX PT, R30, R30, 0x3, 0x181f ;  /* 0x00781f001e1e7f89 */ /* 0x000ee200000e0000 */
[----:B----4-:R-:W-:-:S02]  /*26a0*/  IADD3 R46, P0, R44, R51, RZ ;  /* 0x000000332c2e7210 */ /* 0x010fc40007f1e0ff */
[----:B------:R-:W-:Y:S02]  /*26b0*/  IADD3 R44, P5, R44, R137, RZ ;  /* 0x000000892c2c7210 */ /* 0x000fe40007fbe0ff */
[----:B------:R-:W-:Y:S02]  /*26c0*/  @P1 IADD3 R235, R243, -0x20, RZ ;  /* 0xffffffe0f3eb1810 */ /* 0x000fe40007ffe0ff */
[C---:B-----5:R-:W-:Y:S02]  /*26d0*/  IADD3 R42, P1, R40.reuse, R51, RZ ;  /* 0x00000033282a7210 */ /* 0x060fe40007f3e0ff */
[CC--:B--2---:R-:W-:Y:S01]  /*26e0*/  IADD3.X R47, R29.reuse, R50.reuse, RZ, P0, !PT ;  /* 0x000000321d2f7210 */ /* 0x0c4fe200007fe4ff */
[--C-:B------:R-:W-:Y:S01]  /*26f0*/  IMAD.X R45, R29, 0x1, R136.reuse, P5 ;  /* 0x000000011d2d7824 */ /* 0x100fe200028e0688 */
[----:B------:R-:W-:Y:S02]  /*2700*/  IADD3 R40, P0, R40, R137, RZ ;  /* 0x0000008928287210 */ /* 0x000fe40007f1e0ff */
[----:B------:R-:W-:Y:S01]  /*2710*/  ISETP.GE.AND P6, PT, R31, c[0x0][0x1d4], PT ;  /* 0x000075001f007a0c */ /* 0x000fe20003fc6270 */
[----:B------:R-:W-:Y:S01]  /*2720*/  HMMA.16816.F32.BF16 R20, R52, R36, RZ ;  /* 0x000000243414723c */ /* 0x000fe200000418ff */
[----:B------:R-:W-:Y:S01]  /*2730*/  IADD3 R34, P5, R32, R51, RZ ;  /* 0x0000003320227210 */ /* 0x000fe20007fbe0ff */
[----:B------:R-:W2:Y:S01]  /*2740*/  LDSM.16.M88.4 R96, [R235] ;  /* 0x00000000eb60783b */ /* 0x000ea20000000200 */
[C---:B------:R-:W-:Y:S01]  /*2750*/  IADD3.X R43, R28.reuse, R50, RZ, P1, !PT ;  /* 0x000000321c2b7210 */ /* 0x040fe20000ffe4ff */
[----:B------:R-:W-:Y:S01]  /*2760*/  IMAD.X R41, R28, 0x1, R136, P0 ;  /* 0x000000011c297824 */ /* 0x000fe200000e0688 */
[----:B------:R-:W-:Y:S01]  /*2770*/  IADD3 R32, P1, R32, R137, RZ ;  /* 0x0000008920207210 */ /* 0x000fe20007f3e0ff */
[----:B------:R-:W4:Y:S01]  /*2780*/  LDSM.16.M88.4 R92, [R235+0x800] ;  /* 0x00080000eb5c783b */ /* 0x000f220000000200 */
[----:B------:R-:W-:-:S02]  /*2790*/  ISETP.LT.OR P0, PT, R0, 0x1, P6 ;  /* 0x000000010000780c */ /* 0x000fc40003701670 */
[CC--:B-1----:R-:W-:Y:S01]  /*27a0*/  IADD3.X R35, R8.reuse, R50.reuse, RZ, P5, !PT ;  /* 0x0000003208237210 */ /* 0x0c2fe20002ffe4ff */
[----:B------:R-:W-:Y:S01]  /*27b0*/  IMAD.X R33, R8, 0x1, R136, P1 ;  /* 0x0000000108217824 */ /* 0x000fe200008e0688 */
[----:B------:R-:W-:Y:S01]  /*27c0*/  IADD3 R28, P5, R2, R51, RZ ;  /* 0x00000033021c7210 */ /* 0x000fe20007fbe0ff */
[C---:B------:R-:W-:Y:S01]  /*27d0*/  HMMA.16816.F32.BF16 R76, R52.reuse, R68, RZ ;  /* 0x00000044344c723c */ /* 0x040fe200000418ff */
[----:B------:R-:W-:Y:S01]  /*27e0*/  ISETP.GE.AND P1, PT, R250, c[0x0][0x1d4], PT ;  /* 0x00007500fa007a0c */ /* 0x000fe20003f26270 */
[----:B------:R-:W1:Y:S01]  /*27f0*/  LDSM.16.M88.4 R16, [R235+0x1000] ;  /* 0x00100000eb10783b */ /* 0x000e620000000200 */
[----:B---3--:R-:W-:Y:S02]  /*2800*/  IADD3.X R29, R30, R50, RZ, P5, !PT ;  /* 0x000000321e1d7210 */ /* 0x008fe40002ffe4ff */
[C---:B------:R-:W-:Y:S01]  /*2810*/  ISETP.LT.OR P5, PT, R0.reuse, 0x1, P1 ;  /* 0x000000010000780c */ /* 0x040fe20000fa1670 */
[----:B------:R-:W3:Y:S02]  /*2820*/  LDSM.16.M88.4 R12, [R235+0x1800] ;  /* 0x00180000eb0c783b */ /* 0x000ee40000000200 */
[C---:B------:R-:W-:Y:S08]  /*2830*/  HMMA.16816.F32.BF16 R64, R52.reuse, R108, RZ ;  /* 0x0000006c3440723c */ /* 0x040ff000000418ff */
[C---:B------:R-:W-:Y:S08]  /*2840*/  HMMA.16816.F32.BF16 R84, R52.reuse, R38, RZ ;  /* 0x000000263454723c */ /* 0x040ff000000418ff */
[C---:B------:R-:W-:Y:S08]  /*2850*/  HMMA.16816.F32.BF16 R72, R52.reuse, R70, RZ ;  /* 0x000000463448723c */ /* 0x040ff000000418ff */
[----:B------:R-:W-:Y:S08]  /*2860*/  HMMA.16816.F32.BF16 R60, R52, R110, RZ ;  /* 0x0000006e343c723c */ /* 0x000ff000000418ff */
[C---:B------:R-:W-:Y:S08]  /*2870*/  HMMA.16816.F32.BF16 R4, R100.reuse, R36, RZ ;  /* 0x000000246404723c */ /* 0x040ff000000418ff */
[C---:B------:R-:W-:Y:S08]  /*2880*/  HMMA.16816.F32.BF16 R80, R100.reuse, R68, RZ ;  /* 0x000000446450723c */ /* 0x040ff000000418ff */
[C---:B------:R-:W-:Y:S08]  /*2890*/  HMMA.16816.F32.BF16 R112, R100.reuse, R108, RZ ;  /* 0x0000006c6470723c */ /* 0x040ff000000418ff */
[C---:B------:R-:W-:Y:S08]  /*28a0*/  HMMA.16816.F32.BF16 R36, R100.reuse, R38, RZ ;  /* 0x000000266424723c */ /* 0x040ff000000418ff */
[C---:B------:R-:W-:Y:S08]  /*28b0*/  HMMA.16816.F32.BF16 R68, R100.reuse, R70, RZ ;  /* 0x000000466444723c */ /* 0x040ff000000418ff */
[----:B------:R-:W-:Y:S08]  /*28c0*/  HMMA.16816.F32.BF16 R108, R100, R110, RZ ;  /* 0x0000006e646c723c */ /* 0x000ff000000418ff */
[-C--:B------:R-:W-:Y:S08]  /*28d0*/  HMMA.16816.F32.BF16 R52, R52, R10.reuse, RZ ;  /* 0x0000000a3434723c */ /* 0x080ff000000418ff */
[----:B------:R-:W-:Y:S01]  /*28e0*/  HMMA.16816.F32.BF16 R100, R100, R10, RZ ;  /* 0x0000000a6464723c */ /* 0x000fe200000418ff */
[----:B------:R-:W5:Y:S04]  /*28f0*/  LDSM.16.M88.4 R8, [R242] ;  /* 0x00000000f208783b */ /* 0x000f680000000200 */
[----:B------:R-:W-:Y:S01]  /*2900*/  @!PT LDS RZ, [RZ] ;  /* 0x00000000fffff984 */ /* 0x000fe20000000800 */
[----:B------:R-:W-:Y:S01]  /*2910*/  @!PT LDS RZ, [RZ] ;  /* 0x00000000fffff984 */ /* 0x000fe20000000800 */
[----:B------:R-:W-:Y:S01]  /*2920*/  @!PT LDS RZ, [RZ] ;  /* 0x00000000fffff984 */ /* 0x000fe20000000800 */
[----:B------:R1:W-:Y:S01]  /*2930*/  LDGSTS.E.BYPASS.LTC128B.128 [R251+0x100], [R46.64], !P0 ;  /* 0x001000002efb7fae */ /* 0x0003e2000c101d46 */
[----:B------:R-:W-:-:S03]  /*2940*/  ISETP.LT.OR P0, PT, R0, 0x11, P6 ;  /* 0x000000110000780c */ /* 0x000fc60003701670 */
[----:B------:R1:W-:Y:S01]  /*2950*/  LDGSTS.E.BYPASS.LTC128B.128 [R251+0x2100], [R44.64], !P5 ;  /* 0x021000002cfb7fae */ /* 0x0003e2000e901d46 */
[----:B------:R-:W-:-:S09]  /*2960*/  ISETP.LT.OR P5, PT, R0, 0x11, P1 ;  /* 0x000000110000780c */ /* 0x000fd20000fa1670 */
[----:B------:R1:W-:Y:S01]  /*2970*/  LDGSTS.E.BYPASS.LTC128B.128 [R251+0x900], [R42.64], !P0 ;  /* 0x009000002afb7fae */ /* 0x0003e2000c101d46 */
[----:B------:R-:W-:-:S03]  /*2980*/  ISETP.LT.OR P0, PT, R0, 0x21, P6 ;  /* 0x000000210000780c */ /* 0x000fc60003701670 */
[----:B------:R1:W-:Y:S01]  /*2990*/  LDGSTS.E.BYPASS.LTC128B.128 [R251+0x2900], [R40.64], !P5 ;  /* 0x0290000028fb7fae */ /* 0x0003e2000e901d46 */
[C---:B------:R-:W-:Y:S02]  /*29a0*/  ISETP.LT.OR P5, PT, R0.reuse, 0x31, P6 ;  /* 0x000000310000780c */ /* 0x040fe400037a1670 */
[C---:B------:R-:W-:Y:S02]  /*29b0*/  ISETP.LT.OR P6, PT, R0.reuse, 0x21, P1 ;  /* 0x000000210000780c */ /* 0x040fe40000fc1670 */
[----:B------:R-:W-:Y:S02]  /*29c0*/  ISETP.LT.OR P1, PT, R0, 0x31, P1 ;  /* 0x000000310000780c */ /* 0x000fe40000f21670 */
[----:B------:R-:W-:-:S03]  /*29d0*/  MOV R0, 0x40 ;  /* 0x0000004000007802 */ /* 0x000fc60000000f00 */
[----:B------:R1:W-:Y:S01]  /*29e0*/  LDGSTS.E.BYPASS.LTC128B.128 [R251+0x1100], [R34.64], !P0 ;  /* 0x0110000022fb7fae */ /* 0x0003e2000c101d46 */
[----:B------:R-:W-:-:S04]  /*29f0*/  SEL R0, R0, 0xffffffc0, !P2 ;  /* 0xffffffc000007807 */ /* 0x000fc80005000000 */
[----:B------:R-:W-:Y:S01]  /*2a00*/  IADD3 R234, R243, R0, RZ ;  /* 0x00000000f3ea7210 */ /* 0x000fe20007ffe0ff */
[----:B------:R3:W-:Y:S01]  /*2a10*/  LDGSTS.E.BYPASS.LTC128B.128 [R251+0x3100], [R32.64], !P6 ;  /* 0x0310000020fb7fae */ /* 0x0007e2000f101d46 */
[C---:B--2---:R-:W-:Y:S03]  /*2a20*/  HMMA.16816.F32.BF16 R20, R24.reuse, R96, R20 ;  /* 0x000000601814723c */ /* 0x044fe60000041814 */
[----:B------:R2:W-:Y:S05]  /*2a30*/  LDGSTS.E.BYPASS.LTC128B.128 [R251+0x1900], [R28.64], !P5 ;  /* 0x019000001cfb7fae */ /* 0x0005ea000e901d46 */
[----:B----4-:R-:W-:Y:S01]  /*2a40*/  HMMA.16816.F32.BF16 R76, R24, R92, R76 ;  /* 0x0000005c184c723c */ /* 0x010fe2000004184c */
[----:B-1----:R-:W-:-:S05]  /*2a50*/  IADD3 R34, P0, R2, R137, RZ ;  /* 0x0000008902227210 */ /* 0x002fca0007f1e0ff */
[----:B------:R-:W-:Y:S02]  /*2a60*/  IMAD.X R35, R30, 0x1, R136, P0 ;  /* 0x000000011e237824 */ /* 0x000fe400000e0688 */
[C---:B------:R-:W-:Y:S03]  /*2a70*/  HMMA.16816.F32.BF16 R64, R24.reuse, R16, R64 ;  /* 0x000000101840723c */ /* 0x040fe60000041840 */
[----:B------:R1:W-:Y:S05]  /*2a80*/  LDGSTS.E.BYPASS.LTC128B.128 [R251+0x3900], [R34.64], !P1 ;  /* 0x0390000022fb7fae */ /* 0x0003ea000c901d46 */
[C---:B---3--:R-:W-:Y:S01]  /*2a90*/  HMMA.16816.F32.BF16 R56, R24.reuse, R12, R56 ;  /* 0x0000000c1838723c */ /* 0x048fe20000041838 */
[----:B------:R-:W-:Y:S07]  /*2aa0*/  LDSM.16.M88.4 R88, [R234] ;  /* 0x00000000ea58783b */ /* 0x000fee0000000200 */
[C---:B------:R-:W-:Y:S08]  /*2ab0*/  HMMA.16816.F32.BF16 R84, R24.reuse, R98, R84 ;  /* 0x000000621854723c */ /* 0x040ff00000041854 */
[C---:B------:R-:W-:Y:S08]  /*2ac0*/  HMMA.16816.F32.BF16 R72, R24.reuse, R94, R72 ;  /* 0x0000005e1848723c */ /* 0x040ff00000041848 */
[C---:B------:R-:W-:Y:S08]  /*2ad0*/  HMMA.16816.F32.BF16 R60, R24.reuse, R18, R60 ;  /* 0x00000012183c723c */ /* 0x040ff0000004183c */
[----:B------:R-:W-:Y:S01]  /*2ae0*/  HMMA.16816.F32.BF16 R52, R24, R14, R52 ;  /* 0x0000000e1834723c */ /* 0x000fe20000041834 */
[----:B------:R-:W3:Y:S01]  /*2af0*/  LDSM.16.M88.4 R24, [R241] ;  /* 0x00000000f118783b */ /* 0x000ee20000000200 */
[----:B------:R-:W-:-:S03]  /*2b00*/  IADD3 R2, R235, 0x2000, RZ ;  /* 0x00002000eb027810 */ /* 0x000fc60007ffe0ff */
[----:B------:R-:W-:Y:S03]  /*2b10*/  LDSM.16.M88.4 R124, [R240] ;  /* 0x00000000f07c783b */ /* 0x000fe60000000200 */
[C---:B-----5:R-:W-:Y:S01]  /*2b20*/  HMMA.16816.F32.BF16 R4, R8.reuse, R96, R4 ;  /* 0x000000600804723c */ /* 0x060fe20000041804 */
[----:B------:R-:W-:Y:S01]  /*2b30*/  IADD3 R232, R2, R0, RZ ;  /* 0x0000000002e87210 */ /* 0x000fe20007ffe0ff */
[----:B------:R-:W-:Y:S04]  /*2b40*/  LDSM.16.M88.4 R44, [R241+0x2000] ;  /* 0x00200000f12c783b */ /* 0x000fe80000000200 */
[----:B------:R-:W-:Y:S02]  /*2b50*/  LDSM.16.M88.4 R40, [R234+0x800] ;  /* 0x00080000ea28783b */ /* 0x000fe40000000200 */
[C---:B------:R-:W-:Y:S02]  /*2b60*/  HMMA.16816.F32.BF16 R112, R8.reuse, R16, R112 ;  /* 0x000000100870723c */ /* 0x040fe40000041870 */
[----:B-1----:R-:W-:Y:S04]  /*2b70*/  LDSM.16.M88.4 R32, [R234+0x1000] ;  /* 0x00100000ea20783b */ /* 0x002fe80000000200 */
[----:B--2---:R-:W-:Y:S02]  /*2b80*/  LDSM.16.M88.4 R28, [R234+0x1800] ;  /* 0x00180000ea1c783b */ /* 0x004fe40000000200 */
[C---:B------:R-:W-:Y:S02]  /*2b90*/  HMMA.16816.F32.BF16 R108, R8.reuse, R18, R108 ;  /* 0x00000012086c723c */ /* 0x040fe4000004186c */
[----:B------:R-:W1:Y:S04]  /*2ba0*/  LDSM.16.M88.4 R16, [R232+-0x2000] ;  /* 0xffe00000e810783b */ /* 0x000e680000000200 */
[----:B------:R-:W-:Y:S02]  /*2bb0*/  LDSM.16.M88.4 R132, [R243+0x2000] ;  /* 0x00200000f384783b */ /* 0x000fe40000000200 */
[----:B------:R-:W-:Y:S02]  /*2bc0*/  HMMA.16816.F32.BF16 R36, R8, R98, R36 ;  /* 0x000000620824723c */ /* 0x000fe40000041824 */
[----:B------:R-:W2:Y:S04]  /*2bd0*/  LDSM.16.M88.4 R96, [R244+0x4000] ;  /* 0x00400000f460783b */ /* 0x000ea80000000200 */
[----:B------:R-:W-:Y:S02]  /*2be0*/  LDSM.16.M88.4 R128, [R235+0x2000] ;  /* 0x00200000eb80783b */ /* 0x000fe40000000200 */
[----:B---3--:R-:W-:Y:S02]  /*2bf0*/  HMMA.16816.F32.BF16 R4, R24, R88, R4 ;  /* 0x000000581804723c */ /* 0x008fe40000041804 */
[----:B------:R-:W-:Y:S04]  /*2c00*/  LDSM.16.M88.4 R120, [R232+-0x1000] ;  /* 0xfff00000e878783b */ /* 0x000fe80000000200 */
[----:B------:R-:W-:Y:S02]  /*2c10*/  LDSM.16.M88.4 R116, [R232+-0x800] ;  /* 0xfff80000e874783b */ /* 0x000fe40000000200 */
[C---:B------:R-:W-:Y:S02]  /*2c20*/  HMMA.16816.F32.BF16 R80, R8.reuse, R92, R80 ;  /* 0x0000005c0850723c */ /* 0x040fe40000041850 */
[----:B------:R-:W0:Y:S06]  /*2c30*/  LDGDEPBAR ;  /* 0x00000000000079af */ /* 0x000e2c0000000000 */
[----:B------:R-:W-:Y:S08]  /*2c40*/  HMMA.16816.F32.BF16 R104, R8, R12, R104 ;  /* 0x0000000c0868723c */ /* 0x000ff00000041868 */
[----:B-1----:R-:W-:Y:S08]  /*2c50*/  HMMA.16816.F32.BF16 R4, R124, R16, R4 ;  /* 0x000000107c04723c */ /* 0x002ff00000041804 */
[C---:B------:R-:W-:Y:S01]  /*2c60*/  HMMA.16816.F32.BF16 R68, R8.reuse, R94, R68 ;  /* 0x0000005e0844723c */ /* 0x040fe20000041844 */
[----:B------:R-:W-:Y:S07]  /*2c70*/  LDSM.16.M88.4 R92, [R244+0x6000] ;  /* 0x00600000f45c783b */ /* 0x000fee0000000200 */
[----:B------:R-:W-:Y:S01]  /*2c80*/  HMMA.16816.F32.BF16 R100, R8, R14, R100 ;  /* 0x0000000e0864723c */ /* 0x000fe20000041864 */
[----:B------:R-:W1:Y:S04]  /*2c90*/  LDSM.16.M88.4 R12, [R240+0x2000] ;  /* 0x00200000f00c783b */ /* 0x000e680000000200 */
[----:B------:R-:W-:Y:S03]  /*2ca0*/  LDSM.16.M88.4 R8, [R232+-0x1800] ;  /* 0xffe80000e808783b */ /* 0x000fe60000000200 */
        /* <DEDUP_REMOVED lines=31> */
[----:B------:R-:W1:Y:S07]  /*2ea0*/  LDSM.16.M88.4 R8, [R232] ;  /* 0x00000000e808783b */ /* 0x000e6e0000000200 */
        /* <DEDUP_REMOVED lines=18> */
[----:B------:R-:W-:Y:S08]  /*2fd0*/  HMMA.16816.F32.BF16 R36, R44, R130, R36 ;  /* 0x000000822c24723c */ /* 0x000ff00000041824 */
[C---:B------:R-:W-:Y:S08]  /*2fe0*/  HMMA.16816.F32.BF16 R104, R124.reuse, R116, R104 ;  /* 0x000000747c68723c */ /* 0x040ff00000041868 */
[----:B------:R-:W-:Y:S01]  /*2ff0*/  HMMA.16816.F32.BF16 R100, R124, R118, R100 ;  /* 0x000000767c64723c */ /* 0x000fe20000041864 */
[----:B------:R-:W1:Y:S07]  /*3000*/  LDSM.16.M88.4 R116, [R234+0x2800] ;  /* 0x00280000ea74783b */ /* 0x000e6e0000000200 */
[----:B------:R-:W-:Y:S01]  /*3010*/  HMMA.16816.F32.BF16 R84, R40, R130, R84 ;  /* 0x000000822854723c */ /* 0x000fe20000041854 */
[----:B------:R-:W-:-:S02]  /*3020*/  FMUL.FTZ R6, R6, c[0x0][0x320] ;  /* 0x0000c80006067a20 */ /* 0x000fc40000410000 */
[----:B------:R-:W-:-:S05]  /*3030*/  FMUL.FTZ R7, R7, c[0x0][0x320] ;  /* 0x0000c80007077a20 */ /* 0x000fca0000410000 */
[----:B--2---:R-:W-:Y:S01]  /*3040*/  HMMA.16816.F32.BF16 R80, R44, R120, R80 ;  /* 0x000000782c50723c */ /* 0x004fe20000041850 */
[----:B------:R-:W-:-:S07]  /*3050*/  FMUL.FTZ R0, R4, c[0x0][0x320] ;  /* 0x0000c80004007a20 */ /* 0x000fce0000410000 */
[----:B------:R-:W-:Y:S01]  /*3060*/  HMMA.16816.F32.BF16 R76, R40, R120, R76 ;  /* 0x00000078284c723c */ /* 0x000fe2000004184c */
[----:B------:R-:W-:-:S07]  /*3070*/  FMUL.FTZ R2, R5, c[0x0][0x320] ;  /* 0x0000c80005027a20 */ /* 0x000fce0000410000 */
[-C--:B------:R-:W-:Y:S01]  /*3080*/  HMMA.16816.F32.BF16 R68, R44, R122.reuse, R68 ;  /* 0x0000007a2c44723c */ /* 0x080fe20000041844 */
[----:B------:R-:W2:Y:S07]  /*3090*/  MUFU.TANH R88, R6 ;  /* 0x0000000600587308 */ /* 0x000eae0000002400 */
[----:B------:R-:W-:Y:S01]  /*30a0*/  HMMA.16816.F32.BF16 R72, R40, R122, R72 ;  /* 0x0000007a2848723c */ /* 0x000fe20000041848 */
[----:B------:R3:W4:Y:S07]  /*30b0*/  MUFU.TANH R89, R7 ;  /* 0x0000000700597308 */ /* 0x00072e0000002400 */
[----:B------:R-:W-:Y:S08]  /*30c0*/  HMMA.16816.F32.BF16 R20, R28, R24, R20 ;  /* 0x000000181c14723c */ /* 0x000ff00000041814 */
[-C--:B------:R-:W-:Y:S01]  /*30d0*/  HMMA.16816.F32.BF16 R36, R32, R26.reuse, R36 ;  /* 0x0000001a2024723c */ /* 0x080fe20000041824 */
[----:B---3--:R-:W3:Y:S07]  /*30e0*/  LDSM.16.M88.4 R4, [R232+0x800] ;  /* 0x00080000e804783b */ /* 0x008eee0000000200 */
[----:B------:R-:W-:Y:S01]  /*30f0*/  HMMA.16816.F32.BF16 R84, R28, R26, R84 ;  /* 0x0000001a1c54723c */ /* 0x000fe20000041854 */
[----:B------:R-:W-:Y:S07]  /*3100*/  LDSM.16.M88.4 R24, [R234+0x3000] ;  /* 0x00300000ea18783b */ /* 0x000fee0000000200 */
[-C--:B-1----:R-:W-:Y:S08]  /*3110*/  HMMA.16816.F32.BF16 R80, R32, R116.reuse, R80 ;  /* 0x000000742050723c */ /* 0x082ff00000041850 */
[----:B------:R-:W-:Y:S08]  /*3120*/  HMMA.16816.F32.BF16 R76, R28, R116, R76 ;  /* 0x000000741c4c723c */ /* 0x000ff0000004184c */
[-C--:B------:R-:W-:Y:S08]  /*3130*/  HMMA.16816.F32.BF16 R68, R32, R118.reuse, R68 ;  /* 0x000000762044723c */ /* 0x080ff00000041844 */
[----:B------:R-:W-:Y:S08]  /*3140*/  HMMA.16816.F32.BF16 R72, R28, R118, R72 ;  /* 0x000000761c48723c */ /* 0x000ff00000041848 */
[----:B------:R-:W-:Y:S08]  /*3150*/  HMMA.16816.F32.BF16 R20, R12, R8, R20 ;  /* 0x000000080c14723c */ /* 0x000ff00000041814 */
[-C--:B------:R-:W-:Y:S08]  /*3160*/  HMMA.16816.F32.BF16 R36, R16, R10.reuse, R36 ;  /* 0x0000000a1024723c */ /* 0x080ff00000041824 */
[----:B------:R-:W-:Y:S01]  /*3170*/  HMMA.16816.F32.BF16 R84, R12, R10, R84 ;  /* 0x0000000a0c54723c */ /* 0x000fe20000041854 */
[----:B------:R-:W1:Y:S07]  /*3180*/  LDSM.16.M88.4 R8, [R243+0x3000] ;  /* 0x00300000f308783b */ /* 0x000e6e0000000200 */
[----:B---3--:R-:W-:Y:S01]  /*3190*/  HMMA.16816.F32.BF16 R80, R16, R4, R80 ;  /* 0x000000041050723c */ /* 0x008fe20000041850 */
[----:B------:R-:W-:-:S02]  /*31a0*/  FMUL.FTZ R20, R20, c[0x0][0x320] ;  /* 0x0000c80014147a20 */ /* 0x000fc40000410000 */
[----:B------:R-:W-:Y:S02]  /*31b0*/  FMUL.FTZ R21, R21, c[0x0][0x320] ;  /* 0x0000c80015157a20 */ /* 0x000fe40000410000 */
[----:B------:R-:W-:-:S03]  /*31c0*/  FMUL.FTZ R22, R22, c[0x0][0x320] ;  /* 0x0000c80016167a20 */ /* 0x000fc60000410000 */
[----:B------:R-:W-:Y:S01]  /*31d0*/  HMMA.16816.F32.BF16 R76, R12, R4, R76 ;  /* 0x000000040c4c723c */ /* 0x000fe2000004184c */
[----:B------:R-:W-:-:S07]  /*31e0*/  FMUL.FTZ R23, R23, c[0x0][0x320] ;  /* 0x0000c80017177a20 */ /* 0x000fce0000410000 */
[-C--:B------:R-:W-:Y:S01]  /*31f0*/  HMMA.16816.F32.BF16 R68, R16, R6.reuse, R68 ;  /* 0x000000061044723c */ /* 0x080fe20000041844 */
[----:B------:R-:W3:Y:S07]  /*3200*/  MUFU.TANH R124, R20 ;  /* 0x00000014007c7308 */ /* 0x000eee0000002400 */
[----:B------:R-:W-:Y:S01]  /*3210*/  HMMA.16816.F32.BF16 R72, R12, R6, R72 ;  /* 0x000000060c48723c */ /* 0x000fe20000041848 */
[----:B------:R-:W5:Y:S01]  /*3220*/  LDSM.16.M88.4 R4, [R243+0x3800] ;  /* 0x00380000f304783b */ /* 0x000f620000000200 */
[----:B------:R-:W1:Y:S08]  /*3230*/  MUFU.TANH R120, R21 ;  /* 0x0000001500787308 */ /* 0x000e700000002400 */
[----:B------:R-:W1:Y:S08]  /*3240*/  MUFU.TANH R121, R22 ;  /* 0x0000001600797308 */ /* 0x000e700000002400 */
[----:B------:R1:W1:Y:S02]  /*3250*/  MUFU.TANH R125, R23 ;  /* 0x00000017007d7308 */ /* 0x0002640000002400 */
[----:B-1----:R-:W1:Y:S01]  /*3260*/  LDSM.16.M88.4 R20, [R235+0x3000] ;  /* 0x00300000eb14783b */ /* 0x002e620000000200 */
[-C--:B------:R-:W-:Y:S08]  /*3270*/  HMMA.16816.F32.BF16 R112, R96, R8.reuse, R112 ;  /* 0x000000086070723c */ /* 0x080ff00000041870 */
[----:B------:R-:W-:Y:S08]  /*3280*/  HMMA.16816.F32.BF16 R64, R92, R8, R64 ;  /* 0x000000085c40723c */ /* 0x000ff00000041840 */
[-C--:B------:R-:W-:Y:S08]  /*3290*/  HMMA.16816.F32.BF16 R108, R96, R10.reuse, R108 ;  /* 0x0000000a606c723c */ /* 0x080ff0000004186c */
[----:B------:R-:W-:Y:S01]  /*32a0*/  HMMA.16816.F32.BF16 R60, R92, R10, R60 ;  /* 0x0000000a5c3c723c */ /* 0x000fe2000004183c */
[----:B------:R-:W2:Y:S07]  /*32b0*/  LDSM.16.M88.4 R8, [R235+0x3800] ;  /* 0x00380000eb08783b */ /* 0x000eae0000000200 */
[C---:B-----5:R-:W-:Y:S08]  /*32c0*/  HMMA.16816.F32.BF16 R104, R96.reuse, R4, R104 ;  /* 0x000000046068723c */ /* 0x060ff00000041868 */
[-C--:B------:R-:W-:Y:S08]  /*32d0*/  HMMA.16816.F32.BF16 R100, R96, R6.reuse, R100 ;  /* 0x000000066064723c */ /* 0x080ff00000041864 */
[C---:B------:R-:W-:Y:S08]  /*32e0*/  HMMA.16816.F32.BF16 R52, R92.reuse, R6, R52 ;  /* 0x000000065c34723c */ /* 0x040ff00000041834 */
[----:B------:R-:W-:Y:S08]  /*32f0*/  HMMA.16816.F32.BF16 R56, R92, R4, R56 ;  /* 0x000000045c38723c */ /* 0x000ff00000041838 */
[-C--:B-1----:R-:W-:Y:S08]  /*3300*/  HMMA.16816.F32.BF16 R112, R44, R20.reuse, R112 ;  /* 0x000000142c70723c */ /* 0x082ff00000041870 */
[----:B------:R-:W-:Y:S08]  /*3310*/  HMMA.16816.F32.BF16 R64, R40, R20, R64 ;  /* 0x000000142840723c */ /* 0x000ff00000041840 */
[-C--:B------:R-:W-:Y:S08]  /*3320*/  HMMA.16816.F32.BF16 R108, R44, R22.reuse, R108 ;  /* 0x000000162c6c723c */ /* 0x080ff0000004186c */
[----:B------:R-:W-:Y:S01]  /*3330*/  HMMA.16816.F32.BF16 R60, R40, R22, R60 ;  /* 0x00000016283c723c */ /* 0x000fe2000004183c */
[----:B------:R-:W1:Y:S01]  /*3340*/  LDSM.16.M88.4 R20, [R234+0x3800] ;  /* 0x00380000ea14783b */ /* 0x000e620000000200 */
[----:B------:R-:W-:-:S02]  /*3350*/  FMUL.FTZ R36, R36, c[0x0][0x320] ;  /* 0x0000c80024247a20 */ /* 0x000fc40000410000 */
[----:B------:R-:W-:Y:S02]  /*3360*/  FMUL.FTZ R37, R37, c[0x0][0x320] ;  /* 0x0000c80025257a20 */ /* 0x000fe40000410000 */
[----:B------:R-:W-:Y:S02]  /*3370*/  FMUL.FTZ R38, R38, c[0x0][0x320] ;  /* 0x0000c80026267a20 */ /* 0x000fe40000410000 */
[----:B------:R-:W-:Y:S01]  /*3380*/  FMUL.FTZ R39, R39, c[0x0][0x320] ;  /* 0x0000c80027277a20 */ /* 0x000fe20000410000 */
[C---:B--2---:R-:W-:Y:S01]  /*3390*/  HMMA.16816.F32.BF16 R104, R44.reuse, R8, R104 ;  /* 0x000000082c68723c */ /* 0x044fe20000041868 */
[----:B------:R-:W2:Y:S07]  /*33a0*/  MUFU.TANH R126, R36 ;  /* 0x00000024007e7308 */ /* 0x000eae0000002400 */
[-C--:B------:R-:W-:Y:S01]  /*33b0*/  HMMA.16816.F32.BF16 R100, R44, R10.reuse, R100 ;  /* 0x0000000a2c64723c */ /* 0x080fe20000041864 */
[----:B------:R-:W1:Y:S07]  /*33c0*/  MUFU.TANH R90, R37 ;  /* 0x00000025005a7308 */ /* 0x000e6e0000002400 */
[C---:B------:R-:W-:Y:S01]  /*33d0*/  HMMA.16816.F32.BF16 R52, R40.reuse, R10, R52 ;  /* 0x0000000a2834723c */ /* 0x040fe20000041834 */
[----:B------:R-:W1:Y:S07]  /*33e0*/  MUFU.TANH R91, R38 ;  /* 0x00000026005b7308 */ /* 0x000e6e0000002400 */
[----:B------:R-:W-:Y:S01]  /*33f0*/  HMMA.16816.F32.BF16 R56, R40, R8, R56 ;  /* 0x000000082838723c */ /* 0x000fe20000041838 */
[----:B------:R5:W1:Y:S07]  /*3400*/  MUFU.TANH R116, R39 ;  /* 0x0000002700747308 */ /* 0x000a6e0000002400 */
[-C--:B------:R-:W-:Y:S01]  /*3410*/  HMMA.16816.F32.BF16 R112, R32, R24.reuse, R112 ;  /* 0x000000182070723c */ /* 0x080fe20000041870 */
[----:B-----5:R-:W5:Y:S07]  /*3420*/  LDSM.16.M88.4 R36, [R232+0x1000] ;  /* 0x00100000e824783b */ /* 0x020f6e0000000200 */
[----:B------:R-:W-:Y:S08]  /*3430*/  HMMA.16816.F32.BF16 R64, R28, R24, R64 ;  /* 0x000000181c40723c */ /* 0x000ff00000041840 */
[-C--:B------:R-:W-:Y:S08]  /*3440*/  HMMA.16816.F32.BF16 R108, R32, R26.reuse, R108 ;  /* 0x0000001a206c723c */ /* 0x080ff0000004186c */
[----:B------:R-:W-:Y:S01]  /*3450*/  HMMA.16816.F32.BF16 R60, R28, R26, R60 ;  /* 0x0000001a1c3c723c */ /* 0x000fe2000004183c */
[----:B------:R-:W2:Y:S01]  /*3460*/  LDSM.16.M88.4 R24, [R232+0x1800] ;  /* 0x00180000e818783b */ /* 0x000ea20000000200 */
[----:B------:R-:W-:Y:S01]  /*3470*/  FMUL.FTZ R80, R80, c[0x0][0x320] ;  /* 0x0000c80050507a20 */ /* 0x000fe20000410000 */
[----:B------:R-:W-:Y:S01]  /*3480*/  ISETP.GE.AND P0, PT, R48, 0x2, PT ;  /* 0x000000023000780c */ /* 0x000fe20003f06270 */
[----:B------:R-:W-:Y:S01]  /*3490*/  FMUL.FTZ R81, R81, c[0x0][0x320] ;  /* 0x0000c80051517a20 */ /* 0x000fe20000410000 */
[----:B------:R-:W2:Y:S01]  /*34a0*/  MUFU.TANH R0, R0 ;  /* 0x0000000000007308 */ /* 0x000ea20000002400 */
[----:B------:R-:W-:Y:S01]  /*34b0*/  FMUL.FTZ R78, R78, c[0x0][0x320] ;  /* 0x0000c8004e4e7a20 */ /* 0x000fe20000410000 */
[----:B------:R-:W-:-:S04]  /*34c0*/  DEPBAR.LE SB0, 0x0 ;  /* 0x000080000000791a */ /* 0x000fc80000000000 */
[C---:B-1----:R-:W-:Y:S08]  /*34d0*/  HMMA.16816.F32.BF16 R104, R32.reuse, R20, R104 ;  /* 0x000000142068723c */ /* 0x042ff00000041868 */
[-C--:B------:R-:W-:Y:S08]  /*34e0*/  HMMA.16816.F32.BF16 R100, R32, R22.reuse, R100 ;  /* 0x000000162064723c */ /* 0x080ff00000041864 */
[C---:B------:R-:W-:Y:S08]  /*34f0*/  HMMA.16816.F32.BF16 R52, R28.reuse, R22, R52 ;  /* 0x000000161c34723c */ /* 0x040ff00000041834 */
[----:B------:R-:W-:Y:S08]  /*3500*/  HMMA.16816.F32.BF16 R56, R28, R20, R56 ;  /* 0x000000141c38723c */ /* 0x000ff00000041838 */
[----:B-----5:R-:W-:Y:S08]  /*3510*/  HMMA.16816.F32.BF16 R64, R12, R36, R64 ;  /* 0x000000240c40723c */ /* 0x020ff00000041840 */
[-C--:B------:R-:W-:Y:S08]  /*3520*/  HMMA.16816.F32.BF16 R108, R16, R38.reuse, R108 ;  /* 0x00000026106c723c */ /* 0x080ff0000004186c */
[----:B------:R-:W-:Y:S08]  /*3530*/  HMMA.16816.F32.BF16 R60, R12, R38, R60 ;  /* 0x000000260c3c723c */ /* 0x000ff0000004183c */
[C---:B--2---:R-:W-:Y:S08]  /*3540*/  HMMA.16816.F32.BF16 R104, R16.reuse, R24, R104 ;  /* 0x000000181068723c */ /* 0x044ff00000041868 */
[-C--:B------:R-:W-:Y:S08]  /*3550*/  HMMA.16816.F32.BF16 R100, R16, R26.reuse, R100 ;  /* 0x0000001a1064723c */ /* 0x080ff00000041864 */
[----:B------:R-:W-:Y:S08]  /*3560*/  HMMA.16816.F32.BF16 R52, R12, R26, R52 ;  /* 0x0000001a0c34723c */ /* 0x000ff00000041834 */
[----:B------:R-:W-:Y:S08]  /*3570*/  HMMA.16816.F32.BF16 R112, R16, R36, R112 ;  /* 0x000000241070723c */ /* 0x000ff00000041870 */
[----:B------:R-:W-:Y:S01]  /*3580*/  HMMA.16816.F32.BF16 R56, R12, R24, R56 ;  /* 0x000000180c38723c */ /* 0x000fe20000041838 */
[----:B------:R-:W-:Y:S01]  /*3590*/  FMUL.FTZ R79, R79, c[0x0][0x320] ;  /* 0x0000c8004f4f7a20 */ /* 0x000fe20000410000 */
[----:B------:R1:W2:Y:S01]  /*35a0*/  MUFU.TANH R117, R80 ;  /* 0x0000005000757308 */ /* 0x0002a20000002400 */
[----:B------:R-:W-:-:S02]  /*35b0*/  FMUL.FTZ R68, R68, c[0x0][0x320] ;  /* 0x0000c80044447a20 */ /* 0x000fc40000410000 */
[----:B------:R-:W-:Y:S02]  /*35c0*/  FMUL.FTZ R69, R69, c[0x0][0x320] ;  /* 0x0000c80045457a20 */ /* 0x000fe40000410000 */
[----:B------:R-:W-:-:S03]  /*35d0*/  FMUL.FTZ R64, R64, c[0x0][0x320] ;  /* 0x0000c80040407a20 */ /* 0x000fc60000410000 */
[----:B------:R5:W2:Y:S01]  /*35e0*/  MUFU.TANH R122, R81 ;  /* 0x00000051007a7308 */ /* 0x000aa20000002400 */
[----:B------:R-:W-:Y:S02]  /*35f0*/  FMUL.FTZ R65, R65, c[0x0][0x320] ;  /* 0x0000c80041417a20 */ /* 0x000fe40000410000 */
[----:B------:R-:W-:Y:S02]  /*3600*/  FMUL.FTZ R66, R66, c[0x0][0x320] ;  /* 0x0000c80042427a20 */ /* 0x000fe40000410000 */
[----:B------:R-:W-:Y:S02]  /*3610*/  FMUL.FTZ R67, R67, c[0x0][0x320] ;  /* 0x0000c80043437a20 */ /* 0x000fe40000410000 */
[----:B-1----:R-:W-:Y:S02]  /*3620*/  FMUL.FTZ R80, R82, c[0x0][0x320] ;  /* 0x0000c80052507a20 */ /* 0x002fe40000410000 */
[----:B------:R-:W1:Y:S01]  /*3630*/  MUFU.TANH R82, R78 ;  /* 0x0000004e00527308 */ /* 0x000e620000002400 */
[----:B-----5:R-:W-:-:S07]  /*3640*/  FMUL.FTZ R81, R83, c[0x0][0x320] ;  /* 0x0000c80053517a20 */ /* 0x020fce0000410000 */
[----:B------:R-:W1:Y:S01]  /*3650*/  MUFU.TANH R83, R79 ;  /* 0x0000004f00537308 */ /* 0x000e620000002400 */
[----:B------:R-:W-:Y:S02]  /*3660*/  FMUL.FTZ R84, R84, c[0x0][0x320] ;  /* 0x0000c80054547a20 */ /* 0x000fe40000410000 */
[----:B------:R-:W-:-:S05]  /*3670*/  FMUL.FTZ R85, R85, c[0x0][0x320] ;  /* 0x0000c80055557a20 */ /* 0x000fca0000410000 */
[----:B------:R5:W1:Y:S01]  /*3680*/  MUFU.TANH R78, R68 ;  /* 0x00000044004e7308 */ /* 0x000a620000002400 */
[----:B------:R-:W-:Y:S02]  /*3690*/  FMUL.FTZ R86, R86, c[0x0][0x320] ;  /* 0x0000c80056567a20 */ /* 0x000fe40000410000 */
[----:B------:R-:W-:-:S05]  /*36a0*/  FMUL.FTZ R87, R87, c[0x0][0x320] ;  /* 0x0000c80057577a20 */ /* 0x000fca0000410000 */
[----:B------:R1:W1:Y:S01]  /*36b0*/  MUFU.TANH R79, R69 ;  /* 0x00000045004f7308 */ /* 0x0002620000002400 */
[----:B------:R-:W-:Y:S02]  /*36c0*/  FMUL.FTZ R76, R76, c[0x0][0x320] ;  /* 0x0000c8004c4c7a20 */ /* 0x000fe40000410000 */
[----:B------:R-:W-:Y:S02]  /*36d0*/  FMUL.FTZ R77, R77, c[0x0][0x320] ;  /* 0x0000c8004d4d7a20 */ /* 0x000fe40000410000 */
[----:B------:R-:W-:Y:S02]  /*36e0*/  FMUL.FTZ R36, R74, c[0x0][0x320] ;  /* 0x0000c8004a247a20 */ /* 0x000fe40000410000 */
[----:B-----5:R-:W-:Y:S01]  /*36f0*/  FMUL.FTZ R68, R70, c[0x0][0x320] ;  /* 0x0000c80046447a20 */ /* 0x020fe20000410000 */
[----:B------:R5:W2:Y:S01]  /*3700*/  MUFU.TANH R186, R66 ;  /* 0x0000004200ba7308 */ /* 0x000aa20000002400 */
[----:B------:R-:W-:Y:S02]  /*3710*/  FMUL.FTZ R70, R72, c[0x0][0x320] ;  /* 0x0000c80048467a20 */ /* 0x000fe40000410000 */
[----:B------:R-:W-:-:S02]  /*3720*/  FMUL.FTZ R37, R75, c[0x0][0x320] ;  /* 0x0000c8004b257a20 */ /* 0x000fc40000410000 */
[----:B-1----:R-:W-:-:S03]  /*3730*/  FMUL.FTZ R69, R71, c[0x0][0x320] ;  /* 0x0000c80047457a20 */ /* 0x002fc60000410000 */
[----:B------:R1:W1:Y:S01]  /*3740*/  MUFU.TANH R72, R64 ;  /* 0x0000004000487308 */ /* 0x0002620000002400 */
[----:B------:R-:W-:Y:S02]  /*3750*/  FMUL.FTZ R71, R73, c[0x0][0x320] ;  /* 0x0000c80049477a20 */ /* 0x000fe40000410000 */
[----:B------:R-:W-:Y:S02]  /*3760*/  FMUL.FTZ R111, R111, c[0x0][0x320] ;  /* 0x0000c8006f6f7a20 */ /* 0x000fe40000410000 */
[----:B------:R-:W-:Y:S02]  /*3770*/  FMUL.FTZ R21, R60, c[0x0][0x320] ;  /* 0x0000c8003c157a20 */ /* 0x000fe40000410000 */
[----:B------:R-:W-:Y:S01]  /*3780*/  FMUL.FTZ R20, R61, c[0x0][0x320] ;  /* 0x0000c8003d147a20 */ /* 0x000fe20000410000 */
[----:B------:R2:W2:Y:S01]  /*3790*/  MUFU.TANH R73, R65 ;  /* 0x0000004100497308 */ /* 0x0004a20000002400 */
[----:B------:R-:W-:Y:S02]  /*37a0*/  FMUL.FTZ R62, R62, c[0x0][0x320] ;  /* 0x0000c8003e3e7a20 */ /* 0x000fe40000410000 */
[----:B------:R-:W-:-:S02]  /*37b0*/  FMUL.FTZ R63, R63, c[0x0][0x320] ;  /* 0x0000c8003f3f7a20 */ /* 0x000fc40000410000 */
[----:B-----5:R-:W-:Y:S02]  /*37c0*/  FMUL.FTZ R66, R107, c[0x0][0x320] ;  /* 0x0000c8006b427a20 */ /* 0x020fe40000410000 */
[----:B------:R-:W-:Y:S01]  /*37d0*/  FMUL.FTZ R17, R52, c[0x0][0x320] ;  /* 0x0000c80034117a20 */ /* 0x000fe20000410000 */
[----:B------:R5:W3:Y:S01]  /*37e0*/  MUFU.TANH R179, R67 ;  /* 0x0000004300b37308 */ /* 0x000ae20000002400 */
[----:B-1----:R-:W-:Y:S02]  /*37f0*/  FMUL.FTZ R64, R103, c[0x0][0x320] ;  /* 0x0000c80067407a20 */ /* 0x002fe40000410000 */
[----:B------:R-:W-:Y:S02]  /*3800*/  FMUL.FTZ R16, R53, c[0x0][0x320] ;  /* 0x0000c80035107a20 */ /* 0x000fe40000410000 */
[----:B------:R-:W-:Y:S02]  /*3810*/  FMUL.FTZ R112, R112, c[0x0][0x320] ;  /* 0x0000c80070707a20 */ /* 0x000fe40000410000 */
[----:B--2---:R-:W-:-:S02]  /*3820*/  FMUL.FTZ R65, R102, c[0x0][0x320] ;  /* 0x0000c80066417a20 */ /* 0x004fc40000410000 */
[----:B------:R-:W-:Y:S02]  /*3830*/  FMUL.FTZ R113, R113, c[0x0][0x320] ;  /* 0x0000c80071717a20 */ /* 0x000fe40000410000 */
[----:B------:R-:W-:Y:S02]  /*3840*/  FMUL.FTZ R114, R114, c[0x0][0x320] ;  /* 0x0000c80072727a20 */ /* 0x000fe40000410000 */
[----:B------:R-:W-:Y:S02]  /*3850*/  FMUL.FTZ R115, R115, c[0x0][0x320] ;  /* 0x0000c80073737a20 */ /* 0x000fe40000410000 */
[----:B-----5:R-:W-:Y:S02]  /*3860*/  FMUL.FTZ R67, R106, c[0x0][0x320] ;  /* 0x0000c8006a437a20 */ /* 0x020fe40000410000 */
[----:B------:R-:W-:Y:S02]  /*3870*/  FMUL.FTZ R108, R108, c[0x0][0x320] ;  /* 0x0000c8006c6c7a20 */ /* 0x000fe40000410000 */
[----:B------:R-:W-:-:S02]  /*3880*/  FMUL.FTZ R109, R109, c[0x0][0x320] ;  /* 0x0000c8006d6d7a20 */ /* 0x000fc40000410000 */
[----:B------:R-:W-:Y:S02]  /*3890*/  FMUL.FTZ R110, R110, c[0x0][0x320] ;  /* 0x0000c8006e6e7a20 */ /* 0x000fe40000410000 */
[----:B------:R-:W-:Y:S02]  /*38a0*/  FMUL.FTZ R104, R104, c[0x0][0x320] ;  /* 0x0000c80068687a20 */ /* 0x000fe40000410000 */
[----:B------:R-:W-:Y:S02]  /*38b0*/  FMUL.FTZ R105, R105, c[0x0][0x320] ;  /* 0x0000c80069697a20 */ /* 0x000fe40000410000 */
[----:B------:R-:W-:Y:S02]  /*38c0*/  FMUL.FTZ R56, R56, c[0x0][0x320] ;  /* 0x0000c80038387a20 */ /* 0x000fe40000410000 */
[----:B------:R-:W-:Y:S02]  /*38d0*/  FMUL.FTZ R57, R57, c[0x0][0x320] ;  /* 0x0000c80039397a20 */ /* 0x000fe40000410000 */
[----:B------:R-:W-:-:S02]  /*38e0*/  FMUL.FTZ R58, R58, c[0x0][0x320] ;  /* 0x0000c8003a3a7a20 */ /* 0x000fc40000410000 */
[----:B------:R-:W-:Y:S02]  /*38f0*/  FMUL.FTZ R59, R59, c[0x0][0x320] ;  /* 0x0000c8003b3b7a20 */ /* 0x000fe40000410000 */
[----:B------:R-:W-:Y:S02]  /*3900*/  FMUL.FTZ R100, R100, c[0x0][0x320] ;  /* 0x0000c80064647a20 */ /* 0x000fe40000410000 */
[----:B------:R-:W-:Y:S02]  /*3910*/  FMUL.FTZ R101, R101, c[0x0][0x320] ;  /* 0x0000c80065657a20 */ /* 0x000fe40000410000 */
[----:B------:R-:W-:Y:S02]  /*3920*/  FMUL.FTZ R54, R54, c[0x0][0x320] ;  /* 0x0000c80036367a20 */ /* 0x000fe40000410000 */
[----:B------:R-:W-:Y:S01]  /*3930*/  FMUL.FTZ R55, R55, c[0x0][0x320] ;  /* 0x0000c80037377a20 */ /* 0x000fe20000410000 */
[----:B------:R1:W2:Y:S08]  /*3940*/  MUFU.TANH R215, R111 ;  /* 0x0000006f00d77308 */ /* 0x0002b00000002400 */
[----:B------:R1:W1:Y:S08]  /*3950*/  MUFU.TANH R177, R62 ;  /* 0x0000003e00b17308 */ /* 0x0002700000002400 */
[----:B------:R1:W1:Y:S08]  /*3960*/  MUFU.TANH R171, R63 ;  /* 0x0000003f00ab7308 */ /* 0x0002700000002400 */
        /* <DEDUP_REMOVED lines=25> */
[----:B------:R1:W1:Y:S08]  /*3b00*/  MUFU.TANH R199, R105 ;  /* 0x0000006900c77308 */ /* 0x0002700000002400 */
        /* <DEDUP_REMOVED lines=13> */
[----:B------:R1:W1:Y:S01]  /*3be0*/  MUFU.TANH R111, R55 ;  /* 0x00000037006f7308 */ /* 0x0002620000002400 */
[----:B------:R-:W-:Y:S01]  /*3bf0*/  BSSY B0, `(.L_x_1643) ;  /* 0x0000050000007945 */ /* 0x000fe20003800000 */
[----:B------:R-:W-:Y:S01]  /*3c00*/  BAR.SYNC.DEFER_BLOCKING 0x0 ;  /* 0x0000000000007b1d */ /* 0x000fe20000010000 */
[----:B------:R-:W-:-:S05]  /*3c10*/  ISETP.GT.AND P1, PT, R144, 0x3f, PT ;  /* 0x0000003f9000780c */ /* 0x000fca0003f24270 */
        /* <DEDUP_REMOVED lines=8> */
[----:B------:R-:W-:Y:S02]  /*3ca0*/  @!P1 LEA.HI.X.SX32 R6, R5, R139, 0x1, P0 ;  /* 0x0000008b05069211 */ /* 0x000fe400000f0eff */
[----:B------:R-:W-:-:S04]  /*3cb0*/  @!P1 LEA R8, P0, R7, c[0x0][0x2a0], 0x2 ;  /* 0x0000a80007089a11 */ /* 0x000fc800078010ff */
[----:B------:R-:W-:-:S05]  /*3cc0*/  @!P1 LEA.HI.X R9, R7, c[0x0][0x2a4], R6, 0x2, P0 ;  /* 0x0000a90007099a11 */ /* 0x000fca00000f1406 */
[----:B------:R-:W2:Y:S01]  /*3cd0*/  @!P1 LDG.E R11, [R8.64] ;  /* 0x00000006080b9981 */ /* 0x000ea2000c1e1900 */
[----:B------:R-:W-:-:S04]  /*3ce0*/  IMAD.MOV R5, RZ, RZ, -R5 ;  /* 0x000000ffff057224 */ /* 0x000fc800078e0a05 */
[----:B------:R-:W-:-:S04]  /*3cf0*/  IMAD R10, R5, c[0x0][0x2b8], R4 ;  /* 0x0000ae00050a7a24 */ /* 0x000fc800078e0204 */
[----:B------:R-:W-:Y:S01]  /*3d00*/  IMAD.WIDE.U32 R6, R10, c[0x0][0x1e0], RZ ;  /* 0x000078000a067a25 */ /* 0x000fe200078e00ff */
[----:B------:R-:W-:Y:S01]  /*3d10*/  SHF.R.S32.HI R4, RZ, 0x1f, R10 ;  /* 0x0000001fff047819 */ /* 0x000fe2000001140a */
[----:B------:R3:W-:Y:S04]  /*3d20*/  STL [R1+0x48], R10 ;  /* 0x0000480a01007387 */ /* 0x0007e80000100800 */
[----:B------:R-:W-:-:S04]  /*3d30*/  IMAD R4, R4, c[0x0][0x1e0], RZ ;  /* 0x0000780004047a24 */ /* 0x000fc800078e02ff */
[----:B------:R-:W-:-:S05]  /*3d40*/  IMAD R4, R10, c[0x0][0x1e4], R4 ;  /* 0x000079000a047a24 */ /* 0x000fca00078e0204 */
[----:B------:R-:W-:Y:S02]  /*3d50*/  IADD3 R7, R7, R4, RZ ;  /* 0x0000000407077210 */ /* 0x000fe40007ffe0ff */
[----:B--2---:R-:W-:-:S03]  /*3d60*/  SHF.R.S32.HI R4, RZ, 0x1f, R11 ;  /* 0x0000001fff047819 */ /* 0x004fc6000001140b */
[----:B------:R-:W-:Y:S01]  /*3d70*/  IMAD.WIDE.U32 R6, R11, c[0x0][0x1f0], R6 ;  /* 0x00007c000b067a25 */ /* 0x000fe200078e0006 */
[----:B------:R2:W-:Y:S03]  /*3d80*/  STL [R1+0x44], R11 ;  /* 0x0000440b01007387 */ /* 0x0005e60000100800 */
[----:B------:R-:W-:Y:S01]  /*3d90*/  IMAD R4, R4, c[0x0][0x1f0], RZ ;  /* 0x00007c0004047a24 */ /* 0x000fe200078e02ff */
[----:B---3--:R-:W-:-:S03]  /*3da0*/  IADD3 R10, P2, R140, R6, RZ ;  /* 0x000000068c0a7210 */ /* 0x008fc60007f5e0ff */
[----:B------:R-:W-:-:S05]  /*3db0*/  IMAD R4, R11, c[0x0][0x1f4], R4 ;  /* 0x00007d000b047a24 */ /* 0x000fca00078e0204 */
[----:B------:R-:W-:Y:S02]  /*3dc0*/  IADD3.X R4, R138, R7, R4, P2, !PT ;  /* 0x000000078a047210 */ /* 0x000fe400017fe404 */
[----:B--2---:R-:W-:-:S04]  /*3dd0*/  LEA R11, P0, R10, c[0x0][0x1c8], 0x1 ;  /* 0x000072000a0b7a11 */ /* 0x004fc800078008ff */
[----:B------:R-:W-:Y:S01]  /*3de0*/  LEA.HI.X R10, R10, c[0x0][0x1cc], R4, 0x1, P0 ;  /* 0x000073000a0a7a11 */ /* 0x000fe200000f0c04 */
[----:B------:R-:W-:Y:S06]  /*3df0*/  BRA.DIV ~URZ, `(.L_x_1645) ;  /* 0x0000fd927f007947 */ /* 0x000fec000b800000 */
[----:B------:R2:W3:Y:S02]  /*3e00*/  SHFL.IDX PT, R12, R10, RZ, 0x181f ;  /* 0x00181fff0a0c7589 */ /* 0x0004e400000e0000 */
.L_x_1735:
[----:B------:R-:W-:Y:S05]  /*3e10*/  BRA.DIV ~URZ, `(.L_x_1646) ;  /* 0x0000fde27f007947 */ /* 0x000fea000b800000 */
[----:B------:R-:W4:Y:S01]  /*3e20*/  LDL R9, [R1+0xc] ;  /* 0x00000c0001097983 */ /* 0x000f220000100800 */
[----:B------:R-:W-:-:S03]  /*3e30*/  ISETP.GE.AND P0, PT, R250, c[0x0][0x1d4], PT ;  /* 0x00007500fa007a0c */ /* 0x000fc60003f06270 */
[----:B------:R-:W5:Y:S04]  /*3e40*/  SHFL.IDX PT, R8, R11, RZ, 0x181f ;  /* 0x00181fff0b087589 */ /* 0x000f6800000e0000 */
[----:B------:R-:W2:Y:S04]  /*3e50*/  SHFL.IDX PT, R6, R11, 0x1, 0x181f ;  /* 0x00381f000b067f89 */ /* 0x000ea800000e0000 */
[----:B------:R-:W3:Y:S04]  /*3e60*/  SHFL.IDX PT, R7, R10, 0x1, 0x181f ;  /* 0x00381f000a077f89 */ /* 0x000ee800000e0000 */
[----:B------:R-:W1:Y:S04]  /*3e70*/  SHFL.IDX PT, R4, R11, 0x2, 0x181f ;  /* 0x00581f000b047f89 */ /* 0x000e6800000e0000 */
[----:B------:R-:W1:Y:S04]  /*3e80*/  SHFL.IDX PT, R5, R10, 0x2, 0x181f ;  /* 0x00581f000a057f89 */ /* 0x000e6800000e0000 */
[----:B--2---:R-:W2:Y:S01]  /*3e90*/  SHFL.IDX PT, R10, R10, 0x3, 0x181f ;  /* 0x00781f000a0a7f89 */ /* 0x004ea200000e0000 */
[----:B-----5:R-:W-:-:S03]  /*3ea0*/  IADD3 R14, P6, R8, R51, RZ ;  /* 0x00000033080e7210 */ /* 0x020fc60007fde0ff */
[----:B------:R-:W1:Y:S01]  /*3eb0*/  SHFL.IDX PT, R11, R11, 0x3, 0x181f ;  /* 0x00781f000b0b7f89 */ /* 0x000e6200000e0000 */
[----:B------:R-:W-:Y:S01]  /*3ec0*/  IADD3 R18, P5, R8, R137, RZ ;  /* 0x0000008908127210 */ /* 0x000fe20007fbe0ff */
[----:B---3--:R-:W-:Y:S01]  /*3ed0*/  IMAD.X R15, R12, 0x1, R50, P6 ;  /* 0x000000010c0f7824 */ /* 0x008fe200030e0632 */
[----:B------:R-:W-:-:S03]  /*3ee0*/  IADD3 R8, P6, R6, R51, RZ ;  /* 0x0000003306087210 */ /* 0x000fc60007fde0ff */
[----:B------:R-:W-:Y:S01]  /*3ef0*/  IMAD.X R19, R12, 0x1, R136, P5 ;  /* 0x000000010c137824 */ /* 0x000fe200028e0688 */
[----:B------:R-:W-:-:S05]  /*3f00*/  IADD3 R12, P5, R6, R137, RZ ;  /* 0x00000089060c7210 */ /* 0x000fca0007fbe0ff */
[----:B------:R-:W-:Y:S01]  /*3f10*/  IMAD.X R13, R7, 0x1, R136, P5 ;  /* 0x00000001070d7824 */ /* 0x000fe200028e0688 */
[----:B----4-:R-:W-:Y:S01]  /*3f20*/  ISETP.GE.AND P2, PT, R9, c[0x0][0x1d4], PT ;  /* 0x0000750009007a0c */ /* 0x010fe20003f46270 */
[----:B------:R-:W-:Y:S01]  /*3f30*/  IMAD.X R9, R7, 0x1, R50, P6 ;  /* 0x0000000107097824 */ /* 0x000fe200030e0632 */
[C---:B-1----:R-:W-:Y:S02]  /*3f40*/  IADD3 R6, P6, R4.reuse, R51, RZ ;  /* 0x0000003304067210 */ /* 0x042fe40007fde0ff */
[----:B------:R-:W-:-:S03]  /*3f50*/  IADD3 R4, P5, R4, R137, RZ ;  /* 0x0000008904047210 */ /* 0x000fc60007fbe0ff */
[C---:B------:R-:W-:Y:S02]  /*3f60*/  IMAD.X R7, R5.reuse, 0x1, R50, P6 ;  /* 0x0000000105077824 */ /* 0x040fe400030e0632 */
[----:B------:R-:W-:-:S04]  /*3f70*/  IMAD.X R5, R5, 0x1, R136, P5 ;  /* 0x0000000105057824 */ /* 0x000fc800028e0688 */
[----:B------:R1:W-:Y:S04]  /*3f80*/  LDGSTS.E.BYPASS.LTC128B.128 [R251+0x4100], [R14.64], !P2 ;  /* 0x041000000efb7fae */ /* 0x0003e8000d101d46 */
[----:B------:R3:W-:Y:S04]  /*3f90*/  LDGSTS.E.BYPASS.LTC128B.128 [R251+0x6100], [R18.64], !P0 ;  /* 0x0610000012fb7fae */ /* 0x0007e8000c101d46 */
[----:B------:R3:W-:Y:S04]  /*3fa0*/  LDGSTS.E.BYPASS.LTC128B.128 [R251+0x4900], [R8.64], !P2 ;  /* 0x0490000008fb7fae */ /* 0x0007e8000d101d46 */
[----:B------:R4:W-:Y:S04]  /*3fb0*/  LDGSTS.E.BYPASS.LTC128B.128 [R251+0x6900], [R12.64], !P0 ;  /* 0x069000000cfb7fae */ /* 0x0009e8000c101d46 */
[----:B------:R3:W-:Y:S04]  /*3fc0*/  LDGSTS.E.BYPASS.LTC128B.128 [R251+0x5100], [R6.64], !P2 ;  /* 0x0510000006fb7fae */ /* 0x0007e8000d101d46 */
[----:B------:R3:W-:Y:S01]  /*3fd0*/  LDGSTS.E.BYPASS.LTC128B.128 [R251+0x7100], [R4.64], !P0 ;  /* 0x0710000004fb7fae */ /* 0x0007e2000c101d46 */
[----:B-1----:R-:W-:-:S02]  /*3fe0*/  SEL R14, RZ, 0x10, P2 ;  /* 0x00000010ff0e7807 */ /* 0x002fc40001000000 */
[----:B----4-:R-:W-:Y:S02]  /*3ff0*/  SEL R13, RZ, 0x10, P0 ;  /* 0x00000010ff0d7807 */ /* 0x010fe40000000000 */
.L_x_1736:
[C---:B--23--:R-:W-:Y:S02]  /*4000*/  IADD3 R5, -R14.reuse, 0x10, RZ ;  /* 0x000000100e057810 */ /* 0x04cfe40007ffe1ff */
[----:B------:R-:W-:Y:S02]  /*4010*/  IADD3 R4, -R13, 0x10, RZ ;  /* 0x000000100d047810 */ /* 0x000fe40007ffe1ff */
[----:B------:R-:W-:Y:S02]  /*4020*/  LOP3.LUT R5, R5, 0xf, RZ, 0xc0, !PT ;  /* 0x0000000f05057812 */ /* 0x000fe400078ec0ff */
[----:B------:R-:W-:Y:S02]  /*4030*/  ISETP.NE.U32.AND P6, PT, R14, RZ, PT ;  /* 0x000000ff0e00720c */ /* 0x000fe40003fc5070 */
[----:B------:R-:W-:Y:S02]  /*4040*/  IADD3 R6, P2, P0, R5, R11, R51 ;  /* 0x0000000b05067210 */ /* 0x000fe4000785e033 */
[----:B------:R-:W-:-:S02]  /*4050*/  LOP3.LUT R4, R4, 0xf, RZ, 0xc0, !PT ;  /* 0x0000000f04047812 */ /* 0x000fc400078ec0ff */
        /* <DEDUP_REMOVED lines=9> */
.L_x_1644:
[----:B--234-:R-:W-:Y:S05]  /*40f0*/  BSYNC B0 ;  /* 0x0000000000007941 */ /* 0x01cfea0003800000 */
.L_x_1643:
[----:B-1----:R-:W2:Y:S01]  /*4100*/  LDL R4, [R1+0x3c] ;  /* 0x00003c0001047983 */ /* 0x002ea20000100800 */
[----:B------:R-:W-:Y:S02]  /*4110*/  MOV R6, 0xffffffc0 ;  /* 0xffffffc000067802 */ /* 0x000fe40000000f00 */
[----:B------:R-:W-:Y:S01]  /*4120*/  IADD3 R18, -R248, R3, RZ ;  /* 0x00000003f8127210 */ /* 0x000fe20007ffe1ff */
[----:B------:R-:W0:Y:S02]  /*4130*/  LDGDEPBAR ;  /* 0x00000000000079af */ /* 0x000e240000000000 */
[----:B------:R-:W-:Y:S01]  /*4140*/  IMAD R6, R48, R6, 0x41 ;  /* 0x0000004130067424 */ /* 0x000fe200078e0206 */
[----:B--2---:R-:W-:Y:S02]  /*4150*/  IADD3 R7, R252, R4, RZ ;  /* 0x00000004fc077210 */ /* 0x004fe40007ffe0ff */
[----:B------:R-:W-:-:S03]  /*4160*/  MOV R4, c[0x0][0x2ac] ;  /* 0x0000ab0000047a02 */ /* 0x000fc60000000f00 */
[----:B------:R-:W-:-:S04]  /*4170*/  @P4 IMAD.HI.U32 R5, R7, c[0x0][0x2c8], RZ ;  /* 0x0000b20007054a27 */ /* 0x000fc800078e00ff */
[----:B------:R-:W-:Y:S01]  /*4180*/  IMAD R4, R4, c[0x0][0x1d0], R6 ;  /* 0x0000740004047a24 */ /* 0x000fe200078e0206 */
[----:B------:R-:W-:-:S04]  /*4190*/  @P4 SHF.R.U32.HI R7, RZ, c[0x0][0x2cc], R5 ;  /* 0x0000b300ff074a19 */ /* 0x000fc80000011605 */
[----:B------:R-:W-:Y:S01]  /*41a0*/  IADD3 R3, R4, -c[0x0][0x168], -R248 ;  /* 0x80005a0004037a10 */ /* 0x000fe20007ffe8f8 */
[----:B------:R-:W-:Y:S05]  /*41b0*/  BRA.DIV ~URZ, `(.L_x_1647) ;  /* 0x0000ff827f007947 */ /* 0x000fea000b800000 */
[----:B------:R1:W2:Y:S02]  /*41c0*/  SHFL.IDX PT, R4, R7, RZ, 0x1c1f ;  /* 0x001c1fff07047589 */ /* 0x0002a400000e0000 */
.L_x_1737:
        /* <DEDUP_REMOVED lines=33> */
[----:B------:R-:W-:Y:S01]  /*43e0*/  FSEL R197, R197, -INF , P0 ;  /* 0xff800000c5c57808 */ /* 0x000fe20000000000 */
[----:B------:R-:W-:Y:S05]  /*43f0*/  BRA.DIV ~URZ, `(.L_x_1648) ;  /* 0x0000fda27f007947 */ /* 0x000fea000b800000 */
[----:B------:R-:W2:Y:S04]  /*4400*/  SHFL.IDX PT, R2, R7, 0x2, 0x1c1f ;  /* 0x005c1f0007027f89 */ /* 0x000ea800000e0000 */
[----:B------:R-:W3:Y:S04]  /*4410*/  SHFL.IDX PT, R0, R7, 0x1, 0x1c1f ;  /* 0x003c1f0007007f89 */ /* 0x000ee800000e0000 */
[----:B-1----:R-:W1:Y:S01]  /*4420*/  SHFL.IDX PT, R7, R7, 0x3, 0x1c1f ;  /* 0x007c1f0007077f89 */ /* 0x002e6200000e0000 */
[----:B--2---:R-:W-:-:S02]  /*4430*/  IMAD.IADD R2, R3, 0x1, R2 ;  /* 0x0000000103027824 */ /* 0x004fc400078e0202 */
[----:B---3--:R-:W-:-:S03]  /*4440*/  IMAD.IADD R0, R3, 0x1, R0 ;  /* 0x0000000103007824 */ /* 0x008fc600078e0200 */
[----:B------:R-:W-:Y:S01]  /*4450*/  IMNMX R2, R18, R2, PT ;  /* 0x0000000212027217 */ /* 0x000fe20003800200 */
[----:B-1----:R-:W-:-:S03]  /*4460*/  IMAD.IADD R3, R3, 0x1, R7 ;  /* 0x0000000103037824 */ /* 0x002fc600078e0207 */
[C---:B------:R-:W-:Y:S02]  /*4470*/  ISETP.GT.AND P6, PT, R2.reuse, RZ, PT ;  /* 0x000000ff0200720c */ /* 0x040fe40003fc4270 */
[C---:B------:R-:W-:Y:S02]  /*4480*/  ISETP.GT.AND P5, PT, R2.reuse, 0x1, PT ;  /* 0x000000010200780c */ /* 0x040fe40003fa4270 */
[----:B------:R-:W-:Y:S02]  /*4490*/  ISETP.GT.AND P2, PT, R2, 0x8, PT ;  /* 0x000000080200780c */ /* 0x000fe40003f44270 */
[----:B------:R-:W-:Y:S02]  /*44a0*/  FSEL R124, R124, -INF , P6 ;  /* 0xff8000007c7c7808 */ /* 0x000fe40003000000 */
[----:B------:R-:W-:Y:S02]  /*44b0*/  FSEL R120, R120, -INF , P5 ;  /* 0xff80000078787808 */ /* 0x000fe40002800000 */
[----:B------:R-:W-:-:S02]  /*44c0*/  ISETP.GT.AND P6, PT, R2, 0x10, PT ;  /* 0x000000100200780c */ /* 0x000fc40003fc4270 */
[C---:B------:R-:W-:Y:S02]  /*44d0*/  ISETP.GT.AND P5, PT, R2.reuse, 0x11, PT ;  /* 0x000000110200780c */ /* 0x040fe40003fa4270 */
[----:B------:R-:W-:Y:S02]  /*44e0*/  ISETP.GT.AND P0, PT, R2, 0x9, PT ;  /* 0x000000090200780c */ /* 0x000fe40003f04270 */
[----:B------:R-:W-:Y:S02]  /*44f0*/  FSEL R84, R84, -INF , P2 ;  /* 0xff80000054547808 */ /* 0x000fe40001000000 */
[----:B------:R-:W-:Y:S02]  /*4500*/  ISETP.GT.AND P2, PT, R2, 0x18, PT ;  /* 0x000000180200780c */ /* 0x000fe40003f44270 */
[----:B------:R-:W-:Y:S02]  /*4510*/  FSEL R11, R76, -INF , P6 ;  /* 0xff8000004c0b7808 */ /* 0x000fe40003000000 */
[----:B------:R-:W-:-:S02]  /*4520*/  FSEL R10, R77, -INF , P5 ;  /* 0xff8000004d0a7808 */ /* 0x000fc40002800000 */
[C---:B------:R-:W-:Y:S02]  /*4530*/  ISETP.GT.AND P6, PT, R2.reuse, 0x20, PT ;  /* 0x000000200200780c */ /* 0x040fe40003fc4270 */
[C---:B------:R-:W-:Y:S02]  /*4540*/  ISETP.GT.AND P5, PT, R2.reuse, 0x21, PT ;  /* 0x000000210200780c */ /* 0x040fe40003fa4270 */
[----:B------:R-:W-:Y:S02]  /*4550*/  FSEL R85, R85, -INF , P0 ;  /* 0xff80000055557808 */ /* 0x000fe40000000000 */
[----:B------:R-:W-:Y:S02]  /*4560*/  ISETP.GT.AND P0, PT, R2, 0x19, PT ;  /* 0x000000190200780c */ /* 0x000fe40003f04270 */
[----:B------:R-:W-:Y:S02]  /*4570*/  FSEL R70, R70, -INF , P2 ;  /* 0xff80000046467808 */ /* 0x000fe40001000000 */
[----:B------:R-:W-:-:S02]  /*4580*/  ISETP.GT.AND P2, PT, R2, 0x28, PT ;  /* 0x000000280200780c */ /* 0x000fc40003f44270 */
[----:B------:R-:W-:Y:S02]  /*4590*/  FSEL R108, R72, -INF , P6 ;  /* 0xff800000486c7808 */ /* 0x000fe40003000000 */
[----:B------:R-:W-:Y:S02]  /*45a0*/  FSEL R93, R73, -INF , P5 ;  /* 0xff800000495d7808 */ /* 0x000fe40002800000 */
[C---:B------:R-:W-:Y:S02]  /*45b0*/  ISETP.GT.AND P6, PT, R2.reuse, 0x30, PT ;  /* 0x000000300200780c */ /* 0x040fe40003fc4270 */
[----:B------:R-:W-:Y:S02]  /*45c0*/  ISETP.GT.AND P5, PT, R2, 0x31, PT ;  /* 0x000000310200780c */ /* 0x000fe40003fa4270 */
[----:B------:R-:W-:Y:S02]  /*45d0*/  IMNMX R0, R18, R0, PT ;  /* 0x0000000012007217 */ /* 0x000fe40003800200 */
[----:B------:R-:W-:-:S02]  /*45e0*/  FSEL R71, R71, -INF , P0 ;  /* 0xff80000047477808 */ /* 0x000fc40000000000 */
[C---:B------:R-:W-:Y:S02]  /*45f0*/  ISETP.GT.AND P0, PT, R2.reuse, 0x29, PT ;  /* 0x000000290200780c */ /* 0x040fe40003f04270 */
[----:B------:R-:W-:Y:S02]  /*4600*/  FSEL R79, R21, -INF , P2 ;  /* 0xff800000154f7808 */ /* 0x000fe40001000000 */
[----:B------:R-:W-:Y:S02]  /*4610*/  ISETP.GT.AND P2, PT, R2, 0x38, PT ;  /* 0x000000380200780c */ /* 0x000fe40003f44270 */
[----:B------:R-:W-:Y:S02]  /*4620*/  FSEL R63, R63, -INF , P6 ;  /* 0xff8000003f3f7808 */ /* 0x000fe40003000000 */
[----:B------:R-:W-:Y:S02]  /*4630*/  FSEL R62, R62, -INF , P5 ;  /* 0xff8000003e3e7808 */ /* 0x000fe40002800000 */
[----:B------:R-:W-:-:S02]  /*4640*/  ISETP.GT.AND P6, PT, R0, RZ, PT ;  /* 0x000000ff0000720c */ /* 0x000fc40003fc4270 */
[----:B------:R-:W-:Y:S02]  /*4650*/  ISETP.GT.AND P5, PT, R0, 0x1, PT ;  /* 0x000000010000780c */ /* 0x000fe40003fa4270 */
[----:B------:R-:W-:Y:S02]  /*4660*/  FSEL R78, R20, -INF , P0 ;  /* 0xff800000144e7808 */ /* 0x000fe40000000000 */
[----:B------:R-:W-:Y:S02]  /*4670*/  ISETP.GT.AND P0, PT, R2, 0x39, PT ;  /* 0x000000390200780c */ /* 0x000fe40003f04270 */
[----:B------:R-:W-:Y:S02]  /*4680*/  FSEL R77, R17, -INF , P2 ;  /* 0xff800000114d7808 */ /* 0x000fe40001000000 */
[----:B------:R-:W-:Y:S02]  /*4690*/  ISETP.GT.AND P2, PT, R0, 0x8, PT ;  /* 0x000000080000780c */ /* 0x000fe40003f44270 */
[----:B------:R-:W-:-:S02]  /*46a0*/  FSEL R88, R88, -INF , P6 ;  /* 0xff80000058587808 */ /* 0x000fc40003000000 */
[----:B------:R-:W-:Y:S02]  /*46b0*/  FSEL R89, R89, -INF , P5 ;  /* 0xff80000059597808 */ /* 0x000fe40002800000 */
[C---:B------:R-:W-:Y:S02]  /*46c0*/  ISETP.GT.AND P6, PT, R0.reuse, 0x10, PT ;  /* 0x000000100000780c */ /* 0x040fe40003fc4270 */
[----:B------:R-:W-:Y:S02]  /*46d0*/  ISETP.GT.AND P5, PT, R0, 0x11, PT ;  /* 0x000000110000780c */ /* 0x000fe40003fa4270 */
[----:B------:R-:W-:Y:S02]  /*46e0*/  FSEL R76, R16, -INF , P0 ;  /* 0xff800000104c7808 */ /* 0x000fe40000000000 */
[----:B------:R-:W-:Y:S02]  /*46f0*/  ISETP.GT.AND P0, PT, R0, 0x9, PT ;  /* 0x000000090000780c */ /* 0x000fe40003f04270 */
[----:B------:R-:W-:-:S02]  /*4700*/  FSEL R91, R91, -INF , P2 ;  /* 0xff8000005b5b7808 */ /* 0x000fc40001000000 */
[----:B------:R-:W-:Y:S02]  /*4710*/  ISETP.GT.AND P2, PT, R0, 0x18, PT ;  /* 0x000000180000780c */ /* 0x000fe40003f44270 */
[----:B------:R-:W-:Y:S02]  /*4720*/  FSEL R80, R80, -INF , P6 ;  /* 0xff80000050507808 */ /* 0x000fe40003000000 */
        /* <DEDUP_REMOVED lines=10> */
[----:B------:R-:W-:Y:S02]  /*47d0*/  ISETP.GT.AND P5, PT, R0, 0x31, PT ;  /* 0x000000310000780c */ /* 0x000fe40003fa4270 */
[----:B------:R-:W-:Y:S02]  /*47e0*/  IMNMX R18, R18, R3, PT ;  /* 0x0000000312127217 */ /* 0x000fe40003800200 */
[----:B------:R-:W-:Y:S02]  /*47f0*/  FSEL R69, R69, -INF , P0 ;  /* 0xff80000045457808 */ /* 0x000fe40000000000 */
[----:B------:R-:W-:Y:S02]  /*4800*/  ISETP.GT.AND P0, PT, R0, 0x29, PT ;  /* 0x000000290000780c */ /* 0x000fe40003f04270 */
[----:B------:R-:W-:Y:S02]  /*4810*/  FSEL R176, R176, -INF , P2 ;  /* 0xff800000b0b07808 */ /* 0x000fe40001000000 */
[----:B------:R-:W-:-:S02]  /*4820*/  ISETP.GT.AND P2, PT, R0, 0x38, PT ;  /* 0x000000380000780c */ /* 0x000fc40003f44270 */
[----:B------:R-:W-:Y:S02]  /*4830*/  FSEL R67, R67, -INF , P6 ;  /* 0xff80000043437808 */ /* 0x000fe40003000000 */
[----:B------:R-:W-:Y:S02]  /*4840*/  FSEL R66, R66, -INF , P5 ;  /* 0xff80000042427808 */ /* 0x000fe40002800000 */
[C---:B------:R-:W-:Y:S02]  /*4850*/  ISETP.GT.AND P6, PT, R18.reuse, RZ, PT ;  /* 0x000000ff1200720c */ /* 0x040fe40003fc4270 */
[----:B------:R-:W-:Y:S02]  /*4860*/  ISETP.GT.AND P5, PT, R18, 0x1, PT ;  /* 0x000000011200780c */ /* 0x000fe40003fa4270 */
[----:B------:R-:W-:Y:S02]  /*4870*/  FSEL R215, R215, -INF , P0 ;  /* 0xff800000d7d77808 */ /* 0x000fe40000000000 */
[----:B------:R-:W-:-:S02]  /*4880*/  ISETP.GT.AND P0, PT, R0, 0x39, PT ;  /* 0x000000390000780c */ /* 0x000fc40003f04270 */
[----:B------:R-:W-:Y:S02]  /*4890*/  FSEL R65, R65, -INF , P2 ;  /* 0xff80000041417808 */ /* 0x000fe40001000000 */
[----:B------:R-:W-:Y:S02]  /*48a0*/  FMNMX.FTZ R3, R15, R14, !PT ;  /* 0x0000000e0f037209 */ /* 0x000fe40007810000 */
[----:B------:R-:W-:Y:S02]  /*48b0*/  ISETP.GT.AND P2, PT, R18, 0x8, PT ;  /* 0x000000081200780c */ /* 0x000fe40003f44270 */
[----:B------:R-:W-:Y:S02]  /*48c0*/  FSEL R121, R121, -INF , P6 ;  /* 0xff80000079797808 */ /* 0x000fe40003000000 */
[----:B------:R-:W-:Y:S02]  /*48d0*/  FSEL R125, R125, -INF , P5 ;  /* 0xff8000007d7d7808 */ /* 0x000fe40002800000 */
[----:B------:R-:W-:-:S02]  /*48e0*/  FMNMX.FTZ R5, R88, R89, !PT ;  /* 0x0000005958057209 */ /* 0x000fc40007810000 */
[----:B------:R-:W-:Y:S02]  /*48f0*/  FMNMX.FTZ R4, R124, R120, !PT ;  /* 0x000000787c047209 */ /* 0x000fe40007810000 */
[----:B------:R-:W-:Y:S02]  /*4900*/  FSEL R64, R64, -INF , P0 ;  /* 0xff80000040407808 */ /* 0x000fe40000000000 */
[----:B------:R-:W-:Y:S02]  /*4910*/  FMNMX.FTZ R2, R126, R3, !PT ;  /* 0x000000037e027209 */ /* 0x000fe40007810000 */
[----:B------:R-:W-:Y:S02]  /*4920*/  ISETP.GT.AND P0, PT, R18, 0x9, PT ;  /* 0x000000091200780c */ /* 0x000fe40003f04270 */
[----:B------:R-:W-:Y:S02]  /*4930*/  FSEL R86, R86, -INF , P2 ;  /* 0xff80000056567808 */ /* 0x000fe40001000000 */
[----:B------:R-:W-:-:S02]  /*4940*/  FMNMX.FTZ R5, R91, R5, !PT ;  /* 0x000000055b057209 */ /* 0x000fc40007810000 */
[----:B------:R-:W-:Y:S02]  /*4950*/  FMNMX.FTZ R4, R84, R4, !PT ;  /* 0x0000000454047209 */ /* 0x000fe40007810000 */
[----:B------:R-:W-:Y:S02]  /*4960*/  FMNMX.FTZ R6, R121, R125, !PT ;  /* 0x0000007d79067209 */ /* 0x000fe40007810000 */
[----:B------:R-:W-:Y:S02]  /*4970*/  FMNMX.FTZ R2, R90, R2, !PT ;  /* 0x000000025a027209 */ /* 0x000fe40007810000 */
[----:B------:R-:W-:Y:S02]  /*4980*/  ISETP.GT.AND P6, PT, R18, 0x10, PT ;  /* 0x000000101200780c */ /* 0x000fe40003fc4270 */
[----:B------:R-:W-:Y:S02]  /*4990*/  FSEL R87, R87, -INF , P0 ;  /* 0xff80000057577808 */ /* 0x000fe40000000000 */
[----:B------:R-:W-:-:S02]  /*49a0*/  FMNMX.FTZ R5, R116, R5, !PT ;  /* 0x0000000574057209 */ /* 0x000fc40007810000 */
[----:B------:R-:W-:Y:S02]  /*49b0*/  FMNMX.FTZ R4, R85, R4, !PT ;  /* 0x0000000455047209 */ /* 0x000fe40007810000 */
[----:B------:R-:W-:Y:S02]  /*49c0*/  FMNMX.FTZ R6, R86, R6, !PT ;  /* 0x0000000656067209 */ /* 0x000fe40007810000 */
[----:B------:R-:W-:Y:S02]  /*49d0*/  ISETP.GT.AND P5, PT, R18, 0x11, PT ;  /* 0x000000111200780c */ /* 0x000fe40003fa4270 */
[----:B------:R-:W-:Y:S02]  /*49e0*/  FSEL R82, R82, -INF , P6 ;  /* 0xff80000052527808 */ /* 0x000fe40003000000 */
[----:B------:R-:W-:Y:S02]  /*49f0*/  FMNMX.FTZ R2, R117, R2, !PT ;  /* 0x0000000275027209 */ /* 0x000fe40007810000 */
        /* <DEDUP_REMOVED lines=63> */
[----:B------:R-:W-:Y:S02]  /*4df0*/  FMNMX.FTZ R7, R197, R7, !PT ;  /* 0x00000007c5077209 */ /* 0x000fe40007810000 */
[----:B------:R-:W-:Y:S02]  /*4e00*/  FMNMX.FTZ R5, R64, R5, !PT ;  /* 0x0000000540057209 */ /* 0x000fe40007810000 */
[----:B------:R-:W-:Y:S01]  /*4e10*/  FMNMX.FTZ R4, R76, R4, !PT ;  /* 0x000000044c047209 */ /* 0x000fe20007810000 */
[----:B------:R-:W1:Y:S01]  /*4e20*/  SHFL.BFLY PT, R3, R7, 0x2, 0x1f ;  /* 0x0c401f0007037f89 */ /* 0x000e6200000e0000 */
[----:B------:R-:W-:-:S02]  /*4e30*/  FSEL R111, R111, -INF , P0 ;  /* 0xff8000006f6f7808 */ /* 0x000fc40000000000 */
[----:B------:R-:W-:Y:S01]  /*4e40*/  FMNMX.FTZ R6, R168, R6, !PT ;  /* 0x00000006a8067209 */ /* 0x000fe20007810000 */
[----:B------:R-:W2:Y:S03]  /*4e50*/  SHFL.BFLY PT, R2, R5, 0x2, 0x1f ;  /* 0x0c401f0005027f89 */ /* 0x000ea600000e0000 */
[----:B------:R-:W-:Y:S01]  /*4e60*/  FMNMX.FTZ R6, R111, R6, !PT ;  /* 0x000000066f067209 */ /* 0x000fe20007810000 */
[----:B------:R-:W3:Y:S04]  /*4e70*/  SHFL.BFLY PT, R0, R4, 0x2, 0x1f ;  /* 0x0c401f0004007f89 */ /* 0x000ee800000e0000 */
[----:B------:R-:W4:Y:S01]  /*4e80*/  SHFL.BFLY PT, R196, R6, 0x2, 0x1f ;  /* 0x0c401f0006c47f89 */ /* 0x000f2200000e0000 */
[----:B-1----:R-:W-:-:S02]  /*4e90*/  FMNMX.FTZ R7, R3, R7, !PT ;  /* 0x0000000703077209 */ /* 0x002fc40007810000 */
[----:B--2---:R-:W-:-:S03]  /*4ea0*/  FMNMX.FTZ R5, R5, R2, !PT ;  /* 0x0000000205057209 */ /* 0x004fc60007810000 */
[----:B------:R-:W1:Y:S01]  /*4eb0*/  SHFL.BFLY PT, R3, R7, 0x1, 0x1f ;  /* 0x0c201f0007037f89 */ /* 0x000e6200000e0000 */
[----:B---3--:R-:W-:-:S03]  /*4ec0*/  FMNMX.FTZ R4, R4, R0, !PT ;  /* 0x0000000004047209 */ /* 0x008fc60007810000 */
[----:B------:R-:W2:Y:S01]  /*4ed0*/  SHFL.BFLY PT, R2, R5, 0x1, 0x1f ;  /* 0x0c201f0005027f89 */ /* 0x000ea200000e0000 */
[----:B----4-:R-:W-:-:S03]  /*4ee0*/  FMNMX.FTZ R196, R6, R196, !PT ;  /* 0x000000c406c47209 */ /* 0x010fc60007810000 */
[----:B------:R-:W3:Y:S04]  /*4ef0*/  SHFL.BFLY PT, R0, R4, 0x1, 0x1f ;  /* 0x0c201f0004007f89 */ /* 0x000ee800000e0000 */
[----:B------:R4:W4:Y:S01]  /*4f00*/  SHFL.BFLY PT, R6, R196, 0x1, 0x1f ;  /* 0x0c201f00c4067f89 */ /* 0x00092200000e0000 */
[----:B-1----:R-:W-:Y:S02]  /*4f10*/  FMNMX.FTZ R3, R7, R3, !PT ;  /* 0x0000000307037209 */ /* 0x002fe40007810000 */
[----:B--2---:R-:W-:Y:S02]  /*4f20*/  FMNMX.FTZ R2, R5, R2, !PT ;  /* 0x0000000205027209 */ /* 0x004fe40007810000 */
[----:B---3--:R-:W-:Y:S02]  /*4f30*/  FMNMX.FTZ R0, R4, R0, !PT ;  /* 0x0000000004007209 */ /* 0x008fe40007810000 */
.L_x_1738:
[C---:B------:R-:W-:Y:S01]  /*4f40*/  FMUL.FTZ R193, R3.reuse, c[0x0][0x2d0] ;  /* 0x0000b40003c17a20 */ /* 0x040fe20000410000 */
[----:B------:R-:W-:Y:S01]  /*4f50*/  FSETP.NEU.FTZ.AND P0, PT, R3, -INF , PT ;  /* 0xff8000000300780b */ /* 0x000fe20003f1d000 */
[----:B------:R-:W-:Y:S01]  /*4f60*/  FMUL.FTZ R192, R2, c[0x0][0x2d0] ;  /* 0x0000b40002c07a20 */ /* 0x000fe20000410000 */
[----:B------:R-:W2:Y:S01]  /*4f70*/  LDL R221, [R1+0x3c] ;  /* 0x00003c0001dd7983 */ /* 0x000ea20000100800 */
[----:B------:R-:W-:Y:S01]  /*4f80*/  FMUL.FTZ R187, R0, c[0x0][0x2d0] ;  /* 0x0000b40000bb7a20 */ /* 0x000fe20000410000 */
[----:B------:R-:W-:Y:S01]  /*4f90*/  FSEL R193, R193, RZ, P0 ;  /* 0x000000ffc1c17208 */ /* 0x000fe20000000000 */
[----:B------:R-:W-:Y:S01]  /*4fa0*/  WARPSYNC 0xffffffff ;  /* 0xffffffff00007948 */ /* 0x000fe20003800000 */
[----:B------:R-:W-:Y:S01]  /*4fb0*/  FSETP.NEU.FTZ.AND P0, PT, R2, -INF , PT ;  /* 0xff8000000200780b */ /* 0x000fe20003f1d000 */
[----:B------:R-:W1:Y:S01]  /*4fc0*/  LDSM.16.MT88.4 R24, [R236+0x2000] ;  /* 0x00200000ec18783b */ /* 0x000e620000004200 */
[----:B----4-:R-:W-:Y:S01]  /*4fd0*/  FMNMX.FTZ R196, R6, R196, !PT ;  /* 0x000000c406c47209 */ /* 0x010fe20007810000 */
[----:B------:R-:W-:Y:S01]  /*4fe0*/  FFMA.FTZ R185, R15, c[0x0][0x2d0], -R193 ;  /* 0x0000b4000fb97a23 */ /* 0x000fe200000108c1 */
[----:B------:R-:W-:Y:S01]  /*4ff0*/  FSEL R192, R192, RZ, P0 ;  /* 0x000000ffc0c07208 */ /* 0x000fe20000000000 */
[----:B------:R-:W3:Y:S01]  /*5000*/  LDSM.16.MT88.4 R156, [R239] ;  /* 0x00000000ef9c783b */ /* 0x000ee20000004200 */
[----:B------:R-:W-:Y:S01]  /*5010*/  FSETP.NEU.FTZ.AND P0, PT, R0, -INF , PT ;  /* 0xff8000000000780b */ /* 0x000fe20003f1d000 */
[----:B------:R-:W-:-:S02]  /*5020*/  FMUL.FTZ R110, R196, c[0x0][0x2d0] ;  /* 0x0000b400c46e7a20 */ /* 0x000fc40000410000 */
[--C-:B------:R-:W-:Y:S01]  /*5030*/  FFMA.FTZ R206, R80, c[0x0][0x2d0], -R192.reuse ;  /* 0x0000b40050ce7a23 */ /* 0x100fe200000108c0 */
[----:B------:R-:W-:Y:S01]  /*5040*/  FSEL R187, R187, RZ, P0 ;  /* 0x000000ffbbbb7208 */ /* 0x000fe20000000000 */
[----:B------:R-:W-:Y:S01]  /*5050*/  FFMA.FTZ R60, R81, c[0x0][0x2d0], -R192 ;  /* 0x0000b400513c7a23 */ /* 0x000fe200000108c0 */
[----:B------:R-:W-:Y:S01]  /*5060*/  FSETP.NEU.FTZ.AND P0, PT, R196, -INF , PT ;  /* 0xff800000c400780b */ /* 0x000fe20003f1d000 */
[----:B------:R-:W4:Y:S01]  /*5070*/  LDSM.16.MT88.4 R148, [R238] ;  /* 0x00000000ee94783b */ /* 0x000f220000004200 */
[--C-:B------:R-:W-:Y:S01]  /*5080*/  FFMA.FTZ R184, R14, c[0x0][0x2d0], -R193.reuse ;  /* 0x0000b4000eb87a23 */ /* 0x100fe200000108c1 */
[----:B------:R-:W-:Y:S01]  /*5090*/  MUFU.EX2 R185, R185 ;  /* 0x000000b900b97308 */ /* 0x000fe20000000800 */
[----:B------:R-:W-:Y:S01]  /*50a0*/  FSEL R110, R110, RZ, P0 ;  /* 0x000000ff6e6e7208 */ /* 0x000fe20000000000 */
[----:B------:R-:W5:Y:S01]  /*50b0*/  LDSM.16.MT88.4 R140, [R237] ;  /* 0x00000000ed8c783b */ /* 0x000f620000004200 */
[--C-:B------:R-:W-:Y:S02]  /*50c0*/  FFMA.FTZ R92, R126, c[0x0][0x2d0], -R193.reuse ;  /* 0x0000b4007e5c7a23 */ /* 0x100fe400000108c1 */
[----:B------:R-:W-:Y:S01]  /*50d0*/  FFMA.FTZ R213, R90, c[0x0][0x2d0], -R193 ;  /* 0x0000b4005ad57a23 */ /* 0x000fe200000108c1 */
[----:B------:R-:W1:Y:S01]  /*50e0*/  LDSM.16.MT88.4 R132, [R236] ;  /* 0x00000000ec84783b */ /* 0x000e620000004200 */
[--C-:B------:R-:W-:Y:S01]  /*50f0*/  FFMA.FTZ R57, R82, c[0x0][0x2d0], -R110.reuse ;  /* 0x0000b40052397a23 */ /* 0x100fe2000001086e */
[----:B------:R-:W3:Y:S01]  /*5100*/  MUFU.EX2 R184, R184 ;  /* 0x000000b800b87308 */ /* 0x000ee20000000800 */
[----:B------:R-:W-:Y:S01]  /*5110*/  FFMA.FTZ R52, R83, c[0x0][0x2d0], -R110 ;  /* 0x0000b40053347a23 */ /* 0x000fe2000001086e */
[----:B------:R-:W-:Y:S01]  /*5120*/  LDSM.16.MT88.4 R96, [R238+0x2000] ;  /* 0x00200000ee60783b */ /* 0x000fe20000004200 */
[----:B------:R-:W-:-:S02]  /*5130*/  FFMA.FTZ R109, R88, c[0x0][0x2d0], -R192 ;  /* 0x0000b400586d7a23 */ /* 0x000fc400000108c0 */
[--C-:B------:R-:W-:Y:S01]  /*5140*/  FFMA.FTZ R214, R89, c[0x0][0x2d0], -R192.reuse ;  /* 0x0000b40059d67a23 */ /* 0x100fe200000108c0 */
[----:B------:R-:W1:Y:S01]  /*5150*/  LDSM.16.MT88.4 R80, [R239+0x2000] ;  /* 0x00200000ef50783b */ /* 0x000e620000004200 */
[--C-:B------:R-:W-:Y:S01]  /*5160*/  FFMA.FTZ R212, R91, c[0x0][0x2d0], -R192.reuse ;  /* 0x0000b4005bd47a23 */ /* 0x100fe200000108c0 */
[----:B------:R-:W-:Y:S01]  /*5170*/  MUFU.EX2 R92, R92 ;  /* 0x0000005c005c7308 */ /* 0x000fe20000000800 */
[----:B------:R-:W-:Y:S01]  /*5180*/  FFMA.FTZ R208, R116, c[0x0][0x2d0], -R192 ;  /* 0x0000b40074d07a23 */ /* 0x000fe200000108c0 */
[----:B------:R-:W1:Y:S01]  /*5190*/  LDSM.16.MT88.4 R112, [R237+0x2000] ;  /* 0x00200000ed70783b */ /* 0x000e620000004200 */
[--C-:B------:R-:W-:Y:S02]  /*51a0*/  FFMA.FTZ R95, R124, c[0x0][0x2d0], -R187.reuse ;  /* 0x0000b4007c5f7a23 */ /* 0x100fe400000108bb */
[--C-:B------:R-:W-:Y:S01]  /*51b0*/  FFMA.FTZ R94, R120, c[0x0][0x2d0], -R187.reuse ;  /* 0x0000b400785e7a23 */ /* 0x100fe200000108bb */
[----:B------:R-:W-:Y:S01]  /*51c0*/  LDSM.16.MT88.4 R44, [R239+0x800] ;  /* 0x00080000ef2c783b */ /* 0x000fe20000004200 */
[--C-:B------:R-:W-:Y:S01]  /*51d0*/  FFMA.FTZ R211, R84, c[0x0][0x2d0], -R187.reuse ;  /* 0x0000b40054d37a23 */ /* 0x100fe200000108bb */
[----:B------:R-:W4:Y:S01]  /*51e0*/  MUFU.EX2 R213, R213 ;  /* 0x000000d500d57308 */ /* 0x000f220000000800 */
[--C-:B------:R-:W-:Y:S01]  /*51f0*/  FFMA.FTZ R205, R85, c[0x0][0x2d0], -R187.reuse ;  /* 0x0000b40055cd7a23 */ /* 0x100fe200000108bb */
[----:B------:R-:W-:Y:S01]  /*5200*/  LDSM.16.MT88.4 R40, [R238+0x800] ;  /* 0x00080000ee28783b */ /* 0x000fe20000004200 */
[--C-:B------:R-:W-:Y:S01]  /*5210*/  FFMA.FTZ R210, R121, c[0x0][0x2d0], -R110.reuse ;  /* 0x0000b40079d27a23 */ /* 0x100fe2000001086e */
[----:B---3--:R-:W-:Y:S01]  /*5220*/  F2FP.BF16.PACK_AB R128, R184, R185 ;  /* 0x000000b9b880723e */ /* 0x008fe200000010ff */
[--C-:B------:R-:W-:Y:S01]  /*5230*/  FFMA.FTZ R209, R125, c[0x0][0x2d0], -R110.reuse ;  /* 0x0000b4007dd17a23 */ /* 0x100fe2000001086e */
[----:B------:R-:W-:Y:S01]  /*5240*/  LDSM.16.MT88.4 R32, [R236+0x800] ;  /* 0x00080000ec20783b */ /* 0x000fe20000004200 */
[--C-:B------:R-:W-:Y:S01]  /*5250*/  FFMA.FTZ R203, R86, c[0x0][0x2d0], -R110.reuse ;  /* 0x0000b40056cb7a23 */ /* 0x100fe2000001086e */
[----:B------:R-:W-:Y:S01]  /*5260*/  MUFU.EX2 R109, R109 ;  /* 0x0000006d006d7308 */ /* 0x000fe20000000800 */
[----:B------:R-:W-:Y:S01]  /*5270*/  FFMA.FTZ R201, R87, c[0x0][0x2d0], -R110 ;  /* 0x0000b40057c97a23 */ /* 0x000fe2000001086e */
[----:B------:R-:W-:Y:S01]  /*5280*/  LDSM.16.MT88.4 R28, [R239+0x2800] ;  /* 0x00280000ef1c783b */ /* 0x000fe20000004200 */
[----:B------:R-:W-:-:S02]  /*5290*/  FFMA.FTZ R204, R11, c[0x0][0x2d0], -R187 ;  /* 0x0000b4000bcc7a23 */ /* 0x000fc400000108bb */
[----:B------:R-:W-:Y:S01]  /*52a0*/  FFMA.FTZ R58, R10, c[0x0][0x2d0], -R187 ;  /* 0x0000b4000a3a7a23 */ /* 0x000fe200000108bb */
[----:B------:R-:W-:Y:S01]  /*52b0*/  LDSM.16.MT88.4 R16, [R238+0x2800] ;  /* 0x00280000ee10783b */ /* 0x000fe20000004200 */
[--C-:B------:R-:W-:Y:S01]  /*52c0*/  FFMA.FTZ R61, R13, c[0x0][0x2d0], -R193.reuse ;  /* 0x0000b4000d3d7a23 */ /* 0x100fe200000108c1 */
[----:B------:R-:W3:Y:S01]  /*52d0*/  MUFU.EX2 R214, R214 ;  /* 0x000000d600d67308 */ /* 0x000ee20000000800 */
[--C-:B------:R-:W-:Y:S01]  /*52e0*/  FFMA.FTZ R56, R12, c[0x0][0x2d0], -R193.reuse ;  /* 0x0000b4000c387a23 */ /* 0x100fe200000108c1 */
[----:B------:R-:W5:Y:S01]  /*52f0*/  LDSM.16.MT88.4 R8, [R236+0x2800] ;  /* 0x00280000ec08783b */ /* 0x000f620000004200 */
[--C-:B------:R-:W-:Y:S01]  /*5300*/  FFMA.FTZ R51, R36, c[0x0][0x2d0], -R110.reuse ;  /* 0x0000b40024337a23 */ /* 0x100fe2000001086e */
[----:B----4-:R-:W-:Y:S01]  /*5310*/  F2FP.BF16.PACK_AB R130, R213, R92 ;  /* 0x0000005cd582723e */ /* 0x010fe200000010ff */
[----:B------:R-:W-:Y:S01]  /*5320*/  FFMA.FTZ R50, R37, c[0x0][0x2d0], -R110 ;  /* 0x0000b40025327a23 */ /* 0x000fe2000001086e */
[----:B------:R-:W-:Y:S01]  /*5330*/  LDSM.16.MT88.4 R12, [R237+0x2800] ;  /* 0x00280000ed0c783b */ /* 0x000fe20000004200 */
[--C-:B------:R-:W-:Y:S01]  /*5340*/  FFMA.FTZ R207, R117, c[0x0][0x2d0], -R193.reuse ;  /* 0x0000b40075cf7a23 */ /* 0x100fe200000108c1 */
[----:B------:R-:W-:Y:S01]  /*5350*/  MUFU.EX2 R212, R212 ;  /* 0x000000d400d47308 */ /* 0x000fe20000000800 */
[----:B------:R-:W-:Y:S01]  /*5360*/  FFMA.FTZ R202, R122, c[0x0][0x2d0], -R193 ;  /* 0x0000b4007aca7a23 */ /* 0x000fe200000108c1 */
[----:B------:R-:W4:Y:S01]  /*5370*/  LDSM.16.MT88.4 R36, [R237+0x800] ;  /* 0x00080000ed24783b */ /* 0x000f220000004200 */
[----:B------:R-:W-:-:S02]  /*5380*/  FFMA.FTZ R59, R68, c[0x0][0x2d0], -R192 ;  /* 0x0000b400443b7a23 */ /* 0x000fc400000108c0 */
[----:B------:R-:W-:Y:S02]  /*5390*/  FFMA.FTZ R55, R69, c[0x0][0x2d0], -R192 ;  /* 0x0000b40045377a23 */ /* 0x000fe400000108c0 */
[--C-:B------:R-:W-:Y:S01]  /*53a0*/  FFMA.FTZ R54, R70, c[0x0][0x2d0], -R187.reuse ;  /* 0x0000b40046367a23 */ /* 0x100fe200000108bb */
[----:B------:R-:W1:Y:S01]  /*53b0*/  MUFU.EX2 R208, R208 ;  /* 0x000000d000d07308 */ /* 0x000e620000000800 */
[----:B---3--:R-:W-:Y:S01]  /*53c0*/  F2FP.BF16.PACK_AB R129, R214, R109 ;  /* 0x0000006dd681723e */ /* 0x008fe200000010ff */
        /* <DEDUP_REMOVED lines=8> */
[----:B------:R-:W3:Y:S01]  /*5450*/  MUFU.EX2 R94, R94 ;  /* 0x0000005e005e7308 */ /* 0x000ee20000000800 */
[----:B-1----:R-:W-:Y:S01]  /*5460*/  F2FP.BF16.PACK_AB R131, R208, R212 ;  /* 0x000000d4d083723e */ /* 0x002fe200000010ff */
[--C-:B------:R-:W-:Y:S02]  /*5470*/  FFMA.FTZ R198, R198, c[0x0][0x2d0], -R193.reuse ;  /* 0x0000b400c6c67a23 */ /* 0x100fe400000108c1 */
[----:B------:R-:W-:Y:S02]  /*5480*/  FFMA.FTZ R197, R197, c[0x0][0x2d0], -R193 ;  /* 0x0000b400c5c57a23 */ /* 0x000fe400000108c1 */
[----:B------:R-:W-:-:S02]  /*5490*/  FFMA.FTZ R216, R216, c[0x0][0x2d0], -R192 ;  /* 0x0000b400d8d87a23 */ /* 0x000fc400000108c0 */
[----:B------:R-:W-:Y:S01]  /*54a0*/  MUFU.EX2 R211, R211 ;  /* 0x000000d300d37308 */ /* 0x000fe20000000800 */
[C---:B------:R-:W-:Y:S01]  /*54b0*/  HMMA.16816.F32.BF16 R116, R128.reuse, R24, RZ ;  /* 0x000000188074723c */ /* 0x040fe200000418ff */
[--C-:B------:R-:W-:Y:S02]  /*54c0*/  FFMA.FTZ R215, R215, c[0x0][0x2d0], -R192.reuse ;  /* 0x0000b400d7d77a23 */ /* 0x100fe400000108c0 */
[--C-:B------:R-:W-:Y:S02]  /*54d0*/  FFMA.FTZ R67, R67, c[0x0][0x2d0], -R192.reuse ;  /* 0x0000b40043437a23 */ /* 0x100fe400000108c0 */
[--C-:B------:R-:W-:Y:S02]  /*54e0*/  FFMA.FTZ R66, R66, c[0x0][0x2d0], -R192.reuse ;  /* 0x0000b40042427a23 */ /* 0x100fe400000108c0 */
[----:B------:R-:W1:Y:S01]  /*54f0*/  MUFU.EX2 R205, R205 ;  /* 0x000000cd00cd7308 */ /* 0x000e620000000800 */
[----:B---3--:R-:W-:Y:S01]  /*5500*/  F2FP.BF16.PACK_AB R20, R94, R95 ;  /* 0x0000005f5e14723e */ /* 0x008fe200000010ff */
[----:B------:R-:W-:Y:S01]  /*5510*/  HMMA.16816.F32.BF16 R160, R128, R156, RZ ;  /* 0x0000009c80a0723c */ /* 0x000fe200000418ff */
[----:B------:R-:W-:-:S02]  /*5520*/  FFMA.FTZ R65, R65, c[0x0][0x2d0], -R192 ;  /* 0x0000b40041417a23 */ /* 0x000fc400000108c0 */
[----:B------:R-:W-:Y:S02]  /*5530*/  FFMA.FTZ R64, R64, c[0x0][0x2d0], -R192 ;  /* 0x0000b40040407a23 */ /* 0x000fe400000108c0 */
[--C-:B------:R-:W-:Y:S01]  /*5540*/  FFMA.FTZ R63, R63, c[0x0][0x2d0], -R187.reuse ;  /* 0x0000b4003f3f7a23 */ /* 0x100fe200000108bb */
[----:B------:R-:W-:Y:S01]  /*5550*/  MUFU.EX2 R210, R210 ;  /* 0x000000d200d27308 */ /* 0x000fe20000000800 */
[----:B------:R-:W-:Y:S01]  /*5560*/  FFMA.FTZ R62, R62, c[0x0][0x2d0], -R187 ;  /* 0x0000b4003e3e7a23 */ /* 0x000fe200000108bb */
[----:B------:R-:W-:Y:S01]  /*5570*/  HMMA.16816.F32.BF16 R152, R128, R148, RZ ;  /* 0x000000948098723c */ /* 0x000fe200000418ff */
[----:B------:R-:W-:-:S04]  /*5580*/  FADD.FTZ R214, R109, R214 ;  /* 0x000000d66dd67221 */ /* 0x000fc80000010000 */
[----:B------:R-:W-:Y:S01]  /*5590*/  FADD.FTZ R214, R212, R214 ;  /* 0x000000d6d4d67221 */ /* 0x000fe20000010000 */
[----:B------:R-:W3:Y:S01]  /*55a0*/  MUFU.EX2 R209, R209 ;  /* 0x000000d100d17308 */ /* 0x000ee20000000800 */
[----:B-1----:R-:W-:Y:S01]  /*55b0*/  F2FP.BF16.PACK_AB R22, R205, R211 ;  /* 0x000000d3cd16723e */ /* 0x002fe200000010ff */
[----:B-----5:R-:W-:Y:S01]  /*55c0*/  HMMA.16816.F32.BF16 R144, R128, R140, RZ ;  /* 0x0000008c8090723c */ /* 0x020fe200000418ff */
[----:B------:R-:W-:-:S05]  /*55d0*/  FADD.FTZ R214, R208, R214 ;  /* 0x000000d6d0d67221 */ /* 0x000fca0000010000 */
[----:B------:R-:W1:Y:S02]  /*55e0*/  MUFU.EX2 R203, R203 ;  /* 0x000000cb00cb7308 */ /* 0x000e640000000800 */
[C---:B------:R-:W-:Y:S06]  /*55f0*/  HMMA.16816.F32.BF16 R136, R128.reuse, R132, RZ ;  /* 0x000000848088723c */ /* 0x040fec00000418ff */
[----:B------:R-:W5:Y:S01]  /*5600*/  MUFU.EX2 R201, R201 ;  /* 0x000000c900c97308 */ /* 0x000f620000000800 */
[----:B---3--:R-:W-:Y:S01]  /*5610*/  F2FP.BF16.PACK_AB R21, R209, R210 ;  /* 0x000000d2d115723e */ /* 0x008fe200000010ff */
[----:B------:R-:W-:Y:S01]  /*5620*/  HMMA.16816.F32.BF16 R68, R128, R80, RZ ;  /* 0x000000508044723c */ /* 0x000fe200000418ff */
[----:B------:R-:W-:-:S05]  /*5630*/  FADD.FTZ R209, R210, R209 ;  /* 0x000000d1d2d17221 */ /* 0x000fca0000010000 */
[----:B------:R-:W-:Y:S01]  /*5640*/  MUFU.EX2 R207, R207 ;  /* 0x000000cf00cf7308 */ /* 0x000fe20000000800 */
[----:B-1----:R-:W-:Y:S01]  /*5650*/  FADD.FTZ R209, R203, R209 ;  /* 0x000000d1cbd17221 */ /* 0x002fe20000010000 */
[----:B------:R-:W-:Y:S01]  /*5660*/  HMMA.16816.F32.BF16 R84, R128, R96, RZ ;  /* 0x000000608054723c */ /* 0x000fe200000418ff */
[----:B-----5:R-:W-:-:S05]  /*5670*/  F2FP.BF16.PACK_AB R23, R201, R203 ;  /* 0x000000cbc917723e */ /* 0x020fca00000010ff */
[----:B------:R-:W1:Y:S02]  /*5680*/  MUFU.EX2 R202, R202 ;  /* 0x000000ca00ca7308 */ /* 0x000e640000000800 */
[----:B------:R-:W-:Y:S01]  /*5690*/  HMMA.16816.F32.BF16 R100, R128, R112, RZ ;  /* 0x000000708064723c */ /* 0x000fe200000418ff */
[----:B------:R-:W-:-:S05]  /*56a0*/  FADD.FTZ R201, R201, R209 ;  /* 0x000000d1c9c97221 */ /* 0x000fca0000010000 */
[----:B------:R-:W-:Y:S02]  /*56b0*/  MUFU.EX2 R61, R61 ;  /* 0x0000003d003d7308 */ /* 0x000fe40000000800 */
[C---:B------:R-:W-:Y:S06]  /*56c0*/  HMMA.16816.F32.BF16 R120, R20.reuse, R24, RZ ;  /* 0x000000181478723c */ /* 0x040fec00000418ff */
[----:B------:R-:W3:Y:S02]  /*56d0*/  MUFU.EX2 R56, R56 ;  /* 0x0000003800387308 */ /* 0x000ee40000000800 */
[----:B------:R-:W-:Y:S01]  /*56e0*/  HMMA.16816.F32.BF16 R164, R20, R156, RZ ;  /* 0x0000009c14a4723c */ /* 0x000fe200000418ff */
[----:B-1----:R-:W-:Y:S01]  /*56f0*/  F2FP.BF16.PACK_AB R4, R202, R207 ;  /* 0x000000cfca04723e */ /* 0x002fe200000010ff */
[----:B------:R-:W-:-:S02]  /*5700*/  FFMA.FTZ R25, R168, c[0x0][0x2d0], -R110 ;  /* 0x0000b400a8197a23 */ /* 0x000fc4000001086e */
[----:B------:R-:W-:Y:S02]  /*5710*/  FFMA.FTZ R24, R111, c[0x0][0x2d0], -R110 ;  /* 0x0000b4006f187a23 */ /* 0x000fe4000001086e */
[----:B------:R-:W-:Y:S02]  /*5720*/  MUFU.EX2 R206, R206 ;  /* 0x000000ce00ce7308 */ /* 0x000fe40000000800 */
[C---:B------:R-:W-:Y:S06]  /*5730*/  HMMA.16816.F32.BF16 R172, R20.reuse, R148, RZ ;  /* 0x0000009414ac723c */ /* 0x040fec00000418ff */
[----:B------:R-:W1:Y:S02]  /*5740*/  MUFU.EX2 R60, R60 ;  /* 0x0000003c003c7308 */ /* 0x000e640000000800 */
[----:B------:R-:W-:Y:S01]  /*5750*/  HMMA.16816.F32.BF16 R180, R20, R140, RZ ;  /* 0x0000008c14b4723c */ /* 0x000fe200000418ff */
[----:B---3--:R-:W-:-:S05]  /*5760*/  F2FP.BF16.PACK_AB R6, R56, R61 ;  /* 0x0000003d3806723e */ /* 0x008fca00000010ff */
[----:B------:R-:W-:Y:S02]  /*5770*/  MUFU.EX2 R59, R59 ;  /* 0x0000003b003b7308 */ /* 0x000fe40000000800 */
[C---:B------:R-:W-:Y:S06]  /*5780*/  HMMA.16816.F32.BF16 R188, R20.reuse, R132, RZ ;  /* 0x0000008414bc723c */ /* 0x040fec00000418ff */
[----:B------:R-:W3:Y:S02]  /*5790*/  MUFU.EX2 R55, R55 ;  /* 0x0000003700377308 */ /* 0x000ee40000000800 */
[----:B------:R-:W-:Y:S01]  /*57a0*/  HMMA.16816.F32.BF16 R72, R20, R80, RZ ;  /* 0x000000501448723c */ /* 0x000fe200000418ff */
[----:B-1----:R-:W-:Y:S01]  /*57b0*/  F2FP.BF16.PACK_AB R5, R60, R206 ;  /* 0x000000ce3c05723e */ /* 0x002fe200000010ff */
[----:B------:R-:W-:-:S04]  /*57c0*/  FADD.FTZ R206, R206, R214 ;  /* 0x000000d6cece7221 */ /* 0x000fc80000010000 */
[----:B------:R-:W-:Y:S01]  /*57d0*/  FADD.FTZ R206, R60, R206 ;  /* 0x000000ce3cce7221 */ /* 0x000fe20000010000 */
[----:B------:R-:W-:Y:S01]  /*57e0*/  MUFU.EX2 R204, R204 ;  /* 0x000000cc00cc7308 */ /* 0x000fe20000000800 */
[C---:B------:R-:W-:Y:S07]  /*57f0*/  HMMA.16816.F32.BF16 R88, R20.reuse, R96, RZ ;  /* 0x000000601458723c */ /* 0x040fee00000418ff */
[----:B------:R-:W1:Y:S01]  /*5800*/  MUFU.EX2 R58, R58 ;  /* 0x0000003a003a7308 */ /* 0x000e620000000800 */
[----:B------:R-:W-:Y:S01]  /*5810*/  HMMA.16816.F32.BF16 R104, R20, R112, RZ ;  /* 0x000000701468723c */ /* 0x000fe200000418ff */
[----:B---3--:R-:W-:Y:S01]  /*5820*/  F2FP.BF16.PACK_AB R7, R55, R59 ;  /* 0x0000003b3707723e */ /* 0x008fe200000010ff */
[----:B------:R-:W-:-:S05]  /*5830*/  FADD.FTZ R59, R59, R206 ;  /* 0x000000ce3b3b7221 */ /* 0x000fca0000010000 */
[----:B------:R-:W-:Y:S01]  /*5840*/  MUFU.EX2 R54, R54 ;  /* 0x0000003600367308 */ /* 0x000fe20000000800 */
[C---:B------:R-:W-:Y:S07]  /*5850*/  HMMA.16816.F32.BF16 R116, R4.reuse, R8, R116 ;  /* 0x000000080474723c */ /* 0x040fee0000041874 */
[----:B------:R-:W3:Y:S01]  /*5860*/  MUFU.EX2 R53, R53 ;  /* 0x0000003500357308 */ /* 0x000ee20000000800 */
[----:B-1----:R-:W-:Y:S01]  /*5870*/  F2FP.BF16.PACK_AB R124, R58, R204 ;  /* 0x000000cc3a7c723e */ /* 0x002fe200000010ff */
[C---:B------:R-:W-:Y:S06]  /*5880*/  HMMA.16816.F32.BF16 R160, R4.reuse, R44, R160 ;  /* 0x0000002c04a0723c */ /* 0x040fec00000418a0 */
[----:B------:R-:W1:Y:S02]  /*5890*/  MUFU.EX2 R57, R57 ;  /* 0x0000003900397308 */ /* 0x000e640000000800 */
[C---:B------:R-:W-:Y:S06]  /*58a0*/  HMMA.16816.F32.BF16 R152, R4.reuse, R40, R152 ;  /* 0x000000280498723c */ /* 0x040fec0000041898 */
[----:B------:R-:W5:Y:S01]  /*58b0*/  MUFU.EX2 R52, R52 ;  /* 0x0000003400347308 */ /* 0x000f620000000800 */
[----:B---3--:R-:W-:Y:S01]  /*58c0*/  F2FP.BF16.PACK_AB R126, R53, R54 ;  /* 0x00000036357e723e */ /* 0x008fe200000010ff */
[C---:B----4-:R-:W-:Y:S06]  /*58d0*/  HMMA.16816.F32.BF16 R144, R4.reuse, R36, R144 ;  /* 0x000000240490723c */ /* 0x050fec0000041890 */
[----:B------:R-:W-:Y:S01]  /*58e0*/  MUFU.EX2 R51, R51 ;  /* 0x0000003300337308 */ /* 0x000fe20000000800 */
[----:B-1----:R-:W-:Y:S01]  /*58f0*/  FADD.FTZ R201, R57, R201 ;  /* 0x000000c939c97221 */ /* 0x002fe20000010000 */
[C---:B------:R-:W-:Y:S06]  /*5900*/  HMMA.16816.F32.BF16 R136, R4.reuse, R32, R136 ;  /* 0x000000200488723c */ /* 0x040fec0000041888 */
[----:B------:R-:W1:Y:S01]  /*5910*/  MUFU.EX2 R50, R50 ;  /* 0x0000003200327308 */ /* 0x000e620000000800 */
[----:B-----5:R-:W-:Y:S01]  /*5920*/  F2FP.BF16.PACK_AB R125, R52, R57 ;  /* 0x00000039347d723e */ /* 0x020fe200000010ff */
[C---:B------:R-:W-:Y:S06]  /*5930*/  HMMA.16816.F32.BF16 R68, R4.reuse, R28, R68 ;  /* 0x0000001c0444723c */ /* 0x040fec0000041844 */
[----:B------:R-:W-:Y:S02]  /*5940*/  MUFU.EX2 R200, R200 ;  /* 0x000000c800c87308 */ /* 0x000fe40000000800 */
[----:B------:R-:W-:Y:S01]  /*5950*/  HMMA.16816.F32.BF16 R84, R4, R16, R84 ;  /* 0x000000100454723c */ /* 0x000fe20000041854 */
[----:B-1----:R-:W-:-:S05]  /*5960*/  F2FP.BF16.PACK_AB R127, R50, R51 ;  /* 0x00000033327f723e */ /* 0x002fca00000010ff */
[----:B------:R-:W-:Y:S02]  /*5970*/  MUFU.EX2 R199, R199 ;  /* 0x000000c700c77308 */ /* 0x000fe40000000800 */
[----:B------:R-:W-:Y:S06]  /*5980*/  HMMA.16816.F32.BF16 R100, R4, R12, R100 ;  /* 0x0000000c0464723c */ /* 0x000fec0000041864 */
[----:B------:R-:W-:Y:S02]  /*5990*/  MUFU.EX2 R198, R198 ;  /* 0x000000c600c67308 */ /* 0x000fe40000000800 */
[C---:B------:R-:W-:Y:S07]  /*59a0*/  HMMA.16816.F32.BF16 R120, R124.reuse, R8, R120 ;  /* 0x000000087c78723c */ /* 0x040fee0000041878 */
[----:B------:R-:W-:Y:S01]  /*59b0*/  FADD.FTZ R8, R185, R184 ;  /* 0x000000b8b9087221 */ /* 0x000fe20000010000 */
[----:B------:R-:W-:Y:S01]  /*59c0*/  HMMA.16816.F32.BF16 R164, R124, R44, R164 ;  /* 0x0000002c7ca4723c */ /* 0x000fe200000418a4 */
[----:B------:R-:W-:Y:S01]  /*59d0*/  FADD.FTZ R9, R95, R94 ;  /* 0x0000005e5f097221 */ /* 0x000fe20000010000 */
[----:B------:R-:W-:Y:S01]  /*59e0*/  MUFU.EX2 R197, R197 ;  /* 0x000000c500c57308 */ /* 0x000fe20000000800 */
[----:B------:R-:W-:-:S02]  /*59f0*/  FADD.FTZ R8, R92, R8 ;  /* 0x000000085c087221 */ /* 0x000fc40000010000 */
[----:B------:R-:W-:Y:S02]  /*5a00*/  FADD.FTZ R211, R211, R9 ;  /* 0x00000009d3d37221 */ /* 0x000fe40000010000 */
[--C-:B------:R-:W-:Y:S01]  /*5a10*/  FFMA.FTZ R45, R77, c[0x0][0x2d0], -R187.reuse ;  /* 0x0000b4004d2d7a23 */ /* 0x100fe200000108bb */
[C---:B------:R-:W-:Y:S01]  /*5a20*/  HMMA.16816.F32.BF16 R172, R124.reuse, R40, R172 ;  /* 0x000000287cac723c */ /* 0x040fe200000418ac */
[----:B------:R-:W-:Y:S01]  /*5a30*/  FFMA.FTZ R44, R76, c[0x0][0x2d0], -R187 ;  /* 0x0000b4004c2c7a23 */ /* 0x000fe200000108bb */
[----:B------:R-:W-:Y:S01]  /*5a40*/  MUFU.EX2 R67, R67 ;  /* 0x0000004300437308 */ /* 0x000fe20000000800 */
[----:B------:R-:W-:Y:S02]  /*5a50*/  FADD.FTZ R213, R213, R8 ;  /* 0x00000008d5d57221 */ /* 0x000fe40000010000 */
[----:B------:R-:W-:Y:S02]  /*5a60*/  FADD.FTZ R211, R205, R211 ;  /* 0x000000d3cdd37221 */ /* 0x000fe40000010000 */
[--C-:B------:R-:W-:Y:S01]  /*5a70*/  FFMA.FTZ R41, R178, c[0x0][0x2d0], -R192.reuse ;  /* 0x0000b400b2297a23 */ /* 0x100fe200000108c0 */
[----:B------:R-:W-:Y:S01]  /*5a80*/  HMMA.16816.F32.BF16 R180, R124, R36, R180 ;  /* 0x000000247cb4723c */ /* 0x000fe200000418b4 */
[----:B------:R-:W-:Y:S01]  /*5a90*/  FFMA.FTZ R40, R176, c[0x0][0x2d0], -R192 ;  /* 0x0000b400b0287a23 */ /* 0x000fe200000108c0 */
        /* <DEDUP_REMOVED lines=24> */
[----:B------:R-:W-:Y:S05]  /*5c20*/  MUFU.EX2 R36, R36 ;  /* 0x0000002400247308 */ /* 0x000fea0000000800 */
[--C-:B------:R-:W-:Y:S01]  /*5c30*/  FFMA.FTZ R13, R186, c[0x0][0x2d0], -R110.reuse ;  /* 0x0000b400ba0d7a23 */ /* 0x100fe2000001086e */
[C---:B------:R-:W-:Y:S01]  /*5c40*/  HMMA.16816.F32.BF16 R168, R20.reuse, R158, RZ ;  /* 0x0000009e14a8723c */ /* 0x040fe200000418ff */
[----:B------:R-:W-:Y:S01]  /*5c50*/  FFMA.FTZ R12, R179, c[0x0][0x2d0], -R110 ;  /* 0x0000b400b30c7a23 */ /* 0x000fe2000001086e */
[----:B------:R-:W-:Y:S06]  /*5c60*/  MUFU.EX2 R33, R33 ;  /* 0x0000002100217308 */ /* 0x000fec0000000800 */
[C---:B------:R-:W-:Y:S02]  /*5c70*/  HMMA.16816.F32.BF16 R176, R20.reuse, R150, RZ ;  /* 0x0000009614b0723c */ /* 0x040fe400000418ff */
        /* <DEDUP_REMOVED lines=9> */
[----:B------:R-:W-:Y:S02]  /*5d10*/  HMMA.16816.F32.BF16 R108, R20, R114, RZ ;  /* 0x00000072146c723c */ /* 0x000fe400000418ff */
[----:B------:R-:W-:Y:S06]  /*5d20*/  MUFU.EX2 R45, R45 ;  /* 0x0000002d002d7308 */ /* 0x000fec0000000800 */
[C---:B------:R-:W-:Y:S02]  /*5d30*/  HMMA.16816.F32.BF16 R156, R128.reuse, R158, RZ ;  /* 0x0000009e809c723c */ /* 0x040fe400000418ff */
[----:B------:R-:W-:Y:S06]  /*5d40*/  MUFU.EX2 R44, R44 ;  /* 0x0000002c002c7308 */ /* 0x000fec0000000800 */
[C---:B------:R-:W-:Y:S02]  /*5d50*/  HMMA.16816.F32.BF16 R148, R128.reuse, R150, RZ ;  /* 0x000000968094723c */ /* 0x040fe400000418ff */
[----:B------:R-:W-:Y:S06]  /*5d60*/  MUFU.EX2 R202, R24 ;  /* 0x0000001800ca7308 */ /* 0x000fec0000000800 */
[C---:B------:R-:W-:Y:S08]  /*5d70*/  HMMA.16816.F32.BF16 R140, R128.reuse, R142, RZ ;  /* 0x0000008e808c723c */ /* 0x040ff000000418ff */
[C---:B------:R-:W-:Y:S08]  /*5d80*/  HMMA.16816.F32.BF16 R132, R128.reuse, R134, RZ ;  /* 0x000000868084723c */ /* 0x040ff000000418ff */
[C---:B------:R-:W-:Y:S08]  /*5d90*/  HMMA.16816.F32.BF16 R80, R128.reuse, R82, RZ ;  /* 0x000000528050723c */ /* 0x040ff000000418ff */
[C---:B------:R-:W-:Y:S08]  /*5da0*/  HMMA.16816.F32.BF16 R96, R128.reuse, R98, RZ ;  /* 0x000000628060723c */ /* 0x040ff000000418ff */
[----:B------:R-:W-:Y:S08]  /*5db0*/  HMMA.16816.F32.BF16 R112, R128, R114, RZ ;  /* 0x000000728070723c */ /* 0x000ff000000418ff */
[-C--:B------:R-:W-:Y:S08]  /*5dc0*/  HMMA.16816.F32.BF16 R20, R20, R26.reuse, RZ ;  /* 0x0000001a1414723c */ /* 0x080ff000000418ff */
[----:B------:R-:W-:Y:S08]  /*5dd0*/  HMMA.16816.F32.BF16 R128, R128, R26, RZ ;  /* 0x0000001a8080723c */ /* 0x000ff000000418ff */
[C---:B------:R-:W-:Y:S08]  /*5de0*/  HMMA.16816.F32.BF16 R168, R124.reuse, R46, R168 ;  /* 0x0000002e7ca8723c */ /* 0x040ff000000418a8 */
[C---:B------:R-:W-:Y:S08]  /*5df0*/  HMMA.16816.F32.BF16 R176, R124.reuse, R42, R176 ;  /* 0x0000002a7cb0723c */ /* 0x040ff000000418b0 */
[C---:B------:R-:W-:Y:S08]  /*5e00*/  HMMA.16816.F32.BF16 R184, R124.reuse, R38, R184 ;  /* 0x000000267cb8723c */ /* 0x040ff000000418b8 */
[C---:B------:R-:W-:Y:S08]  /*5e10*/  HMMA.16816.F32.BF16 R192, R124.reuse, R34, R192 ;  /* 0x000000227cc0723c */ /* 0x040ff000000418c0 */
[C---:B------:R-:W-:Y:S08]  /*5e20*/  HMMA.16816.F32.BF16 R76, R124.reuse, R30, R76 ;  /* 0x0000001e7c4c723c */ /* 0x040ff0000004184c */
[C---:B------:R-:W-:Y:S08]  /*5e30*/  HMMA.16816.F32.BF16 R92, R124.reuse, R18, R92 ;  /* 0x000000127c5c723c */ /* 0x040ff0000004185c */
[C---:B------:R-:W-:Y:S08]  /*5e40*/  HMMA.16816.F32.BF16 R108, R124.reuse, R14, R108 ;  /* 0x0000000e7c6c723c */ /* 0x040ff0000004186c */
[-C--:B------:R-:W-:Y:S01]  /*5e50*/  HMMA.16816.F32.BF16 R124, R124, R10.reuse, R20 ;  /* 0x0000000a7c7c723c */ /* 0x080fe20000041814 */
[----:B------:R-:W1:Y:S07]  /*5e60*/  MUFU.EX2 R22, R220 ;  /* 0x000000dc00167308 */ /* 0x000e6e0000000800 */
[C---:B------:R-:W-:Y:S01]  /*5e70*/  HMMA.16816.F32.BF16 R128, R4.reuse, R10, R128 ;  /* 0x0000000a0480723c */ /* 0x040fe20000041880 */
[----:B------:R-:W3:Y:S01]  /*5e80*/  LDSM.16.MT88.4 R8, [R239+0x1000] ;  /* 0x00100000ef08783b */ /* 0x000ee20000004200 */
[----:B------:R-:W4:Y:S06]  /*5e90*/  MUFU.EX2 R20, R219 ;  /* 0x000000db00147308 */ /* 0x000f2c0000000800 */
[C---:B------:R-:W-:Y:S01]  /*5ea0*/  HMMA.16816.F32.BF16 R156, R4.reuse, R46, R156 ;  /* 0x0000002e049c723c */ /* 0x040fe2000004189c */
[----:B-1----:R-:W-:Y:S01]  /*5eb0*/  FADD.FTZ R54, R22, R54 ;  /* 0x0000003616367221 */ /* 0x002fe20000010000 */
[----:B------:R-:W-:Y:S06]  /*5ec0*/  MUFU.EX2 R21, R216 ;  /* 0x000000d800157308 */ /* 0x000fec0000000800 */
[----:B------:R-:W-:Y:S02]  /*5ed0*/  HMMA.16816.F32.BF16 R148, R4, R42, R148 ;  /* 0x0000002a0494723c */ /* 0x000fe40000041894 */
[----:B------:R-:W1:Y:S01]  /*5ee0*/  MUFU.EX2 R43, R218 ;  /* 0x000000da002b7308 */ /* 0x000e620000000800 */
[----:B----4-:R-:W-:-:S05]  /*5ef0*/  FADD.FTZ R54, R20, R54 ;  /* 0x0000003614367221 */ /* 0x010fca0000010000 */
[C---:B------:R-:W-:Y:S02]  /*5f00*/  HMMA.16816.F32.BF16 R140, R4.reuse, R38, R140 ;  /* 0x00000026048c723c */ /* 0x040fe4000004188c */
[----:B------:R-:W4:Y:S06]  /*5f10*/  MUFU.EX2 R42, R217 ;  /* 0x000000d9002a7308 */ /* 0x000f2c0000000800 */
[----:B------:R-:W-:Y:S02]  /*5f20*/  HMMA.16816.F32.BF16 R132, R4, R34, R132 ;  /* 0x000000220484723c */ /* 0x000fe40000041884 */
[----:B------:R-:W5:Y:S01]  /*5f30*/  MUFU.EX2 R39, R215 ;  /* 0x000000d700277308 */ /* 0x000f620000000800 */
[----:B-1----:R-:W-:-:S05]  /*5f40*/  FADD.FTZ R54, R43, R54 ;  /* 0x000000362b367221 */ /* 0x002fca0000010000 */
[----:B------:R-:W-:Y:S02]  /*5f50*/  HMMA.16816.F32.BF16 R80, R4, R30, R80 ;  /* 0x0000001e0450723c */ /* 0x000fe40000041850 */
[----:B------:R1:W1:Y:S01]  /*5f60*/  MUFU.EX2 R23, R17 ;  /* 0x0000001100177308 */ /* 0x0002620000000800 */
[----:B----4-:R-:W-:-:S04]  /*5f70*/  FADD.FTZ R54, R42, R54 ;  /* 0x000000362a367221 */ /* 0x010fc80000010000 */
[----:B------:R-:W-:Y:S01]  /*5f80*/  F2FP.BF16.PACK_AB R30, R197, R198 ;  /* 0x000000c6c51e723e */ /* 0x000fe200000010ff */
[----:B------:R-:W-:Y:S01]  /*5f90*/  HMMA.16816.F32.BF16 R96, R4, R18, R96 ;  /* 0x000000120460723c */ /* 0x000fe20000041860 */
[----:B------:R-:W-:Y:S01]  /*5fa0*/  F2FP.BF16.PACK_AB R31, R64, R65 ;  /* 0x00000041401f723e */ /* 0x000fe200000010ff */
[----:B------:R4:W2:Y:S01]  /*5fb0*/  MUFU.EX2 R38, R16 ;  /* 0x0000001000267308 */ /* 0x0008a20000000800 */
[----:B------:R-:W-:-:S04]  /*5fc0*/  FADD.FTZ R54, R200, R54 ;  /* 0x00000036c8367221 */ /* 0x000fc80000010000 */
[----:B------:R-:W-:Y:S01]  /*5fd0*/  F2FP.BF16.PACK_AB R18, R42, R43 ;  /* 0x0000002b2a12723e */ /* 0x000fe200000010ff */
[----:B------:R-:W-:Y:S01]  /*5fe0*/  HMMA.16816.F32.BF16 R112, R4, R14, R112 ;  /* 0x0000000e0470723c */ /* 0x000fe20000041870 */
[----:B-----5:R-:W-:Y:S01]  /*5ff0*/  F2FP.BF16.PACK_AB R19, R39, R40 ;  /* 0x000000282713723e */ /* 0x020fe200000010ff */
[----:B------:R-:W-:Y:S01]  /*6000*/  MUFU.EX2 R35, R13 ;  /* 0x0000000d00237308 */ /* 0x000fe20000000800 */
[----:B-1----:R-:W-:Y:S01]  /*6010*/  F2FP.BF16.PACK_AB R17, R41, R21 ;  /* 0x000000152911723e */ /* 0x002fe200000010ff */
[----:B------:R-:W-:Y:S02]  /*6020*/  FADD.FTZ R53, R23, R53 ;  /* 0x0000003517357221 */ /* 0x000fe40000010000 */
[----:B------:R-:W-:Y:S01]  /*6030*/  FADD.FTZ R54, R199, R54 ;  /* 0x00000036c7367221 */ /* 0x000fe20000010000 */
[----:B------:R-:W-:Y:S02]  /*6040*/  F2FP.BF16.PACK_AB R6, R36, R37 ;  /* 0x000000252406723e */ /* 0x000fe400000010ff */
[----:B------:R-:W-:Y:S01]  /*6050*/  F2FP.BF16.PACK_AB R7, R32, R33 ;  /* 0x000000212007723e */ /* 0x000fe200000010ff */
[----:B------:R-:W1:Y:S01]  /*6060*/  MUFU.EX2 R34, R12 ;  /* 0x0000000c00227308 */ /* 0x000e620000000800 */
[----:B----4-:R-:W-:Y:S01]  /*6070*/  F2FP.BF16.PACK_AB R16, R20, R22 ;  /* 0x000000161410723e */ /* 0x010fe200000010ff */
[----:B------:R-:W-:Y:S01]  /*6080*/  FADD.FTZ R54, R198, R54 ;  /* 0x00000036c6367221 */ /* 0x000fe20000010000 */
[C---:B--2---:R-:W-:Y:S01]  /*6090*/  F2FP.BF16.PACK_AB R4, R38.reuse, R23 ;  /* 0x000000172604723e */ /* 0x044fe200000010ff */
[----:B------:R-:W-:-:S04]  /*60a0*/  FADD.FTZ R53, R38, R53 ;  /* 0x0000003526357221 */ /* 0x000fc80000010000 */
[----:B---3--:R-:W-:Y:S01]  /*60b0*/  HMMA.16816.F32.BF16 R160, R16, R8, R160 ;  /* 0x0000000810a0723c */ /* 0x008fe200000418a0 */
[----:B------:R2:W-:Y:S01]  /*60c0*/  MUFU.EX2 R46, R29 ;  /* 0x0000001d002e7308 */ /* 0x0005e20000000800 */
[----:B------:R-:W-:-:S04]  /*60d0*/  FADD.FTZ R53, R37, R53 ;  /* 0x0000003525357221 */ /* 0x000fc80000010000 */
[----:B------:R-:W-:Y:S01]  /*60e0*/  FADD.FTZ R53, R36, R53 ;  /* 0x0000003524357221 */ /* 0x000fe20000010000 */
[----:B-1----:R-:W-:Y:S01]  /*60f0*/  F2FP.BF16.PACK_AB R5, R34, R35 ;  /* 0x000000232205723e */ /* 0x002fe200000010ff */
[----:B------:R-:W-:Y:S01]  /*6100*/  HMMA.16816.F32.BF16 R156, R16, R10, R156 ;  /* 0x0000000a109c723c */ /* 0x000fe2000004189c */
[----:B------:R-:W1:Y:S01]  /*6110*/  LDSM.16.MT88.4 R12, [R237+0x3000] ;  /* 0x00300000ed0c783b */ /* 0x000e620000004200 */
[----:B------:R3:W4:Y:S01]  /*6120*/  MUFU.EX2 R47, R28 ;  /* 0x0000001c002f7308 */ /* 0x0007220000000800 */
[----:B------:R-:W-:-:S04]  /*6130*/  FADD.FTZ R53, R63, R53 ;  /* 0x000000353f357221 */ /* 0x000fc80000010000 */
[----:B------:R-:W-:Y:S01]  /*6140*/  FADD.FTZ R53, R62, R53 ;  /* 0x000000353e357221 */ /* 0x000fe20000010000 */
[----:B------:R-:W-:Y:S01]  /*6150*/  HMMA.16816.F32.BF16 R164, R4, R8, R164 ;  /* 0x0000000804a4723c */ /* 0x000fe200000418a4 */
[----:B--2---:R-:W-:Y:S02]  /*6160*/  F2FP.BF16.PACK_AB R29, R66, R67 ;  /* 0x00000043421d723e */ /* 0x004fe400000010ff */
[----:B------:R-:W-:-:S04]  /*6170*/  FADD.FTZ R53, R45, R53 ;  /* 0x000000352d357221 */ /* 0x000fc80000010000 */
[----:B------:R-:W-:Y:S01]  /*6180*/  FADD.FTZ R203, R44, R53 ;  /* 0x000000352ccb7221 */ /* 0x000fe20000010000 */
[----:B------:R-:W-:Y:S01]  /*6190*/  HMMA.16816.F32.BF16 R168, R4, R10, R168 ;  /* 0x0000000a04a8723c */ /* 0x000fe200000418a8 */
[----:B------:R-:W2:Y:S01]  /*61a0*/  LDSM.16.MT88.4 R8, [R238+0x1000] ;  /* 0x00100000ee08783b */ /* 0x000ea20000004200 */
[----:B---3--:R-:W-:-:S06]  /*61b0*/  F2FP.BF16.PACK_AB R28, R199, R200 ;  /* 0x000000c8c71c723e */ /* 0x008fcc00000010ff */
[C---:B-1----:R-:W-:Y:S08]  /*61c0*/  HMMA.16816.F32.BF16 R100, R16.reuse, R12, R100 ;  /* 0x0000000c1064723c */ /* 0x042ff00000041864 */
[C---:B------:R-:W-:Y:S08]  /*61d0*/  HMMA.16816.F32.BF16 R112, R16.reuse, R14, R112 ;  /* 0x0000000e1070723c */ /* 0x040ff00000041870 */
[-C--:B--2---:R-:W-:Y:S08]  /*61e0*/  HMMA.16816.F32.BF16 R152, R16, R8.reuse, R152 ;  /* 0x000000081098723c */ /* 0x084ff00000041898 */
[----:B------:R-:W-:Y:S08]  /*61f0*/  HMMA.16816.F32.BF16 R172, R4, R8, R172 ;  /* 0x0000000804ac723c */ /* 0x000ff000000418ac */
[-C--:B------:R-:W-:Y:S08]  /*6200*/  HMMA.16816.F32.BF16 R148, R16, R10.reuse, R148 ;  /* 0x0000000a1094723c */ /* 0x080ff00000041894 */
[C---:B------:R-:W-:Y:S01]  /*6210*/  HMMA.16816.F32.BF16 R176, R4.reuse, R10, R176 ;  /* 0x0000000a04b0723c */ /* 0x040fe200000418b0 */
[----:B------:R-:W1:Y:S07]  /*6220*/  LDSM.16.MT88.4 R8, [R237+0x1000] ;  /* 0x00100000ed08783b */ /* 0x000e6e0000004200 */
[C---:B------:R-:W-:Y:S08]  /*6230*/  HMMA.16816.F32.BF16 R104, R4.reuse, R12, R104 ;  /* 0x0000000c0468723c */ /* 0x040ff00000041868 */
[----:B------:R-:W-:Y:S01]  /*6240*/  HMMA.16816.F32.BF16 R108, R4, R14, R108 ;  /* 0x0000000e046c723c */ /* 0x000fe2000004186c */
[----:B------:R-:W2:Y:S07]  /*6250*/  LDSM.16.MT88.4 R12, [R238+0x1800] ;  /* 0x00180000ee0c783b */ /* 0x000eae0000004200 */
[-C--:B-1----:R-:W-:Y:S08]  /*6260*/  HMMA.16816.F32.BF16 R144, R16, R8.reuse, R144 ;  /* 0x000000081090723c */ /* 0x082ff00000041890 */
[----:B------:R-:W-:Y:S08]  /*6270*/  HMMA.16816.F32.BF16 R180, R4, R8, R180 ;  /* 0x0000000804b4723c */ /* 0x000ff000000418b4 */
[-C--:B------:R-:W-:Y:S08]  /*6280*/  HMMA.16816.F32.BF16 R140, R16, R10.reuse, R140 ;  /* 0x0000000a108c723c */ /* 0x080ff0000004188c */
[----:B------:R-:W-:Y:S01]  /*6290*/  HMMA.16816.F32.BF16 R184, R4, R10, R184 ;  /* 0x0000000a04b8723c */ /* 0x000fe200000418b8 */
[----:B------:R-:W1:Y:S07]  /*62a0*/  LDSM.16.MT88.4 R8, [R236+0x1000] ;  /* 0x00100000ec08783b */ /* 0x000e6e0000004200 */
[C---:B--2---:R-:W-:Y:S08]  /*62b0*/  HMMA.16816.F32.BF16 R152, R28.reuse, R12, R152 ;  /* 0x0000000c1c98723c */ /* 0x044ff00000041898 */
[----:B------:R-:W-:Y:S08]  /*62c0*/  HMMA.16816.F32.BF16 R148, R28, R14, R148 ;  /* 0x0000000e1c94723c */ /* 0x000ff00000041894 */
[-C--:B-1----:R-:W-:Y:S08]  /*62d0*/  HMMA.16816.F32.BF16 R136, R16, R8.reuse, R136 ;  /* 0x000000081088723c */ /* 0x082ff00000041888 */
[----:B------:R-:W-:Y:S08]  /*62e0*/  HMMA.16816.F32.BF16 R188, R4, R8, R188 ;  /* 0x0000000804bc723c */ /* 0x000ff000000418bc */
[-C--:B------:R-:W-:Y:S08]  /*62f0*/  HMMA.16816.F32.BF16 R132, R16, R10.reuse, R132 ;  /* 0x0000000a1084723c */ /* 0x080ff00000041884 */
[----:B------:R-:W-:Y:S01]  /*6300*/  HMMA.16816.F32.BF16 R192, R4, R10, R192 ;  /* 0x0000000a04c0723c */ /* 0x000fe200000418c0 */
[----:B------:R-:W1:Y:S07]  /*6310*/  LDSM.16.MT88.4 R8, [R239+0x3000] ;  /* 0x00300000ef08783b */ /* 0x000e6e0000004200 */
        /* <DEDUP_REMOVED lines=8> */
[C---:B------:R-:W-:Y:S01]  /*63a0*/  HMMA.16816.F32.BF16 R92, R4.reuse, R10, R92 ;  /* 0x0000000a045c723c */ /* 0x040fe2000004185c */
[----:B------:R-:W1:Y:S07]  /*63b0*/  LDSM.16.MT88.4 R8, [R236+0x3000] ;  /* 0x00300000ec08783b */ /* 0x000e6e0000004200 */
[C---:B-1----:R-:W-:Y:S08]  /*63c0*/  HMMA.16816.F32.BF16 R120, R4.reuse, R8, R120 ;  /* 0x000000080478723c */ /* 0x042ff00000041878 */
[----:B------:R-:W-:Y:S07]  /*63d0*/  HMMA.16816.F32.BF16 R124, R4, R10, R124 ;  /* 0x0000000a047c723c */ /* 0x000fee000004187c */
[----:B------:R-:W-:Y:S01]  /*63e0*/  FADD.FTZ R4, R52, R201 ;  /* 0x000000c934047221 */ /* 0x000fe20000010000 */
[----:B------:R-:W-:Y:S01]  /*63f0*/  HMMA.16816.F32.BF16 R116, R16, R8, R116 ;  /* 0x000000081074723c */ /* 0x000fe20000041874 */
[----:B------:R-:W-:Y:S01]  /*6400*/  F2FP.BF16.PACK_AB R6, R44, R45 ;  /* 0x0000002d2c06723e */ /* 0x000fe200000010ff */
[----:B------:R-:W-:Y:S01]  /*6410*/  FADD.FTZ R52, R55, R59 ;  /* 0x0000003b37347221 */ /* 0x000fe20000010000 */
[----:B----4-:R-:W-:Y:S01]  /*6420*/  F2FP.BF16.PACK_AB R5, R47, R46 ;  /* 0x0000002e2f05723e */ /* 0x010fe200000010ff */
[----:B------:R-:W-:-:S02]  /*6430*/  FADD.FTZ R4, R51, R4 ;  /* 0x0000000433047221 */ /* 0x000fc40000010000 */
[----:B------:R-:W1:Y:S01]  /*6440*/  MUFU.EX2 R51, R25 ;  /* 0x0000001900337308 */ /* 0x000e620000000800 */
[----:B------:R-:W-:Y:S01]  /*6450*/  FADD.FTZ R52, R21, R52 ;  /* 0x0000003415347221 */ /* 0x000fe20000010000 */
[----:B------:R-:W-:Y:S01]  /*6460*/  HMMA.16816.F32.BF16 R128, R16, R10, R128 ;  /* 0x0000000a1080723c */ /* 0x000fe20000041880 */
[----:B------:R-:W2:Y:S01]  /*6470*/  LDSM.16.MT88.4 R8, [R237+0x1800] ;  /* 0x00180000ed08783b */ /* 0x000ea20000004200 */
[----:B------:R-:W-:Y:S01]  /*6480*/  FADD.FTZ R50, R50, R4 ;  /* 0x0000000432327221 */ /* 0x000fe20000010000 */
[----:B------:R-:W-:Y:S01]  /*6490*/  F2FP.BF16.PACK_AB R4, R62, R63 ;  /* 0x0000003f3e04723e */ /* 0x000fe200000010ff */
[----:B------:R-:W-:Y:S01]  /*64a0*/  FADD.FTZ R52, R41, R52 ;  /* 0x0000003429347221 */ /* 0x000fe20000010000 */
[----:B------:R-:W3:Y:S01]  /*64b0*/  LDSM.16.MT88.4 R16, [R239+0x1800] ;  /* 0x00180000ef10783b */ /* 0x000ee20000004200 */
[----:B------:R-:W-:Y:S02]  /*64c0*/  FADD.FTZ R50, R35, R50 ;  /* 0x0000003223327221 */ /* 0x000fe40000010000 */
[----:B------:R-:W-:Y:S01]  /*64d0*/  FADD.FTZ R52, R40, R52 ;  /* 0x0000003428347221 */ /* 0x000fe20000010000 */
[----:B------:R-:W-:Y:S01]  /*64e0*/  LDSM.16.MT88.4 R20, [R239+0x3800] ;  /* 0x00380000ef14783b */ /* 0x000fe20000004200 */
[----:B------:R-:W-:-:S02]  /*64f0*/  FADD.FTZ R50, R34, R50 ;  /* 0x0000003222327221 */ /* 0x000fc40000010000 */
[----:B------:R-:W-:Y:S01]  /*6500*/  FADD.FTZ R52, R39, R52 ;  /* 0x0000003427347221 */ /* 0x000fe20000010000 */
[----:B-1----:R-:W-:Y:S01]  /*6510*/  F2FP.BF16.PACK_AB R7, R202, R51 ;  /* 0x00000033ca07723e */ /* 0x002fe200000010ff */
[----:B------:R-:W-:Y:S02]  /*6520*/  LDSM.16.MT88.4 R24, [R236+0x1800] ;  /* 0x00180000ec18783b */ /* 0x000fe40000004200 */
[----:B------:R-:W-:Y:S02]  /*6530*/  FADD.FTZ R52, R67, R52 ;  /* 0x0000003443347221 */ /* 0x000fe40000010000 */
[----:B------:R-:W-:Y:S02]  /*6540*/  FADD.FTZ R50, R33, R50 ;  /* 0x0000003221327221 */ /* 0x000fe40000010000 */
[----:B------:R-:W-:Y:S01]  /*6550*/  FADD.FTZ R52, R66, R52 ;  /* 0x0000003442347221 */ /* 0x000fe20000010000 */
[----:B------:R-:W-:Y:S01]  /*6560*/  HMMA.16816.F32.BF16 R172, R4, R12, R172 ;  /* 0x0000000c04ac723c */ /* 0x000fe200000418ac */
[----:B------:R-:W-:-:S02]  /*6570*/  FADD.FTZ R50, R32, R50 ;  /* 0x0000003220327221 */ /* 0x000fc40000010000 */
[----:B------:R-:W-:Y:S02]  /*6580*/  FADD.FTZ R52, R65, R52 ;  /* 0x0000003441347221 */ /* 0x000fe40000010000 */
[----:B------:R-:W-:-:S03]  /*6590*/  FADD.FTZ R50, R46, R50 ;  /* 0x000000322e327221 */ /* 0x000fc60000010000 */
[----:B------:R-:W-:Y:S01]  /*65a0*/  HMMA.16816.F32.BF16 R176, R4, R14, R176 ;  /* 0x0000000e04b0723c */ /* 0x000fe200000418b0 */
[----:B------:R-:W1:Y:S01]  /*65b0*/  LDSM.16.MT88.4 R12, [R237+0x3800] ;  /* 0x00380000ed0c783b */ /* 0x000e620000004200 */
[----:B------:R-:W-:-:S04]  /*65c0*/  FADD.FTZ R50, R47, R50 ;  /* 0x000000322f327221 */ /* 0x000fc80000010000 */
[----:B------:R-:W-:-:S04]  /*65d0*/  FADD.FTZ R50, R51, R50 ;  /* 0x0000003233327221 */ /* 0x000fc80000010000 */
[----:B------:R-:W-:Y:S01]  /*65e0*/  FADD.FTZ R202, R202, R50 ;  /* 0x00000032caca7221 */ /* 0x000fe20000010000 */
[-C--:B--2---:R-:W-:Y:S08]  /*65f0*/  HMMA.16816.F32.BF16 R144, R28, R8.reuse, R144 ;  /* 0x000000081c90723c */ /* 0x084ff00000041890 */
[----:B------:R-:W-:Y:S08]  /*6600*/  HMMA.16816.F32.BF16 R180, R4, R8, R180 ;  /* 0x0000000804b4723c */ /* 0x000ff000000418b4 */
[-C--:B------:R-:W-:Y:S08]  /*6610*/  HMMA.16816.F32.BF16 R140, R28, R10.reuse, R140 ;  /* 0x0000000a1c8c723c */ /* 0x080ff0000004188c */
[----:B------:R-:W-:Y:S01]  /*6620*/  HMMA.16816.F32.BF16 R184, R4, R10, R184 ;  /* 0x0000000a04b8723c */ /* 0x000fe200000418b8 */
[----:B------:R-:W2:Y:S07]  /*6630*/  LDSM.16.MT88.4 R8, [R236+0x3800] ;  /* 0x00380000ec08783b */ /* 0x000eae0000004200 */
[-C--:B---3--:R-:W-:Y:S08]  /*6640*/  HMMA.16816.F32.BF16 R160, R28, R16.reuse, R160 ;  /* 0x000000101ca0723c */ /* 0x088ff000000418a0 */
[----:B------:R-:W-:Y:S08]  /*6650*/  HMMA.16816.F32.BF16 R164, R4, R16, R164 ;  /* 0x0000001004a4723c */ /* 0x000ff000000418a4 */
[-C--:B------:R-:W-:Y:S08]  /*6660*/  HMMA.16816.F32.BF16 R156, R28, R18.reuse, R156 ;  /* 0x000000121c9c723c */ /* 0x080ff0000004189c */
[----:B------:R-:W-:Y:S01]  /*6670*/  HMMA.16816.F32.BF16 R168, R4, R18, R168 ;  /* 0x0000001204a8723c */ /* 0x000fe200000418a8 */
[----:B------:R-:W3:Y:S07]  /*6680*/  LDSM.16.MT88.4 R16, [R238+0x3800] ;  /* 0x00380000ee10783b */ /* 0x000eee0000004200 */
[-C--:B-1----:R-:W-:Y:S08]  /*6690*/  HMMA.16816.F32.BF16 R100, R28, R12.reuse, R100 ;  /* 0x0000000c1c64723c */ /* 0x082ff00000041864 */
[----:B------:R-:W-:Y:S07]  /*66a0*/  HMMA.16816.F32.BF16 R104, R4, R12, R104 ;  /* 0x0000000c0468723c */ /* 0x000fee0000041868 */
[----:B------:R-:W-:Y:S01]  /*66b0*/  @P4 IMAD.HI.U32 R12, R221, c[0x0][0x2c8], RZ ;  /* 0x0000b200dd0c4a27 */ /* 0x000fe200078e00ff */
[----:B------:R-:W-:Y:S01]  /*66c0*/  MOV R13, R221 ;  /* 0x000000dd000d7202 */ /* 0x000fe20000000f00 */
[----:B--2---:R-:W-:Y:S03]  /*66d0*/  HMMA.16816.F32.BF16 R116, R28, R8, R116 ;  /* 0x000000081c74723c */ /* 0x004fe60000041874 */
[----:B------:R-:W-:-:S04]  /*66e0*/  @P4 SHF.R.U32.HI R13, RZ, c[0x0][0x2cc], R12 ;  /* 0x0000b300ff0d4a19 */ /* 0x000fc8000001160c */
[----:B------:R-:W-:Y:S01]  /*66f0*/  IADD3 R49, R13, -c[0x0][0x168], R49 ;  /* 0x80005a000d317a10 */ /* 0x000fe20007ffe031 */
[----:B------:R-:W-:Y:S07]  /*6700*/  HMMA.16816.F32.BF16 R120, R4, R8, R120 ;  /* 0x000000080478723c */ /* 0x000fee0000041878 */
[----:B------:R-:W-:Y:S01]  /*6710*/  SHF.R.S32.HI R8, RZ, 0x1f, R49 ;  /* 0x0000001fff087819 */ /* 0x000fe20000011431 */
[----:B---3--:R-:W-:Y:S03]  /*6720*/  HMMA.16816.F32.BF16 R84, R28, R16, R84 ;  /* 0x000000101c54723c */ /* 0x008fe60000041854 */
[----:B------:R-:W-:-:S04]  /*6730*/  LEA.HI R49, R8, R49, RZ, 0x6 ;  /* 0x0000003108317211 */ /* 0x000fc800078f30ff */
[----:B------:R-:W-:Y:S01]  /*6740*/  SHF.R.S32.HI R49, RZ, 0x6, R49 ;  /* 0x00000006ff317819 */ /* 0x000fe20000011431 */
[C---:B------:R-:W-:Y:S07]  /*6750*/  HMMA.16816.F32.BF16 R88, R4.reuse, R16, R88 ;  /* 0x000000100458723c */ /* 0x040fee0000041858 */
[----:B------:R-:W-:Y:S01]  /*6760*/  IADD3 R16, R48, -0x2, RZ ;  /* 0xfffffffe30107810 */ /* 0x000fe20007ffe0ff */
[----:B------:R-:W-:Y:S01]  /*6770*/  HMMA.16816.F32.BF16 R188, R4, R24, R188 ;  /* 0x0000001804bc723c */ /* 0x000fe200000418bc */
[----:B------:R-:W-:-:S03]  /*6780*/  IMNMX R17, RZ, R49, !PT ;  /* 0x00000031ff117217 */ /* 0x000fc60007800200 */
[----:B------:R1:W-:Y:S01]  /*6790*/  STL [R1+0x78], R16 ;  /* 0x0000781001007387 */ /* 0x0003e20000100800 */
[----:B------:R-:W-:-:S03]  /*67a0*/  ISETP.GE.AND P0, PT, R16, R17, PT ;  /* 0x000000111000720c */ /* 0x000fc60003f06270 */
[C---:B------:R-:W-:Y:S01]  /*67b0*/  HMMA.16816.F32.BF16 R192, R4.reuse, R26, R192 ;  /* 0x0000001a04c0723c */ /* 0x040fe200000418c0 */
[----:B------:R1:W-:Y:S07]  /*67c0*/  STL [R1+0x7c], R17 ;  /* 0x00007c1101007387 */ /* 0x0003ee0000100800 */
[C---:B------:R-:W-:Y:S08]  /*67d0*/  HMMA.16816.F32.BF16 R72, R4.reuse, R20, R72 ;  /* 0x000000140448723c */ /* 0x040ff00000041848 */
[C---:B------:R-:W-:Y:S08]  /*67e0*/  HMMA.16816.F32.BF16 R76, R4.reuse, R22, R76 ;  /* 0x00000016044c723c */ /* 0x040ff0000004184c */
[C---:B------:R-:W-:Y:S08]  /*67f0*/  HMMA.16816.F32.BF16 R92, R4.reuse, R18, R92 ;  /* 0x00000012045c723c */ /* 0x040ff0000004185c */
[C---:B------:R-:W-:Y:S08]  /*6800*/  HMMA.16816.F32.BF16 R108, R4.reuse, R14, R108 ;  /* 0x0000000e046c723c */ /* 0x040ff0000004186c */
[----:B------:R-:W-:Y:S07]  /*6810*/  HMMA.16816.F32.BF16 R124, R4, R10, R124 ;  /* 0x0000000a047c723c */ /* 0x000fee000004187c */
[----:B------:R-:W-:Y:S01]  /*6820*/  FADD.FTZ R5, R197, R54 ;  /* 0x00000036c5057221 */ /* 0x000fe20000010000 */
[----:B------:R-:W-:Y:S01]  /*6830*/  HMMA.16816.F32.BF16 R136, R28, R24, R136 ;  /* 0x000000181c88723c */ /* 0x000fe20000041888 */
[----:B------:R-:W-:-:S03]  /*6840*/  FADD.FTZ R4, R64, R52 ;  /* 0x0000003440047221 */ /* 0x000fc60000010000 */
[----:B------:R1:W-:Y:S04]  /*6850*/  STL [R1+0x70], R5 ;  /* 0x0000700501007387 */ /* 0x0003e80000100800 */
[----:B------:R1:W-:Y:S01]  /*6860*/  STL [R1+0x74], R4 ;  /* 0x0000740401007387 */ /* 0x0003e20000100800 */
[C---:B------:R-:W-:Y:S08]  /*6870*/  HMMA.16816.F32.BF16 R132, R28.reuse, R26, R132 ;  /* 0x0000001a1c84723c */ /* 0x040ff00000041884 */
[C---:B------:R-:W-:Y:S08]  /*6880*/  HMMA.16816.F32.BF16 R68, R28.reuse, R20, R68 ;  /* 0x000000141c44723c */ /* 0x040ff00000041844 */
[C---:B------:R-:W-:Y:S08]  /*6890*/  HMMA.16816.F32.BF16 R80, R28.reuse, R22, R80 ;  /* 0x000000161c50723c */ /* 0x040ff00000041850 */
[C---:B------:R-:W-:Y:S08]  /*68a0*/  HMMA.16816.F32.BF16 R96, R28.reuse, R18, R96 ;  /* 0x000000121c60723c */ /* 0x040ff00000041860 */
[C---:B------:R-:W-:Y:S08]  /*68b0*/  HMMA.16816.F32.BF16 R112, R28.reuse, R14, R112 ;  /* 0x0000000e1c70723c */ /* 0x040ff00000041870 */
[----:B------:R-:W-:Y:S01]  /*68c0*/  HMMA.16816.F32.BF16 R128, R28, R10, R128 ;  /* 0x0000000a1c80723c */ /* 0x000fe20000041880 */
[----:B------:R-:W-:Y:S01]  /*68d0*/  @!UPT UIADD3 URZ, URZ, URZ, URZ ;  /* 0x0000003f3f3ff290 */ /* 0x000fe2000fffe03f */
[----:B------:R-:W-:Y:S11]  /*68e0*/  @!P0 BRA `(.L_x_1649) ;  /* 0x000051c000008947 */ /* 0x000ff60003800000 */
[----:B-1----:R-:W-:Y:S01]  /*68f0*/  MOV R197, R0 ;  /* 0x0000000000c57202 */ /* 0x002fe20000000f00 */
[----:B------:R-:W-:Y:S01]  /*6900*/  IMAD.MOV.U32 R0, RZ, RZ, R16 ;  /* 0x000000ffff007224 */ /* 0x000fe200078e0010 */
[----:B------:R-:W-:Y:S01]  /*6910*/  MOV R200, R2 ;  /* 0x0000000200c87202 */ /* 0x000fe20000000f00 */
[----:B------:R-:W-:Y:S01]  /*6920*/  IMAD.MOV.U32 R198, RZ, RZ, R196 ;  /* 0x000000ffffc67224 */ /* 0x000fe200078e00c4 */
[----:B------:R-:W-:-:S02]  /*6930*/  MOV R199, R3 ;  /* 0x0000000300c77202 */ /* 0x000fc40000000f00 */
[----:B------:R1:W-:Y:S05]  /*6940*/  STL [R1+0x78], R0 ;  /* 0x0000780001007387 */ /* 0x0003ea0000100800 */
.L_x_1660:
[----:B-1----:R-:W2:Y:S01]  /*6950*/  LDL R0, [R1+0x78] ;  /* 0x0000780001007983 */ /* 0x002ea20000100800 */
[----:B------:R-:W-:Y:S04]  /*6960*/  DEPBAR.LE SB0, 0x0 ;  /* 0x000080000000791a */ /* 0x000fe80000000000 */
[----:B------:R-:W-:Y:S01]  /*6970*/  WARPSYNC 0xffffffff ;  /* 0xffffffff00007948 */ /* 0x000fe20003800000 */
[----:B------:R-:W-:Y:S06]  /*6980*/  BAR.SYNC.DEFER_BLOCKING 0x0 ;  /* 0x0000000000007b1d */ /* 0x000fec0000010000 */
[----:B------:R1:W3:Y:S01]  /*6990*/  LDSM.16.M88.4 R64, [R244] ;  /* 0x00000000f440783b */ /* 0x0002e20000000200 */
[----:B------:R-:W-:Y:S03]  /*69a0*/  BSSY B0, `(.L_x_1650) ;  /* 0x0000057000007945 */ /* 0x000fe60003800000 */
[----:B------:R1:W4:Y:S04]  /*69b0*/  LDSM.16.M88.4 R60, [R244+0x2000] ;  /* 0x00200000f43c783b */ /* 0x0003280000000200 */
[----:B------:R1:W1:Y:S04]  /*69c0*/  LDSM.16.M88.4 R16, [R243] ;  /* 0x00000000f310783b */ /* 0x0002680000000200 */
[----:B------:R1:W1:Y:S04]  /*69d0*/  LDSM.16.M88.4 R32, [R243+0x800] ;  /* 0x00080000f320783b */ /* 0x0002680000000200 */
[----:B------:R1:W1:Y:S04]  /*69e0*/  LDSM.16.M88.4 R48, [R243+0x1000] ;  /* 0x00100000f330783b */ /* 0x0002680000000200 */
[----:B------:R1:W1:Y:S04]  /*69f0*/  LDSM.16.M88.4 R204, [R243+0x1800] ;  /* 0x00180000f3cc783b */ /* 0x0002680000000200 */
[----:B------:R1:W1:Y:S04]  /*6a00*/  LDSM.16.M88.4 R208, [R242] ;  /* 0x00000000f2d0783b */ /* 0x0002680000000200 */
[----:B------:R1:W1:Y:S04]  /*6a10*/  LDSM.16.M88.4 R216, [R242+0x2000] ;  /* 0x00200000f2d8783b */ /* 0x0002680000000200 */
[----:B------:R1:W1:Y:S04]  /*6a20*/  LDSM.16.M88.4 R212, [R235] ;  /* 0x00000000ebd4783b */ /* 0x0002680000000200 */
[----:B------:R1:W1:Y:S04]  /*6a30*/  LDSM.16.M88.4 R220, [R235+0x800] ;  /* 0x00080000ebdc783b */ /* 0x0002680000000200 */
[----:B------:R1:W1:Y:S04]  /*6a40*/  LDSM.16.M88.4 R224, [R235+0x1000] ;  /* 0x00100000ebe0783b */ /* 0x0002680000000200 */
[----:B------:R1:W1:Y:S01]  /*6a50*/  LDSM.16.M88.4 R228, [R235+0x1800] ;  /* 0x00180000ebe4783b */ /* 0x0002620000000200 */
[----:B--2---:R-:W-:Y:S11]  /*6a60*/  ISETP.GE.AND P0, PT, R0, RZ, PT ;  /* 0x000000ff0000720c */ /* 0x004ff60003f06270 */
[----:B------:R-:W-:Y:S02]  /*6a70*/  @!UPT UIADD3 URZ, URZ, URZ, URZ ;  /* 0x0000003f3f3ff290 */ /* 0x000fe4000fffe03f */
[----:B------:R-:W-:-:S05]  /*6a80*/  @!P0 BRA `(.L_x_1651) ;  /* 0x0000048000008947 */ /* 0x000fca0003800000 */
[----:B-1-34-:R-:W2:Y:S01]  /*6a90*/  LDL R9, [R1+0x48] ;  /* 0x0000480001097983 */ /* 0x01aea20000100800 */
[----:B------:R-:W-:Y:S03]  /*6aa0*/  SHF.L.U64.HI R10, R250, 0x1, R245 ;  /* 0x00000001fa0a7819 */ /* 0x000fe600000102f5 */
[----:B------:R-:W3:Y:S04]  /*6ab0*/  LDL R8, [R1+0x44] ;  /* 0x0000440001087983 */ /* 0x000ee80000100800 */
[----:B------:R-:W4:Y:S04]  /*6ac0*/  LDL.64 R6, [R1+0x58] ;  /* 0x0000580001067983 */ /* 0x000f280000100a00 */
[----:B------:R-:W5:Y:S04]  /*6ad0*/  LDL R5, [R1+0x30] ;  /* 0x0000300001057983 */ /* 0x000f680000100800 */
[----:B------:R-:W4:Y:S01]  /*6ae0*/  LDL R4, [R1+0xc] ;  /* 0x00000c0001047983 */ /* 0x000f220000100800 */
[----:B--2---:R-:W-:Y:S01]  /*6af0*/  IMAD.WIDE.U32 R2, R9, c[0x0][0x208], RZ ;  /* 0x0000820009027a25 */ /* 0x004fe200078e00ff */
[----:B------:R-:W-:Y:S02]  /*6b00*/  SHF.R.S32.HI R0, RZ, 0x1f, R9 ;  /* 0x0000001fff007819 */ /* 0x000fe40000011409 */
[----:B---3--:R-:W-:Y:S03]  /*6b10*/  SHF.R.S32.HI R11, RZ, 0x1f, R8 ;  /* 0x0000001fff0b7819 */ /* 0x008fe60000011408 */
[----:B------:R-:W-:Y:S02]  /*6b20*/  IMAD R0, R0, c[0x0][0x208], RZ ;  /* 0x0000820000007a24 */ /* 0x000fe400078e02ff */
[----:B------:R-:W-:Y:S02]  /*6b30*/  IMAD R11, R11, c[0x0][0x218], RZ ;  /* 0x000086000b0b7a24 */ /* 0x000fe400078e02ff */
[----:B------:R-:W-:Y:S02]  /*6b40*/  IMAD R0, R9, c[0x0][0x20c], R0 ;  /* 0x0000830009007a24 */ /* 0x000fe400078e0200 */
[C---:B------:R-:W-:Y:S02]  /*6b50*/  IMAD R11, R8.reuse, c[0x0][0x21c], R11 ;  /* 0x00008700080b7a24 */ /* 0x040fe400078e020b */
[----:B------:R-:W-:Y:S04]  /*6b60*/  IMAD.IADD R3, R3, 0x1, R0 ;  /* 0x0000000103037824 */ /* 0x000fe800078e0200 */
[----:B------:R-:W-:Y:S05]  /*6b70*/  IMAD.WIDE.U32 R2, R8, c[0x0][0x218], R2 ;  /* 0x0000860008027a25 */ /* 0x000fea00078e0002 */
[----:B----4-:R-:W-:Y:S02]  /*6b80*/  IADD3 R0, P0, R6, R2, RZ ;  /* 0x0000000206007210 */ /* 0x010fe40007f1e0ff */
[----:B------:R-:W-:Y:S02]  /*6b90*/  SHF.L.U64.HI R2, R4, 0x1, R246 ;  /* 0x0000000104027819 */ /* 0x000fe400000102f6 */
[----:B-----5:R-:W-:Y:S02]  /*6ba0*/  IADD3.X R11, R5, R3, R11, P0, !PT ;  /* 0x00000003050b7210 */ /* 0x020fe400007fe40b */
[----:B------:R-:W-:Y:S02]  /*6bb0*/  LEA R12, P0, R0, c[0x0][0x1f8], 0x1 ;  /* 0x00007e00000c7a11 */ /* 0x000fe400078008ff */
[----:B------:R-:W-:Y:S02]  /*6bc0*/  SHF.L.U32 R3, R250, 0x1, RZ ;  /* 0x00000001fa037819 */ /* 0x000fe400000006ff */
[----:B------:R-:W-:Y:S01]  /*6bd0*/  LEA.HI.X R11, R0, c[0x0][0x1fc], R11, 0x1, P0 ;  /* 0x00007f00000b7a11 */ /* 0x000fe200000f0c0b */
[----:B------:R-:W-:Y:S01]  /*6be0*/  IMAD.SHL.U32 R0, R4, 0x2, RZ ;  /* 0x0000000204007824 */ /* 0x000fe200078e00ff */
[----:B------:R-:W-:-:S05]  /*6bf0*/  BRA.DIV ~URZ, `(.L_x_1652) ;  /* 0x0000e3027f007947 */ /* 0x000fca000b800000 */
[----:B------:R1:W2:Y:S02]  /*6c00*/  SHFL.IDX PT, R13, R11, RZ, 0x181f ;  /* 0x00181fff0b0d7589 */ /* 0x0002a400000e0000 */
.L_x_1739:
[----:B------:R-:W-:-:S05]  /*6c10*/  BRA.DIV ~URZ, `(.L_x_1653) ;  /* 0x0000e3527f007947 */ /* 0x000fca000b800000 */
[----:B------:R-:W3:Y:S04]  /*6c20*/  LDL R4, [R1+0xc] ;  /* 0x00000c0001047983 */ /* 0x000ee80000100800 */
[----:B------:R-:W4:Y:S01]  /*6c30*/  SHFL.IDX PT, R6, R12, RZ, 0x181f ;  /* 0x00181fff0c067589 */ /* 0x000f2200000e0000 */
[----:B---3--:R-:W-:Y:S02]  /*6c40*/  ISETP.GE.AND P2, PT, R4, c[0x0][0x1d4], PT ;  /* 0x0000750004007a0c */ /* 0x008fe40003f46270 */
[CC--:B----4-:R-:W-:Y:S02]  /*6c50*/  IADD3 R4, P0, R6.reuse, R0.reuse, RZ ;  /* 0x0000000006047210 */ /* 0x0d0fe40007f1e0ff */
[-C--:B------:R-:W-:Y:S03]  /*6c60*/  IADD3 R8, P5, R6, R3.reuse, RZ ;  /* 0x0000000306087210 */ /* 0x080fe60007fbe0ff */
[C---:B--2---:R-:W-:Y:S01]  /*6c70*/  IMAD.X R5, R13.reuse, 0x1, R2, P0 ;  /* 0x000000010d057824 */ /* 0x044fe200000e0602 */
[----:B------:R-:W-:Y:S01]  /*6c80*/  ISETP.GE.AND P0, PT, R250, c[0x0][0x1d4], PT ;  /* 0x00007500fa007a0c */ /* 0x000fe20003f06270 */
[----:B------:R-:W-:Y:S04]  /*6c90*/  IMAD.X R9, R13, 0x1, R10, P5 ;  /* 0x000000010d097824 */ /* 0x000fe800028e060a */
[----:B------:R-:W-:Y:S01]  /*6ca0*/  @!PT LDS RZ, [RZ] ;  /* 0x00000000fffff984 */ /* 0x000fe20000000800 */
[----:B------:R-:W-:Y:S01]  /*6cb0*/  @!PT LDS RZ, [RZ] ;  /* 0x00000000fffff984 */ /* 0x000fe20000000800 */
[----:B------:R2:W-:Y:S08]  /*6cc0*/  LDGSTS.E.BYPASS.LTC128B.128 [R251+0x100], [R4.64], !P2 ;  /* 0x0010000004fb7fae */ /* 0x0005f0000d101d46 */
[----:B------:R3:W-:Y:S04]  /*6cd0*/  LDGSTS.E.BYPASS.LTC128B.128 [R251+0x2100], [R8.64], !P0 ;  /* 0x0210000008fb7fae */ /* 0x0007e8000c101d46 */
[----:B--2---:R-:W2:Y:S04]  /*6ce0*/  SHFL.IDX PT, R4, R12, 0x1, 0x181f ;  /* 0x00381f000c047f89 */ /* 0x004ea800000e0000 */
[----:B------:R-:W4:Y:S01]  /*6cf0*/  SHFL.IDX PT, R5, R11, 0x1, 0x181f ;  /* 0x00381f000b057f89 */ /* 0x000f2200000e0000 */
[CC--:B--2---:R-:W-:Y:S02]  /*6d00*/  IADD3 R6, P6, R4.reuse, R0.reuse, RZ ;  /* 0x0000000004067210 */ /* 0x0c4fe40007fde0ff */
[-C--:B------:R-:W-:Y:S02]  /*6d10*/  IADD3 R14, P5, R4, R3.reuse, RZ ;  /* 0x00000003040e7210 */ /* 0x080fe40007fbe0ff */
[----:B------:R-:W2:Y:S01]  /*6d20*/  SHFL.IDX PT, R4, R12, 0x2, 0x181f ;  /* 0x00581f000c047f89 */ /* 0x000ea200000e0000 */
[C---:B----4-:R-:W-:Y:S02]  /*6d30*/  IMAD.X R7, R5.reuse, 0x1, R2, P6 ;  /* 0x0000000105077824 */ /* 0x050fe400030e0602 */
[----:B------:R-:W-:Y:S02]  /*6d40*/  IMAD.X R15, R5, 0x1, R10, P5 ;  /* 0x00000001050f7824 */ /* 0x000fe400028e060a */
[----:B------:R-:W4:Y:S04]  /*6d50*/  SHFL.IDX PT, R5, R11, 0x2, 0x181f ;  /* 0x00581f000b057f89 */ /* 0x000f2800000e0000 */
[----:B------:R2:W-:Y:S04]  /*6d60*/  LDGSTS.E.BYPASS.LTC128B.128 [R251+0x900], [R6.64], !P2 ;  /* 0x0090000006fb7fae */ /* 0x0005e8000d101d46 */
[----:B------:R5:W-:Y:S04]  /*6d70*/  LDGSTS.E.BYPASS.LTC128B.128 [R251+0x2900], [R14.64], !P0 ;  /* 0x029000000efb7fae */ /* 0x000be8000c101d46 */
[----:B-1----:R-:W1:Y:S01]  /*6d80*/  SHFL.IDX PT, R11, R11, 0x3, 0x181f ;  /* 0x00781f000b0b7f89 */ /* 0x002e6200000e0000 */
[C---:B--2---:R-:W-:Y:S02]  /*6d90*/  IADD3 R6, P5, R4.reuse, R0, RZ ;  /* 0x0000000004067210 */ /* 0x044fe40007fbe0ff */
[----:B-----5:R-:W-:Y:S03]  /*6da0*/  SEL R15, RZ, 0x10, P2 ;  /* 0x00000010ff0f7807 */ /* 0x020fe60001000000 */
[C---:B----4-:R-:W-:Y:S01]  /*6db0*/  IMAD.X R7, R5.reuse, 0x1, R2, P5 ;  /* 0x0000000105077824 */ /* 0x050fe200028e0602 */
[----:B------:R-:W-:Y:S04]  /*6dc0*/  SEL R14, RZ, 0x10, P0 ;  /* 0x00000010ff0e7807 */ /* 0x000fe80000000000 */
[----:B------:R2:W-:Y:S02]  /*6dd0*/  LDGSTS.E.BYPASS.LTC128B.128 [R251+0x1100], [R6.64], !P2 ;  /* 0x0110000006fb7fae */ /* 0x0005e4000d101d46 */
[----:B--2---:R-:W-:Y:S05]  /*6de0*/  IADD3 R6, P5, R4, R3, RZ ;  /* 0x0000000304067210 */ /* 0x004fea0007fbe0ff */
[----:B------:R-:W-:Y:S02]  /*6df0*/  IMAD.X R7, R5, 0x1, R10, P5 ;  /* 0x0000000105077824 */ /* 0x000fe400028e060a */
[----:B------:R3:W2:Y:S04]  /*6e00*/  SHFL.IDX PT, R5, R12, 0x3, 0x181f ;  /* 0x00781f000c057f89 */ /* 0x0006a800000e0000 */
[----:B------:R3:W-:Y:S02]  /*6e10*/  LDGSTS.E.BYPASS.LTC128B.128 [R251+0x3100], [R6.64], !P0 ;  /* 0x0310000006fb7fae */ /* 0x0007e4000c101d46 */
.L_x_1740:
[C---:B-1----:R-:W-:Y:S02]  /*6e20*/  IADD3 R4, -R15.reuse, 0x10, RZ ;  /* 0x000000100f047810 */ /* 0x042fe40007ffe1ff */
[----:B------:R-:W-:Y:S02]  /*6e30*/  ISETP.NE.U32.AND P6, PT, R15, RZ, PT ;  /* 0x000000ff0f00720c */ /* 0x000fe40003fc5070 */
[----:B------:R-:W-:Y:S02]  /*6e40*/  LOP3.LUT R4, R4, 0xf, RZ, 0xc0, !PT ;  /* 0x0000000f04047812 */ /* 0x000fe400078ec0ff */
[----:B------:R-:W-:Y:S02]  /*6e50*/  ISETP.NE.U32.AND P5, PT, R14, RZ, PT ;  /* 0x000000ff0e00720c */ /* 0x000fe40003fa5070 */
[----:B--23--:R-:W-:Y:S02]  /*6e60*/  IADD3 R6, P2, P0, R4, R5, R0 ;  /* 0x0000000504067210 */ /* 0x00cfe4000785e000 */
[----:B------:R-:W-:Y:S02]  /*6e70*/  IADD3 R0, -R14, 0x10, RZ ;  /* 0x000000100e007810 */ /* 0x000fe40007ffe1ff */
[----:B------:R-:W-:Y:S02]  /*6e80*/  IADD3.X R7, RZ, R11, R2, P2, P0 ;  /* 0x0000000bff077210 */ /* 0x000fe400017e0402 */
[----:B------:R-:W-:Y:S03]  /*6e90*/  LOP3.LUT R0, R0, 0xf, RZ, 0xc0, !PT ;  /* 0x0000000f00007812 */ /* 0x000fe600078ec0ff */
[----:B------:R-:W-:Y:S01]  /*6ea0*/  @!PT LDS RZ, [RZ] ;  /* 0x00000000fffff984 */ /* 0x000fe20000000800 */
[----:B------:R-:W-:Y:S01]  /*6eb0*/  @!PT LDS RZ, [RZ] ;  /* 0x00000000fffff984 */ /* 0x000fe20000000800 */
[----:B------:R-:W-:Y:S01]  /*6ec0*/  @!PT LDS RZ, [RZ] ;  /* 0x00000000fffff984 */ /* 0x000fe20000000800 */
[----:B------:R1:W-:Y:S01]  /*6ed0*/  LDGSTS.E.BYPASS.LTC128B.128.ZFILL [R251+0x1900], [R6.64], P6 ;  /* 0x0190000006fb7fae */ /* 0x0003e2000b141d46 */
[----:B------:R-:W-:Y:S04]  /*6ee0*/  IADD3 R2, P2, P0, R0, R5, R3 ;  /* 0x0000000500027210 */ /* 0x000fe8000785e003 */
[----:B------:R-:W-:Y:S05]  /*6ef0*/  IADD3.X R3, RZ, R11, R10, P2, P0 ;  /* 0x0000000bff037210 */ /* 0x000fea00017e040a */
[----:B------:R1:W-:Y:S04]  /*6f00*/  LDGSTS.E.BYPASS.LTC128B.128.ZFILL [R251+0x3900], [R2.64], P5 ;  /* 0x0390000002fb7fae */ /* 0x0003e8000a941d46 */
.L_x_1651:
[----:B-1-34-:R-:W-:Y:S05]  /*6f10*/  BSYNC B0 ;  /* 0x0000000000007941 */ /* 0x01afea0003800000 */
.L_x_1650:
[----:B------:R-:W0:Y:S01]  /*6f20*/  LDGDEPBAR ;  /* 0x00000000000079af */ /* 0x000e220000000000 */
[----:B------:R-:W-:Y:S01]  /*6f30*/  WARPSYNC 0xffffffff ;  /* 0xffffffff00007948 */ /* 0x000fe20003800000 */
[-C--:B------:R-:W-:Y:S01]  /*6f40*/  HMMA.16816.F32.BF16 R4, R64, R16.reuse, RZ ;  /* 0x000000104004723c */ /* 0x080fe200000418ff */
[----:B------:R-:W-:Y:S07]  /*6f50*/  BSSY B0, `(.L_x_1654) ;  /* 0x0000182000007945 */ /* 0x000fee0003800000 */
        /* <DEDUP_REMOVED lines=15> */
[----:B------:R-:W-:Y:S07]  /*7050*/  LDSM.16.M88.4 R204, [R241] ;  /* 0x00000000f1cc783b */ /* 0x000fee0000000200 */
[-C--:B------:R-:W-:Y:S08]  /*7060*/  HMMA.16816.F32.BF16 R4, R208, R212.reuse, R4 ;  /* 0x000000d4d004723c */ /* 0x080ff00000041804 */
[C---:B------:R-:W-:Y:S08]  /*7070*/  HMMA.16816.F32.BF16 R8, R216.reuse, R212, R8 ;  /* 0x000000d4d808723c */ /* 0x040ff00000041808 */
[-C--:B------:R-:W-:Y:S08]  /*7080*/  HMMA.16816.F32.BF16 R12, R216, R214.reuse, R12 ;  /* 0x000000d6d80c723c */ /* 0x080ff0000004180c */
[C---:B------:R-:W-:Y:S01]  /*7090*/  HMMA.16816.F32.BF16 R16, R208.reuse, R214, R16 ;  /* 0x000000d6d010723c */ /* 0x040fe20000041810 */
[----:B------:R-:W1:Y:S07]  /*70a0*/  LDSM.16.M88.4 R212, [R234] ;  /* 0x00000000ead4783b */ /* 0x000e6e0000000200 */
        /* <DEDUP_REMOVED lines=20> */
[----:B------:R-:W-:Y:S07]  /*71f0*/  LDSM.16.M88.4 R212, [R232+-0x2000] ;  /* 0xffe00000e8d4783b */ /* 0x000fee0000000200 */
[-C--:B---3--:R-:W-:Y:S08]  /*7200*/  HMMA.16816.F32.BF16 R20, R204, R208.reuse, R20 ;  /* 0x000000d0cc14723c */ /* 0x088ff00000041814 */
        /* <DEDUP_REMOVED lines=12> */
[----:B------:R-:W-:Y:S07]  /*72d0*/  LDSM.16.M88.4 R220, [R232+-0x1000] ;  /* 0xfff00000e8dc783b */ /* 0x000fee0000000200 */
[----:B------:R-:W-:Y:S01]  /*72e0*/  HMMA.16816.F32.BF16 R64, R204, R226, R64 ;  /* 0x000000e2cc40723c */ /* 0x000fe20000041840 */
[----:B------:R-:W3:Y:S07]  /*72f0*/  LDSM.16.M88.4 R204, [R232+-0x1800] ;  /* 0xffe80000e8cc783b */ /* 0x000eee0000000200 */
[-C--:B-1----:R-:W-:Y:S01]  /*7300*/  HMMA.16816.F32.BF16 R4, R208, R212.reuse, R4 ;  /* 0x000000d4d004723c */ /* 0x082fe20000041804 */
[----:B------:R-:W1:Y:S07]  /*7310*/  LDSM.16.M88.4 R224, [R232+-0x800] ;  /* 0xfff80000e8e0783b */ /* 0x000e6e0000000200 */
        /* <DEDUP_REMOVED lines=39> */
[----:B------:R-:W-:Y:S07]  /*7590*/  LDSM.16.M88.4 R220, [R235+0x3000] ;  /* 0x00300000ebdc783b */ /* 0x000fee0000000200 */
[----:B------:R-:W-:Y:S01]  /*75a0*/  HMMA.16816.F32.BF16 R64, R204, R226, R64 ;  /* 0x000000e2cc40723c */ /* 0x000fe20000041840 */
[----:B------:R-:W2:Y:S07]  /*75b0*/  LDSM.16.M88.4 R204, [R235+0x2800] ;  /* 0x00280000ebcc783b */ /* 0x000eae0000000200 */
[-C--:B-1----:R-:W-:Y:S01]  /*75c0*/  HMMA.16816.F32.BF16 R4, R208, R212.reuse, R4 ;  /* 0x000000d4d004723c */ /* 0x082fe20000041804 */
[----:B------:R-:W1:Y:S07]  /*75d0*/  LDSM.16.M88.4 R224, [R235+0x3800] ;  /* 0x00380000ebe0783b */ /* 0x000e6e0000000200 */
        /* <DEDUP_REMOVED lines=30> */
[----:B------:R-:W1:Y:S07]  /*77c0*/  LDSM.16.M88.4 R216, [R232] ;  /* 0x00000000e8d8783b */ /* 0x000e6e0000000200 */
[-C--:B----4-:R-:W-:Y:S08]  /*77d0*/  HMMA.16816.F32.BF16 R36, R204, R208.reuse, R36 ;  /* 0x000000d0cc24723c */ /* 0x090ff00000041824 */
[C---:B------:R-:W-:Y:S08]  /*77e0*/  HMMA.16816.F32.BF16 R40, R220.reuse, R208, R40 ;  /* 0x000000d0dc28723c */ /* 0x040ff00000041828 */
[-C--:B------:R-:W-:Y:S08]  /*77f0*/  HMMA.16816.F32.BF16 R44, R220, R210.reuse, R44 ;  /* 0x000000d2dc2c723c */ /* 0x080ff0000004182c */
[C---:B------:R-:W-:Y:S01]  /*7800*/  HMMA.16816.F32.BF16 R48, R204.reuse, R210, R48 ;  /* 0x000000d2cc30723c */ /* 0x040fe20000041830 */
[----:B------:R-:W3:Y:S07]  /*7810*/  LDSM.16.M88.4 R208, [R233+0x6000] ;  /* 0x00600000e9d0783b */ /* 0x000eee0000000200 */
[-C--:B--2---:R-:W-:Y:S08]  /*7820*/  HMMA.16816.F32.BF16 R52, R204, R224.reuse, R52 ;  /* 0x000000e0cc34723c */ /* 0x084ff00000041834 */
[C---:B------:R-:W-:Y:S08]  /*7830*/  HMMA.16816.F32.BF16 R56, R220.reuse, R224, R56 ;  /* 0x000000e0dc38723c */ /* 0x040ff00000041838 */
[-C--:B------:R-:W-:Y:S01]  /*7840*/  HMMA.16816.F32.BF16 R60, R220, R226.reuse, R60 ;  /* 0x000000e2dc3c723c */ /* 0x080fe2000004183c */
[----:B------:R-:W2:Y:S07]  /*7850*/  LDL R220, [R1+0x78] ;  /* 0x0000780001dc7983 */ /* 0x000eae0000100800 */
[----:B------:R-:W-:Y:S08]  /*7860*/  HMMA.16816.F32.BF16 R64, R204, R226, R64 ;  /* 0x000000e2cc40723c */ /* 0x000ff00000041840 */
[-C--:B-1----:R-:W-:Y:S08]  /*7870*/  HMMA.16816.F32.BF16 R4, R212, R216.reuse, R4 ;  /* 0x000000d8d404723c */ /* 0x082ff00000041804 */
[C---:B---3--:R-:W-:Y:S08]  /*7880*/  HMMA.16816.F32.BF16 R8, R208.reuse, R216, R8 ;  /* 0x000000d8d008723c */ /* 0x048ff00000041808 */
[-C--:B------:R-:W-:Y:S08]  /*7890*/  HMMA.16816.F32.BF16 R12, R208, R218.reuse, R12 ;  /* 0x000000dad00c723c */ /* 0x080ff0000004180c */
[----:B------:R-:W-:Y:S01]  /*78a0*/  FMUL.FTZ R7, R7, c[0x0][0x320] ;  /* 0x0000c80007077a20 */ /* 0x000fe20000410000 */
[C---:B------:R-:W-:Y:S03]  /*78b0*/  HMMA.16816.F32.BF16 R16, R212.reuse, R218, R16 ;  /* 0x000000dad410723c */ /* 0x040fe60000041810 */
[----:B------:R1:W3:Y:S01]  /*78c0*/  MUFU.TANH R196, R7 ;  /* 0x0000000700c47308 */ /* 0x0002e20000002400 */
[----:B------:R-:W-:Y:S02]  /*78d0*/  FMUL.FTZ R0, R4, c[0x0][0x320] ;  /* 0x0000c80004007a20 */ /* 0x000fe40000410000 */
[----:B------:R-:W-:Y:S02]  /*78e0*/  FMUL.FTZ R2, R5, c[0x0][0x320] ;  /* 0x0000c80005027a20 */ /* 0x000fe40000410000 */
[----:B------:R-:W-:Y:S04]  /*78f0*/  FMUL.FTZ R3, R6, c[0x0][0x320] ;  /* 0x0000c80006037a20 */ /* 0x000fe80000410000 */
[----:B------:R-:W-:Y:S01]  /*7900*/  FMUL.FTZ R8, R8, c[0x0][0x320] ;  /* 0x0000c80008087a20 */ /* 0x000fe20000410000 */
[----:B------:R-:W4:Y:S01]  /*7910*/  MUFU.TANH R0, R0 ;  /* 0x0000000000007308 */ /* 0x000f220000002400 */
        /* <DEDUP_REMOVED lines=8> */
[----:B-1----:R-:W1:Y:S01]  /*79a0*/  LDSM.16.M88.4 R4, [R232+0x800] ;  /* 0x00080000e804783b */ /* 0x002e620000000200 */
[----:B------:R-:W-:Y:S02]  /*79b0*/  FMUL.FTZ R16, R16, c[0x0][0x320] ;  /* 0x0000c80010107a20 */ /* 0x000fe40000410000 */
[----:B------:R-:W-:Y:S02]  /*79c0*/  FMUL.FTZ R17, R17, c[0x0][0x320] ;  /* 0x0000c80011117a20 */ /* 0x000fe40000410000 */
[----:B------:R-:W-:Y:S01]  /*79d0*/  FMUL.FTZ R18, R18, c[0x0][0x320] ;  /* 0x0000c80012127a20 */ /* 0x000fe20000410000 */
[----:B------:R-:W1:Y:S01]  /*79e0*/  MUFU.TANH R204, R9 ;  /* 0x0000000900cc7308 */ /* 0x000e620000002400 */
[----:B------:R-:W-:Y:S09]  /*79f0*/  FMUL.FTZ R19, R19, c[0x0][0x320] ;  /* 0x0000c80013137a20 */ /* 0x000ff20000410000 */
[----:B------:R-:W1:Y:S10]  /*7a00*/  MUFU.TANH R205, R10 ;  /* 0x0000000a00cd7308 */ /* 0x000e740000002400 */
[----:B------:R5:W2:Y:S10]  /*7a10*/  MUFU.TANH R206, R11 ;  /* 0x0000000b00ce7308 */ /* 0x000ab40000002400 */
[----:B------:R-:W2:Y:S01]  /*7a20*/  MUFU.TANH R2, R2 ;  /* 0x0000000200027308 */ /* 0x000ea20000002400 */
[-C--:B-1----:R-:W-:Y:S09]  /*7a30*/  HMMA.16816.F32.BF16 R20, R212, R4.reuse, R20 ;  /* 0x00000004d414723c */ /* 0x082ff20000041814 */
[----:B------:R-:W1:Y:S01]  /*7a40*/  MUFU.TANH R3, R3 ;  /* 0x0000000300037308 */ /* 0x000e620000002400 */
[C---:B------:R-:W-:Y:S01]  /*7a50*/  HMMA.16816.F32.BF16 R24, R208.reuse, R4, R24 ;  /* 0x00000004d018723c */ /* 0x040fe20000041818 */
[----:B-----5:R-:W5:Y:S08]  /*7a60*/  LDSM.16.M88.4 R8, [R232+0x1000] ;  /* 0x00100000e808783b */ /* 0x020f700000000200 */
[----:B------:R-:W1:Y:S01]  /*7a70*/  MUFU.TANH R12, R12 ;  /* 0x0000000c000c7308 */ /* 0x000e620000002400 */
[-C--:B------:R-:W-:Y:S04]  /*7a80*/  HMMA.16816.F32.BF16 R28, R208, R6.reuse, R28 ;  /* 0x00000006d01c723c */ /* 0x080fe8000004181c */
[----:B------:R-:W-:Y:S04]  /*7a90*/  FMUL.FTZ R20, R20, c[0x0][0x320] ;  /* 0x0000c80014147a20 */ /* 0x000fe80000410000 */
[C---:B------:R-:W-:Y:S01]  /*7aa0*/  HMMA.16816.F32.BF16 R32, R212.reuse, R6, R32 ;  /* 0x00000006d420723c */ /* 0x040fe20000041820 */
[----:B------:R-:W1:Y:S01]  /*7ab0*/  MUFU.TANH R13, R13 ;  /* 0x0000000d000d7308 */ /* 0x000e620000002400 */
[----:B------:R-:W1:Y:S01]  /*7ac0*/  LDSM.16.M88.4 R4, [R232+0x1800] ;  /* 0x00180000e804783b */ /* 0x000e620000000200 */
[----:B------:R-:W-:Y:S04]  /*7ad0*/  DEPBAR.LE SB0, 0x0 ;  /* 0x000080000000791a */ /* 0x000fe80000000000 */
[----:B------:R-:W-:Y:S02]  /*7ae0*/  FMUL.FTZ R21, R21, c[0x0][0x320] ;  /* 0x0000c80015157a20 */ /* 0x000fe40000410000 */
[----:B------:R-:W-:Y:S02]  /*7af0*/  FMUL.FTZ R22, R22, c[0x0][0x320] ;  /* 0x0000c80016167a20 */ /* 0x000fe40000410000 */
[----:B------:R-:W1:Y:S01]  /*7b00*/  MUFU.TANH R14, R14 ;  /* 0x0000000e000e7308 */ /* 0x000e620000002400 */
[----:B------:R-:W-:Y:S01]  /*7b10*/  BAR.SYNC.DEFER_BLOCKING 0x0 ;  /* 0x0000000000007b1d */ /* 0x000fe20000010000 */
[----:B------:R-:W-:Y:S02]  /*7b20*/  FMUL.FTZ R23, R23, c[0x0][0x320] ;  /* 0x0000c80017177a20 */ /* 0x000fe40000410000 */
[----:B------:R-:W-:Y:S02]  /*7b30*/  FMUL.FTZ R24, R24, c[0x0][0x320] ;  /* 0x0000c80018187a20 */ /* 0x000fe40000410000 */
[----:B------:R-:W-:Y:S02]  /*7b40*/  FMUL.FTZ R25, R25, c[0x0][0x320] ;  /* 0x0000c80019197a20 */ /* 0x000fe40000410000 */
[----:B------:R-:W-:Y:S02]  /*7b50*/  FMUL.FTZ R26, R26, c[0x0][0x320] ;  /* 0x0000c8001a1a7a20 */ /* 0x000fe40000410000 */
[----:B------:R-:W1:Y:S01]  /*7b60*/  MUFU.TANH R15, R15 ;  /* 0x0000000f000f7308 */ /* 0x000e620000002400 */
[----:B------:R-:W-:Y:S02]  /*7b70*/  FMUL.FTZ R27, R27, c[0x0][0x320] ;  /* 0x0000c8001b1b7a20 */ /* 0x000fe40000410000 */
[----:B------:R-:W-:Y:S01]  /*7b80*/  FMUL.FTZ R28, R28, c[0x0][0x320] ;  /* 0x0000c8001c1c7a20 */ /* 0x000fe20000410000 */
[-C--:B-----5:R-:W-:Y:S05]  /*7b90*/  HMMA.16816.F32.BF16 R36, R212, R8.reuse, R36 ;  /* 0x00000008d424723c */ /* 0x0a0fea0000041824 */
[----:B------:R-:W-:Y:S01]  /*7ba0*/  FMUL.FTZ R29, R29, c[0x0][0x320] ;  /* 0x0000c8001d1d7a20 */ /* 0x000fe20000410000 */
[----:B------:R-:W1:Y:S01]  /*7bb0*/  MUFU.TANH R16, R16 ;  /* 0x0000001000107308 */ /* 0x000e620000002400 */
[----:B------:R-:W-:Y:S01]  /*7bc0*/  FMUL.FTZ R30, R30, c[0x0][0x320] ;  /* 0x0000c8001e1e7a20 */ /* 0x000fe20000410000 */
[C---:B------:R-:W-:Y:S04]  /*7bd0*/  HMMA.16816.F32.BF16 R40, R208.reuse, R8, R40 ;  /* 0x00000008d028723c */ /* 0x040fe80000041828 */
[----:B------:R-:W-:Y:S02]  /*7be0*/  FMUL.FTZ R31, R31, c[0x0][0x320] ;  /* 0x0000c8001f1f7a20 */ /* 0x000fe40000410000 */
[----:B------:R-:W-:Y:S02]  /*7bf0*/  FMUL.FTZ R32, R32, c[0x0][0x320] ;  /* 0x0000c80020207a20 */ /* 0x000fe40000410000 */
[----:B------:R-:W2:Y:S01]  /*7c00*/  MUFU.TANH R17, R17 ;  /* 0x0000001100117308 */ /* 0x000ea20000002400 */
[-C--:B------:R-:W-:Y:S03]  /*7c10*/  HMMA.16816.F32.BF16 R44, R208, R10.reuse, R44 ;  /* 0x0000000ad02c723c */ /* 0x080fe6000004182c */
[----:B------:R-:W-:Y:S02]  /*7c20*/  FMUL.FTZ R33, R33, c[0x0][0x320] ;  /* 0x0000c80021217a20 */ /* 0x000fe40000410000 */
[----:B------:R-:W-:Y:S02]  /*7c30*/  FMUL.FTZ R34, R34, c[0x0][0x320] ;  /* 0x0000c80022227a20 */ /* 0x000fe40000410000 */
[----:B------:R-:W-:Y:S01]  /*7c40*/  FMUL.FTZ R35, R35, c[0x0][0x320] ;  /* 0x0000c80023237a20 */ /* 0x000fe20000410000 */
[C---:B------:R-:W-:Y:S01]  /*7c50*/  HMMA.16816.F32.BF16 R48, R212.reuse, R10, R48 ;  /* 0x0000000ad430723c */ /* 0x040fe20000041830 */
[----:B------:R-:W2:Y:S03]  /*7c60*/  MUFU.TANH R18, R18 ;  /* 0x0000001200127308 */ /* 0x000ea60000002400 */
[----:B------:R-:W-:Y:S02]  /*7c70*/  FMUL.FTZ R36, R36, c[0x0][0x320] ;  /* 0x0000c80024247a20 */ /* 0x000fe40000410000 */
[----:B------:R-:W-:Y:S02]  /*7c80*/  FMUL.FTZ R37, R37, c[0x0][0x320] ;  /* 0x0000c80025257a20 */ /* 0x000fe40000410000 */
[-C--:B-1----:R-:W-:Y:S03]  /*7c90*/  HMMA.16816.F32.BF16 R52, R212, R4.reuse, R52 ;  /* 0x00000004d434723c */ /* 0x082fe60000041834 */
[----:B------:R-:W1:Y:S01]  /*7ca0*/  MUFU.TANH R19, R19 ;  /* 0x0000001300137308 */ /* 0x000e620000002400 */
[----:B------:R-:W-:Y:S02]  /*7cb0*/  FMUL.FTZ R38, R38, c[0x0][0x320] ;  /* 0x0000c80026267a20 */ /* 0x000fe40000410000 */
[----:B------:R-:W-:Y:S02]  /*7cc0*/  FMUL.FTZ R39, R39, c[0x0][0x320] ;  /* 0x0000c80027277a20 */ /* 0x000fe40000410000 */
[C---:B------:R-:W-:Y:S04]  /*7cd0*/  HMMA.16816.F32.BF16 R56, R208.reuse, R4, R56 ;  /* 0x00000004d038723c */ /* 0x040fe80000041838 */
[----:B------:R-:W-:Y:S01]  /*7ce0*/  FMUL.FTZ R40, R40, c[0x0][0x320] ;  /* 0x0000c80028287a20 */ /* 0x000fe20000410000 */
[----:B------:R-:W1:Y:S01]  /*7cf0*/  MUFU.TANH R20, R20 ;  /* 0x0000001400147308 */ /* 0x000e620000002400 */
[----:B------:R-:W-:Y:S02]  /*7d00*/  FMUL.FTZ R41, R41, c[0x0][0x320] ;  /* 0x0000c80029297a20 */ /* 0x000fe40000410000 */
[-C--:B------:R-:W-:Y:S04]  /*7d10*/  HMMA.16816.F32.BF16 R60, R208, R6.reuse, R60 ;  /* 0x00000006d03c723c */ /* 0x080fe8000004183c */
[----:B------:R-:W-:Y:S02]  /*7d20*/  FMUL.FTZ R51, R51, c[0x0][0x320] ;  /* 0x0000c80033337a20 */ /* 0x000fe40000410000 */
[----:B------:R-:W-:Y:S01]  /*7d30*/  FMUL.FTZ R42, R42, c[0x0][0x320] ;  /* 0x0000c8002a2a7a20 */ /* 0x000fe20000410000 */
[----:B------:R-:W1:Y:S01]  /*7d40*/  MUFU.TANH R21, R21 ;  /* 0x0000001500157308 */ /* 0x000e620000002400 */
[----:B------:R-:W-:Y:S04]  /*7d50*/  HMMA.16816.F32.BF16 R64, R212, R6, R64 ;  /* 0x00000006d440723c */ /* 0x000fe80000041840 */
[----:B------:R-:W-:Y:S02]  /*7d60*/  FMUL.FTZ R43, R43, c[0x0][0x320] ;  /* 0x0000c8002b2b7a20 */ /* 0x000fe40000410000 */
[----:B------:R-:W-:Y:S02]  /*7d70*/  FMUL.FTZ R10, R44, c[0x0][0x320] ;  /* 0x0000c8002c0a7a20 */ /* 0x000fe40000410000 */
[----:B------:R-:W-:Y:S01]  /*7d80*/  FMUL.FTZ R11, R45, c[0x0][0x320] ;  /* 0x0000c8002d0b7a20 */ /* 0x000fe20000410000 */
        /* <DEDUP_REMOVED lines=17> */
[----:B------:R5:W2:Y:S01]  /*7ea0*/  MUFU.TANH R218, R64 ;  /* 0x0000004000da7308 */ /* 0x000aa20000002400 */
[----:B------:R-:W-:Y:S02]  /*7eb0*/  FMUL.FTZ R56, R56, c[0x0][0x320] ;  /* 0x0000c80038387a20 */ /* 0x000fe40000410000 */
[----:B------:R-:W-:Y:S02]  /*7ec0*/  FMUL.FTZ R57, R57, c[0x0][0x320] ;  /* 0x0000c80039397a20 */ /* 0x000fe40000410000 */
[----:B------:R-:W-:Y:S02]  /*7ed0*/  FMUL.FTZ R58, R58, c[0x0][0x320] ;  /* 0x0000c8003a3a7a20 */ /* 0x000fe40000410000 */
[----:B------:R-:W-:Y:S02]  /*7ee0*/  FMUL.FTZ R60, R60, c[0x0][0x320] ;  /* 0x0000c8003c3c7a20 */ /* 0x000fe40000410000 */
[----:B------:R-:W-:Y:S01]  /*7ef0*/  FMUL.FTZ R66, R66, c[0x0][0x320] ;  /* 0x0000c80042427a20 */ /* 0x000fe20000410000 */
[----:B------:R-:W2:Y:S01]  /*7f00*/  MUFU.TANH R23, R23 ;  /* 0x0000001700177308 */ /* 0x000ea20000002400 */
[----:B-1----:R-:W-:Y:S09]  /*7f10*/  FMUL.FTZ R61, R63, c[0x0][0x320] ;  /* 0x0000c8003f3d7a20 */ /* 0x002ff20000410000 */
[----:B------:R-:W1:Y:S01]  /*7f20*/  MUFU.TANH R24, R24 ;  /* 0x0000001800187308 */ /* 0x000e620000002400 */
[----:B-----5:R-:W-:Y:S09]  /*7f30*/  FMUL.FTZ R64, R67, c[0x0][0x320] ;  /* 0x0000c80043407a20 */ /* 0x020ff20000410000 */
[----:B------:R-:W1:Y:S10]  /*7f40*/  MUFU.TANH R25, R25 ;  /* 0x0000001900197308 */ /* 0x000e740000002400 */
[----:B------:R-:W1:Y:S01]  /*7f50*/  MUFU.TANH R26, R26 ;  /* 0x0000001a001a7308 */ /* 0x000e620000002400 */
[----:B--2---:R-:W-:Y:S09]  /*7f60*/  ISETP.GE.AND P0, PT, R220, 0x1, PT ;  /* 0x00000001dc00780c */ /* 0x004ff20003f06270 */
        /* <DEDUP_REMOVED lines=33> */
[----:B------:R-:W1:Y:S10]  /*8180*/  MUFU.TANH R62, R62 ;  /* 0x0000003e003e7308 */ /* 0x000e740000002400 */
[----:B------:R-:W1:Y:S10]  /*8190*/  MUFU.TANH R61, R61 ;  /* 0x0000003d003d7308 */ /* 0x000e740000002400 */
[----:B------:R-:W1:Y:S10]  /*81a0*/  MUFU.TANH R51, R51 ;  /* 0x0000003300337308 */ /* 0x000e740000002400 */
[----:B------:R1:W1:Y:S10]  /*81b0*/  MUFU.TANH R214, R66 ;  /* 0x0000004200d67308 */ /* 0x0002740000002400 */
[----:B------:R-:W1:Y:S01]  /*81c0*/  MUFU.TANH R64, R64 ;  /* 0x0000004000407308 */ /* 0x000e620000002400 */
[----:B------:R-:W-:-:S05]  /*81d0*/  @!P0 BRA `(.L_x_1655) ;  /* 0x0000059000008947 */ /* 0x000fca0003800000 */
[----:B--234-:R-:W2:Y:S01]  /*81e0*/  LDL R219, [R1+0x4c] ;  /* 0x00004c0001db7983 */ /* 0x01cea20000100800 */
[----:B-1----:R-:W-:Y:S01]  /*81f0*/  IMAD.MOV.U32 R49, RZ, RZ, RZ ;  /* 0x000000ffff317224 */ /* 0x002fe200078e00ff */
[C---:B------:R-:W-:Y:S01]  /*8200*/  SHF.L.U64.HI R54, R250.reuse, 0x1, R245 ;  /* 0x00000001fa367819 */ /* 0x040fe200000102f5 */
[----:B------:R-:W-:Y:S01]  /*8210*/  IMAD.SHL.U32 R53, R250, 0x2, RZ ;  /* 0x00000002fa357824 */ /* 0x000fe200078e00ff */
[----:B------:R-:W3:Y:S04]  /*8220*/  LDL R225, [R1+0x4] ;  /* 0x0000040001e17983 */ /* 0x000ee80000100800 */
[----:B------:R-:W4:Y:S04]  /*8230*/  LDL.64 R8, [R1+0x68] ;  /* 0x0000680001087983 */ /* 0x000f280000100a00 */
[----:B------:R-:W5:Y:S04]  /*8240*/  LDL R230, [R1+0x38] ;  /* 0x0000380001e67983 */ /* 0x000f680000100800 */
[----:B------:R-:W2:Y:S04]  /*8250*/  LDL.64 R226, [R1+0x60] ;  /* 0x0000600001e27983 */ /* 0x000ea80000100a00 */
[----:B------:R-:W2:Y:S04]  /*8260*/  LDL R228, [R1+0x34] ;  /* 0x0000340001e47983 */ /* 0x000ea80000100800 */
[----:B------:R-:W2:Y:S02]  /*8270*/  LDL R229, [R1+0xc] ;  /* 0x00000c0001e57983 */ /* 0x000ea40000100800 */
[C---:B--2---:R-:W-:Y:S01]  /*8280*/  SHF.L.U64.HI R52, R229.reuse, 0x1, R246 ;  /* 0x00000001e5347819 */ /* 0x044fe200000102f6 */
[----:B------:R-:W-:Y:S01]  /*8290*/  IMAD R4, R220, 0x40, R219 ;  /* 0x00000040dc047824 */ /* 0x000fe200078e02db */
[----:B------:R-:W-:Y:S04]  /*82a0*/  SHF.L.U32 R50, R229, 0x1, RZ ;  /* 0x00000001e5327819 */ /* 0x000fe800000006ff */
[----:B---3--:R-:W-:Y:S05]  /*82b0*/  IADD3 R4, R4, -0x40, R225 ;  /* 0xffffffc004047810 */ /* 0x008fea0007ffe0e1 */
[----:B------:R-:W-:Y:S04]  /*82c0*/  @P3 IMAD.HI.U32 R6, R4, c[0x0][0x2bc], RZ ;  /* 0x0000af0004063a27 */ /* 0x000fe800078e00ff */
[----:B------:R-:W-:Y:S01]  /*82d0*/  IMAD.MOV.U32 R5, RZ, RZ, R4 ;  /* 0x000000ffff057224 */ /* 0x000fe200078e0004 */
[----:B------:R-:W-:Y:S04]  /*82e0*/  @P3 SHF.R.U32.HI R5, RZ, c[0x0][0x2c0], R6 ;  /* 0x0000b000ff053a19 */ /* 0x000fe80000011606 */
[C---:B----4-:R-:W-:Y:S04]  /*82f0*/  @!P1 IADD3 R7, P0, R5.reuse, R8, RZ ;  /* 0x0000000805079210 */ /* 0x050fe80007f1e0ff */
[----:B-----5:R-:W-:Y:S02]  /*8300*/  @!P1 LEA.HI.X.SX32 R6, R5, R230, 0x1, P0 ;  /* 0x000000e605069211 */ /* 0x020fe400000f0eff */
[----:B------:R-:W-:Y:S02]  /*8310*/  @!P1 LEA R8, P0, R7, c[0x0][0x2a0], 0x2 ;  /* 0x0000a80007089a11 */ /* 0x000fe400078010ff */
[----:B------:R-:W-:Y:S02]  /*8320*/  IADD3 R5, -R5, RZ, RZ ;  /* 0x000000ff05057210 */ /* 0x000fe40007ffe1ff */
[----:B------:R-:W-:Y:S03]  /*8330*/  @!P1 LEA.HI.X R9, R7, c[0x0][0x2a4], R6, 0x2, P0 ;  /* 0x0000a90007099a11 */ /* 0x000fe600000f1406 */
[----:B------:R-:W-:Y:S02]  /*8340*/  IMAD R48, R5, c[0x0][0x2b8], R4 ;  /* 0x0000ae0005307a24 */ /* 0x000fe400078e0204 */
[----:B------:R-:W2:Y:S02]  /*8350*/  @!P1 LDG.E R49, [R8.64] ;  /* 0x0000000608319981 */ /* 0x000ea4000c1e1900 */
[----:B------:R-:W-:Y:S01]  /*8360*/  IMAD.WIDE.U32 R4, R48, c[0x0][0x1e0], RZ ;  /* 0x0000780030047a25 */ /* 0x000fe200078e00ff */
[----:B------:R-:W-:Y:S01]  /*8370*/  SHF.R.S32.HI R6, RZ, 0x1f, R48 ;  /* 0x0000001fff067819 */ /* 0x000fe20000011430 */
[----:B------:R2:W-:Y:S04]  /*8380*/  STL [R1+0x48], R48 ;  /* 0x0000483001007387 */ /* 0x0005e80000100800 */
[----:B------:R-:W-:Y:S04]  /*8390*/  IMAD R6, R6, c[0x0][0x1e0], RZ ;  /* 0x0000780006067a24 */ /* 0x000fe800078e02ff */
[----:B------:R-:W-:Y:S04]  /*83a0*/  IMAD R6, R48, c[0x0][0x1e4], R6 ;  /* 0x0000790030067a24 */ /* 0x000fe800078e0206 */
[----:B------:R-:W-:Y:S01]  /*83b0*/  IMAD.IADD R5, R5, 0x1, R6 ;  /* 0x0000000105057824 */ /* 0x000fe200078e0206 */
[----:B--2---:R-:W-:Y:S01]  /*83c0*/  SHF.R.S32.HI R48, RZ, 0x1f, R49 ;  /* 0x0000001fff307819 */ /* 0x004fe20000011431 */
[----:B------:R1:W-:Y:S02]  /*83d0*/  STL [R1+0x44], R49 ;  /* 0x0000443101007387 */ /* 0x0003e40000100800 */
[C---:B------:R-:W-:Y:S04]  /*83e0*/  IMAD.WIDE.U32 R4, R49.reuse, c[0x0][0x1f0], R4 ;  /* 0x00007c0031047a25 */ /* 0x040fe800078e0004 */
[----:B------:R-:W-:Y:S01]  /*83f0*/  IMAD R48, R48, c[0x0][0x1f0], RZ ;  /* 0x00007c0030307a24 */ /* 0x000fe200078e02ff */
[----:B------:R-:W-:Y:S03]  /*8400*/  IADD3 R4, P0, R226, R4, RZ ;  /* 0x00000004e2047210 */ /* 0x000fe60007f1e0ff */
[----:B------:R-:W-:Y:S05]  /*8410*/  IMAD R48, R49, c[0x0][0x1f4], R48 ;  /* 0x00007d0031307a24 */ /* 0x000fea00078e0230 */
[----:B------:R-:W-:Y:S02]  /*8420*/  IADD3.X R48, R228, R5, R48, P0, !PT ;  /* 0x00000005e4307210 */ /* 0x000fe400007fe430 */
[C---:B-1----:R-:W-:Y:S04]  /*8430*/  LEA R49, P0, R4.reuse, c[0x0][0x1c8], 0x1 ;  /* 0x0000720004317a11 */ /* 0x042fe800078008ff */
[----:B------:R-:W-:Y:S01]  /*8440*/  LEA.HI.X R48, R4, c[0x0][0x1cc], R48, 0x1, P0 ;  /* 0x0000730004307a11 */ /* 0x000fe200000f0c30 */
[----:B------:R-:W-:-:S06]  /*8450*/  BRA.DIV ~URZ, `(.L_x_1656) ;  /* 0x0000d0427f007947 */ /* 0x000fcc000b800000 */
[----:B------:R1:W2:Y:S02]  /*8460*/  SHFL.IDX PT, R55, R48, RZ, 0x181f ;  /* 0x00181fff30377589 */ /* 0x0002a400000e0000 */
.L_x_1741:
        /* <DEDUP_REMOVED lines=33> */
.L_x_1742:
[C---:B-1----:R-:W-:Y:S02]  /*8680*/  IADD3 R4, -R57.reuse, 0x10, RZ ;  /* 0x0000001039047810 */ /* 0x042fe40007ffe1ff */
[----:B------:R-:W-:Y:S02]  /*8690*/  ISETP.NE.U32.AND P5, PT, R57, RZ, PT ;  /* 0x000000ff3900720c */ /* 0x000fe40003fa5070 */
[----:B------:R-:W-:Y:S04]  /*86a0*/  LOP3.LUT R4, R4, 0xf, RZ, 0xc0, !PT ;  /* 0x0000000f04047812 */ /* 0x000fe800078ec0ff */
[-C--:B--23--:R-:W-:Y:S02]  /*86b0*/  IADD3 R6, P2, P0, R4, R5.reuse, R50 ;  /* 0x0000000504067210 */ /* 0x08cfe4000785e032 */
[----:B------:R-:W-:Y:S02]  /*86c0*/  IADD3 R4, -R56, 0x10, RZ ;  /* 0x0000001038047810 */ /* 0x000fe40007ffe1ff */
[-C--:B------:R-:W-:Y:S02]  /*86d0*/  IADD3.X R7, RZ, R48.reuse, R52, P2, P0 ;  /* 0x00000030ff077210 */ /* 0x080fe400017e0434 */
[----:B------:R-:W-:Y:S03]  /*86e0*/  LOP3.LUT R4, R4, 0xf, RZ, 0xc0, !PT ;  /* 0x0000000f04047812 */ /* 0x000fe600078ec0ff */
[----:B------:R-:W-:Y:S01]  /*86f0*/  @!PT LDS RZ, [RZ] ;  /* 0x00000000fffff984 */ /* 0x000fe20000000800 */
[----:B------:R-:W-:Y:S01]  /*8700*/  @!PT LDS RZ, [RZ] ;  /* 0x00000000fffff984 */ /* 0x000fe20000000800 */
[----:B------:R-:W-:Y:S01]  /*8710*/  @!PT LDS RZ, [RZ] ;  /* 0x00000000fffff984 */ /* 0x000fe20000000800 */
[----:B------:R1:W-:Y:S01]  /*8720*/  LDGSTS.E.BYPASS.LTC128B.128.ZFILL [R251+0x5900], [R6.64], P5 ;  /* 0x0590000006fb7fae */ /* 0x0003e2000a941d46 */
[----:B------:R-:W-:Y:S02]  /*8730*/  ISETP.NE.U32.AND P5, PT, R56, RZ, PT ;  /* 0x000000ff3800720c */ /* 0x000fe40003fa5070 */
[----:B------:R-:W-:Y:S04]  /*8740*/  IADD3 R4, P2, P0, R4, R5, R53 ;  /* 0x0000000504047210 */ /* 0x000fe8000785e035 */
[----:B------:R-:W-:Y:S07]  /*8750*/  IADD3.X R5, RZ, R48, R54, P2, P0 ;  /* 0x00000030ff057210 */ /* 0x000fee00017e0436 */
[----:B------:R1:W-:Y:S02]  /*8760*/  LDGSTS.E.BYPASS.LTC128B.128.ZFILL [R251+0x7900], [R4.64], P5 ;  /* 0x0790000004fb7fae */ /* 0x0003e4000a941d46 */
.L_x_1655:
[----:B--234-:R-:W-:Y:S05]  /*8770*/  BSYNC B0 ;  /* 0x0000000000007941 */ /* 0x01cfea0003800000 */
.L_x_1654:
[----:B-1----:R-:W-:Y:S01]  /*8780*/  MOV R5, 0xffffffc0 ;  /* 0xffffffc000057802 */ /* 0x002fe20000000f00 */
[----:B------:R-:W2:Y:S04]  /*8790*/  LDL R4, [R1+0x3c] ;  /* 0x00003c0001047983 */ /* 0x000ea80000100800 */
[----:B------:R-:W3:Y:S04]  /*87a0*/  LDL R6, [R1+0x78] ;  /* 0x0000780001067983 */ /* 0x000ee80000100800 */
[----:B------:R-:W0:Y:S01]  /*87b0*/  LDGDEPBAR ;  /* 0x00000000000079af */ /* 0x000e220000000000 */
[----:B--2---:R-:W-:Y:S01]  /*87c0*/  IADD3 R7, R252, R4, RZ ;  /* 0x00000004fc077210 */ /* 0x004fe20007ffe0ff */
[----:B---3--:R-:W-:Y:S04]  /*87d0*/  IMAD R5, R6, R5, 0x1 ;  /* 0x0000000106057424 */ /* 0x008fe800078e0205 */
[----:B------:R-:W-:Y:S01]  /*87e0*/  @P4 IMAD.HI.U32 R4, R7, c[0x0][0x2c8], RZ ;  /* 0x0000b20007044a27 */ /* 0x000fe200078e00ff */
[----:B------:R-:W-:Y:S04]  /*87f0*/  IADD3 R5, -R248, R5, RZ ;  /* 0x00000005f8057210 */ /* 0x000fe80007ffe1ff */
[----:B------:R-:W-:Y:S02]  /*8800*/  @P4 SHF.R.U32.HI R7, RZ, c[0x0][0x2cc], R4 ;  /* 0x0000b300ff074a19 */ /* 0x000fe40000011604 */
[----:B------:R-:W-:Y:S05]  /*8810*/  MOV R4, c[0x0][0x2ac] ;  /* 0x0000ab0000047a02 */ /* 0x000fea0000000f00 */
[----:B------:R-:W-:Y:S05]  /*8820*/  IMAD R5, R4, c[0x0][0x1d0], R5 ;  /* 0x0000740004057a24 */ /* 0x000fea00078e0205 */
[----:B------:R-:W-:Y:S01]  /*8830*/  IADD3 R63, R5, -c[0x0][0x168], RZ ;  /* 0x80005a00053f7a10 */ /* 0x000fe20007ffe0ff */
[----:B------:R-:W-:-:S05]  /*8840*/  BRA.DIV ~URZ, `(.L_x_1658) ;  /* 0x0000d1f27f007947 */ /* 0x000fca000b800000 */
[----:B------:R1:W2:Y:S02]  /*8850*/  SHFL.IDX PT, R5, R7, RZ, 0x1c1f ;  /* 0x001c1fff07057589 */ /* 0x0002a400000e0000 */
.L_x_1743:
[----:B--2---:R-:W-:Y:S05]  /*8860*/  IMAD.IADD R5, R63, 0x1, R5 ;  /* 0x000000013f057824 */ /* 0x004fea00078e0205 */
[C---:B------:R-:W-:Y:S02]  /*8870*/  ISETP.GT.AND P6, PT, R5.reuse, RZ, PT ;  /* 0x000000ff0500720c */ /* 0x040fe40003fc4270 */
[C---:B------:R-:W-:Y:S02]  /*8880*/  ISETP.GT.AND P5, PT, R5.reuse, 0x1, PT ;  /* 0x000000010500780c */ /* 0x040fe40003fa4270 */
[C---:B------:R-:W-:Y:S02]  /*8890*/  ISETP.GT.AND P2, PT, R5.reuse, 0x8, PT ;  /* 0x000000080500780c */ /* 0x040fe40003f44270 */
        /* <DEDUP_REMOVED lines=30> */
[----:B------:R-:W2:Y:S08]  /*8a80*/  SHFL.IDX PT, R2, R7, 0x1, 0x1c1f ;  /* 0x003c1f0007027f89 */ /* 0x000eb000000e0000 */
[----:B------:R-:W3:Y:S08]  /*8a90*/  SHFL.IDX PT, R0, R7, 0x2, 0x1c1f ;  /* 0x005c1f0007007f89 */ /* 0x000ef000000e0000 */
[----:B-1----:R-:W1:Y:S01]  /*8aa0*/  SHFL.IDX PT, R7, R7, 0x3, 0x1c1f ;  /* 0x007c1f0007077f89 */ /* 0x002e6200000e0000 */
[C---:B--2---:R-:W-:Y:S05]  /*8ab0*/  IMAD.IADD R2, R63.reuse, 0x1, R2 ;  /* 0x000000013f027824 */ /* 0x044fea00078e0202 */
[C---:B------:R-:W-:Y:S02]  /*8ac0*/  ISETP.GT.AND P6, PT, R2.reuse, RZ, PT ;  /* 0x000000ff0200720c */ /* 0x040fe40003fc4270 */
[C---:B------:R-:W-:Y:S01]  /*8ad0*/  ISETP.GT.AND P5, PT, R2.reuse, 0x1, PT ;  /* 0x000000010200780c */ /* 0x040fe20003fa4270 */
[----:B---3--:R-:W-:Y:S01]  /*8ae0*/  IMAD.IADD R0, R63, 0x1, R0 ;  /* 0x000000013f007824 */ /* 0x008fe200078e0200 */
[C---:B------:R-:W-:Y:S02]  /*8af0*/  ISETP.GT.AND P2, PT, R2.reuse, 0x8, PT ;  /* 0x000000080200780c */ /* 0x040fe40003f44270 */
[C---:B------:R-:W-:Y:S02]  /*8b00*/  ISETP.GT.AND P0, PT, R2.reuse, 0x9, PT ;  /* 0x000000090200780c */ /* 0x040fe40003f04270 */
[----:B------:R-:W-:Y:S02]  /*8b10*/  FSEL R32, R3, -INF , P6 ;  /* 0xff80000003207808 */ /* 0x000fe40003000000 */
[----:B------:R-:W-:Y:S01]  /*8b20*/  ISETP.GT.AND P6, PT, R2, 0x10, PT ;  /* 0x000000100200780c */ /* 0x000fe20003fc4270 */
[----:B-1----:R-:W-:Y:S01]  /*8b30*/  IMAD.IADD R63, R63, 0x1, R7 ;  /* 0x000000013f3f7824 */ /* 0x002fe200078e0207 */
        /* <DEDUP_REMOVED lines=21> */
[----:B------:R-:W-:Y:S02]  /*8c90*/  ISETP.GT.AND P0, PT, R2, 0x39, PT ;  /* 0x000000390200780c */ /* 0x000fe40003f04270 */
[----:B------:R-:W-:Y:S02]  /*8ca0*/  FSEL R216, R224, -INF , P6 ;  /* 0xff800000e0d87808 */ /* 0x000fe40003000000 */
[C---:B------:R-:W-:Y:S02]  /*8cb0*/  ISETP.GT.AND P6, PT, R0.reuse, RZ, PT ;  /* 0x000000ff0000720c */ /* 0x040fe40003fc4270 */
        /* <DEDUP_REMOVED lines=30> */
[----:B------:R-:W-:Y:S02]  /*8ea0*/  FMNMX.FTZ R0, R52, R199, !PT ;  /* 0x000000c734007209 */ /* 0x000fe40007810000 */
[----:B------:R-:W-:Y:S02]  /*8eb0*/  FSEL R212, R207, -INF , P6 ;  /* 0xff800000cfd47808 */ /* 0x000fe40003000000 */
[----:B------:R-:W-:Y:S02]  /*8ec0*/  FMNMX.FTZ R0, R53, R0, !PT ;  /* 0x0000000035007209 */ /* 0x000fe40007810000 */
[----:B------:R-:W-:Y:S02]  /*8ed0*/  FSEL R211, R211, -INF , P5 ;  /* 0xff800000d3d37808 */ /* 0x000fe40002800000 */
[----:B------:R-:W-:Y:S02]  /*8ee0*/  FMNMX.FTZ R0, R54, R0, !PT ;  /* 0x0000000036007209 */ /* 0x000fe40007810000 */
[----:B------:R-:W-:Y:S02]  /*8ef0*/  FSEL R210, R210, -INF , P2 ;  /* 0xff800000d2d27808 */ /* 0x000fe40001000000 */
[----:B------:R-:W-:Y:S02]  /*8f00*/  FMNMX.FTZ R0, R56, R0, !PT ;  /* 0x0000000038007209 */ /* 0x000fe40007810000 */
[----:B------:R-:W-:Y:S02]  /*8f10*/  FSEL R12, R209, -INF , P0 ;  /* 0xff800000d10c7808 */ /* 0x000fe40000000000 */
[----:B------:R-:W-:Y:S02]  /*8f20*/  FMNMX.FTZ R0, R60, R0, !PT ;  /* 0x000000003c007209 */ /* 0x000fe40007810000 */
[----:B------:R-:W-:Y:S02]  /*8f30*/  ISETP.GT.AND P6, PT, R63, RZ, PT ;  /* 0x000000ff3f00720c */ /* 0x000fe40003fc4270 */
[----:B------:R-:W-:Y:S02]  /*8f40*/  FMNMX.FTZ R0, R59, R0, !PT ;  /* 0x000000003b007209 */ /* 0x000fe40007810000 */
[----:B------:R-:W-:Y:S02]  /*8f50*/  ISETP.GT.AND P5, PT, R63, 0x1, PT ;  /* 0x000000013f00780c */ /* 0x000fe40003fa4270 */
[----:B------:R-:W-:Y:S02]  /*8f60*/  FMNMX.FTZ R0, R220, R0, !PT ;  /* 0x00000000dc007209 */ /* 0x000fe40007810000 */
[----:B------:R-:W-:Y:S02]  /*8f70*/  FSEL R17, R205, -INF , P6 ;  /* 0xff800000cd117808 */ /* 0x000fe40003000000 */
        /* <DEDUP_REMOVED lines=18> */
[----:B------:R-:W-:Y:S01]  /*90a0*/  FSEL R27, R27, -INF , P5 ;  /* 0xff8000001b1b7808 */ /* 0x000fe20002800000 */
[----:B------:R-:W1:Y:S01]  /*90b0*/  SHFL.BFLY PT, R2, R0, 0x2, 0x1f ;  /* 0x0c401f0000027f89 */ /* 0x000e6200000e0000 */
        /* <DEDUP_REMOVED lines=12> */
[----:B-1----:R-:W-:Y:S02]  /*9180*/  FMNMX.FTZ R0, R2, R0, !PT ;  /* 0x0000000002007209 */ /* 0x002fe40007810000 */
[----:B------:R-:W-:Y:S02]  /*9190*/  FMNMX.FTZ R2, R32, R200, !PT ;  /* 0x000000c820027209 */ /* 0x000fe40007810000 */
[----:B------:R-:W-:Y:S01]  /*91a0*/  ISETP.GT.AND P5, PT, R63, 0x31, PT ;  /* 0x000000313f00780c */ /* 0x000fe20003fa4270 */
[----:B------:R-:W1:Y:S01]  /*91b0*/  SHFL.BFLY PT, R3, R0, 0x1, 0x1f ;  /* 0x0c201f0000037f89 */ /* 0x000e6200000e0000 */
        /* <DEDUP_REMOVED lines=11> */
[----:B------:R-:W-:Y:S02]  /*9270*/  FSEL R10, R61, -INF , P0 ;  /* 0xff8000003d0a7808 */ /* 0x000fe40000000000 */
[----:B------:R-:W-:Y:S02]  /*9280*/  FMNMX.FTZ R2, R35, R2, !PT ;  /* 0x0000000223027209 */ /* 0x000fe40007810000 */
[----:B-1----:R-:W-:Y:S02]  /*9290*/  FMNMX.FTZ R3, R0, R3, !PT ;  /* 0x0000000300037209 */ /* 0x002fe40007810000 */
[----:B------:R-:W-:Y:S04]  /*92a0*/  FMNMX.FTZ R2, R38, R2, !PT ;  /* 0x0000000226027209 */ /* 0x000fe80007810000 */
[----:B------:R-:W-:Y:S04]  /*92b0*/  FMNMX.FTZ R2, R39, R2, !PT ;  /* 0x0000000227027209 */ /* 0x000fe80007810000 */
[----:B------:R-:W-:Y:S04]  /*92c0*/  FMNMX.FTZ R2, R34, R2, !PT ;  /* 0x0000000222027209 */ /* 0x000fe80007810000 */
[----:B------:R-:W-:Y:S04]  /*92d0*/  FMNMX.FTZ R2, R33, R2, !PT ;  /* 0x0000000221027209 */ /* 0x000fe80007810000 */
[----:B------:R-:W-:Y:S04]  /*92e0*/  FMNMX.FTZ R2, R216, R2, !PT ;  /* 0x00000002d8027209 */ /* 0x000fe80007810000 */
[----:B------:R-:W-:Y:S04]  /*92f0*/  FMNMX.FTZ R2, R215, R2, !PT ;  /* 0x00000002d7027209 */ /* 0x000fe80007810000 */
[----:B------:R-:W-:Y:S04]  /*9300*/  FMNMX.FTZ R2, R214, R2, !PT ;  /* 0x00000002d6027209 */ /* 0x000fe80007810000 */
[----:B------:R-:W-:Y:S05]  /*9310*/  FMNMX.FTZ R2, R23, R2, !PT ;  /* 0x0000000217027209 */ /* 0x000fea0007810000 */
[----:B------:R-:W1:Y:S02]  /*9320*/  SHFL.BFLY PT, R0, R2, 0x2, 0x1f ;  /* 0x0c401f0002007f89 */ /* 0x000e6400000e0000 */
[----:B-1----:R-:W-:Y:S06]  /*9330*/  FMNMX.FTZ R0, R2, R0, !PT ;  /* 0x0000000002007209 */ /* 0x002fec0007810000 */
[----:B------:R-:W1:Y:S02]  /*9340*/  SHFL.BFLY PT, R2, R0, 0x1, 0x1f ;  /* 0x0c201f0000027f89 */ /* 0x000e6400000e0000 */
        /* <DEDUP_REMOVED lines=39> */
[----:B------:R1:W2:Y:S02]  /*95c0*/  SHFL.BFLY PT, R196, R4, 0x1, 0x1f ;  /* 0x0c201f0004c47f89 */ /* 0x0002a400000e0000 */
.L_x_1744:
[----:B------:R-:W3:Y:S01]  /*95d0*/  LDL.LU R7, [R1+0x70] ;  /* 0x0000700001077983 */ /* 0x000ee20000300800 */
[C---:B------:R-:W-:Y:S01]  /*95e0*/  FSETP.NEU.FTZ.AND P0, PT, R3.reuse, -INF , PT ;  /* 0xff8000000300780b */ /* 0x040fe20003f1d000 */
[C---:B------:R-:W-:Y:S01]  /*95f0*/  FMUL.FTZ R217, R3.reuse, c[0x0][0x2d0] ;  /* 0x0000b40003d97a20 */ /* 0x040fe20000410000 */
[----:B--2---:R-:W-:Y:S01]  /*9600*/  FMNMX.FTZ R196, R196, R4, !PT ;  /* 0x00000004c4c47209 */ /* 0x004fe20007810000 */
[----:B------:R-:W2:Y:S01]  /*9610*/  LDL.LU R6, [R1+0x74] ;  /* 0x0000740001067983 */ /* 0x000ea20000300800 */
[----:B-1----:R-:W-:Y:S01]  /*9620*/  FSEL R4, R3, RZ, P0 ;  /* 0x000000ff03047208 */ /* 0x002fe20000000000 */
[----:B------:R-:W-:Y:S01]  /*9630*/  FMUL.FTZ R213, R2, c[0x0][0x2d0] ;  /* 0x0000b40002d57a20 */ /* 0x000fe20000410000 */
[----:B------:R-:W-:Y:S01]  /*9640*/  FSEL R217, R217, RZ, P0 ;  /* 0x000000ffd9d97208 */ /* 0x000fe20000000000 */
[----:B------:R-:W-:Y:S01]  /*9650*/  FMUL.FTZ R209, R0, c[0x0][0x2d0] ;  /* 0x0000b40000d17a20 */ /* 0x000fe20000410000 */
[----:B------:R-:W-:Y:S01]  /*9660*/  FSETP.NEU.FTZ.AND P0, PT, R2, -INF , PT ;  /* 0xff8000000200780b */ /* 0x000fe20003f1d000 */
[----:B------:R-:W-:Y:S01]  /*9670*/  FADD.FTZ R4, -R4, R199 ;  /* 0x000000c704047221 */ /* 0x000fe20000010100 */
[----:B------:R-:W-:Y:S01]  /*9680*/  WARPSYNC 0xffffffff ;  /* 0xffffffff00007948 */ /* 0x000fe20003800000 */
[--C-:B------:R-:W-:Y:S01]  /*9690*/  FFMA.FTZ R52, R52, c[0x0][0x2d0], -R217.reuse ;  /* 0x0000b40034347a23 */ /* 0x100fe200000108d9 */
[----:B------:R-:W-:Y:S01]  /*96a0*/  FSEL R213, R213, RZ, P0 ;  /* 0x000000ffd5d57208 */ /* 0x000fe20000000000 */
[----:B------:R-:W-:Y:S01]  /*96b0*/  FMUL.FTZ R201, R4, c[0x0][0x2d0] ;  /* 0x0000b40004c97a20 */ /* 0x000fe20000410000 */
[----:B------:R-:W-:Y:S01]  /*96c0*/  FSEL R4, R2, RZ, P0 ;  /* 0x000000ff02047208 */ /* 0x000fe20000000000 */
[--C-:B------:R-:W-:Y:S01]  /*96d0*/  FFMA.FTZ R53, R53, c[0x0][0x2d0], -R217.reuse ;  /* 0x0000b40035357a23 */ /* 0x100fe200000108d9 */
[----:B------:R-:W-:Y:S01]  /*96e0*/  FSETP.NEU.FTZ.AND P0, PT, R0, -INF , PT ;  /* 0xff8000000000780b */ /* 0x000fe20003f1d000 */
[----:B------:R-:W-:Y:S01]  /*96f0*/  MUFU.EX2 R52, R52 ;  /* 0x0000003400347308 */ /* 0x000fe20000000800 */
[--C-:B------:R-:W-:Y:S02]  /*9700*/  FFMA.FTZ R5, R55, c[0x0][0x2d0], -R217.reuse ;  /* 0x0000b40037057a23 */ /* 0x100fe400000108d9 */
[----:B------:R-:W-:Y:S01]  /*9710*/  FADD.FTZ R4, -R4, R200 ;  /* 0x000000c804047221 */ /* 0x000fe20000010100 */
[----:B------:R-:W-:Y:S01]  /*9720*/  FSEL R209, R209, RZ, P0 ;  /* 0x000000ffd1d17208 */ /* 0x000fe20000000000 */
[----:B------:R-:W-:Y:S02]  /*9730*/  FFMA.FTZ R9, R54, c[0x0][0x2d0], -R217 ;  /* 0x0000b40036097a23 */ /* 0x000fe400000108d9 */
[----:B------:R-:W-:Y:S02]  /*9740*/  FMUL.FTZ R4, R4, c[0x0][0x2d0] ;  /* 0x0000b40004047a20 */ /* 0x000fe40000410000 */
[----:B------:R-:W-:Y:S01]  /*9750*/  FFMA.FTZ R36, R36, c[0x0][0x2d0], -R213 ;  /* 0x0000b40024247a23 */ /* 0x000fe200000108d5 */
[----:B------:R-:W-:Y:S01]  /*9760*/  MUFU.EX2 R201, R201 ;  /* 0x000000c900c97308 */ /* 0x000fe20000000800 */
[----:B------:R-:W-:Y:S02]  /*9770*/  FFMA.FTZ R56, R56, c[0x0][0x2d0], -R217 ;  /* 0x0000b40038387a23 */ /* 0x000fe400000108d9 */
[--C-:B------:R-:W-:Y:S02]  /*9780*/  FFMA.FTZ R32, R32, c[0x0][0x2d0], -R213.reuse ;  /* 0x0000b40020207a23 */ /* 0x100fe400000108d5 */
[--C-:B------:R-:W-:Y:S02]  /*9790*/  FFMA.FTZ R55, R39, c[0x0][0x2d0], -R213.reuse ;  /* 0x0000b40027377a23 */ /* 0x100fe400000108d5 */
[----:B------:R-:W-:Y:S02]  /*97a0*/  FFMA.FTZ R54, R34, c[0x0][0x2d0], -R213 ;  /* 0x0000b40022367a23 */ /* 0x000fe400000108d5 */
        /* <DEDUP_REMOVED lines=9> */
[----:B------:R-:W-:Y:S02]  /*9840*/  FFMA.FTZ R218, R218, c[0x0][0x2d0], -R217 ;  /* 0x0000b400dada7a23 */ /* 0x000fe400000108d9 */
[--C-:B------:R-:W-:Y:S02]  /*9850*/  FFMA.FTZ R207, R37, c[0x0][0x2d0], -R213.reuse ;  /* 0x0000b40025cf7a23 */ /* 0x100fe400000108d5 */
[----:B------:R-:W-:Y:S02]  /*9860*/  FFMA.FTZ R49, R49, c[0x0][0x2d0], -R213 ;  /* 0x0000b40031317a23 */ /* 0x000fe400000108d5 */
[--C-:B------:R-:W-:Y:S01]  /*9870*/  FFMA.FTZ R220, R220, c[0x0][0x2d0], -R217.reuse ;  /* 0x0000b400dcdc7a23 */ /* 0x100fe200000108d9 */
[----:B------:R-:W-:Y:S01]  /*9880*/  MUFU.EX2 R36, R36 ;  /* 0x0000002400247308 */ /* 0x000fe20000000800 */
[--C-:B------:R-:W-:Y:S02]  /*9890*/  FFMA.FTZ R219, R219, c[0x0][0x2d0], -R217.reuse ;  /* 0x0000b400dbdb7a23 */ /* 0x100fe400000108d9 */
[----:B------:R-:W-:Y:S02]  /*98a0*/  FFMA.FTZ R217, R51, c[0x0][0x2d0], -R217 ;  /* 0x0000b40033d97a23 */ /* 0x000fe400000108d9 */
[--C-:B-1----:R-:W-:Y:S02]  /*98b0*/  FFMA.FTZ R4, R16, c[0x0][0x2d0], -R209.reuse ;  /* 0x0000b40010047a23 */ /* 0x102fe400000108d1 */
[----:B------:R-:W-:Y:S02]  /*98c0*/  FFMA.FTZ R16, R21, c[0x0][0x2d0], -R209 ;  /* 0x0000b40015107a23 */ /* 0x000fe400000108d1 */
        /* <DEDUP_REMOVED lines=8> */
[----:B------:R-:W-:Y:S02]  /*9950*/  FFMA.FTZ R214, R214, c[0x0][0x2d0], -R213 ;  /* 0x0000b400d6d67a23 */ /* 0x000fe400000108d5 */
[--C-:B------:R-:W-:Y:S02]  /*9960*/  FFMA.FTZ R37, R19, c[0x0][0x2d0], -R209.reuse ;  /* 0x0000b40013257a23 */ /* 0x100fe400000108d1 */
        /* <DEDUP_REMOVED lines=8> */
[----:B------:R-:W-:Y:S01]  /*99f0*/  FFMA.FTZ R212, R212, c[0x0][0x2d0], -R209 ;  /* 0x0000b400d4d47a23 */ /* 0x000fe200000108d1 */
[----:B------:R-:W1:Y:S10]  /*9a00*/  MUFU.EX2 R56, R56 ;  /* 0x0000003800387308 */ /* 0x000e740000000800 */
[----:B------:R-:W-:Y:S10]  /*9a10*/  MUFU.EX2 R207, R207 ;  /* 0x000000cf00cf7308 */ /* 0x000ff40000000800 */
[----:B------:R-:W-:Y:S10]  /*9a20*/  MUFU.EX2 R226, R226 ;  /* 0x000000e200e27308 */ /* 0x000ff40000000800 */
[----:B------:R-:W-:Y:S10]  /*9a30*/  MUFU.EX2 R224, R224 ;  /* 0x000000e000e07308 */ /* 0x000ff40000000800 */
[----:B------:R-:W-:Y:S10]  /*9a40*/  MUFU.EX2 R216, R216 ;  /* 0x000000d800d87308 */ /* 0x000ff40000000800 */
[----:B------:R-:W-:Y:S10]  /*9a50*/  MUFU.EX2 R215, R215 ;  /* 0x000000d700d77308 */ /* 0x000ff40000000800 */
[----:B------:R-:W-:Y:S10]  /*9a60*/  MUFU.EX2 R214, R214 ;  /* 0x000000d600d67308 */ /* 0x000ff40000000800 */
[----:B------:R-:W-:Y:S01]  /*9a70*/  MUFU.EX2 R212, R212 ;  /* 0x000000d400d47308 */ /* 0x000fe20000000800 */
[----:B--2---:R-:W-:Y:S01]  /*9a80*/  FFMA.FTZ R6, R199, R6, R32 ;  /* 0x00000006c7067223 */ /* 0x004fe20000010020 */
[----:B------:R-:W-:Y:S01]  /*9a90*/  F2FP.BF16.PACK_AB R204, R53, R52 ;  /* 0x0000003435cc723e */ /* 0x000fe200000010ff */
[----:B---3--:R-:W-:Y:S01]  /*9aa0*/  FFMA.FTZ R8, R201, R7, R52 ;  /* 0x00000007c9087223 */ /* 0x008fe20000010034 */
[----:B------:R-:W-:Y:S01]  /*9ab0*/  MOV R52, R5 ;  /* 0x0000000500347202 */ /* 0x000fe20000000f00 */
[--C-:B------:R-:W-:Y:S01]  /*9ac0*/  FFMA.FTZ R7, R50, c[0x0][0x2d0], -R213.reuse ;  /* 0x0000b40032077a23 */ /* 0x100fe200000108d5 */
[----:B------:R-:W-:Y:S01]  /*9ad0*/  FSEL R5, R0, RZ, P0 ;  /* 0x000000ff00057208 */ /* 0x000fe20000000000 */
[----:B------:R-:W-:Y:S01]  /*9ae0*/  FADD.FTZ R8, R53, R8 ;  /* 0x0000000835087221 */ /* 0x000fe20000010000 */
[----:B------:R-:W-:Y:S01]  /*9af0*/  FSETP.NEU.FTZ.AND P0, PT, R196, -INF , PT ;  /* 0xff800000c400780b */ /* 0x000fe20003f1d000 */
[----:B------:R-:W-:Y:S01]  /*9b00*/  FFMA.FTZ R53, R38, c[0x0][0x2d0], -R213 ;  /* 0x0000b40026357a23 */ /* 0x000fe200000108d5 */
[----:B------:R-:W-:Y:S01]  /*9b10*/  F2FP.BF16.PACK_AB R205, R36, R32 ;  /* 0x0000002024cd723e */ /* 0x000fe200000010ff */
[----:B------:R-:W-:Y:S01]  /*9b20*/  FADD.FTZ R5, -R5, R197 ;  /* 0x000000c505057221 */ /* 0x000fe20000010100 */
[C---:B------:R-:W-:Y:S01]  /*9b30*/  FSEL R4, R196.reuse, RZ, P0 ;  /* 0x000000ffc4047208 */ /* 0x040fe20000000000 */
[----:B------:R-:W-:Y:S02]  /*9b40*/  FMUL.FTZ R197, R196, c[0x0][0x2d0] ;  /* 0x0000b400c4c57a20 */ /* 0x000fe40000410000 */
[----:B------:R-:W-:Y:S02]  /*9b50*/  FMUL.FTZ R5, R5, c[0x0][0x2d0] ;  /* 0x0000b40005057a20 */ /* 0x000fe40000410000 */
[----:B------:R-:W-:Y:S01]  /*9b60*/  FADD.FTZ R4, -R4, R198 ;  /* 0x000000c604047221 */ /* 0x000fe20000010100 */
[----:B------:R-:W-:Y:S01]  /*9b70*/  FSEL R197, R197, RZ, P0 ;  /* 0x000000ffc5c57208 */ /* 0x000fe20000000000 */
[----:B------:R-:W-:Y:S02]  /*9b80*/  FFMA.FTZ R213, R23, c[0x0][0x2d0], -R213 ;  /* 0x0000b40017d57a23 */ /* 0x000fe400000108d5 */
[----:B------:R-:W2:Y:S01]  /*9b90*/  MUFU.EX2 R5, R5 ;  /* 0x0000000500057308 */ /* 0x000ea20000000800 */
[----:B------:R-:W-:Y:S02]  /*9ba0*/  FMUL.FTZ R4, R4, c[0x0][0x2d0] ;  /* 0x0000b40004047a20 */ /* 0x000fe40000410000 */
[--C-:B------:R-:W-:Y:S02]  /*9bb0*/  FFMA.FTZ R23, R18, c[0x0][0x2d0], -R209.reuse ;  /* 0x0000b40012177a23 */ /* 0x100fe400000108d1 */
[--C-:B------:R-:W-:Y:S02]  /*9bc0*/  FFMA.FTZ R38, R20, c[0x0][0x2d0], -R209.reuse ;  /* 0x0000b40014267a23 */ /* 0x100fe400000108d1 */
[----:B------:R-:W-:Y:S02]  /*9bd0*/  FFMA.FTZ R18, R22, c[0x0][0x2d0], -R209 ;  /* 0x0000b40016127a23 */ /* 0x000fe400000108d1 */
[--C-:B------:R-:W-:Y:S01]  /*9be0*/  FFMA.FTZ R22, R17, c[0x0][0x2d0], -R197.reuse ;  /* 0x0000b40011167a23 */ /* 0x100fe200000108c5 */
[----:B------:R-:W3:Y:S01]  /*9bf0*/  MUFU.EX2 R20, R23 ;  /* 0x0000001700147308 */ /* 0x000ee20000000800 */
[--C-:B------:R-:W-:Y:S01]  /*9c00*/  FFMA.FTZ R32, R206, c[0x0][0x2d0], -R197.reuse ;  /* 0x0000b400ce207a23 */ /* 0x100fe200000108c5 */
[C---:B-1----:R-:W-:Y:S01]  /*9c10*/  F2FP.BF16.PACK_AB R206, R56.reuse, R9 ;  /* 0x0000000938ce723e */ /* 0x042fe200000010ff */
[----:B------:R-:W-:Y:S02]  /*9c20*/  FADD.FTZ R8, R9, R8 ;  /* 0x0000000809087221 */ /* 0x000fe40000010000 */
[--C-:B------:R-:W-:Y:S02]  /*9c30*/  FFMA.FTZ R17, R15, c[0x0][0x2d0], -R197.reuse ;  /* 0x0000b4000f117a23 */ /* 0x100fe400000108c5 */
[----:B------:R-:W-:Y:S02]  /*9c40*/  FADD.FTZ R35, R56, R8 ;  /* 0x0000000838237221 */ /* 0x000fe40000010000 */
[--C-:B------:R-:W-:Y:S01]  /*9c50*/  FFMA.FTZ R33, R26, c[0x0][0x2d0], -R197.reuse ;  /* 0x0000b4001a217a23 */ /* 0x100fe200000108c5 */
[----:B------:R-:W1:Y:S01]  /*9c60*/  MUFU.EX2 R4, R4 ;  /* 0x0000000400047308 */ /* 0x000e620000000800 */
[----:B------:R-:W-:Y:S02]  /*9c70*/  FFMA.FTZ R19, R14, c[0x0][0x2d0], -R197 ;  /* 0x0000b4000e137a23 */ /* 0x000fe400000108c5 */
[----:B------:R-:W-:Y:S02]  /*9c80*/  FFMA.FTZ R50, R24, c[0x0][0x2d0], -R209 ;  /* 0x0000b40018327a23 */ /* 0x000fe400000108d1 */
[C---:B--2---:R-:W-:Y:S02]  /*9c90*/  FMUL.FTZ R9, R5.reuse, R165 ;  /* 0x000000a505097220 */ /* 0x044fe40000410000 */
[C---:B------:R-:W-:Y:S02]  /*9ca0*/  FFMA.FTZ R203, R5.reuse, R203, R21 ;  /* 0x000000cb05cb7223 */ /* 0x040fe40000010015 */
[----:B------:R-:W-:Y:S01]  /*9cb0*/  FMUL.FTZ R8, R5, R164 ;  /* 0x000000a405087220 */ /* 0x000fe20000410000 */
[----:B------:R2:W4:Y:S01]  /*9cc0*/  MUFU.EX2 R165, R22 ;  /* 0x0000001600a57308 */ /* 0x0005220000000800 */
[----:B------:R-:W-:Y:S02]  /*9cd0*/  FFMA.FTZ R209, R12, c[0x0][0x2d0], -R209 ;  /* 0x0000b4000cd17a23 */ /* 0x000fe400000108d1 */
[--C-:B------:R-:W-:Y:S01]  /*9ce0*/  FFMA.FTZ R34, R27, c[0x0][0x2d0], -R197.reuse ;  /* 0x0000b4001b227a23 */ /* 0x100fe200000108c5 */
[----:B---3--:R-:W-:Y:S01]  /*9cf0*/  F2FP.BF16.PACK_AB R164, R20, R21 ;  /* 0x0000001514a4723e */ /* 0x008fe200000010ff */
[----:B------:R-:W-:Y:S02]  /*9d00*/  FFMA.FTZ R200, R13, c[0x0][0x2d0], -R197 ;  /* 0x0000b4000dc87a23 */ /* 0x000fe400000108c5 */
[C---:B------:R-:W-:Y:S02]  /*9d10*/  FMUL.FTZ R12, R5.reuse, R168 ;  /* 0x000000a8050c7220 */ /* 0x040fe40000410000 */
[C---:B------:R-:W-:Y:S01]  /*9d20*/  FMUL.FTZ R13, R5.reuse, R169 ;  /* 0x000000a9050d7220 */ /* 0x040fe20000410000 */
[----:B------:R-:W-:Y:S01]  /*9d30*/  MUFU.EX2 R168, R17 ;  /* 0x0000001100a87308 */ /* 0x000fe20000000800 */
[C---:B------:R-:W-:Y:S02]  /*9d40*/  FMUL.FTZ R24, R5.reuse, R172 ;  /* 0x000000ac05187220 */ /* 0x040fe40000410000 */
[C---:B------:R-:W-:Y:S02]  /*9d50*/  FMUL.FTZ R25, R5.reuse, R173 ;  /* 0x000000ad05197220 */ /* 0x040fe40000410000 */
[----:B-1----:R-:W-:Y:S02]  /*9d60*/  FMUL.FTZ R15, R4, R171 ;  /* 0x000000ab040f7220 */ /* 0x002fe40000410000 */
[----:B------:R-:W-:Y:S01]  /*9d70*/  FADD.FTZ R171, R20, R203 ;  /* 0x000000cb14ab7221 */ /* 0x000fe20000010000 */
[----:B------:R-:W-:Y:S01]  /*9d80*/  MOV R203, R65 ;  /* 0x0000004100cb7202 */ /* 0x000fe20000000f00 */
[C---:B------:R-:W-:Y:S01]  /*9d90*/  FMUL.FTZ R26, R4.reuse, R174 ;  /* 0x000000ae041a7220 */ /* 0x040fe20000410000 */
[----:B------:R-:W-:Y:S01]  /*9da0*/  MUFU.EX2 R169, R16 ;  /* 0x0000001000a97308 */ /* 0x000fe20000000800 */
[----:B------:R-:W-:Y:S02]  /*9db0*/  FMUL.FTZ R27, R4, R175 ;  /* 0x000000af041b7220 */ /* 0x000fe40000410000 */
[----:B------:R-:W-:Y:S01]  /*9dc0*/  FADD.FTZ R6, R36, R6 ;  /* 0x0000000624067221 */ /* 0x000fe20000010000 */
[----:B--2---:R-:W1:Y:S01]  /*9dd0*/  LDSM.16.MT88.4 R20, [R239] ;  /* 0x00000000ef14783b */ /* 0x004e620000004200 */
[--C-:B------:R-:W-:Y:S02]  /*9de0*/  FFMA.FTZ R208, R208, c[0x0][0x2d0], -R197.reuse ;  /* 0x0000b400d0d07a23 */ /* 0x100fe400000108c5 */
[C---:B------:R-:W-:Y:S01]  /*9df0*/  FMUL.FTZ R28, R5.reuse, R176 ;  /* 0x000000b0051c7220 */ /* 0x040fe20000410000 */
[----:B------:R-:W-:Y:S01]  /*9e00*/  MOV R176, R39 ;  /* 0x0000002700b07202 */ /* 0x000fe20000000f00 */
[C---:B------:R-:W-:Y:S01]  /*9e10*/  FMUL.FTZ R29, R5.reuse, R177 ;  /* 0x000000b1051d7220 */ /* 0x040fe20000410000 */
[----:B------:R-:W-:Y:S01]  /*9e20*/  MUFU.EX2 R174, R7 ;  /* 0x0000000700ae7308 */ /* 0x000fe20000000800 */
[C---:B------:R-:W-:Y:S01]  /*9e30*/  FMUL.FTZ R40, R5.reuse, R180 ;  /* 0x000000b405287220 */ /* 0x040fe20000410000 */
[----:B------:R-:W-:Y:S01]  /*9e40*/  MOV R177, R38 ;  /* 0x0000002600b17202 */ /* 0x000fe20000000f00 */
[C---:B------:R-:W-:Y:S01]  /*9e50*/  FMUL.FTZ R56, R5.reuse, R188 ;  /* 0x000000bc05387220 */ /* 0x040fe20000410000 */
[----:B------:R-:W-:Y:S01]  /*9e60*/  MOV R180, R37 ;  /* 0x0000002500b47202 */ /* 0x000fe20000000f00 */
[C---:B------:R-:W-:Y:S01]  /*9e70*/  FMUL.FTZ R57, R5.reuse, R189 ;  /* 0x000000bd05397220 */ /* 0x040fe20000410000 */
[----:B------:R-:W2:Y:S01]  /*9e80*/  LDSM.16.MT88.4 R36, [R238] ;  /* 0x00000000ee24783b */ /* 0x000ea20000004200 */
[C---:B------:R-:W-:Y:S01]  /*9e90*/  FMUL.FTZ R60, R5.reuse, R192 ;  /* 0x000000c0053c7220 */ /* 0x040fe20000410000 */
[----:B------:R-:W-:Y:S01]  /*9ea0*/  MOV R192, R52 ;  /* 0x0000003400c07202 */ /* 0x000fe20000000f00 */
[C---:B------:R-:W-:Y:S01]  /*9eb0*/  FMUL.FTZ R61, R5.reuse, R193 ;  /* 0x000000c1053d7220 */ /* 0x040fe20000410000 */
[----:B------:R-:W3:Y:S01]  /*9ec0*/  MUFU.EX2 R175, R32 ;  /* 0x0000002000af7308 */ /* 0x000ee20000000800 */
[C---:B------:R-:W-:Y:S01]  /*9ed0*/  FMUL.FTZ R72, R5.reuse, R72 ;  /* 0x0000004805487220 */ /* 0x040fe20000410000 */
[----:B------:R-:W-:Y:S01]  /*9ee0*/  MOV R189, R53 ;  /* 0x0000003500bd7202 */ /* 0x000fe20000000f00 */
[C---:B------:R-:W-:Y:S01]  /*9ef0*/  FMUL.FTZ R73, R5.reuse, R73 ;  /* 0x0000004905497220 */ /* 0x040fe20000410000 */
[----:B------:R-:W-:Y:S01]  /*9f00*/  MOV R188, R55 ;  /* 0x0000003700bc7202 */ /* 0x000fe20000000f00 */
[C---:B------:R-:W-:Y:S01]  /*9f10*/  FMUL.FTZ R76, R5.reuse, R76 ;  /* 0x0000004c054c7220 */ /* 0x040fe20000410000 */
[----:B------:R-:W-:Y:S01]  /*9f20*/  MOV R193, R67 ;  /* 0x0000004300c17202 */ /* 0x000fe20000000f00 */
        /* <DEDUP_REMOVED lines=10> */
[----:B------:R-:W-:Y:S02]  /*9fd0*/  FMUL.FTZ R109, R5, R109 ;  /* 0x0000006d056d7220 */ /* 0x000fe40000410000 */
        /* <DEDUP_REMOVED lines=23> */
[----:B------:R-:W-:Y:S02]  /*a150*/  FFMA.FTZ R227, R45, c[0x0][0x2d0], -R197 ;  /* 0x0000b4002de37a23 */ /* 0x000fe400000108c5 */
[C---:B------:R-:W-:Y:S01]  /*a160*/  FMUL.FTZ R45, R5.reuse, R185 ;  /* 0x000000b9052d7220 */ /* 0x040fe20000410000 */
[----:B------:R-:W-:Y:S01]  /*a170*/  MOV R185, R54 ;  /* 0x0000003600b97202 */ /* 0x000fe20000000f00 */
[C---:B------:R-:W-:Y:S01]  /*a180*/  FMUL.FTZ R41, R5.reuse, R181 ;  /* 0x000000b505297220 */ /* 0x040fe20000410000 */
[----:B------:R-:W1:Y:S01]  /*a190*/  LDSM.16.MT88.4 R52, [R237] ;  /* 0x00000000ed34783b */ /* 0x000e620000004200 */
[C---:B------:R-:W-:Y:S01]  /*a1a0*/  FMUL.FTZ R120, R5.reuse, R120 ;  /* 0x0000007805787220 */ /* 0x040fe20000410000 */
[----:B------:R-:W-:Y:S01]  /*a1b0*/  MOV R181, R48 ;  /* 0x0000003000b57202 */ /* 0x000fe20000000f00 */
[C---:B------:R-:W-:Y:S01]  /*a1c0*/  FMUL.FTZ R121, R5.reuse, R121 ;  /* 0x0000007905797220 */ /* 0x040fe20000410000 */
[----:B------:R-:W-:Y:S01]  /*a1d0*/  MUFU.EX2 R227, R227 ;  /* 0x000000e300e37308 */ /* 0x000fe20000000800 */
[C---:B------:R-:W-:Y:S02]  /*a1e0*/  FMUL.FTZ R124, R5.reuse, R124 ;  /* 0x0000007c057c7220 */ /* 0x040fe40000410000 */
[----:B------:R-:W-:Y:S02]  /*a1f0*/  FMUL.FTZ R125, R5, R125 ;  /* 0x0000007d057d7220 */ /* 0x000fe40000410000 */
[C---:B------:R-:W-:Y:S02]  /*a200*/  FMUL.FTZ R14, R4.reuse, R170 ;  /* 0x000000aa040e7220 */ /* 0x040fe40000410000 */
[C---:B------:R-:W-:Y:S01]  /*a210*/  FMUL.FTZ R46, R4.reuse, R186 ;  /* 0x000000ba042e7220 */ /* 0x040fe20000410000 */
[----:B------:R-:W-:Y:S01]  /*a220*/  MOV R186, R47 ;  /* 0x0000002f00ba7202 */ /* 0x000fe20000000f00 */
[C---:B------:R-:W-:Y:S01]  /*a230*/  FMUL.FTZ R47, R4.reuse, R187 ;  /* 0x000000bb042f7220 */ /* 0x040fe20000410000 */
[----:B------:R-:W-:Y:S01]  /*a240*/  MOV R187, R50 ;  /* 0x0000003200bb7202 */ /* 0x000fe20000000f00 */
[C---:B------:R-:W-:Y:S02]  /*a250*/  FMUL.FTZ R122, R4.reuse, R122 ;  /* 0x0000007a047a7220 */ /* 0x040fe40000410000 */
[C---:B------:R-:W-:Y:S02]  /*a260*/  FMUL.FTZ R123, R4.reuse, R123 ;  /* 0x0000007b047b7220 */ /* 0x040fe40000410000 */
[C---:B------:R-:W-:Y:S02]  /*a270*/  FMUL.FTZ R126, R4.reuse, R126 ;  /* 0x0000007e047e7220 */ /* 0x040fe40000410000 */
[C---:B------:R-:W-:Y:S02]  /*a280*/  FMUL.FTZ R127, R4.reuse, R127 ;  /* 0x0000007f047f7220 */ /* 0x040fe40000410000 */
[----:B----4-:R-:W-:Y:S01]  /*a290*/  FFMA.FTZ R202, R4, R202, R165 ;  /* 0x000000ca04ca7223 */ /* 0x010fe200000100a5 */
[----:B---3--:R-:W-:Y:S01]  /*a2a0*/  F2FP.BF16.PACK_AB R165, R175, R165 ;  /* 0x000000a5afa5723e */ /* 0x008fe200000010ff */
[----:B------:R-:W-:Y:S01]  /*a2b0*/  FADD.FTZ R170, R207, R6 ;  /* 0x00000006cfaa7221 */ /* 0x000fe20000010000 */
[----:B------:R-:W-:Y:S01]  /*a2c0*/  F2FP.BF16.PACK_AB R207, R174, R207 ;  /* 0x000000cfaecf723e */ /* 0x000fe200000010ff */
[C---:B------:R-:W-:Y:S02]  /*a2d0*/  FMUL.FTZ R6, R199.reuse, R162 ;  /* 0x000000a2c7067220 */ /* 0x040fe40000410000 */
[----:B------:R-:W-:Y:S02]  /*a2e0*/  FMUL.FTZ R7, R199, R163 ;  /* 0x000000a3c7077220 */ /* 0x000fe40000410000 */
[--C-:B------:R-:W-:Y:S02]  /*a2f0*/  FFMA.FTZ R225, R30, c[0x0][0x2d0], -R197.reuse ;  /* 0x0000b4001ee17a23 */ /* 0x100fe400000108c5 */
[C---:B------:R-:W-:Y:S01]  /*a300*/  FMUL.FTZ R30, R4.reuse, R178 ;  /* 0x000000b2041e7220 */ /* 0x040fe20000410000 */
[----:B------:R-:W-:Y:S01]  /*a310*/  MOV R178, R66 ;  /* 0x0000004200b27202 */ /* 0x000fe20000000f00 */
[--C-:B------:R-:W-:Y:S02]  /*a320*/  FFMA.FTZ R223, R31, c[0x0][0x2d0], -R197.reuse ;  /* 0x0000b4001fdf7a23 */ /* 0x100fe400000108c5 */
[----:B------:R-:W-:Y:S01]  /*a330*/  FMUL.FTZ R31, R4, R179 ;  /* 0x000000b3041f7220 */ /* 0x000fe20000410000 */
[----:B------:R-:W-:Y:S01]  /*a340*/  MOV R179, R35 ;  /* 0x0000002300b37202 */ /* 0x000fe20000000f00 */
[--C-:B------:R-:W-:Y:S01]  /*a350*/  FFMA.FTZ R230, R42, c[0x0][0x2d0], -R197.reuse ;  /* 0x0000b4002ae67a23 */ /* 0x100fe200000108c5 */
[----:B------:R-:W-:Y:S01]  /*a360*/  MUFU.EX2 R225, R225 ;  /* 0x000000e100e17308 */ /* 0x000fe20000000800 */
[C---:B------:R-:W-:Y:S01]  /*a370*/  FMUL.FTZ R42, R4.reuse, R182 ;  /* 0x000000b6042a7220 */ /* 0x040fe20000410000 */
[----:B------:R-:W-:Y:S01]  /*a380*/  MOV R182, R34 ;  /* 0x0000002200b67202 */ /* 0x000fe20000000f00 */
[--C-:B------:R-:W-:Y:S02]  /*a390*/  FFMA.FTZ R229, R43, c[0x0][0x2d0], -R197.reuse ;  /* 0x0000b4002be57a23 */ /* 0x100fe400000108c5 */
[----:B------:R-:W-:Y:S01]  /*a3a0*/  FMUL.FTZ R43, R4, R183 ;  /* 0x000000b7042b7220 */ /* 0x000fe20000410000 */
[----:B------:R-:W-:Y:S01]  /*a3b0*/  MOV R183, R33 ;  /* 0x0000002100b77202 */ /* 0x000fe20000000f00 */
[--C-:B------:R-:W-:Y:S02]  /*a3c0*/  FFMA.FTZ R228, R44, c[0x0][0x2d0], -R197.reuse ;  /* 0x0000b4002ce47a23 */ /* 0x100fe400000108c5 */
[----:B------:R-:W-:Y:S01]  /*a3d0*/  FMUL.FTZ R44, R5, R184 ;  /* 0x000000b8052c7220 */ /* 0x000fe20000410000 */
[----:B------:R-:W-:Y:S01]  /*a3e0*/  MOV R184, R51 ;  /* 0x0000003300b87202 */ /* 0x000fe20000000f00 */
[----:B------:R-:W-:Y:S01]  /*a3f0*/  FMUL.FTZ R5, R201, R161 ;  /* 0x000000a1c9057220 */ /* 0x000fe20000410000 */
[----:B------:R-:W-:Y:S01]  /*a400*/  MUFU.EX2 R163, R183 ;  /* 0x000000b700a37308 */ /* 0x000fe20000000800 */
[--C-:B------:R-:W-:Y:S02]  /*a410*/  FFMA.FTZ R198, R11, c[0x0][0x2d0], -R197.reuse ;  /* 0x0000b4000bc67a23 */ /* 0x100fe400000108c5 */
[----:B------:R-:W-:Y:S01]  /*a420*/  FMUL.FTZ R11, R4, R167 ;  /* 0x000000a7040b7220 */ /* 0x000fe20000410000 */
[----:B-----5:R-:W-:Y:S01]  /*a430*/  F2FP.BF16.PACK_AB R167, R168, R172 ;  /* 0x000000aca8a7723e */ /* 0x020fe200000010ff */
[----:B------:R-:W-:Y:S02]  /*a440*/  FFMA.FTZ R197, R10, c[0x0][0x2d0], -R197 ;  /* 0x0000b4000ac57a23 */ /* 0x000fe400000108c5 */
[----:B------:R-:W-:Y:S01]  /*a450*/  FMUL.FTZ R10, R4, R166 ;  /* 0x000000a6040a7220 */ /* 0x000fe20000410000 */
[----:B-1----:R-:W-:Y:S01]  /*a460*/  F2FP.BF16.PACK_AB R166, R169, R173 ;  /* 0x000000ada9a6723e */ /* 0x002fe200000010ff */
[----:B------:R-:W-:Y:S01]  /*a470*/  FMUL.FTZ R4, R201, R160 ;  /* 0x000000a0c9047220 */ /* 0x000fe20000410000 */
[----:B------:R-:W-:Y:S01]  /*a480*/  MOV R160, R64 ;  /* 0x0000004000a07202 */ /* 0x000fe20000000f00 */
[----:B------:R-:W-:Y:S01]  /*a490*/  FMUL.FTZ R19, R199, R159 ;  /* 0x0000009fc7137220 */ /* 0x000fe20000410000 */
[----:B------:R-:W-:Y:S01]  /*a4a0*/  MUFU.EX2 R161, R194 ;  /* 0x000000c200a17308 */ /* 0x000fe20000000800 */
[C---:B------:R-:W-:Y:S02]  /*a4b0*/  FMUL.FTZ R32, R201.reuse, R148 ;  /* 0x00000094c9207220 */ /* 0x040fe40000410000 */
[----:B------:R-:W-:Y:S01]  /*a4c0*/  FMUL.FTZ R33, R201, R149 ;  /* 0x00000095c9217220 */ /* 0x000fe20000410000 */
[-C--:B------:R-:W-:Y:S05]  /*a4d0*/  HMMA.16816.F32.BF16 R4, R204, R20.reuse, R4 ;  /* 0x00000014cc04723c */ /* 0x080fea0000041804 */
[C---:B------:R-:W-:Y:S01]  /*a4e0*/  FMUL.FTZ R34, R199.reuse, R150 ;  /* 0x00000096c7227220 */ /* 0x040fe20000410000 */
[----:B------:R-:W-:Y:S01]  /*a4f0*/  MUFU.EX2 R162, R182 ;  /* 0x000000b600a27308 */ /* 0x000fe20000000800 */
[----:B------:R-:W-:Y:S01]  /*a500*/  FMUL.FTZ R35, R199, R151 ;  /* 0x00000097c7237220 */ /* 0x000fe20000410000 */
[C---:B------:R-:W-:Y:S01]  /*a510*/  HMMA.16816.F32.BF16 R8, R164.reuse, R20, R8 ;  /* 0x00000014a408723c */ /* 0x040fe20000041808 */
[----:B------:R-:W-:Y:S03]  /*a520*/  LDSM.16.MT88.4 R148, [R237+0x800] ;  /* 0x00080000ed94783b */ /* 0x000fe60000004200 */
[C---:B------:R-:W-:Y:S02]  /*a530*/  FMUL.FTZ R48, R201.reuse, R140 ;  /* 0x0000008cc9307220 */ /* 0x040fe40000410000 */
[C---:B------:R-:W-:Y:S02]  /*a540*/  FMUL.FTZ R49, R201.reuse, R141 ;  /* 0x0000008dc9317220 */ /* 0x040fe40000410000 */
[-C--:B------:R-:W-:Y:S01]  /*a550*/  HMMA.16816.F32.BF16 R12, R164, R22.reuse, R12 ;  /* 0x00000016a40c723c */ /* 0x080fe2000004180c */
[----:B------:R-:W-:Y:S03]  /*a560*/  MUFU.EX2 R223, R223 ;  /* 0x000000df00df7308 */ /* 0x000fe60000000800 */
[C---:B------:R-:W-:Y:S02]  /*a570*/  FMUL.FTZ R16, R201.reuse, R156 ;  /* 0x0000009cc9107220 */ /* 0x040fe40000410000 */
[----:B------:R-:W-:Y:S02]  /*a580*/  FMUL.FTZ R17, R201, R157 ;  /* 0x0000009dc9117220 */ /* 0x000fe40000410000 */
[C---:B------:R-:W-:Y:S03]  /*a590*/  FMUL.FTZ R18, R199.reuse, R158 ;  /* 0x0000009ec7127220 */ /* 0x040fe60000410000 */
[----:B------:R-:W-:Y:S01]  /*a5a0*/  MUFU.EX2 R156, R178 ;  /* 0x000000b2009c7308 */ /* 0x000fe20000000800 */
[C---:B------:R-:W-:Y:S02]  /*a5b0*/  FMUL.FTZ R50, R199.reuse, R142 ;  /* 0x0000008ec7327220 */ /* 0x040fe40000410000 */
[----:B------:R-:W-:Y:S01]  /*a5c0*/  FMUL.FTZ R51, R199, R143 ;  /* 0x0000008fc7337220 */ /* 0x000fe20000410000 */
[C---:B------:R-:W-:Y:S01]  /*a5d0*/  HMMA.16816.F32.BF16 R16, R204.reuse, R22, R16 ;  /* 0x00000016cc10723c */ /* 0x040fe20000041810 */
[----:B------:R-:W1:Y:S03]  /*a5e0*/  LDSM.16.MT88.4 R140, [R236] ;  /* 0x00000000ec8c783b */ /* 0x000e660000004200 */
[C---:B------:R-:W-:Y:S02]  /*a5f0*/  FMUL.FTZ R20, R201.reuse, R152 ;  /* 0x00000098c9147220 */ /* 0x040fe40000410000 */
[----:B------:R-:W-:Y:S01]  /*a600*/  FMUL.FTZ R21, R201, R153 ;  /* 0x00000099c9157220 */ /* 0x000fe20000410000 */
[----:B------:R-:W3:Y:S01]  /*a610*/  MUFU.EX2 R152, R195 ;  /* 0x000000c300987308 */ /* 0x000ee20000000800 */
[C---:B------:R-:W-:Y:S04]  /*a620*/  FMUL.FTZ R23, R199.reuse, R155 ;  /* 0x0000009bc7177220 */ /* 0x040fe80000410000 */
[----:B------:R-:W-:Y:S02]  /*a630*/  FMUL.FTZ R22, R199, R154 ;  /* 0x0000009ac7167220 */ /* 0x000fe40000410000 */
[C---:B------:R-:W-:Y:S02]  /*a640*/  FMUL.FTZ R64, R201.reuse, R132 ;  /* 0x00000084c9407220 */ /* 0x040fe40000410000 */
[----:B------:R-:W-:Y:S01]  /*a650*/  FMUL.FTZ R65, R201, R133 ;  /* 0x00000085c9417220 */ /* 0x000fe20000410000 */
[----:B------:R-:W-:Y:S01]  /*a660*/  MUFU.EX2 R153, R187 ;  /* 0x000000bb00997308 */ /* 0x000fe20000000800 */
[C---:B------:R-:W-:Y:S01]  /*a670*/  FMUL.FTZ R66, R199.reuse, R134 ;  /* 0x00000086c7427220 */ /* 0x040fe20000410000 */
[-C--:B--2---:R-:W-:Y:S03]  /*a680*/  HMMA.16816.F32.BF16 R20, R204, R36.reuse, R20 ;  /* 0x00000024cc14723c */ /* 0x084fe60000041814 */
[----:B------:R-:W-:Y:S02]  /*a690*/  FMUL.FTZ R67, R199, R135 ;  /* 0x00000087c7437220 */ /* 0x000fe40000410000 */
[----:B------:R-:W2:Y:S01]  /*a6a0*/  LDSM.16.MT88.4 R132, [R239+0x2000] ;  /* 0x00200000ef84783b */ /* 0x000ea20000004200 */
[C---:B------:R-:W-:Y:S02]  /*a6b0*/  FMUL.FTZ R68, R201.reuse, R68 ;  /* 0x00000044c9447220 */ /* 0x040fe40000410000 */
[C---:B------:R-:W-:Y:S01]  /*a6c0*/  HMMA.16816.F32.BF16 R24, R164.reuse, R36, R24 ;  /* 0x00000024a418723c */ /* 0x040fe20000041818 */
[----:B------:R-:W-:Y:S03]  /*a6d0*/  MUFU.EX2 R158, R193 ;  /* 0x000000c1009e7308 */ /* 0x000fe60000000800 */
[----:B------:R-:W-:Y:S02]  /*a6e0*/  FMUL.FTZ R69, R201, R69 ;  /* 0x00000045c9457220 */ /* 0x000fe40000410000 */
[----:B------:R-:W-:Y:S02]  /*a6f0*/  FMUL.FTZ R70, R199, R70 ;  /* 0x00000046c7467220 */ /* 0x000fe40000410000 */
[-C--:B------:R-:W-:Y:S03]  /*a700*/  HMMA.16816.F32.BF16 R28, R164, R38.reuse, R28 ;  /* 0x00000026a41c723c */ /* 0x080fe6000004181c */
[----:B------:R-:W-:Y:S01]  /*a710*/  MUFU.EX2 R155, R192 ;  /* 0x000000c0009b7308 */ /* 0x000fe20000000800 */
[C---:B------:R-:W-:Y:S02]  /*a720*/  FMUL.FTZ R36, R201.reuse, R144 ;  /* 0x00000090c9247220 */ /* 0x040fe40000410000 */
[----:B------:R-:W-:Y:S02]  /*a730*/  FMUL.FTZ R37, R201, R145 ;  /* 0x00000091c9257220 */ /* 0x000fe40000410000 */
[C---:B------:R-:W-:Y:S04]  /*a740*/  HMMA.16816.F32.BF16 R32, R204.reuse, R38, R32 ;  /* 0x00000026cc20723c */ /* 0x040fe80000041820 */
[----:B------:R-:W-:Y:S01]  /*a750*/  FMUL.FTZ R71, R199, R71 ;  /* 0x00000047c7477220 */ /* 0x000fe20000410000 */
[----:B------:R-:W-:Y:S01]  /*a760*/  MUFU.EX2 R157, R231 ;  /* 0x000000e7009d7308 */ /* 0x000fe20000000800 */
[----:B------:R-:W-:Y:S02]  /*a770*/  FMUL.FTZ R80, R201, R80 ;  /* 0x00000050c9507220 */ /* 0x000fe40000410000 */
[C---:B------:R-:W-:Y:S04]  /*a780*/  FMUL.FTZ R38, R199.reuse, R146 ;  /* 0x00000092c7267220 */ /* 0x040fe80000410000 */
[----:B------:R-:W-:Y:S02]  /*a790*/  FMUL.FTZ R39, R199, R147 ;  /* 0x00000093c7277220 */ /* 0x000fe40000410000 */
[----:B------:R-:W-:Y:S01]  /*a7a0*/  LDSM.16.MT88.4 R144, [R238+0x800] ;  /* 0x00080000ee90783b */ /* 0x000fe20000004200 */
[----:B------:R-:W-:Y:S01]  /*a7b0*/  FMUL.FTZ R81, R201, R81 ;  /* 0x00000051c9517220 */ /* 0x000fe20000410000 */
[----:B------:R-:W-:Y:S01]  /*a7c0*/  MUFU.EX2 R231, R184 ;  /* 0x000000b800e77308 */ /* 0x000fe20000000800 */
[C---:B------:R-:W-:Y:S02]  /*a7d0*/  FMUL.FTZ R82, R199.reuse, R82 ;  /* 0x00000052c7527220 */ /* 0x040fe40000410000 */
[-C--:B------:R-:W-:Y:S03]  /*a7e0*/  HMMA.16816.F32.BF16 R36, R204, R52.reuse, R36 ;  /* 0x00000034cc24723c */ /* 0x080fe60000041824 */
[----:B------:R-:W-:Y:S02]  /*a7f0*/  FMUL.FTZ R83, R199, R83 ;  /* 0x00000053c7537220 */ /* 0x000fe40000410000 */
[C---:B------:R-:W-:Y:S02]  /*a800*/  FMUL.FTZ R84, R201.reuse, R84 ;  /* 0x00000054c9547220 */ /* 0x040fe40000410000 */
[----:B------:R-:W-:Y:S01]  /*a810*/  FMUL.FTZ R85, R201, R85 ;  /* 0x00000055c9557220 */ /* 0x000fe20000410000 */
[C---:B------:R-:W-:Y:S01]  /*a820*/  HMMA.16816.F32.BF16 R40, R164.reuse, R52, R40 ;  /* 0x00000034a428723c */ /* 0x040fe20000041828 */
[----:B------:R-:W-:Y:S03]  /*a830*/  MUFU.EX2 R178, R180 ;  /* 0x000000b400b27308 */ /* 0x000fe60000000800 */
[C---:B------:R-:W-:Y:S02]  /*a840*/  FMUL.FTZ R86, R199.reuse, R86 ;  /* 0x00000056c7567220 */ /* 0x040fe40000410000 */
[----:B------:R-:W-:Y:S02]  /*a850*/  FMUL.FTZ R87, R199, R87 ;  /* 0x00000057c7577220 */ /* 0x000fe40000410000 */
[-C--:B------:R-:W-:Y:S03]  /*a860*/  HMMA.16816.F32.BF16 R44, R164, R54.reuse, R44 ;  /* 0x00000036a42c723c */ /* 0x080fe6000004182c */
[----:B------:R-:W-:Y:S01]  /*a870*/  MUFU.EX2 R230, R230 ;  /* 0x000000e600e67308 */ /* 0x000fe20000000800 */
[C---:B------:R-:W-:Y:S02]  /*a880*/  FMUL.FTZ R52, R201.reuse, R136 ;  /* 0x00000088c9347220 */ /* 0x040fe40000410000 */
[C---:B------:R-:W-:Y:S02]  /*a890*/  FMUL.FTZ R53, R201.reuse, R137 ;  /* 0x00000089c9357220 */ /* 0x040fe40000410000 */
[C---:B------:R-:W-:Y:S04]  /*a8a0*/  HMMA.16816.F32.BF16 R48, R204.reuse, R54, R48 ;  /* 0x00000036cc30723c */ /* 0x040fe80000041830 */
[C---:B------:R-:W-:Y:S01]  /*a8b0*/  FMUL.FTZ R96, R201.reuse, R96 ;  /* 0x00000060c9607220 */ /* 0x040fe20000410000 */
[----:B------:R-:W4:Y:S01]  /*a8c0*/  MUFU.EX2 R136, R160 ;  /* 0x000000a000887308 */ /* 0x000f220000000800 */
[----:B------:R-:W-:Y:S02]  /*a8d0*/  FMUL.FTZ R97, R201, R97 ;  /* 0x00000061c9617220 */ /* 0x000fe40000410000 */
[C---:B------:R-:W-:Y:S04]  /*a8e0*/  FMUL.FTZ R54, R199.reuse, R138 ;  /* 0x0000008ac7367220 */ /* 0x040fe80000410000 */
[C---:B------:R-:W-:Y:S02]  /*a8f0*/  FMUL.FTZ R55, R199.reuse, R139 ;  /* 0x0000008bc7377220 */ /* 0x040fe40000410000 */
[C---:B------:R-:W-:Y:S01]  /*a900*/  FMUL.FTZ R98, R199.reuse, R98 ;  /* 0x00000062c7627220 */ /* 0x040fe20000410000 */
[----:B------:R-:W-:Y:S01]  /*a910*/  MUFU.EX2 R137, R219 ;  /* 0x000000db00897308 */ /* 0x000fe20000000800 */
[----:B------:R-:W-:Y:S02]  /*a920*/  FMUL.FTZ R99, R199, R99 ;  /* 0x00000063c7637220 */ /* 0x000fe40000410000 */
[C---:B------:R-:W-:Y:S01]  /*a930*/  FMUL.FTZ R100, R201.reuse, R100 ;  /* 0x00000064c9647220 */ /* 0x040fe20000410000 */
[-C--:B-1----:R-:W-:Y:S03]  /*a940*/  HMMA.16816.F32.BF16 R52, R204, R140.reuse, R52 ;  /* 0x0000008ccc34723c */ /* 0x082fe60000041834 */
[----:B------:R-:W-:Y:S02]  /*a950*/  FMUL.FTZ R101, R201, R101 ;  /* 0x00000065c9657220 */ /* 0x000fe40000410000 */
[C---:B------:R-:W-:Y:S01]  /*a960*/  FMUL.FTZ R102, R199.reuse, R102 ;  /* 0x00000066c7667220 */ /* 0x040fe20000410000 */
[----:B------:R-:W-:Y:S01]  /*a970*/  MUFU.EX2 R160, R186 ;  /* 0x000000ba00a07308 */ /* 0x000fe20000000800 */
[----:B------:R-:W-:Y:S01]  /*a980*/  FMUL.FTZ R103, R199, R103 ;  /* 0x00000067c7677220 */ /* 0x000fe20000410000 */
[C---:B------:R-:W-:Y:S04]  /*a990*/  HMMA.16816.F32.BF16 R56, R164.reuse, R140, R56 ;  /* 0x0000008ca438723c */ /* 0x040fe80000041838 */
[C---:B------:R-:W-:Y:S02]  /*a9a0*/  FMUL.FTZ R112, R201.reuse, R112 ;  /* 0x00000070c9707220 */ /* 0x040fe40000410000 */
[----:B------:R-:W-:Y:S02]  /*a9b0*/  FMUL.FTZ R113, R201, R113 ;  /* 0x00000071c9717220 */ /* 0x000fe40000410000 */
[-C--:B------:R-:W-:Y:S01]  /*a9c0*/  HMMA.16816.F32.BF16 R60, R164, R142.reuse, R60 ;  /* 0x0000008ea43c723c */ /* 0x080fe2000004183c */
[----:B------:R1:W5:Y:S03]  /*a9d0*/  MUFU.EX2 R139, R203 ;  /* 0x000000cb008b7308 */ /* 0x0003660000000800 */
[C---:B------:R-:W-:Y:S02]  /*a9e0*/  FMUL.FTZ R114, R199.reuse, R114 ;  /* 0x00000072c7727220 */ /* 0x040fe40000410000 */
[----:B------:R-:W-:Y:S02]  /*a9f0*/  FMUL.FTZ R115, R199, R115 ;  /* 0x00000073c7737220 */ /* 0x000fe40000410000 */
[C---:B------:R-:W-:Y:S01]  /*aa00*/  HMMA.16816.F32.BF16 R64, R204.reuse, R142, R64 ;  /* 0x0000008ecc40723c */ /* 0x040fe20000041840 */
[----:B------:R-:W-:Y:S02]  /*aa10*/  LDSM.16.MT88.4 R140, [R239+0x800] ;  /* 0x00080000ef8c783b */ /* 0x000fe40000004200 */
[----:B------:R-:W4:Y:S01]  /*aa20*/  MUFU.EX2 R138, R220 ;  /* 0x000000dc008a7308 */ /* 0x000f220000000800 */
[----:B------:R-:W-:Y:S02]  /*aa30*/  FADD.FTZ R171, R173, R171 ;  /* 0x000000abadab7221 */ /* 0x000fe40000010000 */
[----:B------:R-:W-:Y:S02]  /*aa40*/  FADD.FTZ R170, R174, R170 ;  /* 0x000000aaaeaa7221 */ /* 0x000fe40000010000 */
[-C--:B--2---:R-:W-:Y:S04]  /*aa50*/  HMMA.16816.F32.BF16 R68, R204, R132.reuse, R68 ;  /* 0x00000084cc44723c */ /* 0x084fe80000041844 */
[----:B---3--:R-:W-:Y:S01]  /*aa60*/  FADD.FTZ R170, R152, R170 ;  /* 0x000000aa98aa7221 */ /* 0x008fe20000010000 */
[----:B------:R-:W-:Y:S01]  /*aa70*/  MUFU.EX2 R173, R189 ;  /* 0x000000bd00ad7308 */ /* 0x000fe20000000800 */
[----:B------:R-:W-:Y:S02]  /*aa80*/  FMUL.FTZ R116, R201, R116 ;  /* 0x00000074c9747220 */ /* 0x000fe40000410000 */
[C---:B------:R-:W-:Y:S04]  /*aa90*/  HMMA.16816.F32.BF16 R72, R164.reuse, R132, R72 ;  /* 0x00000084a448723c */ /* 0x040fe80000041848 */
[----:B-1----:R-:W-:Y:S01]  /*aaa0*/  F2FP.BF16.PACK_AB R203, R213, R214 ;  /* 0x000000d6d5cb723e */ /* 0x002fe200000010ff */
[----:B------:R-:W-:Y:S02]  /*aab0*/  FMUL.FTZ R117, R201, R117 ;  /* 0x00000075c9757220 */ /* 0x000fe40000410000 */
[C---:B------:R-:W-:Y:S01]  /*aac0*/  FMUL.FTZ R118, R199.reuse, R118 ;  /* 0x00000076c7767220 */ /* 0x040fe20000410000 */
[-C--:B------:R-:W-:Y:S01]  /*aad0*/  HMMA.16816.F32.BF16 R76, R164, R134.reuse, R76 ;  /* 0x00000086a44c723c */ /* 0x080fe2000004184c */
[----:B------:R-:W-:Y:S03]  /*aae0*/  MUFU.EX2 R220, R191 ;  /* 0x000000bf00dc7308 */ /* 0x000fe60000000800 */
[----:B------:R-:W-:Y:S02]  /*aaf0*/  FMUL.FTZ R119, R199, R119 ;  /* 0x00000077c7777220 */ /* 0x000fe40000410000 */
[----:B----4-:R-:W-:Y:S01]  /*ab00*/  FADD.FTZ R154, R136, R179 ;  /* 0x000000b3889a7221 */ /* 0x010fe20000010000 */
[C---:B-----5:R-:W-:Y:S01]  /*ab10*/  F2FP.BF16.PACK_AB R136, R139.reuse, R136 ;  /* 0x000000888b88723e */ /* 0x060fe200000010ff */
[C---:B------:R-:W-:Y:S01]  /*ab20*/  HMMA.16816.F32.BF16 R80, R204.reuse, R134, R80 ;  /* 0x00000086cc50723c */ /* 0x040fe20000041850 */
[----:B------:R-:W1:Y:S02]  /*ab30*/  LDSM.16.MT88.4 R132, [R238+0x2000] ;  /* 0x00200000ee84783b */ /* 0x000e640000004200 */
[----:B------:R-:W2:Y:S01]  /*ab40*/  MUFU.EX2 R219, R190 ;  /* 0x000000be00db7308 */ /* 0x000ea20000000800 */
[----:B------:R-:W-:Y:S02]  /*ab50*/  FADD.FTZ R154, R139, R154 ;  /* 0x0000009a8b9a7221 */ /* 0x000fe40000010000 */
[----:B------:R-:W-:Y:S02]  /*ab60*/  FMUL.FTZ R128, R201, R128 ;  /* 0x00000080c9807220 */ /* 0x000fe40000410000 */
[----:B------:R-:W-:Y:S01]  /*ab70*/  FADD.FTZ R154, R138, R154 ;  /* 0x0000009a8a9a7221 */ /* 0x000fe20000010000 */
[C---:B------:R-:W-:Y:S03]  /*ab80*/  F2FP.BF16.PACK_AB R138, R137.reuse, R138 ;  /* 0x0000008a898a723e */ /* 0x040fe600000010ff */
[----:B------:R-:W-:Y:S01]  /*ab90*/  FADD.FTZ R154, R137, R154 ;  /* 0x0000009a899a7221 */ /* 0x000fe20000010000 */
[----:B------:R-:W-:Y:S01]  /*aba0*/  F2FP.BF16.PACK_AB R137, R161, R152 ;  /* 0x00000098a189723e */ /* 0x000fe200000010ff */
[----:B------:R-:W-:Y:S01]  /*abb0*/  FMUL.FTZ R129, R201, R129 ;  /* 0x00000081c9817220 */ /* 0x000fe20000410000 */
[----:B------:R-:W-:Y:S01]  /*abc0*/  F2FP.BF16.PACK_AB R201, R215, R216 ;  /* 0x000000d8d7c9723e */ /* 0x000fe200000010ff */
[C---:B------:R-:W-:Y:S01]  /*abd0*/  FMUL.FTZ R130, R199.reuse, R130 ;  /* 0x00000082c7827220 */ /* 0x040fe20000410000 */
[----:B------:R-:W-:Y:S01]  /*abe0*/  MUFU.EX2 R174, R181 ;  /* 0x000000b500ae7308 */ /* 0x000fe20000000800 */
[----:B------:R-:W-:Y:S02]  /*abf0*/  FMUL.FTZ R131, R199, R131 ;  /* 0x00000083c7837220 */ /* 0x000fe40000410000 */
[----:B------:R-:W-:Y:S04]  /*ac00*/  FADD.FTZ R202, R175, R202 ;  /* 0x000000caafca7221 */ /* 0x000fe80000010000 */
[----:B------:R-:W-:Y:S01]  /*ac10*/  FADD.FTZ R172, R172, R202 ;  /* 0x000000caacac7221 */ /* 0x000fe20000010000 */
[----:B--2---:R-:W-:Y:S02]  /*ac20*/  F2FP.BF16.PACK_AB R139, R219, R220 ;  /* 0x000000dcdb8b723e */ /* 0x004fe400000010ff */
[----:B------:R-:W-:Y:S01]  /*ac30*/  MUFU.EX2 R175, R188 ;  /* 0x000000bc00af7308 */ /* 0x000fe20000000800 */
[----:B------:R-:W-:Y:S04]  /*ac40*/  FADD.FTZ R172, R168, R172 ;  /* 0x000000aca8ac7221 */ /* 0x000fe80000010000 */
[----:B------:R-:W-:Y:S05]  /*ac50*/  FADD.FTZ R172, R163, R172 ;  /* 0x000000aca3ac7221 */ /* 0x000fea0000010000 */
[----:B------:R-:W-:Y:S01]  /*ac60*/  MUFU.EX2 R199, R185 ;  /* 0x000000b900c77308 */ /* 0x000fe20000000800 */
[-C--:B-1----:R-:W-:Y:S09]  /*ac70*/  HMMA.16816.F32.BF16 R84, R204, R132.reuse, R84 ;  /* 0x00000084cc54723c */ /* 0x082ff20000041854 */
[----:B------:R-:W-:Y:S01]  /*ac80*/  MUFU.EX2 R202, R218 ;  /* 0x000000da00ca7308 */ /* 0x000fe20000000800 */
[C---:B------:R-:W-:Y:S08]  /*ac90*/  HMMA.16816.F32.BF16 R88, R164.reuse, R132, R88 ;  /* 0x00000084a458723c */ /* 0x040ff00000041858 */
[-C--:B------:R-:W-:Y:S01]  /*aca0*/  HMMA.16816.F32.BF16 R92, R164, R134.reuse, R92 ;  /* 0x00000086a45c723c */ /* 0x080fe2000004185c */
[----:B------:R-:W-:Y:S07]  /*acb0*/  MUFU.EX2 R218, R210 ;  /* 0x000000d200da7308 */ /* 0x000fee0000000800 */
[C---:B------:R-:W-:Y:S01]  /*acc0*/  HMMA.16816.F32.BF16 R96, R204.reuse, R134, R96 ;  /* 0x00000086cc60723c */ /* 0x040fe20000041860 */
[----:B------:R-:W1:Y:S02]  /*acd0*/  LDSM.16.MT88.4 R132, [R237+0x2000] ;  /* 0x00200000ed84783b */ /* 0x000e640000004200 */
[----:B------:R-:W-:Y:S10]  /*ace0*/  MUFU.EX2 R168, R217 ;  /* 0x000000d900a87308 */ /* 0x000ff40000000800 */
[----:B------:R-:W2:Y:S10]  /*acf0*/  MUFU.EX2 R217, R211 ;  /* 0x000000d300d97308 */ /* 0x000eb40000000800 */
[----:B------:R-:W-:Y:S10]  /*ad00*/  MUFU.EX2 R229, R229 ;  /* 0x000000e500e57308 */ /* 0x000ff40000000800 */
[----:B------:R-:W-:Y:S01]  /*ad10*/  MUFU.EX2 R228, R228 ;  /* 0x000000e400e47308 */ /* 0x000fe20000000800 */
[-C--:B-1----:R-:W-:Y:S09]  /*ad20*/  HMMA.16816.F32.BF16 R100, R204, R132.reuse, R100 ;  /* 0x00000084cc64723c */ /* 0x082ff20000041864 */
[----:B------:R-:W-:Y:S01]  /*ad30*/  MUFU.EX2 R179, R200 ;  /* 0x000000c800b37308 */ /* 0x000fe20000000800 */
[C---:B------:R-:W-:Y:S09]  /*ad40*/  HMMA.16816.F32.BF16 R104, R164.reuse, R132, R104 ;  /* 0x00000084a468723c */ /* 0x040ff20000041868 */
[----:B------:R-:W-:Y:S01]  /*ad50*/  MUFU.EX2 R198, R198 ;  /* 0x000000c600c67308 */ /* 0x000fe20000000800 */
[-C--:B------:R-:W-:Y:S09]  /*ad60*/  HMMA.16816.F32.BF16 R108, R164, R134.reuse, R108 ;  /* 0x00000086a46c723c */ /* 0x080ff2000004186c */
[----:B------:R-:W1:Y:S01]  /*ad70*/  MUFU.EX2 R197, R197 ;  /* 0x000000c500c57308 */ /* 0x000e620000000800 */
[C---:B------:R-:W-:Y:S01]  /*ad80*/  HMMA.16816.F32.BF16 R112, R204.reuse, R134, R112 ;  /* 0x00000086cc70723c */ /* 0x040fe20000041870 */
[----:B------:R-:W3:Y:S07]  /*ad90*/  LDSM.16.MT88.4 R132, [R236+0x2000] ;  /* 0x00200000ec84783b */ /* 0x000eee0000004200 */
[-C--:B---3--:R-:W-:Y:S08]  /*ada0*/  HMMA.16816.F32.BF16 R116, R204, R132.reuse, R116 ;  /* 0x00000084cc74723c */ /* 0x088ff00000041874 */
[C---:B------:R-:W-:Y:S07]  /*adb0*/  HMMA.16816.F32.BF16 R120, R164.reuse, R132, R120 ;  /* 0x00000084a478723c */ /* 0x040fee0000041878 */
[----:B------:R-:W-:Y:S01]  /*adc0*/  F2FP.BF16.PACK_AB R132, R160, R153 ;  /* 0x00000099a084723e */ /* 0x000fe200000010ff */
[-C--:B------:R-:W-:Y:S01]  /*add0*/  HMMA.16816.F32.BF16 R124, R164, R134.reuse, R124 ;  /* 0x00000086a47c723c */ /* 0x080fe2000004187c */
[----:B------:R-:W-:Y:S03]  /*ade0*/  MUFU.EX2 R166, R222 ;  /* 0x000000de00a67308 */ /* 0x000fe60000000800 */
[----:B------:R-:W-:Y:S03]  /*adf0*/  F2FP.BF16.PACK_AB R133, R162, R163 ;  /* 0x000000a3a285723e */ /* 0x000fe600000010ff */
[----:B------:R-:W-:Y:S01]  /*ae00*/  FADD.FTZ R165, R169, R171 ;  /* 0x000000aba9a57221 */ /* 0x000fe20000010000 */
[----:B------:R-:W-:Y:S03]  /*ae10*/  HMMA.16816.F32.BF16 R128, R204, R134, R128 ;  /* 0x00000086cc80723c */ /* 0x000fe60000041880 */
[----:B------:R-:W3:Y:S01]  /*ae20*/  MUFU.EX2 R222, R208 ;  /* 0x000000d000de7308 */ /* 0x000ee20000000800 */
[----:B------:R-:W-:Y:S03]  /*ae30*/  FADD.FTZ R165, R153, R165 ;  /* 0x000000a599a57221 */ /* 0x000fe60000010000 */
[----:B------:R-:W-:Y:S01]  /*ae40*/  F2FP.BF16.PACK_AB R134, R224, R226 ;  /* 0x000000e2e086723e */ /* 0x000fe200000010ff */
[-C--:B------:R-:W-:Y:S05]  /*ae50*/  HMMA.16816.F32.BF16 R4, R136, R140.reuse, R4 ;  /* 0x0000008c8804723c */ /* 0x080fea0000041804 */
[----:B------:R-:W-:Y:S01]  /*ae60*/  F2FP.BF16.PACK_AB R135, R223, R225 ;  /* 0x000000e1df87723e */ /* 0x000fe200000010ff */
[----:B------:R-:W4:Y:S01]  /*ae70*/  MUFU.EX2 R167, R221 ;  /* 0x000000dd00a77308 */ /* 0x000f220000000800 */
[----:B--2---:R-:W-:Y:S02]  /*ae80*/  F2FP.BF16.PACK_AB R204, R217, R212 ;  /* 0x000000d4d9cc723e */ /* 0x004fe400000010ff */
[----:B-1----:R-:W-:Y:S03]  /*ae90*/  F2FP.BF16.PACK_AB R207, R197, R198 ;  /* 0x000000c6c5cf723e */ /* 0x002fe600000010ff */
[C---:B------:R-:W-:Y:S04]  /*aea0*/  HMMA.16816.F32.BF16 R8, R132.reuse, R140, R8 ;  /* 0x0000008c8408723c */ /* 0x040fe80000041808 */
[----:B------:R1:W2:Y:S01]  /*aeb0*/  MUFU.EX2 R221, R209 ;  /* 0x000000d100dd7308 */ /* 0x0002a20000000800 */
[----:B---3--:R-:W-:Y:S03]  /*aec0*/  F2FP.BF16.PACK_AB R205, R179, R222 ;  /* 0x000000deb3cd723e */ /* 0x008fe600000010ff */
[-C--:B------:R-:W-:Y:S08]  /*aed0*/  HMMA.16816.F32.BF16 R12, R132, R142.reuse, R12 ;  /* 0x0000008e840c723c */ /* 0x080ff0000004180c */
[C---:B------:R-:W-:Y:S01]  /*aee0*/  HMMA.16816.F32.BF16 R16, R136.reuse, R142, R16 ;  /* 0x0000008e8810723c */ /* 0x040fe20000041810 */
[----:B------:R-:W3:Y:S03]  /*aef0*/  LDSM.16.MT88.4 R140, [R236+0x800] ;  /* 0x00080000ec8c783b */ /* 0x000ee60000004200 */
[----:B----4-:R-:W-:Y:S04]  /*af00*/  F2FP.BF16.PACK_AB R200, R167, R166 ;  /* 0x000000a6a7c8723e */ /* 0x010fe800000010ff */
[-C--:B------:R-:W-:Y:S01]  /*af10*/  HMMA.16816.F32.BF16 R20, R136, R144.reuse, R20 ;  /* 0x000000908814723c */ /* 0x080fe20000041814 */
[----:B-1----:R-:W-:Y:S03]  /*af20*/  LDSM.16.MT88.4 R208, [R239+0x3800] ;  /* 0x00380000efd0783b */ /* 0x002fe60000004200 */
[----:B--2---:R-:W-:Y:S04]  /*af30*/  F2FP.BF16.PACK_AB R206, R221, R218 ;  /* 0x000000daddce723e */ /* 0x004fe800000010ff */
        /* <DEDUP_REMOVED lines=30> */
[C---:B------:R-:W-:Y:S07]  /*b120*/  HMMA.16816.F32.BF16 R120, R132.reuse, R144, R120 ;  /* 0x000000908478723c */ /* 0x040fee0000041878 */
[----:B------:R-:W-:Y:S01]  /*b130*/  FADD.FTZ R144, R156, R154 ;  /* 0x0000009a9c907221 */ /* 0x000fe20000010000 */
[-C--:B------:R-:W-:Y:S04]  /*b140*/  HMMA.16816.F32.BF16 R124, R132, R146.reuse, R124 ;  /* 0x00000092847c723c */ /* 0x080fe8000004187c */
[C---:B------:R-:W-:Y:S03]  /*b150*/  FADD.FTZ R144, R158.reuse, R144 ;  /* 0x000000909e907221 */ /* 0x040fe60000010000 */
[----:B------:R-:W-:Y:S01]  /*b160*/  F2FP.BF16.PACK_AB R132, R158, R156 ;  /* 0x0000009c9e84723e */ /* 0x000fe200000010ff */
[----:B------:R-:W-:Y:S04]  /*b170*/  HMMA.16816.F32.BF16 R128, R136, R146, R128 ;  /* 0x000000928880723c */ /* 0x000fe80000041880 */
[----:B------:R-:W-:Y:S01]  /*b180*/  F2FP.BF16.PACK_AB R134, R157, R155 ;  /* 0x0000009b9d86723e */ /* 0x000fe200000010ff */
[----:B------:R-:W-:Y:S01]  /*b190*/  FADD.FTZ R144, R155, R144 ;  /* 0x000000909b907221 */ /* 0x000fe20000010000 */
[----:B------:R-:W-:Y:S01]  /*b1a0*/  F2FP.BF16.PACK_AB R133, R175, R173 ;  /* 0x000000adaf85723e */ /* 0x000fe200000010ff */
[----:B------:R-:W-:Y:S01]  /*b1b0*/  LDSM.16.MT88.4 R152, [R239+0x3000] ;  /* 0x00300000ef98783b */ /* 0x000fe20000004200 */
[----:B------:R-:W-:Y:S01]  /*b1c0*/  F2FP.BF16.PACK_AB R135, R231, R199 ;  /* 0x000000c7e787723e */ /* 0x000fe200000010ff */
[----:B------:R-:W-:Y:S03]  /*b1d0*/  FADD.FTZ R164, R157, R144 ;  /* 0x000000909da47221 */ /* 0x000fe60000010000 */
[----:B------:R-:W-:Y:S01]  /*b1e0*/  F2FP.BF16.PACK_AB R136, R176, R174 ;  /* 0x000000aeb088723e */ /* 0x000fe200000010ff */
[----:B------:R-:W-:Y:S01]  /*b1f0*/  FADD.FTZ R164, R166, R164 ;  /* 0x000000a4a6a47221 */ /* 0x000fe20000010000 */
[----:B------:R-:W-:Y:S01]  /*b200*/  F2FP.BF16.PACK_AB R138, R178, R177 ;  /* 0x000000b1b28a723e */ /* 0x000fe200000010ff */
[-C--:B--2---:R-:W-:Y:S01]  /*b210*/  HMMA.16816.F32.BF16 R4, R132, R148.reuse, R4 ;  /* 0x000000948404723c */ /* 0x084fe20000041804 */
[----:B------:R-:W1:Y:S04]  /*b220*/  LDSM.16.MT88.4 R144, [R237+0x1000] ;  /* 0x00100000ed90783b */ /* 0x000e680000004200 */
[----:B------:R-:W-:Y:S02]  /*b230*/  F2FP.BF16.PACK_AB R137, R229, R230 ;  /* 0x000000e6e589723e */ /* 0x000fe400000010ff */
[----:B------:R-:W-:Y:S02]  /*b240*/  F2FP.BF16.PACK_AB R139, R227, R228 ;  /* 0x000000e4e38b723e */ /* 0x000fe400000010ff */
[----:B------:R-:W-:Y:S05]  /*b250*/  LDSM.16.MT88.4 R156, [R238+0x3000] ;  /* 0x00300000ee9c783b */ /* 0x000fea0000004200 */
        /* <DEDUP_REMOVED lines=18> */
[----:B------:R-:W-:Y:S07]  /*b380*/  LDSM.16.MT88.4 R148, [R238+0x1800] ;  /* 0x00180000ee94783b */ /* 0x000fee0000004200 */
[-C--:B------:R-:W-:Y:S08]  /*b390*/  HMMA.16816.F32.BF16 R68, R132, R152.reuse, R68 ;  /* 0x000000988444723c */ /* 0x080ff00000041844 */
[C---:B------:R-:W-:Y:S08]  /*b3a0*/  HMMA.16816.F32.BF16 R72, R136.reuse, R152, R72 ;  /* 0x000000988848723c */ /* 0x040ff00000041848 */
[-C--:B------:R-:W-:Y:S08]  /*b3b0*/  HMMA.16816.F32.BF16 R76, R136, R154.reuse, R76 ;  /* 0x0000009a884c723c */ /* 0x080ff0000004184c */
[C---:B------:R-:W-:Y:S08]  /*b3c0*/  HMMA.16816.F32.BF16 R80, R132.reuse, R154, R80 ;  /* 0x0000009a8450723c */ /* 0x040ff00000041850 */
[-C--:B------:R-:W-:Y:S08]  /*b3d0*/  HMMA.16816.F32.BF16 R84, R132, R156.reuse, R84 ;  /* 0x0000009c8454723c */ /* 0x080ff00000041854 */
[C---:B------:R-:W-:Y:S08]  /*b3e0*/  HMMA.16816.F32.BF16 R88, R136.reuse, R156, R88 ;  /* 0x0000009c8858723c */ /* 0x040ff00000041858 */
[-C--:B------:R-:W-:Y:S08]  /*b3f0*/  HMMA.16816.F32.BF16 R92, R136, R158.reuse, R92 ;  /* 0x0000009e885c723c */ /* 0x080ff0000004185c */
[C---:B------:R-:W-:Y:S01]  /*b400*/  HMMA.16816.F32.BF16 R96, R132.reuse, R158, R96 ;  /* 0x0000009e8460723c */ /* 0x040fe20000041860 */
[----:B------:R-:W2:Y:S07]  /*b410*/  LDSM.16.MT88.4 R156, [R239+0x1800] ;  /* 0x00180000ef9c783b */ /* 0x000eae0000004200 */
[-C--:B---3--:R-:W-:Y:S08]  /*b420*/  HMMA.16816.F32.BF16 R100, R132, R140.reuse, R100 ;  /* 0x0000008c8464723c */ /* 0x088ff00000041864 */
[C---:B------:R-:W-:Y:S07]  /*b430*/  HMMA.16816.F32.BF16 R104, R136.reuse, R140, R104 ;  /* 0x0000008c8868723c */ /* 0x040fee0000041868 */
[----:B------:R-:W-:Y:S01]  /*b440*/  FADD.FTZ R140, R167, R164 ;  /* 0x000000a4a78c7221 */ /* 0x000fe20000010000 */
[-C--:B------:R-:W-:Y:S04]  /*b450*/  HMMA.16816.F32.BF16 R108, R136, R142.reuse, R108 ;  /* 0x0000008e886c723c */ /* 0x080fe8000004186c */
[----:B------:R-:W-:Y:S01]  /*b460*/  FADD.FTZ R140, R202, R140 ;  /* 0x0000008cca8c7221 */ /* 0x000fe20000010000 */
[C---:B------:R-:W-:Y:S03]  /*b470*/  F2FP.BF16.PACK_AB R202, R168.reuse, R202 ;  /* 0x000000caa8ca723e */ /* 0x040fe600000010ff */
[C---:B------:R-:W-:Y:S08]  /*b480*/  HMMA.16816.F32.BF16 R112, R132.reuse, R142, R112 ;  /* 0x0000008e8470723c */ /* 0x040ff00000041870 */
[-C--:B-1----:R-:W-:Y:S08]  /*b490*/  HMMA.16816.F32.BF16 R116, R132, R144.reuse, R116 ;  /* 0x000000908474723c */ /* 0x082ff00000041874 */
[C---:B------:R-:W-:Y:S08]  /*b4a0*/  HMMA.16816.F32.BF16 R120, R136.reuse, R144, R120 ;  /* 0x000000908878723c */ /* 0x040ff00000041878 */
[-C--:B------:R-:W-:Y:S07]  /*b4b0*/  HMMA.16816.F32.BF16 R124, R136, R146.reuse, R124 ;  /* 0x00000092887c723c */ /* 0x080fee000004187c */
[----:B------:R-:W-:Y:S01]  /*b4c0*/  FADD.FTZ R136, R168, R140 ;  /* 0x0000008ca8887221 */ /* 0x000fe20000010000 */
[----:B------:R-:W-:Y:S01]  /*b4d0*/  HMMA.16816.F32.BF16 R128, R132, R146, R128 ;  /* 0x000000928480723c */ /* 0x000fe20000041880 */
[----:B------:R-:W1:Y:S03]  /*b4e0*/  LDSM.16.MT88.4 R140, [R237+0x1800] ;  /* 0x00180000ed8c783b */ /* 0x000e660000004200 */
[----:B------:R-:W-:Y:S02]  /*b4f0*/  FADD.FTZ R137, R161, R170 ;  /* 0x000000aaa1897221 */ /* 0x000fe40000010000 */
[----:B------:R-:W-:Y:S03]  /*b500*/  FADD.FTZ R138, R162, R172 ;  /* 0x000000aca28a7221 */ /* 0x000fe60000010000 */
[----:B------:R3:W-:Y:S04]  /*b510*/  STL [R1+0x70], R136 ;  /* 0x0000708801007387 */ /* 0x0007e80000100800 */
[----:B------:R-:W4:Y:S01]  /*b520*/  LDSM.16.MT88.4 R132, [R236+0x1800] ;  /* 0x00180000ec84783b */ /* 0x000f220000004200 */
[----:B---3--:R-:W-:Y:S02]  /*b530*/  FADD.FTZ R136, R160, R165 ;  /* 0x000000a5a0887221 */ /* 0x008fe40000010000 */
[-C--:B--2---:R-:W-:Y:S05]  /*b540*/  HMMA.16816.F32.BF16 R160, R200, R156.reuse, R4 ;  /* 0x0000009cc8a0723c */ /* 0x084fea0000041804 */
[----:B------:R-:W2:Y:S03]  /*b550*/  LDSM.16.MT88.4 R4, [R238+0x3800] ;  /* 0x00380000ee04783b */ /* 0x000ea60000004200 */
[C---:B------:R-:W-:Y:S05]  /*b560*/  HMMA.16816.F32.BF16 R164, R204.reuse, R156, R8 ;  /* 0x0000009ccca4723c */ /* 0x040fea0000041808 */
[----:B------:R-:W3:Y:S03]  /*b570*/  LDSM.16.MT88.4 R8, [R237+0x3800] ;  /* 0x00380000ed08783b */ /* 0x000ee60000004200 */
[-C--:B------:R-:W-:Y:S05]  /*b580*/  HMMA.16816.F32.BF16 R168, R204, R158.reuse, R12 ;  /* 0x0000009ecca8723c */ /* 0x080fea000004180c */
[----:B------:R-:W5:Y:S03]  /*b590*/  LDSM.16.MT88.4 R12, [R236+0x3800] ;  /* 0x00380000ec0c783b */ /* 0x000f660000004200 */
[C---:B------:R-:W-:Y:S07]  /*b5a0*/  HMMA.16816.F32.BF16 R156, R200.reuse, R158, R16 ;  /* 0x0000009ec89c723c */ /* 0x040fee0000041810 */
[----:B------:R-:W-:Y:S01]  /*b5b0*/  MOV R19, R179 ;  /* 0x000000b300137202 */ /* 0x000fe20000000f00 */
[-C--:B------:R-:W-:Y:S04]  /*b5c0*/  HMMA.16816.F32.BF16 R152, R200, R148.reuse, R20 ;  /* 0x00000094c898723c */ /* 0x080fe80000041814 */
[----:B------:R-:W-:Y:S02]  /*b5d0*/  MOV R18, R178 ;  /* 0x000000b200127202 */ /* 0x000fe40000000f00 */
[----:B------:R-:W-:Y:S02]  /*b5e0*/  MOV R17, R177 ;  /* 0x000000b100117202 */ /* 0x000fe40000000f00 */
[----:B------:R-:W-:Y:S04]  /*b5f0*/  MOV R23, R175 ;  /* 0x000000af00177202 */ /* 0x000fe80000000f00 */
[----:B------:R-:W-:Y:S02]  /*b600*/  MOV R21, R173 ;  /* 0x000000ad00157202 */ /* 0x000fe40000000f00 */
[----:B------:R-:W-:Y:S02]  /*b610*/  MOV R22, R174 ;  /* 0x000000ae00167202 */ /* 0x000fe40000000f00 */
[C---:B------:R-:W-:Y:S04]  /*b620*/  HMMA.16816.F32.BF16 R172, R204.reuse, R148, R24 ;  /* 0x00000094ccac723c */ /* 0x040fe80000041818 */
[----:B------:R-:W-:Y:S02]  /*b630*/  MOV R16, R176 ;  /* 0x000000b000107202 */ /* 0x000fe40000000f00 */
[----:B------:R-:W-:Y:S02]  /*b640*/  MOV R20, R138 ;  /* 0x0000008a00147202 */ /* 0x000fe40000000f00 */
[-C--:B------:R-:W-:Y:S04]  /*b650*/  HMMA.16816.F32.BF16 R176, R204, R150.reuse, R28 ;  /* 0x00000096ccb0723c */ /* 0x080fe8000004181c */
[----:B------:R-:W-:Y:S01]  /*b660*/  MOV R26, R137 ;  /* 0x00000089001a7202 */ /* 0x000fe20000000f00 */
[----:B------:R-:W-:Y:S01]  /*b670*/  FADD.FTZ R225, R225, R20 ;  /* 0x00000014e1e17221 */ /* 0x000fe20000010000 */
[----:B------:R-:W-:Y:S02]  /*b680*/  MOV R27, R136 ;  /* 0x00000088001b7202 */ /* 0x000fe40000000f00 */
[C---:B------:R-:W-:Y:S04]  /*b690*/  HMMA.16816.F32.BF16 R148, R200.reuse, R150, R32 ;  /* 0x00000096c894723c */ /* 0x040fe80000041820 */
[----:B------:R-:W-:Y:S02]  /*b6a0*/  FADD.FTZ R220, R220, R26 ;  /* 0x0000001adcdc7221 */ /* 0x000fe40000010000 */
[----:B------:R-:W-:Y:S02]  /*b6b0*/  FADD.FTZ R226, R226, R27 ;  /* 0x0000001be2e27221 */ /* 0x000fe40000010000 */
[-C--:B-1----:R-:W-:Y:S04]  /*b6c0*/  HMMA.16816.F32.BF16 R144, R200, R140.reuse, R36 ;  /* 0x0000008cc890723c */ /* 0x082fe80000041824 */
        /* <DEDUP_REMOVED lines=9> */
[----:B------:R-:W-:Y:S01]  /*b760*/  FADD.FTZ R220, R199, R220 ;  /* 0x000000dcc7dc7221 */ /* 0x000fe20000010000 */
[----:B------:R-:W-:Y:S01]  /*b770*/  MOV R199, R3 ;  /* 0x0000000300c77202 */ /* 0x000fe20000000f00 */
        /* <DEDUP_REMOVED lines=24> */
[----:B------:R-:W-:Y:S01]  /*b900*/  FADD.FTZ R225, R198, R225 ;  /* 0x000000e1c6e17221 */ /* 0x000fe20000010000 */
[----:B------:R-:W-:Y:S01]  /*b910*/  MOV R198, R196 ;  /* 0x000000c400c67202 */ /* 0x000fe20000000f00 */
[-C--:B--2---:R-:W-:Y:S08]  /*b920*/  HMMA.16816.F32.BF16 R84, R200, R4.reuse, R84 ;  /* 0x00000004c854723c */ /* 0x084ff00000041854 */
[C---:B------:R-:W-:Y:S01]  /*b930*/  HMMA.16816.F32.BF16 R88, R204.reuse, R4, R88 ;  /* 0x00000004cc58723c */ /* 0x040fe20000041858 */
[----:B------:R-:W2:Y:S04]  /*b940*/  LDL R5, [R1+0x7c] ;  /* 0x00007c0001057983 */ /* 0x000ea80000100800 */
[----:B------:R-:W2:Y:S03]  /*b950*/  LDL.LU R4, [R1+0x78] ;  /* 0x0000780001047983 */ /* 0x000ea60000300800 */
[-C--:B------:R-:W-:Y:S08]  /*b960*/  HMMA.16816.F32.BF16 R92, R204, R6.reuse, R92 ;  /* 0x00000006cc5c723c */ /* 0x080ff0000004185c */
[C---:B------:R-:W-:Y:S07]  /*b970*/  HMMA.16816.F32.BF16 R96, R200.reuse, R6, R96 ;  /* 0x00000006c860723c */ /* 0x040fee0000041860 */
[----:B------:R-:W-:Y:S01]  /*b980*/  FADD.FTZ R6, R213, R220 ;  /* 0x000000dcd5067221 */ /* 0x000fe20000010000 */
[-C--:B---3--:R-:W-:Y:S04]  /*b990*/  HMMA.16816.F32.BF16 R100, R200, R8.reuse, R100 ;  /* 0x00000008c864723c */ /* 0x088fe80000041864 */
[----:B------:R1:W-:Y:S04]  /*b9a0*/  STL [R1+0x74], R6 ;  /* 0x0000740601007387 */ /* 0x0003e80000100800 */
[C---:B------:R-:W-:Y:S08]  /*b9b0*/  HMMA.16816.F32.BF16 R104, R204.reuse, R8, R104 ;  /* 0x00000008cc68723c */ /* 0x040ff00000041868 */
[-C--:B------:R-:W-:Y:S08]  /*b9c0*/  HMMA.16816.F32.BF16 R108, R204, R10.reuse, R108 ;  /* 0x0000000acc6c723c */ /* 0x080ff0000004186c */
[C---:B------:R-:W-:Y:S08]  /*b9d0*/  HMMA.16816.F32.BF16 R112, R200.reuse, R10, R112 ;  /* 0x0000000ac870723c */ /* 0x040ff00000041870 */
[-C--:B-----5:R-:W-:Y:S08]  /*b9e0*/  HMMA.16816.F32.BF16 R116, R200, R12.reuse, R116 ;  /* 0x0000000cc874723c */ /* 0x0a0ff00000041874 */
[C---:B------:R-:W-:Y:S08]  /*b9f0*/  HMMA.16816.F32.BF16 R120, R204.reuse, R12, R120 ;  /* 0x0000000ccc78723c */ /* 0x040ff00000041878 */
[-C--:B------:R-:W-:Y:S08]  /*ba00*/  HMMA.16816.F32.BF16 R124, R204, R14.reuse, R124 ;  /* 0x0000000ecc7c723c */ /* 0x080ff0000004187c */
[----:B------:R-:W-:Y:S07]  /*ba10*/  HMMA.16816.F32.BF16 R128, R200, R14, R128 ;  /* 0x0000000ec880723c */ /* 0x000fee0000041880 */
[----:B------:R-:W-:Y:S01]  /*ba20*/  FADD.FTZ R203, R221, R226 ;  /* 0x000000e2ddcb7221 */ /* 0x000fe20000010000 */
[----:B------:R-:W-:Y:S01]  /*ba30*/  MOV R200, R2 ;  /* 0x0000000200c87202 */ /* 0x000fe20000000f00 */
[----:B------:R-:W-:Y:S03]  /*ba40*/  FADD.FTZ R202, R197, R225 ;  /* 0x000000e1c5ca7221 */ /* 0x000fe60000010000 */
[----:B------:R-:W-:Y:S02]  /*ba50*/  MOV R197, R0 ;  /* 0x0000000000c57202 */ /* 0x000fe40000000f00 */
[C---:B--2---:R-:W-:Y:S02]  /*ba60*/  ISETP.GT.AND P0, PT, R4.reuse, R5, PT ;  /* 0x000000050400720c */ /* 0x044fe40003f04270 */
[----:B------:R-:W-:Y:S05]  /*ba70*/  IADD3 R4, R4, -0x1, RZ ;  /* 0xffffffff04047810 */ /* 0x000fea0007ffe0ff */
[----:B------:R1:W-:Y:S04]  /*ba80*/  STL [R1+0x78], R4 ;  /* 0x0000780401007387 */ /* 0x0003e80000100800 */
[----:B------:R1:W-:Y:S02]  /*ba90*/  STL [R1+0x78], R4 ;  /* 0x0000780401007387 */ /* 0x0003e40000100800 */
[----:B-1----:R-:W-:-:S05]  /*baa0*/  @P0 BRA `(.L_x_1660) ;  /* 0xffffaea000000947 */ /* 0x002fca000383ffff */
.L_x_1649:
[----:B-1----:R-:W2:Y:S02]  /*bab0*/  LDL R4, [R1+0x78] ;  /* 0x0000780001047983 */ /* 0x002ea40000100800 */
[----:B--2---:R-:W-:-:S13]  /*bac0*/  ISETP.GE.AND P0, PT, R4, RZ, PT ;  /* 0x000000ff0400720c */ /* 0x004fda0003f06270 */
[----:B------:R-:W-:Y:S05]  /*bad0*/  @!P0 BRA `(.L_x_1661) ;  /* 0x000046e000008947 */ /* 0x000fea0003800000 */
[----:B------:R-:W-:Y:S01]  /*bae0*/  IMAD.MOV.U32 R200, RZ, RZ, R2 ;  /* 0x000000ffffc87224 */ /* 0x000fe200078e0002 */
[----:B------:R-:W-:Y:S01]  /*baf0*/  MOV R198, R196 ;  /* 0x000000c400c67202 */ /* 0x000fe20000000f00 */
[----:B------:R-:W-:Y:S01]  /*bb00*/  IMAD.MOV.U32 R199, RZ, RZ, R3 ;  /* 0x000000ffffc77224 */ /* 0x000fe200078e0003 */
[----:B------:R-:W-:Y:S02]  /*bb10*/  MOV R197, R0 ;  /* 0x0000000000c57202 */ /* 0x000fe40000000f00 */
.L_x_1668:
[----:B------:R-:W2:Y:S01]  /*bb20*/  LDL R4, [R1+0x48] ;  /* 0x0000480001047983 */ /* 0x000ea20000100800 */
[----:B------:R-:W-:Y:S04]  /*bb30*/  DEPBAR.LE SB0, 0x0 ;  /* 0x000080000000791a */ /* 0x000fe80000000000 */
[----:B------:R-:W3:Y:S01]  /*bb40*/  LDL R8, [R1+0x44] ;  /* 0x0000440001087983 */ /* 0x000ee20000100800 */
[----:B------:R-:W-:Y:S01]  /*bb50*/  WARPSYNC 0xffffffff ;  /* 0xffffffff00007948 */ /* 0x000fe20003800000 */
[----:B------:R-:W-:Y:S01]  /*bb60*/  IADD3 R196, R235, 0x2000, RZ ;  /* 0x00002000ebc47810 */ /* 0x000fe20007ffe0ff */
[C---:B------:R-:W-:Y:S01]  /*bb70*/  IMAD.SHL.U32 R45, R250.reuse, 0x2, RZ ;  /* 0x00000002fa2d7824 */ /* 0x040fe200078e00ff */
[----:B------:R-:W4:Y:S01]  /*bb80*/  LDL.64 R6, [R1+0x58] ;  /* 0x0000580001067983 */ /* 0x000f220000100a00 */
[----:B------:R-:W-:Y:S03]  /*bb90*/  SHF.L.U64.HI R52, R250, 0x1, R245 ;  /* 0x00000001fa347819 */ /* 0x000fe600000102f5 */
[----:B------:R-:W5:Y:S04]  /*bba0*/  LDL R5, [R1+0x30] ;  /* 0x0000300001057983 */ /* 0x000f680000100800 */
[----:B------:R-:W-:Y:S06]  /*bbb0*/  BAR.SYNC.DEFER_BLOCKING 0x0 ;  /* 0x0000000000007b1d */ /* 0x000fec0000010000 */
[----:B------:R1:W1:Y:S04]  /*bbc0*/  LDSM.16.M88.4 R64, [R244] ;  /* 0x00000000f440783b */ /* 0x0002680000000200 */
[----:B------:R1:W1:Y:S04]  /*bbd0*/  LDSM.16.M88.4 R60, [R244+0x2000] ;  /* 0x00200000f43c783b */ /* 0x0002680000000200 */
        /* <DEDUP_REMOVED lines=10> */
[----:B--2---:R-:W-:Y:S01]  /*bc80*/  SHF.R.S32.HI R0, RZ, 0x1f, R4 ;  /* 0x0000001fff007819 */ /* 0x004fe20000011404 */
[----:B------:R-:W-:Y:S01]  /*bc90*/  IMAD.WIDE.U32 R2, R4, c[0x0][0x208], RZ ;  /* 0x0000820004027a25 */ /* 0x000fe200078e00ff */
[----:B---3--:R-:W-:Y:S03]  /*bca0*/  SHF.R.S32.HI R53, RZ, 0x1f, R8 ;  /* 0x0000001fff357819 */ /* 0x008fe60000011408 */
[----:B------:R-:W-:Y:S04]  /*bcb0*/  IMAD R0, R0, c[0x0][0x208], RZ ;  /* 0x0000820000007a24 */ /* 0x000fe800078e02ff */
[----:B------:R-:W-:Y:S02]  /*bcc0*/  IMAD R0, R4, c[0x0][0x20c], R0 ;  /* 0x0000830004007a24 */ /* 0x000fe400078e0200 */
[----:B------:R-:W2:Y:S01]  /*bcd0*/  LDL R4, [R1+0xc] ;  /* 0x00000c0001047983 */ /* 0x000ea20000100800 */
[----:B------:R-:W-:Y:S02]  /*bce0*/  IMAD R53, R53, c[0x0][0x218], RZ ;  /* 0x0000860035357a24 */ /* 0x000fe400078e02ff */
[----:B------:R-:W-:Y:S02]  /*bcf0*/  IMAD.IADD R3, R3, 0x1, R0 ;  /* 0x0000000103037824 */ /* 0x000fe400078e0200 */
[C---:B------:R-:W-:Y:S02]  /*bd00*/  IMAD R53, R8.reuse, c[0x0][0x21c], R53 ;  /* 0x0000870008357a24 */ /* 0x040fe400078e0235 */
[----:B------:R-:W-:Y:S05]  /*bd10*/  IMAD.WIDE.U32 R2, R8, c[0x0][0x218], R2 ;  /* 0x0000860008027a25 */ /* 0x000fea00078e0002 */
[----:B----4-:R-:W-:Y:S02]  /*bd20*/  IADD3 R0, P0, R6, R2, RZ ;  /* 0x0000000206007210 */ /* 0x010fe40007f1e0ff */
[----:B------:R-:W-:Y:S02]  /*bd30*/  IADD3 R2, R235, 0x3000, RZ ;  /* 0x00003000eb027810 */ /* 0x000fe40007ffe0ff */
[----:B-----5:R-:W-:Y:S02]  /*bd40*/  IADD3.X R53, R5, R3, R53, P0, !PT ;  /* 0x0000000305357210 */ /* 0x020fe400007fe435 */
[C---:B------:R-:W-:Y:S02]  /*bd50*/  LEA R46, P0, R0.reuse, c[0x0][0x1f8], 0x1 ;  /* 0x00007e00002e7a11 */ /* 0x040fe400078008ff */
[C---:B------:R-:W-:Y:S02]  /*bd60*/  IADD3 R3, R235.reuse, 0x2800, RZ ;  /* 0x00002800eb037810 */ /* 0x040fe40007ffe0ff */
[----:B------:R-:W-:Y:S02]  /*bd70*/  LEA.HI.X R53, R0, c[0x0][0x1fc], R53, 0x1, P0 ;  /* 0x00007f0000357a11 */ /* 0x000fe400000f0c35 */
[----:B------:R-:W-:Y:S02]  /*bd80*/  IADD3 R0, R235, 0x3800, RZ ;  /* 0x00003800eb007810 */ /* 0x000fe40007ffe0ff */
[C---:B--2---:R-:W-:Y:S01]  /*bd90*/  SHF.L.U64.HI R44, R4.reuse, 0x1, R246 ;  /* 0x00000001042c7819 */ /* 0x044fe200000102f6 */
[----:B------:R-:W-:Y:S01]  /*bda0*/  IMAD.SHL.U32 R40, R4, 0x2, RZ ;  /* 0x0000000204287824 */ /* 0x000fe200078e00ff */
[----:B------:R-:W-:-:S05]  /*bdb0*/  BRA.DIV ~URZ, `(.L_x_1662) ;  /* 0x0000aa027f007947 */ /* 0x000fca000b800000 */
[----:B-1----:R1:W2:Y:S02]  /*bdc0*/  SHFL.IDX PT, R28, R53, RZ, 0x181f ;  /* 0x00181fff351c7589 */ /* 0x0022a400000e0000 */
.L_x_1745:
[-C--:B------:R-:W-:Y:S01]  /*bdd0*/  HMMA.16816.F32.BF16 R4, R64, R16.reuse, RZ ;  /* 0x000000104004723c */ /* 0x080fe200000418ff */
[----:B------:R-:W3:Y:S01]  /*bde0*/  LDL R20, [R1+0xc] ;  /* 0x00000c0001147983 */ /* 0x000ee20000100800 */
[----:B------:R-:W-:Y:S01]  /*bdf0*/  BSSY B0, `(.L_x_1663) ;  /* 0x00001a7000007945 */ /* 0x000fe20003800000 */
[----:B------:R-:W-:Y:S02]  /*be00*/  ISETP.GE.AND P0, PT, R250, c[0x0][0x1d4], PT ;  /* 0x00007500fa007a0c */ /* 0x000fe40003f06270 */
[----:B------:R-:W4:Y:S02]  /*be10*/  SHFL.IDX PT, R38, R46, RZ, 0x181f ;  /* 0x00181fff2e267589 */ /* 0x000f2400000e0000 */
[----:B------:R-:W-:Y:S01]  /*be20*/  SEL R47, RZ, 0x10, P0 ;  /* 0x00000010ff2f7807 */ /* 0x000fe20000000000 */
[C---:B------:R-:W-:Y:S05]  /*be30*/  HMMA.16816.F32.BF16 R8, R60.reuse, R16, RZ ;  /* 0x000000103c08723c */ /* 0x040fea00000418ff */
[----:B------:R-:W5:Y:S03]  /*be40*/  SHFL.IDX PT, R54, R46, 0x1, 0x181f ;  /* 0x00381f002e367f89 */ /* 0x000f6600000e0000 */
[-C--:B------:R-:W-:Y:S05]  /*be50*/  HMMA.16816.F32.BF16 R12, R60, R18.reuse, RZ ;  /* 0x000000123c0c723c */ /* 0x080fea00000418ff */
[----:B------:R-:W1:Y:S03]  /*be60*/  SHFL.IDX PT, R36, R53, 0x1, 0x181f ;  /* 0x00381f0035247f89 */ /* 0x000e6600000e0000 */
[C---:B------:R-:W-:Y:S05]  /*be70*/  HMMA.16816.F32.BF16 R16, R64.reuse, R18, RZ ;  /* 0x000000124010723c */ /* 0x040fea00000418ff */
[----:B------:R-:W2:Y:S08]  /*be80*/  SHFL.IDX PT, R41, R46, 0x2, 0x181f ;  /* 0x00581f002e297f89 */ /* 0x000eb000000e0000 */
[----:B------:R-:W1:Y:S08]  /*be90*/  SHFL.IDX PT, R42, R53, 0x2, 0x181f ;  /* 0x00581f00352a7f89 */ /* 0x000e7000000e0000 */
[----:B------:R-:W1:Y:S08]  /*bea0*/  SHFL.IDX PT, R46, R46, 0x3, 0x181f ;  /* 0x00781f002e2e7f89 */ /* 0x000e7000000e0000 */
[----:B-1----:R-:W1:Y:S01]  /*beb0*/  SHFL.IDX PT, R53, R53, 0x3, 0x181f ;  /* 0x00781f0035357f89 */ /* 0x002e6200000e0000 */
[----:B---3--:R-:W-:Y:S02]  /*bec0*/  ISETP.GE.AND P2, PT, R20, c[0x0][0x1d4], PT ;  /* 0x0000750014007a0c */ /* 0x008fe40003f46270 */
[-C--:B------:R-:W-:Y:S01]  /*bed0*/  HMMA.16816.F32.BF16 R20, R64, R32.reuse, RZ ;  /* 0x000000204014723c */ /* 0x080fe200000418ff */
[C---:B----4-:R-:W-:Y:S02]  /*bee0*/  IADD3 R30, P4, R38.reuse, R40, RZ ;  /* 0x00000028261e7210 */ /* 0x050fe40007f9e0ff */
[-C--:B------:R-:W-:Y:S02]  /*bef0*/  IADD3 R38, P5, R38, R45.reuse, RZ ;  /* 0x0000002d26267210 */ /* 0x080fe40007fbe0ff */
[C---:B--2---:R-:W-:Y:S02]  /*bf00*/  IADD3.X R31, R28.reuse, R44, RZ, P4, !PT ;  /* 0x0000002c1c1f7210 */ /* 0x044fe400027fe4ff */
[----:B------:R-:W-:Y:S01]  /*bf10*/  IADD3.X R39, R28, R52, RZ, P5, !PT ;  /* 0x000000341c277210 */ /* 0x000fe20002ffe4ff */
[C---:B------:R-:W-:Y:S01]  /*bf20*/  HMMA.16816.F32.BF16 R24, R60.reuse, R32, RZ ;  /* 0x000000203c18723c */ /* 0x040fe200000418ff */
[----:B------:R-:W-:Y:S02]  /*bf30*/  SEL R201, RZ, 0x10, P2 ;  /* 0x00000010ffc97807 */ /* 0x000fe40001000000 */
[----:B------:R2:W-:Y:S01]  /*bf40*/  LDGSTS.E.BYPASS.LTC128B.128 [R251+0x100], [R30.64], !P2 ;  /* 0x001000001efb7fae */ /* 0x0005e2000d101d46 */
[C---:B-----5:R-:W-:Y:S02]  /*bf50*/  IADD3 R56, P4, R54.reuse, R40, RZ ;  /* 0x0000002836387210 */ /* 0x060fe40007f9e0ff */
[-C--:B------:R-:W-:Y:S02]  /*bf60*/  IADD3 R54, P5, R54, R45.reuse, RZ ;  /* 0x0000002d36367210 */ /* 0x080fe40007fbe0ff */
[C---:B------:R-:W-:Y:S02]  /*bf70*/  IADD3.X R57, R36.reuse, R44, RZ, P4, !PT ;  /* 0x0000002c24397210 */ /* 0x040fe400027fe4ff */
[----:B------:R-:W-:Y:S01]  /*bf80*/  ISETP.NE.U32.AND P6, PT, R201, RZ, PT ;  /* 0x000000ffc900720c */ /* 0x000fe20003fc5070 */
[----:B------:R3:W-:Y:S01]  /*bf90*/  LDGSTS.E.BYPASS.LTC128B.128 [R251+0x2100], [R38.64], !P0 ;  /* 0x0210000026fb7fae */ /* 0x0007e2000c101d46 */
[----:B------:R-:W-:Y:S02]  /*bfa0*/  IADD3.X R55, R36, R52, RZ, P5, !PT ;  /* 0x0000003424377210 */ /* 0x000fe40002ffe4ff */
[C---:B------:R-:W-:Y:S02]  /*bfb0*/  ISETP.NE.U32.AND P5, PT, R47.reuse, RZ, PT ;  /* 0x000000ff2f00720c */ /* 0x040fe40003fa5070 */
[----:B------:R-:W-:Y:S03]  /*bfc0*/  IADD3 R47, -R47, 0x10, RZ ;  /* 0x000000102f2f7810 */ /* 0x000fe60007ffe1ff */
[----:B------:R4:W-:Y:S01]  /*bfd0*/  LDGSTS.E.BYPASS.LTC128B.128 [R251+0x900], [R56.64], !P2 ;  /* 0x0090000038fb7fae */ /* 0x0009e2000d101d46 */
[----:B------:R-:W-:Y:S07]  /*bfe0*/  LOP3.LUT R47, R47, 0xf, RZ, 0xc0, !PT ;  /* 0x0000000f2f2f7812 */ /* 0x000fee00078ec0ff */
[----:B------:R5:W-:Y:S01]  /*bff0*/  LDGSTS.E.BYPASS.LTC128B.128 [R251+0x2900], [R54.64], !P0 ;  /* 0x0290000036fb7fae */ /* 0x000be2000c101d46 */
[-C--:B--2---:R-:W-:Y:S08]  /*c000*/  HMMA.16816.F32.BF16 R28, R60, R34.reuse, RZ ;  /* 0x000000223c1c723c */ /* 0x084ff000000418ff */
[C---:B------:R-:W-:Y:S04]  /*c010*/  HMMA.16816.F32.BF16 R32, R64.reuse, R34, RZ ;  /* 0x000000224020723c */ /* 0x040fe800000418ff */
[C---:B---3--:R-:W-:Y:S04]  /*c020*/  IADD3 R38, P4, R41.reuse, R40, RZ ;  /* 0x0000002829267210 */ /* 0x048fe80007f9e0ff */
[C---:B------:R-:W-:Y:S05]  /*c030*/  IADD3.X R39, R42.reuse, R44, RZ, P4, !PT ;  /* 0x0000002c2a277210 */ /* 0x040fea00027fe4ff */
[----:B------:R2:W-:Y:S01]  /*c040*/  LDGSTS.E.BYPASS.LTC128B.128 [R251+0x1100], [R38.64], !P2 ;  /* 0x0110000026fb7fae */ /* 0x0005e2000d101d46 */
[----:B------:R-:W-:Y:S02]  /*c050*/  IADD3 R58, P2, R41, R45, RZ ;  /* 0x0000002d293a7210 */ /* 0x000fe40007f5e0ff */
[----:B-----5:R-:W-:Y:S02]  /*c060*/  IADD3 R54, -R201, 0x10, RZ ;  /* 0x00000010c9367810 */ /* 0x020fe40007ffe1ff */
[----:B------:R-:W-:Y:S02]  /*c070*/  IADD3.X R59, R42, R52, RZ, P2, !PT ;  /* 0x000000342a3b7210 */ /* 0x000fe400017fe4ff */
[----:B------:R-:W-:Y:S03]  /*c080*/  LOP3.LUT R54, R54, 0xf, RZ, 0xc0, !PT ;  /* 0x0000000f36367812 */ /* 0x000fe600078ec0ff */
[----:B------:R3:W-:Y:S01]  /*c090*/  LDGSTS.E.BYPASS.LTC128B.128 [R251+0x3100], [R58.64], !P0 ;  /* 0x031000003afb7fae */ /* 0x0007e2000c101d46 */
[-C--:B------:R-:W-:Y:S04]  /*c0a0*/  IADD3 R54, P4, P2, R54, R46.reuse, R40 ;  /* 0x0000002e36367210 */ /* 0x080fe80007a9e028 */
[-C--:B-1----:R-:W-:Y:S02]  /*c0b0*/  IADD3.X R55, RZ, R53.reuse, R44, P4, P2 ;  /* 0x00000035ff377210 */ /* 0x082fe400027e442c */
[----:B----4-:R-:W-:Y:S03]  /*c0c0*/  IADD3 R56, P4, P2, R47, R46, R45 ;  /* 0x0000002e2f387210 */ /* 0x010fe60007a9e02d */
[----:B------:R1:W-:Y:S01]  /*c0d0*/  LDGSTS.E.BYPASS.LTC128B.128.ZFILL [R251+0x1900], [R54.64], P6 ;  /* 0x0190000036fb7fae */ /* 0x0003e2000b141d46 */
[----:B------:R-:W-:Y:S01]  /*c0e0*/  IADD3.X R57, RZ, R53, R52, P4, P2 ;  /* 0x00000035ff397210 */ /* 0x000fe200027e4434 */
[-C--:B--2---:R-:W-:Y:S06]  /*c0f0*/  HMMA.16816.F32.BF16 R36, R64, R48.reuse, RZ ;  /* 0x000000304024723c */ /* 0x084fec00000418ff */
[----:B------:R3:W-:Y:S02]  /*c100*/  LDGSTS.E.BYPASS.LTC128B.128.ZFILL [R251+0x3900], [R56.64], P5 ;  /* 0x0390000038fb7fae */ /* 0x0007e4000a941d46 */
[C---:B------:R-:W-:Y:S06]  /*c110*/  HMMA.16816.F32.BF16 R40, R60.reuse, R48, RZ ;  /* 0x000000303c28723c */ /* 0x040fec00000418ff */
[----:B------:R-:W0:Y:S02]  /*c120*/  LDGDEPBAR ;  /* 0x00000000000079af */ /* 0x000e240000000000 */
[-C--:B------:R-:W-:Y:S08]  /*c130*/  HMMA.16816.F32.BF16 R44, R60, R50.reuse, RZ ;  /* 0x000000323c2c723c */ /* 0x080ff000000418ff */
[C---:B------:R-:W-:Y:S08]  /*c140*/  HMMA.16816.F32.BF16 R48, R64.reuse, R50, RZ ;  /* 0x000000324030723c */ /* 0x040ff000000418ff */
[-C--:B-1----:R-:W-:Y:S08]  /*c150*/  HMMA.16816.F32.BF16 R52, R64, R204.reuse, RZ ;  /* 0x000000cc4034723c */ /* 0x082ff000000418ff */
[C---:B---3--:R-:W-:Y:S08]  /*c160*/  HMMA.16816.F32.BF16 R56, R60.reuse, R204, RZ ;  /* 0x000000cc3c38723c */ /* 0x048ff000000418ff */
        /* <DEDUP_REMOVED lines=24> */
[-C--:B-1----:R-:W-:Y:S01]  /*c2f0*/  HMMA.16816.F32.BF16 R4, R204, R212.reuse, R4 ;  /* 0x000000d4cc04723c */ /* 0x082fe20000041804 */
[----:B------:R1:W-:Y:S07]  /*c300*/  LDSM.16.M88.4 R228, [R2] ;  /* 0x0000000002e4783b */ /* 0x0003ee0000000200 */
[C---:B--2---:R-:W-:Y:S08]  /*c310*/  HMMA.16816.F32.BF16 R8, R220.reuse, R212, R8 ;  /* 0x000000d4dc08723c */ /* 0x044ff00000041808 */
[-C--:B------:R-:W-:Y:S08]  /*c320*/  HMMA.16816.F32.BF16 R12, R220, R214.reuse, R12 ;  /* 0x000000d6dc0c723c */ /* 0x080ff0000004180c */
[C---:B------:R-:W-:Y:S01]  /*c330*/  HMMA.16816.F32.BF16 R16, R204.reuse, R214, R16 ;  /* 0x000000d6cc10723c */ /* 0x040fe20000041810 */
[----:B-1----:R-:W2:Y:S04]  /*c340*/  LDL R2, [R1+0x78] ;  /* 0x0000780001027983 */ /* 0x002ea80000100800 */
[----:B------:R-:W-:Y:S03]  /*c350*/  LDSM.16.M88.4 R212, [R232+-0x2000] ;  /* 0xffe00000e8d4783b */ /* 0x000fe60000000200 */
        /* <DEDUP_REMOVED lines=9> */
[----:B------:R-:W3:Y:S07]  /*c3f0*/  LDSM.16.M88.4 R216, [R240+0x2000] ;  /* 0x00200000f0d8783b */ /* 0x000eee0000000200 */
[-C--:B------:R-:W-:Y:S08]  /*c400*/  HMMA.16816.F32.BF16 R52, R204, R224.reuse, R52 ;  /* 0x000000e0cc34723c */ /* 0x080ff00000041834 */
[C---:B------:R-:W-:Y:S08]  /*c410*/  HMMA.16816.F32.BF16 R56, R220.reuse, R224, R56 ;  /* 0x000000e0dc38723c */ /* 0x040ff00000041838 */
[-C--:B------:R-:W-:Y:S01]  /*c420*/  HMMA.16816.F32.BF16 R60, R220, R226.reuse, R60 ;  /* 0x000000e2dc3c723c */ /* 0x080fe2000004183c */
[----:B------:R-:W-:Y:S07]  /*c430*/  LDSM.16.M88.4 R220, [R232+-0x1000] ;  /* 0xfff00000e8dc783b */ /* 0x000fee0000000200 */
[----:B------:R-:W-:Y:S01]  /*c440*/  HMMA.16816.F32.BF16 R64, R204, R226, R64 ;  /* 0x000000e2cc40723c */ /* 0x000fe20000041840 */
[----:B------:R-:W4:Y:S07]  /*c450*/  LDSM.16.M88.4 R204, [R232+-0x1800] ;  /* 0xffe80000e8cc783b */ /* 0x000f2e0000000200 */
[-C--:B-1----:R-:W-:Y:S01]  /*c460*/  HMMA.16816.F32.BF16 R4, R208, R212.reuse, R4 ;  /* 0x000000d4d004723c */ /* 0x082fe20000041804 */
[----:B------:R-:W1:Y:S07]  /*c470*/  LDSM.16.M88.4 R224, [R232+-0x800] ;  /* 0xfff80000e8e0783b */ /* 0x000e6e0000000200 */
        /* <DEDUP_REMOVED lines=14> */
[-C--:B-1----:R-:W-:Y:S08]  /*c560*/  HMMA.16816.F32.BF16 R52, R208, R224.reuse, R52 ;  /* 0x000000e0d034723c */ /* 0x082ff00000041834 */
[C---:B------:R-:W-:Y:S08]  /*c570*/  HMMA.16816.F32.BF16 R56, R216.reuse, R224, R56 ;  /* 0x000000e0d838723c */ /* 0x040ff00000041838 */
[-C--:B------:R-:W-:Y:S01]  /*c580*/  HMMA.16816.F32.BF16 R60, R216, R226.reuse, R60 ;  /* 0x000000e2d83c723c */ /* 0x080fe2000004183c */
[----:B------:R-:W-:Y:S07]  /*c590*/  LDSM.16.M88.4 R216, [R243+0x3000] ;  /* 0x00300000f3d8783b */ /* 0x000fee0000000200 */
[----:B------:R-:W-:Y:S01]  /*c5a0*/  HMMA.16816.F32.BF16 R64, R208, R226, R64 ;  /* 0x000000e2d040723c */ /* 0x000fe20000041840 */
[----:B------:R-:W1:Y:S07]  /*c5b0*/  LDSM.16.M88.4 R208, [R243+0x2800] ;  /* 0x00280000f3d0783b */ /* 0x000e6e0000000200 */
[-C--:B---3--:R-:W-:Y:S01]  /*c5c0*/  HMMA.16816.F32.BF16 R4, R204, R212.reuse, R4 ;  /* 0x000000d4cc04723c */ /* 0x088fe20000041804 */
[----:B------:R-:W3:Y:S07]  /*c5d0*/  LDSM.16.M88.4 R224, [R243+0x3800] ;  /* 0x00380000f3e0783b */ /* 0x000eee0000000200 */
[C---:B----4-:R-:W-:Y:S08]  /*c5e0*/  HMMA.16816.F32.BF16 R8, R220.reuse, R212, R8 ;  /* 0x000000d4dc08723c */ /* 0x050ff00000041808 */
        /* <DEDUP_REMOVED lines=8> */
[-C--:B------:R-:W-:Y:S03]  /*c670*/  HMMA.16816.F32.BF16 R36, R204, R216.reuse, R36 ;  /* 0x000000d8cc24723c */ /* 0x080fe60000041824 */
[----:B--2---:R-:W-:Y:S05]  /*c680*/  ISETP.GE.AND P2, PT, R2, 0x1, PT ;  /* 0x000000010200780c */ /* 0x004fea0003f46270 */
[C---:B------:R-:W-:Y:S08]  /*c690*/  HMMA.16816.F32.BF16 R40, R220.reuse, R216, R40 ;  /* 0x000000d8dc28723c */ /* 0x040ff00000041828 */
[-C--:B------:R-:W-:Y:S08]  /*c6a0*/  HMMA.16816.F32.BF16 R44, R220, R218.reuse, R44 ;  /* 0x000000dadc2c723c */ /* 0x080ff0000004182c */
[C---:B------:R-:W-:Y:S01]  /*c6b0*/  HMMA.16816.F32.BF16 R48, R204.reuse, R218, R48 ;  /* 0x000000dacc30723c */ /* 0x040fe20000041830 */
[----:B------:R-:W2:Y:S07]  /*c6c0*/  LDSM.16.M88.4 R216, [R242+0x6000] ;  /* 0x00600000f2d8783b */ /* 0x000eae0000000200 */
[-C--:B---3--:R-:W-:Y:S08]  /*c6d0*/  HMMA.16816.F32.BF16 R52, R204, R224.reuse, R52 ;  /* 0x000000e0cc34723c */ /* 0x088ff00000041834 */
[C---:B------:R-:W-:Y:S08]  /*c6e0*/  HMMA.16816.F32.BF16 R56, R220.reuse, R224, R56 ;  /* 0x000000e0dc38723c */ /* 0x040ff00000041838 */
[-C--:B------:R-:W-:Y:S01]  /*c6f0*/  HMMA.16816.F32.BF16 R60, R220, R226.reuse, R60 ;  /* 0x000000e2dc3c723c */ /* 0x080fe2000004183c */
[----:B------:R-:W3:Y:S07]  /*c700*/  LDSM.16.M88.4 R220, [R3] ;  /* 0x0000000003dc783b */ /* 0x000eee0000000200 */
[----:B------:R-:W-:Y:S01]  /*c710*/  HMMA.16816.F32.BF16 R64, R204, R226, R64 ;  /* 0x000000e2cc40723c */ /* 0x000fe20000041840 */
[----:B------:R-:W4:Y:S07]  /*c720*/  LDSM.16.M88.4 R204, [R0] ;  /* 0x0000000000cc783b */ /* 0x000f2e0000000200 */
[-C--:B-1----:R-:W-:Y:S01]  /*c730*/  HMMA.16816.F32.BF16 R4, R208, R212.reuse, R4 ;  /* 0x000000d4d004723c */ /* 0x082fe20000041804 */
[----:B------:R-:W-:Y:S07]  /*c740*/  LDSM.16.M88.4 R224, [R241+0x6000] ;  /* 0x00600000f1e0783b */ /* 0x000fee0000000200 */
        /* <DEDUP_REMOVED lines=14> */
[-C--:B----4-:R-:W-:Y:S08]  /*c830*/  HMMA.16816.F32.BF16 R52, R208, R204.reuse, R52 ;  /* 0x000000ccd034723c */ /* 0x090ff00000041834 */
[C---:B------:R-:W-:Y:S08]  /*c840*/  HMMA.16816.F32.BF16 R56, R216.reuse, R204, R56 ;  /* 0x000000ccd838723c */ /* 0x040ff00000041838 */
[-C--:B------:R-:W-:Y:S01]  /*c850*/  HMMA.16816.F32.BF16 R60, R216, R206.reuse, R60 ;  /* 0x000000ced83c723c */ /* 0x080fe2000004183c */
[----:B------:R-:W3:Y:S07]  /*c860*/  LDSM.16.M88.4 R216, [R234+0x3000] ;  /* 0x00300000ead8783b */ /* 0x000eee0000000200 */
[----:B------:R-:W-:Y:S01]  /*c870*/  HMMA.16816.F32.BF16 R64, R208, R206, R64 ;  /* 0x000000ced040723c */ /* 0x000fe20000041840 */
[----:B------:R-:W4:Y:S07]  /*c880*/  LDSM.16.M88.4 R204, [R234+0x3800] ;  /* 0x00380000eacc783b */ /* 0x000f2e0000000200 */
[-C--:B-1----:R-:W-:Y:S01]  /*c890*/  HMMA.16816.F32.BF16 R4, R212, R220.reuse, R4 ;  /* 0x000000dcd404723c */ /* 0x082fe20000041804 */
[----:B------:R-:W-:Y:S07]  /*c8a0*/  LDSM.16.M88.4 R208, [R240+0x4000] ;  /* 0x00400000f0d0783b */ /* 0x000fee0000000200 */
[C---:B------:R-:W-:Y:S08]  /*c8b0*/  HMMA.16816.F32.BF16 R8, R224.reuse, R220, R8 ;  /* 0x000000dce008723c */ /* 0x040ff00000041808 */
[-C--:B------:R-:W-:Y:S08]  /*c8c0*/  HMMA.16816.F32.BF16 R12, R224, R222.reuse, R12 ;  /* 0x000000dee00c723c */ /* 0x080ff0000004180c */
[C---:B------:R-:W-:Y:S01]  /*c8d0*/  HMMA.16816.F32.BF16 R16, R212.reuse, R222, R16 ;  /* 0x000000ded410723c */ /* 0x040fe20000041810 */
[----:B------:R-:W1:Y:S07]  /*c8e0*/  LDSM.16.M88.4 R220, [R232] ;  /* 0x00000000e8dc783b */ /* 0x000e6e0000000200 */
[-C--:B--2---:R-:W-:Y:S08]  /*c8f0*/  HMMA.16816.F32.BF16 R20, R212, R228.reuse, R20 ;  /* 0x000000e4d414723c */ /* 0x084ff00000041814 */
[C---:B------:R-:W-:Y:S08]  /*c900*/  HMMA.16816.F32.BF16 R24, R224.reuse, R228, R24 ;  /* 0x000000e4e018723c */ /* 0x040ff00000041818 */
[-C--:B------:R-:W-:Y:S08]  /*c910*/  HMMA.16816.F32.BF16 R28, R224, R230.reuse, R28 ;  /* 0x000000e6e01c723c */ /* 0x080ff0000004181c */
[C---:B------:R-:W-:Y:S01]  /*c920*/  HMMA.16816.F32.BF16 R32, R212.reuse, R230, R32 ;  /* 0x000000e6d420723c */ /* 0x040fe20000041820 */
[----:B------:R-:W2:Y:S07]  /*c930*/  LDSM.16.M88.4 R228, [R233+0x6000] ;  /* 0x00600000e9e4783b */ /* 0x000eae0000000200 */
[-C--:B---3--:R-:W-:Y:S08]  /*c940*/  HMMA.16816.F32.BF16 R36, R212, R216.reuse, R36 ;  /* 0x000000d8d424723c */ /* 0x088ff00000041824 */
[C---:B------:R-:W-:Y:S08]  /*c950*/  HMMA.16816.F32.BF16 R40, R224.reuse, R216, R40 ;  /* 0x000000d8e028723c */ /* 0x040ff00000041828 */
[-C--:B------:R-:W-:Y:S08]  /*c960*/  HMMA.16816.F32.BF16 R44, R224, R218.reuse, R44 ;  /* 0x000000dae02c723c */ /* 0x080ff0000004182c */
[C---:B------:R-:W-:Y:S08]  /*c970*/  HMMA.16816.F32.BF16 R48, R212.reuse, R218, R48 ;  /* 0x000000dad430723c */ /* 0x040ff00000041830 */
[-C--:B----4-:R-:W-:Y:S08]  /*c980*/  HMMA.16816.F32.BF16 R52, R212, R204.reuse, R52 ;  /* 0x000000ccd434723c */ /* 0x090ff00000041834 */
[C---:B------:R-:W-:Y:S08]  /*c990*/  HMMA.16816.F32.BF16 R56, R224.reuse, R204, R56 ;  /* 0x000000cce038723c */ /* 0x040ff00000041838 */
[-C--:B------:R-:W-:Y:S08]  /*c9a0*/  HMMA.16816.F32.BF16 R60, R224, R206.reuse, R60 ;  /* 0x000000cee03c723c */ /* 0x080ff0000004183c */
[----:B------:R-:W-:Y:S08]  /*c9b0*/  HMMA.16816.F32.BF16 R64, R212, R206, R64 ;  /* 0x000000ced440723c */ /* 0x000ff00000041840 */
[-C--:B-1----:R-:W-:Y:S08]  /*c9c0*/  HMMA.16816.F32.BF16 R4, R208, R220.reuse, R4 ;  /* 0x000000dcd004723c */ /* 0x082ff00000041804 */
[C---:B--2---:R-:W-:Y:S08]  /*c9d0*/  HMMA.16816.F32.BF16 R8, R228.reuse, R220, R8 ;  /* 0x000000dce408723c */ /* 0x044ff00000041808 */
        /* <DEDUP_REMOVED lines=18> */
[----:B------:R-:W-:Y:S03]  /*cb00*/  FMUL.FTZ R19, R19, c[0x0][0x320] ;  /* 0x0000c80013137a20 */ /* 0x000fe60000410000 */
[----:B------:R4:W1:Y:S10]  /*cb10*/  MUFU.TANH R214, R7 ;  /* 0x0000000700d67308 */ /* 0x0008740000002400 */
[----:B------:R-:W1:Y:S10]  /*cb20*/  MUFU.TANH R212, R8 ;  /* 0x0000000800d47308 */ /* 0x000e740000002400 */
[----:B------:R-:W1:Y:S01]  /*cb30*/  MUFU.TANH R225, R9 ;  /* 0x0000000900e17308 */ /* 0x000e620000002400 */
[----:B----4-:R-:W4:Y:S09]  /*cb40*/  LDSM.16.M88.4 R4, [R232+0x800] ;  /* 0x00080000e804783b */ /* 0x010f320000000200 */
[----:B------:R-:W1:Y:S10]  /*cb50*/  MUFU.TANH R206, R10 ;  /* 0x0000000a00ce7308 */ /* 0x000e740000002400 */
[----:B------:R5:W1:Y:S10]  /*cb60*/  MUFU.TANH R207, R11 ;  /* 0x0000000b00cf7308 */ /* 0x000a740000002400 */
[----:B------:R1:W1:Y:S10]  /*cb70*/  MUFU.TANH R222, R12 ;  /* 0x0000000c00de7308 */ /* 0x0002740000002400 */
[----:B------:R2:W2:Y:S01]  /*cb80*/  MUFU.TANH R223, R13 ;  /* 0x0000000d00df7308 */ /* 0x0004a20000002400 */
[----:B-----5:R-:W5:Y:S01]  /*cb90*/  LDSM.16.M88.4 R8, [R232+0x1000] ;  /* 0x00100000e808783b */ /* 0x020f620000000200 */
[-C--:B----4-:R-:W-:Y:S08]  /*cba0*/  HMMA.16816.F32.BF16 R20, R208, R4.reuse, R20 ;  /* 0x00000004d014723c */ /* 0x090ff00000041814 */
[----:B------:R-:W4:Y:S01]  /*cbb0*/  MUFU.TANH R218, R16 ;  /* 0x0000001000da7308 */ /* 0x000f220000002400 */
[C---:B------:R-:W-:Y:S04]  /*cbc0*/  HMMA.16816.F32.BF16 R24, R228.reuse, R4, R24 ;  /* 0x00000004e418723c */ /* 0x040fe80000041818 */
[----:B-1----:R-:W-:Y:S05]  /*cbd0*/  FMUL.FTZ R12, R14, c[0x0][0x320] ;  /* 0x0000c8000e0c7a20 */ /* 0x002fea0000410000 */
[----:B------:R-:W1:Y:S01]  /*cbe0*/  MUFU.TANH R219, R17 ;  /* 0x0000001100db7308 */ /* 0x000e620000002400 */
[-C--:B------:R-:W-:Y:S03]  /*cbf0*/  HMMA.16816.F32.BF16 R28, R228, R6.reuse, R28 ;  /* 0x00000006e41c723c */ /* 0x080fe6000004181c */
[----:B--2---:R-:W-:Y:S05]  /*cc00*/  FMUL.FTZ R13, R15, c[0x0][0x320] ;  /* 0x0000c8000f0d7a20 */ /* 0x004fea0000410000 */
[C---:B------:R-:W-:Y:S01]  /*cc10*/  HMMA.16816.F32.BF16 R32, R208.reuse, R6, R32 ;  /* 0x00000006d020723c */ /* 0x040fe20000041820 */
[----:B------:R2:W1:Y:S01]  /*cc20*/  MUFU.TANH R215, R18 ;  /* 0x0000001200d77308 */ /* 0x0004620000002400 */
[----:B------:R-:W1:Y:S01]  /*cc30*/  LDSM.16.M88.4 R4, [R232+0x1800] ;  /* 0x00180000e804783b */ /* 0x000e620000000200 */
[----:B------:R-:W-:Y:S04]  /*cc40*/  DEPBAR.LE SB0, 0x0 ;  /* 0x000080000000791a */ /* 0x000fe80000000000 */
[----:B------:R-:W-:Y:S02]  /*cc50*/  FMUL.FTZ R20, R20, c[0x0][0x320] ;  /* 0x0000c80014147a20 */ /* 0x000fe40000410000 */
[----:B------:R-:W-:Y:S02]  /*cc60*/  FMUL.FTZ R21, R21, c[0x0][0x320] ;  /* 0x0000c80015157a20 */ /* 0x000fe40000410000 */
[----:B------:R3:W1:Y:S01]  /*cc70*/  MUFU.TANH R216, R19 ;  /* 0x0000001300d87308 */ /* 0x0006620000002400 */
[----:B------:R-:W-:Y:S01]  /*cc80*/  BAR.SYNC.DEFER_BLOCKING 0x0 ;  /* 0x0000000000007b1d */ /* 0x000fe20000010000 */
[----:B------:R-:W-:Y:S01]  /*cc90*/  FMUL.FTZ R22, R22, c[0x0][0x320] ;  /* 0x0000c80016167a20 */ /* 0x000fe20000410000 */
[-C--:B-----5:R-:W-:Y:S05]  /*cca0*/  HMMA.16816.F32.BF16 R36, R208, R8.reuse, R36 ;  /* 0x00000008d024723c */ /* 0x0a0fea0000041824 */
[----:B------:R-:W-:Y:S02]  /*ccb0*/  FMUL.FTZ R28, R28, c[0x0][0x320] ;  /* 0x0000c8001c1c7a20 */ /* 0x000fe40000410000 */
[----:B------:R5:W1:Y:S01]  /*ccc0*/  MUFU.TANH R221, R20 ;  /* 0x0000001400dd7308 */ /* 0x000a620000002400 */
[----:B------:R-:W-:Y:S01]  /*ccd0*/  FMUL.FTZ R15, R26, c[0x0][0x320] ;  /* 0x0000c8001a0f7a20 */ /* 0x000fe20000410000 */
[C---:B------:R-:W-:Y:S04]  /*cce0*/  HMMA.16816.F32.BF16 R40, R228.reuse, R8, R40 ;  /* 0x00000008e428723c */ /* 0x040fe80000041828 */
[----:B--2---:R-:W-:Y:S02]  /*ccf0*/  FMUL.FTZ R18, R24, c[0x0][0x320] ;  /* 0x0000c80018127a20 */ /* 0x004fe40000410000 */
[----:B------:R-:W-:Y:S02]  /*cd00*/  FMUL.FTZ R14, R27, c[0x0][0x320] ;  /* 0x0000c8001b0e7a20 */ /* 0x000fe40000410000 */
[----:B------:R2:W2:Y:S01]  /*cd10*/  MUFU.TANH R220, R21 ;  /* 0x0000001500dc7308 */ /* 0x0004a20000002400 */
[-C--:B------:R-:W-:Y:S03]  /*cd20*/  HMMA.16816.F32.BF16 R44, R228, R10.reuse, R44 ;  /* 0x0000000ae42c723c */ /* 0x080fe6000004182c */
[----:B---3--:R-:W-:Y:S02]  /*cd30*/  FMUL.FTZ R19, R25, c[0x0][0x320] ;  /* 0x0000c80019137a20 */ /* 0x008fe40000410000 */
[----:B------:R-:W-:Y:S02]  /*cd40*/  FMUL.FTZ R17, R30, c[0x0][0x320] ;  /* 0x0000c8001e117a20 */ /* 0x000fe40000410000 */
[----:B------:R-:W-:Y:S01]  /*cd50*/  FMUL.FTZ R36, R36, c[0x0][0x320] ;  /* 0x0000c80024247a20 */ /* 0x000fe20000410000 */
[C---:B------:R-:W-:Y:S01]  /*cd60*/  HMMA.16816.F32.BF16 R48, R208.reuse, R10, R48 ;  /* 0x0000000ad030723c */ /* 0x040fe20000041830 */
[----:B------:R3:W3:Y:S03]  /*cd70*/  MUFU.TANH R226, R28 ;  /* 0x0000001c00e27308 */ /* 0x0006e60000002400 */
[----:B------:R-:W-:Y:S02]  /*cd80*/  FMUL.FTZ R16, R31, c[0x0][0x320] ;  /* 0x0000c8001f107a20 */ /* 0x000fe40000410000 */
[----:B-----5:R-:W-:Y:S02]  /*cd90*/  FMUL.FTZ R20, R29, c[0x0][0x320] ;  /* 0x0000c8001d147a20 */ /* 0x020fe40000410000 */
[-C--:B-1----:R-:W-:Y:S03]  /*cda0*/  HMMA.16816.F32.BF16 R52, R208, R4.reuse, R52 ;  /* 0x00000004d034723c */ /* 0x082fe60000041834 */
[----:B------:R-:W1:Y:S01]  /*cdb0*/  MUFU.TANH R224, R36 ;  /* 0x0000002400e07308 */ /* 0x000e620000002400 */
[----:B------:R-:W-:Y:S02]  /*cdc0*/  FMUL.FTZ R32, R32, c[0x0][0x320] ;  /* 0x0000c80020207a20 */ /* 0x000fe40000410000 */
[----:B------:R-:W-:Y:S02]  /*cdd0*/  FMUL.FTZ R33, R33, c[0x0][0x320] ;  /* 0x0000c80021217a20 */ /* 0x000fe40000410000 */
[C---:B------:R-:W-:Y:S04]  /*cde0*/  HMMA.16816.F32.BF16 R56, R228.reuse, R4, R56 ;  /* 0x00000004e438723c */ /* 0x040fe80000041838 */
[----:B------:R-:W-:Y:S01]  /*cdf0*/  FMUL.FTZ R47, R47, c[0x0][0x320] ;  /* 0x0000c8002f2f7a20 */ /* 0x000fe20000410000 */
[----:B------:R-:W1:Y:S01]  /*ce00*/  MUFU.TANH R12, R12 ;  /* 0x0000000c000c7308 */ /* 0x000e620000002400 */
[----:B--2---:R-:W-:Y:S02]  /*ce10*/  FMUL.FTZ R21, R23, c[0x0][0x320] ;  /* 0x0000c80017157a20 */ /* 0x004fe40000410000 */
[-C--:B------:R-:W-:Y:S04]  /*ce20*/  HMMA.16816.F32.BF16 R60, R228, R6.reuse, R60 ;  /* 0x00000006e43c723c */ /* 0x080fe8000004183c */
[----:B------:R-:W-:Y:S02]  /*ce30*/  FMUL.FTZ R29, R34, c[0x0][0x320] ;  /* 0x0000c800221d7a20 */ /* 0x000fe40000410000 */
[----:B---3--:R-:W-:Y:S01]  /*ce40*/  FMUL.FTZ R28, R35, c[0x0][0x320] ;  /* 0x0000c800231c7a20 */ /* 0x008fe20000410000 */
[----:B------:R2:W3:Y:S01]  /*ce50*/  MUFU.TANH R227, R47 ;  /* 0x0000002f00e37308 */ /* 0x0004e20000002400 */
[----:B------:R-:W-:Y:S04]  /*ce60*/  HMMA.16816.F32.BF16 R64, R208, R6, R64 ;  /* 0x00000006d040723c */ /* 0x000fe80000041840 */
[----:B------:R-:W-:Y:S02]  /*ce70*/  FMUL.FTZ R34, R37, c[0x0][0x320] ;  /* 0x0000c80025227a20 */ /* 0x000fe40000410000 */
[----:B------:R-:W-:Y:S02]  /*ce80*/  FMUL.FTZ R31, R38, c[0x0][0x320] ;  /* 0x0000c800261f7a20 */ /* 0x000fe40000410000 */
[----:B------:R-:W-:Y:S01]  /*ce90*/  FMUL.FTZ R30, R39, c[0x0][0x320] ;  /* 0x0000c800271e7a20 */ /* 0x000fe20000410000 */
[----:B------:R-:W1:Y:S03]  /*cea0*/  MUFU.TANH R13, R13 ;  /* 0x0000000d000d7308 */ /* 0x000e660000002400 */
        /* <DEDUP_REMOVED lines=9> */
[----:B--2---:R-:W-:Y:S01]  /*cf40*/  FMUL.FTZ R47, R49, c[0x0][0x320] ;  /* 0x0000c800312f7a20 */ /* 0x004fe20000410000 */
        /* <DEDUP_REMOVED lines=63> */
[----:B------:R-:W-:Y:S02]  /*d340*/  SHF.L.U64.HI R57, R250, 0x1, R245 ;  /* 0x00000001fa397819 */ /* 0x000fe400000102f5 */
[----:B------:R-:W3:Y:S04]  /*d350*/  LDL R3, [R1+0x4] ;  /* 0x0000040001037983 */ /* 0x000ee80000100800 */
[----:B------:R-:W4:Y:S04]  /*d360*/  LDL.64 R230, [R1+0x68] ;  /* 0x0000680001e67983 */ /* 0x000f280000100a00 */
[----:B------:R-:W5:Y:S04]  /*d370*/  LDL R5, [R1+0x38] ;  /* 0x0000380001057983 */ /* 0x000f680000100800 */
[----:B------:R-:W4:Y:S04]  /*d380*/  LDL.64 R8, [R1+0x60] ;  /* 0x0000600001087983 */ /* 0x000f280000100a00 */
[----:B------:R-:W5:Y:S04]  /*d390*/  LDL R217, [R1+0x34] ;  /* 0x0000340001d97983 */ /* 0x000f680000100800 */
[----:B------:R-:W5:Y:S01]  /*d3a0*/  LDL R196, [R1+0xc] ;  /* 0x00000c0001c47983 */ /* 0x000f620000100800 */
[----:B--2---:R-:W-:Y:S05]  /*d3b0*/  IMAD R0, R2, 0x40, R0 ;  /* 0x0000004002007824 */ /* 0x004fea00078e0200 */
[----:B---3--:R-:W-:Y:S05]  /*d3c0*/  IADD3 R0, R0, -0x40, R3 ;  /* 0xffffffc000007810 */ /* 0x008fea0007ffe003 */
[----:B------:R-:W-:Y:S04]  /*d3d0*/  @P3 IMAD.HI.U32 R3, R0, c[0x0][0x2bc], RZ ;  /* 0x0000af0000033a27 */ /* 0x000fe800078e00ff */
[--C-:B------:R-:W-:Y:S01]  /*d3e0*/  IMAD.MOV.U32 R2, RZ, RZ, R0.reuse ;  /* 0x000000ffff027224 */ /* 0x100fe200078e0000 */
        /* <DEDUP_REMOVED lines=13> */
[----:B------:R-:W-:Y:S02]  /*d4c0*/  IMAD.IADD R5, R5, 0x1, R0 ;  /* 0x0000000105057824 */ /* 0x000fe400078e0200 */
[----:B---3--:R-:W-:Y:S01]  /*d4d0*/  IMAD.SHL.U32 R56, R250, 0x2, RZ ;  /* 0x00000002fa387824 */ /* 0x008fe200078e00ff */
[----:B--2---:R-:W-:Y:S01]  /*d4e0*/  SHF.R.S32.HI R0, RZ, 0x1f, R55 ;  /* 0x0000001fff007819 */ /* 0x004fe20000011437 */
[----:B------:R2:W-:Y:S01]  /*d4f0*/  STL [R1+0x44], R55 ;  /* 0x0000443701007387 */ /* 0x0005e20000100800 */
[C---:B------:R-:W-:Y:S04]  /*d500*/  IMAD.WIDE.U32 R4, R55.reuse, c[0x0][0x1f0], R4 ;  /* 0x00007c0037047a25 */ /* 0x040fe800078e0004 */
[----:B------:R-:W-:Y:S01]  /*d510*/  IMAD R0, R0, c[0x0][0x1f0], RZ ;  /* 0x00007c0000007a24 */ /* 0x000fe200078e02ff */
[----:B------:R-:W-:Y:S03]  /*d520*/  IADD3 R3, P2, R8, R4, RZ ;  /* 0x0000000408037210 */ /* 0x000fe60007f5e0ff */
[----:B------:R-:W-:Y:S05]  /*d530*/  IMAD R0, R55, c[0x0][0x1f4], R0 ;  /* 0x00007d0037007a24 */ /* 0x000fea00078e0200 */
[----:B------:R-:W-:Y:S02]  /*d540*/  IADD3.X R0, R217, R5, R0, P2, !PT ;  /* 0x00000005d9007210 */ /* 0x000fe400017fe400 */
[C---:B------:R-:W-:Y:S04]  /*d550*/  LEA R2, P2, R3.reuse, c[0x0][0x1c8], 0x1 ;  /* 0x0000720003027a11 */ /* 0x040fe800078408ff */
[----:B------:R-:W-:Y:S02]  /*d560*/  LEA.HI.X R0, R3, c[0x0][0x1cc], R0, 0x1, P2 ;  /* 0x0000730003007a11 */ /* 0x000fe400010f0c00 */
[C---:B------:R-:W-:Y:S02]  /*d570*/  SHF.L.U32 R3, R196.reuse, 0x1, RZ ;  /* 0x00000001c4037819 */ /* 0x040fe400000006ff */
[----:B--2---:R-:W-:Y:S01]  /*d580*/  SHF.L.U64.HI R55, R196, 0x1, R246 ;  /* 0x00000001c4377819 */ /* 0x004fe200000102f6 */
[----:B------:R-:W-:-:S05]  /*d590*/  BRA.DIV ~URZ, `(.L_x_1665) ;  /* 0x000092927f007947 */ /* 0x000fca000b800000 */
[----:B------:R2:W3:Y:S02]  /*d5a0*/  SHFL.IDX PT, R58, R0, RZ, 0x181f ;  /* 0x00181fff003a7589 */ /* 0x0004e400000e0000 */
.L_x_1746:
[----:B------:R-:W-:-:S05]  /*d5b0*/  BRA.DIV ~URZ, `(.L_x_1666) ;  /* 0x000092e27f007947 */ /* 0x000fca000b800000 */
[----:B------:R-:W4:Y:S01]  /*d5c0*/  SHFL.IDX PT, R5, R2, RZ, 0x181f ;  /* 0x00181fff02057589 */ /* 0x000f2200000e0000 */
[C---:B------:R-:W-:Y:S02]  /*d5d0*/  IADD3 R4, -R201.reuse, 0x10, RZ ;  /* 0x00000010c9047810 */ /* 0x040fe40007ffe1ff */
[----:B------:R-:W-:Y:S02]  /*d5e0*/  ISETP.NE.U32.AND P2, PT, R201, RZ, PT ;  /* 0x000000ffc900720c */ /* 0x000fe40003f45070 */
[----:B------:R-:W-:Y:S04]  /*d5f0*/  LOP3.LUT R4, R4, 0xf, RZ, 0xc0, !PT ;  /* 0x0000000f04047812 */ /* 0x000fe800078ec0ff */
[----:B----4-:R-:W-:Y:S04]  /*d600*/  IADD3 R6, P5, P4, R4, R5, R3 ;  /* 0x0000000504067210 */ /* 0x010fe80007cbe003 */
[----:B---3--:R-:W-:Y:S05]  /*d610*/  IADD3.X R7, RZ, R58, R55, P5, P4 ;  /* 0x0000003aff077210 */ /* 0x008fea0002fe8437 */
[----:B------:R-:W-:Y:S01]  /*d620*/  @!PT LDS RZ, [RZ] ;  /* 0x00000000fffff984 */ /* 0x000fe20000000800 */
[----:B------:R-:W-:Y:S01]  /*d630*/  @!PT LDS RZ, [RZ] ;  /* 0x00000000fffff984 */ /* 0x000fe20000000800 */
[----:B------:R3:W-:Y:S02]  /*d640*/  LDGSTS.E.BYPASS.LTC128B.128.ZFILL [R251+0x4100], [R6.64], P2 ;  /* 0x0410000006fb7fae */ /* 0x0007e40009141d46 */
[----:B---3--:R-:W-:Y:S02]  /*d650*/  IADD3 R6, P4, R5, R56, RZ ;  /* 0x0000003805067210 */ /* 0x008fe40007f9e0ff */
[----:B------:R-:W3:Y:S03]  /*d660*/  SHFL.IDX PT, R5, R2, 0x1, 0x181f ;  /* 0x00381f0002057f89 */ /* 0x000ee600000e0000 */
[----:B------:R-:W-:Y:S05]  /*d670*/  IMAD.X R7, R58, 0x1, R57, P4 ;  /* 0x000000013a077824 */ /* 0x000fea00020e0639 */
[----:B------:R4:W-:Y:S01]  /*d680*/  LDGSTS.E.BYPASS.LTC128B.128 [R251+0x6100], [R6.64], !P0 ;  /* 0x0610000006fb7fae */ /* 0x0009e2000c101d46 */
[----:B---3--:R-:W-:Y:S03]  /*d690*/  IADD3 R8, P5, P4, R4, R5, R3 ;  /* 0x0000000504087210 */ /* 0x008fe60007cbe003 */
[----:B----4-:R-:W3:Y:S02]  /*d6a0*/  SHFL.IDX PT, R6, R0, 0x1, 0x181f ;  /* 0x00381f0000067f89 */ /* 0x010ee400000e0000 */
[----:B---3--:R-:W-:Y:S02]  /*d6b0*/  IADD3.X R9, RZ, R6, R55, P5, P4 ;  /* 0x00000006ff097210 */ /* 0x008fe40002fe8437 */
[----:B------:R-:W-:Y:S02]  /*d6c0*/  IADD3 R58, P4, R5, R56, RZ ;  /* 0x00000038053a7210 */ /* 0x000fe40007f9e0ff */
[----:B------:R-:W3:Y:S03]  /*d6d0*/  SHFL.IDX PT, R5, R2, 0x2, 0x181f ;  /* 0x00581f0002057f89 */ /* 0x000ee600000e0000 */
[----:B------:R-:W-:Y:S01]  /*d6e0*/  IMAD.X R59, R6, 0x1, R57, P4 ;  /* 0x00000001063b7824 */ /* 0x000fe200020e0639 */
[----:B------:R3:W-:Y:S04]  /*d6f0*/  LDGSTS.E.BYPASS.LTC128B.128.ZFILL [R251+0x4900], [R8.64], P2 ;  /* 0x0490000008fb7fae */ /* 0x0007e80009141d46 */
[----:B------:R-:W4:Y:S04]  /*d700*/  SHFL.IDX PT, R6, R0, 0x2, 0x181f ;  /* 0x00581f0000067f89 */ /* 0x000f2800000e0000 */
[----:B------:R2:W-:Y:S04]  /*d710*/  LDGSTS.E.BYPASS.LTC128B.128 [R251+0x6900], [R58.64], !P0 ;  /* 0x069000003afb7fae */ /* 0x0005e8000c101d46 */
[----:B--2---:R-:W2:Y:S01]  /*d720*/  SHFL.IDX PT, R0, R0, 0x3, 0x181f ;  /* 0x00781f0000007f89 */ /* 0x004ea200000e0000 */
[----:B---3--:R-:W-:Y:S04]  /*d730*/  IADD3 R8, P5, P4, R4, R5, R3 ;  /* 0x0000000504087210 */ /* 0x008fe80007cbe003 */
[----:B----4-:R-:W-:Y:S05]  /*d740*/  IADD3.X R9, RZ, R6, R55, P5, P4 ;  /* 0x00000006ff097210 */ /* 0x010fea0002fe8437 */
[----:B------:R3:W-:Y:S02]  /*d750*/  LDGSTS.E.BYPASS.LTC128B.128.ZFILL [R251+0x5100], [R8.64], P2 ;  /* 0x0510000008fb7fae */ /* 0x0007e40009141d46 */
[----:B---3--:R-:W-:Y:S02]  /*d760*/  IADD3 R8, P2, R5, R56, RZ ;  /* 0x0000003805087210 */ /* 0x008fe40007f5e0ff */
[----:B------:R3:W4:Y:S03]  /*d770*/  SHFL.IDX PT, R5, R2, 0x3, 0x181f ;  /* 0x00781f0002057f89 */ /* 0x00072600000e0000 */
[----:B------:R-:W-:Y:S05]  /*d780*/  IMAD.X R9, R6, 0x1, R57, P2 ;  /* 0x0000000106097824 */ /* 0x000fea00010e0639 */
[----:B------:R3:W-:Y:S03]  /*d790*/  LDGSTS.E.BYPASS.LTC128B.128 [R251+0x7100], [R8.64], !P0 ;  /* 0x0710000008fb7fae */ /* 0x0007e6000c101d46 */
.L_x_1747:
[C---:B--23--:R-:W-:Y:S02]  /*d7a0*/  IADD3 R2, -R201.reuse, 0x10, RZ ;  /* 0x00000010c9027810 */ /* 0x04cfe40007ffe1ff */
[----:B------:R-:W-:Y:S02]  /*d7b0*/  ISETP.NE.U32.AND P2, PT, R201, RZ, PT ;  /* 0x000000ffc900720c */ /* 0x000fe40003f45070 */
[----:B------:R-:W-:Y:S04]  /*d7c0*/  LOP3.LUT R2, R2, 0xf, RZ, 0xc0, !PT ;  /* 0x0000000f02027812 */ /* 0x000fe800078ec0ff */
[----:B----4-:R-:W-:Y:S04]  /*d7d0*/  IADD3 R2, P5, P4, R2, R5, R3 ;  /* 0x0000000502027210 */ /* 0x010fe80007cbe003 */
[----:B------:R-:W-:Y:S05]  /*d7e0*/  IADD3.X R3, RZ, R0, R55, P5, P4 ;  /* 0x00000000ff037210 */ /* 0x000fea0002fe8437 */
[----:B------:R-:W-:Y:S01]  /*d7f0*/  @!PT LDS RZ, [RZ] ;  /* 0x00000000fffff984 */ /* 0x000fe20000000800 */
[----:B------:R-:W-:Y:S01]  /*d800*/  @!PT LDS RZ, [RZ] ;  /* 0x00000000fffff984 */ /* 0x000fe20000000800 */
[----:B------:R-:W-:Y:S01]  /*d810*/  @!PT LDS RZ, [RZ] ;  /* 0x00000000fffff984 */ /* 0x000fe20000000800 */
[----:B------:R2:W-:Y:S01]  /*d820*/  LDGSTS.E.BYPASS.LTC128B.128.ZFILL [R251+0x5900], [R2.64], P2 ;  /* 0x0590000002fb7fae */ /* 0x0005e20009141d46 */
[----:B------:R-:W-:Y:S05]  /*d830*/  IADD3 R56, P2, R5, R56, RZ ;  /* 0x0000003805387210 */ /* 0x000fea0007f5e0ff */
[----:B------:R-:W-:Y:S05]  /*d840*/  IMAD.X R57, R0, 0x1, R57, P2 ;  /* 0x0000000100397824 */ /* 0x000fea00010e0639 */
[----:B------:R2:W-:Y:S03]  /*d850*/  LDGSTS.E.BYPASS.LTC128B.128 [R251+0x7900], [R56.64], !P0 ;  /* 0x0790000038fb7fae */ /* 0x0005e6000c101d46 */
.L_x_1664:
[----:B--234-:R-:W-:Y:S05]  /*d860*/  BSYNC B0 ;  /* 0x0000000000007941 */ /* 0x01cfea0003800000 */
.L_x_1663:
        /* <DEDUP_REMOVED lines=12> */
[----:B-1----:R-:W-:Y:S02]  /*d930*/  FMNMX.FTZ R7, R12, R7, !PT ;  /* 0x000000070c077209 */ /* 0x002fe40007810000 */
        /* <DEDUP_REMOVED lines=53> */
[----:B------:R-:W1:Y:S02]  /*dc90*/  SHFL.BFLY PT, R3, R4, 0x2, 0x1f ;  /* 0x0c401f0004037f89 */ /* 0x000e6400000e0000 */
[----:B-1----:R-:W-:Y:S05]  /*dca0*/  FMNMX.FTZ R4, R4, R3, !PT ;  /* 0x0000000304047209 */ /* 0x002fea0007810000 */
[----:B------:R-:W1:Y:S02]  /*dcb0*/  SHFL.BFLY PT, R3, R4, 0x1, 0x1f ;  /* 0x0c201f0004037f89 */ /* 0x000e6400000e0000 */
[----:B-1----:R-:W-:Y:S02]  /*dcc0*/  FMNMX.FTZ R3, R4, R3, !PT ;  /* 0x0000000304037209 */ /* 0x002fe40007810000 */
        /* <DEDUP_REMOVED lines=10> */
[----:B------:R1:W2:Y:S02]  /*dd70*/  SHFL.BFLY PT, R196, R4, 0x1, 0x1f ;  /* 0x0c201f0004c47f89 */ /* 0x0002a400000e0000 */
.L_x_1748:
[----:B------:R-:W3:Y:S01]  /*dd80*/  LDL.LU R5, [R1+0x70] ;  /* 0x0000700001057983 */ /* 0x000ee20000300800 */
[C---:B------:R-:W-:Y:S01]  /*dd90*/  FADD.FTZ R201, -R3.reuse, R199 ;  /* 0x000000c703c97221 */ /* 0x040fe20000010100 */
[----:B--2---:R-:W-:Y:S01]  /*dda0*/  FMNMX.FTZ R196, R196, R4, !PT ;  /* 0x00000004c4c47209 */ /* 0x004fe20007810000 */
[----:B------:R-:W-:Y:S01]  /*ddb0*/  FMUL.FTZ R217, R3, c[0x0][0x2d0] ;  /* 0x0000b40003d97a20 */ /* 0x000fe20000410000 */
[----:B------:R-:W2:Y:S01]  /*ddc0*/  LDL.LU R58, [R1+0x74] ;  /* 0x00007400013a7983 */ /* 0x000ea20000300800 */
[----:B------:R-:W-:Y:S01]  /*ddd0*/  FMUL.FTZ R201, R201, c[0x0][0x2d0] ;  /* 0x0000b400c9c97a20 */ /* 0x000fe20000410000 */
[----:B------:R-:W-:Y:S01]  /*dde0*/  WARPSYNC 0xffffffff ;  /* 0xffffffff00007948 */ /* 0x000fe20003800000 */
[--C-:B------:R-:W-:Y:S02]  /*ddf0*/  FFMA.FTZ R204, R204, c[0x0][0x2d0], -R217.reuse ;  /* 0x0000b400cccc7a23 */ /* 0x100fe400000108d9 */
[--C-:B------:R-:W-:Y:S02]  /*de00*/  FFMA.FTZ R213, R213, c[0x0][0x2d0], -R217.reuse ;  /* 0x0000b400d5d57a23 */ /* 0x100fe400000108d9 */
[----:B------:R-:W4:Y:S01]  /*de10*/  MUFU.EX2 R201, R201 ;  /* 0x000000c900c97308 */ /* 0x000f220000000800 */
[----:B-1----:R-:W-:Y:S02]  /*de20*/  FADD.FTZ R4, -R2, R200 ;  /* 0x000000c802047221 */ /* 0x002fe40000010100 */
[----:B------:R-:W-:Y:S02]  /*de30*/  FMUL.FTZ R209, R0, c[0x0][0x2d0] ;  /* 0x0000b40000d17a20 */ /* 0x000fe40000410000 */
[----:B------:R-:W-:Y:S02]  /*de40*/  FMUL.FTZ R4, R4, c[0x0][0x2d0] ;  /* 0x0000b40004047a20 */ /* 0x000fe40000410000 */
[----:B------:R-:W-:Y:S02]  /*de50*/  FFMA.FTZ R65, R33, c[0x0][0x2d0], -R217 ;  /* 0x0000b40021417a23 */ /* 0x000fe400000108d9 */
[--C-:B------:R-:W-:Y:S01]  /*de60*/  FFMA.FTZ R33, R223, c[0x0][0x2d0], -R209.reuse ;  /* 0x0000b400df217a23 */ /* 0x100fe200000108d1 */
[----:B------:R-:W-:Y:S01]  /*de70*/  MUFU.EX2 R204, R204 ;  /* 0x000000cc00cc7308 */ /* 0x000fe20000000800 */
        /* <DEDUP_REMOVED lines=8> */
[----:B------:R-:W-:Y:S02]  /*df00*/  FFMA.FTZ R48, R48, c[0x0][0x2d0], -R217 ;  /* 0x0000b40030307a23 */ /* 0x000fe400000108d9 */
[--C-:B------:R-:W-:Y:S02]  /*df10*/  FFMA.FTZ R211, R39, c[0x0][0x2d0], -R209.reuse ;  /* 0x0000b40027d37a23 */ /* 0x100fe400000108d1 */
[----:B------:R-:W-:Y:S01]  /*df20*/  FFMA.FTZ R231, R11, c[0x0][0x2d0], -R209 ;  /* 0x0000b4000be77a23 */ /* 0x000fe200000108d1 */
[----:B------:R1:W5:Y:S01]  /*df30*/  MUFU.EX2 R199, R4 ;  /* 0x0000000400c77308 */ /* 0x0003620000000800 */
[----:B------:R-:W-:Y:S01]  /*df40*/  MOV R39, R48 ;  /* 0x0000003000277202 */ /* 0x000fe20000000f00 */
[----:B------:R-:W-:Y:S02]  /*df50*/  FFMA.FTZ R60, R34, c[0x0][0x2d0], -R217 ;  /* 0x0000b400223c7a23 */ /* 0x000fe400000108d9 */
[----:B------:R-:W-:Y:S02]  /*df60*/  FFMA.FTZ R34, R222, c[0x0][0x2d0], -R209 ;  /* 0x0000b400de227a23 */ /* 0x000fe400000108d1 */
[--C-:B------:R-:W-:Y:S02]  /*df70*/  FFMA.FTZ R47, R47, c[0x0][0x2d0], -R217.reuse ;  /* 0x0000b4002f2f7a23 */ /* 0x100fe400000108d9 */
[--C-:B------:R-:W-:Y:S02]  /*df80*/  FFMA.FTZ R224, R49, c[0x0][0x2d0], -R217.reuse ;  /* 0x0000b40031e07a23 */ /* 0x100fe400000108d9 */
[----:B------:R-:W-:Y:S01]  /*df90*/  MUFU.EX2 R9, R9 ;  /* 0x0000000900097308 */ /* 0x000fe20000000800 */
[--C-:B------:R-:W-:Y:S02]  /*dfa0*/  FFMA.FTZ R218, R54, c[0x0][0x2d0], -R217.reuse ;  /* 0x0000b40036da7a23 */ /* 0x100fe400000108d9 */
[--C-:B------:R-:W-:Y:S02]  /*dfb0*/  FFMA.FTZ R220, R220, c[0x0][0x2d0], -R217.reuse ;  /* 0x0000b400dcdc7a23 */ /* 0x100fe400000108d9 */
[----:B------:R-:W-:Y:S02]  /*dfc0*/  FFMA.FTZ R217, R53, c[0x0][0x2d0], -R217 ;  /* 0x0000b40035d97a23 */ /* 0x000fe400000108d9 */
[--C-:B------:R-:W-:Y:S02]  /*dfd0*/  FFMA.FTZ R53, R25, c[0x0][0x2d0], -R209.reuse ;  /* 0x0000b40019357a23 */ /* 0x100fe400000108d1 */
[--C-:B------:R-:W-:Y:S01]  /*dfe0*/  FFMA.FTZ R210, R43, c[0x0][0x2d0], -R209.reuse ;  /* 0x0000b4002bd27a23 */ /* 0x100fe200000108d1 */
[----:B------:R-:W-:Y:S01]  /*dff0*/  MUFU.EX2 R223, R223 ;  /* 0x000000df00df7308 */ /* 0x000fe20000000800 */
[--C-:B------:R-:W-:Y:S02]  /*e000*/  FFMA.FTZ R226, R226, c[0x0][0x2d0], -R209.reuse ;  /* 0x0000b400e2e27a23 */ /* 0x100fe400000108d1 */
[--C-:B-1----:R-:W-:Y:S02]  /*e010*/  FFMA.FTZ R4, R212, c[0x0][0x2d0], -R209.reuse ;  /* 0x0000b400d4047a23 */ /* 0x102fe400000108d1 */
[----:B------:R-:W-:Y:S05]  /*e020*/  FFMA.FTZ R212, R40, c[0x0][0x2d0], -R209 ;  /* 0x0000b40028d47a23 */ /* 0x000fea00000108d1 */
[----:B------:R1:W-:Y:S10]  /*e030*/  MUFU.EX2 R20, R4 ;  /* 0x0000000400147308 */ /* 0x0003f40000000800 */
[----:B------:R-:W-:Y:S10]  /*e040*/  MUFU.EX2 R226, R226 ;  /* 0x000000e200e27308 */ /* 0x000ff40000000800 */
[----:B------:R-:W-:Y:S01]  /*e050*/  MUFU.EX2 R231, R231 ;  /* 0x000000e700e77308 */ /* 0x000fe20000000800 */
[----:B-1----:R-:W-:Y:S04]  /*e060*/  FADD.FTZ R4, -R196, R198 ;  /* 0x000000c6c4047221 */ /* 0x002fe80000010100 */
[----:B------:R-:W-:Y:S05]  /*e070*/  FMUL.FTZ R4, R4, c[0x0][0x2d0] ;  /* 0x0000b40004047a20 */ /* 0x000fea0000410000 */
[----:B------:R-:W-:Y:S10]  /*e080*/  MUFU.EX2 R212, R212 ;  /* 0x000000d400d47308 */ /* 0x000ff40000000800 */
[----:B------:R-:W1:Y:S01]  /*e090*/  MUFU.EX2 R4, R4 ;  /* 0x0000000400047308 */ /* 0x000e620000000800 */
[C---:B----4-:R-:W-:Y:S02]  /*e0a0*/  FMUL.FTZ R68, R201.reuse, R68 ;  /* 0x00000044c9447220 */ /* 0x050fe40000410000 */
[----:B------:R-:W-:Y:S02]  /*e0b0*/  FMUL.FTZ R69, R201, R69 ;  /* 0x00000045c9457220 */ /* 0x000fe40000410000 */
[C---:B-----5:R-:W-:Y:S02]  /*e0c0*/  FMUL.FTZ R70, R199.reuse, R70 ;  /* 0x00000046c7467220 */ /* 0x060fe40000410000 */
        /* <DEDUP_REMOVED lines=9> */
[C---:B-1----:R-:W-:Y:S02]  /*e160*/  FMUL.FTZ R74, R4.reuse, R74 ;  /* 0x0000004a044a7220 */ /* 0x042fe40000410000 */
        /* <DEDUP_REMOVED lines=36> */
[----:B---3--:R-:W-:Y:S01]  /*e3b0*/  FFMA.FTZ R8, R201, R5, R204 ;  /* 0x00000005c9087223 */ /* 0x008fe200000100cc */
[C---:B------:R-:W-:Y:S03]  /*e3c0*/  F2FP.BF16.PACK_AB R204, R213.reuse, R204 ;  /* 0x000000ccd5cc723e */ /* 0x040fe600000010ff */
[----:B------:R-:W-:Y:S02]  /*e3d0*/  FADD.FTZ R8, R213, R8 ;  /* 0x00000008d5087221 */ /* 0x000fe40000010000 */
[----:B------:R-:W-:Y:S02]  /*e3e0*/  FMUL.FTZ R213, R2, c[0x0][0x2d0] ;  /* 0x0000b40002d57a20 */ /* 0x000fe40000410000 */
[----:B------:R-:W-:Y:S02]  /*e3f0*/  FADD.FTZ R8, R9, R8 ;  /* 0x0000000809087221 */ /* 0x000fe40000010000 */
[--C-:B------:R-:W-:Y:S02]  /*e400*/  FFMA.FTZ R205, R205, c[0x0][0x2d0], -R213.reuse ;  /* 0x0000b400cdcd7a23 */ /* 0x100fe400000108d5 */
[--C-:B------:R-:W-:Y:S02]  /*e410*/  FFMA.FTZ R5, R214, c[0x0][0x2d0], -R213.reuse ;  /* 0x0000b400d6057a23 */ /* 0x100fe400000108d5 */
[----:B------:R-:W-:Y:S02]  /*e420*/  FFMA.FTZ R56, R21, c[0x0][0x2d0], -R213 ;  /* 0x0000b40015387a23 */ /* 0x000fe400000108d5 */
[----:B------:R-:W2:Y:S01]  /*e430*/  MUFU.EX2 R205, R205 ;  /* 0x000000cd00cd7308 */ /* 0x000ea20000000800 */
[----:B------:R-:W-:Y:S02]  /*e440*/  FFMA.FTZ R21, R225, c[0x0][0x2d0], -R209 ;  /* 0x0000b400e1157a23 */ /* 0x000fe400000108d1 */
[--C-:B------:R-:W-:Y:S02]  /*e450*/  FFMA.FTZ R50, R22, c[0x0][0x2d0], -R213.reuse ;  /* 0x0000b40016327a23 */ /* 0x100fe400000108d5 */
[--C-:B------:R-:W-:Y:S02]  /*e460*/  FFMA.FTZ R66, R30, c[0x0][0x2d0], -R213.reuse ;  /* 0x0000b4001e427a23 */ /* 0x100fe400000108d5 */
[----:B------:R-:W-:Y:S02]  /*e470*/  FMUL.FTZ R30, R4, R178 ;  /* 0x000000b2041e7220 */ /* 0x000fe40000410000 */
[--C-:B------:R-:W-:Y:S01]  /*e480*/  FFMA.FTZ R7, R215, c[0x0][0x2d0], -R213.reuse ;  /* 0x0000b400d7077a23 */ /* 0x100fe200000108d5 */
[----:B------:R-:W1:Y:S01]  /*e490*/  MUFU.EX2 R5, R5 ;  /* 0x0000000500057308 */ /* 0x000e620000000800 */
[--C-:B------:R-:W-:Y:S02]  /*e4a0*/  FFMA.FTZ R6, R216, c[0x0][0x2d0], -R213.reuse ;  /* 0x0000b400d8067a23 */ /* 0x100fe400000108d5 */
[--C-:B------:R-:W-:Y:S02]  /*e4b0*/  FFMA.FTZ R54, R41, c[0x0][0x2d0], -R213.reuse ;  /* 0x0000b40029367a23 */ /* 0x100fe400000108d5 */
[--C-:B------:R-:W-:Y:S02]  /*e4c0*/  FFMA.FTZ R67, R31, c[0x0][0x2d0], -R213.reuse ;  /* 0x0000b4001f437a23 */ /* 0x100fe400000108d5 */
[--C-:B------:R-:W-:Y:S02]  /*e4d0*/  FFMA.FTZ R214, R52, c[0x0][0x2d0], -R213.reuse ;  /* 0x0000b40034d67a23 */ /* 0x100fe400000108d5 */
[--C-:B------:R-:W-:Y:S01]  /*e4e0*/  FFMA.FTZ R62, R29, c[0x0][0x2d0], -R213.reuse ;  /* 0x0000b4001d3e7a23 */ /* 0x100fe200000108d5 */
[----:B------:R-:W3:Y:S01]  /*e4f0*/  MUFU.EX2 R22, R55 ;  /* 0x0000003700167308 */ /* 0x000ee20000000800 */
[--C-:B------:R-:W-:Y:S02]  /*e500*/  FFMA.FTZ R59, R28, c[0x0][0x2d0], -R213.reuse ;  /* 0x0000b4001c3b7a23 */ /* 0x100fe400000108d5 */
[----:B------:R-:W-:Y:S02]  /*e510*/  FFMA.FTZ R63, R42, c[0x0][0x2d0], -R213 ;  /* 0x0000b4002a3f7a23 */ /* 0x000fe400000108d5 */
[----:B--2---:R-:W-:Y:S02]  /*e520*/  FFMA.FTZ R32, R199, R58, R205 ;  /* 0x0000003ac7207223 */ /* 0x004fe400000100cd */
[----:B------:R-:W-:Y:S02]  /*e530*/  FMUL.FTZ R31, R4, R179 ;  /* 0x000000b3041f7220 */ /* 0x000fe40000410000 */
[--C-:B------:R-:W-:Y:S01]  /*e540*/  FFMA.FTZ R216, R45, c[0x0][0x2d0], -R213.reuse ;  /* 0x0000b4002dd87a23 */ /* 0x100fe200000108d5 */
[----:B------:R-:W-:Y:S01]  /*e550*/  MUFU.EX2 R21, R21 ;  /* 0x0000001500157308 */ /* 0x000fe20000000800 */
[--C-:B------:R-:W-:Y:S02]  /*e560*/  FFMA.FTZ R215, R44, c[0x0][0x2d0], -R213.reuse ;  /* 0x0000b4002cd77a23 */ /* 0x100fe400000108d5 */
[----:B------:R-:W-:Y:S01]  /*e570*/  FFMA.FTZ R213, R51, c[0x0][0x2d0], -R213 ;  /* 0x0000b40033d57a23 */ /* 0x000fe200000108d5 */
[C---:B-1----:R-:W-:Y:S01]  /*e580*/  F2FP.BF16.PACK_AB R205, R5.reuse, R205 ;  /* 0x000000cd05cd723e */ /* 0x042fe200000010ff */
[----:B------:R-:W-:Y:S02]  /*e590*/  FADD.FTZ R32, R5, R32 ;  /* 0x0000002005207221 */ /* 0x000fe40000010000 */
[----:B------:R-:W-:Y:S02]  /*e5a0*/  FADD.FTZ R5, -R0, R197 ;  /* 0x000000c500057221 */ /* 0x000fe40000010100 */
[----:B------:R-:W-:Y:S01]  /*e5b0*/  FMUL.FTZ R197, R196, c[0x0][0x2d0] ;  /* 0x0000b400c4c57a20 */ /* 0x000fe20000410000 */
[----:B------:R-:W-:Y:S01]  /*e5c0*/  MUFU.EX2 R213, R213 ;  /* 0x000000d500d57308 */ /* 0x000fe20000000800 */
[----:B------:R-:W-:Y:S02]  /*e5d0*/  FMUL.FTZ R5, R5, c[0x0][0x2d0] ;  /* 0x0000b40005057a20 */ /* 0x000fe40000410000 */
[--C-:B------:R-:W-:Y:S01]  /*e5e0*/  FFMA.FTZ R229, R23, c[0x0][0x2d0], -R197.reuse ;  /* 0x0000b40017e57a23 */ /* 0x100fe200000108c5 */
[----:B------:R-:W-:Y:S01]  /*e5f0*/  MOV R23, R57 ;  /* 0x0000003900177202 */ /* 0x000fe20000000f00 */
[----:B---3--:R-:W-:Y:S01]  /*e600*/  FADD.FTZ R222, R22, R8 ;  /* 0x0000000816de7221 */ /* 0x008fe20000010000 */
[----:B------:R-:W-:Y:S01]  /*e610*/  MOV R55, R47 ;  /* 0x0000002f00377202 */ /* 0x000fe20000000f00 */
[--C-:B------:R-:W-:Y:S01]  /*e620*/  FFMA.FTZ R11, R206, c[0x0][0x2d0], -R197.reuse ;  /* 0x0000b400ce0b7a23 */ /* 0x100fe200000108c5 */
[----:B------:R-:W-:Y:S01]  /*e630*/  F2FP.BF16.PACK_AB R206, R22, R9 ;  /* 0x0000000916ce723e */ /* 0x000fe200000010ff */
[--C-:B------:R-:W-:Y:S01]  /*e640*/  FFMA.FTZ R48, R14, c[0x0][0x2d0], -R197.reuse ;  /* 0x0000b4000e307a23 */ /* 0x100fe200000108c5 */
[----:B------:R-:W1:Y:S01]  /*e650*/  MUFU.EX2 R5, R5 ;  /* 0x0000000500057308 */ /* 0x000e620000000800 */
[----:B------:R-:W-:Y:S01]  /*e660*/  MOV R178, R23 ;  /* 0x0000001700b27202 */ /* 0x000fe20000000f00 */
[----:B------:R-:W-:Y:S02]  /*e670*/  FMUL.FTZ R14, R4, R170 ;  /* 0x000000aa040e7220 */ /* 0x000fe40000410000 */
[--C-:B------:R-:W-:Y:S02]  /*e680*/  FFMA.FTZ R16, R16, c[0x0][0x2d0], -R197.reuse ;  /* 0x0000b40010107a23 */ /* 0x100fe400000108c5 */
[----:B------:R-:W-:Y:S02]  /*e690*/  FFMA.FTZ R207, R207, c[0x0][0x2d0], -R197 ;  /* 0x0000b400cfcf7a23 */ /* 0x000fe400000108c5 */
[--C-:B------:R-:W-:Y:S01]  /*e6a0*/  FFMA.FTZ R51, R27, c[0x0][0x2d0], -R209.reuse ;  /* 0x0000b4001b337a23 */ /* 0x100fe200000108d1 */
[----:B------:R-:W-:Y:S01]  /*e6b0*/  MOV R179, R16 ;  /* 0x0000001000b37202 */ /* 0x000fe20000000f00 */
[----:B------:R-:W-:Y:S01]  /*e6c0*/  FMUL.FTZ R27, R4, R175 ;  /* 0x000000af041b7220 */ /* 0x000fe20000410000 */
[----:B------:R-:W-:Y:S01]  /*e6d0*/  MUFU.EX2 R16, R7 ;  /* 0x0000000700107308 */ /* 0x000fe20000000800 */
[--C-:B------:R-:W-:Y:S02]  /*e6e0*/  FFMA.FTZ R58, R18, c[0x0][0x2d0], -R209.reuse ;  /* 0x0000b400123a7a23 */ /* 0x100fe400000108d1 */
[----:B------:R-:W-:Y:S02]  /*e6f0*/  FFMA.FTZ R47, R19, c[0x0][0x2d0], -R209 ;  /* 0x0000b400132f7a23 */ /* 0x000fe400000108d1 */
[--C-:B------:R-:W-:Y:S02]  /*e700*/  FFMA.FTZ R19, R12, c[0x0][0x2d0], -R197.reuse ;  /* 0x0000b4000c137a23 */ /* 0x100fe400000108c5 */
[--C-:B------:R-:W-:Y:S02]  /*e710*/  FFMA.FTZ R18, R13, c[0x0][0x2d0], -R197.reuse ;  /* 0x0000b4000d127a23 */ /* 0x100fe400000108c5 */
[--C-:B------:R-:W-:Y:S01]  /*e720*/  FFMA.FTZ R49, R15, c[0x0][0x2d0], -R197.reuse ;  /* 0x0000b4000f317a23 */ /* 0x100fe200000108c5 */
[----:B------:R-:W-:Y:S01]  /*e730*/  MUFU.EX2 R175, R207 ;  /* 0x000000cf00af7308 */ /* 0x000fe20000000800 */
[----:B------:R-:W-:Y:S02]  /*e740*/  FFMA.FTZ R230, R24, c[0x0][0x2d0], -R197 ;  /* 0x0000b40018e67a23 */ /* 0x000fe400000108c5 */
[C---:B-1----:R-:W-:Y:S01]  /*e750*/  FFMA.FTZ R203, R5.reuse, R203, R20 ;  /* 0x000000cb05cb7223 */ /* 0x042fe20000010014 */
[----:B------:R-:W-:Y:S01]  /*e760*/  MOV R183, R49 ;  /* 0x0000003100b77202 */ /* 0x000fe20000000f00 */
[----:B------:R-:W-:Y:S01]  /*e770*/  FMUL.FTZ R8, R5, R164 ;  /* 0x000000a405087220 */ /* 0x000fe20000410000 */
[C---:B------:R-:W-:Y:S01]  /*e780*/  F2FP.BF16.PACK_AB R164, R21.reuse, R20 ;  /* 0x0000001415a4723e */ /* 0x040fe200000010ff */
[----:B------:R-:W-:Y:S01]  /*e790*/  FADD.FTZ R170, R21, R203 ;  /* 0x000000cb15aa7221 */ /* 0x000fe20000010000 */
[----:B------:R-:W-:Y:S01]  /*e7a0*/  MOV R203, R65 ;  /* 0x0000004100cb7202 */ /* 0x000fe20000000f00 */
[----:B------:R-:W1:Y:S01]  /*e7b0*/  LDSM.16.MT88.4 R20, [R239] ;  /* 0x00000000ef14783b */ /* 0x000e620000004200 */
[C---:B------:R-:W-:Y:S01]  /*e7c0*/  FMUL.FTZ R9, R5.reuse, R165 ;  /* 0x000000a505097220 */ /* 0x040fe20000410000 */
[----:B------:R-:W-:Y:S01]  /*e7d0*/  MUFU.EX2 R230, R230 ;  /* 0x000000e600e67308 */ /* 0x000fe20000000800 */
[C---:B------:R-:W-:Y:S02]  /*e7e0*/  FMUL.FTZ R25, R5.reuse, R173 ;  /* 0x000000ad05197220 */ /* 0x040fe40000410000 */
[C---:B------:R-:W-:Y:S02]  /*e7f0*/  FMUL.FTZ R12, R5.reuse, R168 ;  /* 0x000000a8050c7220 */ /* 0x040fe40000410000 */
[C---:B------:R-:W-:Y:S02]  /*e800*/  FMUL.FTZ R13, R5.reuse, R169 ;  /* 0x000000a9050d7220 */ /* 0x040fe40000410000 */
[----:B------:R-:W-:Y:S02]  /*e810*/  FMUL.FTZ R24, R5, R172 ;  /* 0x000000ac05187220 */ /* 0x000fe40000410000 */
[----:B------:R-:W-:Y:S01]  /*e820*/  FMUL.FTZ R15, R4, R171 ;  /* 0x000000ab040f7220 */ /* 0x000fe20000410000 */
[----:B------:R-:W-:Y:S01]  /*e830*/  MUFU.EX2 R165, R11 ;  /* 0x0000000b00a57308 */ /* 0x000fe20000000800 */
[----:B------:R-:W-:Y:S01]  /*e840*/  FFMA.FTZ R208, R36, c[0x0][0x2d0], -R197 ;  /* 0x0000b40024d07a23 */ /* 0x000fe200000108c5 */
[----:B------:R-:W-:Y:S01]  /*e850*/  MOV R36, R56 ;  /* 0x0000003800247202 */ /* 0x000fe20000000f00 */
[--C-:B------:R-:W-:Y:S02]  /*e860*/  FFMA.FTZ R52, R26, c[0x0][0x2d0], -R209.reuse ;  /* 0x0000b4001a347a23 */ /* 0x100fe400000108d1 */
[----:B------:R-:W-:Y:S02]  /*e870*/  FFMA.FTZ R209, R46, c[0x0][0x2d0], -R209 ;  /* 0x0000b4002ed17a23 */ /* 0x000fe400000108d1 */
[--C-:B------:R-:W-:Y:S01]  /*e880*/  FFMA.FTZ R225, R17, c[0x0][0x2d0], -R197.reuse ;  /* 0x0000b40011e17a23 */ /* 0x100fe200000108c5 */
[----:B------:R-:W-:Y:S01]  /*e890*/  MOV R17, R60 ;  /* 0x0000003c00117202 */ /* 0x000fe20000000f00 */
[----:B------:R-:W-:Y:S01]  /*e8a0*/  FFMA.FTZ R228, R10, c[0x0][0x2d0], -R197 ;  /* 0x0000b4000ae47a23 */ /* 0x000fe200000108c5 */
[----:B------:R-:W2:Y:S01]  /*e8b0*/  MUFU.EX2 R173, R6 ;  /* 0x0000000600ad7308 */ /* 0x000ea20000000800 */
        /* <DEDUP_REMOVED lines=17> */
[----:B------:R-:W-:Y:S01]  /*e9d0*/  LDSM.16.MT88.4 R52, [R237] ;  /* 0x00000000ed34783b */ /* 0x000fe20000004200 */
[C---:B------:R-:W-:Y:S01]  /*e9e0*/  FMUL.FTZ R76, R5.reuse, R76 ;  /* 0x0000004c054c7220 */ /* 0x040fe20000410000 */
[----:B------:R-:W3:Y:S01]  /*e9f0*/  MUFU.EX2 R169, R33 ;  /* 0x0000002100a97308 */ /* 0x000ee20000000800 */
[C---:B------:R-:W-:Y:S02]  /*ea00*/  FMUL.FTZ R77, R5.reuse, R77 ;  /* 0x0000004d054d7220 */ /* 0x040fe40000410000 */
[----:B------:R-:W-:Y:S01]  /*ea10*/  FMUL.FTZ R88, R5, R88 ;  /* 0x0000005805587220 */ /* 0x000fe20000410000 */
[----:B--2---:R-:W-:Y:S01]  /*ea20*/  F2FP.BF16.PACK_AB R207, R173, R16 ;  /* 0x00000010adcf723e */ /* 0x004fe200000010ff */
        /* <DEDUP_REMOVED lines=21> */
[----:B------:R-:W-:Y:S02]  /*eb80*/  FMUL.FTZ R125, R5, R125 ;  /* 0x0000007d057d7220 */ /* 0x000fe40000410000 */
[C---:B------:R-:W-:Y:S01]  /*eb90*/  FMUL.FTZ R10, R4.reuse, R166 ;  /* 0x000000a6040a7220 */ /* 0x040fe20000410000 */
[----:B---3--:R-:W-:Y:S01]  /*eba0*/  F2FP.BF16.PACK_AB R166, R169, R172 ;  /* 0x000000aca9a6723e */ /* 0x008fe200000010ff */
[C---:B------:R-:W-:Y:S02]  /*ebb0*/  FMUL.FTZ R11, R4.reuse, R167 ;  /* 0x000000a7040b7220 */ /* 0x040fe40000410000 */
        /* <DEDUP_REMOVED lines=14> */
[----:B------:R-:W-:Y:S01]  /*eca0*/  FFMA.FTZ R202, R4, R202, R165 ;  /* 0x000000ca04ca7223 */ /* 0x000fe200000100a5 */
[----:B------:R-:W-:Y:S01]  /*ecb0*/  F2FP.BF16.PACK_AB R165, R175, R165 ;  /* 0x000000a5afa5723e */ /* 0x000fe200000010ff */
[C---:B------:R-:W-:Y:S01]  /*ecc0*/  FMUL.FTZ R4, R201.reuse, R160 ;  /* 0x000000a0c9047220 */ /* 0x040fe20000410000 */
[----:B--2---:R-:W-:Y:S01]  /*ecd0*/  F2FP.BF16.PACK_AB R167, R168, R171 ;  /* 0x000000aba8a7723e */ /* 0x004fe200000010ff */
[----:B------:R-:W-:Y:S01]  /*ece0*/  FMUL.FTZ R5, R201, R161 ;  /* 0x000000a1c9057220 */ /* 0x000fe20000410000 */
[----:B------:R-:W-:Y:S01]  /*ecf0*/  MOV R160, R64 ;  /* 0x0000004000a07202 */ /* 0x000fe20000000f00 */
[C---:B------:R-:W-:Y:S01]  /*ed00*/  FMUL.FTZ R6, R199.reuse, R162 ;  /* 0x000000a2c7067220 */ /* 0x040fe20000410000 */
[----:B------:R-:W-:Y:S01]  /*ed10*/  MUFU.EX2 R161, R194 ;  /* 0x000000c200a17308 */ /* 0x000fe20000000800 */
[----:B------:R-:W-:Y:S02]  /*ed20*/  FMUL.FTZ R7, R199, R163 ;  /* 0x000000a3c7077220 */ /* 0x000fe40000410000 */
[--C-:B------:R-:W-:Y:S02]  /*ed30*/  FFMA.FTZ R198, R38, c[0x0][0x2d0], -R197.reuse ;  /* 0x0000b40026c67a23 */ /* 0x100fe400000108c5 */
[--C-:B------:R-:W-:Y:S02]  /*ed40*/  FFMA.FTZ R227, R227, c[0x0][0x2d0], -R197.reuse ;  /* 0x0000b400e3e37a23 */ /* 0x100fe400000108c5 */
[--C-:B------:R-:W-:Y:S01]  /*ed50*/  FFMA.FTZ R200, R35, c[0x0][0x2d0], -R197.reuse ;  /* 0x0000b40023c87a23 */ /* 0x100fe200000108c5 */
[-C--:B-1----:R-:W-:Y:S02]  /*ed60*/  HMMA.16816.F32.BF16 R4, R204, R20.reuse, R4 ;  /* 0x00000014cc04723c */ /* 0x082fe40000041804 */
[----:B------:R-:W-:Y:S03]  /*ed70*/  MUFU.EX2 R163, R183 ;  /* 0x000000b700a37308 */ /* 0x000fe60000000800 */
[----:B------:R-:W-:Y:S02]  /*ed80*/  FFMA.FTZ R197, R37, c[0x0][0x2d0], -R197 ;  /* 0x0000b40025c57a23 */ /* 0x000fe400000108c5 */
[----:B------:R-:W1:Y:S01]  /*ed90*/  LDSM.16.MT88.4 R36, [R238] ;  /* 0x00000000ee24783b */ /* 0x000e620000004200 */
[C---:B------:R-:W-:Y:S04]  /*eda0*/  HMMA.16816.F32.BF16 R8, R164.reuse, R20, R8 ;  /* 0x00000014a408723c */ /* 0x040fe80000041808 */
[----:B------:R-:W-:Y:S01]  /*edb0*/  FMUL.FTZ R19, R199, R159 ;  /* 0x0000009fc7137220 */ /* 0x000fe20000410000 */
[----:B------:R-:W-:Y:S01]  /*edc0*/  MUFU.EX2 R162, R182 ;  /* 0x000000b600a27308 */ /* 0x000fe20000000800 */
[C---:B------:R-:W-:Y:S02]  /*edd0*/  FMUL.FTZ R33, R201.reuse, R149 ;  /* 0x00000095c9217220 */ /* 0x040fe40000410000 */
[-C--:B------:R-:W-:Y:S04]  /*ede0*/  HMMA.16816.F32.BF16 R12, R164, R22.reuse, R12 ;  /* 0x00000016a40c723c */ /* 0x080fe8000004180c */
[----:B------:R-:W-:Y:S02]  /*edf0*/  FADD.FTZ R174, R16, R32 ;  /* 0x0000002010ae7221 */ /* 0x000fe40000010000 */
[C---:B------:R-:W-:Y:S01]  /*ee00*/  FMUL.FTZ R16, R201.reuse, R156 ;  /* 0x0000009cc9107220 */ /* 0x040fe20000410000 */
[----:B------:R-:W-:Y:S01]  /*ee10*/  MUFU.EX2 R177, R177 ;  /* 0x000000b100b17308 */ /* 0x000fe20000000800 */
[----:B------:R-:W-:Y:S04]  /*ee20*/  FMUL.FTZ R17, R201, R157 ;  /* 0x0000009dc9117220 */ /* 0x000fe80000410000 */
[----:B------:R-:W-:Y:S02]  /*ee30*/  FMUL.FTZ R18, R199, R158 ;  /* 0x0000009ec7127220 */ /* 0x000fe40000410000 */
[----:B------:R-:W-:Y:S02]  /*ee40*/  FMUL.FTZ R32, R201, R148 ;  /* 0x00000094c9207220 */ /* 0x000fe40000410000 */
[C---:B------:R-:W-:Y:S01]  /*ee50*/  FMUL.FTZ R34, R199.reuse, R150 ;  /* 0x00000096c7227220 */ /* 0x040fe20000410000 */
[----:B------:R-:W-:Y:S01]  /*ee60*/  MUFU.EX2 R156, R178 ;  /* 0x000000b2009c7308 */ /* 0x000fe20000000800 */
[----:B------:R-:W-:Y:S01]  /*ee70*/  FMUL.FTZ R35, R199, R151 ;  /* 0x00000097c7237220 */ /* 0x000fe20000410000 */
[C---:B------:R-:W-:Y:S01]  /*ee80*/  HMMA.16816.F32.BF16 R16, R204.reuse, R22, R16 ;  /* 0x00000016cc10723c */ /* 0x040fe20000041810 */
[----:B------:R-:W-:Y:S03]  /*ee90*/  LDSM.16.MT88.4 R148, [R237+0x800] ;  /* 0x00080000ed94783b */ /* 0x000fe60000004200 */
[C---:B------:R-:W-:Y:S02]  /*eea0*/  FMUL.FTZ R20, R201.reuse, R152 ;  /* 0x00000098c9147220 */ /* 0x040fe40000410000 */
[----:B------:R-:W-:Y:S02]  /*eeb0*/  FMUL.FTZ R21, R201, R153 ;  /* 0x00000099c9157220 */ /* 0x000fe40000410000 */
[C---:B------:R-:W-:Y:S01]  /*eec0*/  FMUL.FTZ R23, R199.reuse, R155 ;  /* 0x0000009bc7177220 */ /* 0x040fe20000410000 */
[----:B------:R-:W2:Y:S03]  /*eed0*/  MUFU.EX2 R152, R195 ;  /* 0x000000c300987308 */ /* 0x000ea60000000800 */
[----:B------:R-:W-:Y:S02]  /*eee0*/  FMUL.FTZ R22, R199, R154 ;  /* 0x0000009ac7167220 */ /* 0x000fe40000410000 */
[C---:B------:R-:W-:Y:S02]  /*eef0*/  FMUL.FTZ R48, R201.reuse, R140 ;  /* 0x0000008cc9307220 */ /* 0x040fe40000410000 */
[----:B------:R-:W-:Y:S02]  /*ef00*/  FMUL.FTZ R49, R201, R141 ;  /* 0x0000008dc9317220 */ /* 0x000fe40000410000 */
[C---:B------:R-:W-:Y:S01]  /*ef10*/  FMUL.FTZ R50, R199.reuse, R142 ;  /* 0x0000008ec7327220 */ /* 0x040fe20000410000 */
[-C--:B-1----:R-:W-:Y:S01]  /*ef20*/  HMMA.16816.F32.BF16 R20, R204, R36.reuse, R20 ;  /* 0x00000024cc14723c */ /* 0x082fe20000041814 */
[----:B------:R-:W-:Y:S02]  /*ef30*/  MUFU.EX2 R153, R187 ;  /* 0x000000bb00997308 */ /* 0x000fe40000000800 */
[----:B------:R-:W-:Y:S02]  /*ef40*/  FMUL.FTZ R51, R199, R143 ;  /* 0x0000008fc7337220 */ /* 0x000fe40000410000 */
[----:B------:R-:W1:Y:S01]  /*ef50*/  LDSM.16.MT88.4 R140, [R236] ;  /* 0x00000000ec8c783b */ /* 0x000e620000004200 */
[C---:B------:R-:W-:Y:S02]  /*ef60*/  FMUL.FTZ R64, R201.reuse, R132 ;  /* 0x00000084c9407220 */ /* 0x040fe40000410000 */
[C---:B------:R-:W-:Y:S03]  /*ef70*/  HMMA.16816.F32.BF16 R24, R164.reuse, R36, R24 ;  /* 0x00000024a418723c */ /* 0x040fe60000041818 */
[----:B------:R-:W-:Y:S01]  /*ef80*/  MUFU.EX2 R158, R193 ;  /* 0x000000c1009e7308 */ /* 0x000fe20000000800 */
[----:B------:R-:W-:Y:S02]  /*ef90*/  FMUL.FTZ R65, R201, R133 ;  /* 0x00000085c9417220 */ /* 0x000fe40000410000 */
[----:B------:R-:W-:Y:S02]  /*efa0*/  FMUL.FTZ R66, R199, R134 ;  /* 0x00000086c7427220 */ /* 0x000fe40000410000 */
[-C--:B------:R-:W-:Y:S04]  /*efb0*/  HMMA.16816.F32.BF16 R28, R164, R38.reuse, R28 ;  /* 0x00000026a41c723c */ /* 0x080fe8000004181c */
[C---:B------:R-:W-:Y:S01]  /*efc0*/  FMUL.FTZ R36, R201.reuse, R144 ;  /* 0x00000090c9247220 */ /* 0x040fe20000410000 */
[----:B------:R-:W-:Y:S01]  /*efd0*/  MUFU.EX2 R155, R192 ;  /* 0x000000c0009b7308 */ /* 0x000fe20000000800 */
[----:B------:R-:W-:Y:S02]  /*efe0*/  FMUL.FTZ R37, R201, R145 ;  /* 0x00000091c9257220 */ /* 0x000fe40000410000 */
[C---:B------:R-:W-:Y:S04]  /*eff0*/  HMMA.16816.F32.BF16 R32, R204.reuse, R38, R32 ;  /* 0x00000026cc20723c */ /* 0x040fe80000041820 */
[C---:B------:R-:W-:Y:S02]  /*f000*/  FMUL.FTZ R67, R199.reuse, R135 ;  /* 0x00000087c7437220 */ /* 0x040fe40000410000 */
[----:B------:R-:W3:Y:S01]  /*f010*/  LDSM.16.MT88.4 R132, [R239+0x2000] ;  /* 0x00200000ef84783b */ /* 0x000ee20000004200 */
[C---:B------:R-:W-:Y:S01]  /*f020*/  FMUL.FTZ R38, R199.reuse, R146 ;  /* 0x00000092c7267220 */ /* 0x040fe20000410000 */
[----:B------:R-:W-:Y:S01]  /*f030*/  MUFU.EX2 R157, R189 ;  /* 0x000000bd009d7308 */ /* 0x000fe20000000800 */
[----:B------:R-:W-:Y:S03]  /*f040*/  FMUL.FTZ R39, R199, R147 ;  /* 0x00000093c7277220 */ /* 0x000fe60000410000 */
[----:B------:R-:W-:Y:S02]  /*f050*/  FADD.FTZ R170, R172, R170 ;  /* 0x000000aaacaa7221 */ /* 0x000fe40000010000 */
[----:B------:R-:W-:Y:S01]  /*f060*/  LDSM.16.MT88.4 R144, [R238+0x800] ;  /* 0x00080000ee90783b */ /* 0x000fe20000004200 */
[----:B------:R-:W-:Y:S01]  /*f070*/  FADD.FTZ R174, R173, R174 ;  /* 0x000000aeadae7221 */ /* 0x000fe20000010000 */
[-C--:B------:R-:W-:Y:S02]  /*f080*/  HMMA.16816.F32.BF16 R36, R204, R52.reuse, R36 ;  /* 0x00000034cc24723c */ /* 0x080fe40000041824 */
[----:B------:R-:W-:Y:S01]  /*f090*/  MUFU.EX2 R172, R188 ;  /* 0x000000bc00ac7308 */ /* 0x000fe20000000800 */
[----:B--2---:R-:W-:Y:S02]  /*f0a0*/  FADD.FTZ R174, R152, R174 ;  /* 0x000000ae98ae7221 */ /* 0x004fe40000010000 */
[----:B------:R-:W-:Y:S03]  /*f0b0*/  FADD.FTZ R202, R175, R202 ;  /* 0x000000caafca7221 */ /* 0x000fe60000010000 */
[C---:B------:R-:W-:Y:S04]  /*f0c0*/  HMMA.16816.F32.BF16 R40, R164.reuse, R52, R40 ;  /* 0x00000034a428723c */ /* 0x040fe80000041828 */
[----:B------:R-:W-:Y:S01]  /*f0d0*/  MUFU.EX2 R175, R185 ;  /* 0x000000b900af7308 */ /* 0x000fe20000000800 */
[----:B------:R-:W-:Y:S02]  /*f0e0*/  FADD.FTZ R171, R171, R202 ;  /* 0x000000caabab7221 */ /* 0x000fe40000010000 */
[C---:B------:R-:W-:Y:S01]  /*f0f0*/  FMUL.FTZ R52, R201.reuse, R136 ;  /* 0x00000088c9347220 */ /* 0x040fe20000410000 */
[-C--:B------:R-:W-:Y:S04]  /*f100*/  HMMA.16816.F32.BF16 R44, R164, R54.reuse, R44 ;  /* 0x00000036a42c723c */ /* 0x080fe8000004182c */
[----:B------:R-:W-:Y:S02]  /*f110*/  FMUL.FTZ R53, R201, R137 ;  /* 0x00000089c9357220 */ /* 0x000fe40000410000 */
[----:B------:R-:W-:Y:S01]  /*f120*/  MUFU.EX2 R137, R203 ;  /* 0x000000cb00897308 */ /* 0x000fe20000000800 */
[----:B------:R-:W-:Y:S01]  /*f130*/  FADD.FTZ R171, R168, R171 ;  /* 0x000000aba8ab7221 */ /* 0x000fe20000010000 */
[C---:B------:R-:W-:Y:S04]  /*f140*/  HMMA.16816.F32.BF16 R48, R204.reuse, R54, R48 ;  /* 0x00000036cc30723c */ /* 0x040fe80000041830 */
[----:B------:R-:W-:Y:S03]  /*f150*/  FADD.FTZ R171, R163, R171 ;  /* 0x000000aba3ab7221 */ /* 0x000fe60000010000 */
[C---:B------:R-:W-:Y:S01]  /*f160*/  FMUL.FTZ R54, R199.reuse, R138 ;  /* 0x0000008ac7367220 */ /* 0x040fe20000410000 */
[----:B------:R-:W2:Y:S01]  /*f170*/  MUFU.EX2 R136, R160 ;  /* 0x000000a000887308 */ /* 0x000ea20000000800 */
[----:B------:R-:W-:Y:S07]  /*f180*/  FMUL.FTZ R55, R199, R139 ;  /* 0x0000008bc7377220 */ /* 0x000fee0000410000 */
[-C--:B-1----:R-:W-:Y:S02]  /*f190*/  HMMA.16816.F32.BF16 R52, R204, R140.reuse, R52 ;  /* 0x0000008ccc34723c */ /* 0x082fe40000041834 */
[----:B------:R-:W-:Y:S06]  /*f1a0*/  MUFU.EX2 R160, R186 ;  /* 0x000000ba00a07308 */ /* 0x000fec0000000800 */
[C---:B------:R-:W-:Y:S04]  /*f1b0*/  HMMA.16816.F32.BF16 R56, R164.reuse, R140, R56 ;  /* 0x0000008ca438723c */ /* 0x040fe80000041838 */
[----:B------:R-:W-:Y:S04]  /*f1c0*/  MUFU.EX2 R199, R184 ;  /* 0x000000b800c77308 */ /* 0x000fe80000000800 */
[-C--:B------:R-:W-:Y:S04]  /*f1d0*/  HMMA.16816.F32.BF16 R60, R164, R142.reuse, R60 ;  /* 0x0000008ea43c723c */ /* 0x080fe8000004183c */
[----:B--2---:R-:W-:Y:S02]  /*f1e0*/  FADD.FTZ R154, R136, R222 ;  /* 0x000000de889a7221 */ /* 0x004fe40000010000 */
[----:B------:R-:W-:Y:S02]  /*f1f0*/  MUFU.EX2 R178, R181 ;  /* 0x000000b500b27308 */ /* 0x000fe40000000800 */
[C---:B------:R-:W-:Y:S01]  /*f200*/  HMMA.16816.F32.BF16 R64, R204.reuse, R142, R64 ;  /* 0x0000008ecc40723c */ /* 0x040fe20000041840 */
[----:B------:R-:W-:Y:S07]  /*f210*/  LDSM.16.MT88.4 R140, [R239+0x800] ;  /* 0x00080000ef8c783b */ /* 0x000fee0000004200 */
[-C--:B---3--:R-:W-:Y:S01]  /*f220*/  HMMA.16816.F32.BF16 R68, R204, R132.reuse, R68 ;  /* 0x00000084cc44723c */ /* 0x088fe20000041844 */
[----:B------:R-:W-:Y:S07]  /*f230*/  MUFU.EX2 R202, R218 ;  /* 0x000000da00ca7308 */ /* 0x000fee0000000800 */
[C---:B------:R-:W-:Y:S03]  /*f240*/  HMMA.16816.F32.BF16 R72, R164.reuse, R132, R72 ;  /* 0x00000084a448723c */ /* 0x040fe60000041848 */
[----:B------:R-:W-:Y:S05]  /*f250*/  MUFU.EX2 R218, R210 ;  /* 0x000000d200da7308 */ /* 0x000fea0000000800 */
[-C--:B------:R-:W-:Y:S05]  /*f260*/  HMMA.16816.F32.BF16 R76, R164, R134.reuse, R76 ;  /* 0x00000086a44c723c */ /* 0x080fea000004184c */
[----:B------:R-:W-:Y:S03]  /*f270*/  MUFU.EX2 R168, R217 ;  /* 0x000000d900a87308 */ /* 0x000fe60000000800 */
[C---:B------:R-:W-:Y:S01]  /*f280*/  HMMA.16816.F32.BF16 R80, R204.reuse, R134, R80 ;  /* 0x00000086cc50723c */ /* 0x040fe20000041850 */
[----:B------:R-:W1:Y:S06]  /*f290*/  LDSM.16.MT88.4 R132, [R238+0x2000] ;  /* 0x00200000ee84783b */ /* 0x000e6c0000004200 */
[----:B------:R-:W-:Y:S10]  /*f2a0*/  MUFU.EX2 R217, R211 ;  /* 0x000000d300d97308 */ /* 0x000ff40000000800 */
[----:B------:R-:W2:Y:S10]  /*f2b0*/  MUFU.EX2 R139, R220 ;  /* 0x000000dc008b7308 */ /* 0x000eb40000000800 */
[----:B------:R-:W3:Y:S10]  /*f2c0*/  MUFU.EX2 R138, R219 ;  /* 0x000000db008a7308 */ /* 0x000ef40000000800 */
[----:B------:R-:W-:Y:S01]  /*f2d0*/  MUFU.EX2 R220, R191 ;  /* 0x000000bf00dc7308 */ /* 0x000fe20000000800 */
[-C--:B-1----:R-:W-:Y:S03]  /*f2e0*/  HMMA.16816.F32.BF16 R84, R204, R132.reuse, R84 ;  /* 0x00000084cc54723c */ /* 0x082fe60000041854 */
[C---:B--2---:R-:W-:Y:S01]  /*f2f0*/  F2FP.BF16.PACK_AB R136, R139.reuse, R136 ;  /* 0x000000888b88723e */ /* 0x044fe200000010ff */
[----:B------:R-:W-:Y:S05]  /*f300*/  FADD.FTZ R154, R139, R154 ;  /* 0x0000009a8b9a7221 */ /* 0x000fea0000010000 */
[----:B------:R-:W1:Y:S01]  /*f310*/  MUFU.EX2 R219, R190 ;  /* 0x000000be00db7308 */ /* 0x000e620000000800 */
[C---:B------:R-:W-:Y:S04]  /*f320*/  HMMA.16816.F32.BF16 R88, R164.reuse, R132, R88 ;  /* 0x00000084a458723c */ /* 0x040fe80000041858 */
[----:B---3--:R-:W-:Y:S01]  /*f330*/  FADD.FTZ R154, R138, R154 ;  /* 0x0000009a8a9a7221 */ /* 0x008fe20000010000 */
[C---:B------:R-:W-:Y:S03]  /*f340*/  F2FP.BF16.PACK_AB R138, R137.reuse, R138 ;  /* 0x0000008a898a723e */ /* 0x040fe600000010ff */
[-C--:B------:R-:W-:Y:S01]  /*f350*/  HMMA.16816.F32.BF16 R92, R164, R134.reuse, R92 ;  /* 0x00000086a45c723c */ /* 0x080fe2000004185c */
[----:B------:R-:W-:Y:S03]  /*f360*/  MUFU.EX2 R222, R179 ;  /* 0x000000b300de7308 */ /* 0x000fe60000000800 */
[----:B------:R-:W-:Y:S01]  /*f370*/  FADD.FTZ R154, R137, R154 ;  /* 0x0000009a899a7221 */ /* 0x000fe20000010000 */
[----:B------:R-:W-:Y:S03]  /*f380*/  F2FP.BF16.PACK_AB R137, R161, R152 ;  /* 0x00000098a189723e */ /* 0x000fe600000010ff */
[C---:B------:R-:W-:Y:S01]  /*f390*/  HMMA.16816.F32.BF16 R96, R204.reuse, R134, R96 ;  /* 0x00000086cc60723c */ /* 0x040fe20000041860 */
[----:B------:R-:W2:Y:S02]  /*f3a0*/  LDSM.16.MT88.4 R132, [R237+0x2000] ;  /* 0x00200000ed84783b */ /* 0x000ea40000004200 */
[----:B------:R-:W-:Y:S01]  /*f3b0*/  MUFU.EX2 R173, R180 ;  /* 0x000000b400ad7308 */ /* 0x000fe20000000800 */
[----:B-1----:R-:W-:Y:S09]  /*f3c0*/  F2FP.BF16.PACK_AB R139, R219, R220 ;  /* 0x000000dcdb8b723e */ /* 0x002ff200000010ff */
[----:B------:R-:W-:Y:S10]  /*f3d0*/  MUFU.EX2 R229, R229 ;  /* 0x000000e500e57308 */ /* 0x000ff40000000800 */
[----:B------:R-:W-:Y:S10]  /*f3e0*/  MUFU.EX2 R228, R228 ;  /* 0x000000e400e47308 */ /* 0x000ff40000000800 */
[----:B------:R-:W-:Y:S01]  /*f3f0*/  MUFU.EX2 R227, R227 ;  /* 0x000000e300e37308 */ /* 0x000fe20000000800 */
[-C--:B--2---:R-:W-:Y:S09]  /*f400*/  HMMA.16816.F32.BF16 R100, R204, R132.reuse, R100 ;  /* 0x00000084cc64723c */ /* 0x084ff20000041864 */
[----:B------:R-:W-:Y:S01]  /*f410*/  MUFU.EX2 R216, R216 ;  /* 0x000000d800d87308 */ /* 0x000fe20000000800 */
[C---:B------:R-:W-:Y:S09]  /*f420*/  HMMA.16816.F32.BF16 R104, R164.reuse, R132, R104 ;  /* 0x00000084a468723c */ /* 0x040ff20000041868 */
[----:B------:R-:W1:Y:S01]  /*f430*/  MUFU.EX2 R215, R215 ;  /* 0x000000d700d77308 */ /* 0x000e620000000800 */
[-C--:B------:R-:W-:Y:S09]  /*f440*/  HMMA.16816.F32.BF16 R108, R164, R134.reuse, R108 ;  /* 0x00000086a46c723c */ /* 0x080ff2000004186c */
[----:B------:R-:W2:Y:S01]  /*f450*/  MUFU.EX2 R214, R214 ;  /* 0x000000d600d67308 */ /* 0x000ea20000000800 */
[C---:B------:R-:W-:Y:S01]  /*f460*/  HMMA.16816.F32.BF16 R112, R204.reuse, R134, R112 ;  /* 0x00000086cc70723c */ /* 0x040fe20000041870 */
[----:B------:R-:W3:Y:S08]  /*f470*/  LDSM.16.MT88.4 R132, [R236+0x2000] ;  /* 0x00200000ec84783b */ /* 0x000ef00000004200 */
[----:B------:R-:W-:Y:S03]  /*f480*/  MUFU.EX2 R179, R200 ;  /* 0x000000c800b37308 */ /* 0x000fe60000000800 */
[----:B-1----:R-:W-:Y:S07]  /*f490*/  F2FP.BF16.PACK_AB R201, R215, R216 ;  /* 0x000000d8d7c9723e */ /* 0x002fee00000010ff */
[----:B------:R-:W-:Y:S01]  /*f4a0*/  MUFU.EX2 R198, R198 ;  /* 0x000000c600c67308 */ /* 0x000fe20000000800 */
[----:B--2---:R-:W-:Y:S09]  /*f4b0*/  F2FP.BF16.PACK_AB R203, R213, R214 ;  /* 0x000000d6d5cb723e */ /* 0x004ff200000010ff */
[----:B------:R-:W1:Y:S01]  /*f4c0*/  MUFU.EX2 R197, R197 ;  /* 0x000000c500c57308 */ /* 0x000e620000000800 */
        /* <DEDUP_REMOVED lines=8> */
[----:B------:R-:W2:Y:S01]  /*f550*/  MUFU.EX2 R224, R208 ;  /* 0x000000d000e07308 */ /* 0x000ea20000000800 */
[----:B------:R-:W-:Y:S03]  /*f560*/  FADD.FTZ R165, R153, R165 ;  /* 0x000000a599a57221 */ /* 0x000fe60000010000 */
[----:B------:R-:W-:Y:S01]  /*f570*/  F2FP.BF16.PACK_AB R134, R223, R226 ;  /* 0x000000e2df86723e */ /* 0x000fe200000010ff */
[-C--:B------:R-:W-:Y:S05]  /*f580*/  HMMA.16816.F32.BF16 R4, R136, R140.reuse, R4 ;  /* 0x0000008c8804723c */ /* 0x080fea0000041804 */
[----:B------:R-:W-:Y:S01]  /*f590*/  F2FP.BF16.PACK_AB R135, R222, R225 ;  /* 0x000000e1de87723e */ /* 0x000fe200000010ff */
[----:B------:R-:W3:Y:S01]  /*f5a0*/  MUFU.EX2 R167, R221 ;  /* 0x000000dd00a77308 */ /* 0x000ee20000000800 */
[----:B------:R-:W-:Y:S02]  /*f5b0*/  F2FP.BF16.PACK_AB R204, R217, R212 ;  /* 0x000000d4d9cc723e */ /* 0x000fe400000010ff */
[----:B-1----:R-:W-:Y:S03]  /*f5c0*/  F2FP.BF16.PACK_AB R207, R197, R198 ;  /* 0x000000c6c5cf723e */ /* 0x002fe600000010ff */
[C---:B------:R-:W-:Y:S04]  /*f5d0*/  HMMA.16816.F32.BF16 R8, R132.reuse, R140, R8 ;  /* 0x0000008c8408723c */ /* 0x040fe80000041808 */
[----:B------:R1:W4:Y:S01]  /*f5e0*/  MUFU.EX2 R221, R209 ;  /* 0x000000d100dd7308 */ /* 0x0003220000000800 */
[----:B--2---:R-:W-:Y:S03]  /*f5f0*/  F2FP.BF16.PACK_AB R205, R179, R224 ;  /* 0x000000e0b3cd723e */ /* 0x004fe600000010ff */
[-C--:B------:R-:W-:Y:S08]  /*f600*/  HMMA.16816.F32.BF16 R12, R132, R142.reuse, R12 ;  /* 0x0000008e840c723c */ /* 0x080ff0000004180c */
[C---:B------:R-:W-:Y:S01]  /*f610*/  HMMA.16816.F32.BF16 R16, R136.reuse, R142, R16 ;  /* 0x0000008e8810723c */ /* 0x040fe20000041810 */
[----:B------:R-:W2:Y:S03]  /*f620*/  LDSM.16.MT88.4 R140, [R236+0x800] ;  /* 0x00080000ec8c783b */ /* 0x000ea60000004200 */
[----:B---3--:R-:W-:Y:S04]  /*f630*/  F2FP.BF16.PACK_AB R200, R167, R166 ;  /* 0x000000a6a7c8723e */ /* 0x008fe800000010ff */
[-C--:B------:R-:W-:Y:S01]  /*f640*/  HMMA.16816.F32.BF16 R20, R136, R144.reuse, R20 ;  /* 0x000000908814723c */ /* 0x080fe20000041814 */
[----:B-1----:R-:W-:Y:S03]  /*f650*/  LDSM.16.MT88.4 R208, [R239+0x3800] ;  /* 0x00380000efd0783b */ /* 0x002fe60000004200 */
[----:B----4-:R-:W-:Y:S04]  /*f660*/  F2FP.BF16.PACK_AB R206, R221, R218 ;  /* 0x000000daddce723e */ /* 0x010fe800000010ff */
        /* <DEDUP_REMOVED lines=45> */
[-C--:B---3--:R-:W-:Y:S01]  /*f940*/  HMMA.16816.F32.BF16 R4, R132, R148.reuse, R4 ;  /* 0x000000948404723c */ /* 0x088fe20000041804 */
[----:B------:R-:W1:Y:S04]  /*f950*/  LDSM.16.MT88.4 R144, [R237+0x1000] ;  /* 0x00100000ed90783b */ /* 0x000e680000004200 */
[----:B------:R-:W-:Y:S02]  /*f960*/  F2FP.BF16.PACK_AB R137, R229, R230 ;  /* 0x000000e6e589723e */ /* 0x000fe400000010ff */
[----:B------:R-:W-:Y:S02]  /*f970*/  F2FP.BF16.PACK_AB R139, R227, R228 ;  /* 0x000000e4e38b723e */ /* 0x000fe400000010ff */
[----:B------:R-:W-:Y:S05]  /*f980*/  LDSM.16.MT88.4 R156, [R238+0x3000] ;  /* 0x00300000ee9c783b */ /* 0x000fea0000004200 */
        /* <DEDUP_REMOVED lines=45> */
[----:B--2---:R-:W-:Y:S02]  /*fc60*/  FADD.FTZ R136, R160, R165 ;  /* 0x000000a5a0887221 */ /* 0x004fe40000010000 */
[-C--:B---3--:R-:W-:Y:S05]  /*fc70*/  HMMA.16816.F32.BF16 R160, R200, R156.reuse, R4 ;  /* 0x0000009cc8a0723c */ /* 0x088fea0000041804 */
        /* <DEDUP_REMOVED lines=63> */
[----:B------:R-:W2:Y:S06]  /*10070*/  LDL.LU R4, [R1+0x78] ;  /* 0x0000780001047983 */ /* 0x000eac0000300800 */
[----:B------:R-:W-:Y:S01]  /*10080*/  FADD.FTZ R5, R213, R220 ;  /* 0x000000dcd5057221 */ /* 0x000fe20000010000 */
[-C--:B------:R-:W-:Y:S04]  /*10090*/  HMMA.16816.F32.BF16 R92, R204, R6.reuse, R92 ;  /* 0x00000006cc5c723c */ /* 0x080fe8000004185c */
[----:B------:R1:W-:Y:S04]  /*100a0*/  STL [R1+0x74], R5 ;  /* 0x0000740501007387 */ /* 0x0003e80000100800 */
[C---:B------:R-:W-:Y:S08]  /*100b0*/  HMMA.16816.F32.BF16 R96, R200.reuse, R6, R96 ;  /* 0x00000006c860723c */ /* 0x040ff00000041860 */
[-C--:B---3--:R-:W-:Y:S08]  /*100c0*/  HMMA.16816.F32.BF16 R100, R200, R8.reuse, R100 ;  /* 0x00000008c864723c */ /* 0x088ff00000041864 */
[C---:B------:R-:W-:Y:S08]  /*100d0*/  HMMA.16816.F32.BF16 R104, R204.reuse, R8, R104 ;  /* 0x00000008cc68723c */ /* 0x040ff00000041868 */
[-C--:B------:R-:W-:Y:S08]  /*100e0*/  HMMA.16816.F32.BF16 R108, R204, R10.reuse, R108 ;  /* 0x0000000acc6c723c */ /* 0x080ff0000004186c */
[C---:B------:R-:W-:Y:S08]  /*100f0*/  HMMA.16816.F32.BF16 R112, R200.reuse, R10, R112 ;  /* 0x0000000ac870723c */ /* 0x040ff00000041870 */
[-C--:B-----5:R-:W-:Y:S08]  /*10100*/  HMMA.16816.F32.BF16 R116, R200, R12.reuse, R116 ;  /* 0x0000000cc874723c */ /* 0x0a0ff00000041874 */
[C---:B------:R-:W-:Y:S08]  /*10110*/  HMMA.16816.F32.BF16 R120, R204.reuse, R12, R120 ;  /* 0x0000000ccc78723c */ /* 0x040ff00000041878 */
[-C--:B------:R-:W-:Y:S08]  /*10120*/  HMMA.16816.F32.BF16 R124, R204, R14.reuse, R124 ;  /* 0x0000000ecc7c723c */ /* 0x080ff0000004187c */
[----:B------:R-:W-:Y:S07]  /*10130*/  HMMA.16816.F32.BF16 R128, R200, R14, R128 ;  /* 0x0000000ec880723c */ /* 0x000fee0000041880 */
[----:B------:R-:W-:Y:S01]  /*10140*/  MOV R200, R2 ;  /* 0x0000000200c87202 */ /* 0x000fe20000000f00 */
[----:B------:R-:W-:Y:S04]  /*10150*/  FADD.FTZ R203, R221, R226 ;  /* 0x000000e2ddcb7221 */ /* 0x000fe80000010000 */
[----:B------:R-:W-:Y:S01]  /*10160*/  FADD.FTZ R202, R197, R225 ;  /* 0x000000e1c5ca7221 */ /* 0x000fe20000010000 */
[----:B------:R-:W-:Y:S02]  /*10170*/  MOV R197, R0 ;  /* 0x0000000000c57202 */ /* 0x000fe40000000f00 */
[C---:B--2---:R-:W-:Y:S02]  /*10180*/  ISETP.GT.AND P0, PT, R4.reuse, RZ, PT ;  /* 0x000000ff0400720c */ /* 0x044fe40003f04270 */
[----:B------:R-:W-:Y:S05]  /*10190*/  IADD3 R4, R4, -0x1, RZ ;  /* 0xffffffff04047810 */ /* 0x000fea0007ffe0ff */
[----:B------:R1:W-:Y:S06]  /*101a0*/  STL [R1+0x78], R4 ;  /* 0x0000780401007387 */ /* 0x0003ec0000100800 */
[----:B-1----:R-:W-:-:S05]  /*101b0*/  @P0 BRA `(.L_x_1668) ;  /* 0xffffb96000000947 */ /* 0x002fca000383ffff */
.L_x_1661:
[----:B------:R-:W-:Y:S05]  /*101c0*/  BRA.DIV ~URZ, `(.L_x_1669) ;  /* 0x00006dc27f007947 */ /* 0x000fea000b800000 */
[----:B------:R-:W2:Y:S04]  /*101d0*/  LDL R4, [R1+0x70] ;  /* 0x0000700001047983 */ /* 0x000ea80000100800 */
[----:B--2---:R1:W2:Y:S02]  /*101e0*/  SHFL.BFLY PT, R7, R4, 0x2, 0x1f ;  /* 0x0c401f0004077f89 */ /* 0x0042a400000e0000 */
.L_x_1749:
[----:B-1----:R-:W3:Y:S02]  /*101f0*/  LDL.LU R4, [R1+0x70] ;  /* 0x0000700001047983 */ /* 0x002ee40000300800 */
[----:B--23--:R-:W-:Y:S01]  /*10200*/  FADD.FTZ R7, R7, R4 ;  /* 0x0000000407077221 */ /* 0x00cfe20000010000 */
[----:B------:R-:W-:Y:S05]  /*10210*/  BRA.DIV ~URZ, `(.L_x_1670) ;  /* 0x00006dd27f007947 */ /* 0x000fea000b800000 */
[----:B------:R-:W2:Y:S04]  /*10220*/  LDL.LU R8, [R1+0x74] ;  /* 0x0000740001087983 */ /* 0x000ea80000300800 */
[----:B------:R-:W1:Y:S04]  /*10230*/  SHFL.BFLY PT, R4, R203, 0x2, 0x1f ;  /* 0x0c401f00cb047f89 */ /* 0x000e6800000e0000 */
[----:B------:R-:W3:Y:S01]  /*10240*/  SHFL.BFLY PT, R5, R202, 0x2, 0x1f ;  /* 0x0c401f00ca057f89 */ /* 0x000ee200000e0000 */
[----:B-1----:R-:W-:-:S02]  /*10250*/  FADD.FTZ R203, R4, R203 ;  /* 0x000000cb04cb7221 */ /* 0x002fc40000010000 */
[----:B---3--:R-:W-:-:S03]  /*10260*/  FADD.FTZ R202, R5, R202 ;  /* 0x000000ca05ca7221 */ /* 0x008fc60000010000 */
[----:B------:R-:W1:Y:S04]  /*10270*/  SHFL.BFLY PT, R11, R203, 0x1, 0x1f ;  /* 0x0c201f00cb0b7f89 */ /* 0x000e6800000e0000 */
[----:B------:R-:W-:Y:S01]  /*10280*/  SHFL.BFLY PT, R6, R202, 0x1, 0x1f ;  /* 0x0c201f00ca067f89 */ /* 0x000fe200000e0000 */
[----:B-1----:R-:W-:-:S03]  /*10290*/  FADD.FTZ R11, R203, R11 ;  /* 0x0000000bcb0b7221 */ /* 0x002fc60000010000 */
[----:B--2---:R-:W1:Y:S02]  /*102a0*/  SHFL.BFLY PT, R10, R8, 0x2, 0x1f ;  /* 0x0c401f00080a7f89 */ /* 0x004e6400000e0000 */
[----:B-1----:R-:W-:Y:S02]  /*102b0*/  FADD.FTZ R10, R10, R8 ;  /* 0x000000080a0a7221 */ /* 0x002fe40000010000 */
[----:B------:R-:W1:Y:S04]  /*102c0*/  SHFL.BFLY PT, R8, R7, 0x1, 0x1f ;  /* 0x0c201f0007087f89 */ /* 0x000e6800000e0000 */
[----:B------:R-:W2:Y:S01]  /*102d0*/  SHFL.BFLY PT, R4, R10, 0x1, 0x1f ;  /* 0x0c201f000a047f89 */ /* 0x000ea200000e0000 */
[----:B-1----:R-:W-:Y:S02]  /*102e0*/  FADD.FTZ R7, R7, R8 ;  /* 0x0000000807077221 */ /* 0x002fe40000010000 */
[----:B--2---:R-:W-:-:S03]  /*102f0*/  FADD.FTZ R10, R10, R4 ;  /* 0x000000040a0a7221 */ /* 0x004fc60000010000 */
.L_x_1750:
[----:B------:R-:W-:Y:S01]  /*10300*/  FSETP.NE.FTZ.AND P3, PT, R7, RZ, PT ;  /* 0x000000ff0700720b */ /* 0x000fe20003f75000 */
[----:B------:R-:W-:Y:S01]  /*10310*/  FADD.FTZ R202, R6, R202 ;  /* 0x000000ca06ca7221 */ /* 0x000fe20000010000 */
[----:B------:R-:W-:Y:S01]  /*10320*/  CS2R R4, SRZ ;  /* 0x0000000000047805 */ /* 0x000fe2000001ff00 */
[----:B------:R-:W-:-:S02]  /*10330*/  FSETP.NE.FTZ.AND P1, PT, R11, RZ, PT ;  /* 0x000000ff0b00720b */ /* 0x000fc40003f35000 */
[----:B------:R-:W-:Y:S02]  /*10340*/  FSETP.NE.FTZ.AND P2, PT, R10, RZ, PT ;  /* 0x000000ff0a00720b */ /* 0x000fe40003f55000 */
[----:B------:R-:W-:Y:S02]  /*10350*/  FSETP.NE.FTZ.AND P0, PT, R202, RZ, PT ;  /* 0x000000ffca00720b */ /* 0x000fe40003f15000 */
[----:B------:R-:W-:Y:S02]  /*10360*/  MOV R9, RZ ;  /* 0x000000ff00097202 */ /* 0x000fe40000000f00 */
[----:B------:R-:W-:Y:S02]  /*10370*/  MOV R6, RZ ;  /* 0x000000ff00067202 */ /* 0x000fe40000000f00 */
[----:B------:R-:W1:Y:S01]  /*10380*/  @P3 MUFU.RCP R5, R7 ;  /* 0x0000000700053308 */ /* 0x000e620000001000 */
[----:B------:R-:W-:Y:S02]  /*10390*/  @P3 MOV R15, 0x3f317218 ;  /* 0x3f317218000f3802 */ /* 0x000fe40000000f00 */
[----:B------:R-:W-:-:S02]  /*103a0*/  MOV R13, 0xff800000 ;  /* 0xff800000000d7802 */ /* 0x000fc40000000f00 */
[----:B------:R-:W-:Y:S01]  /*103b0*/  @P2 MOV R14, 0x3f317218 ;  /* 0x3f317218000e2802 */ /* 0x000fe20000000f00 */
[----:B------:R-:W-:Y:S01]  /*103c0*/  @P3 FMUL.FTZ R15, R15, c[0x0][0x2d0] ;  /* 0x0000b4000f0f3a20 */ /* 0x000fe20000410000 */
[----:B------:R-:W-:Y:S01]  /*103d0*/  MOV R12, 0xff800000 ;  /* 0xff800000000c7802 */ /* 0x000fe20000000f00 */
[----:B------:R-:W2:Y:S02]  /*103e0*/  @P3 MUFU.LG2 R7, R7 ;  /* 0x0000000700073308 */ /* 0x000ea40000000c00 */
[----:B------:R-:W-:-:S06]  /*103f0*/  @P2 FMUL.FTZ R14, R14, c[0x0][0x2d0] ;  /* 0x0000b4000e0e2a20 */ /* 0x000fcc0000410000 */
[----:B------:R-:W3:Y:S01]  /*10400*/  @P1 MUFU.LG2 R16, R11 ;  /* 0x0000000b00101308 */ /* 0x000ee20000000c00 */
[C---:B-1----:R-:W-:Y:S02]  /*10410*/  FMUL.FTZ R160, R5.reuse, R160 ;  /* 0x000000a005a07220 */ /* 0x042fe40000410000 */
[C---:B------:R-:W-:Y:S02]  /*10420*/  FMUL.FTZ R161, R5.reuse, R161 ;  /* 0x000000a105a17220 */ /* 0x040fe40000410000 */
[C---:B------:R-:W-:Y:S02]  /*10430*/  FMUL.FTZ R156, R5.reuse, R156 ;  /* 0x0000009c059c7220 */ /* 0x040fe40000410000 */
[----:B------:R-:W-:Y:S01]  /*10440*/  FMUL.FTZ R157, R5, R157 ;  /* 0x0000009d059d7220 */ /* 0x000fe20000410000 */
[----:B------:R-:W1:Y:S01]  /*10450*/  @P2 MUFU.LG2 R8, R10 ;  /* 0x0000000a00082308 */ /* 0x000e620000000c00 */
[----:B--2---:R-:W-:Y:S02]  /*10460*/  @P3 FMUL.FTZ R7, R7, 0.69314718246459960938 ;  /* 0x3f31721807073820 */ /* 0x004fe40000410000 */
[----:B------:R-:W-:-:S02]  /*10470*/  FMUL.FTZ R152, R5, R152 ;  /* 0x0000009805987220 */ /* 0x000fc40000410000 */
[C---:B------:R-:W-:Y:S02]  /*10480*/  FMUL.FTZ R153, R5.reuse, R153 ;  /* 0x0000009905997220 */ /* 0x040fe40000410000 */
[C---:B------:R-:W-:Y:S01]  /*10490*/  FMUL.FTZ R148, R5.reuse, R148 ;  /* 0x0000009405947220 */ /* 0x040fe20000410000 */
[----:B------:R-:W-:Y:S01]  /*104a0*/  @P0 MUFU.RCP R9, R202 ;  /* 0x000000ca00090308 */ /* 0x000fe20000001000 */
[----:B---3--:R-:W-:Y:S02]  /*104b0*/  @P1 FMUL.FTZ R16, R16, 0.69314718246459960938 ;  /* 0x3f31721810101820 */ /* 0x008fe40000410000 */
[C---:B------:R-:W-:Y:S02]  /*104c0*/  FMUL.FTZ R149, R5.reuse, R149 ;  /* 0x0000009505957220 */ /* 0x040fe40000410000 */
[C---:B------:R-:W-:Y:S02]  /*104d0*/  FMUL.FTZ R144, R5.reuse, R144 ;  /* 0x0000009005907220 */ /* 0x040fe40000410000 */
[----:B------:R-:W-:Y:S01]  /*104e0*/  FMUL.FTZ R145, R5, R145 ;  /* 0x0000009105917220 */ /* 0x000fe20000410000 */
[----:B------:R-:W2:Y:S01]  /*104f0*/  @P0 MUFU.LG2 R202, R202 ;  /* 0x000000ca00ca0308 */ /* 0x000ea20000000c00 */
[----:B-1----:R-:W-:-:S02]  /*10500*/  @P2 FMUL.FTZ R8, R8, 0.69314718246459960938 ;  /* 0x3f31721808082820 */ /* 0x002fc40000410000 */
[C---:B------:R-:W-:Y:S02]  /*10510*/  FMUL.FTZ R140, R5.reuse, R140 ;  /* 0x0000008c058c7220 */ /* 0x040fe40000410000 */
[C---:B------:R-:W-:Y:S02]  /*10520*/  FMUL.FTZ R141, R5.reuse, R141 ;  /* 0x0000008d058d7220 */ /* 0x040fe40000410000 */
[C---:B------:R-:W-:Y:S01]  /*10530*/  FMUL.FTZ R136, R5.reuse, R136 ;  /* 0x0000008805887220 */ /* 0x040fe20000410000 */
[----:B------:R1:W3:Y:S01]  /*10540*/  @P2 MUFU.RCP R4, R10 ;  /* 0x0000000a00042308 */ /* 0x0002e20000001000 */
[C---:B------:R-:W-:Y:S02]  /*10550*/  FMUL.FTZ R137, R5.reuse, R137 ;  /* 0x0000008905897220 */ /* 0x040fe40000410000 */
[C---:B------:R-:W-:Y:S02]  /*10560*/  FMUL.FTZ R132, R5.reuse, R132 ;  /* 0x0000008405847220 */ /* 0x040fe40000410000 */
[----:B------:R-:W-:-:S02]  /*10570*/  FMUL.FTZ R133, R5, R133 ;  /* 0x0000008505857220 */ /* 0x000fc40000410000 */
[C---:B------:R-:W-:Y:S01]  /*10580*/  FMUL.FTZ R68, R5.reuse, R68 ;  /* 0x0000004405447220 */ /* 0x040fe20000410000 */
[----:B------:R4:W5:Y:S01]  /*10590*/  @P1 MUFU.RCP R6, R11 ;  /* 0x0000000b00061308 */ /* 0x0009620000001000 */
[----:B--2---:R-:W-:Y:S02]  /*105a0*/  @P0 FMUL.FTZ R202, R202, 0.69314718246459960938 ;  /* 0x3f317218caca0820 */ /* 0x004fe40000410000 */
[C---:B------:R-:W-:Y:S02]  /*105b0*/  FMUL.FTZ R69, R5.reuse, R69 ;  /* 0x0000004505457220 */ /* 0x040fe40000410000 */
[C---:B------:R-:W-:Y:S02]  /*105c0*/  FMUL.FTZ R80, R5.reuse, R80 ;  /* 0x0000005005507220 */ /* 0x040fe40000410000 */
[----:B------:R-:W-:Y:S01]  /*105d0*/  FMUL.FTZ R81, R5, R81 ;  /* 0x0000005105517220 */ /* 0x000fe20000410000 */
[----:B-1----:R-:W-:Y:S01]  /*105e0*/  MOV R10, 0xff800000 ;  /* 0xff800000000a7802 */ /* 0x002fe20000000f00 */
[----:B------:R-:W-:Y:S01]  /*105f0*/  @P3 FFMA.FTZ R10, R15, R3, R7 ;  /* 0x000000030f0a3223 */ /* 0x000fe20000010007 */
[----:B------:R-:W-:Y:S01]  /*10600*/  @P0 MOV R3, 0x3f317218 ;  /* 0x3f31721800030802 */ /* 0x000fe20000000f00 */
[----:B------:R-:W-:-:S02]  /*10610*/  FMUL.FTZ R84, R5, R84 ;  /* 0x0000005405547220 */ /* 0x000fc40000410000 */
[----:B------:R-:W-:Y:S02]  /*10620*/  FMUL.FTZ R85, R5, R85 ;  /* 0x0000005505557220 */ /* 0x000fe40000410000 */
[----:B------:R-:W-:Y:S01]  /*10630*/  @P0 FMUL.FTZ R3, R3, c[0x0][0x2d0] ;  /* 0x0000b40003030a20 */ /* 0x000fe20000410000 */
[----:B----4-:R-:W-:Y:S01]  /*10640*/  @P1 MOV R11, 0x3f317218 ;  /* 0x3f317218000b1802 */ /* 0x010fe20000000f00 */
[C---:B------:R-:W-:Y:S02]  /*10650*/  FMUL.FTZ R96, R5.reuse, R96 ;  /* 0x0000006005607220 */ /* 0x040fe40000410000 */
[----:B------:R-:W-:Y:S02]  /*10660*/  FMUL.FTZ R97, R5, R97 ;  /* 0x0000006105617220 */ /* 0x000fe40000410000 */
[----:B------:R-:W-:Y:S02]  /*10670*/  @P1 FMUL.FTZ R11, R11, c[0x0][0x2d0] ;  /* 0x0000b4000b0b1a20 */ /* 0x000fe40000410000 */
[----:B------:R-:W-:-:S02]  /*10680*/  FMUL.FTZ R100, R5, R100 ;  /* 0x0000006405647220 */ /* 0x000fc40000410000 */
[----:B------:R-:W-:Y:S01]  /*10690*/  @P1 FFMA.FTZ R13, R11, R0, R16 ;  /* 0x000000000b0d1223 */ /* 0x000fe20000010010 */
[----:B------:R-:W-:Y:S01]  /*106a0*/  MOV R0, 0xff800000 ;  /* 0xff80000000007802 */ /* 0x000fe20000000f00 */
[C---:B------:R-:W-:Y:S02]  /*106b0*/  FMUL.FTZ R101, R5.reuse, R101 ;  /* 0x0000006505657220 */ /* 0x040fe40000410000 */
[C---:B------:R-:W-:Y:S02]  /*106c0*/  FMUL.FTZ R112, R5.reuse, R112 ;  /* 0x0000007005707220 */ /* 0x040fe40000410000 */
[C---:B------:R-:W-:Y:S02]  /*106d0*/  FMUL.FTZ R113, R5.reuse, R113 ;  /* 0x0000007105717220 */ /* 0x040fe40000410000 */
[C---:B------:R-:W-:Y:S02]  /*106e0*/  FMUL.FTZ R116, R5.reuse, R116 ;  /* 0x0000007405747220 */ /* 0x040fe40000410000 */
[----:B------:R-:W-:-:S02]  /*106f0*/  FMUL.FTZ R117, R5, R117 ;  /* 0x0000007505757220 */ /* 0x000fc40000410000 */
[----:B------:R-:W-:Y:S02]  /*10700*/  FMUL.FTZ R128, R5, R128 ;  /* 0x0000008005807220 */ /* 0x000fe40000410000 */
        /* <DEDUP_REMOVED lines=30> */
[----:B------:R-:W-:Y:S02]  /*108f0*/  FMUL.FTZ R130, R4, R130 ;  /* 0x0000008204827220 */ /* 0x000fe40000410000 */
[C---:B-----5:R-:W-:Y:S02]  /*10900*/  FMUL.FTZ R164, R6.reuse, R164 ;  /* 0x000000a406a47220 */ /* 0x060fe40000410000 */
        /* <DEDUP_REMOVED lines=30> */
[----:B------:R-:W-:Y:S01]  /*10af0*/  @P2 FFMA.FTZ R12, R14, R2, R8 ;  /* 0x000000020e0c2223 */ /* 0x000fe20000010008 */
        /* <DEDUP_REMOVED lines=31> */
[----:B------:R-:W-:Y:S02]  /*10cf0*/  FMUL.FTZ R126, R9, R126 ;  /* 0x0000007e097e7220 */ /* 0x000fe40000410000 */
[----:B------:R-:W-:-:S02]  /*10d00*/  FMUL.FTZ R5, R5, R129 ;  /* 0x0000008105057220 */ /* 0x000fc40000410000 */
[----:B------:R-:W-:Y:S02]  /*10d10*/  FMUL.FTZ R4, R4, R131 ;  /* 0x0000008304047220 */ /* 0x000fe40000410000 */
[----:B------:R-:W-:Y:S02]  /*10d20*/  FMUL.FTZ R6, R6, R125 ;  /* 0x0000007d06067220 */ /* 0x000fe40000410000 */
[----:B------:R-:W-:Y:S02]  /*10d30*/  FMUL.FTZ R9, R9, R127 ;  /* 0x0000007f09097220 */ /* 0x000fe40000410000 */
[----:B------:R-:W-:Y:S02]  /*10d40*/  @P0 FFMA.FTZ R0, R3, R196, R202 ;  /* 0x000000c403000223 */ /* 0x000fe400000100ca */
.L_x_1616:
[----:B------:R1:W5:Y:S01]  /*10d50*/  LDL R11, [R1+0x10] ;  /* 0x00001000010b7983 */ /* 0x0003620000100800 */
[----:B------:R-:W-:Y:S01]  /*10d60*/  LOP3.LUT P4, RZ, R247, 0x7f, RZ, 0xc0, !PT ;  /* 0x0000007ff7ff7812 */ /* 0x000fe2000788c0ff */
[----:B------:R-:W-:-:S12]  /*10d70*/  BSSY B0, `(.L_x_1671) ;  /* 0x0000010000007945 */ /* 0x000fd80003800000 */
[----:B------:R-:W-:Y:S05]  /*10d80*/  @P4 BRA `(.L_x_1672) ;  /* 0x000000e000004947 */ /* 0x000fea0003800000 */
[----:B------:R-:W2:Y:S01]  /*10d90*/  S2R R3, SR_LANEID ;  /* 0x0000000000037919 */ /* 0x000ea20000000000 */
[----:B------:R-:W-:Y:S01]  /*10da0*/  VOTEU.ANY UR4, UPT, PT ;  /* 0x0000000000047886 */ /* 0x000fe200038e0100 */
[----:B------:R-:W-:Y:S01]  /*10db0*/  IMAD.MOV.U32 R14, RZ, RZ, c[0x0][0x580] ;  /* 0x00016000ff0e7624 */ /* 0x000fe200078e00ff */
[----:B------:R-:W2:Y:S01]  /*10dc0*/  FLO.U32 R8, UR4 ;  /* 0x0000000400087d00 */ /* 0x000ea200080e0000 */
[----:B------:R-:W-:-:S07]  /*10dd0*/  IMAD.MOV.U32 R15, RZ, RZ, c[0x0][0x584] ;  /* 0x00016100ff0f7624 */ /* 0x000fce00078e00ff */
[----:B------:R-:W3:Y:S01]  /*10de0*/  POPC R7, UR4 ;  /* 0x0000000400077d09 */ /* 0x000ee20008000000 */
[----:B--2---:R-:W-:-:S13]  /*10df0*/  ISETP.EQ.U32.AND P0, PT, R8, R3, PT ;  /* 0x000000030800720c */ /* 0x004fda0003f02070 */
[----:B---3--:R-:W2:Y:S04]  /*10e00*/  @P0 ATOMG.E.ADD.STRONG.GPU PT, R7, [R14.64], R7 ;  /* 0x000000070e0709a8 */ /* 0x008ea800081ee1c6 */
[----:B------:R-:W3:Y:S02]  /*10e10*/  S2R R3, SR_LTMASK ;  /* 0x0000000000037919 */ /* 0x000ee40000003900 */
[----:B---3--:R-:W-:-:S06]  /*10e20*/  LOP3.LUT R3, R3, UR4, RZ, 0xc0, !PT ;  /* 0x0000000403037c12 */ /* 0x008fcc000f8ec0ff */
[----:B------:R-:W3:Y:S01]  /*10e30*/  POPC R3, R3 ;  /* 0x0000000300037309 */ /* 0x000ee20000000000 */
[----:B--2---:R-:W3:Y:S02]  /*10e40*/  SHFL.IDX PT, R7, R7, R8, 0x1f ;  /* 0x00001f0807077589 */ /* 0x004ee400000e0000 */
[----:B---3-5:R-:W-:-:S05]  /*10e50*/  IADD3 R11, R7, c[0x0][0xc], R3 ;  /* 0x00000300070b7a10 */ /* 0x028fca0007ffe003 */
[----:B------:R2:W-:Y:S02]  /*10e60*/  STL [R1+0x10], R11 ;  /* 0x0000100b01007387 */ /* 0x0005e40000100800 */
.L_x_1672:
[----:B------:R-:W-:Y:S05]  /*10e70*/  BSYNC B0 ;  /* 0x0000000000007941 */ /* 0x000fea0003800000 */
.L_x_1671:
[----:B------:R-:W-:Y:S01]  /*10e80*/  PRMT R2, R2, 0x9910, RZ ;  /* 0x0000991002027816 */ /* 0x000fe200000000ff */
[----:B------:R-:W-:Y:S03]  /*10e90*/  BSSY B1, `(.L_x_1673) ;  /* 0x000024f000017945 */ /* 0x000fe60003800000 */
[----:B------:R-:W-:Y:S01]  /*10ea0*/  ISETP.NE.AND P0, PT, R2, RZ, PT ;  /* 0x000000ff0200720c */ /* 0x000fe20003f05270 */
[----:B-----5:R-:W-:-:S12]  /*10eb0*/  IMAD.MOV.U32 R2, RZ, RZ, R11 ;  /* 0x000000ffff027224 */ /* 0x020fd800078e000b */
[----:B------:R-:W-:Y:S05]  /*10ec0*/  @!P0 BRA `(.L_x_1674) ;  /* 0x0000177000008947 */ /* 0x000fea0003800000 */
[----:B------:R-:W3:Y:S04]  /*10ed0*/  LDL R16, [R1+0x8] ;  /* 0x0000080001107983 */ /* 0x000ee80000100800 */
[----:B------:R-:W4:Y:S04]  /*10ee0*/  LDL R15, [R1+0x24] ;  /* 0x00002400010f7983 */ /* 0x000f280000100800 */
[----:B------:R-:W5:Y:S04]  /*10ef0*/  LDL R14, [R1+0x18] ;  /* 0x00001800010e7983 */ /* 0x000f680000100800 */
[----:B--2---:R-:W2:Y:S04]  /*10f00*/  LDL R11, [R1+0x20] ;  /* 0x00002000010b7983 */ /* 0x004ea80000100800 */
[----:B------:R-:W2:Y:S04]  /*10f10*/  LDL R8, [R1+0x2c] ;  /* 0x00002c0001087983 */ /* 0x000ea80000100800 */
[----:B------:R-:W2:Y:S04]  /*10f20*/  LDL R7, [R1+0x1c] ;  /* 0x00001c0001077983 */ /* 0x000ea80000100800 */
[----:B------:R-:W2:Y:S01]  /*10f30*/  LDL R3, [R1+0x28] ;  /* 0x0000280001037983 */ /* 0x000ea20000100800 */
        /* <DEDUP_REMOVED lines=65> */
[----:B------:R-:W-:Y:S01]  /*11350*/  F2FP.BF16.PACK_AB R9, R9, R126 ;  /* 0x0000007e0909723e */ /* 0x000fe200000010ff */
[----:B---3--:R3:W-:Y:S04]  /*11360*/  STS [R16], R160 ;  /* 0x000000a010007388 */ /* 0x0087e80000000800 */
[----:B------:R3:W-:Y:S04]  /*11370*/  STS [R16+0x400], R162 ;  /* 0x000400a210007388 */ /* 0x0007e80000000800 */
[----:B------:R3:W-:Y:S04]  /*11380*/  STS [R249], R156 ;  /* 0x0000009cf9007388 */ /* 0x0007e80000000800 */
[----:B------:R3:W-:Y:S04]  /*11390*/  STS [R249+0x400], R158 ;  /* 0x0004009ef9007388 */ /* 0x0007e80000000800 */
[----:B------:R3:W-:Y:S04]  /*113a0*/  STS [R16+0x2000], R164 ;  /* 0x002000a410007388 */ /* 0x0007e80000000800 */
[----:B------:R3:W-:Y:S04]  /*113b0*/  STS [R16+0x2400], R166 ;  /* 0x002400a610007388 */ /* 0x0007e80000000800 */
[----:B------:R3:W-:Y:S04]  /*113c0*/  STS [R249+0x2000], R168 ;  /* 0x002000a8f9007388 */ /* 0x0007e80000000800 */
[----:B------:R3:W-:Y:S04]  /*113d0*/  STS [R249+0x2400], R170 ;  /* 0x002400aaf9007388 */ /* 0x0007e80000000800 */
[----:B----4-:R3:W-:Y:S04]  /*113e0*/  STS [R15], R152 ;  /* 0x000000980f007388 */ /* 0x0107e80000000800 */
[----:B------:R3:W-:Y:S04]  /*113f0*/  STS [R15+0x400], R154 ;  /* 0x0004009a0f007388 */ /* 0x0007e80000000800 */
[----:B-----5:R3:W-:Y:S04]  /*11400*/  STS [R14], R148 ;  /* 0x000000940e007388 */ /* 0x0207e80000000800 */
[----:B------:R3:W-:Y:S04]  /*11410*/  STS [R14+0x400], R150 ;  /* 0x000400960e007388 */ /* 0x0007e80000000800 */
[----:B------:R3:W-:Y:S04]  /*11420*/  STS [R15+0x2000], R172 ;  /* 0x002000ac0f007388 */ /* 0x0007e80000000800 */
[----:B------:R3:W-:Y:S04]  /*11430*/  STS [R15+0x2400], R174 ;  /* 0x002400ae0f007388 */ /* 0x0007e80000000800 */
[----:B------:R3:W-:Y:S04]  /*11440*/  STS [R14+0x2000], R176 ;  /* 0x002000b00e007388 */ /* 0x0007e80000000800 */
[----:B------:R3:W-:Y:S04]  /*11450*/  STS [R14+0x2400], R178 ;  /* 0x002400b20e007388 */ /* 0x0007e80000000800 */
[----:B--2---:R3:W-:Y:S04]  /*11460*/  STS [R11], R144 ;  /* 0x000000900b007388 */ /* 0x0047e80000000800 */
[----:B------:R3:W-:Y:S04]  /*11470*/  STS [R11+0x400], R146 ;  /* 0x000400920b007388 */ /* 0x0007e80000000800 */
[----:B------:R3:W-:Y:S04]  /*11480*/  STS [R8], R140 ;  /* 0x0000008c08007388 */ /* 0x0007e80000000800 */
[----:B------:R3:W-:Y:S04]  /*11490*/  STS [R8+0x400], R142 ;  /* 0x0004008e08007388 */ /* 0x0007e80000000800 */
[----:B------:R3:W-:Y:S04]  /*114a0*/  STS [R11+0x2000], R180 ;  /* 0x002000b40b007388 */ /* 0x0007e80000000800 */
[----:B------:R3:W-:Y:S04]  /*114b0*/  STS [R11+0x2400], R182 ;  /* 0x002400b60b007388 */ /* 0x0007e80000000800 */
[----:B------:R3:W-:Y:S04]  /*114c0*/  STS [R8+0x2000], R184 ;  /* 0x002000b808007388 */ /* 0x0007e80000000800 */
        /* <DEDUP_REMOVED lines=43> */
[----:B---3--:R-:W-:Y:S01]  /*11780*/  SHF.R.S32.HI R3, RZ, 0x1f, R247 ;  /* 0x0000001fff037819 */ /* 0x008fe200000114f7 */
[----:B------:R-:W-:Y:S01]  /*11790*/  IMAD.MOV.U32 R6, RZ, RZ, RZ ;  /* 0x000000ffff067224 */ /* 0x000fe200078e00ff */
[----:B------:R-:W-:Y:S01]  /*117a0*/  MOV R4, 0x11800 ;  /* 0x0001180000047802 */ /* 0x000fe20000000f00 */
[----:B------:R-:W-:Y:S01]  /*117b0*/  IMAD.MOV.U32 R5, RZ, RZ, 0x1f ;  /* 0x0000001fff057424 */ /* 0x000fe200078e00ff */
[----:B------:R-:W-:-:S04]  /*117c0*/  LEA.HI R3, R3, R247, RZ, 0x7 ;  /* 0x000000f703037211 */ /* 0x000fc800078f38ff */
[----:B------:R-:W-:-:S05]  /*117d0*/  SHF.R.S32.HI R3, RZ, 0x7, R3 ;  /* 0x00000007ff037819 */ /* 0x000fca0000011403 */
[----:B------:R-:W-:Y:S02]  /*117e0*/  IMAD.MOV.U32 R7, RZ, RZ, R3 ;  /* 0x000000ffff077224 */ /* 0x000fe400078e0003 */
[----:B-1----:R-:W-:Y:S05]  /*117f0*/  CALL.REL.NOINC `($__internal_5_$__cuda_sm70_shflsync_idx_p) ;  /* 0x000061c000007944 */ /* 0x002fea0003c00000 */
.L_x_1675:
[----:B---3--:R-:W2:Y:S04]  /*11800*/  LDL.LU R11, [R1+0x40] ;  /* 0x00004000010b7983 */ /* 0x008ea80000300800 */
[----:B------:R-:W3:Y:S04]  /*11810*/  LDL.LU R18, [R1+0x50] ;  /* 0x0000500001127983 */ /* 0x000ee80000300800 */
[----:B------:R-:W4:Y:S04]  /*11820*/  LDL R16, [R1+0x4] ;  /* 0x0000040001107983 */ /* 0x000f280000100800 */
[----:B------:R-:W3:Y:S01]  /*11830*/  LDL.LU R64, [R1+0x3c] ;  /* 0x00003c0001407983 */ /* 0x000ee20000300800 */
[----:B------:R-:W-:-:S03]  /*11840*/  IMAD.MOV.U32 R3, RZ, RZ, 0x1 ;  /* 0x00000001ff037424 */ /* 0x000fc600078e00ff */
[----:B------:R-:W4:Y:S02]  /*11850*/  LDL R17, [R1] ;  /* 0x0000000001117983 */ /* 0x000f240000100800 */
[----:B------:R-:W-:Y:S02]  /*11860*/  ISETP.NE.AND P1, PT, R3, c[0x0][0x4e8], PT ;  /* 0x00013a0003007a0c */ /* 0x000fe40003f25270 */
[----:B------:R1:W5:Y:S01]  /*11870*/  LDL R71, [R1+0xc] ;  /* 0x00000c0001477983 */ /* 0x0003620000100800 */
[----:B------:R-:W-:Y:S02]  /*11880*/  ULDC UR5, c[0x0][0x4e8] ;  /* 0x00013a0000057ab9 */ /* 0x000fe40000000800 */
[----:B------:R-:W-:Y:S02]  /*11890*/  ULDC UR4, c[0x0][0x388] ;  /* 0x0000e20000047ab9 */ /* 0x000fe40000000800 */
[----:B------:R-:W-:Y:S01]  /*118a0*/  UIMAD UR4, UR5, UR4, URZ ;  /* 0x00000004050472a4 */ /* 0x000fe2000f8e023f */
[----:B------:R-:W-:-:S04]  /*118b0*/  SHF.R.S32.HI R61, RZ, 0x1f, R247 ;  /* 0x0000001fff3d7819 */ /* 0x000fc800000114f7 */
[----:B------:R-:W-:-:S04]  /*118c0*/  LEA.HI R61, R61, R247, RZ, 0x3 ;  /* 0x000000f73d3d7211 */ /* 0x000fc800078f18ff */
[----:B------:R-:W-:Y:S01]  /*118d0*/  SHF.R.S32.HI R61, RZ, 0x3, R61 ;  /* 0x00000003ff3d7819 */ /* 0x000fe2000001143d */
[----:B------:R-:W-:Y:S01]  /*118e0*/  BSSY B0, `(.L_x_1676) ;  /* 0x000006c000007945 */ /* 0x000fe20003800000 */
[----:B--2---:R-:W-:Y:S01]  /*118f0*/  SHF.R.S32.HI R6, RZ, 0x1f, R11 ;  /* 0x0000001fff067819 */ /* 0x004fe2000001140b */
[----:B------:R-:W-:-:S04]  /*11900*/  IMAD.WIDE.U32 R8, R11, c[0x0][0x490], RZ ;  /* 0x000124000b087a25 */ /* 0x000fc800078e00ff */
[C---:B------:R-:W-:Y:S02]  /*11910*/  IMAD R4, R6.reuse, c[0x0][0x490], RZ ;  /* 0x0001240006047a24 */ /* 0x040fe400078e02ff */
[----:B------:R-:W-:Y:S02]  /*11920*/  IMAD R6, R6, c[0x0][0x3e8], RZ ;  /* 0x0000fa0006067a24 */ /* 0x000fe400078e02ff */
[C---:B------:R-:W-:Y:S02]  /*11930*/  IMAD R4, R11.reuse, c[0x0][0x494], R4 ;  /* 0x000125000b047a24 */ /* 0x040fe400078e0204 */
[----:B------:R-:W-:Y:S02]  /*11940*/  IMAD R6, R11, c[0x0][0x3ec], R6 ;  /* 0x0000fb000b067a24 */ /* 0x000fe400078e0206 */
[----:B---3--:R-:W-:Y:S02]  /*11950*/  IMAD.IADD R3, R252, 0x1, R64 ;  /* 0x00000001fc037824 */ /* 0x008fe400078e0240 */
[----:B------:R-:W-:Y:S01]  /*11960*/  IMAD.IADD R9, R9, 0x1, R4 ;  /* 0x0000000109097824 */ /* 0x000fe200078e0204 */
[----:B------:R-:W-:Y:S01]  /*11970*/  SHF.R.S32.HI R4, RZ, 0x1f, R18 ;  /* 0x0000001fff047819 */ /* 0x000fe20000011412 */
[----:B------:R-:W-:Y:S01]  /*11980*/  @P1 IMAD.HI.U32 R5, R3, c[0x0][0x4ec], RZ ;  /* 0x00013b0003051a27 */ /* 0x000fe200078e00ff */
[----:B------:R-:W-:-:S03]  /*11990*/  MOV R7, R3 ;  /* 0x0000000300077202 */ /* 0x000fc60000000f00 */
[----:B------:R-:W-:Y:S01]  /*119a0*/  IMAD.WIDE.U32 R14, R11, c[0x0][0x3e8], RZ ;  /* 0x0000fa000b0e7a25 */ /* 0x000fe200078e00ff */
[----:B------:R-:W-:-:S05]  /*119b0*/  @P1 SHF.R.U32.HI R7, RZ, c[0x0][0x4f0], R5 ;  /* 0x00013c00ff071a19 */ /* 0x000fca0000011605 */
[----:B------:R-:W-:Y:S02]  /*119c0*/  IMAD.MOV R5, RZ, RZ, -R7 ;  /* 0x000000ffff057224 */ /* 0x000fe400078e0a07 */
[----:B------:R-:W-:Y:S02]  /*119d0*/  IMAD R11, R4, c[0x0][0x498], RZ ;  /* 0x00012600040b7a24 */ /* 0x000fe400078e02ff */
[----:B------:R-:W-:Y:S02]  /*119e0*/  IMAD R5, R5, c[0x0][0x4e8], R3 ;  /* 0x00013a0005057a24 */ /* 0x000fe400078e0203 */
[C---:B------:R-:W-:Y:S01]  /*119f0*/  IMAD.WIDE.U32 R8, R18.reuse, c[0x0][0x498], R8 ;  /* 0x0001260012087a25 */ /* 0x040fe200078e0008 */
[----:B------:R-:W-:Y:S02]  /*11a00*/  IADD3 R15, R15, R6, RZ ;  /* 0x000000060f0f7210 */ /* 0x000fe40007ffe0ff */
[----:B------:R-:W-:Y:S01]  /*11a10*/  SHF.R.S32.HI R3, RZ, 0x1f, R7 ;  /* 0x0000001fff037819 */ /* 0x000fe20000011407 */
[----:B------:R-:W-:Y:S01]  /*11a20*/  IMAD R11, R18, c[0x0][0x49c], R11 ;  /* 0x00012700120b7a24 */ /* 0x000fe200078e020b */
[----:B------:R-:W-:-:S02]  /*11a30*/  IADD3 R8, P0, R7, R8, RZ ;  /* 0x0000000807087210 */ /* 0x000fc40007f1e0ff */
[----:B------:R-:W-:Y:S01]  /*11a40*/  SHF.R.S32.HI R6, RZ, 0x1f, R5 ;  /* 0x0000001fff067819 */ /* 0x000fe20000011405 */
[----:B------:R-:W-:Y:S01]  /*11a50*/  IMAD R4, R4, c[0x0][0x3f0], RZ ;  /* 0x0000fc0004047a24 */ /* 0x000fe200078e02ff */
[----:B------:R-:W-:Y:S01]  /*11a60*/  IADD3.X R9, R3, R9, R11, P0, !PT ;  /* 0x0000000903097210 */ /* 0x000fe200007fe40b */
[----:B----4-:R-:W-:Y:S01]  /*11a70*/  IMAD.IADD R3, R16, 0x1, R64 ;  /* 0x0000000110037824 */ /* 0x010fe200078e0240 */
[----:B------:R-:W-:Y:S01]  /*11a80*/  SHF.R.S32.HI R16, RZ, 0x1f, R247 ;  /* 0x0000001fff107819 */ /* 0x000fe200000114f7 */
[----:B------:R-:W-:Y:S02]  /*11a90*/  IMAD R6, R6, c[0x0][0x488], RZ ;  /* 0x0001220006067a24 */ /* 0x000fe400078e02ff */
[----:B------:R-:W-:Y:S01]  /*11aa0*/  IMAD R4, R18, c[0x0][0x3f4], R4 ;  /* 0x0000fd0012047a24 */ /* 0x000fe200078e0204 */
[----:B------:R-:W-:Y:S01]  /*11ab0*/  LEA.HI R16, R16, R247, RZ, 0x5 ;  /* 0x000000f710107211 */ /* 0x000fe200078f28ff */
[----:B------:R-:W-:-:S04]  /*11ac0*/  IMAD.WIDE.U32 R14, R18, c[0x0][0x3f0], R14 ;  /* 0x0000fc00120e7a25 */ /* 0x000fc800078e000e */
[C---:B------:R-:W-:Y:S02]  /*11ad0*/  IMAD R6, R5.reuse, c[0x0][0x48c], R6 ;  /* 0x0001230005067a24 */ /* 0x040fe400078e0206 */
[----:B------:R-:W-:Y:S01]  /*11ae0*/  IMAD.WIDE.U32 R8, R5, c[0x0][0x488], R8 ;  /* 0x0001220005087a25 */ /* 0x000fe200078e0008 */
[----:B------:R-:W-:-:S03]  /*11af0*/  LOP3.LUT R16, R16, 0xffffffe0, RZ, 0xc0, !PT ;  /* 0xffffffe010107812 */ /* 0x000fc600078ec0ff */
[----:B------:R-:W-:Y:S01]  /*11b00*/  @P1 IMAD.HI.U32 R5, R3, c[0x0][0x4ec], RZ ;  /* 0x00013b0003051a27 */ /* 0x000fe200078e00ff */
[----:B------:R-:W-:-:S03]  /*11b10*/  IADD3 R6, R9, R6, RZ ;  /* 0x0000000609067210 */ /* 0x000fc60007ffe0ff */
[----:B------:R-:W-:Y:S01]  /*11b20*/  IMAD.IADD R21, R15, 0x1, R4 ;  /* 0x000000010f157824 */ /* 0x000fe200078e0204 */
[C---:B------:R-:W-:Y:S02]  /*11b30*/  LEA R4, P0, R8.reuse, c[0x0][0x450], 0x2 ;  /* 0x0001140008047a11 */ /* 0x040fe400078010ff */
[----:B------:R-:W-:Y:S02]  /*11b40*/  MOV R11, R3 ;  /* 0x00000003000b7202 */ /* 0x000fe40000000f00 */
[----:B------:R-:W-:Y:S02]  /*11b50*/  @P1 SHF.R.U32.HI R11, RZ, c[0x0][0x4f0], R5 ;  /* 0x00013c00ff0b1a19 */ /* 0x000fe40000011605 */
[----:B------:R-:W-:Y:S02]  /*11b60*/  LEA.HI.X R5, R8, c[0x0][0x454], R6, 0x2, P0 ;  /* 0x0001150008057a11 */ /* 0x000fe400000f1406 */
[----:B------:R-:W-:Y:S01]  /*11b70*/  IADD3 R16, -R16, R247, RZ ;  /* 0x000000f710107210 */ /* 0x000fe20007ffe1ff */
[----:B------:R-:W-:Y:S01]  /*11b80*/  IMAD.IADD R6, R17, 0x1, R64 ;  /* 0x0000000111067824 */ /* 0x000fe200078e0240 */
[----:B------:R-:W-:Y:S01]  /*11b90*/  SHF.R.S32.HI R62, RZ, 0x1f, R11 ;  /* 0x0000001fff3e7819 */ /* 0x000fe2000001140b */
[----:B------:R-:W-:Y:S01]  /*11ba0*/  SHFL.IDX PT, R18, R4, RZ, 0x1c1f ;  /* 0x001c1fff04127589 */ /* 0x000fe200000e0000 */
[----:B------:R-:W-:-:S03]  /*11bb0*/  LOP3.LUT P0, RZ, R16, 0x3, RZ, 0xc0, !PT ;  /* 0x0000000310ff7812 */ /* 0x000fc6000780c0ff */
[----:B------:R-:W2:Y:S01]  /*11bc0*/  SHFL.IDX PT, R19, R5, RZ, 0x1c1f ;  /* 0x001c1fff05137589 */ /* 0x000ea200000e0000 */
[----:B------:R-:W-:-:S03]  /*11bd0*/  IMAD.MOV.U32 R20, RZ, RZ, R14 ;  /* 0x000000ffff147224 */ /* 0x000fc600078e000e */
[----:B------:R-:W-:Y:S01]  /*11be0*/  SHFL.IDX PT, R16, R4, 0x1, 0x1c1f ;  /* 0x003c1f0004107f89 */ /* 0x000fe200000e0000 */
[----:B------:R-:W-:-:S03]  /*11bf0*/  IMAD R62, R62, c[0x0][0x3e0], RZ ;  /* 0x0000f8003e3e7a24 */ /* 0x000fc600078e02ff */
[----:B------:R-:W3:Y:S04]  /*11c00*/  SHFL.IDX PT, R17, R5, 0x1, 0x1c1f ;  /* 0x003c1f0005117f89 */ /* 0x000ee800000e0000 */
[----:B------:R-:W-:Y:S04]  /*11c10*/  SHFL.IDX PT, R8, R4, 0x2, 0x1c1f ;  /* 0x005c1f0004087f89 */ /* 0x000fe800000e0000 */
[----:B------:R-:W4:Y:S04]  /*11c20*/  SHFL.IDX PT, R9, R5, 0x2, 0x1c1f ;  /* 0x005c1f0005097f89 */ /* 0x000f2800000e0000 */
[----:B------:R-:W-:Y:S04]  /*11c30*/  SHFL.IDX PT, R4, R4, 0x3, 0x1c1f ;  /* 0x007c1f0004047f89 */ /* 0x000fe800000e0000 */
[----:B------:R-:W1:Y:S01]  /*11c40*/  SHFL.IDX PT, R5, R5, 0x3, 0x1c1f ;  /* 0x007c1f0005057f89 */ /* 0x000e6200000e0000 */
[C---:B------:R-:W-:Y:S01]  /*11c50*/  IADD3 R7, -R11.reuse, RZ, RZ ;  /* 0x000000ff0b077210 */ /* 0x040fe20007ffe1ff */
[C---:B------:R-:W-:Y:S01]  /*11c60*/  IMAD R62, R11.reuse, c[0x0][0x3e4], R62 ;  /* 0x0000f9000b3e7a24 */ /* 0x040fe200078e023e */
[C---:B------:R-:W-:Y:S01]  /*11c70*/  IADD3 R14, R6.reuse, 0x8, RZ ;  /* 0x00000008060e7810 */ /* 0x040fe20007ffe0ff */
[----:B------:R-:W-:Y:S01]  /*11c80*/  IMAD.WIDE.U32 R20, R11, c[0x0][0x3e0], R20 ;  /* 0x0000f8000b147a25 */ /* 0x000fe200078e0014 */
[----:B------:R-:W-:-:S02]  /*11c90*/  ISETP.GE.OR P3, PT, R6, UR4, P0 ;  /* 0x0000000406007c0c */ /* 0x000fc40008766670 */
[C---:B------:R-:W-:Y:S02]  /*11ca0*/  IADD3 R11, R6.reuse, 0x40, RZ ;  /* 0x00000040060b7810 */ /* 0x040fe40007ffe0ff */
[----:B------:R-:W-:Y:S01]  /*11cb0*/  IADD3 R6, R6, 0x48, RZ ;  /* 0x0000004806067810 */ /* 0x000fe20007ffe0ff */
[----:B------:R-:W-:Y:S01]  /*11cc0*/  IMAD R3, R7, c[0x0][0x4e8], R3 ;  /* 0x00013a0007037a24 */ /* 0x000fe200078e0203 */
[----:B------:R-:W-:Y:S02]  /*11cd0*/  ISETP.GE.OR P2, PT, R14, UR4, P0 ;  /* 0x000000040e007c0c */ /* 0x000fe40008746670 */
[----:B------:R-:W-:Y:S02]  /*11ce0*/  ISETP.GE.OR P1, PT, R11, UR4, P0 ;  /* 0x000000040b007c0c */ /* 0x000fe40008726670 */
[----:B------:R-:W-:Y:S02]  /*11cf0*/  ISETP.GE.OR P0, PT, R6, UR4, P0 ;  /* 0x0000000406007c0c */ /* 0x000fe40008706670 */
[----:B------:R-:W-:Y:S01]  /*11d00*/  SHF.R.S32.HI R6, RZ, 0x1f, R3 ;  /* 0x0000001fff067819 */ /* 0x000fe20000011403 */
[----:B--2---:R2:W-:Y:S04]  /*11d10*/  @!P3 ST.E [R18.64], R10 ;  /* 0x0000000a1200b985 */ /* 0x0045e8000c101906 */
[----:B------:R-:W-:-:S02]  /*11d20*/  IMAD R6, R6, c[0x0][0x3d8], RZ ;  /* 0x0000f60006067a24 */ /* 0x000fc400078e02ff */
[----:B---3--:R2:W-:Y:S01]  /*11d30*/  @!P2 ST.E [R16.64], R12 ;  /* 0x0000000c1000a985 */ /* 0x0085e2000c101906 */
[----:B------:R-:W-:Y:S01]  /*11d40*/  IMAD.IADD R63, R21, 0x1, R62 ;  /* 0x00000001153f7824 */ /* 0x000fe200078e023e */
[----:B------:R-:W-:Y:S01]  /*11d50*/  MOV R62, R20 ;  /* 0x00000014003e7202 */ /* 0x000fe20000000f00 */
[C---:B------:R-:W-:Y:S01]  /*11d60*/  IMAD R60, R3.reuse, c[0x0][0x3dc], R6 ;  /* 0x0000f700033c7a24 */ /* 0x040fe200078e0206 */
[----:B----4-:R2:W-:Y:S04]  /*11d70*/  @!P1 ST.E [R8.64], R13 ;  /* 0x0000000d08009985 */ /* 0x0105e8000c101906 */
[----:B-1----:R2:W-:Y:S04]  /*11d80*/  @!P0 ST.E [R4.64], R0 ;  /* 0x0000000004008985 */ /* 0x0025e8000c101906 */
        /* <DEDUP_REMOVED lines=14> */
[----:B------:R-:W-:Y:S01]  /*11e70*/  IMAD.WIDE.U32 R62, R3, c[0x0][0x3d8], R62 ;  /* 0x0000f600033e7a25 */ /* 0x000fe200078e003e */
[----:B------:R-:W-:-:S03]  /*11e80*/  IADD3 R70, R61, R64, RZ ;  /* 0x000000403d467210 */ /* 0x000fc60007ffe0ff */
[----:B------:R-:W-:Y:S01]  /*11e90*/  IMAD.IADD R60, R63, 0x1, R60 ;  /* 0x000000013f3c7824 */ /* 0x000fe200078e023c */
[----:B------:R-:W-:-:S04]  /*11ea0*/  LEA R69, P0, R62, c[0x0][0x380], 0x1 ;  /* 0x0000e0003e457a11 */ /* 0x000fc800078008ff */
[----:B------:R-:W-:Y:S02]  /*11eb0*/  LEA.HI.X R68, R62, c[0x0][0x384], R60, 0x1, P0 ;  /* 0x0000e1003e447a11 */ /* 0x000fe400000f0c3c */
[----:B------:R-:W-:Y:S01]  /*11ec0*/  ISETP.GE.AND P0, PT, R70, UR4, PT ;  /* 0x0000000446007c0c */ /* 0x000fe2000bf06270 */
[----:B------:R2:W1:Y:S04]  /*11ed0*/  SHFL.IDX PT, R0, R69, RZ, 0x181f ;  /* 0x00181fff45007589 */ /* 0x00046800000e0000 */
[----:B------:R2:W1:Y:S08]  /*11ee0*/  SHFL.IDX PT, R3, R68, RZ, 0x181f ;  /* 0x00181fff44037589 */ /* 0x00047000000e0000 */
[----:B------:R-:W-:Y:S05]  /*11ef0*/  @P0 BRA `(.L_x_1677) ;  /* 0x000000a000000947 */ /* 0x000fea0003800000 */
[----:B---34-:R-:W3:Y:S01]  /*11f00*/  LDS.128 R64, [R251+0x80] ;  /* 0x00008000fb407984 */ /* 0x018ee20000000c00 */
[----:B-----5:R-:W-:-:S02]  /*11f10*/  ISETP.GE.AND P3, PT, R71, c[0x0][0x3c8], PT ;  /* 0x0000f20047007a0c */ /* 0x020fc40003f66270 */
[----:B------:R-:W-:Y:S01]  /*11f20*/  ISETP.GE.AND P2, PT, R250, c[0x0][0x3c8], PT ;  /* 0x0000f200fa007a0c */ /* 0x000fe20003f46270 */
[----:B------:R-:W4:Y:S10]  /*11f30*/  LDS.128 R60, [R251+0x4080] ;  /* 0x00408000fb3c7984 */ /* 0x000f340000000c00 */
[----:B-1----:R-:W-:-:S02]  /*11f40*/  @!P3 LEA R72, P1, R71, R0, 0x1 ;  /* 0x000000004748b211 */ /* 0x002fc400078208ff */
[C---:B------:R-:W-:Y:S02]  /*11f50*/  @!P2 LEA R74, P0, R250.reuse, R0, 0x1 ;  /* 0x00000000fa4aa211 */ /* 0x040fe400078008ff */
[-C--:B------:R-:W-:Y:S02]  /*11f60*/  @!P3 LEA.HI.X R73, R71, R3.reuse, R246, 0x1, P1 ;  /* 0x000000034749b211 */ /* 0x080fe400008f0cf6 */
[----:B------:R-:W-:-:S03]  /*11f70*/  @!P2 LEA.HI.X R75, R250, R3, R245, 0x1, P0 ;  /* 0x00000003fa4ba211 */ /* 0x000fc600000f0cf5 */
[----:B---3--:R1:W-:Y:S04]  /*11f80*/  @!P3 ST.E.128 [R72.64], R64 ;  /* 0x000000404800b985 */ /* 0x0083e8000c101d06 */
[----:B----4-:R1:W-:Y:S02]  /*11f90*/  @!P2 ST.E.128 [R74.64], R60 ;  /* 0x0000003c4a00a985 */ /* 0x0103e4000c101d06 */
.L_x_1677:
[----:B---34-:R-:W-:Y:S05]  /*11fa0*/  BSYNC B0 ;  /* 0x0000000000007941 */ /* 0x018fea0003800000 */
.L_x_1676:
[----:B-1----:R-:W-:Y:S01]  /*11fb0*/  IADD3 R60, R70, 0x10, RZ ;  /* 0x00000010463c7810 */ /* 0x002fe20007ffe0ff */
[----:B------:R1:W3:Y:S01]  /*11fc0*/  SHFL.IDX PT, R3, R68, 0x1, 0x181f ;  /* 0x00381f0044037f89 */ /* 0x0002e200000e0000 */
[----:B------:R-:W-:Y:S02]  /*11fd0*/  BSSY B0, `(.L_x_1678) ;  /* 0x000000c000007945 */ /* 0x000fe40003800000 */
[----:B------:R-:W-:Y:S01]  /*11fe0*/  ISETP.GE.AND P0, PT, R60, UR4, PT ;  /* 0x000000043c007c0c */ /* 0x000fe2000bf06270 */
[----:B--2---:R1:W2:-:S12]  /*11ff0*/  SHFL.IDX PT, R0, R69, 0x1, 0x181f ;  /* 0x00381f0045007f89 */ /* 0x00429800000e0000 */
[----:B------:R-:W-:Y:S05]  /*12000*/  @P0 BRA `(.L_x_1679) ;  /* 0x0000008000000947 */ /* 0x000fea0003800000 */
[----:B-----5:R-:W-:Y:S02]  /*12010*/  ISETP.GE.AND P1, PT, R71, c[0x0][0x3c8], PT ;  /* 0x0000f20047007a0c */ /* 0x020fe40003f26270 */
[----:B------:R-:W-:-:S11]  /*12020*/  ISETP.GE.AND P0, PT, R250, c[0x0][0x3c8], PT ;  /* 0x0000f200fa007a0c */ /* 0x000fd60003f06270 */
[CC--:B--2---:R-:W-:Y:S02]  /*12030*/  @!P1 LEA R60, P3, R71.reuse, R0.reuse, 0x1 ;  /* 0x00000000473c9211 */ /* 0x0c4fe400078608ff */
[C---:B------:R-:W-:Y:S02]  /*12040*/  @!P0 LEA R62, P2, R250.reuse, R0, 0x1 ;  /* 0x00000000fa3e8211 */ /* 0x040fe400078408ff */
[-C--:B---3--:R-:W-:Y:S02]  /*12050*/  @!P1 LEA.HI.X R61, R71, R3.reuse, R246, 0x1, P3 ;  /* 0x00000003473d9211 */ /* 0x088fe400018f0cf6 */
[----:B------:R-:W-:-:S03]  /*12060*/  @!P0 LEA.HI.X R63, R250, R3, R245, 0x1, P2 ;  /* 0x00000003fa3f8211 */ /* 0x000fc600010f0cf5 */
[----:B------:R2:W-:Y:S04]  /*12070*/  @!P1 ST.E.128 [R60.64], R56 ;  /* 0x000000383c009985 */ /* 0x0005e8000c101d06 */
[----:B------:R2:W-:Y:S02]  /*12080*/  @!P0 ST.E.128 [R62.64], R28 ;  /* 0x0000001c3e008985 */ /* 0x0005e4000c101d06 */
.L_x_1679:
[----:B------:R-:W-:Y:S05]  /*12090*/  BSYNC B0 ;  /* 0x0000000000007941 */ /* 0x000fea0003800000 */
.L_x_1678:
[----:B--2---:R-:W-:Y:S01]  /*120a0*/  IADD3 R28, R70, 0x20, RZ ;  /* 0x00000020461c7810 */ /* 0x004fe20007ffe0ff */
[----:B---3--:R2:W3:Y:S01]  /*120b0*/  SHFL.IDX PT, R3, R68, 0x2, 0x181f ;  /* 0x00581f0044037f89 */ /* 0x0084e200000e0000 */
[----:B------:R-:W-:Y:S02]  /*120c0*/  BSSY B0, `(.L_x_1680) ;  /* 0x000000c000007945 */ /* 0x000fe40003800000 */
[----:B------:R-:W-:Y:S01]  /*120d0*/  ISETP.GE.AND P0, PT, R28, UR4, PT ;  /* 0x000000041c007c0c */ /* 0x000fe2000bf06270 */
[----:B------:R2:W4:-:S12]  /*120e0*/  SHFL.IDX PT, R0, R69, 0x2, 0x181f ;  /* 0x00581f0045007f89 */ /* 0x00051800000e0000 */
[----:B------:R-:W-:Y:S05]  /*120f0*/  @P0 BRA `(.L_x_1681) ;  /* 0x0000008000000947 */ /* 0x000fea0003800000 */
[----:B-----5:R-:W-:Y:S02]  /*12100*/  ISETP.GE.AND P1, PT, R71, c[0x0][0x3c8], PT ;  /* 0x0000f20047007a0c */ /* 0x020fe40003f26270 */
[----:B------:R-:W-:-:S11]  /*12110*/  ISETP.GE.AND P0, PT, R250, c[0x0][0x3c8], PT ;  /* 0x0000f200fa007a0c */ /* 0x000fd60003f06270 */
[CC--:B----4-:R-:W-:Y:S02]  /*12120*/  @!P1 LEA R28, P3, R71.reuse, R0.reuse, 0x1 ;  /* 0x00000000471c9211 */ /* 0x0d0fe400078608ff */
[C---:B------:R-:W-:Y:S02]  /*12130*/  @!P0 LEA R30, P2, R250.reuse, R0, 0x1 ;  /* 0x00000000fa1e8211 */ /* 0x040fe400078408ff */
[-C--:B---3--:R-:W-:Y:S02]  /*12140*/  @!P1 LEA.HI.X R29, R71, R3.reuse, R246, 0x1, P3 ;  /* 0x00000003471d9211 */ /* 0x088fe400018f0cf6 */
[----:B------:R-:W-:-:S03]  /*12150*/  @!P0 LEA.HI.X R31, R250, R3, R245, 0x1, P2 ;  /* 0x00000003fa1f8211 */ /* 0x000fc600010f0cf5 */
[----:B------:R3:W-:Y:S04]  /*12160*/  @!P1 ST.E.128 [R28.64], R52 ;  /* 0x000000341c009985 */ /* 0x0007e8000c101d06 */
[----:B------:R3:W-:Y:S02]  /*12170*/  @!P0 ST.E.128 [R30.64], R24 ;  /* 0x000000181e008985 */ /* 0x0007e4000c101d06 */
.L_x_1681:
[----:B------:R-:W-:Y:S05]  /*12180*/  BSYNC B0 ;  /* 0x0000000000007941 */ /* 0x000fea0003800000 */
.L_x_1680:
[----:B---3--:R-:W-:Y:S01]  /*12190*/  IADD3 R24, R70, 0x30, RZ ;  /* 0x0000003046187810 */ /* 0x008fe20007ffe0ff */
[----:B------:R3:W1:Y:S01]  /*121a0*/  SHFL.IDX PT, R3, R68, 0x3, 0x181f ;  /* 0x00781f0044037f89 */ /* 0x00066200000e0000 */
[----:B------:R-:W-:Y:S02]  /*121b0*/  BSSY B0, `(.L_x_1682) ;  /* 0x000000c000007945 */ /* 0x000fe40003800000 */
[----:B------:R-:W-:Y:S01]  /*121c0*/  ISETP.GE.AND P0, PT, R24, UR4, PT ;  /* 0x0000000418007c0c */ /* 0x000fe2000bf06270 */
[----:B----4-:R3:W4:-:S12]  /*121d0*/  SHFL.IDX PT, R0, R69, 0x3, 0x181f ;  /* 0x00781f0045007f89 */ /* 0x01071800000e0000 */
[----:B------:R-:W-:Y:S05]  /*121e0*/  @P0 BRA `(.L_x_1683) ;  /* 0x0000008000000947 */ /* 0x000fea0003800000 */
[----:B-----5:R-:W-:Y:S02]  /*121f0*/  ISETP.GE.AND P1, PT, R71, c[0x0][0x3c8], PT ;  /* 0x0000f20047007a0c */ /* 0x020fe40003f26270 */
[----:B------:R-:W-:-:S11]  /*12200*/  ISETP.GE.AND P0, PT, R250, c[0x0][0x3c8], PT ;  /* 0x0000f200fa007a0c */ /* 0x000fd60003f06270 */
[CC--:B----4-:R-:W-:Y:S02]  /*12210*/  @!P1 LEA R24, P3, R71.reuse, R0.reuse, 0x1 ;  /* 0x0000000047189211 */ /* 0x0d0fe400078608ff */
[C---:B------:R-:W-:Y:S02]  /*12220*/  @!P0 LEA R26, P2, R250.reuse, R0, 0x1 ;  /* 0x00000000fa1a8211 */ /* 0x040fe400078408ff */
[-C--:B-1----:R-:W-:Y:S02]  /*12230*/  @!P1 LEA.HI.X R25, R71, R3.reuse, R246, 0x1, P3 ;  /* 0x0000000347199211 */ /* 0x082fe400018f0cf6 */
[----:B------:R-:W-:-:S03]  /*12240*/  @!P0 LEA.HI.X R27, R250, R3, R245, 0x1, P2 ;  /* 0x00000003fa1b8211 */ /* 0x000fc600010f0cf5 */
[----:B------:R1:W-:Y:S04]  /*12250*/  @!P1 ST.E.128 [R24.64], R48 ;  /* 0x0000003018009985 */ /* 0x0003e8000c101d06 */
[----:B------:R1:W-:Y:S02]  /*12260*/  @!P0 ST.E.128 [R26.64], R20 ;  /* 0x000000141a008985 */ /* 0x0003e4000c101d06 */
.L_x_1683:
[----:B------:R-:W-:Y:S05]  /*12270*/  BSYNC B0 ;  /* 0x0000000000007941 */ /* 0x000fea0003800000 */
.L_x_1682:
[----:B-1----:R-:W-:Y:S01]  /*12280*/  IADD3 R20, R70, 0x40, RZ ;  /* 0x0000004046147810 */ /* 0x002fe20007ffe0ff */
[----:B------:R1:W2:Y:S01]  /*12290*/  SHFL.IDX PT, R3, R68, 0x4, 0x181f ;  /* 0x00981f0044037f89 */ /* 0x0002a200000e0000 */
        /* <DEDUP_REMOVED lines=8> */
[-C--:B--2---:R-:W-:Y:S02]  /*12320*/  @!P1 LEA.HI.X R21, R71, R3.reuse, R246, 0x1, P3 ;  /* 0x0000000347159211 */ /* 0x084fe400018f0cf6 */
[----:B------:R-:W-:-:S03]  /*12330*/  @!P0 LEA.HI.X R23, R250, R3, R245, 0x1, P2 ;  /* 0x00000003fa178211 */ /* 0x000fc600010f0cf5 */
[----:B------:R2:W-:Y:S04]  /*12340*/  @!P1 ST.E.128 [R20.64], R44 ;  /* 0x0000002c14009985 */ /* 0x0005e8000c101d06 */
[----:B------:R2:W-:Y:S02]  /*12350*/  @!P0 ST.E.128 [R22.64], R16 ;  /* 0x0000001016008985 */ /* 0x0005e4000c101d06 */
.L_x_1685:
[----:B------:R-:W-:Y:S05]  /*12360*/  BSYNC B0 ;  /* 0x0000000000007941 */ /* 0x000fea0003800000 */
.L_x_1684:
[----:B--2---:R-:W-:Y:S01]  /*12370*/  IADD3 R16, R70, 0x50, RZ ;  /* 0x0000005046107810 */ /* 0x004fe20007ffe0ff */
        /* <DEDUP_REMOVED lines=13> */
.L_x_1687:
[----:B------:R-:W-:Y:S05]  /*12450*/  BSYNC B0 ;  /* 0x0000000000007941 */ /* 0x000fea0003800000 */
.L_x_1686:
        /* <DEDUP_REMOVED lines=14> */
.L_x_1689:
[----:B------:R-:W-:Y:S05]  /*12540*/  BSYNC B0 ;  /* 0x0000000000007941 */ /* 0x000fea0003800000 */
.L_x_1688:
[----:B------:R-:W-:Y:S01]  /*12550*/  IADD3 R70, R70, 0x70, RZ ;  /* 0x0000007046467810 */ /* 0x000fe20007ffe0ff */
[----:B-123--:R-:W1:Y:S03]  /*12560*/  SHFL.IDX PT, R68, R68, 0x7, 0x181f ;  /* 0x00f81f0044447f89 */ /* 0x00ee6600000e0000 */
[----:B------:R-:W-:Y:S01]  /*12570*/  ISETP.GE.AND P0, PT, R70, UR4, PT ;  /* 0x0000000446007c0c */ /* 0x000fe2000bf06270 */
[----:B------:R-:W2:-:S12]  /*12580*/  SHFL.IDX PT, R69, R69, 0x7, 0x181f ;  /* 0x00f81f0045457f89 */ /* 0x000e9800000e0000 */
[----:B------:R-:W-:Y:S05]  /*12590*/  @P0 BRA `(.L_x_1690) ;  /* 0x00000de000000947 */ /* 0x000fea0003800000 */
[----:B-----5:R-:W-:-:S13]  /*125a0*/  ISETP.GE.AND P0, PT, R71, c[0x0][0x3c8], PT ;  /* 0x0000f20047007a0c */ /* 0x020fda0003f06270 */
[----:B--2---:R-:W-:-:S04]  /*125b0*/  @!P0 LEA R8, P1, R71, R69, 0x1 ;  /* 0x0000004547088211 */ /* 0x004fc800078208ff */
        /* <DEDUP_REMOVED lines=8> */
.L_x_1674:
[----:B--2---:R-:W2:Y:S04]  /*12640*/  LDL R11, [R1+0x40] ;  /* 0x00004000010b7983 */ /* 0x004ea80000100800 */
[----:B------:R-:W3:Y:S04]  /*12650*/  LDL R10, [R1+0x50] ;  /* 0x00005000010a7983 */ /* 0x000ee80000100800 */
[----:B------:R4:W5:Y:S01]  /*12660*/  LDL R12, [R1+0x3c] ;  /* 0x00003c00010c7983 */ /* 0x0009620000100800 */
[----:B------:R-:W-:Y:S01]  /*12670*/  ISETP.GE.AND P0, PT, R247, 0x80, PT ;  /* 0x00000080f700780c */ /* 0x000fe20003f06270 */
[----:B------:R-:W-:Y:S01]  /*12680*/  BSSY B0, `(.L_x_1691) ;  /* 0x0000022000007945 */ /* 0x000fe20003800000 */
[----:B--2---:R-:W-:-:S02]  /*12690*/  SHF.R.S32.HI R3, RZ, 0x1f, R11 ;  /* 0x0000001fff037819 */ /* 0x004fc4000001140b */
[----:B---3--:R-:W-:-:S09]  /*126a0*/  SHF.R.S32.HI R0, RZ, 0x1f, R10 ;  /* 0x0000001fff007819 */ /* 0x008fd2000001140a */
[----:B------:R-:W-:Y:S05]  /*126b0*/  @P0 BRA `(.L_x_1692) ;  /* 0x000001e000000947 */ /* 0x000fea0003800000 */
[----:B----4-:R-:W-:Y:S02]  /*126c0*/  MOV R6, c[0x0][0x4e8] ;  /* 0x00013a0000067a02 */ /* 0x010fe40000000f00 */
[----:B-----5:R-:W-:-:S03]  /*126d0*/  IADD3 R4, R12, R247, RZ ;  /* 0x000000f70c047210 */ /* 0x020fc60007ffe0ff */
[----:B------:R-:W-:-:S05]  /*126e0*/  IMAD R5, R6, c[0x0][0x388], RZ ;  /* 0x0000e20006057a24 */ /* 0x000fca00078e02ff */
[----:B------:R-:W-:-:S13]  /*126f0*/  ISETP.GE.AND P0, PT, R4, R5, PT ;  /* 0x000000050400720c */ /* 0x000fda0003f06270 */
[----:B------:R-:W-:Y:S05]  /*12700*/  @P0 BRA `(.L_x_1692) ;  /* 0x0000019000000947 */ /* 0x000fea0003800000 */
[----:B------:R-:W-:Y:S01]  /*12710*/  ISETP.NE.AND P0, PT, R6, 0x1, PT ;  /* 0x000000010600780c */ /* 0x000fe20003f05270 */
[----:B------:R-:W-:Y:S01]  /*12720*/  IMAD R5, R3, c[0x0][0x490], RZ ;  /* 0x0001240003057a24 */ /* 0x000fe200078e02ff */
[----:B------:R-:W-:Y:S01]  /*12730*/  MOV R7, R4 ;  /* 0x0000000400077202 */ /* 0x000fe20000000f00 */
[----:B------:R-:W-:-:S04]  /*12740*/  IMAD.WIDE.U32 R8, R11, c[0x0][0x490], RZ ;  /* 0x000124000b087a25 */ /* 0x000fc800078e00ff */
[----:B------:R-:W-:-:S05]  /*12750*/  IMAD R5, R11, c[0x0][0x494], R5 ;  /* 0x000125000b057a24 */ /* 0x000fca00078e0205 */
[----:B------:R-:W-:Y:S01]  /*12760*/  IADD3 R9, R9, R5, RZ ;  /* 0x0000000509097210 */ /* 0x000fe20007ffe0ff */
[----:B------:R-:W-:-:S04]  /*12770*/  @P0 IMAD.HI.U32 R6, R4, c[0x0][0x4ec], RZ ;  /* 0x00013b0004060a27 */ /* 0x000fc800078e00ff */
[----:B------:R-:W-:Y:S01]  /*12780*/  IMAD.WIDE.U32 R8, R10, c[0x0][0x498], R8 ;  /* 0x000126000a087a25 */ /* 0x000fe200078e0008 */
[----:B------:R-:W-:-:S03]  /*12790*/  @P0 SHF.R.U32.HI R7, RZ, c[0x0][0x4f0], R6 ;  /* 0x00013c00ff070a19 */ /* 0x000fc60000011606 */
[----:B------:R-:W-:Y:S01]  /*127a0*/  IMAD R6, R0, c[0x0][0x498], RZ ;  /* 0x0001260000067a24 */ /* 0x000fe200078e02ff */
[C---:B------:R-:W-:Y:S02]  /*127b0*/  IADD3 R5, -R7.reuse, RZ, RZ ;  /* 0x000000ff07057210 */ /* 0x040fe40007ffe1ff */
[----:B------:R-:W-:Y:S01]  /*127c0*/  IADD3 R8, P0, R7, R8, RZ ;  /* 0x0000000807087210 */ /* 0x000fe20007f1e0ff */
        /* <DEDUP_REMOVED lines=13> */
.L_x_1692:
[----:B----4-:R-:W-:Y:S05]  /*128a0*/  BSYNC B0 ;  /* 0x0000000000007941 */ /* 0x010fea0003800000 */
.L_x_1691:
[----:B------:R-:W3:Y:S01]  /*128b0*/  LDL R5, [R1+0x4] ;  /* 0x0000040001057983 */ /* 0x000ee20000100800 */
[----:B--2---:R-:W-:Y:S01]  /*128c0*/  MOV R4, c[0x0][0x4e8] ;  /* 0x00013a0000047a02 */ /* 0x004fe20000000f00 */
[----:B------:R-:W-:-:S03]  /*128d0*/  IMAD.WIDE.U32 R6, R11, c[0x0][0x3e8], RZ ;  /* 0x0000fa000b067a25 */ /* 0x000fc600078e00ff */
[----:B------:R-:W-:Y:S01]  /*128e0*/  ISETP.NE.AND P0, PT, R4, 0x1, PT ;  /* 0x000000010400780c */ /* 0x000fe20003f05270 */
[----:B------:R-:W-:Y:S02]  /*128f0*/  IMAD R4, R3, c[0x0][0x3e8], RZ ;  /* 0x0000fa0003047a24 */ /* 0x000fe400078e02ff */
[----:B------:R-:W-:Y:S02]  /*12900*/  IMAD R0, R0, c[0x0][0x3f0], RZ ;  /* 0x0000fc0000007a24 */ /* 0x000fe400078e02ff */
[----:B------:R-:W-:Y:S02]  /*12910*/  IMAD R4, R11, c[0x0][0x3ec], R4 ;  /* 0x0000fb000b047a24 */ /* 0x000fe400078e0204 */
[----:B------:R-:W-:-:S03]  /*12920*/  IMAD R0, R10, c[0x0][0x3f4], R0 ;  /* 0x0000fd000a007a24 */ /* 0x000fc600078e0200 */
[----:B------:R-:W-:-:S05]  /*12930*/  IADD3 R7, R7, R4, RZ ;  /* 0x0000000407077210 */ /* 0x000fca0007ffe0ff */
[----:B------:R-:W-:-:S05]  /*12940*/  IMAD.WIDE.U32 R6, R10, c[0x0][0x3f0], R6 ;  /* 0x0000fc000a067a25 */ /* 0x000fca00078e0006 */
[----:B------:R-:W-:Y:S02]  /*12950*/  IADD3 R7, R7, R0, RZ ;  /* 0x0000000007077210 */ /* 0x000fe40007ffe0ff */
[----:B---3-5:R-:W-:-:S04]  /*12960*/  IADD3 R3, R5, R12, RZ ;  /* 0x0000000c05037210 */ /* 0x028fc80007ffe0ff */
[----:B------:R-:W-:Y:S01]  /*12970*/  MOV R8, R3 ;  /* 0x0000000300087202 */ /* 0x000fe20000000f00 */
[----:B------:R-:W-:-:S05]  /*12980*/  @P0 IMAD.HI.U32 R5, R3, c[0x0][0x4ec], RZ ;  /* 0x00013b0003050a27 */ /* 0x000fca00078e00ff */
[----:B------:R-:W-:-:S04]  /*12990*/  @P0 SHF.R.U32.HI R8, RZ, c[0x0][0x4f0], R5 ;  /* 0x00013c00ff080a19 */ /* 0x000fc80000011605 */
[----:B------:R-:W-:Y:S01]  /*129a0*/  SHF.R.S32.HI R5, RZ, 0x1f, R8 ;  /* 0x0000001fff057819 */ /* 0x000fe20000011408 */
[C---:B------:R-:W-:Y:S01]  /*129b0*/  IMAD.WIDE.U32 R6, R8.reuse, c[0x0][0x3e0], R6 ;  /* 0x0000f80008067a25 */ /* 0x040fe200078e0006 */
[----:B------:R-:W-:-:S03]  /*129c0*/  IADD3 R4, -R8, RZ, RZ ;  /* 0x000000ff08047210 */ /* 0x000fc60007ffe1ff */
[----:B------:R-:W-:Y:S02]  /*129d0*/  IMAD R5, R5, c[0x0][0x3e0], RZ ;  /* 0x0000f80005057a24 */ /* 0x000fe400078e02ff */
[----:B------:R-:W-:Y:S02]  /*129e0*/  IMAD R4, R4, c[0x0][0x4e8], R3 ;  /* 0x00013a0004047a24 */ /* 0x000fe400078e0203 */
[----:B------:R-:W-:-:S03]  /*129f0*/  IMAD R5, R8, c[0x0][0x3e4], R5 ;  /* 0x0000f90008057a24 */ /* 0x000fc600078e0205 */
[----:B------:R-:W-:Y:S02]  /*12a00*/  SHF.R.S32.HI R0, RZ, 0x1f, R4 ;  /* 0x0000001fff007819 */ /* 0x000fe40000011404 */
[----:B------:R-:W-:-:S03]  /*12a10*/  IADD3 R7, R7, R5, RZ ;  /* 0x0000000507077210 */ /* 0x000fc60007ffe0ff */
[----:B------:R-:W-:Y:S02]  /*12a20*/  IMAD R0, R0, c[0x0][0x3d8], RZ ;  /* 0x0000f60000007a24 */ /* 0x000fe400078e02ff */
[----:B------:R-:W-:-:S04]  /*12a30*/  IMAD.WIDE.U32 R6, R4, c[0x0][0x3d8], R6 ;  /* 0x0000f60004067a25 */ /* 0x000fc800078e0006 */
[----:B------:R-:W-:Y:S01]  /*12a40*/  IMAD R0, R4, c[0x0][0x3dc], R0 ;  /* 0x0000f70004007a24 */ /* 0x000fe200078e0200 */
[----:B------:R-:W-:-:S04]  /*12a50*/  LEA R10, P0, R6, c[0x0][0x380], 0x1 ;  /* 0x0000e000060a7a11 */ /* 0x000fc800078008ff */
[----:B------:R-:W-:-:S04]  /*12a60*/  IADD3 R0, R7, R0, RZ ;  /* 0x0000000007007210 */ /* 0x000fc80007ffe0ff */
[----:B------:R-:W-:Y:S01]  /*12a70*/  LEA.HI.X R3, R6, c[0x0][0x384], R0, 0x1, P0 ;  /* 0x0000e10006037a11 */ /* 0x000fe200000f0c00 */
[----:B------:R-:W-:Y:S05]  /*12a80*/  BRA.DIV ~URZ, `(.L_x_1693) ;  /* 0x000047a27f007947 */ /* 0x000fea000b800000 */
[----:B------:R2:W3:Y:S02]  /*12a90*/  SHFL.IDX PT, R11, R3, RZ, 0x181f ;  /* 0x00181fff030b7589 */ /* 0x0004e400000e0000 */
.L_x_1751:
[----:B------:R-:W-:Y:S05]  /*12aa0*/  BRA.DIV ~URZ, `(.L_x_1694) ;  /* 0x000047f27f007947 */ /* 0x000fea000b800000 */
[----:B------:R4:W1:Y:S02]  /*12ab0*/  SHFL.IDX PT, R4, R10, RZ, 0x181f ;  /* 0x00181fff0a047589 */ /* 0x00086400000e0000 */
.L_x_1752:
[----:B------:R-:W5:Y:S01]  /*12ac0*/  LDL.LU R6, [R1+0x3c] ;  /* 0x00003c0001067983 */ /* 0x000f620000300800 */
[----:B------:R-:W-:Y:S01]  /*12ad0*/  SHF.R.S32.HI R5, RZ, 0x1f, R247 ;  /* 0x0000001fff057819 */ /* 0x000fe200000114f7 */
[----:B------:R-:W-:Y:S01]  /*12ae0*/  IMAD.MOV.U32 R0, RZ, RZ, c[0x0][0x4e8] ;  /* 0x00013a00ff007624 */ /* 0x000fe200078e00ff */
[----:B------:R-:W-:Y:S02]  /*12af0*/  BSSY B0, `(.L_x_1695) ;  /* 0x0000010000007945 */ /* 0x000fe40003800000 */
[----:B------:R-:W-:Y:S01]  /*12b00*/  LEA.HI R5, R5, R247, RZ, 0x3 ;  /* 0x000000f705057211 */ /* 0x000fe200078f18ff */
[----:B------:R-:W-:-:S03]  /*12b10*/  IMAD R0, R0, c[0x0][0x388], RZ ;  /* 0x0000e20000007a24 */ /* 0x000fc600078e02ff */
[----:B------:R-:W-:-:S05]  /*12b20*/  SHF.R.S32.HI R5, RZ, 0x3, R5 ;  /* 0x00000003ff057819 */ /* 0x000fca0000011405 */
[----:B-----5:R-:W-:-:S05]  /*12b30*/  IMAD.IADD R12, R5, 0x1, R6 ;  /* 0x00000001050c7824 */ /* 0x020fca00078e0206 */
[----:B------:R-:W-:-:S13]  /*12b40*/  ISETP.GE.AND P0, PT, R12, R0, PT ;  /* 0x000000000c00720c */ /* 0x000fda0003f06270 */
[----:B------:R-:W-:Y:S05]  /*12b50*/  @P0 BRA `(.L_x_1696) ;  /* 0x0000009000000947 */ /* 0x000fea0003800000 */
[----:B------:R-:W5:Y:S01]  /*12b60*/  LDL R8, [R1+0xc] ;  /* 0x00000c0001087983 */ /* 0x000f620000100800 */
[----:B------:R-:W-:Y:S02]  /*12b70*/  ISETP.GE.AND P0, PT, R250, c[0x0][0x3c8], PT ;  /* 0x0000f200fa007a0c */ /* 0x000fe40003f06270 */
[----:B-----5:R-:W-:-:S13]  /*12b80*/  ISETP.GE.AND P1, PT, R8, c[0x0][0x3c8], PT ;  /* 0x0000f20008007a0c */ /* 0x020fda0003f26270 */
[-C--:B-1----:R-:W-:Y:S02]  /*12b90*/  @!P1 LEA R6, P3, R8, R4.reuse, 0x1 ;  /* 0x0000000408069211 */ /* 0x082fe400078608ff */
[----:B------:R-:W-:Y:S02]  /*12ba0*/  @!P0 LEA R4, P2, R250, R4, 0x1 ;  /* 0x00000004fa048211 */ /* 0x000fe400078408ff */
[-C--:B---3--:R-:W-:Y:S02]  /*12bb0*/  @!P1 LEA.HI.X R7, R8, R11.reuse, R246, 0x1, P3 ;  /* 0x0000000b08079211 */ /* 0x088fe400018f0cf6 */
[----:B------:R-:W-:-:S03]  /*12bc0*/  @!P0 LEA.HI.X R5, R250, R11, R245, 0x1, P2 ;  /* 0x0000000bfa058211 */ /* 0x000fc600010f0cf5 */
[----:B------:R1:W-:Y:S04]  /*12bd0*/  @!P1 ST.E.128 [R6.64], RZ ;  /* 0x000000ff06009985 */ /* 0x0003e8000c101d06 */
[----:B------:R1:W-:Y:S02]  /*12be0*/  @!P0 ST.E.128 [R4.64], RZ ;  /* 0x000000ff04008985 */ /* 0x0003e4000c101d06 */
.L_x_1696:
[----:B------:R-:W-:Y:S05]  /*12bf0*/  BSYNC B0 ;  /* 0x0000000000007941 */ /* 0x000fea0003800000 */
.L_x_1695:
[----:B------:R-:W-:Y:S05]  /*12c00*/  BRA.DIV ~URZ, `(.L_x_1697) ;  /* 0x000047027f007947 */ /* 0x000fea000b800000 */
[----:B---3--:R3:W2:Y:S04]  /*12c10*/  SHFL.IDX PT, R11, R3, 0x1, 0x181f ;  /* 0x00381f00030b7f89 */ /* 0x0086a800000e0000 */
[----:B-1----:R3:W1:Y:S02]  /*12c20*/  SHFL.IDX PT, R4, R10, 0x1, 0x181f ;  /* 0x00381f000a047f89 */ /* 0x00266400000e0000 */
.L_x_1753:
[----:B------:R-:W-:Y:S01]  /*12c30*/  IADD3 R5, R12, 0x10, RZ ;  /* 0x000000100c057810 */ /* 0x000fe20007ffe0ff */
[----:B------:R-:W-:Y:S03]  /*12c40*/  BSSY B0, `(.L_x_1698) ;  /* 0x000000c000007945 */ /* 0x000fe60003800000 */
[----:B------:R-:W-:-:S13]  /*12c50*/  ISETP.GE.AND P0, PT, R5, R0, PT ;  /* 0x000000000500720c */ /* 0x000fda0003f06270 */
[----:B------:R-:W-:Y:S05]  /*12c60*/  @P0 BRA `(.L_x_1699) ;  /* 0x0000009000000947 */ /* 0x000fea0003800000 */
[----:B------:R-:W5:Y:S01]  /*12c70*/  LDL R8, [R1+0xc] ;  /* 0x00000c0001087983 */ /* 0x000f620000100800 */
[----:B------:R-:W-:Y:S02]  /*12c80*/  ISETP.GE.AND P0, PT, R250, c[0x0][0x3c8], PT ;  /* 0x0000f200fa007a0c */ /* 0x000fe40003f06270 */
[----:B-----5:R-:W-:-:S13]  /*12c90*/  ISETP.GE.AND P1, PT, R8, c[0x0][0x3c8], PT ;  /* 0x0000f20008007a0c */ /* 0x020fda0003f26270 */
[-C--:B-1----:R-:W-:Y:S02]  /*12ca0*/  @!P1 LEA R6, P3, R8, R4.reuse, 0x1 ;  /* 0x0000000408069211 */ /* 0x082fe400078608ff */
[----:B------:R-:W-:Y:S02]  /*12cb0*/  @!P0 LEA R4, P2, R250, R4, 0x1 ;  /* 0x00000004fa048211 */ /* 0x000fe400078408ff */
[-C--:B--2---:R-:W-:Y:S02]  /*12cc0*/  @!P1 LEA.HI.X R7, R8, R11.reuse, R246, 0x1, P3 ;  /* 0x0000000b08079211 */ /* 0x084fe400018f0cf6 */
[----:B------:R-:W-:-:S03]  /*12cd0*/  @!P0 LEA.HI.X R5, R250, R11, R245, 0x1, P2 ;  /* 0x0000000bfa058211 */ /* 0x000fc600010f0cf5 */
[----:B------:R1:W-:Y:S04]  /*12ce0*/  @!P1 ST.E.128 [R6.64], RZ ;  /* 0x000000ff06009985 */ /* 0x0003e8000c101d06 */
[----:B------:R1:W-:Y:S02]  /*12cf0*/  @!P0 ST.E.128 [R4.64], RZ ;  /* 0x000000ff04008985 */ /* 0x0003e4000c101d06 */
.L_x_1699:
[----:B------:R-:W-:Y:S05]  /*12d00*/  BSYNC B0 ;  /* 0x0000000000007941 */ /* 0x000fea0003800000 */
.L_x_1698:
[----:B------:R-:W-:Y:S05]  /*12d10*/  BRA.DIV ~URZ, `(.L_x_1700) ;  /* 0x000046c27f007947 */ /* 0x000fea000b800000 */
[----:B--2---:R2:W3:Y:S02]  /*12d20*/  SHFL.IDX PT, R11, R3, 0x2, 0x181f ;  /* 0x00581f00030b7f89 */ /* 0x0044e400000e0000 */
.L_x_1754:
[----:B------:R-:W-:Y:S05]  /*12d30*/  BRA.DIV ~URZ, `(.L_x_1701) ;  /* 0x000047127f007947 */ /* 0x000fea000b800000 */
[----:B-1----:R1:W2:Y:S02]  /*12d40*/  SHFL.IDX PT, R4, R10, 0x2, 0x181f ;  /* 0x00581f000a047f89 */ /* 0x0022a400000e0000 */
.L_x_1755:
[----:B------:R-:W-:Y:S01]  /*12d50*/  IADD3 R5, R12, 0x20, RZ ;  /* 0x000000200c057810 */ /* 0x000fe20007ffe0ff */
[----:B------:R-:W-:Y:S03]  /*12d60*/  BSSY B0, `(.L_x_1702) ;  /* 0x000000c000007945 */ /* 0x000fe60003800000 */
[----:B------:R-:W-:-:S13]  /*12d70*/  ISETP.GE.AND P0, PT, R5, R0, PT ;  /* 0x000000000500720c */ /* 0x000fda0003f06270 */
[----:B------:R-:W-:Y:S05]  /*12d80*/  @P0 BRA `(.L_x_1703) ;  /* 0x0000009000000947 */ /* 0x000fea0003800000 */
[----:B------:R-:W5:Y:S01]  /*12d90*/  LDL R8, [R1+0xc] ;  /* 0x00000c0001087983 */ /* 0x000f620000100800 */
[----:B------:R-:W-:Y:S02]  /*12da0*/  ISETP.GE.AND P0, PT, R250, c[0x0][0x3c8], PT ;  /* 0x0000f200fa007a0c */ /* 0x000fe40003f06270 */
[----:B-----5:R-:W-:-:S13]  /*12db0*/  ISETP.GE.AND P1, PT, R8, c[0x0][0x3c8], PT ;  /* 0x0000f20008007a0c */ /* 0x020fda0003f26270 */
[-C--:B--2---:R-:W-:Y:S02]  /*12dc0*/  @!P1 LEA R6, P3, R8, R4.reuse, 0x1 ;  /* 0x0000000408069211 */ /* 0x084fe400078608ff */
[----:B------:R-:W-:Y:S02]  /*12dd0*/  @!P0 LEA R4, P2, R250, R4, 0x1 ;  /* 0x00000004fa048211 */ /* 0x000fe400078408ff */
[-C--:B---3--:R-:W-:Y:S02]  /*12de0*/  @!P1 LEA.HI.X R7, R8, R11.reuse, R246, 0x1, P3 ;  /* 0x0000000b08079211 */ /* 0x088fe400018f0cf6 */
[----:B------:R-:W-:-:S03]  /*12df0*/  @!P0 LEA.HI.X R5, R250, R11, R245, 0x1, P2 ;  /* 0x0000000bfa058211 */ /* 0x000fc600010f0cf5 */
[----:B------:R2:W-:Y:S04]  /*12e00*/  @!P1 ST.E.128 [R6.64], RZ ;  /* 0x000000ff06009985 */ /* 0x0005e8000c101d06 */
[----:B------:R2:W-:Y:S02]  /*12e10*/  @!P0 ST.E.128 [R4.64], RZ ;  /* 0x000000ff04008985 */ /* 0x0005e4000c101d06 */
.L_x_1703:
[----:B------:R-:W-:Y:S05]  /*12e20*/  BSYNC B0 ;  /* 0x0000000000007941 */ /* 0x000fea0003800000 */
.L_x_1702:
[----:B------:R-:W-:Y:S05]  /*12e30*/  BRA.DIV ~URZ, `(.L_x_1704) ;  /* 0x000046827f007947 */ /* 0x000fea000b800000 */
[----:B---3--:R3:W1:Y:S04]  /*12e40*/  SHFL.IDX PT, R11, R3, 0x3, 0x181f ;  /* 0x00781f00030b7f89 */ /* 0x00866800000e0000 */
[----:B--2---:R3:W2:Y:S02]  /*12e50*/  SHFL.IDX PT, R4, R10, 0x3, 0x181f ;  /* 0x00781f000a047f89 */ /* 0x0046a400000e0000 */
.L_x_1756:
        /* <DEDUP_REMOVED lines=9> */
[-C--:B-1----:R-:W-:Y:S02]  /*12ef0*/  @!P1 LEA.HI.X R7, R8, R11.reuse, R246, 0x1, P3 ;  /* 0x0000000b08079211 */ /* 0x082fe400018f0cf6 */
[----:B------:R-:W-:-:S03]  /*12f00*/  @!P0 LEA.HI.X R5, R250, R11, R245, 0x1, P2 ;  /* 0x0000000bfa058211 */ /* 0x000fc600010f0cf5 */
[----:B------:R1:W-:Y:S04]  /*12f10*/  @!P1 ST.E.128 [R6.64], RZ ;  /* 0x000000ff06009985 */ /* 0x0003e8000c101d06 */
[----:B------:R1:W-:Y:S02]  /*12f20*/  @!P0 ST.E.128 [R4.64], RZ ;  /* 0x000000ff04008985 */ /* 0x0003e4000c101d06 */
.L_x_1706:
[----:B------:R-:W-:Y:S05]  /*12f30*/  BSYNC B0 ;  /* 0x0000000000007941 */ /* 0x000fea0003800000 */
.L_x_1705:
[----:B------:R-:W-:Y:S05]  /*12f40*/  BRA.DIV ~URZ, `(.L_x_1707) ;  /* 0x000046427f007947 */ /* 0x000fea000b800000 */
[----:B-1----:R1:W3:Y:S02]  /*12f50*/  SHFL.IDX PT, R11, R3, 0x4, 0x181f ;  /* 0x00981f00030b7f89 */ /* 0x0022e400000e0000 */
.L_x_1757:
[----:B------:R-:W-:Y:S05]  /*12f60*/  BRA.DIV ~URZ, `(.L_x_1708) ;  /* 0x000046927f007947 */ /* 0x000fea000b800000 */
[----:B--2---:R2:W1:Y:S02]  /*12f70*/  SHFL.IDX PT, R4, R10, 0x4, 0x181f ;  /* 0x00981f000a047f89 */ /* 0x00446400000e0000 */
.L_x_1758:
        /* <DEDUP_REMOVED lines=13> */
.L_x_1710:
[----:B------:R-:W-:Y:S05]  /*13050*/  BSYNC B0 ;  /* 0x0000000000007941 */ /* 0x000fea0003800000 */
.L_x_1709:
[----:B------:R-:W-:Y:S05]  /*13060*/  BRA.DIV ~URZ, `(.L_x_1711) ;  /* 0x000046027f007947 */ /* 0x000fea000b800000 */
[----:B---3--:R3:W2:Y:S04]  /*13070*/  SHFL.IDX PT, R11, R3, 0x5, 0x181f ;  /* 0x00b81f00030b7f89 */ /* 0x0086a800000e0000 */
[----:B-1----:R3:W1:Y:S02]  /*13080*/  SHFL.IDX PT, R4, R10, 0x5, 0x181f ;  /* 0x00b81f000a047f89 */ /* 0x00266400000e0000 */
.L_x_1759:
        /* <DEDUP_REMOVED lines=13> */
.L_x_1713:
[----:B------:R-:W-:Y:S05]  /*13160*/  BSYNC B0 ;  /* 0x0000000000007941 */ /* 0x000fea0003800000 */
.L_x_1712:
[----:B------:R-:W-:Y:S05]  /*13170*/  BRA.DIV ~URZ, `(.L_x_1714) ;  /* 0x000045c27f007947 */ /* 0x000fea000b800000 */
[----:B--2---:R2:W3:Y:S02]  /*13180*/  SHFL.IDX PT, R11, R3, 0x6, 0x181f ;  /* 0x00d81f00030b7f89 */ /* 0x0044e400000e0000 */
.L_x_1760:
[----:B------:R-:W-:Y:S05]  /*13190*/  BRA.DIV ~URZ, `(.L_x_1715) ;  /* 0x000046127f007947 */ /* 0x000fea000b800000 */
[----:B-1----:R1:W2:Y:S02]  /*131a0*/  SHFL.IDX PT, R4, R10, 0x6, 0x181f ;  /* 0x00d81f000a047f89 */ /* 0x0022a400000e0000 */
.L_x_1761:
        /* <DEDUP_REMOVED lines=13> */
.L_x_1717:
[----:B------:R-:W-:Y:S05]  /*13280*/  BSYNC B0 ;  /* 0x0000000000007941 */ /* 0x000fea0003800000 */
.L_x_1716:
[----:B------:R-:W-:Y:S05]  /*13290*/  BRA.DIV ~URZ, `(.L_x_1718) ;  /* 0x000045827f007947 */ /* 0x000fea000b800000 */
[----:B--23--:R-:W2:Y:S04]  /*132a0*/  SHFL.IDX PT, R3, R3, 0x7, 0x181f ;  /* 0x00f81f0003037f89 */ /* 0x00cea800000e0000 */
[----:B-1--4-:R-:W1:Y:S02]  /*132b0*/  SHFL.IDX PT, R10, R10, 0x7, 0x181f ;  /* 0x00f81f000a0a7f89 */ /* 0x012e6400000e0000 */
.L_x_1762:
[----:B------:R-:W-:-:S04]  /*132c0*/  IADD3 R12, R12, 0x70, RZ ;  /* 0x000000700c0c7810 */ /* 0x000fc80007ffe0ff */
[----:B------:R-:W-:-:S13]  /*132d0*/  ISETP.GE.AND P0, PT, R12, R0, PT ;  /* 0x000000000c00720c */ /* 0x000fda0003f06270 */
[----:B------:R-:W-:Y:S05]  /*132e0*/  @P0 BRA `(.L_x_1690) ;  /* 0x0000009000000947 */ /* 0x000fea0003800000 */
[----:B------:R-:W3:Y:S01]  /*132f0*/  LDL R6, [R1+0xc] ;  /* 0x00000c0001067983 */ /* 0x000ee20000100800 */
[----:B------:R-:W-:Y:S02]  /*13300*/  ISETP.GE.AND P0, PT, R250, c[0x0][0x3c8], PT ;  /* 0x0000f200fa007a0c */ /* 0x000fe40003f06270 */
[----:B---3--:R-:W-:-:S13]  /*13310*/  ISETP.GE.AND P1, PT, R6, c[0x0][0x3c8], PT ;  /* 0x0000f20006007a0c */ /* 0x008fda0003f26270 */
[-C--:B-1----:R-:W-:Y:S02]  /*13320*/  @!P1 LEA R4, P3, R6, R10.reuse, 0x1 ;  /* 0x0000000a06049211 */ /* 0x082fe400078608ff */
[----:B------:R-:W-:Y:S02]  /*13330*/  @!P0 LEA R10, P2, R250, R10, 0x1 ;  /* 0x0000000afa0a8211 */ /* 0x000fe400078408ff */
[-C--:B--2---:R-:W-:Y:S02]  /*13340*/  @!P1 LEA.HI.X R5, R6, R3.reuse, R246, 0x1, P3 ;  /* 0x0000000306059211 */ /* 0x084fe400018f0cf6 */
[----:B------:R-:W-:-:S03]  /*13350*/  @!P0 LEA.HI.X R11, R250, R3, R245, 0x1, P2 ;  /* 0x00000003fa0b8211 */ /* 0x000fc600010f0cf5 */
[----:B------:R1:W-:Y:S04]  /*13360*/  @!P1 ST.E.128 [R4.64], RZ ;  /* 0x000000ff04009985 */ /* 0x0003e8000c101d06 */
[----:B------:R1:W-:Y:S02]  /*13370*/  @!P0 ST.E.128 [R10.64], RZ ;  /* 0x000000ff0a008985 */ /* 0x0003e4000c101d06 */
.L_x_1690:
[----:B------:R-:W-:Y:S05]  /*13380*/  BSYNC B1 ;  /* 0x0000000000017941 */ /* 0x000fea0003800000 */
.L_x_1673:
[----:B----4-:R-:W3:Y:S02]  /*13390*/  LDL R0, [R1+0x14] ;  /* 0x0000140001007983 */ /* 0x010ee40000100800 */
        /* <DEDUP_REMOVED lines=8> */
[----:B-1----:R1:W4:Y:S02]  /*13420*/  SHFL.IDX PT, R5, R2, RZ, 0x1f ;  /* 0x00001fff02057589 */ /* 0x00232400000e0000 */
.L_x_1763:
[----:B------:R-:W-:Y:S01]  /*13430*/  WARPSYNC 0xffffffff ;  /* 0xffffffff00007948 */ /* 0x000fe20003800000 */
[----:B------:R-:W-:Y:S06]  /*13440*/  BAR.SYNC.DEFER_BLOCKING 0x4, 0x80 ;  /* 0x0102000000007b1d */ /* 0x000fec0000010000 */
[----:B----4-:R4:W-:Y:S04]  /*13450*/  STL [R1+0x10], R5 ;  /* 0x0000100501007387 */ /* 0x0109e80000100800 */
[----:B------:R4:W-:Y:S04]  /*13460*/  @!P4 STS [0x10100], R2 ;  /* 0x01010002ff00c388 */ /* 0x0009e80000000800 */
[----:B------:R-:W-:Y:S06]  /*13470*/  BAR.ARV 0x5, 0x80 ;  /* 0x0142000000007b1d */ /* 0x000fec0000002000 */
.L_x_1719:
[----:B---3--:R-:W3:Y:S02]  /*13480*/  LDL R0, [R1+0x10] ;  /* 0x0000100001007983 */ /* 0x008ee40000100800 */
[----:B---3--:R-:W-:-:S13]  /*13490*/  ISETP.GE.AND P0, PT, R0, c[0x0][0x538], PT ;  /* 0x00014e0000007a0c */ /* 0x008fda0003f06270 */
[----:B-12-45:R-:W-:Y:S01]  /*134a0*/  @P0 CALL.REL.NOINC `(.L_x_1721) ;  /* 0x0000001000000944 */ /* 0x036fe20003c00000 */
[----:B------:R-:W-:Y:S05]  /*134b0*/  BRA `(.L_x_1722) ;  /* 0xfffed3d000007947 */ /* 0x000fea000383ffff */
.L_x_1721:
[----:B------:R-:W-:Y:S05]  /*134c0*/  EXIT ;  /* 0x000000000000794d */ /* 0x000fea0003800000 */
.L_x_1617:
[----:B------:R-:W-:Y:S01]  /*134d0*/  IMAD.MOV.U32 R7, RZ, RZ, R10 ;  /* 0x000000ffff077224 */ /* 0x000fe200078e000a */
[----:B------:R-:W-:Y:S01]  /*134e0*/  MOV R6, RZ ;  /* 0x000000ff00067202 */ /* 0x000fe20000000f00 */
[----:B------:R-:W-:Y:S01]  /*134f0*/  IMAD.MOV.U32 R5, RZ, RZ, 0x181f ;  /* 0x0000181fff057424 */ /* 0x000fe200078e00ff */
[----:B------:R-:W-:Y:S02]  /*13500*/  MOV R4, 0x13520 ;  /* 0x0001352000047802 */ /* 0x000fe40000000f00 */
[----:B-----5:R-:W-:Y:S05]  /*13510*/  CALL.REL.NOINC `($__internal_5_$__cuda_sm70_shflsync_idx_p) ;  /* 0x000044a000007944 */ /* 0x020fea0003c00000 */
[----:B------:R-:W-:Y:S01]  /*13520*/  MOV R12, R5 ;  /* 0x00000005000c7202 */ /* 0x000fe20000000f00 */
[----:B------:R-:W-:Y:S05]  /*13530*/  BRA `(.L_x_1723) ;  /* 0xfffedea000007947 */ /* 0x000fea000383ffff */
.L_x_1618:
[----:B------:R-:W-:Y:S01]  /*13540*/  IMAD.MOV.U32 R7, RZ, RZ, R11 ;  /* 0x000000ffff077224 */ /* 0x000fe200078e000b */
[----:B------:R-:W-:Y:S01]  /*13550*/  MOV R6, RZ ;  /* 0x000000ff00067202 */ /* 0x000fe20000000f00 */
[----:B------:R-:W-:Y:S01]  /*13560*/  IMAD.MOV.U32 R5, RZ, RZ, 0x181f ;  /* 0x0000181fff057424 */ /* 0x000fe200078e00ff */
[----:B------:R-:W-:Y:S02]  /*13570*/  MOV R4, 0x13590 ;  /* 0x0001359000047802 */ /* 0x000fe40000000f00 */
[----:B-12--5:R-:W-:Y:S05]  /*13580*/  CALL.REL.NOINC `($__internal_5_$__cuda_sm70_shflsync_idx_p) ;  /* 0x0000443000007944 */ /* 0x026fea0003c00000 */
[----:B------:R-:W-:Y:S01]  /*13590*/  MOV R4, R5 ;  /* 0x0000000500047202 */ /* 0x000fe20000000f00 */
[----:B------:R-:W-:Y:S05]  /*135a0*/  BRA `(.L_x_1724) ;  /* 0xfffede5000007947 */ /* 0x000fea000383ffff */
.L_x_1621:
[----:B--2---:R-:W-:Y:S01]  /*135b0*/  IMAD.MOV.U32 R7, RZ, RZ, R10 ;  /* 0x000000ffff077224 */ /* 0x004fe200078e000a */
[----:B------:R-:W-:Y:S01]  /*135c0*/  MOV R6, 0x1 ;  /* 0x0000000100067802 */ /* 0x000fe20000000f00 */
[----:B------:R-:W-:Y:S01]  /*135d0*/  IMAD.MOV.U32 R5, RZ, RZ, 0x181f ;  /* 0x0000181fff057424 */ /* 0x000fe200078e00ff */
[----:B----4-:R-:W-:-:S02]  /*135e0*/  MOV R4, 0x13600 ;  /* 0x0001360000047802 */ /* 0x010fc40000000f00 */
[----:B-1---5:R-:W-:Y:S05]  /*135f0*/  CALL.REL.NOINC `($__internal_5_$__cuda_sm70_shflsync_idx_p) ;  /* 0x000043c000007944 */ /* 0x022fea0003c00000 */
[----:B------:R-:W-:Y:S01]  /*13600*/  IMAD.MOV.U32 R12, RZ, RZ, R5 ;  /* 0x000000ffff0c7224 */ /* 0x000fe200078e0005 */
[----:B------:R-:W-:Y:S01]  /*13610*/  MOV R6, 0x1 ;  /* 0x0000000100067802 */ /* 0x000fe20000000f00 */
[----:B------:R-:W-:Y:S01]  /*13620*/  IMAD.MOV.U32 R7, RZ, RZ, R11 ;  /* 0x000000ffff077224 */ /* 0x000fe200078e000b */
[----:B------:R-:W-:-:S02]  /*13630*/  MOV R5, 0x181f ;  /* 0x0000181f00057802 */ /* 0x000fc40000000f00 */
[----:B------:R-:W-:Y:S02]  /*13640*/  MOV R4, 0x13660 ;  /* 0x0001366000047802 */ /* 0x000fe40000000f00 */
[----:B------:R-:W-:Y:S05]  /*13650*/  CALL.REL.NOINC `($__internal_5_$__cuda_sm70_shflsync_idx_p) ;  /* 0x0000436000007944 */ /* 0x000fea0003c00000 */
[----:B------:R-:W-:Y:S01]  /*13660*/  MOV R4, R5 ;  /* 0x0000000500047202 */ /* 0x000fe20000000f00 */
[----:B------:R-:W-:Y:S05]  /*13670*/  BRA `(.L_x_1725) ;  /* 0xfffedf0000007947 */ /* 0x000fea000383ffff */
.L_x_1624:
[----:B--2---:R-:W-:Y:S01]  /*13680*/  IMAD.MOV.U32 R7, RZ, RZ, R10 ;  /* 0x000000ffff077224 */ /* 0x004fe200078e000a */
[----:B------:R-:W-:Y:S01]  /*13690*/  MOV R6, 0x2 ;  /* 0x0000000200067802 */ /* 0x000fe20000000f00 */
[----:B------:R-:W-:Y:S01]  /*136a0*/  IMAD.MOV.U32 R5, RZ, RZ, 0x181f ;  /* 0x0000181fff057424 */ /* 0x000fe200078e00ff */
[----:B----4-:R-:W-:Y:S02]  /*136b0*/  MOV R4, 0x136d0 ;  /* 0x000136d000047802 */ /* 0x010fe40000000f00 */
[----:B-1-3-5:R-:W-:Y:S05]  /*136c0*/  CALL.REL.NOINC `($__internal_5_$__cuda_sm70_shflsync_idx_p) ;  /* 0x000042f000007944 */ /* 0x02afea0003c00000 */
[----:B------:R-:W-:Y:S01]  /*136d0*/  MOV R12, R5 ;  /* 0x00000005000c7202 */ /* 0x000fe20000000f00 */
[----:B------:R-:W-:Y:S05]  /*136e0*/  BRA `(.L_x_1726) ;  /* 0xfffedfa000007947 */ /* 0x000fea000383ffff */
.L_x_1625:
[----:B--2---:R-:W-:Y:S01]  /*136f0*/  IMAD.MOV.U32 R7, RZ, RZ, R11 ;  /* 0x000000ffff077224 */ /* 0x004fe200078e000b */
[----:B------:R-:W-:Y:S01]  /*13700*/  MOV R6, 0x2 ;  /* 0x0000000200067802 */ /* 0x000fe20000000f00 */
[----:B------:R-:W-:Y:S01]  /*13710*/  IMAD.MOV.U32 R5, RZ, RZ, 0x181f ;  /* 0x0000181fff057424 */ /* 0x000fe200078e00ff */
[----:B----4-:R-:W-:Y:S02]  /*13720*/  MOV R4, 0x13740 ;  /* 0x0001374000047802 */ /* 0x010fe40000000f00 */
[----:B-1-3-5:R-:W-:Y:S05]  /*13730*/  CALL.REL.NOINC `($__internal_5_$__cuda_sm70_shflsync_idx_p) ;  /* 0x0000428000007944 */ /* 0x02afea0003c00000 */
[----:B------:R-:W-:Y:S01]  /*13740*/  MOV R4, R5 ;  /* 0x0000000500047202 */ /* 0x000fe20000000f00 */
[----:B------:R-:W-:Y:S05]  /*13750*/  BRA `(.L_x_1727) ;  /* 0xfffedf5000007947 */ /* 0x000fea000383ffff */
.L_x_1628:
[----:B-1----:R-:W-:Y:S01]  /*13760*/  IMAD.MOV.U32 R7, RZ, RZ, R10 ;  /* 0x000000ffff077224 */ /* 0x002fe200078e000a */
[----:B------:R-:W-:Y:S01]  /*13770*/  MOV R6, 0x3 ;  /* 0x0000000300067802 */ /* 0x000fe20000000f00 */
[----:B------:R-:W-:Y:S01]  /*13780*/  IMAD.MOV.U32 R5, RZ, RZ, 0x181f ;  /* 0x0000181fff057424 */ /* 0x000fe200078e00ff */
[----:B----4-:R-:W-:-:S02]  /*13790*/  MOV R4, 0x137b0 ;  /* 0x000137b000047802 */ /* 0x010fc40000000f00 */
[----:B--23-5:R-:W-:Y:S05]  /*137a0*/  CALL.REL.NOINC `($__internal_5_$__cuda_sm70_shflsync_idx_p) ;  /* 0x0000421000007944 */ /* 0x02cfea0003c00000 */
        /* <DEDUP_REMOVED lines=8> */
.L_x_1631:
[----:B--2---:R-:W-:Y:S01]  /*13830*/  IMAD.MOV.U32 R7, RZ, RZ, R10 ;  /* 0x000000ffff077224 */ /* 0x004fe200078e000a */
[----:B------:R-:W-:Y:S01]  /*13840*/  MOV R6, 0x4 ;  /* 0x0000000400067802 */ /* 0x000fe20000000f00 */
[----:B------:R-:W-:Y:S01]  /*13850*/  IMAD.MOV.U32 R5, RZ, RZ, 0x181f ;  /* 0x0000181fff057424 */ /* 0x000fe200078e00ff */
[----:B----4-:R-:W-:Y:S02]  /*13860*/  MOV R4, 0x13880 ;  /* 0x0001388000047802 */ /* 0x010fe40000000f00 */
[----:B-1-3-5:R-:W-:Y:S05]  /*13870*/  CALL.REL.NOINC `($__internal_5_$__cuda_sm70_shflsync_idx_p) ;  /* 0x0000414000007944 */ /* 0x02afea0003c00000 */
[----:B------:R-:W-:Y:S01]  /*13880*/  MOV R12, R5 ;  /* 0x00000005000c7202 */ /* 0x000fe20000000f00 */
[----:B------:R-:W-:Y:S05]  /*13890*/  BRA `(.L_x_1729) ;  /* 0xfffee04000007947 */ /* 0x000fea000383ffff */
.L_x_1632:
[----:B------:R-:W-:Y:S01]  /*138a0*/  IMAD.MOV.U32 R7, RZ, RZ, R11 ;  /* 0x000000ffff077224 */ /* 0x000fe200078e000b */
[----:B------:R-:W-:Y:S01]  /*138b0*/  MOV R6, 0x4 ;  /* 0x0000000400067802 */ /* 0x000fe20000000f00 */
[----:B------:R-:W-:Y:S01]  /*138c0*/  IMAD.MOV.U32 R5, RZ, RZ, 0x181f ;  /* 0x0000181fff057424 */ /* 0x000fe200078e00ff */
[----:B----4-:R-:W-:Y:S02]  /*138d0*/  MOV R4, 0x138f0 ;  /* 0x000138f000047802 */ /* 0x010fe40000000f00 */
[----:B-123-5:R-:W-:Y:S05]  /*138e0*/  CALL.REL.NOINC `($__internal_5_$__cuda_sm70_shflsync_idx_p) ;  /* 0x000040d000007944 */ /* 0x02efea0003c00000 */
[----:B------:R-:W-:Y:S01]  /*138f0*/  MOV R4, R5 ;  /* 0x0000000500047202 */ /* 0x000fe20000000f00 */
[----:B------:R-:W-:Y:S05]  /*13900*/  BRA `(.L_x_1730) ;  /* 0xfffedff000007947 */ /* 0x000fea000383ffff */
.L_x_1635:
[----:B-1----:R-:W-:Y:S01]  /*13910*/  IMAD.MOV.U32 R7, RZ, RZ, R10 ;  /* 0x000000ffff077224 */ /* 0x002fe200078e000a */
[----:B------:R-:W-:Y:S01]  /*13920*/  MOV R6, 0x5 ;  /* 0x0000000500067802 */ /* 0x000fe20000000f00 */
[----:B------:R-:W-:Y:S01]  /*13930*/  IMAD.MOV.U32 R5, RZ, RZ, 0x181f ;  /* 0x0000181fff057424 */ /* 0x000fe200078e00ff */
[----:B--2---:R-:W-:-:S02]  /*13940*/  MOV R4, 0x13960 ;  /* 0x0001396000047802 */ /* 0x004fc40000000f00 */
[----:B---345:R-:W-:Y:S05]  /*13950*/  CALL.REL.NOINC `($__internal_5_$__cuda_sm70_shflsync_idx_p) ;  /* 0x0000406000007944 */ /* 0x038fea0003c00000 */
        /* <DEDUP_REMOVED lines=8> */
.L_x_1638:
[----:B--2---:R-:W-:Y:S01]  /*139e0*/  IMAD.MOV.U32 R7, RZ, RZ, R10 ;  /* 0x000000ffff077224 */ /* 0x004fe200078e000a */
[----:B------:R-:W-:Y:S01]  /*139f0*/  MOV R6, 0x6 ;  /* 0x0000000600067802 */ /* 0x000fe20000000f00 */
[----:B------:R-:W-:Y:S01]  /*13a00*/  IMAD.MOV.U32 R5, RZ, RZ, 0x181f ;  /* 0x0000181fff057424 */ /* 0x000fe200078e00ff */
[----:B------:R-:W-:Y:S02]  /*13a10*/  MOV R4, 0x13a30 ;  /* 0x00013a3000047802 */ /* 0x000fe40000000f00 */
[----:B-1-345:R-:W-:Y:S05]  /*13a20*/  CALL.REL.NOINC `($__internal_5_$__cuda_sm70_shflsync_idx_p) ;  /* 0x00003f9000007944 */ /* 0x03afea0003c00000 */
[----:B------:R-:W-:Y:S01]  /*13a30*/  MOV R12, R5 ;  /* 0x00000005000c7202 */ /* 0x000fe20000000f00 */
[----:B------:R-:W-:Y:S05]  /*13a40*/  BRA `(.L_x_1732) ;  /* 0xfffee0e000007947 */ /* 0x000fea000383ffff */
.L_x_1639:
[----:B--2---:R-:W-:Y:S01]  /*13a50*/  IMAD.MOV.U32 R7, RZ, RZ, R11 ;  /* 0x000000ffff077224 */ /* 0x004fe200078e000b */
[----:B------:R-:W-:Y:S01]  /*13a60*/  MOV R6, 0x6 ;  /* 0x0000000600067802 */ /* 0x000fe20000000f00 */
[----:B------:R-:W-:Y:S01]  /*13a70*/  IMAD.MOV.U32 R5, RZ, RZ, 0x181f ;  /* 0x0000181fff057424 */ /* 0x000fe200078e00ff */
[----:B------:R-:W-:Y:S02]  /*13a80*/  MOV R4, 0x13aa0 ;  /* 0x00013aa000047802 */ /* 0x000fe40000000f00 */
[----:B-1-345:R-:W-:Y:S05]  /*13a90*/  CALL.REL.NOINC `($__internal_5_$__cuda_sm70_shflsync_idx_p) ;  /* 0x00003f2000007944 */ /* 0x03afea0003c00000 */
[----:B------:R-:W-:Y:S01]  /*13aa0*/  MOV R4, R5 ;  /* 0x0000000500047202 */ /* 0x000fe20000000f00 */
[----:B------:R-:W-:Y:S05]  /*13ab0*/  BRA `(.L_x_1733) ;  /* 0xfffee09000007947 */ /* 0x000fea000383ffff */
.L_x_1642:
[----:B-1----:R-:W-:Y:S01]  /*13ac0*/  IMAD.MOV.U32 R7, RZ, RZ, R10 ;  /* 0x000000ffff077224 */ /* 0x002fe200078e000a */
[----:B------:R-:W-:Y:S01]  /*13ad0*/  MOV R6, 0x7 ;  /* 0x0000000700067802 */ /* 0x000fe20000000f00 */
[----:B------:R-:W-:Y:S01]  /*13ae0*/  IMAD.MOV.U32 R5, RZ, RZ, 0x181f ;  /* 0x0000181fff057424 */ /* 0x000fe200078e00ff */
[----:B---3--:R-:W-:-:S02]  /*13af0*/  MOV R4, 0x13b10 ;  /* 0x00013b1000047802 */ /* 0x008fc40000000f00 */
        /* <DEDUP_REMOVED lines=9> */
.L_x_1645:
[----:B------:R-:W-:Y:S01]  /*13b90*/  IMAD.MOV.U32 R7, RZ, RZ, R10 ;  /* 0x000000ffff077224 */ /* 0x000fe200078e000a */
[----:B------:R-:W-:Y:S01]  /*13ba0*/  MOV R6, RZ ;  /* 0x000000ff00067202 */ /* 0x000fe20000000f00 */
[----:B------:R-:W-:Y:S01]  /*13bb0*/  IMAD.MOV.U32 R5, RZ, RZ, 0x181f ;  /* 0x0000181fff057424 */ /* 0x000fe200078e00ff */
[----:B------:R-:W-:Y:S02]  /*13bc0*/  MOV R4, 0x13be0 ;  /* 0x00013be000047802 */ /* 0x000fe40000000f00 */
[----:B-1----:R-:W-:Y:S05]  /*13bd0*/  CALL.REL.NOINC `($__internal_5_$__cuda_sm70_shflsync_idx_p) ;  /* 0x00003de000007944 */ /* 0x002fea0003c00000 */
[----:B------:R-:W-:Y:S01]  /*13be0*/  MOV R12, R5 ;  /* 0x00000005000c7202 */ /* 0x000fe20000000f00 */
[----:B------:R-:W-:Y:S05]  /*13bf0*/  BRA `(.L_x_1735) ;  /* 0xffff021000007947 */ /* 0x000fea000383ffff */
.L_x_1646:
[----:B------:R-:W-:Y:S01]  /*13c00*/  IMAD.MOV.U32 R7, RZ, RZ, R11 ;  /* 0x000000ffff077224 */ /* 0x000fe200078e000b */
[----:B------:R-:W-:Y:S01]  /*13c10*/  MOV R6, RZ ;  /* 0x000000ff00067202 */ /* 0x000fe20000000f00 */
[----:B------:R-:W-:Y:S01]  /*13c20*/  IMAD.MOV.U32 R5, RZ, RZ, 0x181f ;  /* 0x0000181fff057424 */ /* 0x000fe200078e00ff */
[----:B------:R-:W-:Y:S02]  /*13c30*/  MOV R4, 0x13c50 ;  /* 0x00013c5000047802 */ /* 0x000fe40000000f00 */
[----:B-123--:R-:W-:Y:S05]  /*13c40*/  CALL.REL.NOINC `($__internal_5_$__cuda_sm70_shflsync_idx_p) ;  /* 0x00003d7000007944 */ /* 0x00efea0003c00000 */
[----:B------:R-:W2:Y:S01]  /*13c50*/  LDL R4, [R1+0xc] ;  /* 0x00000c0001047983 */ /* 0x000ea20000100800 */
[----:B------:R-:W-:Y:S02]  /*13c60*/  ISETP.GE.AND P0, PT, R250, c[0x0][0x1d4], PT ;  /* 0x00007500fa007a0c */ /* 0x000fe40003f06270 */
[----:B------:R-:W-:-:S02]  /*13c70*/  IADD3 R6, P5, R5, R137, RZ ;  /* 0x0000008905067210 */ /* 0x000fc40007fbe0ff */
[----:B------:R-:W-:-:S03]  /*13c80*/  SEL R13, RZ, 0x10, P0 ;  /* 0x00000010ff0d7807 */ /* 0x000fc60000000000 */
[----:B------:R-:W-:Y:S01]  /*13c90*/  IMAD.X R7, R12, 0x1, R136, P5 ;  /* 0x000000010c077824 */ /* 0x000fe200028e0688 */
[----:B--2---:R-:W-:Y:S02]  /*13ca0*/  ISETP.GE.AND P2, PT, R4, c[0x0][0x1d4], PT ;  /* 0x0000750004007a0c */ /* 0x004fe40003f46270 */
[----:B------:R-:W-:Y:S02]  /*13cb0*/  IADD3 R4, P6, R5, R51, RZ ;  /* 0x0000003305047210 */ /* 0x000fe40007fde0ff */
[----:B------:R-:W-:-:S03]  /*13cc0*/  SEL R14, RZ, 0x10, P2 ;  /* 0x00000010ff0e7807 */ /* 0x000fc60001000000 */
[----:B------:R-:W-:-:S06]  /*13cd0*/  IMAD.X R5, R12, 0x1, R50, P6 ;  /* 0x000000010c057824 */ /* 0x000fcc00030e0632 */
[----:B------:R-:W-:Y:S01]  /*13ce0*/  @!PT LDS RZ, [RZ] ;  /* 0x00000000fffff984 */ /* 0x000fe20000000800 */
[----:B------:R-:W-:Y:S01]  /*13cf0*/  @!PT LDS RZ, [RZ] ;  /* 0x00000000fffff984 */ /* 0x000fe20000000800 */
[----:B------:R-:W-:Y:S01]  /*13d00*/  @!PT LDS RZ, [RZ] ;  /* 0x00000000fffff984 */ /* 0x000fe20000000800 */
[----:B------:R1:W-:Y:S04]  /*13d10*/  LDGSTS.E.BYPASS.LTC128B.128 [R251+0x4100], [R4.64], !P2 ;  /* 0x0410000004fb7fae */ /* 0x0003e8000d101d46 */
[----:B------:R2:W-:Y:S01]  /*13d20*/  LDGSTS.E.BYPASS.LTC128B.128 [R251+0x6100], [R6.64], !P0 ;  /* 0x0610000006fb7fae */ /* 0x0005e2000c101d46 */
[----:B-1----:R-:W-:Y:S01]  /*13d30*/  IMAD.MOV.U32 R5, RZ, RZ, 0x181f ;  /* 0x0000181fff057424 */ /* 0x002fe200078e00ff */
[----:B------:R-:W-:Y:S01]  /*13d40*/  MOV R4, 0x13d80 ;  /* 0x00013d8000047802 */ /* 0x000fe20000000f00 */
[----:B--2---:R-:W-:Y:S02]  /*13d50*/  IMAD.MOV.U32 R7, RZ, RZ, R10 ;  /* 0x000000ffff077224 */ /* 0x004fe400078e000a */
[----:B------:R-:W-:Y:S02]  /*13d60*/  IMAD.MOV.U32 R6, RZ, RZ, 0x1 ;  /* 0x00000001ff067424 */ /* 0x000fe400078e00ff */
[----:B------:R-:W-:Y:S05]  /*13d70*/  CALL.REL.NOINC `($__internal_5_$__cuda_sm70_shflsync_idx_p) ;  /* 0x00003c4000007944 */ /* 0x000fea0003c00000 */
[----:B------:R-:W-:Y:S01]  /*13d80*/  IMAD.MOV.U32 R12, RZ, RZ, R5 ;  /* 0x000000ffff0c7224 */ /* 0x000fe200078e0005 */
[----:B------:R-:W-:Y:S01]  /*13d90*/  MOV R6, 0x1 ;  /* 0x0000000100067802 */ /* 0x000fe20000000f00 */
[----:B------:R-:W-:Y:S01]  /*13da0*/  IMAD.MOV.U32 R7, RZ, RZ, R11 ;  /* 0x000000ffff077224 */ /* 0x000fe200078e000b */
[----:B------:R-:W-:-:S02]  /*13db0*/  MOV R5, 0x181f ;  /* 0x0000181f00057802 */ /* 0x000fc40000000f00 */
[----:B------:R-:W-:Y:S02]  /*13dc0*/  MOV R4, 0x13de0 ;  /* 0x00013de000047802 */ /* 0x000fe40000000f00 */
[----:B------:R-:W-:Y:S05]  /*13dd0*/  CALL.REL.NOINC `($__internal_5_$__cuda_sm70_shflsync_idx_p) ;  /* 0x00003be000007944 */ /* 0x000fea0003c00000 */
[----:B------:R-:W-:Y:S02]  /*13de0*/  IADD3 R6, -R14, 0x10, RZ ;  /* 0x000000100e067810 */ /* 0x000fe40007ffe1ff */
        /* <DEDUP_REMOVED lines=13> */
[----:B------:R2:W-:Y:S01]  /*13ec0*/  LDGSTS.E.BYPASS.LTC128B.128.ZFILL [R251+0x6900], [R4.64], P5 ;  /* 0x0690000004fb7fae */ /* 0x0005e2000a941d46 */
[----:B-1----:R-:W-:Y:S02]  /*13ed0*/  IMAD.MOV.U32 R7, RZ, RZ, R10 ;  /* 0x000000ffff077224 */ /* 0x002fe400078e000a */
[----:B------:R-:W-:Y:S02]  /*13ee0*/  IMAD.MOV.U32 R6, RZ, RZ, 0x2 ;  /* 0x00000002ff067424 */ /* 0x000fe400078e00ff */
[----:B--2---:R-:W-:Y:S01]  /*13ef0*/  IMAD.MOV.U32 R5, RZ, RZ, 0x181f ;  /* 0x0000181fff057424 */ /* 0x004fe200078e00ff */
[----:B------:R-:W-:Y:S02]  /*13f00*/  MOV R4, 0x13f20 ;  /* 0x00013f2000047802 */ /* 0x000fe40000000f00 */
[----:B------:R-:W-:Y:S05]  /*13f10*/  CALL.REL.NOINC `($__internal_5_$__cuda_sm70_shflsync_idx_p) ;  /* 0x00003aa000007944 */ /* 0x000fea0003c00000 */
[----:B------:R-:W-:Y:S01]  /*13f20*/  IMAD.MOV.U32 R12, RZ, RZ, R5 ;  /* 0x000000ffff0c7224 */ /* 0x000fe200078e0005 */
[----:B------:R-:W-:Y:S01]  /*13f30*/  MOV R6, 0x2 ;  /* 0x0000000200067802 */ /* 0x000fe20000000f00 */
[----:B------:R-:W-:Y:S01]  /*13f40*/  IMAD.MOV.U32 R7, RZ, RZ, R11 ;  /* 0x000000ffff077224 */ /* 0x000fe200078e000b */
[----:B------:R-:W-:Y:S02]  /*13f50*/  MOV R5, 0x181f ;  /* 0x0000181f00057802 */ /* 0x000fe40000000f00 */
[----:B------:R-:W-:-:S02]  /*13f60*/  MOV R4, 0x13f80 ;  /* 0x00013f8000047802 */ /* 0x000fc40000000f00 */
[----:B------:R-:W-:Y:S05]  /*13f70*/  CALL.REL.NOINC `($__internal_5_$__cuda_sm70_shflsync_idx_p) ;  /* 0x00003a4000007944 */ /* 0x000fea0003c00000 */
[----:B------:R-:W-:Y:S02]  /*13f80*/  IADD3 R6, -R14, 0x10, RZ ;  /* 0x000000100e067810 */ /* 0x000fe40007ffe1ff */
[----:B------:R-:W-:-:S02]  /*13f90*/  IADD3 R4, -R13, 0x10, RZ ;  /* 0x000000100d047810 */ /* 0x000fc40007ffe1ff */
[----:B------:R-:W-:Y:S02]  /*13fa0*/  LOP3.LUT R6, R6, 0xf, RZ, 0xc0, !PT ;  /* 0x0000000f06067812 */ /* 0x000fe400078ec0ff */
[----:B------:R-:W-:Y:S02]  /*13fb0*/  ISETP.NE.U32.AND P6, PT, R14, RZ, PT ;  /* 0x000000ff0e00720c */ /* 0x000fe40003fc5070 */
[----:B------:R-:W-:Y:S02]  /*13fc0*/  IADD3 R6, P2, P0, R6, R5, R51 ;  /* 0x0000000506067210 */ /* 0x000fe4000785e033 */
[----:B------:R-:W-:Y:S02]  /*13fd0*/  LOP3.LUT R4, R4, 0xf, RZ, 0xc0, !PT ;  /* 0x0000000f04047812 */ /* 0x000fe400078ec0ff */
[----:B------:R-:W-:Y:S02]  /*13fe0*/  ISETP.NE.U32.AND P5, PT, R13, RZ, PT ;  /* 0x000000ff0d00720c */ /* 0x000fe40003fa5070 */
[----:B------:R-:W-:-:S02]  /*13ff0*/  IADD3.X R7, RZ, R12, R50, P2, P0 ;  /* 0x0000000cff077210 */ /* 0x000fc400017e0432 */
        /* <DEDUP_REMOVED lines=18> */
[----:B------:R-:W-:Y:S01]  /*14120*/  MOV R11, R5 ;  /* 0x00000005000b7202 */ /* 0x000fe20000000f00 */
[----:B------:R-:W-:Y:S05]  /*14130*/  BRA `(.L_x_1736) ;  /* 0xfffefec000007947 */ /* 0x000fea000383ffff */
.L_x_1647:
[----:B------:R-:W-:Y:S01]  /*14140*/  IMAD.MOV.U32 R6, RZ, RZ, RZ ;  /* 0x000000ffff067224 */ /* 0x000fe200078e00ff */
[----:B------:R-:W-:-:S02]  /*14150*/  MOV R5, 0x1c1f ;  /* 0x00001c1f00057802 */ /* 0x000fc40000000f00 */
[----:B------:R-:W-:Y:S02]  /*14160*/  MOV R4, 0x14180 ;  /* 0x0001418000047802 */ /* 0x000fe40000000f00 */
[----:B------:R-:W-:Y:S05]  /*14170*/  CALL.REL.NOINC `($__internal_5_$__cuda_sm70_shflsync_idx_p) ;  /* 0x0000384000007944 */ /* 0x000fea0003c00000 */
[----:B------:R-:W-:Y:S01]  /*14180*/  MOV R4, R5 ;  /* 0x0000000500047202 */ /* 0x000fe20000000f00 */
[----:B------:R-:W-:Y:S05]  /*14190*/  BRA `(.L_x_1737) ;  /* 0xffff003000007947 */ /* 0x000fea000383ffff */
.L_x_1648:
[----:B------:R-:W-:Y:S01]  /*141a0*/  IMAD.MOV.U32 R6, RZ, RZ, 0x1 ;  /* 0x00000001ff067424 */ /* 0x000fe200078e00ff */
[----:B------:R-:W-:Y:S02]  /*141b0*/  MOV R5, 0x1c1f ;  /* 0x00001c1f00057802 */ /* 0x000fe40000000f00 */
[----:B------:R-:W-:Y:S02]  /*141c0*/  MOV R4, 0x141e0 ;  /* 0x000141e000047802 */ /* 0x000fe40000000f00 */
[----:B-1----:R-:W-:Y:S05]  /*141d0*/  CALL.REL.NOINC `($__internal_5_$__cuda_sm70_shflsync_idx_p) ;  /* 0x000037e000007944 */ /* 0x002fea0003c00000 */
[----:B------:R-:W-:Y:S01]  /*141e0*/  IMAD.IADD R0, R3, 0x1, R5 ;  /* 0x0000000103007824 */ /* 0x000fe200078e0205 */
[----:B------:R-:W-:Y:S01]  /*141f0*/  MOV R4, 0x14440 ;  /* 0x0001444000047802 */ /* 0x000fe20000000f00 */
[----:B------:R-:W-:Y:S02]  /*14200*/  IMAD.MOV.U32 R6, RZ, RZ, 0x2 ;  /* 0x00000002ff067424 */ /* 0x000fe400078e00ff */
[----:B------:R-:W-:Y:S01]  /*14210*/  IMAD.MOV.U32 R5, RZ, RZ, 0x1c1f ;  /* 0x00001c1fff057424 */ /* 0x000fe200078e00ff */
        /* <DEDUP_REMOVED lines=33> */
[----:B------:R-:W-:Y:S05]  /*14430*/  CALL.REL.NOINC `($__internal_5_$__cuda_sm70_shflsync_idx_p) ;  /* 0x0000358000007944 */ /* 0x000fea0003c00000 */
        /* <DEDUP_REMOVED lines=39> */
[----:B------:R-:W-:Y:S01]  /*146b0*/  FMNMX.FTZ R2, R15, R14, !PT ;  /* 0x0000000e0f027209 */ /* 0x000fe20007810000 */
[----:B------:R-:W-:Y:S01]  /*146c0*/  IMAD.MOV.U32 R6, RZ, RZ, 0x2 ;  /* 0x00000002ff067424 */ /* 0x000fe200078e00ff */
[----:B------:R-:W-:Y:S02]  /*146d0*/  FMNMX.FTZ R0, R88, R89, !PT ;  /* 0x0000005958007209 */ /* 0x000fe40007810000 */
[----:B------:R-:W-:Y:S02]  /*146e0*/  IMNMX R18, R18, R3, PT ;  /* 0x0000000312127217 */ /* 0x000fe40003800200 */
[----:B------:R-:W-:Y:S02]  /*146f0*/  FMNMX.FTZ R3, R126, R2, !PT ;  /* 0x000000027e037209 */ /* 0x000fe40007810000 */
[----:B------:R-:W-:-:S02]  /*14700*/  ISETP.GT.AND P6, PT, R18, RZ, PT ;  /* 0x000000ff1200720c */ /* 0x000fc40003fc4270 */
[C---:B------:R-:W-:Y:S02]  /*14710*/  ISETP.GT.AND P5, PT, R18.reuse, 0x1, PT ;  /* 0x000000011200780c */ /* 0x040fe40003fa4270 */
[C---:B------:R-:W-:Y:S02]  /*14720*/  ISETP.GT.AND P2, PT, R18.reuse, 0x8, PT ;  /* 0x000000081200780c */ /* 0x040fe40003f44270 */
[----:B------:R-:W-:Y:S02]  /*14730*/  FSEL R121, R121, -INF , P6 ;  /* 0xff80000079797808 */ /* 0x000fe40003000000 */
[----:B------:R-:W-:Y:S02]  /*14740*/  FSEL R125, R125, -INF , P5 ;  /* 0xff8000007d7d7808 */ /* 0x000fe40002800000 */
[----:B------:R-:W-:Y:S02]  /*14750*/  ISETP.GT.AND P0, PT, R18, 0x9, PT ;  /* 0x000000091200780c */ /* 0x000fe40003f04270 */
[----:B------:R-:W-:-:S02]  /*14760*/  FSEL R86, R86, -INF , P2 ;  /* 0xff80000056567808 */ /* 0x000fc40001000000 */
[----:B------:R-:W-:Y:S02]  /*14770*/  FMNMX.FTZ R4, R124, R120, !PT ;  /* 0x000000787c047209 */ /* 0x000fe40007810000 */
[----:B------:R-:W-:Y:S02]  /*14780*/  FMNMX.FTZ R196, R121, R125, !PT ;  /* 0x0000007d79c47209 */ /* 0x000fe40007810000 */
[----:B------:R-:W-:Y:S02]  /*14790*/  FMNMX.FTZ R2, R91, R0, !PT ;  /* 0x000000005b027209 */ /* 0x000fe40007810000 */
[----:B------:R-:W-:Y:S02]  /*147a0*/  FMNMX.FTZ R3, R90, R3, !PT ;  /* 0x000000035a037209 */ /* 0x000fe40007810000 */
[----:B------:R-:W-:Y:S02]  /*147b0*/  ISETP.GT.AND P6, PT, R18, 0x10, PT ;  /* 0x000000101200780c */ /* 0x000fe40003fc4270 */
[----:B------:R-:W-:-:S02]  /*147c0*/  FSEL R87, R87, -INF , P0 ;  /* 0xff80000057577808 */ /* 0x000fc40000000000 */
        /* <DEDUP_REMOVED lines=69> */
[----:B------:R-:W-:Y:S02]  /*14c20*/  FSEL R111, R111, -INF , P0 ;  /* 0xff8000006f6f7808 */ /* 0x000fe40000000000 */
[----:B------:R-:W-:Y:S01]  /*14c30*/  FMNMX.FTZ R2, R65, R2, !PT ;  /* 0x0000000241027209 */ /* 0x000fe20007810000 */
[----:B------:R-:W-:Y:S01]  /*14c40*/  IMAD.MOV.U32 R4, RZ, RZ, R3 ;  /* 0x000000ffff047224 */ /* 0x000fe200078e0003 */
[----:B------:R-:W-:-:S02]  /*14c50*/  FMNMX.FTZ R0, R77, R0, !PT ;  /* 0x000000004d007209 */ /* 0x000fc40007810000 */
[----:B------:R-:W-:Y:S02]  /*14c60*/  FMNMX.FTZ R196, R168, R196, !PT ;  /* 0x000000c4a8c47209 */ /* 0x000fe40007810000 */
[----:B------:R-:W-:Y:S02]  /*14c70*/  FMNMX.FTZ R2, R64, R2, !PT ;  /* 0x0000000240027209 */ /* 0x000fe40007810000 */
[----:B------:R-:W-:Y:S02]  /*14c80*/  FMNMX.FTZ R0, R76, R0, !PT ;  /* 0x000000004c007209 */ /* 0x000fe40007810000 */
[----:B------:R-:W-:Y:S02]  /*14c90*/  FMNMX.FTZ R196, R111, R196, !PT ;  /* 0x000000c46fc47209 */ /* 0x000fe40007810000 */
[----:B------:R-:W-:Y:S02]  /*14ca0*/  MOV R5, 0x14cc0 ;  /* 0x00014cc000057802 */ /* 0x000fe40000000f00 */
[----:B------:R-:W-:Y:S05]  /*14cb0*/  CALL.REL.NOINC `($__internal_4_$__cuda_sm70_shflsync_bfly_p) ;  /* 0x00002c9000007944 */ /* 0x000fea0003c00000 */
[----:B------:R-:W-:Y:S01]  /*14cc0*/  FMNMX.FTZ R3, R3, R6, !PT ;  /* 0x0000000603037209 */ /* 0x000fe20007810000 */
[----:B------:R-:W-:Y:S01]  /*14cd0*/  IMAD.MOV.U32 R6, RZ, RZ, 0x1 ;  /* 0x00000001ff067424 */ /* 0x000fe200078e00ff */
[----:B------:R-:W-:-:S03]  /*14ce0*/  MOV R5, 0x14d10 ;  /* 0x00014d1000057802 */ /* 0x000fc60000000f00 */
[----:B------:R-:W-:Y:S02]  /*14cf0*/  IMAD.MOV.U32 R4, RZ, RZ, R3 ;  /* 0x000000ffff047224 */ /* 0x000fe400078e0003 */
[----:B------:R-:W-:Y:S05]  /*14d00*/  CALL.REL.NOINC `($__internal_4_$__cuda_sm70_shflsync_bfly_p) ;  /* 0x00002c4000007944 */ /* 0x000fea0003c00000 */
[----:B------:R-:W-:Y:S01]  /*14d10*/  FMNMX.FTZ R3, R3, R6, !PT ;  /* 0x0000000603037209 */ /* 0x000fe20007810000 */
[----:B------:R-:W-:Y:S01]  /*14d20*/  IMAD.MOV.U32 R4, RZ, RZ, R2 ;  /* 0x000000ffff047224 */ /* 0x000fe200078e0002 */
[----:B------:R-:W-:Y:S01]  /*14d30*/  MOV R5, 0x14d60 ;  /* 0x00014d6000057802 */ /* 0x000fe20000000f00 */
[----:B------:R-:W-:Y:S02]  /*14d40*/  IMAD.MOV.U32 R6, RZ, RZ, 0x2 ;  /* 0x00000002ff067424 */ /* 0x000fe400078e00ff */
        /* <DEDUP_REMOVED lines=26> */
[----:B------:R-:W-:Y:S05]  /*14ef0*/  BRA `(.L_x_1738) ;  /* 0xffff004000007947 */ /* 0x000fea000383ffff */
.L_x_1652:
[----:B------:R-:W-:Y:S01]  /*14f00*/  MOV R6, RZ ;  /* 0x000000ff00067202 */ /* 0x000fe20000000f00 */
[----:B------:R-:W-:Y:S01]  /*14f10*/  IMAD.MOV.U32 R7, RZ, RZ, R11 ;  /* 0x000000ffff077224 */ /* 0x000fe200078e000b */
[----:B------:R-:W-:Y:S01]  /*14f20*/  MOV R4, 0x14f50 ;  /* 0x00014f5000047802 */ /* 0x000fe20000000f00 */
[----:B------:R-:W-:Y:S02]  /*14f30*/  IMAD.MOV.U32 R5, RZ, RZ, 0x181f ;  /* 0x0000181fff057424 */ /* 0x000fe400078e00ff */
[----:B------:R-:W-:Y:S05]  /*14f40*/  CALL.REL.NOINC `($__internal_5_$__cuda_sm70_shflsync_idx_p) ;  /* 0x00002a7000007944 */ /* 0x000fea0003c00000 */
[----:B------:R-:W-:Y:S01]  /*14f50*/  MOV R13, R5 ;  /* 0x00000005000d7202 */ /* 0x000fe20000000f00 */
[----:B------:R-:W-:-:S05]  /*14f60*/  BRA `(.L_x_1739) ;  /* 0xffff1ca000007947 */ /* 0x000fca000383ffff */
.L_x_1653:
[----:B------:R-:W-:Y:S01]  /*14f70*/  MOV R6, RZ ;  /* 0x000000ff00067202 */ /* 0x000fe20000000f00 */
[----:B------:R-:W-:Y:S01]  /*14f80*/  IMAD.MOV.U32 R7, RZ, RZ, R12 ;  /* 0x000000ffff077224 */ /* 0x000fe200078e000c */
[----:B------:R-:W-:Y:S01]  /*14f90*/  MOV R4, 0x14fc0 ;  /* 0x00014fc000047802 */ /* 0x000fe20000000f00 */
[----:B------:R-:W-:Y:S02]  /*14fa0*/  IMAD.MOV.U32 R5, RZ, RZ, 0x181f ;  /* 0x0000181fff057424 */ /* 0x000fe400078e00ff */
[----:B-12---:R-:W-:Y:S05]  /*14fb0*/  CALL.REL.NOINC `($__internal_5_$__cuda_sm70_shflsync_idx_p) ;  /* 0x00002a0000007944 */ /* 0x006fea0003c00000 */
[----:B------:R-:W-:Y:S01]  /*14fc0*/  IADD3 R6, P2, R5, R0, RZ ;  /* 0x0000000005067210 */ /* 0x000fe20007f5e0ff */
[----:B------:R-:W2:Y:S01]  /*14fd0*/  LDL R4, [R1+0xc] ;  /* 0x00000c0001047983 */ /* 0x000ea20000100800 */
[----:B------:R-:W-:Y:S03]  /*14fe0*/  ISETP.GE.AND P0, PT, R250, c[0x0][0x1d4], PT ;  /* 0x00007500fa007a0c */ /* 0x000fe60003f06270 */
[----:B------:R-:W-:Y:S01]  /*14ff0*/  IMAD.X R7, R13, 0x1, R2, P2 ;  /* 0x000000010d077824 */ /* 0x000fe200010e0602 */
[----:B------:R-:W-:Y:S02]  /*15000*/  SEL R14, RZ, 0x10, P0 ;  /* 0x00000010ff0e7807 */ /* 0x000fe40000000000 */
[----:B--2---:R-:W-:Y:S02]  /*15010*/  ISETP.GE.AND P5, PT, R4, c[0x0][0x1d4], PT ;  /* 0x0000750004007a0c */ /* 0x004fe40003fa6270 */
[----:B------:R-:W-:Y:S02]  /*15020*/  IADD3 R4, P2, R5, R3, RZ ;  /* 0x0000000305047210 */ /* 0x000fe40007f5e0ff */
[----:B------:R-:W-:Y:S03]  /*15030*/  SEL R15, RZ, 0x10, P5 ;  /* 0x00000010ff0f7807 */ /* 0x000fe60002800000 */
[----:B------:R-:W-:Y:S06]  /*15040*/  IMAD.X R5, R13, 0x1, R10, P2 ;  /* 0x000000010d057824 */ /* 0x000fec00010e060a */
[----:B------:R-:W-:Y:S01]  /*15050*/  @!PT LDS RZ, [RZ] ;  /* 0x00000000fffff984 */ /* 0x000fe20000000800 */
[----:B------:R-:W-:Y:S01]  /*15060*/  @!PT LDS RZ, [RZ] ;  /* 0x00000000fffff984 */ /* 0x000fe20000000800 */
[----:B------:R-:W-:Y:S01]  /*15070*/  @!PT LDS RZ, [RZ] ;  /* 0x00000000fffff984 */ /* 0x000fe20000000800 */
[----:B------:R1:W-:Y:S04]  /*15080*/  LDGSTS.E.BYPASS.LTC128B.128 [R251+0x100], [R6.64], !P5 ;  /* 0x0010000006fb7fae */ /* 0x0003e8000e901d46 */
[----:B------:R2:W-:Y:S01]  /*15090*/  LDGSTS.E.BYPASS.LTC128B.128 [R251+0x2100], [R4.64], !P0 ;  /* 0x0210000004fb7fae */ /* 0x0005e2000c101d46 */
[----:B-1----:R-:W-:Y:S02]  /*150a0*/  IMAD.MOV.U32 R7, RZ, RZ, R11 ;  /* 0x000000ffff077224 */ /* 0x002fe400078e000b */
[----:B------:R-:W-:Y:S01]  /*150b0*/  IMAD.MOV.U32 R6, RZ, RZ, 0x1 ;  /* 0x00000001ff067424 */ /* 0x000fe200078e00ff */
[----:B--2---:R-:W-:Y:S01]  /*150c0*/  MOV R4, 0x150f0 ;  /* 0x000150f000047802 */ /* 0x004fe20000000f00 */
[----:B------:R-:W-:Y:S02]  /*150d0*/  IMAD.MOV.U32 R5, RZ, RZ, 0x181f ;  /* 0x0000181fff057424 */ /* 0x000fe400078e00ff */
[----:B------:R-:W-:Y:S05]  /*150e0*/  CALL.REL.NOINC `($__internal_5_$__cuda_sm70_shflsync_idx_p) ;  /* 0x000028d000007944 */ /* 0x000fea0003c00000 */
[----:B------:R-:W-:Y:S01]  /*150f0*/  MOV R6, 0x1 ;  /* 0x0000000100067802 */ /* 0x000fe20000000f00 */
[----:B------:R-:W-:Y:S01]  /*15100*/  IMAD.MOV.U32 R13, RZ, RZ, R5 ;  /* 0x000000ffff0d7224 */ /* 0x000fe200078e0005 */
[----:B------:R-:W-:Y:S01]  /*15110*/  MOV R5, 0x181f ;  /* 0x0000181f00057802 */ /* 0x000fe20000000f00 */
[----:B------:R-:W-:Y:S01]  /*15120*/  IMAD.MOV.U32 R7, RZ, RZ, R12 ;  /* 0x000000ffff077224 */ /* 0x000fe200078e000c */
[----:B------:R-:W-:Y:S02]  /*15130*/  MOV R4, 0x15150 ;  /* 0x0001515000047802 */ /* 0x000fe40000000f00 */
[----:B------:R-:W-:Y:S05]  /*15140*/  CALL.REL.NOINC `($__internal_5_$__cuda_sm70_shflsync_idx_p) ;  /* 0x0000287000007944 */ /* 0x000fea0003c00000 */
[C---:B------:R-:W-:Y:S02]  /*15150*/  IADD3 R4, -R15.reuse, 0x10, RZ ;  /* 0x000000100f047810 */ /* 0x040fe40007ffe1ff */
[----:B------:R-:W-:Y:S02]  /*15160*/  ISETP.NE.U32.AND P5, PT, R15, RZ, PT ;  /* 0x000000ff0f00720c */ /* 0x000fe40003fa5070 */
[----:B------:R-:W-:Y:S04]  /*15170*/  LOP3.LUT R4, R4, 0xf, RZ, 0xc0, !PT ;  /* 0x0000000f04047812 */ /* 0x000fe800078ec0ff */
[----:B------:R-:W-:Y:S02]  /*15180*/  IADD3 R6, P2, P0, R4, R5, R0 ;  /* 0x0000000504067210 */ /* 0x000fe4000785e000 */
[----:B------:R-:W-:Y:S02]  /*15190*/  IADD3 R4, -R14, 0x10, RZ ;  /* 0x000000100e047810 */ /* 0x000fe40007ffe1ff */
[----:B------:R-:W-:Y:S02]  /*151a0*/  IADD3.X R7, RZ, R13, R2, P2, P0 ;  /* 0x0000000dff077210 */ /* 0x000fe400017e0402 */
        /* <DEDUP_REMOVED lines=8> */
[----:B------:R2:W-:Y:S01]  /*15230*/  LDGSTS.E.BYPASS.LTC128B.128.ZFILL [R251+0x2900], [R4.64], P5 ;  /* 0x0290000004fb7fae */ /* 0x0005e2000a941d46 */
        /* <DEDUP_REMOVED lines=37> */
[----:B------:R-:W-:-:S05]  /*15490*/  BRA `(.L_x_1740) ;  /* 0xffff198000007947 */ /* 0x000fca000383ffff */
.L_x_1656:
[----:B------:R-:W-:Y:S01]  /*154a0*/  MOV R6, RZ ;  /* 0x000000ff00067202 */ /* 0x000fe20000000f00 */
[----:B------:R-:W-:Y:S01]  /*154b0*/  IMAD.MOV.U32 R7, RZ, RZ, R48 ;  /* 0x000000ffff077224 */ /* 0x000fe200078e0030 */
[----:B------:R-:W-:Y:S01]  /*154c0*/  MOV R4, 0x154f0 ;  /* 0x000154f000047802 */ /* 0x000fe20000000f00 */
[----:B------:R-:W-:Y:S02]  /*154d0*/  IMAD.MOV.U32 R5, RZ, RZ, 0x181f ;  /* 0x0000181fff057424 */ /* 0x000fe400078e00ff */
[----:B------:R-:W-:Y:S05]  /*154e0*/  CALL.REL.NOINC `($__internal_5_$__cuda_sm70_shflsync_idx_p) ;  /* 0x000024d000007944 */ /* 0x000fea0003c00000 */
[----:B------:R-:W-:Y:S01]  /*154f0*/  MOV R55, R5 ;  /* 0x0000000500377202 */ /* 0x000fe20000000f00 */
[----:B------:R-:W-:-:S05]  /*15500*/  BRA `(.L_x_1741) ;  /* 0xffff2f6000007947 */ /* 0x000fca000383ffff */
.L_x_1657:
        /* <DEDUP_REMOVED lines=83> */
.L_x_1658:
[----:B------:R-:W-:Y:S01]  /*15a40*/  MOV R5, 0x1c1f ;  /* 0x00001c1f00057802 */ /* 0x000fe20000000f00 */
[----:B------:R-:W-:Y:S01]  /*15a50*/  IMAD.MOV.U32 R6, RZ, RZ, RZ ;  /* 0x000000ffff067224 */ /* 0x000fe200078e00ff */
[----:B------:R-:W-:Y:S02]  /*15a60*/  MOV R4, 0x15a80 ;  /* 0x00015a8000047802 */ /* 0x000fe40000000f00 */
[----:B------:R-:W-:Y:S05]  /*15a70*/  CALL.REL.NOINC `($__internal_5_$__cuda_sm70_shflsync_idx_p) ;  /* 0x00001f4000007944 */ /* 0x000fea0003c00000 */
[----:B------:R-:W-:-:S05]  /*15a80*/  BRA `(.L_x_1743) ;  /* 0xffff2dd000007947 */ /* 0x000fca000383ffff */
.L_x_1659:
[----:B------:R-:W-:Y:S01]  /*15a90*/  MOV R5, 0x1c1f ;  /* 0x00001c1f00057802 */ /* 0x000fe20000000f00 */
[----:B------:R-:W-:Y:S01]  /*15aa0*/  IMAD.MOV.U32 R6, RZ, RZ, 0x1 ;  /* 0x00000001ff067424 */ /* 0x000fe200078e00ff */
[----:B------:R-:W-:Y:S02]  /*15ab0*/  MOV R4, 0x15ad0 ;  /* 0x00015ad000047802 */ /* 0x000fe40000000f00 */
[----:B-1----:R-:W-:Y:S05]  /*15ac0*/  CALL.REL.NOINC `($__internal_5_$__cuda_sm70_shflsync_idx_p) ;  /* 0x00001ef000007944 */ /* 0x002fea0003c00000 */
[----:B------:R-:W-:Y:S01]  /*15ad0*/  MOV R4, 0x15d20 ;  /* 0x00015d2000047802 */ /* 0x000fe20000000f00 */
[----:B------:R-:W-:Y:S02]  /*15ae0*/  IMAD.IADD R5, R63, 0x1, R5 ;  /* 0x000000013f057824 */ /* 0x000fe400078e0205 */
[----:B------:R-:W-:Y:S03]  /*15af0*/  IMAD.MOV.U32 R6, RZ, RZ, 0x2 ;  /* 0x00000002ff067424 */ /* 0x000fe600078e00ff */
[C---:B------:R-:W-:Y:S02]  /*15b00*/  ISETP.GT.AND P6, PT, R5.reuse, RZ, PT ;  /* 0x000000ff0500720c */ /* 0x040fe40003fc4270 */
[C---:B------:R-:W-:Y:S02]  /*15b10*/  ISETP.GT.AND P5, PT, R5.reuse, 0x1, PT ;  /* 0x000000010500780c */ /* 0x040fe40003fa4270 */
[C---:B------:R-:W-:Y:S02]  /*15b20*/  ISETP.GT.AND P2, PT, R5.reuse, 0x8, PT ;  /* 0x000000080500780c */ /* 0x040fe40003f44270 */
        /* <DEDUP_REMOVED lines=24> */
[----:B------:R-:W-:Y:S01]  /*15cb0*/  ISETP.GT.AND P0, PT, R5, 0x39, PT ;  /* 0x000000390500780c */ /* 0x000fe20003f04270 */
[----:B------:R-:W-:Y:S01]  /*15cc0*/  IMAD.MOV.U32 R5, RZ, RZ, 0x1c1f ;  /* 0x00001c1fff057424 */ /* 0x000fe200078e00ff */
[----:B------:R-:W-:Y:S02]  /*15cd0*/  FSEL R216, R224, -INF , P6 ;  /* 0xff800000e0d87808 */ /* 0x000fe40003000000 */
[----:B------:R-:W-:Y:S02]  /*15ce0*/  FSEL R215, R223, -INF , P5 ;  /* 0xff800000dfd77808 */ /* 0x000fe40002800000 */
[----:B------:R-:W-:Y:S02]  /*15cf0*/  FSEL R214, R214, -INF , P2 ;  /* 0xff800000d6d67808 */ /* 0x000fe40001000000 */
[----:B------:R-:W-:Y:S02]  /*15d00*/  FSEL R23, R64, -INF , P0 ;  /* 0xff80000040177808 */ /* 0x000fe40000000000 */
[----:B------:R-:W-:Y:S05]  /*15d10*/  CALL.REL.NOINC `($__internal_5_$__cuda_sm70_shflsync_idx_p) ;  /* 0x00001ca000007944 */ /* 0x000fea0003c00000 */
        /* <DEDUP_REMOVED lines=37> */
[----:B------:R-:W-:Y:S01]  /*15f70*/  FMNMX.FTZ R3, R52, R199, !PT ;  /* 0x000000c734037209 */ /* 0x000fe20007810000 */
[----:B------:R-:W-:Y:S01]  /*15f80*/  IMAD.IADD R5, R63, 0x1, R5 ;  /* 0x000000013f057824 */ /* 0x000fe200078e0205 */
[----:B------:R-:W-:Y:S01]  /*15f90*/  FMNMX.FTZ R2, R32, R200, !PT ;  /* 0x000000c820027209 */ /* 0x000fe20007810000 */
[----:B------:R-:W-:Y:S01]  /*15fa0*/  IMAD.MOV.U32 R6, RZ, RZ, 0x2 ;  /* 0x00000002ff067424 */ /* 0x000fe200078e00ff */
[----:B------:R-:W-:Y:S02]  /*15fb0*/  FMNMX.FTZ R0, R16, R197, !PT ;  /* 0x000000c510007209 */ /* 0x000fe40007810000 */
[C---:B------:R-:W-:Y:S02]  /*15fc0*/  ISETP.GT.AND P6, PT, R5.reuse, RZ, PT ;  /* 0x000000ff0500720c */ /* 0x040fe40003fc4270 */
[----:B------:R-:W-:Y:S02]  /*15fd0*/  ISETP.GT.AND P5, PT, R5, 0x1, PT ;  /* 0x000000010500780c */ /* 0x000fe40003fa4270 */
[----:B------:R-:W-:Y:S02]  /*15fe0*/  FSEL R17, R205, -INF , P6 ;  /* 0xff800000cd117808 */ /* 0x000fe40003000000 */
[----:B------:R-:W-:Y:S02]  /*15ff0*/  ISETP.GT.AND P2, PT, R5, 0x8, PT ;  /* 0x000000080500780c */ /* 0x000fe40003f44270 */
[----:B------:R-:W-:Y:S02]  /*16000*/  FSEL R206, R206, -INF , P5 ;  /* 0xff800000cece7808 */ /* 0x000fe40002800000 */
[----:B------:R-:W-:Y:S02]  /*16010*/  FMNMX.FTZ R7, R17, R198, !PT ;  /* 0x000000c611077209 */ /* 0x000fe40007810000 */
[----:B------:R-:W-:Y:S02]  /*16020*/  ISETP.GT.AND P0, PT, R5, 0x9, PT ;  /* 0x000000090500780c */ /* 0x000fe40003f04270 */
[----:B------:R-:W-:Y:S02]  /*16030*/  FSEL R14, R14, -INF , P2 ;  /* 0xff8000000e0e7808 */ /* 0x000fe40001000000 */
[----:B------:R-:W-:Y:S02]  /*16040*/  FMNMX.FTZ R3, R53, R3, !PT ;  /* 0x0000000335037209 */ /* 0x000fe40007810000 */
[----:B------:R-:W-:Y:S02]  /*16050*/  FMNMX.FTZ R2, R36, R2, !PT ;  /* 0x0000000224027209 */ /* 0x000fe40007810000 */
[----:B------:R-:W-:Y:S02]  /*16060*/  FMNMX.FTZ R0, R18, R0, !PT ;  /* 0x0000000012007209 */ /* 0x000fe40007810000 */
        /* <DEDUP_REMOVED lines=61> */
[C---:B------:R-:W-:Y:S02]  /*16440*/  ISETP.GT.AND P2, PT, R5.reuse, 0x38, PT ;  /* 0x000000380500780c */ /* 0x040fe40003f44270 */
        /* <DEDUP_REMOVED lines=24> */
[----:B------:R-:W-:Y:S02]  /*165d0*/  MOV R5, 0x165f0 ;  /* 0x000165f000057802 */ /* 0x000fe40000000f00 */
        /* <DEDUP_REMOVED lines=28> */
[----:B------:R-:W-:Y:S01]  /*167a0*/  MOV R196, R6 ;  /* 0x0000000600c47202 */ /* 0x000fe20000000f00 */
[----:B------:R-:W-:-:S05]  /*167b0*/  BRA `(.L_x_1744) ;  /* 0xffff2e1000007947 */ /* 0x000fca000383ffff */
.L_x_1662:
[----:B-1----:R-:W-:Y:S01]  /*167c0*/  MOV R6, RZ ;  /* 0x000000ff00067202 */ /* 0x002fe20000000f00 */
[----:B------:R-:W-:Y:S01]  /*167d0*/  IMAD.MOV.U32 R7, RZ, RZ, R53 ;  /* 0x000000ffff077224 */ /* 0x000fe200078e0035 */
[----:B------:R-:W-:Y:S01]  /*167e0*/  MOV R4, 0x16810 ;  /* 0x0001681000047802 */ /* 0x000fe20000000f00 */
[----:B------:R-:W-:Y:S02]  /*167f0*/  IMAD.MOV.U32 R5, RZ, RZ, 0x181f ;  /* 0x0000181fff057424 */ /* 0x000fe400078e00ff */
[----:B------:R-:W-:Y:S05]  /*16800*/  CALL.REL.NOINC `($__internal_5_$__cuda_sm70_shflsync_idx_p) ;  /* 0x000011b000007944 */ /* 0x000fea0003c00000 */
[----:B------:R-:W-:Y:S01]  /*16810*/  MOV R28, R5 ;  /* 0x00000005001c7202 */ /* 0x000fe20000000f00 */
[----:B------:R-:W-:-:S05]  /*16820*/  BRA `(.L_x_1745) ;  /* 0xffff55a000007947 */ /* 0x000fca000383ffff */
.L_x_1665:
[----:B------:R-:W-:Y:S01]  /*16830*/  MOV R6, RZ ;  /* 0x000000ff00067202 */ /* 0x000fe20000000f00 */
[----:B------:R-:W-:Y:S01]  /*16840*/  IMAD.MOV.U32 R7, RZ, RZ, R0 ;  /* 0x000000ffff077224 */ /* 0x000fe200078e0000 */
[----:B------:R-:W-:Y:S01]  /*16850*/  MOV R4, 0x16880 ;  /* 0x0001688000047802 */ /* 0x000fe20000000f00 */
[----:B------:R-:W-:Y:S02]  /*16860*/  IMAD.MOV.U32 R5, RZ, RZ, 0x181f ;  /* 0x0000181fff057424 */ /* 0x000fe400078e00ff */
[----:B-1----:R-:W-:Y:S05]  /*16870*/  CALL.REL.NOINC `($__internal_5_$__cuda_sm70_shflsync_idx_p) ;  /* 0x0000114000007944 */ /* 0x002fea0003c00000 */
[----:B------:R-:W-:Y:S01]  /*16880*/  MOV R58, R5 ;  /* 0x00000005003a7202 */ /* 0x000fe20000000f00 */
[----:B------:R-:W-:-:S05]  /*16890*/  BRA `(.L_x_1746) ;  /* 0xffff6d1000007947 */ /* 0x000fca000383ffff */
.L_x_1666:
[----:B------:R-:W-:Y:S01]  /*168a0*/  MOV R6, RZ ;  /* 0x000000ff00067202 */ /* 0x000fe20000000f00 */
[----:B------:R-:W-:Y:S01]  /*168b0*/  IMAD.MOV.U32 R7, RZ, RZ, R2 ;  /* 0x000000ffff077224 */ /* 0x000fe200078e0002 */
[----:B------:R-:W-:Y:S01]  /*168c0*/  MOV R4, 0x168f0 ;  /* 0x000168f000047802 */ /* 0x000fe20000000f00 */
[----:B------:R-:W-:Y:S02]  /*168d0*/  IMAD.MOV.U32 R5, RZ, RZ, 0x181f ;  /* 0x0000181fff057424 */ /* 0x000fe400078e00ff */
[----:B-123--:R-:W-:Y:S05]  /*168e0*/  CALL.REL.NOINC `($__internal_5_$__cuda_sm70_shflsync_idx_p) ;  /* 0x000010d000007944 */ /* 0x00efea0003c00000 */
[C---:B------:R-:W-:Y:S02]  /*168f0*/  IADD3 R4, -R201.reuse, 0x10, RZ ;  /* 0x00000010c9047810 */ /* 0x040fe40007ffe1ff */
[----:B------:R-:W-:Y:S02]  /*16900*/  ISETP.NE.U32.AND P2, PT, R201, RZ, PT ;  /* 0x000000ffc900720c */ /* 0x000fe40003f45070 */
[----:B------:R-:W-:Y:S04]  /*16910*/  LOP3.LUT R4, R4, 0xf, RZ, 0xc0, !PT ;  /* 0x0000000f04047812 */ /* 0x000fe800078ec0ff */
[----:B------:R-:W-:Y:S04]  /*16920*/  IADD3 R6, P5, P4, R4, R5, R3 ;  /* 0x0000000504067210 */ /* 0x000fe80007cbe003 */
[----:B------:R-:W-:Y:S02]  /*16930*/  IADD3.X R7, RZ, R58, R55, P5, P4 ;  /* 0x0000003aff077210 */ /* 0x000fe40002fe8437 */
[----:B------:R-:W-:Y:S03]  /*16940*/  IADD3 R4, P4, R5, R56, RZ ;  /* 0x0000003805047210 */ /* 0x000fe60007f9e0ff */
[----:B------:R-:W-:Y:S01]  /*16950*/  @!PT LDS RZ, [RZ] ;  /* 0x00000000fffff984 */ /* 0x000fe20000000800 */
[----:B------:R-:W-:Y:S01]  /*16960*/  @!PT LDS RZ, [RZ] ;  /* 0x00000000fffff984 */ /* 0x000fe20000000800 */
[----:B------:R-:W-:Y:S01]  /*16970*/  @!PT LDS RZ, [RZ] ;  /* 0x00000000fffff984 */ /* 0x000fe20000000800 */
[----:B------:R1:W-:Y:S02]  /*16980*/  LDGSTS.E.BYPASS.LTC128B.128.ZFILL [R251+0x4100], [R6.64], P2 ;  /* 0x0410000006fb7fae */ /* 0x0003e40009141d46 */
[----:B------:R-:W-:Y:S05]  /*16990*/  IMAD.X R5, R58, 0x1, R57, P4 ;  /* 0x000000013a057824 */ /* 0x000fea00020e0639 */
        /* <DEDUP_REMOVED lines=59> */
.L_x_1667:
[----:B------:R-:W-:Y:S02]  /*16d50*/  MOV R6, 0x2 ;  /* 0x0000000200067802 */ /* 0x000fe40000000f00 */
        /* <DEDUP_REMOVED lines=35> */
.L_x_1669:
[----:B------:R1:W5:Y:S01]  /*16f90*/  LDL R4, [R1+0x70] ;  /* 0x0000700001047983 */ /* 0x0003620000100800 */
[----:B------:R-:W-:-:S02]  /*16fa0*/  MOV R6, 0x2 ;  /* 0x0000000200067802 */ /* 0x000fc40000000f00 */
[----:B------:R-:W-:Y:S02]  /*16fb0*/  MOV R5, 0x16fd0 ;  /* 0x00016fd000057802 */ /* 0x000fe40000000f00 */
[----:B-1---5:R-:W-:Y:S05]  /*16fc0*/  CALL.REL.NOINC `($__internal_4_$__cuda_sm70_shflsync_bfly_p) ;  /* 0x0000098000007944 */ /* 0x022fea0003c00000 */
[----:B------:R-:W-:Y:S01]  /*16fd0*/  MOV R7, R6 ;  /* 0x0000000600077202 */ /* 0x000fe20000000f00 */
[----:B------:R-:W-:Y:S05]  /*16fe0*/  BRA `(.L_x_1749) ;  /* 0xffff920000007947 */ /* 0x000fea000383ffff */
.L_x_1670:
[----:B------:R-:W-:Y:S01]  /*16ff0*/  IMAD.MOV.U32 R4, RZ, RZ, R7 ;  /* 0x000000ffff047224 */ /* 0x000fe200078e0007 */
[----:B------:R-:W-:Y:S02]  /*17000*/  MOV R6, 0x1 ;  /* 0x0000000100067802 */ /* 0x000fe40000000f00 */
[----:B------:R-:W-:Y:S02]  /*17010*/  MOV R5, 0x17030 ;  /* 0x0001703000057802 */ /* 0x000fe40000000f00 */
[----:B------:R-:W-:Y:S05]  /*17020*/  CALL.REL.NOINC `($__internal_4_$__cuda_sm70_shflsync_bfly_p) ;  /* 0x0000092000007944 */ /* 0x000fea0003c00000 */
[----:B------:R1:W5:Y:S01]  /*17030*/  LDL R4, [R1+0x74] ;  /* 0x0000740001047983 */ /* 0x0003620000100800 */
[----:B------:R-:W-:Y:S01]  /*17040*/  FADD.FTZ R7, R7, R6 ;  /* 0x0000000607077221 */ /* 0x000fe20000010000 */
[----:B------:R-:W-:Y:S02]  /*17050*/  MOV R6, 0x2 ;  /* 0x0000000200067802 */ /* 0x000fe40000000f00 */
[----:B------:R-:W-:Y:S02]  /*17060*/  MOV R5, 0x17080 ;  /* 0x0001708000057802 */ /* 0x000fe40000000f00 */
[----:B-1---5:R-:W-:Y:S05]  /*17070*/  CALL.REL.NOINC `($__internal_4_$__cuda_sm70_shflsync_bfly_p) ;  /* 0x000008d000007944 */ /* 0x022fea0003c00000 */
[----:B------:R-:W2:Y:S01]  /*17080*/  LDL.LU R4, [R1+0x74] ;  /* 0x0000740001047983 */ /* 0x000ea20000300800 */
[----:B------:R-:W-:Y:S01]  /*17090*/  MOV R5, 0x170e0 ;  /* 0x000170e000057802 */ /* 0x000fe20000000f00 */
[----:B--2---:R-:W-:Y:S01]  /*170a0*/  FADD.FTZ R10, R4, R6 ;  /* 0x00000006040a7221 */ /* 0x004fe20000010000 */
[----:B------:R-:W-:-:S04]  /*170b0*/  MOV R6, 0x1 ;  /* 0x0000000100067802 */ /* 0x000fc80000000f00 */
[----:B------:R-:W-:Y:S02]  /*170c0*/  MOV R4, R10 ;  /* 0x0000000a00047202 */ /* 0x000fe40000000f00 */
[----:B------:R-:W-:Y:S05]  /*170d0*/  CALL.REL.NOINC `($__internal_4_$__cuda_sm70_shflsync_bfly_p) ;  /* 0x0000087000007944 */ /* 0x000fea0003c00000 */
[----:B------:R-:W-:Y:S01]  /*170e0*/  FADD.FTZ R10, R10, R6 ;  /* 0x000000060a0a7221 */ /* 0x000fe20000010000 */
[----:B------:R-:W-:Y:S02]  /*170f0*/  MOV R4, R203 ;  /* 0x000000cb00047202 */ /* 0x000fe40000000f00 */
[----:B------:R-:W-:Y:S02]  /*17100*/  MOV R6, 0x2 ;  /* 0x0000000200067802 */ /* 0x000fe40000000f00 */
[----:B------:R-:W-:Y:S02]  /*17110*/  MOV R5, 0x17130 ;  /* 0x0001713000057802 */ /* 0x000fe40000000f00 */
[----:B------:R-:W-:Y:S05]  /*17120*/  CALL.REL.NOINC `($__internal_4_$__cuda_sm70_shflsync_bfly_p) ;  /* 0x0000082000007944 */ /* 0x000fea0003c00000 */
[----:B------:R-:W-:Y:S01]  /*17130*/  FADD.FTZ R11, R203, R6 ;  /* 0x00000006cb0b7221 */ /* 0x000fe20000010000 */
[----:B------:R-:W-:Y:S02]  /*17140*/  MOV R6, 0x1 ;  /* 0x0000000100067802 */ /* 0x000fe40000000f00 */
[----:B------:R-:W-:Y:S02]  /*17150*/  MOV R5, 0x17180 ;  /* 0x0001718000057802 */ /* 0x000fe40000000f00 */
[----:B------:R-:W-:-:S02]  /*17160*/  MOV R4, R11 ;  /* 0x0000000b00047202 */ /* 0x000fc40000000f00 */
[----:B------:R-:W-:Y:S05]  /*17170*/  CALL.REL.NOINC `($__internal_4_$__cuda_sm70_shflsync_bfly_p) ;  /* 0x000007d000007944 */ /* 0x000fea0003c00000 */
[----:B------:R-:W-:Y:S01]  /*17180*/  FADD.FTZ R11, R11, R6 ;  /* 0x000000060b0b7221 */ /* 0x000fe20000010000 */
[----:B------:R-:W-:-:S02]  /*17190*/  MOV R4, R202 ;  /* 0x000000ca00047202 */ /* 0x000fc40000000f00 */
[----:B------:R-:W-:Y:S02]  /*171a0*/  MOV R6, 0x2 ;  /* 0x0000000200067802 */ /* 0x000fe40000000f00 */
[----:B------:R-:W-:Y:S02]  /*171b0*/  MOV R5, 0x171d0 ;  /* 0x000171d000057802 */ /* 0x000fe40000000f00 */
[----:B------:R-:W-:Y:S05]  /*171c0*/  CALL.REL.NOINC `($__internal_4_$__cuda_sm70_shflsync_bfly_p) ;  /* 0x0000078000007944 */ /* 0x000fea0003c00000 */
[----:B------:R-:W-:Y:S01]  /*171d0*/  FADD.FTZ R202, R202, R6 ;  /* 0x00000006caca7221 */ /* 0x000fe20000010000 */
[----:B------:R-:W-:Y:S02]  /*171e0*/  MOV R6, 0x1 ;  /* 0x0000000100067802 */ /* 0x000fe40000000f00 */
[----:B------:R-:W-:Y:S02]  /*171f0*/  MOV R5, 0x17220 ;  /* 0x0001722000057802 */ /* 0x000fe40000000f00 */
[----:B------:R-:W-:Y:S02]  /*17200*/  MOV R4, R202 ;  /* 0x000000ca00047202 */ /* 0x000fe40000000f00 */
[----:B------:R-:W-:Y:S05]  /*17210*/  CALL.REL.NOINC `($__internal_4_$__cuda_sm70_shflsync_bfly_p) ;  /* 0x0000073000007944 */ /* 0x000fea0003c00000 */
[----:B------:R-:W-:Y:S05]  /*17220*/  BRA `(.L_x_1750) ;  /* 0xffff90d000007947 */ /* 0x000fea000383ffff */
.L_x_1693:
[----:B------:R-:W-:Y:S01]  /*17230*/  IMAD.MOV.U32 R7, RZ, RZ, R3 ;  /* 0x000000ffff077224 */ /* 0x000fe200078e0003 */
[----:B------:R-:W-:Y:S01]  /*17240*/  MOV R6, RZ ;  /* 0x000000ff00067202 */ /* 0x000fe20000000f00 */
[----:B------:R-:W-:Y:S01]  /*17250*/  IMAD.MOV.U32 R5, RZ, RZ, 0x181f ;  /* 0x0000181fff057424 */ /* 0x000fe200078e00ff */
[----:B------:R-:W-:-:S02]  /*17260*/  MOV R4, 0x17280 ;  /* 0x0001728000047802 */ /* 0x000fc40000000f00 */
[----:B-1----:R-:W-:Y:S05]  /*17270*/  CALL.REL.NOINC `($__internal_5_$__cuda_sm70_shflsync_idx_p) ;  /* 0x0000074000007944 */ /* 0x002fea0003c00000 */
[----:B------:R-:W-:Y:S01]  /*17280*/  MOV R11, R5 ;  /* 0x00000005000b7202 */ /* 0x000fe20000000f00 */
[----:B------:R-:W-:Y:S05]  /*17290*/  BRA `(.L_x_1751) ;  /* 0xffffb80000007947 */ /* 0x000fea000383ffff */
.L_x_1694:
[----:B------:R-:W-:Y:S01]  /*172a0*/  IMAD.MOV.U32 R7, RZ, RZ, R10 ;  /* 0x000000ffff077224 */ /* 0x000fe200078e000a */
[----:B------:R-:W-:Y:S01]  /*172b0*/  MOV R6, RZ ;  /* 0x000000ff00067202 */ /* 0x000fe20000000f00 */
[----:B------:R-:W-:Y:S01]  /*172c0*/  IMAD.MOV.U32 R5, RZ, RZ, 0x181f ;  /* 0x0000181fff057424 */ /* 0x000fe200078e00ff */
[----:B------:R-:W-:-:S02]  /*172d0*/  MOV R4, 0x172f0 ;  /* 0x000172f000047802 */ /* 0x000fc40000000f00 */
[----:B-123--:R-:W-:Y:S05]  /*172e0*/  CALL.REL.NOINC `($__internal_5_$__cuda_sm70_shflsync_idx_p) ;  /* 0x000006d000007944 */ /* 0x00efea0003c00000 */
[----:B------:R-:W-:Y:S01]  /*172f0*/  MOV R4, R5 ;  /* 0x0000000500047202 */ /* 0x000fe20000000f00 */
[----:B------:R-:W-:Y:S05]  /*17300*/  BRA `(.L_x_1752) ;  /* 0xffffb7b000007947 */ /* 0x000fea000383ffff */
.L_x_1697:
[----:B-1----:R-:W-:Y:S01]  /*17310*/  IMAD.MOV.U32 R7, RZ, RZ, R3 ;  /* 0x000000ffff077224 */ /* 0x002fe200078e0003 */
[----:B------:R-:W-:Y:S01]  /*17320*/  MOV R6, 0x1 ;  /* 0x0000000100067802 */ /* 0x000fe20000000f00 */
[----:B------:R-:W-:Y:S01]  /*17330*/  IMAD.MOV.U32 R5, RZ, RZ, 0x181f ;  /* 0x0000181fff057424 */ /* 0x000fe200078e00ff */
[----:B------:R-:W-:-:S02]  /*17340*/  MOV R4, 0x17360 ;  /* 0x0001736000047802 */ /* 0x000fc40000000f00 */
[----:B--234-:R-:W-:Y:S05]  /*17350*/  CALL.REL.NOINC `($__internal_5_$__cuda_sm70_shflsync_idx_p) ;  /* 0x0000066000007944 */ /* 0x01cfea0003c00000 */
        /* <DEDUP_REMOVED lines=8> */
.L_x_1700:
[----:B-1----:R-:W-:Y:S01]  /*173e0*/  IMAD.MOV.U32 R7, RZ, RZ, R3 ;  /* 0x000000ffff077224 */ /* 0x002fe200078e0003 */
[----:B------:R-:W-:Y:S01]  /*173f0*/  MOV R6, 0x2 ;  /* 0x0000000200067802 */ /* 0x000fe20000000f00 */
[----:B------:R-:W-:Y:S01]  /*17400*/  IMAD.MOV.U32 R5, RZ, RZ, 0x181f ;  /* 0x0000181fff057424 */ /* 0x000fe200078e00ff */
[----:B------:R-:W-:Y:S02]  /*17410*/  MOV R4, 0x17430 ;  /* 0x0001743000047802 */ /* 0x000fe40000000f00 */
[----:B--234-:R-:W-:Y:S05]  /*17420*/  CALL.REL.NOINC `($__internal_5_$__cuda_sm70_shflsync_idx_p) ;  /* 0x0000059000007944 */ /* 0x01cfea0003c00000 */
[----:B------:R-:W-:Y:S01]  /*17430*/  MOV R11, R5 ;  /* 0x00000005000b7202 */ /* 0x000fe20000000f00 */
[----:B------:R-:W-:Y:S05]  /*17440*/  BRA `(.L_x_1754) ;  /* 0xffffb8e000007947 */ /* 0x000fea000383ffff */
.L_x_1701:
[----:B-1----:R-:W-:Y:S01]  /*17450*/  IMAD.MOV.U32 R7, RZ, RZ, R10 ;  /* 0x000000ffff077224 */ /* 0x002fe200078e000a */
[----:B------:R-:W-:Y:S01]  /*17460*/  MOV R6, 0x2 ;  /* 0x0000000200067802 */ /* 0x000fe20000000f00 */
[----:B------:R-:W-:Y:S01]  /*17470*/  IMAD.MOV.U32 R5, RZ, RZ, 0x181f ;  /* 0x0000181fff057424 */ /* 0x000fe200078e00ff */
[----:B------:R-:W-:Y:S02]  /*17480*/  MOV R4, 0x174a0 ;  /* 0x000174a000047802 */ /* 0x000fe40000000f00 */
[----:B--234-:R-:W-:Y:S05]  /*17490*/  CALL.REL.NOINC `($__internal_5_$__cuda_sm70_shflsync_idx_p) ;  /* 0x0000052000007944 */ /* 0x01cfea0003c00000 */
[----:B------:R-:W-:Y:S01]  /*174a0*/  MOV R4, R5 ;  /* 0x0000000500047202 */ /* 0x000fe20000000f00 */
[----:B------:R-:W-:Y:S05]  /*174b0*/  BRA `(.L_x_1755) ;  /* 0xffffb89000007947 */ /* 0x000fea000383ffff */
.L_x_1704:
[----:B--2---:R-:W-:Y:S01]  /*174c0*/  IMAD.MOV.U32 R7, RZ, RZ, R3 ;  /* 0x000000ffff077224 */ /* 0x004fe200078e0003 */
[----:B------:R-:W-:Y:S01]  /*174d0*/  MOV R6, 0x3 ;  /* 0x0000000300067802 */ /* 0x000fe20000000f00 */
[----:B------:R-:W-:Y:S01]  /*174e0*/  IMAD.MOV.U32 R5, RZ, RZ, 0x181f ;  /* 0x0000181fff057424 */ /* 0x000fe200078e00ff */
[----:B------:R-:W-:-:S02]  /*174f0*/  MOV R4, 0x17510 ;  /* 0x0001751000047802 */ /* 0x000fc40000000f00 */
[----:B-1-34-:R-:W-:Y:S05]  /*17500*/  CALL.REL.NOINC `($__internal_5_$__cuda_sm70_shflsync_idx_p) ;  /* 0x000004b000007944 */ /* 0x01afea0003c00000 */
        /* <DEDUP_REMOVED lines=8> */
.L_x_1707:
[----:B-1----:R-:W-:Y:S01]  /*17590*/  IMAD.MOV.U32 R7, RZ, RZ, R3 ;  /* 0x000000ffff077224 */ /* 0x002fe200078e0003 */
[----:B------:R-:W-:Y:S01]  /*175a0*/  MOV R6, 0x4 ;  /* 0x0000000400067802 */ /* 0x000fe20000000f00 */
[----:B------:R-:W-:Y:S01]  /*175b0*/  IMAD.MOV.U32 R5, RZ, RZ, 0x181f ;  /* 0x0000181fff057424 */ /* 0x000fe200078e00ff */
[----:B--2---:R-:W-:Y:S02]  /*175c0*/  MOV R4, 0x175e0 ;  /* 0x000175e000047802 */ /* 0x004fe40000000f00 */
[----:B---34-:R-:W-:Y:S05]  /*175d0*/  CALL.REL.NOINC `($__internal_5_$__cuda_sm70_shflsync_idx_p) ;  /* 0x000003e000007944 */ /* 0x018fea0003c00000 */
[----:B------:R-:W-:Y:S01]  /*175e0*/  MOV R11, R5 ;  /* 0x00000005000b7202 */ /* 0x000fe20000000f00 */
[----:B------:R-:W-:Y:S05]  /*175f0*/  BRA `(.L_x_1757) ;  /* 0xffffb96000007947 */ /* 0x000fea000383ffff */
.L_x_1708:
[----:B------:R-:W-:Y:S01]  /*17600*/  IMAD.MOV.U32 R7, RZ, RZ, R10 ;  /* 0x000000ffff077224 */ /* 0x000fe200078e000a */
[----:B------:R-:W-:Y:S01]  /*17610*/  MOV R6, 0x4 ;  /* 0x0000000400067802 */ /* 0x000fe20000000f00 */
[----:B------:R-:W-:Y:S01]  /*17620*/  IMAD.MOV.U32 R5, RZ, RZ, 0x181f ;  /* 0x0000181fff057424 */ /* 0x000fe200078e00ff */
[----:B--2---:R-:W-:Y:S02]  /*17630*/  MOV R4, 0x17650 ;  /* 0x0001765000047802 */ /* 0x004fe40000000f00 */
[----:B-1-34-:R-:W-:Y:S05]  /*17640*/  CALL.REL.NOINC `($__internal_5_$__cuda_sm70_shflsync_idx_p) ;  /* 0x0000037000007944 */ /* 0x01afea0003c00000 */
[----:B------:R-:W-:Y:S01]  /*17650*/  MOV R4, R5 ;  /* 0x0000000500047202 */ /* 0x000fe20000000f00 */
[----:B------:R-:W-:Y:S05]  /*17660*/  BRA `(.L_x_1758) ;  /* 0xffffb91000007947 */ /* 0x000fea000383ffff */
.L_x_1711:
        /* <DEDUP_REMOVED lines=13> */
.L_x_1714:
[----:B-1----:R-:W-:Y:S01]  /*17740*/  IMAD.MOV.U32 R7, RZ, RZ, R3 ;  /* 0x000000ffff077224 */ /* 0x002fe200078e0003 */
[----:B------:R-:W-:Y:S01]  /*17750*/  MOV R6, 0x6 ;  /* 0x0000000600067802 */ /* 0x000fe20000000f00 */
[----:B------:R-:W-:Y:S01]  /*17760*/  IMAD.MOV.U32 R5, RZ, RZ, 0x181f ;  /* 0x0000181fff057424 */ /* 0x000fe200078e00ff */
[----:B------:R-:W-:Y:S02]  /*17770*/  MOV R4, 0x17790 ;  /* 0x0001779000047802 */ /* 0x000fe40000000f00 */
[----:B--234-:R-:W-:Y:S05]  /*17780*/  CALL.REL.NOINC `($__internal_5_$__cuda_sm70_shflsync_idx_p) ;  /* 0x0000023000007944 */ /* 0x01cfea0003c00000 */
[----:B------:R-:W-:Y:S01]  /*17790*/  MOV R11, R5 ;  /* 0x00000005000b7202 */ /* 0x000fe20000000f00 */
[----:B------:R-:W-:Y:S05]  /*177a0*/  BRA `(.L_x_1760) ;  /* 0xffffb9e000007947 */ /* 0x000fea000383ffff */
.L_x_1715:
[----:B-1----:R-:W-:Y:S01]  /*177b0*/  IMAD.MOV.U32 R7, RZ, RZ, R10 ;  /* 0x000000ffff077224 */ /* 0x002fe200078e000a */
[----:B------:R-:W-:Y:S01]  /*177c0*/  MOV R6, 0x6 ;  /* 0x0000000600067802 */ /* 0x000fe20000000f00 */
[----:B------:R-:W-:Y:S01]  /*177d0*/  IMAD.MOV.U32 R5, RZ, RZ, 0x181f ;  /* 0x0000181fff057424 */ /* 0x000fe200078e00ff */
[----:B------:R-:W-:Y:S02]  /*177e0*/  MOV R4, 0x17800 ;  /* 0x0001780000047802 */ /* 0x000fe40000000f00 */
[----:B--234-:R-:W-:Y:S05]  /*177f0*/  CALL.REL.NOINC `($__internal_5_$__cuda_sm70_shflsync_idx_p) ;  /* 0x000001c000007944 */ /* 0x01cfea0003c00000 */
[----:B------:R-:W-:Y:S01]  /*17800*/  MOV R4, R5 ;  /* 0x0000000500047202 */ /* 0x000fe20000000f00 */
[----:B------:R-:W-:Y:S05]  /*17810*/  BRA `(.L_x_1761) ;  /* 0xffffb99000007947 */ /* 0x000fea000383ffff */
.L_x_1718:
        /* <DEDUP_REMOVED lines=13> */
.L_x_1720:
[----:B-1----:R-:W-:Y:S01]  /*178f0*/  IMAD.MOV.U32 R7, RZ, RZ, R2 ;  /* 0x000000ffff077224 */ /* 0x002fe200078e0002 */
[----:B------:R-:W-:Y:S01]  /*17900*/  MOV R6, RZ ;  /* 0x000000ff00067202 */ /* 0x000fe20000000f00 */
[----:B------:R-:W-:Y:S01]  /*17910*/  IMAD.MOV.U32 R5, RZ, RZ, 0x1f ;  /* 0x0000001fff057424 */ /* 0x000fe200078e00ff */
[----:B------:R-:W-:Y:S02]  /*17920*/  MOV R4, 0x17940 ;  /* 0x0001794000047802 */ /* 0x000fe40000000f00 */
[----:B--23-5:R-:W-:Y:S05]  /*17930*/  CALL.REL.NOINC `($__internal_5_$__cuda_sm70_shflsync_idx_p) ;  /* 0x0000008000007944 */ /* 0x02cfea0003c00000 */
[----:B------:R-:W-:Y:S05]  /*17940*/  BRA `(.L_x_1763) ;  /* 0xffffbae000007947 */ /* 0x000fea000383ffff */
        .weak           $__internal_4_$__cuda_sm70_shflsync_bfly_p
        .type           $__internal_4_$__cuda_sm70_shflsync_bfly_p,@function
        .size           $__internal_4_$__cuda_sm70_shflsync_bfly_p,($__internal_5_$__cuda_sm70_shflsync_idx_p - $__internal_4_$__cuda_sm70_shflsync_bfly_p)
$__internal_4_$__cuda_sm70_shflsync_bfly_p:
[----:B------:R-:W-:Y:S02]  /*17950*/  IMAD.MOV.U32 R9, RZ, RZ, -0x1 ;  /* 0xffffffffff097424 */ /* 0x000fe400078e00ff */
[----:B------:R-:W-:Y:S02]  /*17960*/  IMAD.MOV.U32 R8, RZ, RZ, 0x1f ;  /* 0x0000001fff087424 */ /* 0x000fe400078e00ff */
[----:B------:R-:W-:Y:S04]  /*17970*/  WARPSYNC R9 ;  /* 0x0000000900007348 */ /* 0x000fe80003800000 */
[----:B------:R1:W2:Y:S02]  /*17980*/  SHFL.BFLY PT, R6, R4, R6, R8 ;  /* 0x0c00000604067389 */ /* 0x0002a400000e0008 */
[----:B-1----:R-:W-:-:S02]  /*17990*/  MOV R8, R5 ;  /* 0x0000000500087202 */ /* 0x002fc40000000f00 */
[----:B------:R-:W-:-:S04]  /*179a0*/  MOV R9, 0x0 ;  /* 0x0000000000097802 */ /* 0x000fc80000000f00 */
[----:B--2---:R-:W-:Y:S05]  /*179b0*/  RET.REL.NODEC R8 `(_ZN7cutlass13device_kernelIN5flash19enable_sm80_to_sm89INS1_16FlashAttnFwdSm80INS1_25CollectiveMainloopFwdSm80ILi4ELi1ELb0EN4cute5tupleIJNS5_1CILi128EEENS7_ILi64EEES8_EEELi128ENS_10bfloat16_tEfNS_4arch4Sm80ELb1ELb0ELb1ELb0ELb1ELb0ELb1ELb0EEENS1_21CollectiveEpilogueFwdINS6_IJS8_S8_S9_EEENS6_IJNS7_ILi1EEESH_SH_EEESB_SD_Li128ELb0ELb1ELb0ELb0EEENS1_30DynamicPersistentTileSchedulerILi128ELi128ELb0ELb1ELb0EEEEEEEEEvNT_6ParamsE) ;  /* 0xfffe864008007950 */ /* 0x004fea0003c3ffff */
        .weak           $__internal_5_$__cuda_sm70_shflsync_idx_p
        .type           $__internal_5_$__cuda_sm70_shflsync_idx_p,@function
        .size           $__internal_5_$__cuda_sm70_shflsync_idx_p,(.L_x_2185 - $__internal_5_$__cuda_sm70_shflsync_idx_p)
$__internal_5_$__cuda_sm70_shflsync_idx_p:
[----:B------:R-:W-:Y:S02]  /*179c0*/  MOV R8, 0xffffffff ;  /* 0xffffffff00087802 */ /* 0x000fe40000000f00 */
[----:B------:R-:W-:Y:S02]  /*179d0*/  MOV R9, 0x0 ;  /* 0x0000000000097802 */ /* 0x000fe40000000f00 */
[----:B------:R-:W-:Y:S04]  /*179e0*/  WARPSYNC R8 ;  /* 0x0000000800007348 */ /* 0x000fe80003800000 */
[----:B------:R1:W2:Y:S02]  /*179f0*/  SHFL.IDX PT, R5, R7, R6, R5 ;  /* 0x0000000607057389 */ /* 0x0002a400000e0005 */
[----:B-1----:R-:W-:-:S04]  /*17a00*/  MOV R8, R4 ;  /* 0x0000000400087202 */ /* 0x002fc80000000f00 */
[----:B--2---:R-:W-:Y:S05]  /*17a10*/  RET.REL.NODEC R8 `(_ZN7cutlass13device_kernelIN5flash19enable_sm80_to_sm89INS1_16FlashAttnFwdSm80INS1_25CollectiveMainloopFwdSm80ILi4ELi1ELb0EN4cute5tupleIJNS5_1CILi128EEENS7_ILi64EEES8_EEELi128ENS_10bfloat16_tEfNS_4arch4Sm80ELb1ELb0ELb1ELb0ELb1ELb0ELb1ELb0EEENS1_21CollectiveEpilogueFwdINS6_IJS8_S8_S9_EEENS6_IJNS7_ILi1EEESH_SH_EEESB_SD_Li128ELb0ELb1ELb0ELb0EEENS1_30DynamicPersistentTileSchedulerILi128ELi128ELb0ELb1ELb0EEEEEEEEEvNT_6ParamsE) ;  /* 0xfffe85e008007950 */ /* 0x004fea0003c3ffff */
.L_x_1764:
        /* <DEDUP_REMOVED lines=14> */
.L_x_2185:


//--------------------- .text._ZN7cutlass13device_kernelIN5flash19enable_sm80_to_sm89INS1_16FlashAttnFwdSm80INS1_25CollectiveMainloopFwdSm80ILi4ELi1ELb0EN4cute5tupleIJNS5_1CILi128EEENS7_ILi64EEES8_EEELi128ENS_10bfloat16_tEfNS_4arch4Sm80ELb1ELb0ELb1ELb1ELb1ELb0ELb1ELb0EEENS1_21CollectiveEpilogueFwdINS6_IJS8_S8_S9_EEENS6_IJNS7_ILi1EEESH_SH_EEESB_SD_Li128ELb1ELb1ELb0ELb0EEENS1_19SingleTileSchedulerILb1ELb0ELb1ELi128EEEEEEEEEvNT_6ParamsE --------------------------
	.section	.text._ZN7cutlass13device_kernelIN5flash19enable_sm80_to_sm89INS1_16FlashAttnFwdSm80INS1_25CollectiveMainloopFwdSm80ILi4ELi1ELb0EN4cute5tupleIJNS5_1CILi128EEENS7_ILi64EEES8_EEELi128ENS_10bfloat16_tEfNS_4arch4Sm80ELb1ELb0ELb1ELb1ELb1ELb0ELb1ELb0EEENS1_21CollectiveEpilogueFwdINS6_IJS8_S8_S9_EEENS6_IJNS7_ILi1EEESH_SH_EEESB_SD_Li128ELb1ELb1ELb0ELb0EEENS1_19SingleTileSchedulerILb1ELb0ELb1ELi128EEEEEEEEEvNT_6ParamsE,"ax",@progbits
	.sectioninfo	@"SHI_REGISTERS=255"
	.align	128
.text._ZN7cutlass13device_kernelIN5flash19enable_sm80_to_sm89INS1_16FlashAttnFwdSm80INS1_25CollectiveMainloopFwdSm80ILi4ELi1ELb0EN4cute5tupleIJNS5_1CILi128EEENS7_ILi64EEES8_EEELi128ENS_10bfloat16_tEfNS_4arch4Sm80ELb1ELb0ELb1ELb1ELb1ELb0ELb1ELb0EEENS1_21CollectiveEpilogueFwdINS6_IJS8_S8_S9_EEENS6_IJNS7_ILi1EEESH_SH_EEESB_SD_Li128ELb1ELb1ELb0ELb0EEENS1_19SingleTileSchedulerILb1ELb0ELb1ELi128EEEEEEEEEvNT_6ParamsE:
        .type           _ZN7cutlass13device_kernelIN5flash19enable_sm80_to_sm89INS1_16FlashAttnFwdSm80INS1_25CollectiveMainloopFwdSm80ILi4ELi1ELb0EN4cute5tupleIJNS5_1CILi128EEENS7_ILi64EEES8_EEELi128ENS_10bfloat16_tEfNS_4arch4Sm80ELb1ELb0ELb1ELb1ELb1ELb0ELb1ELb0EEENS1_21CollectiveEpilogueFwdINS6_IJS8_S8_S9_EEENS6_IJNS7_ILi1EEESH_SH_EEESB_SD_Li128ELb1ELb1ELb0ELb0EEENS1_19SingleTileSchedulerILb1ELb0ELb1ELi128EEEEEEEEEvNT_6ParamsE,@function
        .size           _ZN7cutlass13device_kernelIN5flash19enable_sm80_to_sm89INS1_16FlashAttnFwdSm80INS1_25CollectiveMainloopFwdSm80ILi4ELi1ELb0EN4cute5tupleIJNS5_1CILi128EEENS7_ILi64EEES8_EEELi128ENS_10bfloat16_tEfNS_4arch4Sm80ELb1ELb0ELb1ELb1ELb1ELb0ELb1ELb0EEENS1_21CollectiveEpilogueFwdINS6_IJS8_S8_S9_EEENS6_IJNS7_ILi1EEESH_SH_EEESB_SD_Li128ELb1ELb1ELb0ELb0EEENS1_19SingleTileSchedulerILb1ELb0ELb1ELi128EEEEEEEEEvNT_6ParamsE,(.L_x_2188 - _ZN7cutlass13device_kernelIN5flash19enable_sm80_to_sm89INS1_16FlashAttnFwdSm80INS1_25CollectiveMainloopFwdSm80ILi4ELi1ELb0EN4cute5tupleIJNS5_1CILi128EEENS7_ILi64EEES8_EEELi128ENS_10bfloat16_tEfNS_4arch4Sm80ELb1ELb0ELb1ELb1ELb1ELb0ELb1ELb0EEENS1_21CollectiveEpilogueFwdINS6_IJS8_S8_S9_EEENS6_IJNS7_ILi1EEESH_SH_EEESB_SD_Li128ELb1ELb1ELb0ELb0EEENS1_19SingleTileSchedulerILb1ELb0ELb1ELi128EEEEEEEEEvNT_6ParamsE)
        .other          _ZN7cutlass13device_kernelIN5flash19enable_sm80_to_sm89INS1_16FlashAttnFwdSm80INS1_25CollectiveMainloopFwdSm80ILi4ELi1ELb0EN4cute5tupleIJNS5_1CILi128EEENS7_ILi64EEES8_EEELi128ENS_10bfloat16_tEfNS_4arch4Sm80ELb1ELb0ELb1ELb1ELb1ELb0ELb1ELb0EEENS1_21CollectiveEpilogueFwdINS6_IJS8_S8_S9_EEENS6_IJNS7_ILi1EEESH_SH_EEESB_SD_Li128ELb1ELb1ELb0ELb0EEENS1_19SingleTileSchedulerILb1ELb0ELb1ELi128EEEEEEEEEvNT_6ParamsE,@"STO_CUDA_ENTRY STV_DEFAULT"
_ZN7cutlass13device_kernelIN5flash19enable_sm80_to_sm89INS1_16FlashAttnFwdSm80INS1_25CollectiveMainloopFwdSm80ILi4ELi1ELb0EN4cute5tupleIJNS5_1CILi128EEENS7_ILi64EEES8_EEELi128ENS_10bfloat16_tEfNS_4arch4Sm80ELb1ELb0ELb1ELb1ELb1ELb0ELb1ELb0EEENS1_21CollectiveEpilogueFwdINS6_IJS8_S8_S9_EEENS6_IJNS7_ILi1EEESH_SH_EEESB_SD_Li128ELb1ELb1ELb0ELb0EEENS1_19SingleTileSchedulerILb1ELb0ELb1ELi128EEEEEEEEEvNT_6ParamsE:
        /* <DEDUP_REMOVED lines=21> */
.L_x_1766:
        /* <DEDUP_REMOVED lines=13> */
.L_x_1768:
[----:B------:R-:W-:Y:S02]  /*0220*/  ULDC UR5, c[0x0][0x54c] ;  /* 0x0001530000057ab9 */ /* 0x000fe40000000800 */
.L_x_1767:
[----:B------:R-:W-:Y:S02]  /*0230*/  ULDC UR4, c[0x0][0x548] ;  /* 0x0001520000047ab9 */ /* 0x000fe40000000800 */
[----:B------:R-:W-:-:S02]  /*0240*/  USHF.L.U32 UR10, UR10, 0x7, URZ ;  /* 0x000000070a0a7899 */ /* 0x000fc4000800063f */
[----:B------:R-:W-:-:S04]  /*0250*/  UIMAD UR4, UR5, UR4, URZ ;  /* 0x00000004050472a4 */ /* 0x000fc8000f8e023f */
[----:B------:R-:W-:-:S04]  /*0260*/  UISETP.GE.AND UP0, UPT, UR10, UR4, UPT ;  /* 0x000000040a00728c */ /* 0x000fc8000bf06270 */
[----:B------:R-:W-:Y:S01]  /*0270*/  USEL UR13, UR13, 0xffffffff, !UP0 ;  /* 0xffffffff0d0d7887 */ /* 0x000fe2000c000000 */
[----:B------:R-:W-:Y:S05]  /*0280*/  BRA `(.L_x_1769) ;  /* 0x000001b000007947 */ /* 0x000fea0003800000 */
.L_x_1765:
        /* <DEDUP_REMOVED lines=8> */
.L_x_1770:
        /* <DEDUP_REMOVED lines=13> */
.L_x_1772:
[----:B------:R-:W-:Y:S02]  /*03e0*/  ULDC UR5, c[0x0][0x54c] ;  /* 0x0001530000057ab9 */ /* 0x000fe40000000800 */
.L_x_1771:
[----:B------:R-:W-:Y:S02]  /*03f0*/  ULDC UR4, c[0x0][0x548] ;  /* 0x0001520000047ab9 */ /* 0x000fe40000000800 */
[----:B------:R-:W-:-:S02]  /*0400*/  USHF.L.U32 UR10, UR10, 0x7, URZ ;  /* 0x000000070a0a7899 */ /* 0x000fc4000800063f */
[----:B------:R-:W-:-:S04]  /*0410*/  UIMAD UR4, UR5, UR4, URZ ;  /* 0x00000004050472a4 */ /* 0x000fc8000f8e023f */
[----:B------:R-:W-:-:S04]  /*0420*/  UISETP.GE.AND UP0, UPT, UR10, UR4, UPT ;  /* 0x000000040a00728c */ /* 0x000fc8000bf06270 */
[----:B------:R-:W-:-:S06]  /*0430*/  USEL UR13, UR13, 0xffffffff, !UP0 ;  /* 0xffffffff0d0d7887 */ /* 0x000fcc000c000000 */
.L_x_1769:
        /* <DEDUP_REMOVED lines=47> */
.L_x_1773:
        /* <DEDUP_REMOVED lines=10> */
.L_x_1774:
        /* <DEDUP_REMOVED lines=12> */
.L_x_1775:
[----:B------:R-:W-:Y:S01]  /*0890*/  ULDC UR4, c[0x0][0x2c4] ;  /* 0x0000b10000047ab9 */ /* 0x000fe20000000800 */
[----:B------:R-:W-:Y:S01]  /*08a0*/  PLOP3.LUT P4, PT, PT, PT, PT, 0x80, 0x0 ;  /* 0x000000000000781c */ /* 0x000fe20003f8f070 */
[----:B------:R-:W-:Y:S01]  /*08b0*/  UISETP.NE.AND UP1, UPT, UR4, 0x1, UPT ;  /* 0x000000010400788c */ /* 0x000fe2000bf25270 */
[----:B------:R-:W-:Y:S01]  /*08c0*/  CS2R R14, SRZ ;  /* 0x00000000000e7805 */ /* 0x000fe2000001ff00 */
[----:B------:R-:W-:Y:S01]  /*08d0*/  UIADD3 UR7, -UR11, UR7, URZ ;  /* 0x000000070b077290 */ /* 0x000fe2000fffe13f */
[----:B------:R-:W-:Y:S01]  /*08e0*/  IMAD.MOV.U32 R126, RZ, RZ, RZ ;  /* 0x000000ffff7e7224 */ /* 0x000fe200078e00ff */
[----:B------:R-:W-:Y:S01]  /*08f0*/  ULDC.64 UR4, c[0x0][0x2c8] ;  /* 0x0000b20000047ab9 */ /* 0x000fe20000000a00 */
[----:B------:R-:W-:Y:S01]  /*0900*/  IMAD.MOV.U32 R124, RZ, RZ, RZ ;  /* 0x000000ffff7c7224 */ /* 0x000fe200078e00ff */
[----:B---3--:R-:W-:Y:S01]  /*0910*/  UIADD3 UR6, UR7, 0x40, -UR12 ;  /* 0x0000004007067890 */ /* 0x008fe2000fffe80c */
[----:B------:R-:W-:Y:S01]  /*0920*/  CS2R R130, SRZ ;  /* 0x0000000000827805 */ /* 0x000fe2000001ff00 */
[----:B------:R-:W-:Y:S01]  /*0930*/  CS2R R128, SRZ ;  /* 0x0000000000807805 */ /* 0x000fe2000001ff00 */
[----:B------:R-:W-:Y:S01]  /*0940*/  CS2R R16, SRZ ;  /* 0x0000000000107805 */ /* 0x000fe2000001ff00 */
[----:B------:R-:W-:Y:S01]  /*0950*/  MOV R122, RZ ;  /* 0x000000ff007a7202 */ /* 0x000fe20000000f00 */
[----:B------:R-:W-:Y:S01]  /*0960*/  @UP1 UIADD3 UR18, UR10, 0x7f, URZ ;  /* 0x0000007f0a121890 */ /* 0x000fe2000fffe03f */
[----:B------:R-:W-:Y:S01]  /*0970*/  IMAD.MOV.U32 R11, RZ, RZ, RZ ;  /* 0x000000ffff0b7224 */ /* 0x000fe200078e00ff */
[----:B------:R-:W-:Y:S01]  /*0980*/  MOV R120, RZ ;  /* 0x000000ff00787202 */ /* 0x000fe20000000f00 */
[----:B------:R-:W-:Y:S01]  /*0990*/  CS2R R12, SRZ ;  /* 0x00000000000c7805 */ /* 0x000fe2000001ff00 */
[----:B------:R-:W-:Y:S01]  /*09a0*/  UIMAD.WIDE.U32 UR18, UR18, UR4, URZ ;  /* 0x00000004121272a5 */ /* 0x000fe2000f8e003f */
[----:B------:R-:W-:Y:S01]  /*09b0*/  IMAD.MOV.U32 R118, RZ, RZ, RZ ;  /* 0x000000ffff767224 */ /* 0x000fe200078e00ff */
[----:B------:R-:W-:Y:S01]  /*09c0*/  UIADD3 UR4, UR10, 0x7f, URZ ;  /* 0x0000007f0a047890 */ /* 0x000fe2000fffe03f */
[----:B------:R-:W-:Y:S01]  /*09d0*/  MOV R116, RZ ;  /* 0x000000ff00747202 */ /* 0x000fe20000000f00 */
[----:B------:R-:W-:Y:S01]  /*09e0*/  @UP1 USHF.R.U32.HI UR4, URZ, UR5, UR19 ;  /* 0x000000053f041299 */ /* 0x000fe20008011613 */
[----:B------:R-:W-:Y:S01]  /*09f0*/  IMAD.MOV.U32 R110, RZ, RZ, RZ ;  /* 0x000000ffff6e7224 */ /* 0x000fe200078e00ff */
[----:B------:R-:W-:Y:S01]  /*0a00*/  UIADD3 UR5, UR7, 0x3f, URZ ;  /* 0x0000003f07057890 */ /* 0x000fe2000fffe03f */
[----:B------:R-:W-:Y:S01]  /*0a10*/  CS2R R18, SRZ ;  /* 0x0000000000127805 */ /* 0x000fe2000001ff00 */
[----:B------:R-:W-:Y:S01]  /*0a20*/  UIADD3 UR6, UR6, UR4, URZ ;  /* 0x0000000406067290 */ /* 0x000fe2000fffe03f */
[----:B------:R-:W-:Y:S01]  /*0a30*/  MOV R108, RZ ;  /* 0x000000ff006c7202 */ /* 0x000fe20000000f00 */
[----:B------:R-:W-:Y:S01]  /*0a40*/  USHF.R.S32.HI UR18, URZ, 0x1f, UR5 ;  /* 0x0000001f3f127899 */ /* 0x000fe20008011405 */
[----:B------:R-:W-:Y:S01]  /*0a50*/  IMAD.MOV.U32 R114, RZ, RZ, RZ ;  /* 0x000000ffff727224 */ /* 0x000fe200078e00ff */
[----:B------:R-:W-:Y:S01]  /*0a60*/  USHF.R.S32.HI UR4, URZ, 0x1f, UR6 ;  /* 0x0000001f3f047899 */ /* 0x000fe20008011406 */
[----:B------:R-:W-:Y:S01]  /*0a70*/  CS2R R20, SRZ ;  /* 0x0000000000147805 */ /* 0x000fe2000001ff00 */
[----:B------:R-:W-:Y:S01]  /*0a80*/  ULEA.HI UR18, UR18, UR5, URZ, 0x6 ;  /* 0x0000000512127291 */ /* 0x000fe2000f8f303f */
[----:B------:R-:W-:Y:S01]  /*0a90*/  MOV R112, RZ ;  /* 0x000000ff00707202 */ /* 0x000fe20000000f00 */
[----:B------:R-:W-:Y:S01]  /*0aa0*/  ULEA.HI UR4, UR4, UR6, URZ, 0x6 ;  /* 0x0000000604047291 */ /* 0x000fe2000f8f303f */
[----:B------:R-:W-:Y:S01]  /*0ab0*/  IMAD.MOV.U32 R106, RZ, RZ, RZ ;  /* 0x000000ffff6a7224 */ /* 0x000fe200078e00ff */
[----:B------:R-:W-:Y:S01]  /*0ac0*/  USHF.R.S32.HI UR18, URZ, 0x6, UR18 ;  /* 0x000000063f127899 */ /* 0x000fe20008011412 */
[----:B------:R-:W-:Y:S01]  /*0ad0*/  CS2R R22, SRZ ;  /* 0x0000000000167805 */ /* 0x000fe2000001ff00 */
[----:B------:R-:W-:Y:S01]  /*0ae0*/  USHF.R.S32.HI UR4, URZ, 0x6, UR4 ;  /* 0x000000063f047899 */ /* 0x000fe20008011404 */
[----:B------:R-:W-:Y:S01]  /*0af0*/  MOV R104, RZ ;  /* 0x000000ff00687202 */ /* 0x000fe20000000f00 */
[----:B------:R-:W-:Y:S01]  /*0b00*/  IMAD.MOV.U32 R102, RZ, RZ, RZ ;  /* 0x000000ffff667224 */ /* 0x000fe200078e00ff */
[----:B------:R-:W-:Y:S01]  /*0b10*/  CS2R R24, SRZ ;  /* 0x0000000000187805 */ /* 0x000fe2000001ff00 */
[----:B------:R-:W-:Y:S01]  /*0b20*/  UISETP.LT.AND UP0, UPT, UR18, UR4, UPT ;  /* 0x000000041200728c */ /* 0x000fe2000bf01270 */
[----:B------:R-:W-:Y:S01]  /*0b30*/  MOV R100, RZ ;  /* 0x000000ff00647202 */ /* 0x000fe20000000f00 */
[----:B------:R-:W-:Y:S01]  /*0b40*/  IMAD.MOV.U32 R94, RZ, RZ, RZ ;  /* 0x000000ffff5e7224 */ /* 0x000fe200078e00ff */
[----:B------:R-:W-:Y:S01]  /*0b50*/  CS2R R26, SRZ ;  /* 0x00000000001a7805 */ /* 0x000fe2000001ff00 */
[----:B------:R-:W-:Y:S01]  /*0b60*/  USEL UR6, UR18, UR4, UP0 ;  /* 0x0000000412067287 */ /* 0x000fe20008000000 */
[----:B------:R-:W-:Y:S01]  /*0b70*/  MOV R92, RZ ;  /* 0x000000ff005c7202 */ /* 0x000fe20000000f00 */
[----:B------:R-:W-:Y:S01]  /*0b80*/  IMAD.MOV.U32 R98, RZ, RZ, RZ ;  /* 0x000000ffff627224 */ /* 0x000fe200078e00ff */
[----:B------:R-:W-:Y:S01]  /*0b90*/  MOV R28, RZ ;  /* 0x000000ff001c7202 */ /* 0x000fe20000000f00 */
[----:B------:R-:W-:Y:S01]  /*0ba0*/  UISETP.GE.AND UP0, UPT, UR6, 0x1, UPT ;  /* 0x000000010600788c */ /* 0x000fe2000bf06270 */
[----:B------:R-:W-:Y:S01]  /*0bb0*/  IMAD.MOV.U32 R96, RZ, RZ, RZ ;  /* 0x000000ffff607224 */ /* 0x000fe200078e00ff */
[----:B------:R-:W-:Y:S01]  /*0bc0*/  CS2R R90, SRZ ;  /* 0x00000000005a7805 */ /* 0x000fe2000001ff00 */
[----:B------:R-:W-:Y:S01]  /*0bd0*/  CS2R R30, SRZ ;  /* 0x00000000001e7805 */ /* 0x000fe2000001ff00 */
[----:B------:R-:W-:Y:S01]  /*0be0*/  MOV R88, RZ ;  /* 0x000000ff00587202 */ /* 0x000fe20000000f00 */
        /* <DEDUP_REMOVED lines=79> */
[----:B------:R-:W-:Y:S01]  /*10e0*/  BSSY B0, `(.L_x_1777) ;  /* 0x0000054000007945 */ /* 0x000fe20003800000 */
[----:B------:R-:W-:-:S02]  /*10f0*/  ULDC.64 UR4, c[0x0][0x1b8] ;  /* 0x00006e0000047ab9 */ /* 0x000fc40000000a00 */
[----:B------:R-:W-:Y:S02]  /*1100*/  UIADD3 UR19, UR19, UR17, URZ ;  /* 0x0000001113137290 */ /* 0x000fe4000fffe03f */
[----:B------:R-:W-:Y:S02]  /*1110*/  USHF.R.S32.HI UR17, URZ, 0x1f, UR13 ;  /* 0x0000001f3f117899 */ /* 0x000fe4000801140d */
[----:B------:R-:W-:Y:S02]  /*1120*/  UIMAD UR16, UR8, UR4, URZ ;  /* 0x00000004081072a4 */ /* 0x000fe4000f8e023f */
[----:B------:R-:W-:Y:S02]  /*1130*/  USEL UR17, UR17, URZ, !UP2 ;  /* 0x0000003f11117287 */ /* 0x000fe4000d000000 */
[----:B------:R-:W-:Y:S02]  /*1140*/  UIMAD UR16, UR9, UR5, UR16 ;  /* 0x00000005091072a4 */ /* 0x000fe4000f8e0210 */
[----:B------:R-:W-:-:S02]  /*1150*/  UIMAD.WIDE.U32 UR20, UR9, UR4, UR18 ;  /* 0x00000004091472a5 */ /* 0x000fc4000f8e0012 */
[----:B------:R-:W-:Y:S02]  /*1160*/  USEL UR18, UR13, URZ, !UP2 ;  /* 0x0000003f0d127287 */ /* 0x000fe4000d000000 */
[----:B------:R-:W-:Y:S01]  /*1170*/  ULDC.64 UR4, c[0x0][0x1c0] ;  /* 0x0000700000047ab9 */ /* 0x000fe20000000a00 */
[----:B-1----:R-:W-:Y:S01]  /*1180*/  LEA.HI R2, R160, R165, RZ, 0x3 ;  /* 0x000000a5a0027211 */ /* 0x002fe200078f18ff */
[----:B------:R-:W-:Y:S02]  /*1190*/  UIMAD UR17, UR17, UR4, URZ ;  /* 0x00000004111172a4 */ /* 0x000fe4000f8e023f */
[----:B------:R-:W-:Y:S01]  /*11a0*/  UIADD3 UR21, UR21, UR16, URZ ;  /* 0x0000001015157290 */ /* 0x000fe2000fffe03f */
[----:B------:R-:W-:Y:S01]  /*11b0*/  LOP3.LUT R0, R2, 0xfffffff8, RZ, 0xc0, !PT ;  /* 0xfffffff802007812 */ /* 0x000fe200078ec0ff */
[----:B------:R-:W-:Y:S01]  /*11c0*/  UIMAD UR5, UR18, UR5, UR17 ;  /* 0x00000005120572a4 */ /* 0x000fe2000f8e0211 */
[----:B------:R-:W-:Y:S01]  /*11d0*/  SHF.R.S32.HI R19, RZ, 0x3, R2 ;  /* 0x00000003ff137819 */ /* 0x000fe20000011402 */
[----:B------:R-:W-:-:S02]  /*11e0*/  UIMAD.WIDE.U32 UR18, UR18, UR4, UR20 ;  /* 0x00000004121272a5 */ /* 0x000fc4000f8e0014 */
[----:B------:R-:W-:Y:S01]  /*11f0*/  IMAD.IADD R49, R165, 0x1, -R0 ;  /* 0x00000001a5317824 */ /* 0x000fe200078e0a00 */
[----:B------:R-:W-:Y:S02]  /*1200*/  ULDC UR16, c[0x0][0x2c4] ;  /* 0x0000b10000107ab9 */ /* 0x000fe40000000800 */
[----:B------:R-:W-:Y:S01]  /*1210*/  UIADD3 UR5, UR19, UR5, URZ ;  /* 0x0000000513057290 */ /* 0x000fe2000fffe03f */
[C---:B------:R-:W-:Y:S01]  /*1220*/  IMAD R167, R49.reuse, 0x10, R19 ;  /* 0x0000001031a77824 */ /* 0x040fe200078e0213 */
[----:B------:R-:W-:Y:S01]  /*1230*/  UIMAD UR16, UR12, UR16, URZ ;  /* 0x000000100c1072a4 */ /* 0x000fe2000f8e023f */
[----:B------:R-:W-:Y:S02]  /*1240*/  IMAD.U32 R3, RZ, RZ, UR19 ;  /* 0x00000013ff037e24 */ /* 0x000fe4000f8e00ff */
[----:B------:R-:W-:Y:S01]  /*1250*/  IMAD.SHL.U32 R164, R49, 0x8, RZ ;  /* 0x0000000831a47824 */ /* 0x000fe200078e00ff */
[----:B------:R-:W-:Y:S01]  /*1260*/  IADD3 R4, R167, UR10, RZ ;  /* 0x0000000aa7047c10 */ /* 0x000fe2000fffe0ff */
[----:B------:R-:W-:Y:S01]  /*1270*/  IMAD.U32 R3, RZ, RZ, UR5 ;  /* 0x00000005ff037e24 */ /* 0x000fe2000f8e00ff */
[----:B------:R1:W-:Y:S02]  /*1280*/  STL [R1+0x68], R167 ;  /* 0x000068a701007387 */ /* 0x0003e40000100800 */
[----:B------:R-:W-:Y:S01]  /*1290*/  IADD3 R24, R164, 0x40, RZ ;  /* 0x00000040a4187810 */ /* 0x000fe20007ffe0ff */
[----:B------:R-:W-:Y:S01]  /*12a0*/  @P1 IMAD.HI.U32 R2, R4, c[0x0][0x2c8], RZ ;  /* 0x0000b20004021a27 */ /* 0x000fe200078e00ff */
[----:B------:R1:W-:Y:S01]  /*12b0*/  STL [R1+0x60], R164 ;  /* 0x000060a401007387 */ /* 0x0003e20000100800 */
[----:B------:R-:W-:-:S02]  /*12c0*/  ISETP.GE.AND P3, PT, R164, c[0x0][0x198], PT ;  /* 0x00006600a4007a0c */ /* 0x000fc40003f66270 */
[----:B------:R-:W-:Y:S01]  /*12d0*/  IMAD.MOV.U32 R0, RZ, RZ, R4 ;  /* 0x000000ffff007224 */ /* 0x000fe200078e0004 */
[----:B------:R-:W-:Y:S01]  /*12e0*/  @P0 SHF.R.U32.HI R0, RZ, c[0x0][0x2cc], R2 ;  /* 0x0000b300ff000a19 */ /* 0x000fe20000011602 */
[----:B------:R-:W-:-:S03]  /*12f0*/  IMAD.U32 R2, RZ, RZ, UR18 ;  /* 0x00000012ff027e24 */ /* 0x000fc6000f8e00ff */
        /* <DEDUP_REMOVED lines=8> */
[----:B------:R-:W-:Y:S01]  /*1380*/  IMAD R0, R5, c[0x0][0x1a8], RZ ;  /* 0x00006a0005007a24 */ /* 0x000fe200078e02ff */
[----:B------:R-:W-:Y:S01]  /*1390*/  IADD3 R5, R19, UR10, RZ ;  /* 0x0000000a13057c10 */ /* 0x000fe2000fffe0ff */
[----:B------:R-:W-:-:S03]  /*13a0*/  IMAD.WIDE.U32 R2, R4, c[0x0][0x1a8], R2 ;  /* 0x00006a0004027a25 */ /* 0x000fc600078e0002 */
[----:B------:R-:W-:Y:S01]  /*13b0*/  ISETP.GE.AND P4, PT, R5, UR16, PT ;  /* 0x0000001005007c0c */ /* 0x000fe2000bf86270 */
[----:B------:R-:W-:Y:S01]  /*13c0*/  IMAD R0, R4, c[0x0][0x1ac], R0 ;  /* 0x00006b0004007a24 */ /* 0x000fe200078e0200 */
[----:B------:R-:W-:Y:S01]  /*13d0*/  LEA R12, P0, R2, c[0x0][0x160], 0x1 ;  /* 0x00005800020c7a11 */ /* 0x000fe200078008ff */
[----:B------:R-:W-:Y:S02]  /*13e0*/  IMAD.SHL.U32 R4, R19, 0x40, RZ ;  /* 0x0000004013047824 */ /* 0x000fe400078e00ff */
[----:B------:R-:W-:Y:S01]  /*13f0*/  IMAD.IADD R0, R3, 0x1, R0 ;  /* 0x0000000103007824 */ /* 0x000fe200078e0200 */
[----:B------:R-:W-:Y:S01]  /*1400*/  LOP3.LUT R3, R14, 0xfffffff0, RZ, 0xc0, !PT ;  /* 0xfffffff00e037812 */ /* 0x000fe200078ec0ff */
[----:B------:R1:W3:Y:S03]  /*1410*/  SHFL.IDX PT, R6, R12, RZ, 0x181f ;  /* 0x00181fff0c067589 */ /* 0x0002e600000e0000 */
[----:B------:R-:W-:Y:S01]  /*1420*/  LEA.HI.X R11, R2, c[0x0][0x164], R0, 0x1, P0 ;  /* 0x00005900020b7a11 */ /* 0x000fe200000f0c00 */
[----:B------:R-:W-:Y:S01]  /*1430*/  IMAD.IADD R0, R165, 0x1, -R3 ;  /* 0x00000001a5007824 */ /* 0x000fe200078e0a03 */
[----:B------:R-:W-:-:S02]  /*1440*/  LOP3.LUT R2, R4, 0x1c0, RZ, 0xc0, !PT ;  /* 0x000001c004027812 */ /* 0x000fc400078ec0ff */
[----:B------:R-:W-:Y:S02]  /*1450*/  ISETP.GE.AND P0, PT, R24, c[0x0][0x198], PT ;  /* 0x0000660018007a0c */ /* 0x000fe40003f06270 */
[----:B------:R-:W-:Y:S02]  /*1460*/  SHF.R.S32.HI R4, RZ, 0x1f, R0 ;  /* 0x0000001fff047819 */ /* 0x000fe40000011400 */
[----:B------:R-:W-:Y:S02]  /*1470*/  SHF.R.U32.HI R3, RZ, 0x3, R2 ;  /* 0x00000003ff037819 */ /* 0x000fe40000011602 */
[----:B------:R-:W-:Y:S02]  /*1480*/  LOP3.LUT R2, R2, 0x38, R164, 0xf8, !PT ;  /* 0x0000003802027812 */ /* 0x000fe400078ef8a4 */
[----:B------:R-:W-:Y:S02]  /*1490*/  LEA.HI R21, R4, R0, RZ, 0x3 ;  /* 0x0000000004157211 */ /* 0x000fe400078f18ff */
[----:B------:R-:W-:-:S02]  /*14a0*/  LOP3.LUT R3, R2, R3, RZ, 0x3c, !PT ;  /* 0x0000000302037212 */ /* 0x000fc400078e3cff */
[----:B------:R-:W-:Y:S02]  /*14b0*/  LOP3.LUT R2, R21, 0xfffffff8, RZ, 0xc0, !PT ;  /* 0xfffffff815027812 */ /* 0x000fe400078ec0ff */
[----:B------:R-:W-:-:S03]  /*14c0*/  LEA.HI R4, R160, R165, RZ, 0x6 ;  /* 0x000000a5a0047211 */ /* 0x000fc600078f30ff */
[----:B------:R-:W-:Y:S02]  /*14d0*/  IMAD.IADD R20, R0, 0x1, -R2 ;  /* 0x0000000100147824 */ /* 0x000fe400078e0a02 */
[----:B------:R-:W-:Y:S02]  /*14e0*/  IMAD.SHL.U32 R0, R4, 0x8, RZ ;  /* 0x0000000804007824 */ /* 0x000fe400078e00ff */
[----:B------:R-:W-:Y:S02]  /*14f0*/  IMAD.MOV.U32 R4, RZ, RZ, 0x10 ;  /* 0x00000010ff047424 */ /* 0x000fe400078e00ff */
[----:B------:R-:W-:Y:S01]  /*1500*/  IMAD.MOV.U32 R2, RZ, RZ, 0x20 ;  /* 0x00000020ff027424 */ /* 0x000fe200078e00ff */
[----:B------:R-:W-:Y:S01]  /*1510*/  LOP3.LUT R10, R3, 0xfffffe00, R0, 0xf8, !PT ;  /* 0xfffffe00030a7812 */ /* 0x000fe200078ef800 */
[----:B--2---:R2:W4:Y:S01]  /*1520*/  @P2 R2UR UR20, R7 ;  /* 0x00000000071423c2 */ /* 0x00452200000e0000 */
[----:B------:R-:W-:Y:S01]  /*1530*/  R2P PR, R20, 0x6 ;  /* 0x0000000614007804 */ /* 0x000fe20000000000 */
[----:B----4-:R-:W-:-:S04]  /*1540*/  @!UP0 UMOV UR20, UR13 ;  /* 0x0000000d00148c82 */ /* 0x010fc80008000000 */
[----:B------:R-:W-:Y:S02]  /*1550*/  SEL R4, R4, 0xfffffff0, !P1 ;  /* 0xfffffff004047807 */ /* 0x000fe40004800000 */
[----:B------:R-:W-:Y:S01]  /*1560*/  SEL R2, R2, 0xffffffe0, !P2 ;  /* 0xffffffe002027807 */ /* 0x000fe20005000000 */
[----:B--2---:R1:W2:Y:S01]  /*1570*/  SHFL.IDX PT, R7, R11, RZ, 0x181f ;  /* 0x00181fff0b077589 */ /* 0x0042a200000e0000 */
[----:B------:R-:W-:Y:S05]  /*1580*/  @P4 BRA `(.L_x_1778) ;  /* 0x0000009000004947 */ /* 0x000fea0003800000 */
[----:B---3--:R-:W-:Y:S01]  /*1590*/  SHF.R.S32.HI R0, RZ, 0x1f, R24 ;  /* 0x0000001fff007819 */ /* 0x008fe20000011418 */
[----:B--2---:R-:W-:-:S03]  /*15a0*/  IMAD.WIDE R8, R164, 0x2, R6 ;  /* 0x00000002a4087825 */ /* 0x004fc600078e0206 */
[----:B------:R-:W-:-:S04]  /*15b0*/  LEA.HI R0, R0, R24, RZ, 0x3 ;  /* 0x0000001800007211 */ /* 0x000fc800078f18ff */
[----:B------:R-:W-:Y:S02]  /*15c0*/  LOP3.LUT R3, R0, 0xfffffff8, RZ, 0xc0, !PT ;  /* 0xfffffff800037812 */ /* 0x000fe400078ec0ff */
[----:B------:R-:W-:-:S03]  /*15d0*/  SHF.L.U32 R0, R10, 0x1, RZ ;  /* 0x000000010a007819 */ /* 0x000fc600000006ff */
[----:B------:R-:W-:Y:S02]  /*15e0*/  IMAD.WIDE R6, R3, 0x2, R6 ;  /* 0x0000000203067825 */ /* 0x000fe400078e0206 */
[----:B------:R-:W-:Y:S01]  /*15f0*/  @!PT LDS RZ, [RZ] ;  /* 0x00000000fffff984 */ /* 0x000fe20000000800 */
[----:B------:R2:W-:Y:S04]  /*1600*/  LDGSTS.E.BYPASS.LTC128B.128 [R0+0x8100], [R8.64], !P3 ;  /* 0x0810000008007fae */ /* 0x0005e8000d901d4e */
[----:B------:R2:W-:Y:S02]  /*1610*/  LDGSTS.E.BYPASS.LTC128B.128 [R0+0xc100], [R6.64], !P0 ;  /* 0x0c10000006007fae */ /* 0x0005e4000c101d4e */
.L_x_1778:
[----:B---3--:R-:W-:Y:S05]  /*1620*/  BSYNC B0 ;  /* 0x0000000000007941 */ /* 0x008fea0003800000 */
.L_x_1777:
[----:B--2---:R-:W-:Y:S01]  /*1630*/  IADD3 R0, R5, 0x10, RZ ;  /* 0x0000001005007810 */ /* 0x004fe20007ffe0ff */
[----:B------:R2:W3:Y:S01]  /*1640*/  SHFL.IDX PT, R7, R11, 0x1, 0x181f ;  /* 0x00381f000b077f89 */ /* 0x0004e200000e0000 */
[----:B------:R-:W-:Y:S02]  /*1650*/  BSSY B0, `(.L_x_1779) ;  /* 0x000000d000007945 */ /* 0x000fe40003800000 */
[----:B------:R-:W-:Y:S01]  /*1660*/  ISETP.GE.AND P1, PT, R0, UR16, PT ;  /* 0x0000001000007c0c */ /* 0x000fe2000bf26270 */
[----:B------:R2:W4:-:S12]  /*1670*/  SHFL.IDX PT, R6, R12, 0x1, 0x181f ;  /* 0x00381f000c067f89 */ /* 0x00051800000e0000 */
        /* <DEDUP_REMOVED lines=10> */
.L_x_1780:
[----:B------:R-:W-:Y:S05]  /*1720*/  BSYNC B0 ;  /* 0x0000000000007941 */ /* 0x000fea0003800000 */
.L_x_1779:
[----:B---3--:R-:W-:Y:S01]  /*1730*/  IADD3 R0, R5, 0x20, RZ ;  /* 0x0000002005007810 */ /* 0x008fe20007ffe0ff */
[----:B------:R3:W1:Y:S01]  /*1740*/  SHFL.IDX PT, R7, R11, 0x2, 0x181f ;  /* 0x00581f000b077f89 */ /* 0x00066200000e0000 */
[----:B------:R-:W-:Y:S02]  /*1750*/  BSSY B0, `(.L_x_1781) ;  /* 0x000000d000007945 */ /* 0x000fe40003800000 */
[----:B------:R-:W-:Y:S01]  /*1760*/  ISETP.GE.AND P1, PT, R0, UR16, PT ;  /* 0x0000001000007c0c */ /* 0x000fe2000bf26270 */
[----:B----4-:R3:W4:-:S12]  /*1770*/  SHFL.IDX PT, R6, R12, 0x2, 0x181f ;  /* 0x00581f000c067f89 */ /* 0x01071800000e0000 */
        /* <DEDUP_REMOVED lines=10> */
.L_x_1782:
[----:B------:R-:W-:Y:S05]  /*1820*/  BSYNC B0 ;  /* 0x0000000000007941 */ /* 0x000fea0003800000 */
.L_x_1781:
[----:B-1----:R-:W-:Y:S01]  /*1830*/  IADD3 R0, R5, 0x30, RZ ;  /* 0x0000003005007810 */ /* 0x002fe20007ffe0ff */
[----:B------:R1:W2:Y:S01]  /*1840*/  SHFL.IDX PT, R7, R11, 0x3, 0x181f ;  /* 0x00781f000b077f89 */ /* 0x0002a200000e0000 */
[----:B------:R-:W-:Y:S02]  /*1850*/  BSSY B0, `(.L_x_1783) ;  /* 0x000000d000007945 */ /* 0x000fe40003800000 */
[----:B------:R-:W-:Y:S01]  /*1860*/  ISETP.GE.AND P1, PT, R0, UR16, PT ;  /* 0x0000001000007c0c */ /* 0x000fe2000bf26270 */
[----:B----4-:R1:W4:-:S12]  /*1870*/  SHFL.IDX PT, R6, R12, 0x3, 0x181f ;  /* 0x00781f000c067f89 */ /* 0x01031800000e0000 */
        /* <DEDUP_REMOVED lines=10> */
.L_x_1784:
[----:B------:R-:W-:Y:S05]  /*1920*/  BSYNC B0 ;  /* 0x0000000000007941 */ /* 0x000fea0003800000 */
.L_x_1783:
[----:B--2---:R-:W-:Y:S01]  /*1930*/  IADD3 R0, R5, 0x40, RZ ;  /* 0x0000004005007810 */ /* 0x004fe20007ffe0ff */
        /* <DEDUP_REMOVED lines=14> */
.L_x_1786:
[----:B------:R-:W-:Y:S05]  /*1a20*/  BSYNC B0 ;  /* 0x0000000000007941 */ /* 0x000fea0003800000 */
.L_x_1785:
        /* <DEDUP_REMOVED lines=15> */
.L_x_1788:
[----:B------:R-:W-:Y:S05]  /*1b20*/  BSYNC B0 ;  /* 0x0000000000007941 */ /* 0x000fea0003800000 */
.L_x_1787:
        /* <DEDUP_REMOVED lines=15> */
.L_x_1790:
[----:B------:R-:W-:Y:S05]  /*1c20*/  BSYNC B0 ;  /* 0x0000000000007941 */ /* 0x000fea0003800000 */
.L_x_1789:
[----:B-1----:R-:W-:Y:S01]  /*1c30*/  IMAD.U32 R0, RZ, RZ, UR6 ;  /* 0x00000006ff007e24 */ /* 0x002fe2000f8e00ff */
[----:B----4-:R-:W-:Y:S01]  /*1c40*/  SHFL.IDX PT, R6, R12, 0x7, 0x181f ;  /* 0x00f81f000c067f89 */ /* 0x010fe200000e0000 */
[----:B------:R-:W-:Y:S01]  /*1c50*/  IMAD.MOV.U32 R3, RZ, RZ, c[0x0][0x2b8] ;  /* 0x0000ae00ff037624 */ /* 0x000fe200078e00ff */
[----:B------:R-:W-:Y:S01]  /*1c60*/  IADD3 R5, R5, 0x70, RZ ;  /* 0x0000007005057810 */ /* 0x000fe20007ffe0ff */
[----:B------:R-:W-:Y:S01]  /*1c70*/  IMAD R0, R0, 0x40, R167 ;  /* 0x0000004000007824 */ /* 0x000fe200078e02a7 */
[----:B------:R-:W1:Y:S01]  /*1c80*/  SHFL.IDX PT, R7, R11, 0x7, 0x181f ;  /* 0x00f81f000b077f89 */ /* 0x000e6200000e0000 */
[----:B------:R-:W-:Y:S01]  /*1c90*/  SHF.R.S32.HI R8, RZ, 0x1f, R24 ;  /* 0x0000001fff087819 */ /* 0x000fe20000011418 */
[----:B------:R-:W-:Y:S01]  /*1ca0*/  IMAD.SHL.U32 R161, R10, 0x2, RZ ;  /* 0x000000020aa17824 */ /* 0x000fe200078e00ff */
[----:B------:R-:W-:Y:S01]  /*1cb0*/  ISETP.NE.AND P4, PT, R3, 0x1, PT ;  /* 0x000000010300780c */ /* 0x000fe20003f85270 */
[----:B------:R-:W-:Y:S01]  /*1cc0*/  USHF.R.S32.HI UR17, URZ, 0x1f, UR20 ;  /* 0x0000001f3f117899 */ /* 0x000fe20008011414 */
[----:B------:R-:W-:Y:S01]  /*1cd0*/  IADD3 R0, R0, -0x40, RZ ;  /* 0xffffffc000007810 */ /* 0x000fe20007ffe0ff */
[----:B------:R-:W-:Y:S01]  /*1ce0*/  ULDC.64 UR4, c[0x0][0x2b0] ;  /* 0x0000ac0000047ab9 */ /* 0x000fe20000000a00 */
[----:B------:R-:W-:Y:S01]  /*1cf0*/  ISETP.GE.AND P2, PT, R5, UR16, PT ;  /* 0x0000001005007c0c */ /* 0x000fe2000bf46270 */
[----:B------:R-:W-:Y:S01]  /*1d00*/  UIMAD UR17, UR17, UR4, URZ ;  /* 0x00000004111172a4 */ /* 0x000fe2000f8e023f */
[C---:B------:R-:W-:Y:S01]  /*1d10*/  IADD3 R3, R0.reuse, UR11, RZ ;  /* 0x0000000b00037c10 */ /* 0x040fe2000fffe0ff */
[----:B------:R-:W-:Y:S01]  /*1d20*/  UIMAD.WIDE.U32 UR18, UR20, UR4, URZ ;  /* 0x00000004141272a5 */ /* 0x000fe2000f8e003f */
[----:B------:R-:W-:Y:S01]  /*1d30*/  ISETP.GE.AND P5, PT, R0, UR7, PT ;  /* 0x0000000700007c0c */ /* 0x000fe2000bfa6270 */
[----:B------:R-:W-:Y:S01]  /*1d40*/  UIMAD UR5, UR20, UR5, UR17 ;  /* 0x00000005140572a4 */ /* 0x000fe2000f8e0211 */
[----:B------:R-:W-:Y:S01]  /*1d50*/  IMAD.MOV.U32 R27, RZ, RZ, RZ ;  /* 0x000000ffff1b7224 */ /* 0x000fe200078e00ff */
[----:B------:R-:W-:Y:S01]  /*1d60*/  ISETP.GE.AND P6, PT, R164, c[0x0][0x1d4], PT ;  /* 0x00007500a4007a0c */ /* 0x000fe20003fc6270 */
[----:B------:R-:W-:Y:S01]  /*1d70*/  IMAD.MOV.U32 R0, RZ, RZ, R3 ;  /* 0x000000ffff007224 */ /* 0x000fe200078e0003 */
[----:B------:R-:W-:Y:S01]  /*1d80*/  ISETP.GT.OR P5, PT, R167, 0x3f, P5 ;  /* 0x0000003fa700780c */ /* 0x000fe20002fa4670 */
[----:B------:R-:W-:Y:S01]  /*1d90*/  @P4 IMAD.HI.U32 R5, R3, c[0x0][0x2bc], RZ ;  /* 0x0000af0003054a27 */ /* 0x000fe200078e00ff */
[----:B------:R-:W-:Y:S01]  /*1da0*/  UIADD3 UR16, UR19, UR5, URZ ;  /* 0x0000000513107290 */ /* 0x000fe2000fffe03f */
[----:B------:R-:W-:Y:S01]  /*1db0*/  SHF.R.S32.HI R18, RZ, 0x4, R14 ;  /* 0x00000004ff127819 */ /* 0x000fe2000001140e */
[----:B------:R-:W-:Y:S01]  /*1dc0*/  STL [R1+0x3c], R161 ;  /* 0x00003ca101007387 */ /* 0x000fe20000100800 */
[----:B------:R-:W-:Y:S01]  /*1dd0*/  ULDC.64 UR4, c[0x0][0x1e8] ;  /* 0x00007a0000047ab9 */ /* 0x000fe20000000a00 */
[----:B------:R-:W-:-:S02]  /*1de0*/  @P4 SHF.R.U32.HI R0, RZ, c[0x0][0x2c0], R5 ;  /* 0x0000b000ff004a19 */ /* 0x000fc40000011605 */
[----:B------:R-:W-:Y:S01]  /*1df0*/  LEA.HI R5, R8, R24, RZ, 0x3 ;  /* 0x0000001808057211 */ /* 0x000fe200078f18ff */
[----:B-123--:R-:W-:-:S03]  /*1e00*/  @!P2 IMAD.WIDE R10, R164, 0x2, R6 ;  /* 0x00000002a40aa825 */ /* 0x00efc600078e0206 */
[----:B------:R-:W-:Y:S02]  /*1e10*/  LOP3.LUT R163, R5, 0xfffffff8, RZ, 0xc0, !PT ;  /* 0xfffffff805a37812 */ /* 0x000fe400078ec0ff */
[----:B------:R-:W-:Y:S01]  /*1e20*/  @!PT LDS RZ, [RZ] ;  /* 0x00000000fffff984 */ /* 0x000fe20000000800 */
[----:B------:R1:W-:Y:S01]  /*1e30*/  @!P2 LDGSTS.E.BYPASS.LTC128B.128 [R161+0xb900], [R10.64], !P3 ;  /* 0x0b9000000aa1afae */ /* 0x0003e2000d901d4e */
[C---:B------:R-:W-:Y:S02]  /*1e40*/  @!P5 IADD3 R9, P1, R0.reuse, UR18, RZ ;  /* 0x000000120009dc10 */ /* 0x040fe4000ff3e0ff */
[----:B------:R-:W-:Y:S01]  /*1e50*/  @!P2 IMAD.WIDE R6, R163, 0x2, R6 ;  /* 0x00000002a306a825 */ /* 0x000fe200078e0206 */
[----:B------:R-:W-:Y:S01]  /*1e60*/  UIMAD UR17, UR8, UR4, URZ ;  /* 0x00000004081172a4 */ /* 0x000fe2000f8e023f */
[----:B------:R-:W-:Y:S01]  /*1e70*/  @!P5 LEA.HI.X.SX32 R5, R0, UR16, 0x1, P1 ;  /* 0x000000100005dc11 */ /* 0x000fe200088f0eff */
[----:B------:R-:W-:Y:S01]  /*1e80*/  UIMAD.WIDE.U32 UR22, UR9, UR4, URZ ;  /* 0x00000004091672a5 */ /* 0x000fe2000f8e003f */
[C---:B------:R-:W-:Y:S01]  /*1e90*/  @!P5 LEA R8, P1, R9.reuse, c[0x0][0x2a0], 0x2 ;  /* 0x0000a8000908da11 */ /* 0x040fe200078210ff */
[----:B------:R2:W-:Y:S03]  /*1ea0*/  @!P2 LDGSTS.E.BYPASS.LTC128B.128 [R161+0xf900], [R6.64], !P0 ;  /* 0x0f90000006a1afae */ /* 0x0005e6000c101d4e */
[----:B------:R-:W-:Y:S01]  /*1eb0*/  @!P5 LEA.HI.X R9, R9, c[0x0][0x2a4], R5, 0x2, P1 ;  /* 0x0000a9000909da11 */ /* 0x000fe200008f1405 */
[----:B------:R-:W0:Y:S04]  /*1ec0*/  LDGDEPBAR ;  /* 0x00000000000079af */ /* 0x000e280000000000 */
[----:B------:R-:W-:Y:S01]  /*1ed0*/  BAR.SYNC.DEFER_BLOCKING 0x0 ;  /* 0x0000000000007b1d */ /* 0x000fe20000010000 */
[----:B------:R-:W-:-:S04]  /*1ee0*/  ULEA UR20, UR6, 0xffffffc0, 0x6 ;  /* 0xffffffc006147891 */ /* 0x000fc8000f8e303f */
[----:B------:R-:W-:Y:S01]  /*1ef0*/  UIADD3 UR20, UR7, -UR20, URZ ;  /* 0x8000001407147290 */ /* 0x000fe2000fffe03f */
[----:B------:R-:W-:Y:S01]  /*1f00*/  LEA.HI R159, R160, R165, RZ, 0x5 ;  /* 0x000000a5a09f7211 */ /* 0x000fe200078f28ff */
[----:B------:R-:W-:Y:S04]  /*1f10*/  STL [R1+0x84], R163 ;  /* 0x000084a301007387 */ /* 0x000fe80000100800 */
[----:B------:R-:W-:-:S04]  /*1f20*/  IADD3 R48, -R19, UR20, RZ ;  /* 0x0000001413307c10 */ /* 0x000fc8000fffe1ff */
[C---:B------:R-:W-:Y:S02]  /*1f30*/  ISETP.GE.AND P3, PT, R48.reuse, 0x1, PT ;  /* 0x000000013000780c */ /* 0x040fe40003f66270 */
[C---:B------:R-:W-:Y:S02]  /*1f40*/  ISETP.GE.AND P2, PT, R48.reuse, 0x11, PT ;  /* 0x000000113000780c */ /* 0x040fe40003f46270 */
[----:B------:R-:W-:Y:S02]  /*1f50*/  ISETP.GE.AND P1, PT, R48, 0x21, PT ;  /* 0x000000213000780c */ /* 0x000fe40003f26270 */
[----:B------:R-:W-:Y:S01]  /*1f60*/  SHF.R.S32.HI R158, RZ, 0x5, R159 ;  /* 0x00000005ff9e7819 */ /* 0x000fe2000001149f */
[----:B------:R-:W3:Y:S01]  /*1f70*/  @!P5 LDG.E R27, [R8.64] ;  /* 0x0000000e081bd981 */ /* 0x000ee2000c1e1900 */
[----:B------:R-:W-:Y:S01]  /*1f80*/  IMAD.MOV R0, RZ, RZ, -R0 ;  /* 0x000000ffff007224 */ /* 0x000fe200078e0a00 */
[----:B------:R-:W-:Y:S01]  /*1f90*/  UIMAD UR17, UR9, UR5, UR17 ;  /* 0x00000005091172a4 */ /* 0x000fe2000f8e0211 */
[----:B------:R-:W-:Y:S01]  /*1fa0*/  ISETP.GE.AND P5, PT, R24, c[0x0][0x1d4], PT ;  /* 0x0000750018007a0c */ /* 0x000fe20003fa6270 */
[----:B------:R-:W-:Y:S01]  /*1fb0*/  IMAD.SHL.U32 R5, R21, 0x40, RZ ;  /* 0x0000004015057824 */ /* 0x000fe200078e00ff */
[----:B------:R-:W-:Y:S01]  /*1fc0*/  ULDC.64 UR4, c[0x0][0x210] ;  /* 0x0000840000047ab9 */ /* 0x000fe20000000a00 */
[----:B------:R-:W-:Y:S01]  /*1fd0*/  IMAD R28, R0, c[0x0][0x2b8], R3 ;  /* 0x0000ae00001c7a24 */ /* 0x000fe200078e0203 */
[----:B------:R-:W-:Y:S01]  /*1fe0*/  UIADD3 UR17, UR23, UR17, URZ ;  /* 0x0000001117117290 */ /* 0x000fe2000fffe03f */
[----:B------:R-:W-:Y:S01]  /*1ff0*/  SHF.R.S32.HI R166, RZ, 0x1f, R164 ;  /* 0x0000001fffa67819 */ /* 0x000fe200000114a4 */
[----:B------:R-:W-:Y:S01]  /*2000*/  UIMAD UR8, UR8, UR4, URZ ;  /* 0x00000004080872a4 */ /* 0x000fe2000f8e023f */
[C---:B--2---:R-:W-:Y:S01]  /*2010*/  IMAD.WIDE.U32 R6, R28.reuse, c[0x0][0x1e0], RZ ;  /* 0x000078001c067a25 */ /* 0x044fe200078e00ff */
[----:B------:R-:W-:Y:S01]  /*2020*/  SHF.R.S32.HI R25, RZ, 0x1f, R28 ;  /* 0x0000001fff197819 */ /* 0x000fe2000001141c */
[----:B------:R-:W-:Y:S01]  /*2030*/  UIMAD.WIDE.U32 UR24, UR9, UR4, URZ ;  /* 0x00000004091872a5 */ /* 0x000fe2000f8e003f */
[----:B------:R-:W-:Y:S01]  /*2040*/  LOP3.LUT R157, R5, 0xfffffe00, RZ, 0xc0, !PT ;  /* 0xfffffe00059d7812 */ /* 0x000fe200078ec0ff */
[----:B------:R-:W-:Y:S01]  /*2050*/  UIMAD UR8, UR9, UR5, UR8 ;  /* 0x00000005090872a4 */ /* 0x000fe2000f8e0208 */
[----:B------:R-:W-:Y:S01]  /*2060*/  STL [R1+0x58], R28 ;  /* 0x0000581c01007387 */ /* 0x000fe20000100800 */
[----:B------:R-:W-:Y:S01]  /*2070*/  IMAD R0, R25, c[0x0][0x1e0], RZ ;  /* 0x0000780019007a24 */ /* 0x000fe200078e02ff */
[----:B------:R-:W-:Y:S01]  /*2080*/  UISETP.GE.AND UP0, UPT, UR6, 0x2, UPT ;  /* 0x000000020600788c */ /* 0x000fe2000bf06270 */
[----:B------:R-:W-:Y:S01]  /*2090*/  SEL R162, RZ, 0x10, P5 ;  /* 0x00000010ffa27807 */ /* 0x000fe20002800000 */
[----:B------:R-:W-:Y:S01]  /*20a0*/  UIADD3 UR8, UR25, UR8, URZ ;  /* 0x0000000819087290 */ /* 0x000fe2000fffe03f */
[----:B------:R-:W-:-:S04]  /*20b0*/  IMAD R0, R28, c[0x0][0x1e4], R0 ;  /* 0x000079001c007a24 */ /* 0x000fc800078e0200 */
[----:B------:R-:W-:Y:S01]  /*20c0*/  IMAD.IADD R7, R7, 0x1, R0 ;  /* 0x0000000107077824 */ /* 0x000fe200078e0200 */
[----:B---3--:R-:W-:-:S03]  /*20d0*/  SHF.R.S32.HI R26, RZ, 0x1f, R27 ;  /* 0x0000001fff1a7819 */ /* 0x008fc6000001141b */
[C---:B------:R-:W-:Y:S01]  /*20e0*/  IMAD.WIDE.U32 R6, R27.reuse, c[0x0][0x1f0], R6 ;  /* 0x00007c001b067a25 */ /* 0x040fe200078e0006 */
[----:B------:R-:W-:Y:S03]  /*20f0*/  STL [R1+0x4c], R27 ;  /* 0x00004c1b01007387 */ /* 0x000fe60000100800 */
[----:B------:R-:W-:Y:S01]  /*2100*/  IMAD R3, R26, c[0x0][0x1f0], RZ ;  /* 0x00007c001a037a24 */ /* 0x000fe200078e02ff */
[----:B------:R-:W-:Y:S01]  /*2110*/  IADD3 R0, P0, R6, UR22, RZ ;  /* 0x0000001606007c10 */ /* 0x000fe2000ff1e0ff */
[----:B------:R-:W-:Y:S02]  /*2120*/  STL [R1+0x5c], R166 ;  /* 0x00005ca601007387 */ /* 0x000fe40000100800 */
[----:B------:R-:W-:-:S05]  /*2130*/  IMAD R3, R27, c[0x0][0x1f4], R3 ;  /* 0x00007d001b037a24 */ /* 0x000fca00078e0203 */
[----:B------:R-:W-:Y:S01]  /*2140*/  IADD3.X R6, R7, UR17, R3, P0, !PT ;  /* 0x0000001107067c10 */ /* 0x000fe200087fe403 */
[----:B------:R-:W-:Y:S01]  /*2150*/  IMAD.SHL.U32 R3, R20, 0x40, RZ ;  /* 0x0000004014037824 */ /* 0x000fe200078e00ff */
[----:B------:R-:W-:-:S04]  /*2160*/  LEA R8, P0, R0, c[0x0][0x1c8], 0x1 ;  /* 0x0000720000087a11 */ /* 0x000fc800078008ff */
[----:B------:R-:W-:Y:S01]  /*2170*/  LEA.HI.X R0, R0, c[0x0][0x1cc], R6, 0x1, P0 ;  /* 0x0000730000007a11 */ /* 0x000fe200000f0c06 */
[----:B------:R-:W-:Y:S01]  /*2180*/  SHFL.IDX PT, R12, R8, RZ, 0x181f ;  /* 0x00181fff080c7589 */ /* 0x000fe200000e0000 */
[----:B------:R-:W-:Y:S02]  /*2190*/  ISETP.GT.AND P0, PT, R48, 0x30, PT ;  /* 0x000000303000780c */ /* 0x000fe40003f04270 */
[----:B------:R-:W-:Y:S01]  /*21a0*/  LOP3.LUT R3, R3, 0x1c0, RZ, 0xc0, !PT ;  /* 0x000001c003037812 */ /* 0x000fe200078ec0ff */
[----:B------:R-:W2:Y:S04]  /*21b0*/  SHFL.IDX PT, R13, R0, RZ, 0x181f ;  /* 0x00181fff000d7589 */ /* 0x000ea800000e0000 */
[----:B------:R-:W-:Y:S04]  /*21c0*/  SHFL.IDX PT, R6, R8, 0x1, 0x181f ;  /* 0x00381f0008067f89 */ /* 0x000fe800000e0000 */
[----:B------:R-:W3:Y:S04]  /*21d0*/  SHFL.IDX PT, R7, R0, 0x1, 0x181f ;  /* 0x00381f0000077f89 */ /* 0x000ee800000e0000 */
[----:B-1----:R-:W-:Y:S04]  /*21e0*/  SHFL.IDX PT, R10, R8, 0x2, 0x181f ;  /* 0x00581f00080a7f89 */ /* 0x002fe800000e0000 */
[----:B------:R-:W1:Y:S04]  /*21f0*/  SHFL.IDX PT, R11, R0, 0x2, 0x181f ;  /* 0x00581f00000b7f89 */ /* 0x000e6800000e0000 */
[----:B------:R-:W-:Y:S04]  /*2200*/  SHFL.IDX PT, R8, R8, 0x3, 0x181f ;  /* 0x00781f0008087f89 */ /* 0x000fe800000e0000 */
[----:B------:R4:W5:Y:S01]  /*2210*/  SHFL.IDX PT, R9, R0, 0x3, 0x181f ;  /* 0x00781f0000097f89 */ /* 0x00096200000e0000 */
[----:B--2---:R-:W-:-:S05]  /*2220*/  @P3 IMAD.WIDE R16, R164, 0x2, R12 ;  /* 0x00000002a4103825 */ /* 0x004fca00078e020c */
[----:B------:R2:W-:Y:S01]  /*2230*/  @P3 LDGSTS.E.BYPASS.LTC128B.128 [R161+0x4100], [R16.64], !P6 ;  /* 0x0410000010a13fae */ /* 0x0005e2000f101d4e */
[----:B----4-:R-:W-:Y:S01]  /*2240*/  LEA.HI R0, R14, R18, RZ, 0x1 ;  /* 0x000000120e007211 */ /* 0x010fe200078f08ff */
[----:B------:R-:W-:-:S03]  /*2250*/  @P3 IMAD.WIDE R14, R163, 0x2, R12 ;  /* 0x00000002a30e3825 */ /* 0x000fc600078e020c */
[----:B------:R-:W-:Y:S01]  /*2260*/  LOP3.LUT R0, R0, 0xfffffffe, RZ, 0xc0, !PT ;  /* 0xfffffffe00007812 */ /* 0x000fe200078ec0ff */
[----:B---3--:R-:W-:Y:S01]  /*2270*/  @P2 IMAD.WIDE R12, R164, 0x2, R6 ;  /* 0x00000002a40c2825 */ /* 0x008fe200078e0206 */
[----:B------:R1:W-:Y:S03]  /*2280*/  @P3 LDGSTS.E.BYPASS.LTC128B.128 [R161+0x6100], [R14.64], !P5 ;  /* 0x061000000ea13fae */ /* 0x0003e6000e901d4e */
[----:B------:R-:W-:Y:S01]  /*2290*/  IMAD.IADD R18, R18, 0x1, -R0 ;  /* 0x0000000112127824 */ /* 0x000fe200078e0a00 */
[----:B------:R3:W-:Y:S01]  /*22a0*/  @P2 LDGSTS.E.BYPASS.LTC128B.128 [R161+0x4900], [R12.64], !P6 ;  /* 0x049000000ca12fae */ /* 0x0007e2000f101d4e */
[----:B------:R-:W-:-:S05]  /*22b0*/  IMAD.SHL.U32 R0, R49, 0x40, RZ ;  /* 0x0000004031007824 */ /* 0x000fca00078e00ff */
[----:B------:R-:W-:Y:S01]  /*22c0*/  LOP3.LUT R0, R0, 0x1c0, RZ, 0xc0, !PT ;  /* 0x000001c000007812 */ /* 0x000fe200078ec0ff */
[----:B-1----:R-:W-:-:S04]  /*22d0*/  @P1 IMAD.WIDE R14, R164, 0x2, R10 ;  /* 0x00000002a40e1825 */ /* 0x002fc800078e020a */
[----:B---3--:R-:W-:-:S04]  /*22e0*/  @P2 IMAD.WIDE R12, R163, 0x2, R6 ;  /* 0x00000002a30c2825 */ /* 0x008fc800078e0206 */
[C---:B------:R-:W-:Y:S01]  /*22f0*/  @P1 IMAD.WIDE R10, R163.reuse, 0x2, R10 ;  /* 0x00000002a30a1825 */ /* 0x040fe200078e020a */
[----:B------:R1:W-:Y:S01]  /*2300*/  @P2 LDGSTS.E.BYPASS.LTC128B.128 [R161+0x6900], [R12.64], !P5 ;  /* 0x069000000ca12fae */ /* 0x0003e2000e901d4e */
[----:B------:R-:W-:Y:S02]  /*2310*/  ISETP.GE.AND P2, PT, R24, c[0x0][0x1d4], PT ;  /* 0x0000750018007a0c */ /* 0x000fe40003f46270 */
[--C-:B-----5:R-:W-:Y:S01]  /*2320*/  @P0 IMAD.WIDE R6, R164, 0x2, R8.reuse ;  /* 0x00000002a4060825 */ /* 0x120fe200078e0208 */
[----:B------:R3:W-:Y:S03]  /*2330*/  @P1 LDGSTS.E.BYPASS.LTC128B.128 [R161+0x5100], [R14.64], !P6 ;  /* 0x051000000ea11fae */ /* 0x0007e6000f101d4e */
[----:B------:R-:W-:Y:S01]  /*2340*/  @P0 IMAD.WIDE R8, R163, 0x2, R8 ;  /* 0x00000002a3080825 */ /* 0x000fe200078e0208 */
[----:B------:R4:W-:Y:S04]  /*2350*/  @P1 LDGSTS.E.BYPASS.LTC128B.128 [R161+0x7100], [R10.64], !P5 ;  /* 0x071000000aa11fae */ /* 0x0009e8000e901d4e */
[----:B------:R5:W-:Y:S04]  /*2360*/  @P0 LDGSTS.E.BYPASS.LTC128B.128 [R161+0x5900], [R6.64], !P6 ;  /* 0x0590000006a10fae */ /* 0x000be8000f101d4e */
[----:B------:R4:W-:Y:S04]  /*2370*/  @P0 LDGSTS.E.BYPASS.LTC128B.128 [R161+0x7900], [R8.64], !P5 ;  /* 0x0790000008a10fae */ /* 0x0009e8000e901d4e */
[----:B------:R-:W0:Y:S01]  /*2380*/  LDGDEPBAR ;  /* 0x00000000000079af */ /* 0x000e220000000000 */
[----:B-----5:R-:W-:-:S02]  /*2390*/  IMAD.SHL.U32 R7, R19, 0x8, RZ ;  /* 0x0000000813077824 */ /* 0x020fc400078e00ff */
[----:B------:R-:W-:Y:S01]  /*23a0*/  IMAD.SHL.U32 R6, R18, 0x8, RZ ;  /* 0x0000000812067824 */ /* 0x000fe200078e00ff */
[----:B------:R-:W-:-:S04]  /*23b0*/  DEPBAR.LE SB0, 0x1 ;  /* 0x000080400000791a */ /* 0x000fc80000000000 */
[----:B------:R-:W-:-:S04]  /*23c0*/  DEPBAR.LE SB0, 0x0 ;  /* 0x000080000000791a */ /* 0x000fc80000000000 */
[----:B------:R-:W-:Y:S02]  /*23d0*/  LOP3.LUT R7, R0, 0x8, R7, 0xf8, !PT ;  /* 0x0000000800077812 */ /* 0x000fe400078ef807 */
[----:B------:R-:W-:Y:S02]  /*23e0*/  SHF.R.U32.HI R0, RZ, 0x3, R0 ;  /* 0x00000003ff007819 */ /* 0x000fe40000011600 */
[----:B------:R-:W-:Y:S02]  /*23f0*/  LOP3.LUT R5, R3, 0x8, R6, 0xf8, !PT ;  /* 0x0000000803057812 */ /* 0x000fe400078ef806 */
[----:B------:R-:W-:Y:S02]  /*2400*/  SHF.R.U32.HI R3, RZ, 0x3, R3 ;  /* 0x00000003ff037819 */ /* 0x000fe40000011603 */
[----:B------:R-:W-:Y:S01]  /*2410*/  LOP3.LUT R0, R7, R0, RZ, 0x3c, !PT ;  /* 0x0000000007007212 */ /* 0x000fe200078e3cff */
[----:B------:R-:W-:Y:S01]  /*2420*/  IMAD.WIDE.U32 R6, R28, c[0x0][0x208], RZ ;  /* 0x000082001c067a25 */ /* 0x000fe200078e00ff */
[----:B------:R-:W-:-:S03]  /*2430*/  LOP3.LUT R156, R5, R3, RZ, 0x3c, !PT ;  /* 0x00000003059c7212 */ /* 0x000fc600078e3cff */
[----:B------:R-:W-:Y:S02]  /*2440*/  IMAD R3, R158, 0x400, R157 ;  /* 0x000004009e037824 */ /* 0x000fe400078e029d */
[----:B------:R-:W-:Y:S02]  /*2450*/  IMAD R0, R18, 0x200, R0 ;  /* 0x0000020012007824 */ /* 0x000fe400078e0200 */
[----:B------:R-:W-:Y:S02]  /*2460*/  IMAD.IADD R3, R156, 0x1, R3 ;  /* 0x000000019c037824 */ /* 0x000fe400078e0203 */
[----:B------:R-:W-:Y:S01]  /*2470*/  IMAD.SHL.U32 R236, R0, 0x2, RZ ;  /* 0x0000000200ec7824 */ /* 0x000fe200078e00ff */
[----:B------:R-:W-:Y:S01]  /*2480*/  BAR.SYNC.DEFER_BLOCKING 0x0 ;  /* 0x0000000000007b1d */ /* 0x000fe20000010000 */
[----:B------:R-:W-:Y:S02]  /*2490*/  IMAD.SHL.U32 R243, R3, 0x2, RZ ;  /* 0x0000000203f37824 */ /* 0x000fe400078e00ff */
[----:B------:R-:W-:Y:S01]  /*24a0*/  IMAD R0, R25, c[0x0][0x208], RZ ;  /* 0x0000820019007a24 */ /* 0x000fe200078e02ff */
[----:B------:R-:W-:Y:S01]  /*24b0*/  IADD3 R247, R236, 0x4120, RZ ;  /* 0x00004120ecf77810 */ /* 0x000fe20007ffe0ff */
[----:B------:R-:W-:-:S02]  /*24c0*/  IMAD R3, R26, c[0x0][0x218], RZ ;  /* 0x000086001a037a24 */ /* 0x000fc400078e02ff */
[----:B------:R-:W-:Y:S02]  /*24d0*/  IMAD R0, R28, c[0x0][0x20c], R0 ;  /* 0x000083001c007a24 */ /* 0x000fe400078e0200 */
[----:B------:R-:W-:Y:S02]  /*24e0*/  IMAD R3, R27, c[0x0][0x21c], R3 ;  /* 0x000087001b037a24 */ /* 0x000fe400078e0203 */
[----:B------:R-:W-:Y:S02]  /*24f0*/  IMAD.IADD R7, R7, 0x1, R0 ;  /* 0x0000000107077824 */ /* 0x000fe400078e0200 */
[----:B------:R-:W-:Y:S02]  /*2500*/  IMAD R245, R4, 0x2, R243 ;  /* 0x0000000204f57824 */ /* 0x000fe400078e02f3 */
[----:B------:R-:W-:-:S04]  /*2510*/  IMAD.WIDE.U32 R6, R27, c[0x0][0x218], R6 ;  /* 0x000086001b067a25 */ /* 0x000fc800078e0006 */
[----:B------:R-:W-:Y:S01]  /*2520*/  IMAD R244, R2, 0x2, R243 ;  /* 0x0000000202f47824 */ /* 0x000fe200078e02f3 */
[----:B------:R-:W-:Y:S01]  /*2530*/  IADD3 R0, P0, R6, UR24, RZ ;  /* 0x0000001806007c10 */ /* 0x000fe2000ff1e0ff */
[----:B------:R-:W-:Y:S02]  /*2540*/  IMAD R246, R2, 0x2, R245 ;  /* 0x0000000202f67824 */ /* 0x000fe400078e02f5 */
[----:B------:R-:W-:Y:S01]  /*2550*/  IMAD R248, R4, 0x2, R244 ;  /* 0x0000000204f87824 */ /* 0x000fe200078e02f4 */
[----:B----4-:R-:W-:Y:S01]  /*2560*/  LDSM.16.M88.4 R8, [R243+0xa100] ;  /* 0x00a10000f308783b */ /* 0x010fe20000000200 */
[----:B------:R-:W-:Y:S02]  /*2570*/  IADD3.X R6, R7, UR8, R3, P0, !PT ;  /* 0x0000000807067c10 */ /* 0x000fe400087fe403 */
[C---:B------:R-:W-:Y:S01]  /*2580*/  LEA R3, P0, R0.reuse, c[0x0][0x1f8], 0x1 ;  /* 0x00007e0000037a11 */ /* 0x040fe200078008ff */
[----:B------:R-:W4:Y:S03]  /*2590*/  LDSM.16.M88.4 R20, [R236+0x4100] ;  /* 0x00410000ec14783b */ /* 0x000f260000000200 */
[----:B------:R-:W-:Y:S01]  /*25a0*/  LEA.HI.X R0, R0, c[0x0][0x1fc], R6, 0x1, P0 ;  /* 0x00007f0000007a11 */ /* 0x000fe200000f0c06 */
[----:B------:R-:W5:Y:S01]  /*25b0*/  LDSM.16.M88.4 R36, [R236+0x4900] ;  /* 0x00490000ec24783b */ /* 0x000f620000000200 */
[----:B------:R-:W-:Y:S01]  /*25c0*/  LOP3.LUT P0, RZ, R49, 0x2, RZ, 0xc0, !PT ;  /* 0x0000000231ff7812 */ /* 0x000fe2000780c0ff */
[----:B------:R-:W-:-:S02]  /*25d0*/  IMAD.WIDE R6, R163, 0x2, RZ ;  /* 0x00000002a3067825 */ /* 0x000fc400078e02ff */
[----:B------:R-:W5:Y:S04]  /*25e0*/  LDSM.16.M88.4 R56, [R236+0x5100] ;  /* 0x00510000ec38783b */ /* 0x000f680000000200 */
[----:B------:R-:W5:Y:S04]  /*25f0*/  LDSM.16.M88.4 R60, [R236+0x5900] ;  /* 0x00590000ec3c783b */ /* 0x000f680000000200 */
[----:B--2---:R-:W2:Y:S04]  /*2600*/  LDSM.16.M88.4 R16, [R243+0x8100] ;  /* 0x00810000f310783b */ /* 0x004ea80000000200 */
[----:B-1----:R-:W1:Y:S04]  /*2610*/  SHFL.IDX PT, R13, R3, 0x2, 0x181f ;  /* 0x00581f00030d7f89 */ /* 0x002e6800000e0000 */
[----:B------:R-:W-:Y:S04]  /*2620*/  SHFL.IDX PT, R35, R0, 0x2, 0x181f ;  /* 0x00581f0000237f89 */ /* 0x000fe800000e0000 */
[----:B------:R-:W1:Y:S04]  /*2630*/  SHFL.IDX PT, R5, R3, RZ, 0x181f ;  /* 0x00181fff03057589 */ /* 0x000e6800000e0000 */
[----:B------:R-:W1:Y:S04]  /*2640*/  SHFL.IDX PT, R12, R3, 0x1, 0x181f ;  /* 0x00381f00030c7f89 */ /* 0x000e6800000e0000 */
[----:B---3--:R-:W3:Y:S04]  /*2650*/  SHFL.IDX PT, R14, R0, RZ, 0x181f ;  /* 0x00181fff000e7589 */ /* 0x008ee800000e0000 */
[----:B------:R-:W1:Y:S01]  /*2660*/  SHFL.IDX PT, R3, R3, 0x3, 0x181f ;  /* 0x00781f0003037f89 */ /* 0x000e6200000e0000 */
[C---:B----4-:R-:W-:Y:S03]  /*2670*/  HMMA.16816.F32.BF16 R64, R8.reuse, R20, RZ ;  /* 0x000000140840723c */ /* 0x050fe600000418ff */
[----:B------:R-:W4:Y:S04]  /*2680*/  SHFL.IDX PT, R15, R0, 0x1, 0x181f ;  /* 0x00381f00000f7f89 */ /* 0x000f2800000e0000 */
[----:B------:R1:W2:Y:S01]  /*2690*/  SHFL.IDX PT, R34, R0, 0x3, 0x181f ;  /* 0x00781f0000227f89 */ /* 0x0002a200000e0000 */
[C---:B-----5:R-:W-:Y:S08]  /*26a0*/  HMMA.16816.F32.BF16 R76, R8.reuse, R36, RZ ;  /* 0x00000024084c723c */ /* 0x060ff000000418ff */
[C---:B------:R-:W-:Y:S08]  /*26b0*/  HMMA.16816.F32.BF16 R84, R8.reuse, R56, RZ ;  /* 0x000000380854723c */ /* 0x040ff000000418ff */
[----:B------:R-:W-:Y:S01]  /*26c0*/  HMMA.16816.F32.BF16 R92, R8, R60, RZ ;  /* 0x0000003c085c723c */ /* 0x000fe200000418ff */
[----:B-1----:R-:W-:-:S07]  /*26d0*/  IADD3 R0, R236, 0x4100, RZ ;  /* 0x00004100ec007810 */ /* 0x002fce0007ffe0ff */
[----:B------:R-:W-:Y:S01]  /*26e0*/  HMMA.16816.F32.BF16 R104, R8, R22, RZ ;  /* 0x000000160868723c */ /* 0x000fe200000418ff */
[----:B------:R-:W-:Y:S01]  /*26f0*/  @P0 IADD3 R247, R0, -0x20, RZ ;  /* 0xffffffe000f70810 */ /* 0x000fe20007ffe0ff */
[----:B------:R-:W-:-:S03]  /*2700*/  IMAD.MOV.U32 R0, RZ, RZ, 0x40 ;  /* 0x00000040ff007424 */ /* 0x000fc600078e00ff */
[C---:B------:R-:W-:Y:S01]  /*2710*/  IADD3 R252, R247.reuse, 0x2000, RZ ;  /* 0x00002000f7fc7810 */ /* 0x040fe20007ffe0ff */
[----:B------:R-:W-:Y:S02]  /*2720*/  LDSM.16.M88.4 R52, [R247] ;  /* 0x00000000f734783b */ /* 0x000fe40000000200 */
[C---:B------:R-:W-:Y:S01]  /*2730*/  HMMA.16816.F32.BF16 R120, R8.reuse, R38, RZ ;  /* 0x000000260878723c */ /* 0x040fe200000418ff */
[C---:B------:R-:W-:Y:S01]  /*2740*/  IADD3 R251, R247.reuse, 0x2800, RZ ;  /* 0x00002800f7fb7810 */ /* 0x040fe20007ffe0ff */
[----:B------:R-:W-:Y:S01]  /*2750*/  LDSM.16.M88.4 R44, [R247+0x800] ;  /* 0x00080000f72c783b */ /* 0x000fe20000000200 */
[C---:B------:R-:W-:Y:S02]  /*2760*/  IADD3 R250, R247.reuse, 0x3000, RZ ;  /* 0x00003000f7fa7810 */ /* 0x040fe40007ffe0ff */
[----:B------:R-:W-:Y:S01]  /*2770*/  IADD3 R249, R247, 0x3800, RZ ;  /* 0x00003800f7f97810 */ /* 0x000fe20007ffe0ff */
[----:B------:R-:W-:Y:S02]  /*2780*/  LDSM.16.M88.4 R40, [R247+0x1000] ;  /* 0x00100000f728783b */ /* 0x000fe40000000200 */
[C---:B------:R-:W-:Y:S08]  /*2790*/  HMMA.16816.F32.BF16 R124, R8.reuse, R58, RZ ;  /* 0x0000003a087c723c */ /* 0x040ff000000418ff */
[----:B------:R-:W-:Y:S07]  /*27a0*/  HMMA.16816.F32.BF16 R128, R8, R62, RZ ;  /* 0x0000003e0880723c */ /* 0x000fee00000418ff */
[----:B------:R-:W-:Y:S01]  /*27b0*/  IMAD.WIDE R8, R164, 0x2, RZ ;  /* 0x00000002a4087825 */ /* 0x000fe200078e02ff */
[----:B--2---:R-:W-:Y:S04]  /*27c0*/  HMMA.16816.F32.BF16 R132, R16, R20, RZ ;  /* 0x000000141084723c */ /* 0x004fe800000418ff */
[----:B------:R-:W-:-:S02]  /*27d0*/  IADD3 R26, P1, R8, R13, RZ ;  /* 0x0000000d081a7210 */ /* 0x000fc40007f3e0ff */
[----:B------:R-:W-:Y:S02]  /*27e0*/  IADD3 R30, P0, R5, R8, RZ ;  /* 0x00000008051e7210 */ /* 0x000fe40007f1e0ff */
[----:B------:R-:W-:Y:S01]  /*27f0*/  IADD3 R28, P3, R8, R12, RZ ;  /* 0x0000000c081c7210 */ /* 0x000fe20007f7e0ff */
[----:B------:R-:W-:Y:S01]  /*2800*/  IMAD.X R27, R9, 0x1, R35, P1 ;  /* 0x00000001091b7824 */ /* 0x000fe200008e0623 */
[----:B------:R-:W-:Y:S01]  /*2810*/  IADD3 R24, P1, R5, R6, RZ ;  /* 0x0000000605187210 */ /* 0x000fe20007f3e0ff */
[----:B---3--:R-:W-:Y:S01]  /*2820*/  IMAD.X R31, R14, 0x1, R9, P0 ;  /* 0x000000010e1f7824 */ /* 0x008fe200000e0609 */
[----:B------:R-:W-:Y:S01]  /*2830*/  IADD3 R32, P0, R8, R3, RZ ;  /* 0x0000000308207210 */ /* 0x000fe20007f1e0ff */
[C---:B----4-:R-:W-:Y:S01]  /*2840*/  IMAD.X R29, R9.reuse, 0x1, R15, P3 ;  /* 0x00000001091d7824 */ /* 0x050fe200018e060f */
[----:B------:R-:W-:Y:S01]  /*2850*/  ISETP.GE.AND P3, PT, R164, c[0x0][0x1d4], PT ;  /* 0x00007500a4007a0c */ /* 0x000fe20003f66270 */
[----:B------:R-:W-:Y:S01]  /*2860*/  IMAD.X R25, R14, 0x1, R7, P1 ;  /* 0x000000010e197824 */ /* 0x000fe200008e0607 */
[----:B------:R-:W-:Y:S01]  /*2870*/  IADD3 R20, P1, R6, R13, RZ ;  /* 0x0000000d06147210 */ /* 0x000fe20007f3e0ff */
[----:B------:R-:W-:Y:S01]  /*2880*/  HMMA.16816.F32.BF16 R108, R16, R22, RZ ;  /* 0x00000016106c723c */ /* 0x000fe200000418ff */
[----:B------:R-:W-:Y:S01]  /*2890*/  IMAD.X R33, R9, 0x1, R34, P0 ;  /* 0x0000000109217824 */ /* 0x000fe200000e0622 */
[----:B------:R-:W-:Y:S01]  /*28a0*/  IADD3 R5, R247, 0x1000, RZ ;  /* 0x00001000f7057810 */ /* 0x000fe20007ffe0ff */
[----:B------:R-:W-:Y:S01]  /*28b0*/  LDSM.16.M88.4 R8, [R245+0x8100] ;  /* 0x00810000f508783b */ /* 0x000fe20000000200 */
[----:B------:R-:W-:Y:S01]  /*28c0*/  IMAD.X R21, R7, 0x1, R35, P1 ;  /* 0x0000000107157824 */ /* 0x000fe200008e0623 */
[----:B------:R-:W-:-:S02]  /*28d0*/  ISETP.LT.OR P1, PT, R48, 0x1, P3 ;  /* 0x000000013000780c */ /* 0x000fc40001f21670 */
[C---:B------:R-:W-:Y:S01]  /*28e0*/  IADD3 R22, P0, R6.reuse, R12, RZ ;  /* 0x0000000c06167210 */ /* 0x040fe20007f1e0ff */
[C---:B------:R-:W-:Y:S04]  /*28f0*/  HMMA.16816.F32.BF16 R100, R16.reuse, R36, RZ ;  /* 0x000000241064723c */ /* 0x040fe800000418ff */
[----:B------:R-:W-:Y:S01]  /*2900*/  IMAD.X R23, R7, 0x1, R15, P0 ;  /* 0x0000000107177824 */ /* 0x000fe200000e060f */
[----:B------:R-:W-:Y:S01]  /*2910*/  IADD3 R6, P0, R6, R3, RZ ;  /* 0x0000000306067210 */ /* 0x000fe20007f1e0ff */
[----:B------:R-:W1:Y:S01]  /*2920*/  LDSM.16.M88.4 R12, [R245+0xa100] ;  /* 0x00a10000f50c783b */ /* 0x000e620000000200 */
[----:B------:R-:W-:Y:S01]  /*2930*/  IADD3 R3, R161, 0x100, RZ ;  /* 0x00000100a1037810 */ /* 0x000fe20007ffe0ff */
[C---:B------:R-:W-:Y:S02]  /*2940*/  HMMA.16816.F32.BF16 R96, R16.reuse, R38, RZ ;  /* 0x000000261060723c */ /* 0x040fe400000418ff */
[----:B------:R-:W-:Y:S01]  /*2950*/  IMAD.X R7, R7, 0x1, R34, P0 ;  /* 0x0000000107077824 */ /* 0x000fe200000e0622 */
[C---:B------:R-:W-:Y:S01]  /*2960*/  ISETP.LT.OR P0, PT, R48.reuse, 0x1, P2 ;  /* 0x000000013000780c */ /* 0x040fe20001701670 */
[----:B------:R-:W2:Y:S04]  /*2970*/  LDSM.16.M88.4 R36, [R247+0x1800] ;  /* 0x00180000f724783b */ /* 0x000ea80000000200 */
[----:B------:R-:W-:Y:S01]  /*2980*/  @!PT LDS RZ, [RZ] ;  /* 0x00000000fffff984 */ /* 0x000fe20000000800 */
[----:B------:R-:W-:Y:S01]  /*2990*/  @!PT LDS RZ, [RZ] ;  /* 0x00000000fffff984 */ /* 0x000fe20000000800 */
[----:B------:R-:W-:Y:S01]  /*29a0*/  @!PT LDS RZ, [RZ] ;  /* 0x00000000fffff984 */ /* 0x000fe20000000800 */
[----:B------:R3:W-:Y:S01]  /*29b0*/  LDGSTS.E.BYPASS.LTC128B.128 [R161+0x100], [R30.64], !P1 ;  /* 0x001000001ea17fae */ /* 0x0007e2000c901d4e */
[C---:B------:R-:W-:Y:S01]  /*29c0*/  ISETP.LT.OR P1, PT, R48.reuse, 0x11, P3 ;  /* 0x000000113000780c */ /* 0x040fe20001f21670 */
[C---:B------:R-:W-:Y:S02]  /*29d0*/  HMMA.16816.F32.BF16 R72, R16.reuse, R60, RZ ;  /* 0x0000003c1048723c */ /* 0x040fe400000418ff */
[----:B------:R4:W-:Y:S04]  /*29e0*/  STL [R1+0x50], R3 ;  /* 0x0000500301007387 */ /* 0x0009e80000100800 */
[----:B------:R5:W-:Y:S01]  /*29f0*/  LDGSTS.E.BYPASS.LTC128B.128 [R161+0x2100], [R24.64], !P0 ;  /* 0x0210000018a17fae */ /* 0x000be2000c101d4e */
[C---:B------:R-:W-:Y:S01]  /*2a00*/  ISETP.LT.OR P0, PT, R48.reuse, 0x11, P2 ;  /* 0x000000113000780c */ /* 0x040fe20001701670 */
[----:B------:R-:W-:Y:S04]  /*2a10*/  HMMA.16816.F32.BF16 R68, R16, R62, RZ ;  /* 0x0000003e1044723c */ /* 0x000fe800000418ff */
[----:B------:R3:W-:Y:S01]  /*2a20*/  LDGSTS.E.BYPASS.LTC128B.128 [R161+0x900], [R28.64], !P1 ;  /* 0x009000001ca17fae */ /* 0x0007e2000c901d4e */
[----:B------:R-:W-:-:S02]  /*2a30*/  ISETP.LT.OR P1, PT, R48, 0x21, P3 ;  /* 0x000000213000780c */ /* 0x000fc40001f21670 */
[C---:B------:R-:W-:Y:S01]  /*2a40*/  ISETP.LT.OR P3, PT, R48.reuse, 0x31, P3 ;  /* 0x000000313000780c */ /* 0x040fe20001f61670 */
[C---:B------:R-:W-:Y:S04]  /*2a50*/  HMMA.16816.F32.BF16 R88, R16.reuse, R56, RZ ;  /* 0x000000381058723c */ /* 0x040fe800000418ff */
[----:B------:R2:W-:Y:S01]  /*2a60*/  LDGSTS.E.BYPASS.LTC128B.128 [R161+0x2900], [R22.64], !P0 ;  /* 0x0290000016a17fae */ /* 0x0005e2000c101d4e */
[C---:B------:R-:W-:Y:S02]  /*2a70*/  ISETP.LT.OR P0, PT, R48.reuse, 0x21, P2 ;  /* 0x000000213000780c */ /* 0x040fe40001701670 */
[----:B------:R-:W-:Y:S01]  /*2a80*/  ISETP.LT.OR P2, PT, R48, 0x31, P2 ;  /* 0x000000313000780c */ /* 0x000fe20001741670 */
[----:B------:R-:W-:Y:S02]  /*2a90*/  HMMA.16816.F32.BF16 R80, R16, R58, RZ ;  /* 0x0000003a1050723c */ /* 0x000fe400000418ff */
[----:B------:R5:W-:Y:S01]  /*2aa0*/  LDGSTS.E.BYPASS.LTC128B.128 [R161+0x1100], [R26.64], !P1 ;  /* 0x011000001aa17fae */ /* 0x000be2000c901d4e */
[----:B------:R-:W-:-:S02]  /*2ab0*/  LOP3.LUT P1, RZ, R49, 0x4, RZ, 0xc0, !PT ;  /* 0x0000000431ff7812 */ /* 0x000fc4000782c0ff */
[----:B----4-:R-:W-:Y:S02]  /*2ac0*/  IADD3 R3, R247, 0x800, RZ ;  /* 0x00000800f7037810 */ /* 0x010fe40007ffe0ff */
[----:B------:R-:W-:Y:S01]  /*2ad0*/  SEL R0, R0, 0xffffffc0, !P1 ;  /* 0xffffffc000007807 */ /* 0x000fe20004800000 */
[C---:B-1----:R-:W-:Y:S02]  /*2ae0*/  HMMA.16816.F32.BF16 R16, R12.reuse, R44, R76 ;  /* 0x0000002c0c10723c */ /* 0x042fe4000004184c */
[----:B------:R1:W-:Y:S01]  /*2af0*/  LDGSTS.E.BYPASS.LTC128B.128 [R161+0x3100], [R20.64], !P0 ;  /* 0x0310000014a17fae */ /* 0x0003e2000c101d4e */
[----:B------:R-:W-:Y:S01]  /*2b00*/  PLOP3.LUT P0, PT, PT, PT, UP0, 0x80, 0x0 ;  /* 0x000000000000781c */ /* 0x000fe20003f0f008 */
[----:B------:R-:W-:Y:S02]  /*2b10*/  IMAD.IADD R242, R236, 0x1, R0 ;  /* 0x00000001ecf27824 */ /* 0x000fe400078e0200 */
[----:B------:R4:W-:Y:S01]  /*2b20*/  LDGSTS.E.BYPASS.LTC128B.128 [R161+0x1900], [R32.64], !P3 ;  /* 0x0190000020a17fae */ /* 0x0009e2000d901d4e */
[----:B------:R-:W-:Y:S01]  /*2b30*/  IMAD.IADD R241, R0, 0x1, R247 ;  /* 0x0000000100f17824 */ /* 0x000fe200078e02f7 */
[----:B---3--:R-:W-:Y:S01]  /*2b40*/  HMMA.16816.F32.BF16 R28, R12, R52, R64 ;  /* 0x000000340c1c723c */ /* 0x008fe20000041840 */
[----:B------:R-:W-:Y:S01]  /*2b50*/  LOP3.LUT R0, R156, R157, RZ, 0xfc, !PT ;  /* 0x0000009d9c007212 */ /* 0x000fe200078efcff */
[----:B------:R3:W-:Y:S01]  /*2b60*/  LDGSTS.E.BYPASS.LTC128B.128 [R161+0x3900], [R6.64], !P2 ;  /* 0x0390000006a17fae */ /* 0x0007e2000d101d4e */
[----:B------:R-:W-:-:S03]  /*2b70*/  ISETP.GT.AND P3, PT, R167, 0x3f, PT ;  /* 0x0000003fa700780c */ /* 0x000fc60003f64270 */
[----:B------:R-:W-:Y:S02]  /*2b80*/  LDSM.16.M88.4 R64, [R242+0x4100] ;  /* 0x00410000f240783b */ /* 0x000fe40000000200 */
[C---:B------:R-:W-:Y:S02]  /*2b90*/  HMMA.16816.F32.BF16 R76, R12.reuse, R40, R84 ;  /* 0x000000280c4c723c */ /* 0x040fe40000041854 */
[----:B------:R-:W-:Y:S04]  /*2ba0*/  LDSM.16.M88.4 R60, [R242+0x4900] ;  /* 0x00490000f23c783b */ /* 0x000fe80000000200 */
[----:B------:R-:W-:Y:S02]  /*2bb0*/  LDSM.16.M88.4 R56, [R242+0x5100] ;  /* 0x00510000f238783b */ /* 0x000fe40000000200 */
[C---:B--2---:R-:W-:Y:S02]  /*2bc0*/  HMMA.16816.F32.BF16 R84, R12.reuse, R36, R92 ;  /* 0x000000240c54723c */ /* 0x044fe4000004185c */
[----:B------:R-:W-:Y:S04]  /*2bd0*/  LDSM.16.M88.4 R48, [R242+0x5900] ;  /* 0x00590000f230783b */ /* 0x000fe80000000200 */
[----:B-1----:R-:W1:Y:S02]  /*2be0*/  LDSM.16.M88.4 R20, [R244+0xa100] ;  /* 0x00a10000f414783b */ /* 0x002e640000000200 */
[C---:B------:R-:W-:Y:S02]  /*2bf0*/  HMMA.16816.F32.BF16 R92, R12.reuse, R54, R104 ;  /* 0x000000360c5c723c */ /* 0x040fe40000041868 */
[----:B----4-:R-:W-:Y:S04]  /*2c00*/  LDSM.16.M88.4 R32, [R241] ;  /* 0x00000000f120783b */ /* 0x010fe80000000200 */
[----:B-----5:R-:W-:Y:S02]  /*2c10*/  LDSM.16.M88.4 R24, [R241+0x1000] ;  /* 0x00100000f118783b */ /* 0x020fe40000000200 */
[C---:B------:R-:W-:Y:S02]  /*2c20*/  HMMA.16816.F32.BF16 R120, R12.reuse, R46, R120 ;  /* 0x0000002e0c78723c */ /* 0x040fe40000041878 */
[----:B------:R-:W0:Y:S04]  /*2c30*/  LDGDEPBAR ;  /* 0x00000000000079af */ /* 0x000e280000000000 */
[----:B------:R2:W-:Y:S02]  /*2c40*/  STL [R1+0x8], R3 ;  /* 0x0000080301007387 */ /* 0x0005e40000100800 */
[C---:B------:R-:W-:Y:S08]  /*2c50*/  HMMA.16816.F32.BF16 R124, R12.reuse, R42, R124 ;  /* 0x0000002a0c7c723c */ /* 0x040ff0000004187c */
[----:B------:R-:W-:Y:S01]  /*2c60*/  HMMA.16816.F32.BF16 R128, R12, R38, R128 ;  /* 0x000000260c80723c */ /* 0x000fe20000041880 */
[----:B------:R-:W4:Y:S07]  /*2c70*/  LDSM.16.M88.4 R12, [R244+0x8100] ;  /* 0x00810000f40c783b */ /* 0x000f2e0000000200 */
[----:B------:R-:W-:Y:S01]  /*2c80*/  HMMA.16816.F32.BF16 R140, R8, R40, R88 ;  /* 0x00000028088c723c */ /* 0x000fe20000041858 */
[----:B--2---:R-:W-:-:S07]  /*2c90*/  IADD3 R3, R247, 0x1800, RZ ;  /* 0x00001800f7037810 */ /* 0x004fce0007ffe0ff */
[C---:B------:R-:W-:Y:S08]  /*2ca0*/  HMMA.16816.F32.BF16 R132, R8.reuse, R52, R132 ;  /* 0x000000340884723c */ /* 0x040ff00000041884 */
[C---:B------:R-:W-:Y:S08]  /*2cb0*/  HMMA.16816.F32.BF16 R88, R8.reuse, R54, R108 ;  /* 0x000000360858723c */ /* 0x040ff0000004186c */
[C---:B------:R-:W-:Y:S08]  /*2cc0*/  HMMA.16816.F32.BF16 R136, R8.reuse, R44, R100 ;  /* 0x0000002c0888723c */ /* 0x040ff00000041864 */
[C---:B------:R-:W-:Y:S08]  /*2cd0*/  HMMA.16816.F32.BF16 R144, R8.reuse, R36, R72 ;  /* 0x000000240890723c */ /* 0x040ff00000041848 */
[C---:B------:R-:W-:Y:S08]  /*2ce0*/  HMMA.16816.F32.BF16 R108, R8.reuse, R46, R96 ;  /* 0x0000002e086c723c */ /* 0x040ff00000041860 */
[C---:B------:R-:W-:Y:S01]  /*2cf0*/  HMMA.16816.F32.BF16 R112, R8.reuse, R42, R80 ;  /* 0x0000002a0870723c */ /* 0x040fe20000041850 */
[----:B------:R-:W-:Y:S07]  /*2d00*/  LDSM.16.M88.4 R40, [R241+0x1800] ;  /* 0x00180000f128783b */ /* 0x000fee0000000200 */
[----:B------:R-:W-:Y:S01]  /*2d10*/  HMMA.16816.F32.BF16 R104, R8, R38, R68 ;  /* 0x000000260868723c */ /* 0x000fe20000041844 */
[----:B------:R-:W2:Y:S07]  /*2d20*/  LDSM.16.M88.4 R8, [R246+0xa100] ;  /* 0x00a10000f608783b */ /* 0x000eae0000000200 */
[C---:B-1----:R-:W-:Y:S01]  /*2d30*/  HMMA.16816.F32.BF16 R100, R20.reuse, R64, R28 ;  /* 0x000000401464723c */ /* 0x042fe2000004181c */
[----:B------:R-:W1:Y:S07]  /*2d40*/  LDSM.16.M88.4 R28, [R241+0x800] ;  /* 0x00080000f11c783b */ /* 0x000e6e0000000200 */
[C---:B------:R-:W-:Y:S01]  /*2d50*/  HMMA.16816.F32.BF16 R116, R20.reuse, R60, R16 ;  /* 0x0000003c1474723c */ /* 0x040fe20000041810 */
[----:B------:R-:W5:Y:S07]  /*2d60*/  LDSM.16.M88.4 R16, [R246+0x8100] ;  /* 0x00810000f610783b */ /* 0x000f6e0000000200 */
[C---:B------:R-:W-:Y:S08]  /*2d70*/  HMMA.16816.F32.BF16 R96, R20.reuse, R56, R76 ;  /* 0x000000381460723c */ /* 0x040ff0000004184c */
[C---:B------:R-:W-:Y:S08]  /*2d80*/  HMMA.16816.F32.BF16 R52, R20.reuse, R48, R84 ;  /* 0x000000301434723c */ /* 0x040ff00000041854 */
[C---:B------:R-:W-:Y:S08]  /*2d90*/  HMMA.16816.F32.BF16 R80, R20.reuse, R66, R92 ;  /* 0x000000421450723c */ /* 0x040ff0000004185c */
[C---:B------:R-:W-:Y:S08]  /*2da0*/  HMMA.16816.F32.BF16 R72, R20.reuse, R62, R120 ;  /* 0x0000003e1448723c */ /* 0x040ff00000041878 */
[C---:B------:R-:W-:Y:S08]  /*2db0*/  HMMA.16816.F32.BF16 R68, R20.reuse, R58, R124 ;  /* 0x0000003a1444723c */ /* 0x040ff0000004187c */
        /* <DEDUP_REMOVED lines=8> */
[----:B------:R-:W-:Y:S01]  /*2e40*/  HMMA.16816.F32.BF16 R48, R12, R50, R104 ;  /* 0x000000320c30723c */ /* 0x000fe20000041868 */
[----:B------:R-:W-:Y:S07]  /*2e50*/  LDSM.16.M88.4 R12, [R243+0xe100] ;  /* 0x00e10000f30c783b */ /* 0x000fee0000000200 */
[C---:B--2---:R-:W-:Y:S08]  /*2e60*/  HMMA.16816.F32.BF16 R88, R8.reuse, R32, R100 ;  /* 0x000000200858723c */ /* 0x044ff00000041864 */
[C---:B------:R-:W-:Y:S08]  /*2e70*/  HMMA.16816.F32.BF16 R104, R8.reuse, R34, R80 ;  /* 0x000000220868723c */ /* 0x040ff00000041850 */
[C---:B-1----:R-:W-:Y:S08]  /*2e80*/  HMMA.16816.F32.BF16 R124, R8.reuse, R28, R116 ;  /* 0x0000001c087c723c */ /* 0x042ff00000041874 */
[C---:B------:R-:W-:Y:S08]  /*2e90*/  HMMA.16816.F32.BF16 R136, R8.reuse, R26, R68 ;  /* 0x0000001a0888723c */ /* 0x040ff00000041844 */
[----:B------:R-:W-:Y:S01]  /*2ea0*/  HMMA.16816.F32.BF16 R128, R8, R42, R44 ;  /* 0x0000002a0880723c */ /* 0x000fe2000004182c */
[----:B------:R-:W1:Y:S07]  /*2eb0*/  LDSM.16.M88.4 R44, [R236+0x6900] ;  /* 0x00690000ec2c783b */ /* 0x000e6e0000000200 */
[C---:B-----5:R-:W-:Y:S08]  /*2ec0*/  HMMA.16816.F32.BF16 R84, R16.reuse, R32, R84 ;  /* 0x000000201054723c */ /* 0x060ff00000041854 */
[C---:B------:R-:W-:Y:S01]  /*2ed0*/  HMMA.16816.F32.BF16 R68, R16.reuse, R34, R76 ;  /* 0x000000221044723c */ /* 0x040fe2000004184c */
[----:B------:R-:W-:Y:S07]  /*2ee0*/  LDSM.16.M88.4 R32, [R247+0x2000] ;  /* 0x00200000f720783b */ /* 0x000fee0000000200 */
[C---:B------:R-:W-:Y:S08]  /*2ef0*/  HMMA.16816.F32.BF16 R120, R16.reuse, R28, R64 ;  /* 0x0000001c1078723c */ /* 0x040ff00000041840 */
[C---:B------:R-:W-:Y:S08]  /*2f00*/  HMMA.16816.F32.BF16 R116, R16.reuse, R30, R60 ;  /* 0x0000001e1074723c */ /* 0x040ff0000004183c */
[C---:B------:R-:W-:Y:S01]  /*2f10*/  HMMA.16816.F32.BF16 R112, R16.reuse, R24, R36 ;  /* 0x000000181070723c */ /* 0x040fe20000041824 */
[----:B------:R-:W-:Y:S07]  /*2f20*/  LDSM.16.M88.4 R36, [R236+0x7100] ;  /* 0x00710000ec24783b */ /* 0x000fee0000000200 */
[C---:B------:R-:W-:Y:S01]  /*2f30*/  HMMA.16816.F32.BF16 R92, R16.reuse, R26, R56 ;  /* 0x0000001a105c723c */ /* 0x040fe20000041838 */
[----:B------:R-:W-:Y:S07]  /*2f40*/  LDSM.16.M88.4 R56, [R247+0x3800] ;  /* 0x00380000f738783b */ /* 0x000fee0000000200 */
[C---:B------:R-:W-:Y:S01]  /*2f50*/  HMMA.16816.F32.BF16 R100, R16.reuse, R40, R20 ;  /* 0x000000281064723c */ /* 0x040fe20000041814 */
[----:B------:R-:W-:Y:S07]  /*2f60*/  LDSM.16.M88.4 R20, [R236+0x7900] ;  /* 0x00790000ec14783b */ /* 0x000fee0000000200 */
[----:B------:R-:W-:Y:S01]  /*2f70*/  HMMA.16816.F32.BF16 R80, R16, R42, R48 ;  /* 0x0000002a1050723c */ /* 0x000fe20000041830 */
[----:B------:R-:W2:Y:S04]  /*2f80*/  LDSM.16.M88.4 R16, [R243+0xc100] ;  /* 0x00c10000f310783b */ /* 0x000ea80000000200 */
[----:B------:R-:W-:Y:S03]  /*2f90*/  LDSM.16.M88.4 R48, [R247+0x3000] ;  /* 0x00300000f730783b */ /* 0x000fe60000000200 */
[C---:B------:R-:W-:Y:S01]  /*2fa0*/  HMMA.16816.F32.BF16 R108, R8.reuse, R30, R72 ;  /* 0x0000001e086c723c */ /* 0x040fe20000041848 */
[----:B------:R-:W-:Y:S07]  /*2fb0*/  LDSM.16.M88.4 R28, [R247+0x2800] ;  /* 0x00280000f71c783b */ /* 0x000fee0000000200 */
[C---:B------:R-:W-:Y:S01]  /*2fc0*/  HMMA.16816.F32.BF16 R132, R8.reuse, R40, R52 ;  /* 0x000000280884723c */ /* 0x040fe20000041834 */
[----:B------:R-:W4:Y:S07]  /*2fd0*/  LDSM.16.M88.4 R52, [R236+0x6100] ;  /* 0x00610000ec34783b */ /* 0x000f2e0000000200 */
[----:B------:R-:W-:Y:S01]  /*2fe0*/  HMMA.16816.F32.BF16 R96, R8, R24, R96 ;  /* 0x000000180860723c */ /* 0x000fe20000041860 */
[----:B------:R-:W5:Y:S04]  /*2ff0*/  LDSM.16.M88.4 R24, [R245+0xc100] ;  /* 0x00c10000f518783b */ /* 0x000f680000000200 */
[----:B------:R-:W3:Y:S03]  /*3000*/  LDSM.16.M88.4 R8, [R245+0xe100] ;  /* 0x00e10000f508783b */ /* 0x000ee60000000200 */
[C---:B-1----:R-:W-:Y:S08]  /*3010*/  HMMA.16816.F32.BF16 R64, R12.reuse, R44, R124 ;  /* 0x0000002c0c40723c */ /* 0x042ff0000004187c */
[----:B------:R-:W-:Y:S08]  /*3020*/  HMMA.16816.F32.BF16 R60, R12, R46, R108 ;  /* 0x0000002e0c3c723c */ /* 0x000ff0000004186c */
[C---:B--2---:R-:W-:Y:S08]  /*3030*/  HMMA.16816.F32.BF16 R40, R16.reuse, R44, R120 ;  /* 0x0000002c1028723c */ /* 0x044ff00000041878 */
[----:B------:R-:W-:Y:S08]  /*3040*/  HMMA.16816.F32.BF16 R44, R16, R46, R116 ;  /* 0x0000002e102c723c */ /* 0x000ff00000041874 */
[C---:B----4-:R-:W-:Y:S08]  /*3050*/  HMMA.16816.F32.BF16 R76, R12.reuse, R52, R88 ;  /* 0x000000340c4c723c */ /* 0x050ff00000041858 */
[----:B------:R-:W-:Y:S08]  /*3060*/  HMMA.16816.F32.BF16 R72, R12, R54, R104 ;  /* 0x000000360c48723c */ /* 0x000ff00000041868 */
[C---:B------:R-:W-:Y:S08]  /*3070*/  HMMA.16816.F32.BF16 R84, R16.reuse, R52, R84 ;  /* 0x000000341054723c */ /* 0x040ff00000041854 */
[----:B------:R-:W-:Y:S01]  /*3080*/  HMMA.16816.F32.BF16 R68, R16, R54, R68 ;  /* 0x000000361044723c */ /* 0x000fe20000041844 */
[----:B------:R-:W-:Y:S07]  /*3090*/  LDSM.16.M88.4 R52, [R242+0x6100] ;  /* 0x00610000f234783b */ /* 0x000fee0000000200 */
        /* <DEDUP_REMOVED lines=8> */
[----:B------:R-:W-:Y:S01]  /*3120*/  HMMA.16816.F32.BF16 R80, R16, R22, R80 ;  /* 0x000000161050723c */ /* 0x000fe20000041850 */
[----:B------:R-:W1:Y:S04]  /*3130*/  LDSM.16.M88.4 R20, [R244+0xe100] ;  /* 0x00e10000f414783b */ /* 0x000e680000000200 */
[----:B------:R-:W2:Y:S03]  /*3140*/  LDSM.16.M88.4 R16, [R244+0xc100] ;  /* 0x00c10000f410783b */ /* 0x000ea60000000200 */
[C---:B-----5:R-:W-:Y:S01]  /*3150*/  HMMA.16816.F32.BF16 R116, R24.reuse, R30, R44 ;  /* 0x0000001e1874723c */ /* 0x060fe2000004182c */
[----:B------:R-:W4:Y:S07]  /*3160*/  LDSM.16.M88.4 R44, [R242+0x6900] ;  /* 0x00690000f22c783b */ /* 0x000f2e0000000200 */
[-C--:B------:R-:W-:Y:S01]  /*3170*/  HMMA.16816.F32.BF16 R124, R24, R28.reuse, R40 ;  /* 0x0000001c187c723c */ /* 0x080fe20000041828 */
[----:B------:R-:W5:Y:S07]  /*3180*/  LDSM.16.M88.4 R40, [R242+0x7100] ;  /* 0x00710000f228783b */ /* 0x000f6e0000000200 */
[C---:B---3--:R-:W-:Y:S08]  /*3190*/  HMMA.16816.F32.BF16 R148, R8.reuse, R28, R64 ;  /* 0x0000001c0894723c */ /* 0x048ff00000041840 */
[C---:B------:R-:W-:Y:S01]  /*31a0*/  HMMA.16816.F32.BF16 R144, R8.reuse, R30, R60 ;  /* 0x0000001e0890723c */ /* 0x040fe2000004183c */
[----:B------:R-:W-:Y:S07]  /*31b0*/  LDSM.16.M88.4 R28, [R241+0x3000] ;  /* 0x00300000f11c783b */ /* 0x000fee0000000200 */
[C---:B------:R-:W-:Y:S08]  /*31c0*/  HMMA.16816.F32.BF16 R120, R8.reuse, R32, R76 ;  /* 0x000000200878723c */ /* 0x040ff0000004184c */
[----:B------:R-:W-:Y:S08]  /*31d0*/  HMMA.16816.F32.BF16 R152, R8, R34, R72 ;  /* 0x000000220898723c */ /* 0x000ff00000041848 */
[C---:B------:R-:W-:Y:S08]  /*31e0*/  HMMA.16816.F32.BF16 R64, R24.reuse, R32, R84 ;  /* 0x000000201840723c */ /* 0x040ff00000041854 */
[----:B------:R-:W-:Y:S01]  /*31f0*/  HMMA.16816.F32.BF16 R60, R24, R34, R68 ;  /* 0x00000022183c723c */ /* 0x000fe20000041844 */
[----:B------:R-:W-:Y:S07]  /*3200*/  LDSM.16.M88.4 R32, [R241+0x2800] ;  /* 0x00280000f120783b */ /* 0x000fee0000000200 */
[C---:B------:R-:W-:Y:S08]  /*3210*/  HMMA.16816.F32.BF16 R140, R8.reuse, R48, R96 ;  /* 0x00000030088c723c */ /* 0x040ff00000041860 */
[C---:B------:R-:W-:Y:S08]  /*3220*/  HMMA.16816.F32.BF16 R136, R8.reuse, R50, R108 ;  /* 0x000000320888723c */ /* 0x040ff0000004186c */
[C---:B------:R-:W-:Y:S08]  /*3230*/  HMMA.16816.F32.BF16 R132, R8.reuse, R56, R104 ;  /* 0x000000380884723c */ /* 0x040ff00000041868 */
[----:B------:R-:W-:Y:S01]  /*3240*/  HMMA.16816.F32.BF16 R128, R8, R58, R88 ;  /* 0x0000003a0880723c */ /* 0x000fe20000041858 */
[----:B------:R-:W3:Y:S07]  /*3250*/  LDSM.16.M88.4 R8, [R248+0xe100] ;  /* 0x00e10000f808783b */ /* 0x000eee0000000200 */
[C---:B------:R-:W-:Y:S01]  /*3260*/  HMMA.16816.F32.BF16 R112, R24.reuse, R48, R12 ;  /* 0x000000301870723c */ /* 0x040fe2000004180c */
[----:B------:R-:W2:Y:S07]  /*3270*/  LDSM.16.M88.4 R12, [R246+0xc100] ;  /* 0x00c10000f60c783b */ /* 0x000eae0000000200 */
[C---:B------:R-:W-:Y:S01]  /*3280*/  HMMA.16816.F32.BF16 R108, R24.reuse, R50, R92 ;  /* 0x00000032186c723c */ /* 0x040fe2000004185c */
[----:B------:R-:W3:Y:S07]  /*3290*/  LDSM.16.M88.4 R48, [R241+0x2000] ;  /* 0x00200000f130783b */ /* 0x000eee0000000200 */
[C---:B------:R-:W-:Y:S08]  /*32a0*/  HMMA.16816.F32.BF16 R76, R24.reuse, R56, R100 ;  /* 0x00000038184c723c */ /* 0x040ff00000041864 */
[----:B------:R-:W-:Y:S01]  /*32b0*/  HMMA.16816.F32.BF16 R72, R24, R58, R80 ;  /* 0x0000003a1848723c */ /* 0x000fe20000041850 */
[----:B------:R-:W3:Y:S01]  /*32c0*/  LDSM.16.M88.4 R24, [R241+0x3800] ;  /* 0x00380000f118783b */ /* 0x000ee20000000200 */
[----:B------:R-:W-:-:S06]  /*32d0*/  DEPBAR.LE SB0, 0x0 ;  /* 0x000080000000791a */ /* 0x000fcc0000000000 */
[C---:B-1----:R-:W-:Y:S08]  /*32e0*/  HMMA.16816.F32.BF16 R104, R20.reuse, R52, R120 ;  /* 0x000000341468723c */ /* 0x042ff00000041878 */
[----:B------:R-:W-:Y:S08]  /*32f0*/  HMMA.16816.F32.BF16 R100, R20, R54, R152 ;  /* 0x000000361464723c */ /* 0x000ff00000041898 */
[C---:B--2---:R-:W-:Y:S08]  /*3300*/  HMMA.16816.F32.BF16 R64, R16.reuse, R52, R64 ;  /* 0x000000341040723c */ /* 0x044ff00000041840 */
[----:B------:R-:W-:Y:S08]  /*3310*/  HMMA.16816.F32.BF16 R60, R16, R54, R60 ;  /* 0x00000036103c723c */ /* 0x000ff0000004183c */
[C---:B----4-:R-:W-:Y:S08]  /*3320*/  HMMA.16816.F32.BF16 R96, R20.reuse, R44, R148 ;  /* 0x0000002c1460723c */ /* 0x050ff00000041894 */
[----:B------:R-:W-:Y:S08]  /*3330*/  HMMA.16816.F32.BF16 R92, R20, R46, R144 ;  /* 0x0000002e145c723c */ /* 0x000ff00000041890 */
[C---:B------:R-:W-:Y:S08]  /*3340*/  HMMA.16816.F32.BF16 R56, R16.reuse, R44, R124 ;  /* 0x0000002c1038723c */ /* 0x040ff0000004187c */
[----:B------:R-:W-:Y:S08]  /*3350*/  HMMA.16816.F32.BF16 R52, R16, R46, R116 ;  /* 0x0000002e1034723c */ /* 0x000ff00000041874 */
[C---:B-----5:R-:W-:Y:S08]  /*3360*/  HMMA.16816.F32.BF16 R88, R20.reuse, R40, R140 ;  /* 0x000000281458723c */ /* 0x060ff0000004188c */
[C---:B------:R-:W-:Y:S08]  /*3370*/  HMMA.16816.F32.BF16 R84, R20.reuse, R42, R136 ;  /* 0x0000002a1454723c */ /* 0x040ff00000041888 */
[C---:B------:R-:W-:Y:S08]  /*3380*/  HMMA.16816.F32.BF16 R80, R20.reuse, R36, R132 ;  /* 0x000000241450723c */ /* 0x040ff00000041884 */
[----:B------:R-:W-:Y:S08]  /*3390*/  HMMA.16816.F32.BF16 R68, R20, R38, R128 ;  /* 0x000000261444723c */ /* 0x000ff00000041880 */
[C---:B------:R-:W-:Y:S08]  /*33a0*/  HMMA.16816.F32.BF16 R44, R16.reuse, R40, R112 ;  /* 0x00000028102c723c */ /* 0x040ff00000041870 */
[C---:B------:R-:W-:Y:S08]  /*33b0*/  HMMA.16816.F32.BF16 R40, R16.reuse, R42, R108 ;  /* 0x0000002a1028723c */ /* 0x040ff0000004186c */
[C---:B------:R-:W-:Y:S08]  /*33c0*/  HMMA.16816.F32.BF16 R20, R16.reuse, R36, R76 ;  /* 0x000000241014723c */ /* 0x040ff0000004184c */
[----:B------:R-:W-:Y:S08]  /*33d0*/  HMMA.16816.F32.BF16 R16, R16, R38, R72 ;  /* 0x000000261010723c */ /* 0x000ff00000041848 */
[C---:B---3--:R-:W-:Y:S08]  /*33e0*/  HMMA.16816.F32.BF16 R96, R8.reuse, R32, R96 ;  /* 0x000000200860723c */ /* 0x048ff00000041860 */
[C---:B------:R-:W-:Y:S08]  /*33f0*/  HMMA.16816.F32.BF16 R92, R8.reuse, R34, R92 ;  /* 0x00000022085c723c */ /* 0x040ff0000004185c */
        /* <DEDUP_REMOVED lines=10> */
[----:B------:R-:W-:Y:S01]  /*34a0*/  SHF.R.S32.HI R12, RZ, 0x1f, R163 ;  /* 0x0000001fff0c7819 */ /* 0x000fe200000114a3 */
[C---:B------:R-:W-:Y:S04]  /*34b0*/  HMMA.16816.F32.BF16 R104, R8.reuse, R48, R104 ;  /* 0x000000300868723c */ /* 0x040fe80000041868 */
[----:B------:R1:W-:Y:S04]  /*34c0*/  STL [R1+0x8c], R12 ;  /* 0x00008c0c01007387 */ /* 0x0003e80000100800 */
[----:B------:R1:W-:Y:S01]  /*34d0*/  STL [R1+0x4], R5 ;  /* 0x0000040501007387 */ /* 0x0003e20000100800 */
[C---:B------:R-:W-:Y:S03]  /*34e0*/  HMMA.16816.F32.BF16 R100, R8.reuse, R50, R100 ;  /* 0x000000320864723c */ /* 0x040fe60000041864 */
[----:B------:R1:W-:Y:S05]  /*34f0*/  STL [R1], R3 ;  /* 0x0000000301007387 */ /* 0x0003ea0000100800 */
[C---:B------:R-:W-:Y:S08]  /*3500*/  HMMA.16816.F32.BF16 R80, R8.reuse, R24, R80 ;  /* 0x000000180850723c */ /* 0x040ff00000041850 */
[----:B------:R-:W-:Y:S01]  /*3510*/  HMMA.16816.F32.BF16 R68, R8, R26, R68 ;  /* 0x0000001a0844723c */ /* 0x000fe20000041844 */
[----:B------:R-:W-:Y:S06]  /*3520*/  BAR.SYNC.DEFER_BLOCKING 0x0 ;  /* 0x0000000000007b1d */ /* 0x000fec0000010000 */
[----:B------:R-:W-:Y:S05]  /*3530*/  @!P0 BRA `(.L_x_1791) ;  /* 0x0000048000008947 */ /* 0x000fea0003800000 */
[----:B------:R-:W-:Y:S01]  /*3540*/  ULEA UR4, UR6, UR11, 0x6 ;  /* 0x0000000b06047291 */ /* 0x000fe2000f8e303f */
[----:B------:R-:W-:-:S05]  /*3550*/  IMAD.MOV.U32 R9, RZ, RZ, RZ ;  /* 0x000000ffff097224 */ /* 0x000fca00078e00ff */
[----:B-1----:R-:W-:-:S05]  /*3560*/  IMAD.U32 R3, RZ, RZ, UR4 ;  /* 0x00000004ff037e24 */ /* 0x002fca000f8e00ff */
        /* <DEDUP_REMOVED lines=14> */
[----:B------:R-:W-:-:S04]  /*3650*/  IADD3 R13, -R25, 0x10, RZ ;  /* 0x00000010190d7810 */ /* 0x000fc80007ffe1ff */
        /* <DEDUP_REMOVED lines=16> */
[----:B------:R-:W1:Y:S01]  /*3760*/  SHFL.IDX PT, R7, R5, RZ, 0x181f ;  /* 0x00181fff05077589 */ /* 0x000e6200000e0000 */
[----:B------:R-:W-:-:S03]  /*3770*/  SHF.L.U64.HI R6, R164, 0x1, R166 ;  /* 0x00000001a4067819 */ /* 0x000fc600000102a6 */
[----:B------:R-:W2:Y:S04]  /*3780*/  SHFL.IDX PT, R9, R3, RZ, 0x181f ;  /* 0x00181fff03097589 */ /* 0x000ea800000e0000 */
[----:B------:R-:W3:Y:S04]  /*3790*/  SHFL.IDX PT, R8, R5, 0x1, 0x181f ;  /* 0x00381f0005087f89 */ /* 0x000ee800000e0000 */
[----:B------:R-:W-:Y:S04]  /*37a0*/  SHFL.IDX PT, R11, R5, 0x2, 0x181f ;  /* 0x00581f00050b7f89 */ /* 0x000fe800000e0000 */
[----:B------:R-:W4:Y:S04]  /*37b0*/  SHFL.IDX PT, R10, R3, 0x1, 0x181f ;  /* 0x00381f00030a7f89 */ /* 0x000f2800000e0000 */
[----:B------:R5:W5:Y:S04]  /*37c0*/  SHFL.IDX PT, R22, R5, 0x3, 0x181f ;  /* 0x00781f0005167f89 */ /* 0x000b6800000e0000 */
[----:B------:R-:W5:Y:S01]  /*37d0*/  SHFL.IDX PT, R24, R3, 0x2, 0x181f ;  /* 0x00581f0003187f89 */ /* 0x000f6200000e0000 */
[----:B-1----:R-:W-:-:S03]  /*37e0*/  IADD3 R20, P0, R7, R26, RZ ;  /* 0x0000001a07147210 */ /* 0x002fc60007f1e0ff */
[----:B------:R1:W1:Y:S02]  /*37f0*/  SHFL.IDX PT, R23, R3, 0x3, 0x181f ;  /* 0x00781f0003177f89 */ /* 0x00026400000e0000 */
[----:B--2---:R-:W-:Y:S01]  /*3800*/  IMAD.X R21, R9, 0x1, R6, P0 ;  /* 0x0000000109157824 */ /* 0x004fe200000e0606 */
[----:B---3--:R-:W-:-:S04]  /*3810*/  IADD3 R16, P1, R8, R26, RZ ;  /* 0x0000001a08107210 */ /* 0x008fc80007f3e0ff */
[----:B------:R2:W-:Y:S01]  /*3820*/  LDGSTS.E.BYPASS.LTC128B.128 [R161+0x4100], [R20.64], !P6 ;  /* 0x0410000014a17fae */ /* 0x0005e2000f101d4e */
[----:B----4-:R-:W-:Y:S01]  /*3830*/  IMAD.X R17, R10, 0x1, R6, P1 ;  /* 0x000000010a117824 */ /* 0x010fe200008e0606 */
[C---:B-----5:R-:W-:Y:S01]  /*3840*/  SHF.L.U64.HI R5, R163.reuse, 0x1, R12 ;  /* 0x00000001a3057819 */ /* 0x060fe2000001020c */
[----:B-1----:R-:W-:-:S05]  /*3850*/  IMAD.SHL.U32 R3, R163, 0x2, RZ ;  /* 0x00000002a3037824 */ /* 0x002fca00078e00ff */
[-C--:B------:R-:W-:Y:S02]  /*3860*/  IADD3 R18, P2, R7, R3.reuse, RZ ;  /* 0x0000000307127210 */ /* 0x080fe40007f5e0ff */
[-C--:B------:R-:W-:Y:S02]  /*3870*/  IADD3 R14, P0, R8, R3.reuse, RZ ;  /* 0x00000003080e7210 */ /* 0x080fe40007f1e0ff */
[----:B------:R-:W-:Y:S01]  /*3880*/  LOP3.LUT R7, R27, 0xf, RZ, 0xc0, !PT ;  /* 0x0000000f1b077812 */ /* 0x000fe200078ec0ff */
[--C-:B------:R-:W-:Y:S01]  /*3890*/  IMAD.X R19, R9, 0x1, R5.reuse, P2 ;  /* 0x0000000109137824 */ /* 0x100fe200010e0605 */
[----:B------:R-:W-:Y:S01]  /*38a0*/  IADD3 R12, P2, R11, R26, RZ ;  /* 0x0000001a0b0c7210 */ /* 0x000fe20007f5e0ff */
[----:B------:R-:W-:Y:S01]  /*38b0*/  IMAD.X R15, R10, 0x1, R5, P0 ;  /* 0x000000010a0f7824 */ /* 0x000fe200000e0605 */
[----:B------:R-:W-:Y:S02]  /*38c0*/  IADD3 R8, P1, P0, R13, R22, R26 ;  /* 0x000000160d087210 */ /* 0x000fe4000783e01a */
[----:B------:R2:W-:Y:S01]  /*38d0*/  LDGSTS.E.BYPASS.LTC128B.128 [R161+0x6100], [R18.64], !P5 ;  /* 0x0610000012a17fae */ /* 0x0005e2000e901d4e */
[----:B------:R-:W-:Y:S01]  /*38e0*/  IMAD.X R13, R24, 0x1, R6, P2 ;  /* 0x00000001180d7824 */ /* 0x000fe200010e0606 */
[----:B------:R-:W-:-:S02]  /*38f0*/  IADD3 R10, P2, R11, R3, RZ ;  /* 0x000000030b0a7210 */ /* 0x000fc40007f5e0ff */
[-C--:B------:R-:W-:Y:S01]  /*3900*/  IADD3.X R9, RZ, R23.reuse, R6, P1, P0 ;  /* 0x00000017ff097210 */ /* 0x080fe20000fe0406 */
[----:B------:R2:W-:Y:S01]  /*3910*/  LDGSTS.E.BYPASS.LTC128B.128 [R161+0x4900], [R16.64], !P6 ;  /* 0x0490000010a17fae */ /* 0x0005e2000f101d4e */
[----:B------:R-:W-:Y:S01]  /*3920*/  IADD3 R6, P1, P0, R7, R22, R3 ;  /* 0x0000001607067210 */ /* 0x000fe2000783e003 */
[--C-:B------:R-:W-:Y:S01]  /*3930*/  IMAD.X R11, R24, 0x1, R5.reuse, P2 ;  /* 0x00000001180b7824 */ /* 0x100fe200010e0605 */
[----:B------:R-:W-:Y:S01]  /*3940*/  ISETP.NE.U32.AND P2, PT, R25, RZ, PT ;  /* 0x000000ff1900720c */ /* 0x000fe20003f45070 */
[----:B------:R2:W-:Y:S01]  /*3950*/  LDGSTS.E.BYPASS.LTC128B.128 [R161+0x6900], [R14.64], !P5 ;  /* 0x069000000ea17fae */ /* 0x0005e2000e901d4e */
[----:B------:R-:W-:Y:S02]  /*3960*/  IADD3.X R7, RZ, R23, R5, P1, P0 ;  /* 0x00000017ff077210 */ /* 0x000fe40000fe0405 */
[----:B------:R-:W-:Y:S01]  /*3970*/  ISETP.NE.U32.AND P0, PT, R162, RZ, PT ;  /* 0x000000ffa200720c */ /* 0x000fe20003f05070 */
[----:B------:R2:W-:Y:S04]  /*3980*/  LDGSTS.E.BYPASS.LTC128B.128 [R161+0x5100], [R12.64], !P6 ;  /* 0x051000000ca17fae */ /* 0x0005e8000f101d4e */
[----:B------:R2:W-:Y:S04]  /*3990*/  LDGSTS.E.BYPASS.LTC128B.128 [R161+0x7100], [R10.64], !P5 ;  /* 0x071000000aa17fae */ /* 0x0005e8000e901d4e */
[----:B------:R2:W-:Y:S04]  /*39a0*/  LDGSTS.E.BYPASS.LTC128B.128.ZFILL [R161+0x5900], [R8.64], P2 ;  /* 0x0590000008a17fae */ /* 0x0005e80009141d4e */
[----:B------:R2:W-:Y:S02]  /*39b0*/  LDGSTS.E.BYPASS.LTC128B.128.ZFILL [R161+0x7900], [R6.64], P0 ;  /* 0x0790000006a17fae */ /* 0x0005e40008141d4e */
.L_x_1791:
[----:B-1----:R-:W-:Y:S01]  /*39c0*/  FMUL.FTZ R3, R64, c[0x0][0x320] ;  /* 0x0000c80040037a20 */ /* 0x002fe20000410000 */
[----:B--2---:R-:W-:Y:S01]  /*39d0*/  SHF.R.S32.HI R7, RZ, 0x1f, R158 ;  /* 0x0000001fff077819 */ /* 0x004fe2000001149e */
[----:B------:R-:W-:Y:S01]  /*39e0*/  FMUL.FTZ R5, R30, c[0x0][0x320] ;  /* 0x0000c8001e057a20 */ /* 0x000fe20000410000 */
[----:B------:R-:W-:Y:S01]  /*39f0*/  LEA.HI R6, R160, R165, RZ, 0x2 ;  /* 0x000000a5a0067211 */ /* 0x000fe200078f10ff */
[----:B------:R1:W2:Y:S01]  /*3a00*/  MUFU.TANH R12, R3 ;  /* 0x00000003000c7308 */ /* 0x0002a20000002400 */
[----:B------:R-:W-:Y:S01]  /*3a10*/  FMUL.FTZ R8, R31, c[0x0][0x320] ;  /* 0x0000c8001f087a20 */ /* 0x000fe20000410000 */
[----:B------:R-:W-:Y:S01]  /*3a20*/  PLOP3.LUT P1, PT, PT, PT, UP1, 0x80, 0x0 ;  /* 0x000000000000781c */ /* 0x000fe20003f2f018 */
[----:B------:R-:W-:Y:S01]  /*3a30*/  FMUL.FTZ R10, R80, c[0x0][0x320] ;  /* 0x0000c800500a7a20 */ /* 0x000fe20000410000 */
[----:B------:R-:W-:Y:S01]  /*3a40*/  LOP3.LUT R6, R6, 0xfffffffc, RZ, 0xc0, !PT ;  /* 0xfffffffc06067812 */ /* 0x000fe200078ec0ff */
[----:B------:R-:W-:Y:S01]  /*3a50*/  UMOV UR4, 0xffffffc0 ;  /* 0xffffffc000047882 */ /* 0x000fe20000000000 */
[----:B------:R-:W-:Y:S01]  /*3a60*/  PLOP3.LUT P0, PT, PT, PT, UP1, 0x80, 0x0 ;  /* 0x000000000000781c */ /* 0x000fe20003f0f018 */
[----:B------:R-:W-:Y:S01]  /*3a70*/  UIMAD UR4, UR6, UR4, 0x41 ;  /* 0x00000041060474a4 */ /* 0x000fe2000f8e0204 */
[----:B------:R3:W-:Y:S01]  /*3a80*/  MUFU.TANH R39, R5 ;  /* 0x0000000500277308 */ /* 0x0007e20000002400 */
[----:B------:R-:W-:Y:S01]  /*3a90*/  IMAD.IADD R6, R165, 0x1, -R6 ;  /* 0x00000001a5067824 */ /* 0x000fe200078e0a06 */
[----:B------:R-:W-:Y:S01]  /*3aa0*/  STL [R1+0xbc], R251 ;  /* 0x0000bcfb01007387 */ /* 0x000fe20000100800 */
[----:B------:R-:W-:-:S02]  /*3ab0*/  FMUL.FTZ R22, R103, c[0x0][0x320] ;  /* 0x0000c80067167a20 */ /* 0x000fc40000410000 */
[----:B------:R-:W-:Y:S01]  /*3ac0*/  FMUL.FTZ R17, R71, c[0x0][0x320] ;  /* 0x0000c80047117a20 */ /* 0x000fe20000410000 */
[----:B------:R-:W-:Y:S01]  /*3ad0*/  STL [R1+0xb8], R250 ;  /* 0x0000b8fa01007387 */ /* 0x000fe20000100800 */
[----:B------:R-:W-:Y:S01]  /*3ae0*/  IMAD.SHL.U32 R237, R0, 0x2, RZ ;  /* 0x0000000200ed7824 */ /* 0x000fe200078e00ff */
[----:B------:R-:W-:Y:S01]  /*3af0*/  MUFU.TANH R36, R8 ;  /* 0x0000000800247308 */ /* 0x000fe20000002400 */
[----:B-1----:R-:W-:Y:S01]  /*3b00*/  FMUL.FTZ R3, R65, c[0x0][0x320] ;  /* 0x0000c80041037a20 */ /* 0x002fe20000410000 */
[----:B------:R-:W-:Y:S01]  /*3b10*/  STL [R1+0xb4], R249 ;  /* 0x0000b4f901007387 */ /* 0x000fe20000100800 */
[----:B------:R-:W-:Y:S01]  /*3b20*/  IMAD R240, R2, 0x2, R237 ;  /* 0x0000000202f07824 */ /* 0x000fe200078e02ed */
[----:B------:R-:W-:Y:S02]  /*3b30*/  LEA R238, R4, R237, 0x1 ;  /* 0x000000ed04ee7211 */ /* 0x000fe400078e08ff */
[----:B------:R-:W-:Y:S02]  /*3b40*/  STL [R1+0xb0], R248 ;  /* 0x0000b0f801007387 */ /* 0x000fe40000100800 */
[----:B------:R1:W4:Y:S01]  /*3b50*/  MUFU.TANH R13, R3 ;  /* 0x00000003000d7308 */ /* 0x0003220000002400 */
[----:B---3--:R-:W-:Y:S01]  /*3b60*/  LEA.HI R5, R7, R158, RZ, 0x2 ;  /* 0x0000009e07057211 */ /* 0x008fe200078f10ff */
[----:B------:R-:W-:Y:S01]  /*3b70*/  STL [R1+0xac], R247 ;  /* 0x0000acf701007387 */ /* 0x000fe20000100800 */
[----:B------:R-:W-:-:S02]  /*3b80*/  LEA R239, R2, R238, 0x1 ;  /* 0x000000ee02ef7211 */ /* 0x000fc400078e08ff */
[----:B------:R-:W-:Y:S01]  /*3b90*/  LOP3.LUT R5, R5, 0xffffffc, RZ, 0xc0, !PT ;  /* 0x0ffffffc05057812 */ /* 0x000fe200078ec0ff */
[----:B------:R-:W-:Y:S02]  /*3ba0*/  STL [R1+0xa8], R246 ;  /* 0x0000a8f601007387 */ /* 0x000fe40000100800 */
[----:B------:R-:W-:Y:S01]  /*3bb0*/  MUFU.TANH R22, R22 ;  /* 0x0000001600167308 */ /* 0x000fe20000002400 */
[----:B------:R-:W-:Y:S01]  /*3bc0*/  IADD3 R9, -R5, R158, RZ ;  /* 0x0000009e05097210 */ /* 0x000fe20007ffe1ff */
[----:B------:R-:W-:Y:S01]  /*3bd0*/  STL [R1+0xa4], R245 ;  /* 0x0000a4f501007387 */ /* 0x000fe20000100800 */
[----:B------:R-:W-:-:S03]  /*3be0*/  LEA.HI R5, R6, R6, RZ, 0x1 ;  /* 0x0000000606057211 */ /* 0x000fc600078f08ff */
[----:B------:R-:W-:Y:S01]  /*3bf0*/  STL [R1+0xa0], R244 ;  /* 0x0000a0f401007387 */ /* 0x000fe20000100800 */
[----:B-1----:R-:W-:-:S03]  /*3c00*/  FMUL.FTZ R3, R60, c[0x0][0x320] ;  /* 0x0000c8003c037a20 */ /* 0x002fc60000410000 */
[----:B------:R-:W-:Y:S01]  /*3c10*/  STL [R1+0x9c], R243 ;  /* 0x00009cf301007387 */ /* 0x000fe20000100800 */
[----:B------:R1:W3:Y:S03]  /*3c20*/  MUFU.TANH R14, R3 ;  /* 0x00000003000e7308 */ /* 0x0002e60000002400 */
[----:B------:R-:W-:Y:S04]  /*3c30*/  STL [R1+0x98], R242 ;  /* 0x000098f201007387 */ /* 0x000fe80000100800 */
[----:B------:R-:W-:Y:S04]  /*3c40*/  STL [R1+0x94], R241 ;  /* 0x000094f101007387 */ /* 0x000fe80000100800 */
[----:B------:R-:W-:Y:S04]  /*3c50*/  STL [R1+0x90], R236 ;  /* 0x000090ec01007387 */ /* 0x000fe80000100800 */
[----:B------:R-:W-:Y:S01]  /*3c60*/  LDSM.16.MT88.4 R76, [R240+0x100] ;  /* 0x00010000f04c783b */ /* 0x000fe20000004200 */
[----:B-1----:R-:W-:-:S03]  /*3c70*/  FMUL.FTZ R3, R61, c[0x0][0x320] ;  /* 0x0000c8003d037a20 */ /* 0x002fc60000410000 */
[----:B------:R-:W0:Y:S01]  /*3c80*/  LDGDEPBAR ;  /* 0x00000000000079af */ /* 0x000e220000000000 */
        /* <DEDUP_REMOVED lines=76> */
[----:B------:R1:W-:Y:S02]  /*4150*/  MUFU.TANH R41, R3 ;  /* 0x0000000300297308 */ /* 0x0003e40000002400 */
[----:B-1----:R-:W-:-:S06]  /*4160*/  FMUL.FTZ R3, R43, c[0x0][0x320] ;  /* 0x0000c8002b037a20 */ /* 0x002fcc0000410000 */
[----:B------:R1:W-:Y:S08]  /*4170*/  MUFU.TANH R43, R10 ;  /* 0x0000000a002b7308 */ /* 0x0003f00000002400 */
[----:B------:R2:W-:Y:S01]  /*4180*/  MUFU.TANH R40, R3 ;  /* 0x0000000300287308 */ /* 0x0005e20000002400 */
[----:B-1----:R-:W-:-:S07]  /*4190*/  FMUL.FTZ R10, R81, c[0x0][0x320] ;  /* 0x0000c800510a7a20 */ /* 0x002fce0000410000 */
[----:B------:R-:W-:Y:S01]  /*41a0*/  MUFU.TANH R42, R10 ;  /* 0x0000000a002a7308 */ /* 0x000fe20000002400 */
[----:B--2---:R-:W-:-:S07]  /*41b0*/  FMUL.FTZ R3, R84, c[0x0][0x320] ;  /* 0x0000c80054037a20 */ /* 0x004fce0000410000 */
[----:B------:R1:W-:Y:S02]  /*41c0*/  MUFU.TANH R170, R3 ;  /* 0x0000000300aa7308 */ /* 0x0003e40000002400 */
[----:B-1----:R-:W-:-:S06]  /*41d0*/  FMUL.FTZ R3, R85, c[0x0][0x320] ;  /* 0x0000c80055037a20 */ /* 0x002fcc0000410000 */
[----:B------:R1:W-:Y:S02]  /*41e0*/  MUFU.TANH R171, R3 ;  /* 0x0000000300ab7308 */ /* 0x0003e40000002400 */
[----:B-1----:R-:W-:-:S06]  /*41f0*/  FMUL.FTZ R3, R86, c[0x0][0x320] ;  /* 0x0000c80056037a20 */ /* 0x002fcc0000410000 */
[----:B------:R1:W-:Y:S02]  /*4200*/  MUFU.TANH R133, R3 ;  /* 0x0000000300857308 */ /* 0x0003e40000002400 */
[----:B-1----:R-:W-:Y:S02]  /*4210*/  FMUL.FTZ R3, R87, c[0x0][0x320] ;  /* 0x0000c80057037a20 */ /* 0x002fe40000410000 */
[----:B------:R-:W-:Y:S04]  /*4220*/  LDSM.16.MT88.4 R84, [R240+0x2900] ;  /* 0x00290000f054783b */ /* 0x000fe80000004200 */
[----:B------:R1:W-:Y:S02]  /*4230*/  MUFU.TANH R132, R3 ;  /* 0x0000000300847308 */ /* 0x0003e40000002400 */
[----:B-1----:R-:W-:-:S06]  /*4240*/  FMUL.FTZ R3, R63, c[0x0][0x320] ;  /* 0x0000c8003f037a20 */ /* 0x002fcc0000410000 */
[----:B------:R1:W2:Y:S02]  /*4250*/  MUFU.TANH R18, R3 ;  /* 0x0000000300127308 */ /* 0x0002a40000002400 */
[----:B-1----:R-:W-:-:S06]  /*4260*/  FMUL.FTZ R3, R100, c[0x0][0x320] ;  /* 0x0000c80064037a20 */ /* 0x002fcc0000410000 */
[----:B------:R1:W-:Y:S02]  /*4270*/  MUFU.TANH R44, R3 ;  /* 0x00000003002c7308 */ /* 0x0003e40000002400 */
[----:B-1----:R-:W-:-:S05]  /*4280*/  LOP3.LUT R3, R159, 0xffffffe0, RZ, 0xc0, !PT ;  /* 0xffffffe09f037812 */ /* 0x002fca00078ec0ff */
[----:B------:R-:W-:-:S05]  /*4290*/  IMAD.IADD R3, R165, 0x1, -R3 ;  /* 0x00000001a5037824 */ /* 0x000fca00078e0a03 */
[----:B------:R-:W-:-:S04]  /*42a0*/  SHF.R.S32.HI R7, RZ, 0x1f, R3 ;  /* 0x0000001fff077819 */ /* 0x000fc80000011403 */
[----:B------:R-:W-:-:S04]  /*42b0*/  LEA.HI R7, R7, R3, RZ, 0x2 ;  /* 0x0000000307077211 */ /* 0x000fc800078f10ff */
[----:B------:R-:W-:-:S05]  /*42c0*/  LEA.HI.SX32 R8, R7, UR10, 0x1e ;  /* 0x0000000a07087c11 */ /* 0x000fca000f8ff2ff */
[----:B------:R-:W-:Y:S01]  /*42d0*/  IMAD R11, R9, 0x10, R8 ;  /* 0x00000010090b7824 */ /* 0x000fe200078e0208 */
[C---:B------:R-:W-:Y:S01]  /*42e0*/  LOP3.LUT R9, R5.reuse, 0x1ffffffe, RZ, 0xc0, !PT ;  /* 0x1ffffffe05097812 */ /* 0x040fe200078ec0ff */
[----:B------:R-:W-:-:S03]  /*42f0*/  IMAD.SHL.U32 R8, R5, 0x20, RZ ;  /* 0x0000002005087824 */ /* 0x000fc600078e00ff */
[----:B------:R-:W-:Y:S01]  /*4300*/  IADD3 R6, R6, -R9, RZ ;  /* 0x8000000906067210 */ /* 0x000fe20007ffe0ff */
[----:B------:R-:W-:Y:S01]  /*4310*/  FMUL.FTZ R9, R35, c[0x0][0x320] ;  /* 0x0000c80023097a20 */ /* 0x000fe20000410000 */
[----:B------:R-:W-:-:S03]  /*4320*/  LOP3.LUT R5, R8, 0xffffffc0, RZ, 0xc0, !PT ;  /* 0xffffffc008057812 */ /* 0x000fc600078ec0ff */
[----:B------:R1:W-:Y:S02]  /*4330*/  MUFU.TANH R19, R9 ;  /* 0x0000000900137308 */ /* 0x0003e40000002400 */
[----:B------:R-:W-:-:S04]  /*4340*/  IMAD.IADD R5, R5, 0x1, R11 ;  /* 0x0000000105057824 */ /* 0x000fc800078e020b */
[----:B------:R-:W-:Y:S02]  /*4350*/  IMAD R15, R6, 0x8, R5 ;  /* 0x00000008060f7824 */ /* 0x000fe400078e0205 */
[----:B------:R-:W-:Y:S02]  /*4360*/  FMUL.FTZ R5, R82, c[0x0][0x320] ;  /* 0x0000c80052057a20 */ /* 0x000fe40000410000 */
[----:B------:R-:W-:Y:S01]  /*4370*/  @P1 IMAD.HI.U32 R8, R15, c[0x0][0x2c8], RZ ;  /* 0x0000b2000f081a27 */ /* 0x000fe200078e00ff */
[----:B------:R-:W-:Y:S01]  /*4380*/  MOV R6, R15 ;  /* 0x0000000f00067202 */ /* 0x000fe20000000f00 */
[----:B------:R2:W-:Y:S01]  /*4390*/  MUFU.TANH R47, R5 ;  /* 0x00000005002f7308 */ /* 0x0005e20000002400 */
[----:B------:R3:W-:Y:S02]  /*43a0*/  STL [R1+0x7c], R15 ;  /* 0x00007c0f01007387 */ /* 0x0007e40000100800 */
[----:B------:R-:W-:Y:S01]  /*43b0*/  @P0 SHF.R.U32.HI R6, RZ, c[0x0][0x2cc], R8 ;  /* 0x0000b300ff060a19 */ /* 0x000fe20000011608 */
[----:B------:R-:W-:-:S04]  /*43c0*/  FMUL.FTZ R8, R101, c[0x0][0x320] ;  /* 0x0000c80065087a20 */ /* 0x000fc80000410000 */
[----:B------:R-:W4:Y:S01]  /*43d0*/  SHFL.IDX PT, R10, R6, RZ, 0x1c1f ;  /* 0x001c1fff060a7589 */ /* 0x000f2200000e0000 */
[----:B------:R-:W-:Y:S03]  /*43e0*/  MUFU.TANH R31, R8 ;  /* 0x00000008001f7308 */ /* 0x000fe60000002400 */
[----:B-1----:R-:W1:Y:S01]  /*43f0*/  SHFL.IDX PT, R9, R6, 0x3, 0x1c1f ;  /* 0x007c1f0006097f89 */ /* 0x002e6200000e0000 */
[----:B--2---:R-:W-:-:S04]  /*4400*/  FMUL.FTZ R5, R83, c[0x0][0x320] ;  /* 0x0000c80053057a20 */ /* 0x004fc80000410000 */
[----:B------:R2:W-:Y:S01]  /*4410*/  MUFU.TANH R46, R5 ;  /* 0x00000005002e7308 */ /* 0x0005e20000002400 */
[----:B---3--:R-:W-:Y:S01]  /*4420*/  FMUL.FTZ R15, R70, c[0x0][0x320] ;  /* 0x0000c800460f7a20 */ /* 0x008fe20000410000 */
[----:B--2---:R-:W-:Y:S01]  /*4430*/  LOP3.LUT R5, R7, 0x7ffffffc, RZ, 0xc0, !PT ;  /* 0x7ffffffc07057812 */ /* 0x004fe200078ec0ff */
[----:B------:R-:W-:Y:S01]  /*4440*/  IMAD.U32 R7, RZ, RZ, UR4 ;  /* 0x00000004ff077e24 */ /* 0x000fe2000f8e00ff */
[----:B------:R-:W-:-:S03]  /*4450*/  ULDC.64 UR4, c[0x0][0x2c8] ;  /* 0x0000b20000047ab9 */ /* 0x000fc60000000a00 */
[----:B------:R-:W-:Y:S02]  /*4460*/  IMAD.IADD R5, R3, 0x1, -R5 ;  /* 0x0000000103057824 */ /* 0x000fe400078e0a05 */
[----:B------:R-:W-:-:S03]  /*4470*/  FMUL.FTZ R3, R102, c[0x0][0x320] ;  /* 0x0000c80066037a20 */ /* 0x000fc60000410000 */
[----:B------:R-:W-:Y:S01]  /*4480*/  SHF.L.U32 R11, R5, 0x1, RZ ;  /* 0x00000001050b7819 */ /* 0x000fe200000006ff */
[----:B------:R2:W-:Y:S01]  /*4490*/  MUFU.TANH R38, R3 ;  /* 0x0000000300267308 */ /* 0x0005e20000002400 */
[----:B------:R-:W-:Y:S02]  /*44a0*/  FMUL.FTZ R5, R34, c[0x0][0x320] ;  /* 0x0000c80022057a20 */ /* 0x000fe40000410000 */
[C---:B------:R-:W-:Y:S01]  /*44b0*/  IADD3 R8, -R11.reuse, UR20, RZ ;  /* 0x000000140b087c10 */ /* 0x040fe2000fffe1ff */
[----:B------:R3:W-:Y:S04]  /*44c0*/  STL [R1+0x80], R11 ;  /* 0x0000800b01007387 */ /* 0x0007e80000100800 */
[----:B------:R1:W1:Y:S01]  /*44d0*/  MUFU.TANH R21, R5 ;  /* 0x0000000500157308 */ /* 0x0002620000002400 */
[----:B--2---:R-:W-:-:S04]  /*44e0*/  IADD3 R3, -R11, UR7, R7 ;  /* 0x000000070b037c10 */ /* 0x004fc8000fffe107 */
[----:B------:R-:W-:Y:S01]  /*44f0*/  IADD3 R7, R3, -UR12, RZ ;  /* 0x8000000c03077c10 */ /* 0x000fe2000fffe0ff */
[----:B-1----:R-:W1:Y:S04]  /*4500*/  SHFL.IDX PT, R5, R6, 0x1, 0x1c1f ;  /* 0x003c1f0006057f89 */ /* 0x002e6800000e0000 */
[----:B----4-:R-:W-:Y:S02]  /*4510*/  IMAD.IADD R3, R7, 0x1, R10 ;  /* 0x0000000107037824 */ /* 0x010fe400078e020a */
[----:B------:R-:W-:Y:S02]  /*4520*/  FMUL.FTZ R10, R68, c[0x0][0x320] ;  /* 0x0000c800440a7a20 */ /* 0x000fe40000410000 */
[----:B---3--:R-:W-:Y:S01]  /*4530*/  FMUL.FTZ R11, R69, c[0x0][0x320] ;  /* 0x0000c800450b7a20 */ /* 0x008fe20000410000 */
[----:B------:R-:W-:Y:S01]  /*4540*/  IMNMX R3, R8, R3, PT ;  /* 0x0000000308037217 */ /* 0x000fe20003800200 */
[----:B------:R-:W-:Y:S01]  /*4550*/  IMAD.IADD R9, R7, 0x1, R9 ;  /* 0x0000000107097824 */ /* 0x000fe200078e0209 */
[----:B------:R-:W-:Y:S02]  /*4560*/  LDSM.16.MT88.4 R68, [R237+0x2100] ;  /* 0x00210000ed44783b */ /* 0x000fe40000004200 */
[----:B------:R-:W-:-:S02]  /*4570*/  ISETP.GT.AND P0, PT, R3, RZ, PT ;  /* 0x000000ff0300720c */ /* 0x000fc40003f04270 */
[C---:B------:R-:W-:Y:S02]  /*4580*/  ISETP.GT.AND P2, PT, R3.reuse, 0x1, PT ;  /* 0x000000010300780c */ /* 0x040fe40003f44270 */
[----:B------:R-:W-:Y:S02]  /*4590*/  ISETP.GT.AND P1, PT, R3, 0x8, PT ;  /* 0x000000080300780c */ /* 0x000fe40003f24270 */
[----:B------:R-:W-:Y:S02]  /*45a0*/  FSEL R12, R12, -INF , P0 ;  /* 0xff8000000c0c7808 */ /* 0x000fe40000000000 */
[----:B------:R-:W-:Y:S02]  /*45b0*/  FSEL R13, R13, -INF , P2 ;  /* 0xff8000000d0d7808 */ /* 0x000fe40001000000 */
[----:B------:R-:W-:Y:S02]  /*45c0*/  ISETP.GT.AND P0, PT, R3, 0x9, PT ;  /* 0x000000090300780c */ /* 0x000fe40003f04270 */
[----:B------:R-:W-:-:S02]  /*45d0*/  FSEL R14, R14, -INF , P1 ;  /* 0xff8000000e0e7808 */ /* 0x000fc40000800000 */
[----:B------:R-:W-:Y:S01]  /*45e0*/  FMNMX.FTZ R139, R12, R13, !PT ;  /* 0x0000000d0c8b7209 */ /* 0x000fe20007810000 */
[----:B-1----:R-:W-:Y:S01]  /*45f0*/  IMAD.IADD R5, R7, 0x1, R5 ;  /* 0x0000000107057824 */ /* 0x002fe200078e0205 */
[C---:B------:R-:W-:Y:S02]  /*4600*/  ISETP.GT.AND P2, PT, R3.reuse, 0x10, PT ;  /* 0x000000100300780c */ /* 0x040fe40003f44270 */
[----:B------:R-:W-:Y:S02]  /*4610*/  FSEL R16, R16, -INF , P0 ;  /* 0xff80000010107808 */ /* 0x000fe40000000000 */
[----:B------:R-:W-:Y:S02]  /*4620*/  FMNMX.FTZ R139, R14, R139, !PT ;  /* 0x0000008b0e8b7209 */ /* 0x000fe40007810000 */
[----:B------:R-:W-:Y:S02]  /*4630*/  ISETP.GT.AND P1, PT, R3, 0x11, PT ;  /* 0x000000110300780c */ /* 0x000fe40003f24270 */
[----:B------:R-:W-:-:S02]  /*4640*/  FSEL R20, R20, -INF , P2 ;  /* 0xff80000014147808 */ /* 0x000fc40001000000 */
[----:B------:R-:W-:Y:S02]  /*4650*/  FMNMX.FTZ R139, R16, R139, !PT ;  /* 0x0000008b108b7209 */ /* 0x000fe40007810000 */
[----:B------:R-:W-:Y:S02]  /*4660*/  ISETP.GT.AND P0, PT, R3, 0x18, PT ;  /* 0x000000180300780c */ /* 0x000fe40003f04270 */
[----:B------:R-:W-:Y:S02]  /*4670*/  FSEL R23, R23, -INF , P1 ;  /* 0xff80000017177808 */ /* 0x000fe40000800000 */
[C---:B------:R-:W-:Y:S02]  /*4680*/  ISETP.GT.AND P2, PT, R3.reuse, 0x19, PT ;  /* 0x000000190300780c */ /* 0x040fe40003f44270 */
[----:B------:R-:W-:Y:S02]  /*4690*/  ISETP.GT.AND P1, PT, R3, 0x20, PT ;  /* 0x000000200300780c */ /* 0x000fe40003f24270 */
[----:B------:R-:W-:-:S02]  /*46a0*/  FMNMX.FTZ R139, R20, R139, !PT ;  /* 0x0000008b148b7209 */ /* 0x000fc40007810000 */
[----:B------:R-:W-:Y:S02]  /*46b0*/  FSEL R27, R27, -INF , P0 ;  /* 0xff8000001b1b7808 */ /* 0x000fe40000000000 */
[----:B------:R-:W-:Y:S02]  /*46c0*/  ISETP.GT.AND P0, PT, R3, 0x21, PT ;  /* 0x000000210300780c */ /* 0x000fe40003f04270 */
[----:B------:R-:W-:Y:S02]  /*46d0*/  FSEL R34, R37, -INF , P2 ;  /* 0xff80000025227808 */ /* 0x000fe40001000000 */
[----:B------:R-:W-:Y:S01]  /*46e0*/  FSEL R176, R28, -INF , P1 ;  /* 0xff8000001cb07808 */ /* 0x000fe20000800000 */
[----:B------:R1:W2:Y:S01]  /*46f0*/  MUFU.TANH R37, R10 ;  /* 0x0000000a00257308 */ /* 0x0002a20000002400 */
[C---:B------:R-:W-:Y:S02]  /*4700*/  ISETP.GT.AND P2, PT, R3.reuse, 0x28, PT ;  /* 0x000000280300780c */ /* 0x040fe40003f44270 */
[----:B------:R-:W-:-:S02]  /*4710*/  ISETP.GT.AND P1, PT, R3, 0x29, PT ;  /* 0x000000290300780c */ /* 0x000fc40003f24270 */
[----:B------:R-:W-:Y:S02]  /*4720*/  FMNMX.FTZ R139, R23, R139, !PT ;  /* 0x0000008b178b7209 */ /* 0x000fe40007810000 */
[----:B------:R-:W-:Y:S02]  /*4730*/  FSEL R177, R177, -INF , P0 ;  /* 0xff800000b1b17808 */ /* 0x000fe40000000000 */
[----:B------:R-:W-:Y:S02]  /*4740*/  ISETP.GT.AND P0, PT, R3, 0x30, PT ;  /* 0x000000300300780c */ /* 0x000fe40003f04270 */
[----:B------:R-:W-:Y:S02]  /*4750*/  FSEL R178, R178, -INF , P2 ;  /* 0xff800000b2b27808 */ /* 0x000fe40001000000 */
[----:B------:R-:W-:Y:S02]  /*4760*/  FSEL R179, R179, -INF , P1 ;  /* 0xff800000b3b37808 */ /* 0x000fe40000800000 */
[----:B------:R-:W-:Y:S01]  /*4770*/  FMNMX.FTZ R139, R27, R139, !PT ;  /* 0x0000008b1b8b7209 */ /* 0x000fe20007810000 */
[----:B-1----:R-:W1:Y:S01]  /*4780*/  SHFL.IDX PT, R10, R6, 0x2, 0x1c1f ;  /* 0x005c1f00060a7f89 */ /* 0x002e6200000e0000 */
[----:B------:R-:W-:-:S02]  /*4790*/  ISETP.GT.AND P2, PT, R3, 0x31, PT ;  /* 0x000000310300780c */ /* 0x000fc40003f44270 */
[C---:B------:R-:W-:Y:S02]  /*47a0*/  ISETP.GT.AND P1, PT, R3.reuse, 0x38, PT ;  /* 0x000000380300780c */ /* 0x040fe40003f24270 */
[----:B------:R-:W-:Y:S02]  /*47b0*/  IMNMX R5, R8, R5, PT ;  /* 0x0000000508057217 */ /* 0x000fe40003800200 */
[----:B------:R-:W-:Y:S02]  /*47c0*/  FSEL R165, R48, -INF , P0 ;  /* 0xff80000030a57808 */ /* 0x000fe40000000000 */
[----:B------:R-:W-:Y:S02]  /*47d0*/  FMNMX.FTZ R139, R34, R139, !PT ;  /* 0x0000008b228b7209 */ /* 0x000fe40007810000 */
[----:B------:R-:W-:Y:S02]  /*47e0*/  ISETP.GT.AND P0, PT, R3, 0x39, PT ;  /* 0x000000390300780c */ /* 0x000fe40003f04270 */
[----:B------:R-:W-:-:S02]  /*47f0*/  FSEL R167, R52, -INF , P2 ;  /* 0xff80000034a77808 */ /* 0x000fc40001000000 */
[----:B------:R-:W-:Y:S02]  /*4800*/  FSEL R166, R50, -INF , P1 ;  /* 0xff80000032a67808 */ /* 0x000fe40000800000 */
[C---:B------:R-:W-:Y:S02]  /*4810*/  ISETP.GT.AND P2, PT, R5.reuse, RZ, PT ;  /* 0x000000ff0500720c */ /* 0x040fe40003f44270 */
[----:B------:R-:W-:Y:S02]  /*4820*/  ISETP.GT.AND P1, PT, R5, 0x1, PT ;  /* 0x000000010500780c */ /* 0x000fe40003f24270 */
[----:B------:R-:W-:Y:S02]  /*4830*/  FMNMX.FTZ R139, R176, R139, !PT ;  /* 0x0000008bb08b7209 */ /* 0x000fe40007810000 */
[----:B------:R-:W-:Y:S02]  /*4840*/  FSEL R106, R29, -INF , P0 ;  /* 0xff8000001d6a7808 */ /* 0x000fe40000000000 */
[----:B------:R-:W-:-:S02]  /*4850*/  ISETP.GT.AND P0, PT, R5, 0x8, PT ;  /* 0x000000080500780c */ /* 0x000fc40003f04270 */
[----:B------:R-:W-:Y:S02]  /*4860*/  FSEL R24, R24, -INF , P2 ;  /* 0xff80000018187808 */ /* 0x000fe40001000000 */
        /* <DEDUP_REMOVED lines=8> */
[----:B------:R-:W-:Y:S01]  /*48f0*/  FMNMX.FTZ R3, R29, R3, !PT ;  /* 0x000000031d037209 */ /* 0x000fe20007810000 */
[----:B------:R3:W4:Y:S01]  /*4900*/  MUFU.TANH R18, R11 ;  /* 0x0000000b00127308 */ /* 0x0007220000002400 */
        /* <DEDUP_REMOVED lines=20> */
[----:B---3--:R-:W3:Y:S01]  /*4a50*/  SHFL.BFLY PT, R11, R139, 0x2, 0x1f ;  /* 0x0c401f008b0b7f89 */ /* 0x008ee200000e0000 */
[----:B------:R-:W-:Y:S02]  /*4a60*/  FMNMX.FTZ R3, R32, R3, !PT ;  /* 0x0000000320037209 */ /* 0x000fe40007810000 */
[----:B------:R-:W-:-:S02]  /*4a70*/  ISETP.GT.AND P0, PT, R5, 0x28, PT ;  /* 0x000000280500780c */ /* 0x000fc40003f04270 */
[----:B------:R-:W-:Y:S02]  /*4a80*/  FSEL R175, R175, -INF , P1 ;  /* 0xff800000afaf7808 */ /* 0x000fe40000800000 */
[----:B------:R-:W-:Y:S02]  /*4a90*/  FMNMX.FTZ R3, R174, R3, !PT ;  /* 0x00000003ae037209 */ /* 0x000fe40007810000 */
[----:B------:R-:W-:Y:S02]  /*4aa0*/  ISETP.GT.AND P1, PT, R5, 0x29, PT ;  /* 0x000000290500780c */ /* 0x000fe40003f24270 */
[----:B------:R-:W-:Y:S02]  /*4ab0*/  FSEL R173, R41, -INF , P0 ;  /* 0xff80000029ad7808 */ /* 0x000fe40000000000 */
[----:B------:R-:W-:Y:S01]  /*4ac0*/  FMNMX.FTZ R3, R175, R3, !PT ;  /* 0x00000003af037209 */ /* 0x000fe20007810000 */
[----:B------:R2:W2:Y:S01]  /*4ad0*/  MUFU.TANH R41, R15 ;  /* 0x0000000f00297308 */ /* 0x0004a20000002400 */
[----:B------:R-:W-:-:S02]  /*4ae0*/  FSEL R172, R40, -INF , P1 ;  /* 0xff80000028ac7808 */ /* 0x000fc40000800000 */
[----:B------:R-:W-:Y:S02]  /*4af0*/  FMNMX.FTZ R3, R173, R3, !PT ;  /* 0x00000003ad037209 */ /* 0x000fe40007810000 */
[----:B-1----:R-:W-:Y:S02]  /*4b00*/  IADD3 R10, R7, R10, RZ ;  /* 0x0000000a070a7210 */ /* 0x002fe40007ffe0ff */
[C---:B------:R-:W-:Y:S01]  /*4b10*/  ISETP.GT.AND P0, PT, R5.reuse, 0x30, PT ;  /* 0x000000300500780c */ /* 0x040fe20003f04270 */
[----:B------:R1:W1:Y:S01]  /*4b20*/  MUFU.TANH R40, R17 ;  /* 0x0000001100287308 */ /* 0x0002620000002400 */
[----:B------:R-:W-:Y:S02]  /*4b30*/  ISETP.GT.AND P1, PT, R5, 0x31, PT ;  /* 0x000000310500780c */ /* 0x000fe40003f24270 */
[----:B------:R-:W-:Y:S02]  /*4b40*/  FMNMX.FTZ R6, R172, R3, !PT ;  /* 0x00000003ac067209 */ /* 0x000fe40007810000 */
[----:B------:R-:W-:-:S02]  /*4b50*/  IMNMX R3, R8, R10, PT ;  /* 0x0000000a08037217 */ /* 0x000fc40003800200 */
[----:B------:R-:W-:Y:S02]  /*4b60*/  FSEL R107, R39, -INF , P0 ;  /* 0xff800000276b7808 */ /* 0x000fe40000000000 */
[----:B------:R-:W-:Y:S02]  /*4b70*/  FSEL R104, R36, -INF , P1 ;  /* 0xff80000024687808 */ /* 0x000fe40000800000 */
[C---:B------:R-:W-:Y:S02]  /*4b80*/  ISETP.GT.AND P0, PT, R5.reuse, 0x38, PT ;  /* 0x000000380500780c */ /* 0x040fe40003f04270 */
[----:B------:R-:W-:Y:S02]  /*4b90*/  ISETP.GT.AND P1, PT, R5, 0x39, PT ;  /* 0x000000390500780c */ /* 0x000fe40003f24270 */
[----:B------:R-:W-:Y:S02]  /*4ba0*/  ISETP.GT.AND P2, PT, R3, RZ, PT ;  /* 0x000000ff0300720c */ /* 0x000fe40003f44270 */
[----:B------:R-:W-:-:S02]  /*4bb0*/  FMNMX.FTZ R7, R107, R6, !PT ;  /* 0x000000066b077209 */ /* 0x000fc40007810000 */
[----:B------:R-:W-:Y:S02]  /*4bc0*/  IMNMX R6, R8, R9, PT ;  /* 0x0000000908067217 */ /* 0x000fe40003800200 */
[----:B------:R-:W-:Y:S02]  /*4bd0*/  FSEL R108, R21, -INF , P0 ;  /* 0xff800000156c7808 */ /* 0x000fe40000000000 */
[----:B------:R-:W-:Y:S02]  /*4be0*/  FSEL R249, R19, -INF , P1 ;  /* 0xff80000013f97808 */ /* 0x000fe40000800000 */
[----:B------:R-:W-:Y:S02]  /*4bf0*/  FSEL R9, R61, -INF , P2 ;  /* 0xff8000003d097808 */ /* 0x000fe40001000000 */
[C---:B------:R-:W-:Y:S02]  /*4c00*/  ISETP.GT.AND P1, PT, R3.reuse, 0x1, PT ;  /* 0x000000010300780c */ /* 0x040fe40003f24270 */
[----:B------:R-:W-:-:S02]  /*4c10*/  ISETP.GT.AND P0, PT, R3, 0x8, PT ;  /* 0x000000080300780c */ /* 0x000fc40003f04270 */
[----:B------:R-:W-:Y:S02]  /*4c20*/  ISETP.GT.AND P2, PT, R3, 0x9, PT ;  /* 0x000000090300780c */ /* 0x000fe40003f44270 */
[----:B---3--:R-:W-:Y:S02]  /*4c30*/  FMNMX.FTZ R139, R11, R139, !PT ;  /* 0x0000008b0b8b7209 */ /* 0x008fe40007810000 */
[----:B------:R-:W-:Y:S02]  /*4c40*/  FSEL R10, R60, -INF , P1 ;  /* 0xff8000003c0a7808 */ /* 0x000fe40000800000 */
[----:B------:R-:W-:Y:S01]  /*4c50*/  FSEL R11, R44, -INF , P0 ;  /* 0xff8000002c0b7808 */ /* 0x000fe20000000000 */
[----:B------:R-:W3:Y:S01]  /*4c60*/  SHFL.BFLY PT, R8, R139, 0x1, 0x1f ;  /* 0x0c201f008b087f89 */ /* 0x000ee200000e0000 */
[----:B--2---:R-:W-:Y:S02]  /*4c70*/  FSEL R15, R31, -INF , P2 ;  /* 0xff8000001f0f7808 */ /* 0x004fe40001000000 */
[----:B------:R-:W-:-:S02]  /*4c80*/  ISETP.GT.AND P1, PT, R3, 0x10, PT ;  /* 0x000000100300780c */ /* 0x000fc40003f24270 */
[C---:B------:R-:W-:Y:S02]  /*4c90*/  ISETP.GT.AND P0, PT, R3.reuse, 0x11, PT ;  /* 0x000000110300780c */ /* 0x040fe40003f04270 */
[----:B------:R-:W-:Y:S02]  /*4ca0*/  ISETP.GT.AND P2, PT, R3, 0x18, PT ;  /* 0x000000180300780c */ /* 0x000fe40003f44270 */
[----:B------:R-:W-:Y:S02]  /*4cb0*/  FMNMX.FTZ R5, R104, R7, !PT ;  /* 0x0000000768057209 */ /* 0x000fe40007810000 */
[----:B------:R-:W-:Y:S02]  /*4cc0*/  FSEL R31, R57, -INF , P1 ;  /* 0xff800000391f7808 */ /* 0x000fe40000800000 */
[----:B------:R-:W-:Y:S02]  /*4cd0*/  FSEL R35, R56, -INF , P0 ;  /* 0xff80000038237808 */ /* 0x000fe40000000000 */
[----:B------:R-:W-:-:S02]  /*4ce0*/  FSEL R36, R53, -INF , P2 ;  /* 0xff80000035247808 */ /* 0x000fc40001000000 */
[C---:B------:R-:W-:Y:S02]  /*4cf0*/  ISETP.GT.AND P1, PT, R3.reuse, 0x19, PT ;  /* 0x000000190300780c */ /* 0x040fe40003f24270 */
[C---:B------:R-:W-:Y:S02]  /*4d00*/  ISETP.GT.AND P0, PT, R3.reuse, 0x20, PT ;  /* 0x000000200300780c */ /* 0x040fe40003f04270 */
[----:B------:R-:W-:Y:S02]  /*4d10*/  ISETP.GT.AND P2, PT, R3, 0x21, PT ;  /* 0x000000210300780c */ /* 0x000fe40003f44270 */
[----:B------:R-:W-:Y:S02]  /*4d20*/  FMNMX.FTZ R5, R108, R5, !PT ;  /* 0x000000056c057209 */ /* 0x000fe40007810000 */
[----:B------:R-:W-:Y:S02]  /*4d30*/  FSEL R39, R54, -INF , P1 ;  /* 0xff80000036277808 */ /* 0x000fe40000800000 */
[----:B------:R-:W-:-:S02]  /*4d40*/  FSEL R168, R168, -INF , P0 ;  /* 0xff800000a8a87808 */ /* 0x000fc40000000000 */
[----:B------:R-:W-:Y:S02]  /*4d50*/  FSEL R169, R169, -INF , P2 ;  /* 0xff800000a9a97808 */ /* 0x000fe40001000000 */
[C---:B------:R-:W-:Y:S02]  /*4d60*/  ISETP.GT.AND P1, PT, R3.reuse, 0x28, PT ;  /* 0x000000280300780c */ /* 0x040fe40003f24270 */
[C---:B------:R-:W-:Y:S02]  /*4d70*/  ISETP.GT.AND P0, PT, R3.reuse, 0x29, PT ;  /* 0x000000290300780c */ /* 0x040fe40003f04270 */
[----:B------:R-:W-:Y:S02]  /*4d80*/  ISETP.GT.AND P2, PT, R3, 0x30, PT ;  /* 0x000000300300780c */ /* 0x000fe40003f44270 */
[----:B------:R-:W-:Y:S02]  /*4d90*/  FMNMX.FTZ R5, R249, R5, !PT ;  /* 0x00000005f9057209 */ /* 0x000fe40007810000 */
[----:B------:R-:W-:-:S02]  /*4da0*/  FSEL R170, R170, -INF , P1 ;  /* 0xff800000aaaa7808 */ /* 0x000fc40000800000 */
[----:B------:R-:W-:Y:S01]  /*4db0*/  FSEL R171, R171, -INF , P0 ;  /* 0xff800000abab7808 */ /* 0x000fe20000000000 */
[----:B------:R-:W2:Y:S01]  /*4dc0*/  SHFL.BFLY PT, R7, R5, 0x2, 0x1f ;  /* 0x0c401f0005077f89 */ /* 0x000ea200000e0000 */
[----:B------:R-:W-:Y:S02]  /*4dd0*/  FSEL R109, R43, -INF , P2 ;  /* 0xff8000002b6d7808 */ /* 0x000fe40001000000 */
[C---:B------:R-:W-:Y:S02]  /*4de0*/  ISETP.GT.AND P1, PT, R3.reuse, 0x31, PT ;  /* 0x000000310300780c */ /* 0x040fe40003f24270 */
[C---:B------:R-:W-:Y:S02]  /*4df0*/  ISETP.GT.AND P0, PT, R3.reuse, 0x38, PT ;  /* 0x000000380300780c */ /* 0x040fe40003f04270 */
[----:B------:R-:W-:Y:S02]  /*4e00*/  ISETP.GT.AND P2, PT, R3, 0x39, PT ;  /* 0x000000390300780c */ /* 0x000fe40003f44270 */
[----:B------:R-:W-:-:S02]  /*4e10*/  FMNMX.FTZ R3, R9, R10, !PT ;  /* 0x0000000a09037209 */ /* 0x000fc40007810000 */
[----:B------:R-:W-:Y:S02]  /*4e20*/  FSEL R248, R37, -INF , P0 ;  /* 0xff80000025f87808 */ /* 0x000fe40000000000 */
[----:B------:R-:W-:Y:S02]  /*4e30*/  FMNMX.FTZ R3, R11, R3, !PT ;  /* 0x000000030b037209 */ /* 0x000fe40007810000 */
[----:B------:R-:W-:Y:S02]  /*4e40*/  ISETP.GT.AND P0, PT, R6, 0x1, PT ;  /* 0x000000010600780c */ /* 0x000fe40003f04270 */
[----:B----4-:R-:W-:Y:S02]  /*4e50*/  FSEL R246, R18, -INF , P2 ;  /* 0xff80000012f67808 */ /* 0x010fe40001000000 */
[----:B------:R-:W-:Y:S02]  /*4e60*/  FMNMX.FTZ R3, R15, R3, !PT ;  /* 0x000000030f037209 */ /* 0x000fe40007810000 */
[----:B---3--:R-:W-:-:S02]  /*4e70*/  FMNMX.FTZ R139, R139, R8, !PT ;  /* 0x000000088b8b7209 */ /* 0x008fc40007810000 */
[----:B------:R-:W-:Y:S02]  /*4e80*/  ISETP.GT.AND P2, PT, R6, 0x8, PT ;  /* 0x000000080600780c */ /* 0x000fe40003f44270 */
[----:B------:R-:W-:Y:S01]  /*4e90*/  FSEL R18, R58, -INF , P0 ;  /* 0xff8000003a127808 */ /* 0x000fe20000000000 */
[----:B------:R-:W-:Y:S01]  /*4ea0*/  FMUL.FTZ R21, R139, c[0x0][0x2d0] ;  /* 0x0000b4008b157a20 */ /* 0x000fe20000410000 */
[----:B------:R-:W-:Y:S02]  /*4eb0*/  ISETP.GT.AND P0, PT, R6, 0x10, PT ;  /* 0x000000100600780c */ /* 0x000fe40003f04270 */
[----:B------:R-:W-:Y:S02]  /*4ec0*/  FMNMX.FTZ R3, R31, R3, !PT ;  /* 0x000000031f037209 */ /* 0x000fe40007810000 */
[----:B------:R-:W-:Y:S02]  /*4ed0*/  FSEL R19, R38, -INF , P2 ;  /* 0xff80000026137808 */ /* 0x000fe40001000000 */
[----:B------:R-:W-:-:S02]  /*4ee0*/  FSEL R38, R65, -INF , P0 ;  /* 0xff80000041267808 */ /* 0x000fc40000000000 */
[----:B------:R-:W-:Y:S02]  /*4ef0*/  FSETP.NEU.FTZ.AND P0, PT, R139, -INF , PT ;  /* 0xff8000008b00780b */ /* 0x000fe40003f1d000 */
[----:B------:R-:W-:Y:S02]  /*4f00*/  FSEL R251, R42, -INF , P1 ;  /* 0xff8000002afb7808 */ /* 0x000fe40000800000 */
[----:B------:R-:W-:Y:S02]  /*4f10*/  FMNMX.FTZ R3, R35, R3, !PT ;  /* 0x0000000323037209 */ /* 0x000fe40007810000 */
[----:B------:R-:W-:Y:S02]  /*4f20*/  ISETP.GT.AND P1, PT, R6, RZ, PT ;  /* 0x000000ff0600720c */ /* 0x000fe40003f24270 */
[----:B------:R-:W-:Y:S02]  /*4f30*/  FSEL R21, R21, RZ, P0 ;  /* 0x000000ff15157208 */ /* 0x000fe40000000000 */
[----:B------:R-:W-:-:S02]  /*4f40*/  FMNMX.FTZ R137, R36, R3, !PT ;  /* 0x0000000324897209 */ /* 0x000fc40007810000 */
[----:B-1----:R-:W-:Y:S01]  /*4f50*/  FSEL R17, R59, -INF , P1 ;  /* 0xff8000003b117808 */ /* 0x002fe20000800000 */
[----:B------:R-:W-:Y:S01]  /*4f60*/  FFMA.FTZ R3, R12, c[0x0][0x2d0], -R21 ;  /* 0x0000b4000c037a23 */ /* 0x000fe20000010815 */
[----:B--2---:R-:W-:Y:S01]  /*4f70*/  FMNMX.FTZ R138, R5, R7, !PT ;  /* 0x00000007058a7209 */ /* 0x004fe20007810000 */
[----:B------:R-:W-:Y:S01]  /*4f80*/  LDSM.16.MT88.4 R56, [R240+0x900] ;  /* 0x00090000f038783b */ /* 0x000fe20000004200 */
[----:B------:R-:W-:Y:S01]  /*4f90*/  FMNMX.FTZ R137, R39, R137, !PT ;  /* 0x0000008927897209 */ /* 0x000fe20007810000 */
[----:B------:R1:W-:Y:S01]  /*4fa0*/  MUFU.EX2 R245, R3 ;  /* 0x0000000300f57308 */ /* 0x0003e20000000800 */
[----:B------:R-:W-:Y:S01]  /*4fb0*/  ISETP.GT.AND P1, PT, R6, 0x9, PT ;  /* 0x000000090600780c */ /* 0x000fe20003f24270 */
[----:B------:R-:W2:Y:S01]  /*4fc0*/  SHFL.BFLY PT, R8, R138, 0x1, 0x1f ;  /* 0x0c201f008a087f89 */ /* 0x000ea200000e0000 */
[----:B------:R-:W-:Y:S02]  /*4fd0*/  FMNMX.FTZ R5, R17, R18, !PT ;  /* 0x0000001211057209 */ /* 0x000fe40007810000 */
[----:B------:R-:W-:-:S02]  /*4fe0*/  FMNMX.FTZ R137, R168, R137, !PT ;  /* 0x00000089a8897209 */ /* 0x000fc40007810000 */
[----:B------:R-:W-:Y:S02]  /*4ff0*/  FSEL R22, R22, -INF , P1 ;  /* 0xff80000016167808 */ /* 0x000fe40000800000 */
[----:B------:R-:W-:Y:S02]  /*5000*/  FMNMX.FTZ R137, R169, R137, !PT ;  /* 0x00000089a9897209 */ /* 0x000fe40007810000 */
[----:B------:R-:W-:Y:S02]  /*5010*/  ISETP.GT.AND P2, PT, R6, 0x11, PT ;  /* 0x000000110600780c */ /* 0x000fe40003f44270 */
[----:B------:R-:W-:Y:S02]  /*5020*/  FMNMX.FTZ R137, R170, R137, !PT ;  /* 0x00000089aa897209 */ /* 0x000fe40007810000 */
[----:B------:R-:W-:Y:S02]  /*5030*/  ISETP.GT.AND P1, PT, R6, 0x18, PT ;  /* 0x000000180600780c */ /* 0x000fe40003f24270 */
[----:B-1----:R-:W-:Y:S01]  /*5040*/  FMNMX.FTZ R3, R19, R5, !PT ;  /* 0x0000000513037209 */ /* 0x002fe20007810000 */
[----:B------:R-:W-:Y:S01]  /*5050*/  FFMA.FTZ R5, R13, c[0x0][0x2d0], -R21 ;  /* 0x0000b4000d057a23 */ /* 0x000fe20000010815 */
[----:B------:R-:W-:-:S02]  /*5060*/  FSEL R37, R72, -INF , P2 ;  /* 0xff80000048257808 */ /* 0x000fc40001000000 */
[----:B------:R-:W-:Y:S01]  /*5070*/  FMNMX.FTZ R3, R22, R3, !PT ;  /* 0x0000000316037209 */ /* 0x000fe20007810000 */
[----:B------:R1:W3:Y:S01]  /*5080*/  MUFU.EX2 R244, R5 ;  /* 0x0000000500f47308 */ /* 0x0002e20000000800 */
[----:B------:R-:W-:Y:S01]  /*5090*/  FMNMX.FTZ R137, R171, R137, !PT ;  /* 0x00000089ab897209 */ /* 0x000fe20007810000 */
[----:B------:R-:W-:Y:S01]  /*50a0*/  LDSM.16.MT88.4 R72, [R239+0x100] ;  /* 0x00010000ef48783b */ /* 0x000fe20000004200 */
[C---:B------:R-:W-:Y:S02]  /*50b0*/  ISETP.GT.AND P2, PT, R6.reuse, 0x19, PT ;  /* 0x000000190600780c */ /* 0x040fe40003f44270 */
[----:B------:R-:W-:Y:S02]  /*50c0*/  FSEL R44, R55, -INF , P1 ;  /* 0xff800000372c7808 */ /* 0x000fe40000800000 */
[----:B------:R-:W-:Y:S01]  /*50d0*/  FMNMX.FTZ R137, R109, R137, !PT ;  /* 0x000000896d897209 */ /* 0x000fe20007810000 */
[----:B------:R-:W-:Y:S01]  /*50e0*/  LDSM.16.MT88.4 R52, [R239+0x900] ;  /* 0x00090000ef34783b */ /* 0x000fe20000004200 */
[----:B------:R-:W-:-:S02]  /*50f0*/  ISETP.GT.AND P1, PT, R6, 0x20, PT ;  /* 0x000000200600780c */ /* 0x000fc40003f24270 */
[----:B------:R-:W-:Y:S02]  /*5100*/  FSEL R45, R64, -INF , P2 ;  /* 0xff800000402d7808 */ /* 0x000fe40001000000 */
[----:B------:R-:W-:Y:S01]  /*5110*/  FMNMX.FTZ R137, R251, R137, !PT ;  /* 0x00000089fb897209 */ /* 0x000fe20007810000 */
[----:B------:R-:W-:Y:S01]  /*5120*/  LDSM.16.MT88.4 R64, [R238+0x2100] ;  /* 0x00210000ee40783b */ /* 0x000fe20000004200 */
[----:B------:R-:W-:Y:S02]  /*5130*/  ISETP.GT.AND P0, PT, R6, 0x21, PT ;  /* 0x000000210600780c */ /* 0x000fe40003f04270 */
[----:B-1----:R-:W-:Y:S01]  /*5140*/  FMNMX.FTZ R5, R38, R3, !PT ;  /* 0x0000000326057209 */ /* 0x002fe20007810000 */
[----:B------:R-:W-:Y:S01]  /*5150*/  FFMA.FTZ R3, R14, c[0x0][0x2d0], -R21 ;  /* 0x0000b4000e037a23 */ /* 0x000fe20000010815 */
[----:B------:R-:W-:Y:S02]  /*5160*/  FSEL R136, R136, -INF , P1 ;  /* 0xff80000088887808 */ /* 0x000fe40000800000 */
[----:B------:R-:W-:Y:S01]  /*5170*/  FMNMX.FTZ R5, R37, R5, !PT ;  /* 0x0000000525057209 */ /* 0x000fe20007810000 */
[----:B------:R1:W-:Y:S01]  /*5180*/  MUFU.EX2 R207, R3 ;  /* 0x0000000300cf7308 */ /* 0x0003e20000000800 */
[----:B------:R-:W-:-:S02]  /*5190*/  FMNMX.FTZ R137, R248, R137, !PT ;  /* 0x00000089f8897209 */ /* 0x000fc40007810000 */
[----:B------:R-:W-:Y:S02]  /*51a0*/  FMNMX.FTZ R5, R44, R5, !PT ;  /* 0x000000052c057209 */ /* 0x000fe40007810000 */
[----:B------:R-:W-:Y:S02]  /*51b0*/  ISETP.GT.AND P2, PT, R6, 0x28, PT ;  /* 0x000000280600780c */ /* 0x000fe40003f44270 */
[----:B------:R-:W-:Y:S02]  /*51c0*/  FSEL R135, R135, -INF , P0 ;  /* 0xff80000087877808 */ /* 0x000fe40000000000 */
[----:B------:R-:W-:Y:S02]  /*51d0*/  FMNMX.FTZ R137, R246, R137, !PT ;  /* 0x00000089f6897209 */ /* 0x000fe40007810000 */
[C---:B------:R-:W-:Y:S02]  /*51e0*/  ISETP.GT.AND P1, PT, R6.reuse, 0x29, PT ;  /* 0x000000290600780c */ /* 0x040fe40003f24270 */
[----:B------:R-:W-:Y:S01]  /*51f0*/  FSEL R133, R133, -INF , P2 ;  /* 0xff80000085857808 */ /* 0x000fe20001000000 */
[----:B------:R-:W4:Y:S01]  /*5200*/  SHFL.BFLY PT, R7, R137, 0x2, 0x1f ;  /* 0x0c401f0089077f89 */ /* 0x000f2200000e0000 */
[----:B------:R-:W-:Y:S01]  /*5210*/  ISETP.GT.AND P0, PT, R6, 0x30, PT ;  /* 0x000000300600780c */ /* 0x000fe20003f04270 */
[----:B-1----:R-:W-:Y:S01]  /*5220*/  FFMA.FTZ R3, R16, c[0x0][0x2d0], -R21 ;  /* 0x0000b40010037a23 */ /* 0x002fe20000010815 */
[----:B------:R-:W-:-:S02]  /*5230*/  FSEL R132, R132, -INF , P1 ;  /* 0xff80000084847808 */ /* 0x000fc40000800000 */
[C---:B------:R-:W-:Y:S01]  /*5240*/  ISETP.GT.AND P2, PT, R6.reuse, 0x31, PT ;  /* 0x000000310600780c */ /* 0x040fe20003f44270 */
[----:B------:R1:W-:Y:S01]  /*5250*/  MUFU.EX2 R196, R3 ;  /* 0x0000000300c47308 */ /* 0x0003e20000000800 */
[----:B------:R-:W-:Y:S02]  /*5260*/  FSEL R235, R47, -INF , P0 ;  /* 0xff8000002feb7808 */ /* 0x000fe40000000000 */
[----:B------:R-:W-:Y:S02]  /*5270*/  ISETP.GT.AND P1, PT, R6, 0x38, PT ;  /* 0x000000380600780c */ /* 0x000fe40003f24270 */
[----:B------:R-:W-:Y:S02]  /*5280*/  FSEL R233, R46, -INF , P2 ;  /* 0xff8000002ee97808 */ /* 0x000fe40001000000 */
[----:B------:R-:W-:Y:S02]  /*5290*/  ISETP.GT.AND P0, PT, R6, 0x39, PT ;  /* 0x000000390600780c */ /* 0x000fe40003f04270 */
[----:B------:R-:W-:-:S02]  /*52a0*/  FSEL R232, R41, -INF , P1 ;  /* 0xff80000029e87808 */ /* 0x000fc40000800000 */
[----:B------:R-:W-:Y:S02]  /*52b0*/  FSEL R231, R40, -INF , P0 ;  /* 0xff80000028e77808 */ /* 0x000fe40000000000 */
[----:B--2---:R-:W-:Y:S01]  /*52c0*/  FMNMX.FTZ R138, R138, R8, !PT ;  /* 0x000000088a8a7209 */ /* 0x004fe20007810000 */
[----:B------:R-:W-:Y:S01]  /*52d0*/  LDSM.16.MT88.4 R40, [R237+0x100] ;  /* 0x00010000ed28783b */ /* 0x000fe20000004200 */
[----:B---3--:R-:W-:Y:S02]  /*52e0*/  F2FP.BF16.PACK_AB R16, R244, R245 ;  /* 0x000000f5f410723e */ /* 0x008fe400000010ff */
[----:B-1----:R-:W-:Y:S01]  /*52f0*/  FMNMX.FTZ R3, R45, R5, !PT ;  /* 0x000000052d037209 */ /* 0x002fe20007810000 */
[----:B------:R-:W-:Y:S01]  /*5300*/  FFMA.FTZ R5, R20, c[0x0][0x2d0], -R21 ;  /* 0x0000b40014057a23 */ /* 0x000fe20000010815 */
[----:B----4-:R-:W-:Y:S01]  /*5310*/  FMNMX.FTZ R137, R137, R7, !PT ;  /* 0x0000000789897209 */ /* 0x010fe20007810000 */
[----:B------:R-:W-:Y:S01]  /*5320*/  FMUL.FTZ R20, R138, c[0x0][0x2d0] ;  /* 0x0000b4008a147a20 */ /* 0x000fe20000410000 */
[----:B------:R-:W-:Y:S01]  /*5330*/  FMNMX.FTZ R3, R136, R3, !PT ;  /* 0x0000000388037209 */ /* 0x000fe20007810000 */
[----:B------:R1:W-:Y:S01]  /*5340*/  MUFU.EX2 R211, R5 ;  /* 0x0000000500d37308 */ /* 0x0003e20000000800 */
[----:B------:R-:W-:Y:S01]  /*5350*/  FSETP.NEU.FTZ.AND P0, PT, R138, -INF , PT ;  /* 0xff8000008a00780b */ /* 0x000fe20003f1d000 */
[----:B------:R-:W2:Y:S01]  /*5360*/  SHFL.BFLY PT, R6, R137, 0x1, 0x1f ;  /* 0x0c201f0089067f89 */ /* 0x000ea200000e0000 */
[----:B------:R-:W-:-:S02]  /*5370*/  FMNMX.FTZ R3, R135, R3, !PT ;  /* 0x0000000387037209 */ /* 0x000fc40007810000 */
[----:B------:R-:W-:Y:S02]  /*5380*/  FSEL R20, R20, RZ, P0 ;  /* 0x000000ff14147208 */ /* 0x000fe40000000000 */
[----:B------:R-:W-:-:S04]  /*5390*/  FMNMX.FTZ R3, R133, R3, !PT ;  /* 0x0000000385037209 */ /* 0x000fc80007810000 */
[----:B------:R-:W-:-:S04]  /*53a0*/  FMNMX.FTZ R3, R132, R3, !PT ;  /* 0x0000000384037209 */ /* 0x000fc80007810000 */
[----:B------:R-:W-:Y:S01]  /*53b0*/  FMNMX.FTZ R3, R235, R3, !PT ;  /* 0x00000003eb037209 */ /* 0x000fe20007810000 */
[----:B-1----:R-:W-:-:S03]  /*53c0*/  FFMA.FTZ R5, R23, c[0x0][0x2d0], -R21 ;  /* 0x0000b40017057a23 */ /* 0x002fc60000010815 */
[----:B------:R-:W-:Y:S01]  /*53d0*/  FMNMX.FTZ R3, R233, R3, !PT ;  /* 0x00000003e9037209 */ /* 0x000fe20007810000 */
[----:B------:R1:W3:Y:S03]  /*53e0*/  MUFU.EX2 R205, R5 ;  /* 0x0000000500cd7308 */ /* 0x0002e60000000800 */
[----:B------:R-:W-:Y:S02]  /*53f0*/  FMNMX.FTZ R3, R232, R3, !PT ;  /* 0x00000003e8037209 */ /* 0x000fe40007810000 */
[----:B--2---:R-:W-:Y:S02]  /*5400*/  FMNMX.FTZ R137, R137, R6, !PT ;  /* 0x0000000689897209 */ /* 0x004fe40007810000 */
[----:B------:R-:W-:Y:S02]  /*5410*/  FMNMX.FTZ R3, R231, R3, !PT ;  /* 0x00000003e7037209 */ /* 0x000fe40007810000 */
[----:B------:R-:W-:-:S03]  /*5420*/  FSETP.NEU.FTZ.AND P0, PT, R137, -INF , PT ;  /* 0xff8000008900780b */ /* 0x000fc60003f1d000 */
[----:B------:R-:W2:Y:S01]  /*5430*/  SHFL.BFLY PT, R134, R3, 0x2, 0x1f ;  /* 0x0c401f0003867f89 */ /* 0x000ea200000e0000 */
[----:B-1----:R-:W-:Y:S01]  /*5440*/  FFMA.FTZ R5, R27, c[0x0][0x2d0], -R21 ;  /* 0x0000b4001b057a23 */ /* 0x002fe20000010815 */
[----:B---3--:R-:W-:-:S03]  /*5450*/  F2FP.BF16.PACK_AB R8, R205, R211 ;  /* 0x000000d3cd08723e */ /* 0x008fc600000010ff */
[----:B------:R1:W-:Y:S02]  /*5460*/  MUFU.EX2 R105, R5 ;  /* 0x0000000500697308 */ /* 0x0003e40000000800 */
[----:B-1----:R-:W-:Y:S01]  /*5470*/  FFMA.FTZ R5, R34, c[0x0][0x2d0], -R21 ;  /* 0x0000b40022057a23 */ /* 0x002fe20000010815 */
[----:B--2---:R-:W-:Y:S01]  /*5480*/  FMNMX.FTZ R134, R3, R134, !PT ;  /* 0x0000008603867209 */ /* 0x004fe20007810000 */
[----:B------:R-:W-:-:S04]  /*5490*/  FFMA.FTZ R3, R25, c[0x0][0x2d0], -R20 ;  /* 0x0000b40019037a23 */ /* 0x000fc80000010814 */
[----:B------:R1:W2:Y:S01]  /*54a0*/  MUFU.EX2 R62, R5 ;  /* 0x00000005003e7308 */ /* 0x0002a20000000800 */
[----:B------:R-:W3:Y:S07]  /*54b0*/  SHFL.BFLY PT, R6, R134, 0x1, 0x1f ;  /* 0x0c201f0086067f89 */ /* 0x000eee00000e0000 */
[----:B------:R4:W-:Y:S01]  /*54c0*/  MUFU.EX2 R206, R3 ;  /* 0x0000000300ce7308 */ /* 0x0009e20000000800 */
[----:B-1----:R-:W-:-:S07]  /*54d0*/  FFMA.FTZ R5, R24, c[0x0][0x2d0], -R20 ;  /* 0x0000b40018057a23 */ /* 0x002fce0000010814 */
[----:B------:R1:W-:Y:S01]  /*54e0*/  MUFU.EX2 R230, R5 ;  /* 0x0000000500e67308 */ /* 0x0003e20000000800 */
[----:B----4-:R-:W-:Y:S01]  /*54f0*/  FMUL.FTZ R3, R137, c[0x0][0x2d0] ;  /* 0x0000b40089037a20 */ /* 0x010fe20000410000 */
[----:B---3--:R-:W-:-:S04]  /*5500*/  FMNMX.FTZ R134, R6, R134, !PT ;  /* 0x0000008606867209 */ /* 0x008fc80007810000 */
[----:B------:R-:W-:Y:S01]  /*5510*/  FSEL R3, R3, RZ, P0 ;  /* 0x000000ff03037208 */ /* 0x000fe20000000000 */
[C---:B------:R-:W-:Y:S01]  /*5520*/  FMUL.FTZ R6, R134.reuse, c[0x0][0x2d0] ;  /* 0x0000b40086067a20 */ /* 0x040fe20000410000 */
[----:B------:R-:W-:-:S03]  /*5530*/  FSETP.NEU.FTZ.AND P0, PT, R134, -INF , PT ;  /* 0xff8000008600780b */ /* 0x000fc60003f1d000 */
[----:B------:R-:W-:Y:S02]  /*5540*/  FFMA.FTZ R2, R35, c[0x0][0x2d0], -R3 ;  /* 0x0000b40023027a23 */ /* 0x000fe40000010803 */
[----:B-1----:R-:W-:Y:S01]  /*5550*/  FFMA.FTZ R5, R30, c[0x0][0x2d0], -R20 ;  /* 0x0000b4001e057a23 */ /* 0x002fe20000010814 */
[----:B------:R-:W-:Y:S01]  /*5560*/  FSEL R0, R6, RZ, P0 ;  /* 0x000000ff06007208 */ /* 0x000fe20000000000 */
[----:B------:R1:W-:Y:S04]  /*5570*/  MUFU.EX2 R247, R2 ;  /* 0x0000000200f77308 */ /* 0x0003e80000000800 */
[----:B------:R-:W-:-:S04]  /*5580*/  FFMA.FTZ R4, R19, c[0x0][0x2d0], -R0 ;  /* 0x0000b40013047a23 */ /* 0x000fc80000010800 */
[----:B------:R3:W-:Y:S08]  /*5590*/  MUFU.EX2 R229, R5 ;  /* 0x0000000500e57308 */ /* 0x0007f00000000800 */
[----:B------:R4:W-:Y:S01]  /*55a0*/  MUFU.EX2 R241, R4 ;  /* 0x0000000400f17308 */ /* 0x0009e20000000800 */
[----:B-1----:R-:W-:Y:S02]  /*55b0*/  FFMA.FTZ R2, R36, c[0x0][0x2d0], -R3 ;  /* 0x0000b40024027a23 */ /* 0x002fe40000010803 */
[----:B---3--:R-:W-:-:S05]  /*55c0*/  FFMA.FTZ R5, R29, c[0x0][0x2d0], -R20 ;  /* 0x0000b4001d057a23 */ /* 0x008fca0000010814 */
[----:B------:R1:W-:Y:S01]  /*55d0*/  MUFU.EX2 R234, R5 ;  /* 0x0000000500ea7308 */ /* 0x0003e20000000800 */
[----:B----4-:R-:W-:Y:S02]  /*55e0*/  FFMA.FTZ R4, R22, c[0x0][0x2d0], -R0 ;  /* 0x0000b40016047a23 */ /* 0x010fe40000010800 */
[----:B--2---:R-:W-:-:S05]  /*55f0*/  IMAD.MOV.U32 R22, RZ, RZ, R62 ;  /* 0x000000ffff167224 */ /* 0x004fca00078e003e */
[----:B------:R2:W-:Y:S01]  /*5600*/  MUFU.EX2 R164, R4 ;  /* 0x0000000400a47308 */ /* 0x0005e20000000800 */
[----:B------:R-:W-:Y:S01]  /*5610*/  LDSM.16.MT88.4 R60, [R237+0x900] ;  /* 0x00090000ed3c783b */ /* 0x000fe20000004200 */
[----:B-1----:R-:W-:-:S06]  /*5620*/  FFMA.FTZ R5, R28, c[0x0][0x2d0], -R20 ;  /* 0x0000b4001c057a23 */ /* 0x002fcc0000010814 */
[----:B------:R1:W3:Y:S01]  /*5630*/  MUFU.EX2 R23, R5 ;  /* 0x0000000500177308 */ /* 0x0002e20000000800 */
[----:B--2---:R-:W-:Y:S02]  /*5640*/  FFMA.FTZ R4, R31, c[0x0][0x2d0], -R3 ;  /* 0x0000b4001f047a23 */ /* 0x004fe40000010803 */
[----:B------:R-:W-:Y:S05]  /*5650*/  LDSM.16.MT88.4 R28, [R238+0x900] ;  /* 0x00090000ee1c783b */ /* 0x000fea0000004200 */
[----:B------:R-:W2:Y:S01]  /*5660*/  MUFU.EX2 R209, R4 ;  /* 0x0000000400d17308 */ /* 0x000ea20000000800 */
[--C-:B-1----:R-:W-:Y:S01]  /*5670*/  FFMA.FTZ R5, R26, c[0x0][0x2d0], -R20.reuse ;  /* 0x0000b4001a057a23 */ /* 0x102fe20000010814 */
[----:B---3--:R-:W-:Y:S01]  /*5680*/  F2FP.BF16.PACK_AB R19, R23, R234 ;  /* 0x000000ea1713723e */ /* 0x008fe200000010ff */
[----:B------:R-:W1:Y:S05]  /*5690*/  LDSM.16.MT88.4 R24, [R238+0x100] ;  /* 0x00010000ee18783b */ /* 0x000e6a0000004200 */
[----:B------:R3:W4:Y:S01]  /*56a0*/  MUFU.EX2 R210, R5 ;  /* 0x0000000500d27308 */ /* 0x0007220000000800 */
[----:B--2---:R-:W-:Y:S01]  /*56b0*/  F2FP.BF16.PACK_AB R4, R247, R209 ;  /* 0x000000d1f704723e */ /* 0x004fe200000010ff */
[----:B---3--:R-:W-:-:S06]  /*56c0*/  FFMA.FTZ R5, R33, c[0x0][0x2d0], -R20 ;  /* 0x0000b40021057a23 */ /* 0x008fcc0000010814 */
[----:B------:R2:W-:Y:S02]  /*56d0*/  MUFU.EX2 R236, R5 ;  /* 0x0000000500ec7308 */ /* 0x0005e40000000800 */
[----:B--2---:R-:W-:Y:S02]  /*56e0*/  FFMA.FTZ R5, R32, c[0x0][0x2d0], -R20 ;  /* 0x0000b40020057a23 */ /* 0x004fe40000010814 */
[----:B------:R-:W-:Y:S04]  /*56f0*/  LDSM.16.MT88.4 R32, [R239+0x2100] ;  /* 0x00210000ef20783b */ /* 0x000fe80000004200 */
[----:B------:R2:W-:Y:S02]  /*5700*/  MUFU.EX2 R80, R5 ;  /* 0x0000000500507308 */ /* 0x0005e40000000800 */
[----:B--2---:R-:W-:Y:S01]  /*5710*/  FFMA.FTZ R5, R9, c[0x0][0x2d0], -R3 ;  /* 0x0000b40009057a23 */ /* 0x004fe20000010803 */
[----:B----4-:R-:W-:-:S05]  /*5720*/  F2FP.BF16.PACK_AB R9, R206, R210 ;  /* 0x000000d2ce09723e */ /* 0x010fca00000010ff */
[----:B------:R2:W-:Y:S02]  /*5730*/  MUFU.EX2 R227, R5 ;  /* 0x0000000500e37308 */ /* 0x0005e40000000800 */
[----:B--2---:R-:W-:Y:S01]  /*5740*/  FFMA.FTZ R5, R10, c[0x0][0x2d0], -R3 ;  /* 0x0000b4000a057a23 */ /* 0x004fe20000010803 */
[----:B------:R-:W-:-:S05]  /*5750*/  F2FP.BF16.PACK_AB R10, R22, R105 ;  /* 0x00000069160a723e */ /* 0x000fca00000010ff */
[----:B------:R2:W3:Y:S02]  /*5760*/  MUFU.EX2 R226, R5 ;  /* 0x0000000500e27308 */ /* 0x0004e40000000800 */
[----:B--2---:R-:W-:Y:S01]  /*5770*/  FFMA.FTZ R5, R11, c[0x0][0x2d0], -R3 ;  /* 0x0000b4000b057a23 */ /* 0x004fe20000010803 */
[----:B---3--:R-:W-:-:S05]  /*5780*/  F2FP.BF16.PACK_AB R12, R226, R227 ;  /* 0x000000e3e20c723e */ /* 0x008fca00000010ff */
[----:B------:R2:W-:Y:S02]  /*5790*/  MUFU.EX2 R228, R5 ;  /* 0x0000000500e47308 */ /* 0x0005e40000000800 */
[----:B--2---:R-:W-:Y:S01]  /*57a0*/  FFMA.FTZ R5, R15, c[0x0][0x2d0], -R3 ;  /* 0x0000b4000f057a23 */ /* 0x004fe20000010803 */
[----:B------:R-:W-:-:S05]  /*57b0*/  F2FP.BF16.PACK_AB R15, R164, R241 ;  /* 0x000000f1a40f723e */ /* 0x000fca00000010ff */
[----:B------:R2:W3:Y:S02]  /*57c0*/  MUFU.EX2 R243, R5 ;  /* 0x0000000500f37308 */ /* 0x0004e40000000800 */
[----:B--2---:R-:W-:Y:S01]  /*57d0*/  FFMA.FTZ R5, R17, c[0x0][0x2d0], -R0 ;  /* 0x0000b40011057a23 */ /* 0x004fe20000010800 */
[----:B------:R-:W-:Y:S02]  /*57e0*/  F2FP.BF16.PACK_AB R17, R229, R230 ;  /* 0x000000e6e511723e */ /* 0x000fe400000010ff */
[----:B---3--:R-:W-:-:S03]  /*57f0*/  F2FP.BF16.PACK_AB R14, R243, R228 ;  /* 0x000000e4f30e723e */ /* 0x008fc600000010ff */
[----:B------:R2:W-:Y:S02]  /*5800*/  MUFU.EX2 R225, R5 ;  /* 0x0000000500e17308 */ /* 0x0005e40000000800 */
[----:B--2---:R-:W-:Y:S01]  /*5810*/  FFMA.FTZ R5, R18, c[0x0][0x2d0], -R0 ;  /* 0x0000b40012057a23 */ /* 0x004fe20000010800 */
[----:B------:R-:W-:-:S05]  /*5820*/  F2FP.BF16.PACK_AB R18, R196, R207 ;  /* 0x000000cfc412723e */ /* 0x000fca00000010ff */
[----:B------:R-:W2:Y:S02]  /*5830*/  MUFU.EX2 R224, R5 ;  /* 0x0000000500e07308 */ /* 0x000ea40000000800 */
[C---:B------:R-:W-:Y:S08]  /*5840*/  HMMA.16816.F32.BF16 R100, R16.reuse, R40, RZ ;  /* 0x000000281064723c */ /* 0x040ff000000418ff */
[----:B-1----:R-:W-:Y:S01]  /*5850*/  HMMA.16816.F32.BF16 R92, R16, R24, RZ ;  /* 0x00000018105c723c */ /* 0x002fe200000418ff */
[----:B--2---:R-:W-:-:S07]  /*5860*/  F2FP.BF16.PACK_AB R13, R224, R225 ;  /* 0x000000e1e00d723e */ /* 0x004fce00000010ff */
[C---:B------:R-:W-:Y:S01]  /*5870*/  HMMA.16816.F32.BF16 R96, R12.reuse, R40, RZ ;  /* 0x000000280c60723c */ /* 0x040fe200000418ff */
[----:B------:R1:W-:Y:S06]  /*5880*/  MUFU.EX2 R41, R2 ;  /* 0x0000000200297308 */ /* 0x0003ec0000000800 */
[----:B------:R-:W-:Y:S01]  /*5890*/  IMAD.MOV.U32 R40, RZ, RZ, R107 ;  /* 0x000000ffff287224 */ /* 0x000fe200078e006b */
[C---:B------:R-:W-:Y:S07]  /*58a0*/  HMMA.16816.F32.BF16 R88, R12.reuse, R24, RZ ;  /* 0x000000180c58723c */ /* 0x040fee00000418ff */
[----:B------:R-:W-:Y:S01]  /*58b0*/  IMAD.MOV.U32 R24, RZ, RZ, R106 ;  /* 0x000000ffff187224 */ /* 0x000fe200078e006a */
        /* <DEDUP_REMOVED lines=11> */
[----:B-1----:R-:W-:-:S02]  /*5970*/  FFMA.FTZ R2, R37, c[0x0][0x2d0], -R0 ;  /* 0x0000b40025027a23 */ /* 0x002fc40000010800 */
[----:B------:R-:W1:Y:S02]  /*5980*/  LDSM.16.MT88.4 R36, [R240+0x2100] ;  /* 0x00210000f024783b */ /* 0x000e640000004200 */
[----:B------:R2:W3:Y:S03]  /*5990*/  MUFU.EX2 R250, R2 ;  /* 0x0000000200fa7308 */ /* 0x0004e60000000800 */
[C---:B------:R-:W-:Y:S08]  /*59a0*/  HMMA.16816.F32.BF16 R128, R12.reuse, R78, RZ ;  /* 0x0000004e0c80723c */ /* 0x040ff000000418ff */
[----:B------:R-:W-:Y:S01]  /*59b0*/  HMMA.16816.F32.BF16 R124, R12, R74, RZ ;  /* 0x0000004a0c7c723c */ /* 0x000fe200000418ff */
[----:B--2---:R-:W-:Y:S01]  /*59c0*/  FFMA.FTZ R2, R44, c[0x0][0x2d0], -R0 ;  /* 0x0000b4002c027a23 */ /* 0x004fe20000010800 */
[----:B---3--:R-:W-:-:S06]  /*59d0*/  F2FP.BF16.PACK_AB R5, R250, R208 ;  /* 0x000000d0fa05723e */ /* 0x008fcc00000010ff */
[C---:B------:R-:W-:Y:S01]  /*59e0*/  HMMA.16816.F32.BF16 R120, R12.reuse, R70, RZ ;  /* 0x000000460c78723c */ /* 0x040fe200000418ff */
[----:B------:R2:W-:Y:S07]  /*59f0*/  MUFU.EX2 R25, R2 ;  /* 0x0000000200197308 */ /* 0x0005ee0000000800 */
[C---:B------:R-:W-:Y:S01]  /*5a00*/  HMMA.16816.F32.BF16 R116, R12.reuse, R66, RZ ;  /* 0x000000420c74723c */ /* 0x040fe200000418ff */
[----:B--2---:R-:W-:Y:S02]  /*5a10*/  FFMA.FTZ R2, R45, c[0x0][0x2d0], -R0 ;  /* 0x0000b4002d027a23 */ /* 0x004fe40000010800 */
[----:B------:R-:W2:Y:S05]  /*5a20*/  LDSM.16.MT88.4 R44, [R238+0x2900] ;  /* 0x00290000ee2c783b */ /* 0x000eaa0000004200 */
[----:B-1----:R-:W-:Y:S01]  /*5a30*/  HMMA.16816.F32.BF16 R112, R12, R36, RZ ;  /* 0x000000240c70723c */ /* 0x002fe200000418ff */
[----:B------:R1:W3:Y:S02]  /*5a40*/  MUFU.EX2 R216, R2 ;  /* 0x0000000200d87308 */ /* 0x0002e40000000800 */
[----:B-1----:R-:W-:Y:S01]  /*5a50*/  IMAD.MOV.U32 R2, RZ, RZ, R80 ;  /* 0x000000ffff027224 */ /* 0x002fe200078e0050 */
[----:B---3--:R-:W-:Y:S01]  /*5a60*/  F2FP.BF16.PACK_AB R7, R216, R25 ;  /* 0x00000019d807723e */ /* 0x008fe200000010ff */
[----:B------:R-:W1:Y:S03]  /*5a70*/  LDSM.16.MT88.4 R80, [R239+0x2900] ;  /* 0x00290000ef50783b */ /* 0x000e660000004200 */
[----:B------:R-:W-:-:S03]  /*5a80*/  F2FP.BF16.PACK_AB R11, R2, R236 ;  /* 0x000000ec020b723e */ /* 0x000fc600000010ff */
[-C--:B------:R-:W-:Y:S08]  /*5a90*/  HMMA.16816.F32.BF16 R184, R4, R60.reuse, R96 ;  /* 0x0000003c04b8723c */ /* 0x080ff00000041860 */
[C---:B------:R-:W-:Y:S07]  /*5aa0*/  HMMA.16816.F32.BF16 R180, R8.reuse, R60, R100 ;  /* 0x0000003c08b4723c */ /* 0x040fee0000041864 */
[----:B------:R-:W-:Y:S01]  /*5ab0*/  IMAD.MOV.U32 R61, RZ, RZ, R109 ;  /* 0x000000ffff3d7224 */ /* 0x000fe200078e006d */
[----:B------:R-:W-:Y:S01]  /*5ac0*/  HMMA.16816.F32.BF16 R192, R8, R28, R92 ;  /* 0x0000001c08c0723c */ /* 0x000fe2000004185c */
[----:B------:R-:W-:-:S07]  /*5ad0*/  MOV R60, R108 ;  /* 0x0000006c003c7202 */ /* 0x000fce0000000f00 */
[----:B------:R-:W-:Y:S07]  /*5ae0*/  HMMA.16816.F32.BF16 R188, R4, R28, R88 ;  /* 0x0000001c04bc723c */ /* 0x000fee0000041858 */
[----:B------:R-:W-:Y:S01]  /*5af0*/  MOV R29, R105 ;  /* 0x00000069001d7202 */ /* 0x000fe20000000f00 */
[----:B------:R-:W-:Y:S01]  /*5b00*/  IMAD.MOV.U32 R28, RZ, RZ, R104 ;  /* 0x000000ffff1c7224 */ /* 0x000fe200078e0068 */
[C---:B------:R-:W-:Y:S08]  /*5b10*/  HMMA.16816.F32.BF16 R108, R12.reuse, R38, RZ ;  /* 0x000000260c6c723c */ /* 0x040ff000000418ff */
[C---:B------:R-:W-:Y:S08]  /*5b20*/  HMMA.16816.F32.BF16 R104, R12.reuse, R32, RZ ;  /* 0x000000200c68723c */ /* 0x040ff000000418ff */
[----:B------:R-:W-:Y:S08]  /*5b30*/  HMMA.16816.F32.BF16 R100, R12, R34, RZ ;  /* 0x000000220c64723c */ /* 0x000ff000000418ff */
[C---:B--2---:R-:W-:Y:S08]  /*5b40*/  HMMA.16816.F32.BF16 R12, R4.reuse, R44, R148 ;  /* 0x0000002c040c723c */ /* 0x044ff00000041894 */
[----:B------:R-:W-:Y:S07]  /*5b50*/  HMMA.16816.F32.BF16 R200, R4, R52, R156 ;  /* 0x0000003404c8723c */ /* 0x000fee000004189c */
[----:B------:R-:W-:Y:S01]  /*5b60*/  IMAD.MOV.U32 R159, RZ, RZ, R196 ;  /* 0x000000ffff9f7224 */ /* 0x000fe200078e00c4 */
[----:B------:R-:W-:Y:S01]  /*5b70*/  HMMA.16816.F32.BF16 R92, R16, R72, RZ ;  /* 0x00000048105c723c */ /* 0x000fe200000418ff */
        /* <DEDUP_REMOVED lines=12> */
[----:B------:R-:W-:-:S04]  /*5c40*/  IMAD.MOV.U32 R28, RZ, RZ, R210 ;  /* 0x000000ffff1c7224 */ /* 0x000fc800078e00d2 */
[----:B------:R-:W-:Y:S01]  /*5c50*/  IMAD.MOV.U32 R155, RZ, RZ, R208 ;  /* 0x000000ffff9b7224 */ /* 0x000fe200078e00d0 */
[----:B------:R-:W-:Y:S01]  /*5c60*/  HMMA.16816.F32.BF16 R12, R16, R64, RZ ;  /* 0x00000040100c723c */ /* 0x000fe200000418ff */
[----:B------:R-:W-:Y:S01]  /*5c70*/  IMAD.MOV.U32 R154, RZ, RZ, R167 ;  /* 0x000000ffff9a7224 */ /* 0x000fe200078e00a7 */
[----:B------:R-:W-:Y:S01]  /*5c80*/  MOV R152, R166 ;  /* 0x000000a600987202 */ /* 0x000fe20000000f00 */
[----:B------:R-:W-:-:S05]  /*5c90*/  IMAD.MOV.U32 R153, RZ, RZ, R25 ;  /* 0x000000ffff997224 */ /* 0x000fca00078e0019 */
[C---:B------:R-:W-:Y:S08]  /*5ca0*/  HMMA.16816.F32.BF16 R208, R4.reuse, R46, R116 ;  /* 0x0000002e04d0723c */ /* 0x040ff00000041874 */
[----:B------:R-:W-:Y:S08]  /*5cb0*/  HMMA.16816.F32.BF16 R112, R4, R84, R112 ;  /* 0x000000540470723c */ /* 0x000ff00000041870 */
[----:B------:R-:W-:Y:S08]  /*5cc0*/  HMMA.16816.F32.BF16 R116, R8, R44, R12 ;  /* 0x0000002c0874723c */ /* 0x000ff0000004180c */
[C---:B------:R-:W-:Y:S08]  /*5cd0*/  HMMA.16816.F32.BF16 R12, R16.reuse, R36, RZ ;  /* 0x00000024100c723c */ /* 0x040ff000000418ff */
[----:B------:R-:W-:Y:S01]  /*5ce0*/  HMMA.16816.F32.BF16 R96, R16, R76, RZ ;  /* 0x0000004c1060723c */ /* 0x000fe200000418ff */
[----:B------:R-:W-:Y:S01]  /*5cf0*/  IMAD.MOV.U32 R223, RZ, RZ, R112 ;  /* 0x000000ffffdf7224 */ /* 0x000fe200078e0070 */
[----:B------:R-:W-:Y:S01]  /*5d00*/  MOV R221, R114 ;  /* 0x0000007200dd7202 */ /* 0x000fe20000000f00 */
[----:B------:R-:W-:-:S02]  /*5d10*/  IMAD.MOV.U32 R222, RZ, RZ, R113 ;  /* 0x000000ffffde7224 */ /* 0x000fc400078e0071 */
[----:B------:R-:W-:Y:S02]  /*5d20*/  IMAD.MOV.U32 R220, RZ, RZ, R115 ;  /* 0x000000ffffdc7224 */ /* 0x000fe400078e0073 */
[----:B------:R-:W-:Y:S01]  /*5d30*/  IMAD.MOV.U32 R76, RZ, RZ, R40 ;  /* 0x000000ffff4c7224 */ /* 0x000fe200078e0028 */
[----:B------:R-:W-:Y:S01]  /*5d40*/  MOV R77, R41 ;  /* 0x00000029004d7202 */ /* 0x000fe20000000f00 */
[C---:B------:R-:W-:Y:S08]  /*5d50*/  HMMA.16816.F32.BF16 R36, R16.reuse, R38, RZ ;  /* 0x000000261024723c */ /* 0x040ff000000418ff */
[----:B------:R-:W-:Y:S08]  /*5d60*/  HMMA.16816.F32.BF16 R40, R16, R42, RZ ;  /* 0x0000002a1028723c */ /* 0x000ff000000418ff */
[----:B------:R-:W-:Y:S01]  /*5d70*/  HMMA.16816.F32.BF16 R112, R8, R84, R12 ;  /* 0x000000540870723c */ /* 0x000fe2000004180c */
[----:B------:R-:W2:Y:S06]  /*5d80*/  LDSM.16.MT88.4 R12, [R237+0x1100] ;  /* 0x00110000ed0c783b */ /* 0x000eac0000004200 */
[----:B------:R-:W-:Y:S01]  /*5d90*/  MOV R85, R72 ;  /* 0x0000004800557202 */ /* 0x000fe20000000f00 */
[----:B------:R-:W-:Y:S01]  /*5da0*/  IMAD.MOV.U32 R84, RZ, RZ, R73 ;  /* 0x000000ffff547224 */ /* 0x000fe200078e0049 */
[----:B------:R-:W-:Y:S08]  /*5db0*/  HMMA.16816.F32.BF16 R164, R4, R62, R144 ;  /* 0x0000003e04a4723c */ /* 0x000ff00000041890 */
[----:B------:R-:W-:Y:S08]  /*5dc0*/  HMMA.16816.F32.BF16 R72, R16, R74, RZ ;  /* 0x0000004a1048723c */ /* 0x000ff000000418ff */
[----:B------:R-:W-:Y:S07]  /*5dd0*/  HMMA.16816.F32.BF16 R40, R8, R62, R40 ;  /* 0x0000003e0828723c */ /* 0x000fee0000041828 */
[----:B------:R-:W-:Y:S01]  /*5de0*/  IMAD.MOV.U32 R63, RZ, RZ, R76 ;  /* 0x000000ffff3f7224 */ /* 0x000fe200078e004c */
[----:B------:R-:W-:Y:S01]  /*5df0*/  MOV R62, R77 ;  /* 0x0000004d003e7202 */ /* 0x000fe20000000f00 */
[----:B------:R-:W-:Y:S08]  /*5e00*/  HMMA.16816.F32.BF16 R108, R4, R86, R108 ;  /* 0x00000056046c723c */ /* 0x000ff0000004186c */
[----:B------:R-:W-:Y:S08]  /*5e10*/  HMMA.16816.F32.BF16 R76, R16, R78, RZ ;  /* 0x0000004e104c723c */ /* 0x000ff000000418ff */
[----:B------:R-:W-:Y:S07]  /*5e20*/  HMMA.16816.F32.BF16 R36, R8, R86, R36 ;  /* 0x000000560824723c */ /* 0x000fee0000041824 */
[----:B------:R-:W-:Y:S01]  /*5e30*/  IMAD.MOV.U32 R86, RZ, RZ, R157 ;  /* 0x000000ffff567224 */ /* 0x000fe200078e009d */
[----:B------:R-:W-:Y:S01]  /*5e40*/  MOV R157, R2 ;  /* 0x00000002009d7202 */ /* 0x000fe20000000f00 */
[--C-:B------:R-:W-:Y:S01]  /*5e50*/  FFMA.FTZ R2, R176, c[0x0][0x2d0], -R21.reuse ;  /* 0x0000b400b0027a23 */ /* 0x100fe20000010815 */
[-C--:B------:R-:W-:Y:S08]  /*5e60*/  HMMA.16816.F32.BF16 R124, R4, R54.reuse, R124 ;  /* 0x00000036047c723c */ /* 0x080ff0000004187c */
[----:B------:R-:W-:Y:S01]  /*5e70*/  HMMA.16816.F32.BF16 R72, R8, R54, R72 ;  /* 0x000000360848723c */ /* 0x000fe20000041848 */
[----:B------:R3:W-:Y:S07]  /*5e80*/  MUFU.EX2 R55, R2 ;  /* 0x0000000200377308 */ /* 0x0007ee0000000800 */
[-C--:B------:R-:W-:Y:S08]  /*5e90*/  HMMA.16816.F32.BF16 R160, R4, R56.reuse, R160 ;  /* 0x0000003804a0723c */ /* 0x080ff000000418a0 */
[----:B------:R-:W-:Y:S01]  /*5ea0*/  HMMA.16816.F32.BF16 R96, R8, R56, R96 ;  /* 0x000000380860723c */ /* 0x000fe20000041860 */
[----:B---3--:R-:W-:-:S04]  /*5eb0*/  FFMA.FTZ R2, R177, c[0x0][0x2d0], -R21 ;  /* 0x0000b400b1027a23 */ /* 0x008fc80000010815 */
[----:B------:R3:W4:Y:S03]  /*5ec0*/  MUFU.EX2 R57, R2 ;  /* 0x0000000200397308 */ /* 0x0007260000000800 */
[-C--:B------:R-:W-:Y:S08]  /*5ed0*/  HMMA.16816.F32.BF16 R128, R4, R58.reuse, R128 ;  /* 0x0000003a0480723c */ /* 0x080ff00000041880 */
[----:B------:R-:W-:Y:S01]  /*5ee0*/  HMMA.16816.F32.BF16 R76, R8, R58, R76 ;  /* 0x0000003a084c723c */ /* 0x000fe2000004184c */
[----:B---3--:R-:W-:-:S07]  /*5ef0*/  FFMA.FTZ R2, R178, c[0x0][0x2d0], -R21 ;  /* 0x0000b400b2027a23 */ /* 0x008fce0000010815 */
[----:B------:R-:W-:Y:S01]  /*5f00*/  HMMA.16816.F32.BF16 R88, R16, R68, RZ ;  /* 0x000000441058723c */ /* 0x000fe200000418ff */
[----:B------:R3:W-:Y:S07]  /*5f10*/  MUFU.EX2 R58, R2 ;  /* 0x00000002003a7308 */ /* 0x0007ee0000000800 */
[----:B------:R-:W-:Y:S08]  /*5f20*/  HMMA.16816.F32.BF16 R92, R8, R52, R92 ;  /* 0x00000034085c723c */ /* 0x000ff0000004185c */
[----:B------:R-:W-:Y:S01]  /*5f30*/  HMMA.16816.F32.BF16 R68, R16, R70, RZ ;  /* 0x000000461044723c */ /* 0x000fe200000418ff */
[----:B---3--:R-:W-:-:S04]  /*5f40*/  FFMA.FTZ R2, R179, c[0x0][0x2d0], -R21 ;  /* 0x0000b400b3027a23 */ /* 0x008fc80000010815 */
[----:B------:R3:W-:Y:S03]  /*5f50*/  MUFU.EX2 R59, R2 ;  /* 0x00000002003b7308 */ /* 0x0007e60000000800 */
[----:B-1----:R-:W-:Y:S08]  /*5f60*/  HMMA.16816.F32.BF16 R104, R4, R80, R104 ;  /* 0x000000500468723c */ /* 0x002ff00000041868 */
[----:B------:R-:W-:Y:S01]  /*5f70*/  HMMA.16816.F32.BF16 R88, R8, R48, R88 ;  /* 0x000000300858723c */ /* 0x000fe20000041858 */
[----:B---3--:R-:W-:-:S02]  /*5f80*/  FFMA.FTZ R2, R174, c[0x0][0x2d0], -R20 ;  /* 0x0000b400ae027a23 */ /* 0x008fc40000010814 */
[----:B------:R-:W-:-:S05]  /*5f90*/  IMAD.MOV.U32 R174, RZ, RZ, R159 ;  /* 0x000000ffffae7224 */ /* 0x000fca00078e009f */
[C---:B------:R-:W-:Y:S01]  /*5fa0*/  HMMA.16816.F32.BF16 R140, R4.reuse, R30, R140 ;  /* 0x0000001e048c723c */ /* 0x040fe2000004188c */
[----:B------:R1:W-:Y:S07]  /*5fb0*/  MUFU.EX2 R52, R2 ;  /* 0x0000000200347308 */ /* 0x0003ee0000000800 */
        /* <DEDUP_REMOVED lines=9> */
[----:B-1----:R-:W-:-:S02]  /*6050*/  FFMA.FTZ R2, R175, c[0x0][0x2d0], -R20 ;  /* 0x0000b400af027a23 */ /* 0x002fc40000010814 */
[----:B------:R-:W-:Y:S02]  /*6060*/  IMAD.MOV.U32 R107, RZ, RZ, R155 ;  /* 0x000000ffff6b7224 */ /* 0x000fe400078e009b */
[----:B------:R1:W3:Y:S01]  /*6070*/  MUFU.EX2 R53, R2 ;  /* 0x0000000200357308 */ /* 0x0002e20000000800 */
[----:B------:R-:W-:Y:S02]  /*6080*/  IMAD.MOV.U32 R155, RZ, RZ, R156 ;  /* 0x000000ffff9b7224 */ /* 0x000fe400078e009c */
[----:B------:R-:W-:Y:S01]  /*6090*/  HMMA.16816.F32.BF16 R64, R16, R66, RZ ;  /* 0x000000421040723c */ /* 0x000fe200000418ff */
[----:B------:R-:W-:Y:S02]  /*60a0*/  IMAD.MOV.U32 R175, RZ, RZ, R152 ;  /* 0x000000ffffaf7224 */ /* 0x000fe400078e0098 */
[----:B------:R-:W-:Y:S02]  /*60b0*/  IMAD.MOV.U32 R104, RZ, RZ, R223 ;  /* 0x000000ffff687224 */ /* 0x000fe400078e00df */
[----:B------:R-:W-:-:S03]  /*60c0*/  IMAD.MOV.U32 R105, RZ, RZ, R222 ;  /* 0x000000ffff697224 */ /* 0x000fc600078e00de */
[----:B------:R-:W-:Y:S01]  /*60d0*/  HMMA.16816.F32.BF16 R4, R16, R32, RZ ;  /* 0x000000201004723c */ /* 0x000fe200000418ff */
[----:B-1----:R-:W-:Y:S02]  /*60e0*/  FFMA.FTZ R2, R173, c[0x0][0x2d0], -R20 ;  /* 0x0000b400ad027a23 */ /* 0x002fe40000010814 */
[----:B------:R-:W-:-:S05]  /*60f0*/  IMAD.MOV.U32 R173, RZ, RZ, R153 ;  /* 0x000000ffffad7224 */ /* 0x000fca00078e0099 */
[----:B------:R-:W-:Y:S01]  /*6100*/  HMMA.16816.F32.BF16 R68, R8, R50, R68 ;  /* 0x000000320844723c */ /* 0x000fe20000041844 */
[----:B------:R1:W-:Y:S07]  /*6110*/  MUFU.EX2 R54, R2 ;  /* 0x0000000200367308 */ /* 0x0003ee0000000800 */
[C---:B------:R-:W-:Y:S08]  /*6120*/  HMMA.16816.F32.BF16 R24, R16.reuse, R26, RZ ;  /* 0x0000001a1018723c */ /* 0x040ff000000418ff */
[----:B------:R-:W-:Y:S01]  /*6130*/  HMMA.16816.F32.BF16 R16, R16, R34, RZ ;  /* 0x000000221010723c */ /* 0x000fe200000418ff */
[----:B-1----:R-:W-:Y:S01]  /*6140*/  FFMA.FTZ R2, R172, c[0x0][0x2d0], -R20 ;  /* 0x0000b400ac027a23 */ /* 0x002fe20000010814 */
[----:B------:R-:W-:-:S03]  /*6150*/  MOV R172, R154 ;  /* 0x0000009a00ac7202 */ /* 0x000fc60000000f00 */
[----:B------:R1:W1:Y:S03]  /*6160*/  MUFU.EX2 R56, R2 ;  /* 0x0000000200387308 */ /* 0x0002660000000800 */
[C---:B------:R-:W-:Y:S08]  /*6170*/  HMMA.16816.F32.BF16 R64, R8.reuse, R46, R64 ;  /* 0x0000002e0840723c */ /* 0x040ff00000041840 */
[----:B------:R-:W-:Y:S01]  /*6180*/  HMMA.16816.F32.BF16 R100, R8, R80, R4 ;  /* 0x000000500864723c */ /* 0x000fe20000041804 */
[----:B-1----:R-:W-:-:S06]  /*6190*/  FFMA.FTZ R2, R168, c[0x0][0x2d0], -R3 ;  /* 0x0000b400a8027a23 */ /* 0x002fcc0000010803 */
[--C-:B------:R-:W-:Y:S01]  /*61a0*/  FFMA.FTZ R4, R171, c[0x0][0x2d0], -R3.reuse ;  /* 0x0000b400ab047a23 */ /* 0x100fe20000010803 */
[C---:B------:R-:W-:Y:S01]  /*61b0*/  HMMA.16816.F32.BF16 R24, R8.reuse, R30, R24 ;  /* 0x0000001e0818723c */ /* 0x040fe20000041818 */
[----:B------:R1:W-:Y:S07]  /*61c0*/  MUFU.EX2 R48, R2 ;  /* 0x0000000200307308 */ /* 0x0003ee0000000800 */
[----:B------:R-:W-:Y:S01]  /*61d0*/  HMMA.16816.F32.BF16 R80, R8, R82, R16 ;  /* 0x000000520850723c */ /* 0x000fe20000041810 */
[----:B------:R-:W-:Y:S01]  /*61e0*/  MUFU.EX2 R51, R4 ;  /* 0x0000000400337308 */ /* 0x000fe20000000800 */
[----:B------:R-:W2:Y:S05]  /*61f0*/  LDSM.16.MT88.4 R16, [R238+0x1100] ;  /* 0x00110000ee10783b */ /* 0x000eaa0000004200 */
[----:B----4-:R-:W-:Y:S01]  /*6200*/  F2FP.BF16.PACK_AB R8, R57, R55 ;  /* 0x000000373908723e */ /* 0x010fe200000010ff */
[----:B-1----:R-:W-:Y:S01]  /*6210*/  FFMA.FTZ R2, R169, c[0x0][0x2d0], -R3 ;  /* 0x0000b400a9027a23 */ /* 0x002fe20000010803 */
[----:B---3--:R-:W-:-:S02]  /*6220*/  F2FP.BF16.PACK_AB R9, R53, R52 ;  /* 0x000000343509723e */ /* 0x008fc400000010ff */
[----:B------:R-:W-:Y:S01]  /*6230*/  F2FP.BF16.PACK_AB R10, R59, R58 ;  /* 0x0000003a3b0a723e */ /* 0x000fe200000010ff */
[----:B------:R1:W3:Y:S01]  /*6240*/  MUFU.EX2 R49, R2 ;  /* 0x0000000200317308 */ /* 0x0002e20000000800 */
[----:B------:R-:W-:-:S07]  /*6250*/  F2FP.BF16.PACK_AB R11, R56, R54 ;  /* 0x00000036380b723e */ /* 0x000fce00000010ff */
[----:B--2---:R-:W-:Y:S01]  /*6260*/  HMMA.16816.F32.BF16 R144, R8, R12, R180 ;  /* 0x0000000c0890723c */ /* 0x004fe200000418b4 */
[----:B-1----:R-:W-:Y:S01]  /*6270*/  FFMA.FTZ R2, R170, c[0x0][0x2d0], -R3 ;  /* 0x0000b400aa027a23 */ /* 0x002fe20000010803 */
[----:B---3--:R-:W-:-:S03]  /*6280*/  F2FP.BF16.PACK_AB R4, R49, R48 ;  /* 0x000000303104723e */ /* 0x008fc600000010ff */
[----:B------:R1:W2:Y:S03]  /*6290*/  MUFU.EX2 R50, R2 ;  /* 0x0000000200327308 */ /* 0x0002a60000000800 */
[----:B------:R-:W-:Y:S01]  /*62a0*/  HMMA.16816.F32.BF16 R32, R8, R18, R24 ;  /* 0x000000120820723c */ /* 0x000fe20000041818 */
[----:B------:R-:W-:Y:S01]  /*62b0*/  LDSM.16.MT88.4 R24, [R238+0x3100] ;  /* 0x00310000ee18783b */ /* 0x000fe20000004200 */
[----:B-1----:R-:W-:Y:S01]  /*62c0*/  FFMA.FTZ R2, R136, c[0x0][0x2d0], -R0 ;  /* 0x0000b40088027a23 */ /* 0x002fe20000010800 */
[----:B--2---:R-:W-:Y:S01]  /*62d0*/  F2FP.BF16.PACK_AB R6, R51, R50 ;  /* 0x000000323306723e */ /* 0x004fe200000010ff */
[----:B------:R-:W-:Y:S02]  /*62e0*/  IMAD.MOV.U32 R136, RZ, RZ, R216 ;  /* 0x000000ffff887224 */ /* 0x000fe400078e00d8 */
[----:B------:R1:W-:Y:S02]  /*62f0*/  MUFU.EX2 R44, R2 ;  /* 0x00000002002c7308 */ /* 0x0003e40000000800 */
[----:B-1----:R-:W-:Y:S01]  /*6300*/  FFMA.FTZ R2, R135, c[0x0][0x2d0], -R0 ;  /* 0x0000b40087027a23 */ /* 0x002fe20000010800 */
[----:B------:R-:W-:-:S05]  /*6310*/  MOV R135, R207 ;  /* 0x000000cf00877202 */ /* 0x000fca0000000f00 */
[----:B------:R1:W2:Y:S02]  /*6320*/  MUFU.EX2 R45, R2 ;  /* 0x00000002002d7308 */ /* 0x0002a40000000800 */
[----:B-1----:R-:W-:Y:S01]  /*6330*/  FFMA.FTZ R2, R133, c[0x0][0x2d0], -R0 ;  /* 0x0000b40085027a23 */ /* 0x002fe20000010800 */
[----:B--2---:R-:W-:Y:S02]  /*6340*/  F2FP.BF16.PACK_AB R5, R45, R44 ;  /* 0x0000002c2d05723e */ /* 0x004fe400000010ff */
[----:B------:R-:W-:-:S03]  /*6350*/  MOV R133, R157 ;  /* 0x0000009d00857202 */ /* 0x000fc60000000f00 */
[----:B------:R1:W-:Y:S02]  /*6360*/  MUFU.EX2 R46, R2 ;  /* 0x00000002002e7308 */ /* 0x0003e40000000800 */
[----:B-1----:R-:W-:Y:S02]  /*6370*/  FFMA.FTZ R2, R132, c[0x0][0x2d0], -R0 ;  /* 0x0000b40084027a23 */ /* 0x002fe40000010800 */
[----:B------:R-:W-:-:S04]  /*6380*/  IMAD.MOV.U32 R132, RZ, RZ, R206 ;  /* 0x000000ffff847224 */ /* 0x000fc800078e00ce */
[----:B------:R-:W1:Y:S02]  /*6390*/  MUFU.EX2 R47, R2 ;  /* 0x00000002002f7308 */ /* 0x000e640000000800 */
[----:B-1----:R-:W-:Y:S01]  /*63a0*/  F2FP.BF16.PACK_AB R7, R47, R46 ;  /* 0x0000002e2f07723e */ /* 0x002fe200000010ff */
[----:B------:R-:W-:-:S06]  /*63b0*/  IMAD.MOV.U32 R2, RZ, RZ, R158 ;  /* 0x000000ffff027224 */ /* 0x000fcc00078e009e */
[C---:B------:R-:W-:Y:S07]  /*63c0*/  HMMA.16816.F32.BF16 R156, R4.reuse, R12, R184 ;  /* 0x0000000c049c723c */ /* 0x040fee00000418b8 */
[----:B------:R-:W-:Y:S01]  /*63d0*/  IMAD.MOV.U32 R186, RZ, RZ, R28 ;  /* 0x000000ffffba7224 */ /* 0x000fe200078e001c */
[----:B------:R-:W-:Y:S01]  /*63e0*/  HMMA.16816.F32.BF16 R164, R4, R14, R164 ;  /* 0x0000000e04a4723c */ /* 0x000fe200000418a4 */
[----:B------:R-:W-:Y:S01]  /*63f0*/  IMAD.MOV.U32 R184, RZ, RZ, R29 ;  /* 0x000000ffffb87224 */ /* 0x000fe200078e001d */
[----:B------:R-:W-:Y:S01]  /*6400*/  MOV R187, R155 ;  /* 0x0000009b00bb7202 */ /* 0x000fe20000000f00 */
[----:B------:R-:W-:-:S05]  /*6410*/  IMAD.MOV.U32 R185, RZ, RZ, R205 ;  /* 0x000000ffffb97224 */ /* 0x000fca00078e00cd */
[C---:B------:R-:W-:Y:S01]  /*6420*/  HMMA.16816.F32.BF16 R28, R8.reuse, R14, R40 ;  /* 0x0000000e081c723c */ /* 0x040fe20000041828 */
[----:B------:R-:W1:Y:S07]  /*6430*/  LDSM.16.MT88.4 R12, [R240+0x1100] ;  /* 0x00110000f00c783b */ /* 0x000e6e0000004200 */
[-C--:B------:R-:W-:Y:S08]  /*6440*/  HMMA.16816.F32.BF16 R152, R8, R16.reuse, R192 ;  /* 0x000000100898723c */ /* 0x080ff000000418c0 */
[C---:B------:R-:W-:Y:S08]  /*6450*/  HMMA.16816.F32.BF16 R176, R4.reuse, R16, R188 ;  /* 0x0000001004b0723c */ /* 0x040ff000000418bc */
[----:B------:R-:W-:Y:S01]  /*6460*/  HMMA.16816.F32.BF16 R188, R4, R18, R140 ;  /* 0x0000001204bc723c */ /* 0x000fe2000004188c */
[----:B------:R-:W2:Y:S06]  /*6470*/  LDSM.16.MT88.4 R16, [R239+0x1100] ;  /* 0x00110000ef10783b */ /* 0x000eac0000004200 */
[----:B------:R-:W-:Y:S01]  /*6480*/  MOV R143, R107 ;  /* 0x0000006b008f7202 */ /* 0x000fe20000000f00 */
[----:B------:R-:W-:Y:S01]  /*6490*/  IMAD.MOV.U32 R107, RZ, RZ, R220 ;  /* 0x000000ffff6b7224 */ /* 0x000fe200078e00dc */
[----:B------:R-:W-:Y:S01]  /*64a0*/  MOV R141, R218 ;  /* 0x000000da008d7202 */ /* 0x000fe20000000f00 */
[----:B------:R-:W-:-:S02]  /*64b0*/  IMAD.MOV.U32 R140, RZ, RZ, R219 ;  /* 0x000000ffff8c7224 */ /* 0x000fc400078e00db */
[----:B------:R-:W-:Y:S01]  /*64c0*/  IMAD.MOV.U32 R142, RZ, RZ, R217 ;  /* 0x000000ffff8e7224 */ /* 0x000fe200078e00d9 */
[-C--:B-1----:R-:W-:Y:S07]  /*64d0*/  HMMA.16816.F32.BF16 R192, R4, R12.reuse, R160 ;  /* 0x0000000c04c0723c */ /* 0x082fee00000418a0 */
[----:B------:R-:W-:Y:S01]  /*64e0*/  IMAD.MOV.U32 R160, RZ, RZ, R199 ;  /* 0x000000ffffa07224 */ /* 0x000fe200078e00c7 */
[----:B------:R-:W-:Y:S01]  /*64f0*/  MOV R162, R197 ;  /* 0x000000c500a27202 */ /* 0x000fe20000000f00 */
[----:B------:R-:W-:Y:S01]  /*6500*/  IMAD.MOV.U32 R161, RZ, RZ, R198 ;  /* 0x000000ffffa17224 */ /* 0x000fe200078e00c6 */
[----:B------:R-:W-:Y:S01]  /*6510*/  HMMA.16816.F32.BF16 R168, R8, R12, R96 ;  /* 0x0000000c08a8723c */ /* 0x000fe20000041860 */
[----:B------:R-:W-:-:S06]  /*6520*/  IMAD.MOV.U32 R163, RZ, RZ, R196 ;  /* 0x000000ffffa37224 */ /* 0x000fcc00078e00c4 */
[----:B------:R-:W-:Y:S01]  /*6530*/  MOV R99, R204 ;  /* 0x000000cc00637202 */ /* 0x000fe20000000f00 */
[-C--:B------:R-:W-:Y:S01]  /*6540*/  HMMA.16816.F32.BF16 R196, R4, R14.reuse, R128 ;  /* 0x0000000e04c4723c */ /* 0x080fe20000041880 */
[----:B------:R-:W-:Y:S01]  /*6550*/  MOV R96, R140 ;  /* 0x0000008c00607202 */ /* 0x000fe20000000f00 */
[----:B------:R-:W-:Y:S02]  /*6560*/  IMAD.MOV.U32 R97, RZ, RZ, R141 ;  /* 0x000000ffff617224 */ /* 0x000fe400078e008d */
[----:B------:R-:W-:Y:S01]  /*6570*/  IMAD.MOV.U32 R140, RZ, RZ, R184 ;  /* 0x000000ffff8c7224 */ /* 0x000fe200078e00b8 */
[----:B------:R-:W-:Y:S01]  /*6580*/  MOV R184, R175 ;  /* 0x000000af00b87202 */ /* 0x000fe20000000f00 */
[----:B------:R-:W-:Y:S01]  /*6590*/  IMAD.MOV.U32 R98, RZ, RZ, R142 ;  /* 0x000000ffff627224 */ /* 0x000fe200078e008e */
[----:B------:R-:W-:Y:S01]  /*65a0*/  MOV R142, R187 ;  /* 0x000000bb008e7202 */ /* 0x000fe20000000f00 */
[----:B------:R-:W-:Y:S01]  /*65b0*/  HMMA.16816.F32.BF16 R76, R8, R14, R76 ;  /* 0x0000000e084c723c */ /* 0x000fe2000004184c */
[----:B------:R-:W1:Y:S01]  /*65c0*/  LDSM.16.MT88.4 R12, [R237+0x3100] ;  /* 0x00310000ed0c783b */ /* 0x000e620000004200 */
[----:B------:R-:W-:-:S02]  /*65d0*/  IMAD.MOV.U32 R141, RZ, RZ, R186 ;  /* 0x000000ffff8d7224 */ /* 0x000fc400078e00ba */
[----:B------:R-:W-:-:S04]  /*65e0*/  IMAD.MOV.U32 R175, RZ, RZ, R63 ;  /* 0x000000ffffaf7224 */ /* 0x000fc800078e003f */
[----:B--2---:R-:W-:Y:S01]  /*65f0*/  HMMA.16816.F32.BF16 R220, R8, R18, R72 ;  /* 0x0000001208dc723c */ /* 0x004fe20000041848 */
[----:B------:R-:W-:Y:S01]  /*6600*/  IMAD.MOV.U32 R186, RZ, RZ, R173 ;  /* 0x000000ffffba7224 */ /* 0x000fe200078e00ad */
[----:B------:R-:W-:-:S06]  /*6610*/  MOV R173, R62 ;  /* 0x0000003e00ad7202 */ /* 0x000fcc0000000f00 */
[-C--:B------:R-:W-:Y:S08]  /*6620*/  HMMA.16816.F32.BF16 R180, R8, R16.reuse, R92 ;  /* 0x0000001008b4723c */ /* 0x080ff0000004185c */
[C---:B------:R-:W-:Y:S08]  /*6630*/  HMMA.16816.F32.BF16 R200, R4.reuse, R16, R200 ;  /* 0x0000001004c8723c */ /* 0x040ff000000418c8 */
[----:B------:R-:W-:Y:S01]  /*6640*/  HMMA.16816.F32.BF16 R204, R4, R18, R124 ;  /* 0x0000001204cc723c */ /* 0x000fe2000004187c */
[----:B------:R-:W-:Y:S01]  /*6650*/  LDSM.16.MT88.4 R16, [R240+0x3100] ;  /* 0x00310000f010783b */ /* 0x000fe20000004200 */
[----:B------:R-:W-:Y:S01]  /*6660*/  IMAD.MOV.U32 R129, RZ, RZ, R96 ;  /* 0x000000ffff817224 */ /* 0x000fe200078e0060 */
[----:B------:R-:W-:Y:S01]  /*6670*/  MOV R130, R97 ;  /* 0x0000006100827202 */ /* 0x000fe20000000f00 */
[----:B------:R-:W-:-:S02]  /*6680*/  IMAD.MOV.U32 R187, RZ, RZ, R86 ;  /* 0x000000ffffbb7224 */ /* 0x000fc400078e0056 */
[----:B------:R-:W-:Y:S02]  /*6690*/  IMAD.MOV.U32 R63, RZ, RZ, R61 ;  /* 0x000000ffff3f7224 */ /* 0x000fe400078e003d */
[-C--:B-1----:R-:W-:Y:S08]  /*66a0*/  HMMA.16816.F32.BF16 R72, R4, R12.reuse, R212 ;  /* 0x0000000c0448723c */ /* 0x082ff000000418d4 */
[----:B------:R-:W-:Y:S08]  /*66b0*/  HMMA.16816.F32.BF16 R216, R8, R12, R88 ;  /* 0x0000000c08d8723c */ /* 0x000ff00000041858 */
[----:B------:R-:W-:Y:S01]  /*66c0*/  HMMA.16816.F32.BF16 R40, R4, R14, R120 ;  /* 0x0000000e0428723c */ /* 0x000fe20000041878 */
[----:B------:R-:W-:Y:S01]  /*66d0*/  MOV R96, R140 ;  /* 0x0000008c00607202 */ /* 0x000fe20000000f00 */
[----:B------:R-:W-:Y:S01]  /*66e0*/  IMAD.MOV.U32 R86, RZ, RZ, R84 ;  /* 0x000000ffff567224 */ /* 0x000fe200078e0054 */
[----:B------:R-:W-:Y:S01]  /*66f0*/  MOV R84, R251 ;  /* 0x000000fb00547202 */ /* 0x000fe20000000f00 */
[----:B------:R-:W-:-:S02]  /*6700*/  IMAD.MOV.U32 R62, RZ, RZ, R60 ;  /* 0x000000ffff3e7224 */ /* 0x000fc400078e003c */
[----:B------:R-:W-:Y:S02]  /*6710*/  IMAD.MOV.U32 R131, RZ, RZ, R98 ;  /* 0x000000ffff837224 */ /* 0x000fe400078e0062 */
[----:B------:R-:W-:Y:S01]  /*6720*/  IMAD.MOV.U32 R97, RZ, RZ, R141 ;  /* 0x000000ffff617224 */ /* 0x000fe200078e008d */
[----:B------:R-:W-:Y:S01]  /*6730*/  HMMA.16816.F32.BF16 R212, R8, R14, R68 ;  /* 0x0000000e08d4723c */ /* 0x000fe20000041844 */
[----:B------:R-:W1:Y:S07]  /*6740*/  LDSM.16.MT88.4 R12, [R239+0x3100] ;  /* 0x00310000ef0c783b */ /* 0x000e6e0000004200 */
[----:B------:R-:W-:Y:S01]  /*6750*/  HMMA.16816.F32.BF16 R88, R4, R24, R160 ;  /* 0x000000180458723c */ /* 0x000fe200000418a0 */
[----:B------:R-:W-:Y:S01]  /*6760*/  IMAD.MOV.U32 R140, RZ, RZ, R184 ;  /* 0x000000ffff8c7224 */ /* 0x000fe200078e00b8 */
[----:B------:R-:W-:Y:S01]  /*6770*/  MOV R61, R248 ;  /* 0x000000f8003d7202 */ /* 0x000fe20000000f00 */
[----:B------:R-:W-:Y:S01]  /*6780*/  FFMA.FTZ R2, R2, c[0x0][0x2d0], -R21 ;  /* 0x0000b40002027a23 */ /* 0x000fe20000010815 */
[----:B------:R-:W-:Y:S01]  /*6790*/  UIMAD.WIDE.U32 UR20, UR10, UR4, URZ ;  /* 0x000000040a1472a5 */ /* 0x000fe2000f8e003f */
[----:B------:R2:W5:Y:S02]  /*67a0*/  LDL.LU R251, [R1+0xbc] ;  /* 0x0000bc0001fb7983 */ /* 0x0005640000300800 */
[----:B------:R-:W-:Y:S01]  /*67b0*/  IMAD.MOV.U32 R163, RZ, RZ, R99 ;  /* 0x000000ffffa37224 */ /* 0x000fe200078e0063 */
[----:B------:R-:W-:Y:S01]  /*67c0*/  MOV R99, R143 ;  /* 0x0000008f00637202 */ /* 0x000fe20000000f00 */
        /* <DEDUP_REMOVED lines=13> */
[----:B------:R-:W-:Y:S02]  /*68a0*/  IMAD.MOV.U32 R85, RZ, RZ, R250 ;  /* 0x000000ffff557224 */ /* 0x000fe400078e00fa */
[----:B------:R-:W-:Y:S01]  /*68b0*/  IMAD.MOV.U32 R184, RZ, RZ, R86 ;  /* 0x000000ffffb87224 */ /* 0x000fe200078e0056 */
[----:B------:R-:W-:Y:S01]  /*68c0*/  MOV R86, R84 ;  /* 0x0000005400567202 */ /* 0x000fe20000000f00 */
[----:B------:R-:W-:Y:S02]  /*68d0*/  IMAD.MOV.U32 R173, RZ, RZ, R62 ;  /* 0x000000ffffad7224 */ /* 0x000fe400078e003e */
[----:B------:R-:W-:Y:S02]  /*68e0*/  IMAD.MOV.U32 R175, RZ, RZ, R63 ;  /* 0x000000ffffaf7224 */ /* 0x000fe400078e003f */
        /* <DEDUP_REMOVED lines=8> */
[----:B------:R-:W-:-:S05]  /*6970*/  IMAD.MOV.U32 R87, RZ, RZ, R85 ;  /* 0x000000ffff577224 */ /* 0x000fca00078e0055 */
[----:B------:R-:W-:Y:S01]  /*6980*/  HMMA.16816.F32.BF16 R108, R4, R18, R108 ;  /* 0x00000012046c723c */ /* 0x000fe2000004186c */
[----:B------:R-:W-:Y:S01]  /*6990*/  IMAD.MOV.U32 R127, RZ, RZ, R173 ;  /* 0x000000ffff7f7224 */ /* 0x000fe200078e00ad */
[----:B------:R-:W-:Y:S01]  /*69a0*/  MOV R129, R86 ;  /* 0x0000005600817202 */ /* 0x000fe20000000f00 */
[----:B------:R-:W-:-:S05]  /*69b0*/  IMAD.MOV.U32 R128, RZ, RZ, R175 ;  /* 0x000000ffff807224 */ /* 0x000fca00078e00af */
[----:B------:R-:W-:Y:S01]  /*69c0*/  HMMA.16816.F32.BF16 R36, R8, R18, R36 ;  /* 0x000000120824723c */ /* 0x000fe20000041824 */
[----:B------:R-:W-:Y:S01]  /*69d0*/  IMAD.MOV.U32 R70, RZ, RZ, R71 ;  /* 0x000000ffff467224 */ /* 0x000fe200078e0047 */
[----:B------:R1:W-:Y:S01]  /*69e0*/  MUFU.EX2 R19, R2 ;  /* 0x0000000200137308 */ /* 0x0003e20000000800 */
[----:B------:R-:W-:Y:S02]  /*69f0*/  IMAD.MOV.U32 R85, RZ, RZ, R246 ;  /* 0x000000ffff557224 */ /* 0x000fe400078e00f6 */
[----:B------:R-:W-:-:S03]  /*6a00*/  IMAD.MOV.U32 R161, RZ, RZ, R163 ;  /* 0x000000ffffa17224 */ /* 0x000fc600078e00a3 */
        /* <DEDUP_REMOVED lines=9> */
[----:B------:R-:W-:Y:S01]  /*6aa0*/  HMMA.16816.F32.BF16 R104, R4, R16, R104 ;  /* 0x000000100468723c */ /* 0x000fe20000041868 */
[----:B-1----:R-:W-:Y:S01]  /*6ab0*/  FFMA.FTZ R2, R69, c[0x0][0x2d0], -R21 ;  /* 0x0000b40045027a23 */ /* 0x002fe20000010815 */
[----:B------:R-:W-:Y:S01]  /*6ac0*/  @UP1 USHF.R.U32.HI UR10, URZ, UR5, UR21 ;  /* 0x000000053f0a1299 */ /* 0x000fe20008011615 */
[----:B------:R-:W-:Y:S01]  /*6ad0*/  IMAD.MOV.U32 R69, RZ, RZ, R70 ;  /* 0x000000ffff457224 */ /* 0x000fe200078e0046 */
[----:B------:R2:W5:Y:S01]  /*6ae0*/  LDL.LU R250, [R1+0xb8] ;  /* 0x0000b80001fa7983 */ /* 0x0005620000300800 */
[----:B------:R-:W-:-:S02]  /*6af0*/  IMAD.MOV.U32 R160, RZ, RZ, R85 ;  /* 0x000000ffffa07224 */ /* 0x000fc400078e0055 */
[----:B------:R-:W-:Y:S01]  /*6b00*/  IMAD.MOV.U32 R70, RZ, RZ, R71 ;  /* 0x000000ffff467224 */ /* 0x000fe200078e0047 */
[----:B------:R-:W-:Y:S01]  /*6b10*/  MOV R71, R124 ;  /* 0x0000007c00477202 */ /* 0x000fe20000000f00 */
[----:B------:R-:W-:Y:S02]  /*6b20*/  IMAD.MOV.U32 R128, RZ, RZ, R129 ;  /* 0x000000ffff807224 */ /* 0x000fe400078e0081 */
[----:B------:R-:W-:Y:S02]  /*6b30*/  IMAD.MOV.U32 R84, RZ, RZ, R247 ;  /* 0x000000ffff547224 */ /* 0x000fe400078e00f7 */
[----:B------:R-:W-:Y:S02]  /*6b40*/  IMAD.MOV.U32 R163, RZ, RZ, R184 ;  /* 0x000000ffffa37224 */ /* 0x000fe400078e00b8 */
[----:B------:R-:W-:Y:S01]  /*6b50*/  IMAD.MOV.U32 R99, RZ, RZ, R87 ;  /* 0x000000ffff637224 */ /* 0x000fe200078e0057 */
[----:B------:R-:W-:Y:S01]  /*6b60*/  MOV R60, R245 ;  /* 0x000000f5003c7202 */ /* 0x000fe20000000f00 */
[----:B------:R-:W-:Y:S01]  /*6b70*/  IMAD.MOV.U32 R129, RZ, RZ, R130 ;  /* 0x000000ffff817224 */ /* 0x000fe200078e0082 */
[----:B------:R-:W-:Y:S01]  /*6b80*/  MOV R130, R131 ;  /* 0x0000008300827202 */ /* 0x000fe20000000f00 */
[----:B------:R-:W-:-:S02]  /*6b90*/  IMAD.MOV.U32 R124, RZ, RZ, R125 ;  /* 0x000000ffff7c7224 */ /* 0x000fc400078e007d */
[----:B------:R-:W-:Y:S01]  /*6ba0*/  IMAD.MOV.U32 R61, RZ, RZ, R244 ;  /* 0x000000ffff3d7224 */ /* 0x000fe200078e00f4 */
[----:B------:R-:W-:Y:S01]  /*6bb0*/  HMMA.16816.F32.BF16 R208, R8, R26, R64 ;  /* 0x0000001a08d0723c */ /* 0x000fe20000041840 */
[----:B------:R-:W-:Y:S01]  /*6bc0*/  IMAD.MOV.U32 R125, RZ, RZ, R126 ;  /* 0x000000ffff7d7224 */ /* 0x000fe200078e007e */
[----:B------:R-:W-:Y:S01]  /*6bd0*/  MOV R126, R127 ;  /* 0x0000007f007e7202 */ /* 0x000fe20000000f00 */
[----:B------:R-:W-:-:S05]  /*6be0*/  IMAD.MOV.U32 R131, RZ, RZ, R160 ;  /* 0x000000ffff837224 */ /* 0x000fca00078e00a0 */
[----:B------:R-:W-:Y:S01]  /*6bf0*/  HMMA.16816.F32.BF16 R140, R8, R16, R112 ;  /* 0x00000010088c723c */ /* 0x000fe20000041870 */
[----:B------:R-:W-:Y:S01]  /*6c00*/  IMAD.MOV.U32 R160, RZ, RZ, R161 ;  /* 0x000000ffffa07224 */ /* 0x000fe200078e00a1 */
[----:B------:R-:W-:Y:S01]  /*6c10*/  MOV R161, R185 ;  /* 0x000000b900a17202 */ /* 0x000fe20000000f00 */
[----:B------:R-:W-:Y:S02]  /*6c20*/  IMAD.MOV.U32 R127, RZ, RZ, R128 ;  /* 0x000000ffff7f7224 */ /* 0x000fe400078e0080 */
[----:B------:R-:W-:Y:S01]  /*6c30*/  IMAD.MOV.U32 R175, RZ, RZ, R243 ;  /* 0x000000ffffaf7224 */ /* 0x000fe200078e00f3 */
[----:B------:R-:W-:Y:S01]  /*6c40*/  UIADD3 UR10, UR10, UR7, -UR12 ;  /* 0x000000070a0a7290 */ /* 0x000fe2000fffe80c */
        /* <DEDUP_REMOVED lines=15> */
[----:B------:R1:W3:Y:S01]  /*6d40*/  MUFU.EX2 R22, R2 ;  /* 0x0000000200167308 */ /* 0x0002e20000000800 */
[----:B------:R-:W-:Y:S01]  /*6d50*/  MOV R135, R242 ;  /* 0x000000f200877202 */ /* 0x000fe20000000f00 */
[----:B------:R-:W-:Y:S04]  /*6d60*/  LDSM.16.MT88.4 R80, [R237+0x3900] ;  /* 0x00390000ed50783b */ /* 0x000fe80000004200 */
[----:B------:R-:W-:Y:S01]  /*6d70*/  LDSM.16.MT88.4 R112, [R240+0x3900] ;  /* 0x00390000f070783b */ /* 0x000fe20000004200 */
[----:B------:R-:W-:-:S03]  /*6d80*/  USHF.R.S32.HI UR4, URZ, 0x1f, UR10 ;  /* 0x0000001f3f047899 */ /* 0x000fc6000801140a */
[----:B------:R2:W5:Y:S01]  /*6d90*/  LDL.LU R248, [R1+0xb0] ;  /* 0x0000b00001f87983 */ /* 0x0005620000300800 */
[----:B-1----:R-:W-:Y:S01]  /*6da0*/  FFMA.FTZ R2, R69, c[0x0][0x2d0], -R21 ;  /* 0x0000b40045027a23 */ /* 0x002fe20000010815 */
[----:B------:R-:W-:Y:S01]  /*6db0*/  HMMA.16816.F32.BF16 R84, R8, R24, R116 ;  /* 0x000000180854723c */ /* 0x000fe20000041874 */
[----:B------:R-:W-:-:S07]  /*6dc0*/  IMAD.MOV.U32 R69, RZ, RZ, R70 ;  /* 0x000000ffff457224 */ /* 0x000fce00078e0046 */
[----:B------:R-:W-:Y:S01]  /*6dd0*/  HMMA.16816.F32.BF16 R60, R4, R14, R148 ;  /* 0x0000000e043c723c */ /* 0x000fe20000041894 */
        /* <DEDUP_REMOVED lines=14> */
[----:B------:R1:W-:Y:S01]  /*6ec0*/  MUFU.EX2 R23, R2 ;  /* 0x0000000200177308 */ /* 0x0003e20000000800 */
[----:B------:R-:W4:Y:S01]  /*6ed0*/  LDSM.16.MT88.4 R148, [R237+0x1900] ;  /* 0x00190000ed94783b */ /* 0x000f220000004200 */
[----:B------:R-:W-:-:S03]  /*6ee0*/  ULEA.HI UR4, UR4, UR10, URZ, 0x6 ;  /* 0x0000000a04047291 */ /* 0x000fc6000f8f303f */
[----:B------:R2:W5:Y:S01]  /*6ef0*/  LDL.LU R247, [R1+0xac] ;  /* 0x0000ac0001f77983 */ /* 0x0005620000300800 */
[----:B-1----:R-:W-:Y:S01]  /*6f00*/  FFMA.FTZ R2, R69, c[0x0][0x2d0], -R21 ;  /* 0x0000b40045027a23 */ /* 0x002fe20000010815 */
[----:B------:R-:W-:Y:S01]  /*6f10*/  MOV R69, R70 ;  /* 0x0000004600457202 */ /* 0x000fe20000000f00 */
[----:B------:R-:W-:Y:S01]  /*6f20*/  IMAD.MOV.U32 R70, RZ, RZ, R71 ;  /* 0x000000ffff467224 */ /* 0x000fe200078e0047 */
[----:B------:R2:W5:Y:S01]  /*6f30*/  LDL.LU R246, [R1+0xa8] ;  /* 0x0000a80001f67983 */ /* 0x0005620000300800 */
[----:B------:R1:W-:Y:S01]  /*6f40*/  MUFU.EX2 R24, R2 ;  /* 0x0000000200187308 */ /* 0x0003e20000000800 */
[----:B------:R-:W-:Y:S01]  /*6f50*/  MOV R71, R124 ;  /* 0x0000007c00477202 */ /* 0x000fe20000000f00 */
[----:B------:R-:W-:Y:S01]  /*6f60*/  IMAD.MOV.U32 R124, RZ, RZ, R125 ;  /* 0x000000ffff7c7224 */ /* 0x000fe200078e007d */
[----:B------:R-:W-:Y:S01]  /*6f70*/  MOV R125, R126 ;  /* 0x0000007e007d7202 */ /* 0x000fe20000000f00 */
[----:B------:R-:W-:Y:S01]  /*6f80*/  IMAD.MOV.U32 R126, RZ, RZ, R127 ;  /* 0x000000ffff7e7224 */ /* 0x000fe200078e007f */
[----:B------:R2:W5:Y:S01]  /*6f90*/  LDL.LU R245, [R1+0xa4] ;  /* 0x0000a40001f57983 */ /* 0x0005620000300800 */
[----:B-1----:R-:W-:Y:S01]  /*6fa0*/  FFMA.FTZ R2, R69, c[0x0][0x2d0], -R20 ;  /* 0x0000b40045027a23 */ /* 0x002fe20000010814 */
[----:B------:R-:W-:Y:S01]  /*6fb0*/  MOV R69, R70 ;  /* 0x0000004600457202 */ /* 0x000fe20000000f00 */
[----:B------:R-:W-:Y:S01]  /*6fc0*/  IMAD.MOV.U32 R70, RZ, RZ, R71 ;  /* 0x000000ffff467224 */ /* 0x000fe200078e0047 */
[----:B------:R-:W-:Y:S01]  /*6fd0*/  MOV R127, R128 ;  /* 0x00000080007f7202 */ /* 0x000fe20000000f00 */
[----:B------:R1:W-:Y:S01]  /*6fe0*/  MUFU.EX2 R15, R2 ;  /* 0x00000002000f7308 */ /* 0x0003e20000000800 */
[----:B------:R-:W-:Y:S01]  /*6ff0*/  MOV R71, R126 ;  /* 0x0000007e00477202 */ /* 0x000fe20000000f00 */
[----:B------:R-:W-:-:S02]  /*7000*/  FADD.FTZ R5, R230, R229 ;  /* 0x000000e5e6057221 */ /* 0x000fc40000010000 */
[----:B------:R-:W-:Y:S02]  /*7010*/  FADD.FTZ R4, R227, R226 ;  /* 0x000000e2e3047221 */ /* 0x000fe40000010000 */
[----:B------:R-:W-:Y:S01]  /*7020*/  FADD.FTZ R8, R225, R224 ;  /* 0x000000e0e1087221 */ /* 0x000fe20000010000 */
[----:B------:R-:W-:Y:S01]  /*7030*/  USHF.R.S32.HI UR5, URZ, 0x6, UR4 ;  /* 0x000000063f057899 */ /* 0x000fe20008011404 */
[----:B------:R2:W5:Y:S01]  /*7040*/  LDL.LU R244, [R1+0xa0] ;  /* 0x0000a00001f47983 */ /* 0x0005620000300800 */
[----:B-1----:R-:W-:Y:S02]  /*7050*/  FFMA.FTZ R2, R69, c[0x0][0x2d0], -R20 ;  /* 0x0000b40045027a23 */ /* 0x002fe40000010814 */
[----:B------:R-:W-:Y:S02]  /*7060*/  IMAD.MOV.U32 R126, RZ, RZ, R127 ;  /* 0x000000ffff7e7224 */ /* 0x000fe400078e007f */
[----:B------:R-:W-:Y:S01]  /*7070*/  IMAD.MOV.U32 R128, RZ, RZ, R129 ;  /* 0x000000ffff807224 */ /* 0x000fe200078e0081 */
[----:B------:R1:W1:Y:S01]  /*7080*/  MUFU.EX2 R17, R2 ;  /* 0x0000000200117308 */ /* 0x0002620000000800 */
[----:B------:R-:W-:Y:S01]  /*7090*/  FADD.FTZ R25, R234, R5 ;  /* 0x00000005ea197221 */ /* 0x000fe20000010000 */
[----:B------:R-:W-:Y:S01]  /*70a0*/  MOV R226, R131 ;  /* 0x0000008300e27202 */ /* 0x000fe20000000f00 */
[----:B------:R-:W-:-:S02]  /*70b0*/  IMAD.MOV.U32 R230, RZ, RZ, R130 ;  /* 0x000000ffffe67224 */ /* 0x000fc400078e0082 */
[----:B------:R-:W-:Y:S01]  /*70c0*/  IMAD.MOV.U32 R225, RZ, RZ, R98 ;  /* 0x000000ffffe17224 */ /* 0x000fe200078e0062 */
[----:B------:R-:W-:Y:S01]  /*70d0*/  MOV R224, R97 ;  /* 0x0000006100e07202 */ /* 0x000fe20000000f00 */
[----:B------:R-:W-:Y:S01]  /*70e0*/  IMAD.MOV.U32 R227, RZ, RZ, R96 ;  /* 0x000000ffffe37224 */ /* 0x000fe200078e0060 */
[----:B------:R2:W5:Y:S01]  /*70f0*/  LDL.LU R243, [R1+0x9c] ;  /* 0x00009c0001f37983 */ /* 0x0005620000300800 */
[--C-:B-1----:R-:W-:Y:S01]  /*7100*/  FFMA.FTZ R2, R70, c[0x0][0x2d0], -R20.reuse ;  /* 0x0000b40046027a23 */ /* 0x102fe20000010814 */
[----:B------:R-:W-:Y:S02]  /*7110*/  MOV R127, R128 ;  /* 0x00000080007f7202 */ /* 0x000fe40000000f00 */
[----:B------:R2:W5:Y:S01]  /*7120*/  LDL.LU R242, [R1+0x98] ;  /* 0x0000980001f27983 */ /* 0x0005620000300800 */
[----:B------:R1:W-:Y:S02]  /*7130*/  MUFU.EX2 R21, R2 ;  /* 0x0000000200157308 */ /* 0x0003e40000000800 */
[----:B-1----:R-:W-:-:S06]  /*7140*/  FFMA.FTZ R2, R71, c[0x0][0x2d0], -R20 ;  /* 0x0000b40047027a23 */ /* 0x002fcc0000010814 */
[----:B------:R1:W1:Y:S02]  /*7150*/  MUFU.EX2 R20, R2 ;  /* 0x0000000200147308 */ /* 0x0002640000000800 */
[----:B-1----:R-:W-:-:S06]  /*7160*/  FFMA.FTZ R2, R124, c[0x0][0x2d0], -R3 ;  /* 0x0000b4007c027a23 */ /* 0x002fcc0000010803 */
[----:B------:R1:W-:Y:S02]  /*7170*/  MUFU.EX2 R11, R2 ;  /* 0x00000002000b7308 */ /* 0x0003e40000000800 */
[----:B-1----:R-:W-:-:S06]  /*7180*/  FFMA.FTZ R2, R125, c[0x0][0x2d0], -R3 ;  /* 0x0000b4007d027a23 */ /* 0x002fcc0000010803 */
[----:B------:R1:W1:Y:S02]  /*7190*/  MUFU.EX2 R14, R2 ;  /* 0x00000002000e7308 */ /* 0x0002640000000800 */
[----:B-1----:R-:W-:-:S06]  /*71a0*/  FFMA.FTZ R2, R126, c[0x0][0x2d0], -R3 ;  /* 0x0000b4007e027a23 */ /* 0x002fcc0000010803 */
[----:B------:R1:W-:Y:S01]  /*71b0*/  MUFU.EX2 R16, R2 ;  /* 0x0000000200107308 */ /* 0x0003e20000000800 */
[----:B------:R-:W-:Y:S02]  /*71c0*/  FFMA.FTZ R3, R127, c[0x0][0x2d0], -R3 ;  /* 0x0000b4007f037a23 */ /* 0x000fe40000010803 */
[----:B-1----:R-:W-:-:S05]  /*71d0*/  FFMA.FTZ R2, R235, c[0x0][0x2d0], -R0 ;  /* 0x0000b400eb027a23 */ /* 0x002fca0000010800 */
[----:B------:R1:W-:Y:S01]  /*71e0*/  MUFU.EX2 R9, R2 ;  /* 0x0000000200097308 */ /* 0x0003e20000000800 */
[----:B------:R-:W-:Y:S01]  /*71f0*/  MOV R129, R160 ;  /* 0x000000a000817202 */ /* 0x000fe20000000f00 */
[----:B-1----:R-:W-:-:S06]  /*7200*/  FFMA.FTZ R2, R233, c[0x0][0x2d0], -R0 ;  /* 0x0000b400e9027a23 */ /* 0x002fcc0000010800 */
[----:B------:R1:W1:Y:S01]  /*7210*/  MUFU.EX2 R10, R2 ;  /* 0x00000002000a7308 */ /* 0x0002620000000800 */
[----:B------:R-:W-:Y:S01]  /*7220*/  IMAD.MOV.U32 R160, RZ, RZ, R161 ;  /* 0x000000ffffa07224 */ /* 0x000fe200078e00a1 */
[----:B------:R-:W-:-:S06]  /*7230*/  MOV R161, R185 ;  /* 0x000000b900a17202 */ /* 0x000fcc0000000f00 */
[----:B------:R2:W2:Y:S01]  /*7240*/  MUFU.EX2 R18, R3 ;  /* 0x0000000300127308 */ /* 0x0004a20000000800 */
[----:B-1----:R-:W-:-:S07]  /*7250*/  FFMA.FTZ R2, R231, c[0x0][0x2d0], -R0 ;  /* 0x0000b400e7027a23 */ /* 0x002fce0000010800 */
[----:B------:R1:W-:Y:S01]  /*7260*/  MUFU.EX2 R13, R2 ;  /* 0x00000002000d7308 */ /* 0x0003e20000000800 */
[----:B--2---:R-:W-:-:S07]  /*7270*/  FFMA.FTZ R3, R232, c[0x0][0x2d0], -R0 ;  /* 0x0000b400e8037a23 */ /* 0x004fce0000010800 */
[----:B------:R-:W2:Y:S01]  /*7280*/  MUFU.EX2 R12, R3 ;  /* 0x00000003000c7308 */ /* 0x000ea20000000800 */
[----:B-1----:R-:W-:Y:S02]  /*7290*/  FADD.FTZ R2, R228, R4 ;  /* 0x00000004e4027221 */ /* 0x002fe40000010000 */
[----:B------:R-:W1:Y:S01]  /*72a0*/  LDSM.16.MT88.4 R4, [R239+0x3900] ;  /* 0x00390000ef04783b */ /* 0x000e620000004200 */
        /* <DEDUP_REMOVED lines=16> */
[----:B---3--:R-:W-:Y:S01]  /*73b0*/  F2FP.BF16.PACK_AB R128, R22, R19 ;  /* 0x000000131680723e */ /* 0x008fe200000010ff */
[----:B------:R-:W-:Y:S01]  /*73c0*/  IMAD.MOV.U32 R185, RZ, RZ, R186 ;  /* 0x000000ffffb97224 */ /* 0x000fe200078e00ba */
[----:B------:R-:W-:Y:S02]  /*73d0*/  F2FP.BF16.PACK_AB R129, R17, R15 ;  /* 0x0000000f1181723e */ /* 0x000fe400000010ff */
[----:B------:R-:W-:-:S02]  /*73e0*/  F2FP.BF16.PACK_AB R130, R24, R23 ;  /* 0x000000171882723e */ /* 0x000fc400000010ff */
[----:B------:R-:W-:Y:S02]  /*73f0*/  F2FP.BF16.PACK_AB R131, R20, R21 ;  /* 0x000000151483723e */ /* 0x000fe400000010ff */
[----:B------:R-:W-:Y:S02]  /*7400*/  F2FP.BF16.PACK_AB R124, R14, R11 ;  /* 0x0000000b0e7c723e */ /* 0x000fe400000010ff */
[----:B------:R-:W-:Y:S02]  /*7410*/  F2FP.BF16.PACK_AB R125, R10, R9 ;  /* 0x000000090a7d723e */ /* 0x000fe400000010ff */
[----:B------:R-:W-:Y:S02]  /*7420*/  F2FP.BF16.PACK_AB R126, R18, R16 ;  /* 0x00000010127e723e */ /* 0x000fe400000010ff */
[----:B--2---:R-:W-:Y:S01]  /*7430*/  F2FP.BF16.PACK_AB R127, R13, R12 ;  /* 0x0000000c0d7f723e */ /* 0x004fe200000010ff */
[----:B------:R-:W-:Y:S01]  /*7440*/  FADD.FTZ R0, R173, R172 ;  /* 0x000000acad007221 */ /* 0x000fe20000010000 */
[----:B------:R-:W-:Y:S01]  /*7450*/  MOV R186, R187 ;  /* 0x000000bb00ba7202 */ /* 0x000fe20000000f00 */
[----:B------:R-:W-:Y:S01]  /*7460*/  IMAD.MOV.U32 R187, RZ, RZ, R241 ;  /* 0x000000ffffbb7224 */ /* 0x000fe200078e00f1 */
[-C--:B----4-:R-:W-:Y:S01]  /*7470*/  HMMA.16816.F32.BF16 R144, R128, R148.reuse, R144 ;  /* 0x000000948090723c */ /* 0x090fe20000041890 */
[----:B------:R-:W-:Y:S01]  /*7480*/  IMAD.MOV.U32 R99, RZ, RZ, R174 ;  /* 0x000000ffff637224 */ /* 0x000fe200078e00ae */
[----:B------:R-:W-:Y:S01]  /*7490*/  MOV R184, R175 ;  /* 0x000000af00b87202 */ /* 0x000fe20000000f00 */
[----:B------:R-:W-:Y:S01]  /*74a0*/  FADD.FTZ R3, R70, R0 ;  /* 0x0000000046037221 */ /* 0x000fe20000010000 */
[----:B------:R-:W-:Y:S01]  /*74b0*/  MOV R0, R187 ;  /* 0x000000bb00007202 */ /* 0x000fe20000000f00 */
[----:B------:R-:W2:Y:S03]  /*74c0*/  LDSM.16.MT88.4 R172, [R240+0x1900] ;  /* 0x00190000f0ac783b */ /* 0x000ea60000004200 */
[----:B------:R-:W-:Y:S01]  /*74d0*/  HMMA.16816.F32.BF16 R156, R124, R148, R156 ;  /* 0x000000947c9c723c */ /* 0x000fe2000004189c */
[----:B------:R-:W-:Y:S01]  /*74e0*/  MOV R234, R99 ;  /* 0x0000006300ea7202 */ /* 0x000fe20000000f00 */
[----:B------:R-:W-:Y:S01]  /*74f0*/  FADD.FTZ R0, R0, R8 ;  /* 0x0000000800007221 */ /* 0x000fe20000010000 */
[----:B------:R-:W-:-:S05]  /*7500*/  MOV R71, R160 ;  /* 0x000000a000477202 */ /* 0x000fca0000000f00 */
[-C--:B------:R-:W-:Y:S01]  /*7510*/  HMMA.16816.F32.BF16 R164, R124, R150.reuse, R164 ;  /* 0x000000967ca4723c */ /* 0x080fe200000418a4 */
[----:B------:R-:W-:Y:S01]  /*7520*/  IMAD.MOV.U32 R228, RZ, RZ, R184 ;  /* 0x000000ffffe47224 */ /* 0x000fe200078e00b8 */
[----:B------:R-:W3:Y:S04]  /*7530*/  LDSM.16.MT88.4 R160, [R238+0x1900] ;  /* 0x00190000eea0783b */ /* 0x000ee80000004200 */
[----:B------:R-:W-:Y:S02]  /*7540*/  LDSM.16.MT88.4 R96, [R238+0x3900] ;  /* 0x00390000ee60783b */ /* 0x000fe40000004200 */
[----:B------:R-:W-:Y:S01]  /*7550*/  HMMA.16816.F32.BF16 R148, R128, R150, R28 ;  /* 0x000000968094723c */ /* 0x000fe2000004181c */
[----:B------:R-:W-:Y:S01]  /*7560*/  UISETP.LT.AND UP0, UPT, URZ, UR5, UPT ;  /* 0x000000053f00728c */ /* 0x000fe2000bf01270 */
[----:B------:R4:W5:Y:S01]  /*7570*/  LDL.LU R241, [R1+0x94] ;  /* 0x0000940001f17983 */ /* 0x0009620000300800 */
[----:B------:R-:W-:-:S02]  /*7580*/  FADD.FTZ R0, R234, R0 ;  /* 0x00000000ea007221 */ /* 0x000fc40000010000 */
[----:B------:R-:W-:-:S03]  /*7590*/  FADD.FTZ R2, R228, R2 ;  /* 0x00000002e4027221 */ /* 0x000fc60000010000 */
[-C--:B-1----:R-:W-:Y:S01]  /*75a0*/  HMMA.16816.F32.BF16 R120, R124, R4.reuse, R120 ;  /* 0x000000047c78723c */ /* 0x082fe20000041878 */
[----:B------:R-:W-:Y:S01]  /*75b0*/  IMAD.MOV.U32 R30, RZ, RZ, R186 ;  /* 0x000000ffff1e7224 */ /* 0x000fe200078e00ba */
[----:B------:R-:W-:Y:S01]  /*75c0*/  MOV R31, R185 ;  /* 0x000000b9001f7202 */ /* 0x000fe20000000f00 */
[----:B------:R4:W5:Y:S02]  /*75d0*/  LDL.LU R236, [R1+0x90] ;  /* 0x0000900001ec7983 */ /* 0x0009640000300800 */
[----:B------:R-:W-:Y:S02]  /*75e0*/  FADD.FTZ R8, R30, R3 ;  /* 0x000000031e087221 */ /* 0x000fe40000010000 */
[----:B------:R-:W-:Y:S01]  /*75f0*/  FADD.FTZ R3, R31, R25 ;  /* 0x000000191f037221 */ /* 0x000fe20000010000 */
[----:B------:R-:W-:Y:S01]  /*7600*/  HMMA.16816.F32.BF16 R116, R128, R4, R116 ;  /* 0x000000048074723c */ /* 0x000fe20000041874 */
[----:B------:R-:W-:Y:S01]  /*7610*/  FADD.FTZ R8, R225, R8 ;  /* 0x00000008e1087221 */ /* 0x000fe20000010000 */
[----:B------:R-:W-:Y:S01]  /*7620*/  MOV R27, R71 ;  /* 0x00000047001b7202 */ /* 0x000fe20000000f00 */
[----:B------:R-:W1:Y:S04]  /*7630*/  LDSM.16.MT88.4 R184, [R239+0x1900] ;  /* 0x00190000efb8783b */ /* 0x000e680000004200 */
        /* <DEDUP_REMOVED lines=44> */
[----:B------:R1:W-:Y:S01]  /*7900*/  STL [R1+0x64], R0 ;  /* 0x0000640001007387 */ /* 0x0003e20000100800 */
[----:B------:R-:W-:Y:S01]  /*7910*/  FADD.FTZ R5, R20, R2 ;  /* 0x0000000214057221 */ /* 0x000fe20000010000 */
[----:B------:R-:W-:Y:S01]  /*7920*/  UIADD3 UR10, UR6, -0x2, URZ ;  /* 0xfffffffe060a7890 */ /* 0x000fe2000fffe03f */
[----:B------:R-:W-:Y:S01]  /*7930*/  FADD.FTZ R2, R18, R3 ;  /* 0x0000000312027221 */ /* 0x000fe20000010000 */
[----:B------:R-:W-:Y:S02]  /*7940*/  USEL UR5, URZ, UR5, !UP0 ;  /* 0x000000053f057287 */ /* 0x000fe4000c000000 */
[----:B------:R4:W-:Y:S02]  /*7950*/  STL [R1+0x74], R5 ;  /* 0x0000740501007387 */ /* 0x0009e40000100800 */
[----:B------:R-:W-:-:S06]  /*7960*/  UISETP.GE.AND UP0, UPT, UR10, UR5, UPT ;  /* 0x000000050a00728c */ /* 0x000fcc000bf06270 */
[----:B------:R-:W-:Y:S01]  /*7970*/  PLOP3.LUT P0, PT, PT, PT, UP0, 0x80, 0x0 ;  /* 0x000000000000781c */ /* 0x000fe20003f0f008 */
[----:B-1----:R-:W-:-:S05]  /*7980*/  FADD.FTZ R0, R13, R4 ;  /* 0x000000040d007221 */ /* 0x002fca0000010000 */
[----:B------:R4:W-:Y:S04]  /*7990*/  STL [R1+0x6c], R0 ;  /* 0x00006c0001007387 */ /* 0x0009e80000100800 */
[----:B------:R4:W-:Y:S01]  /*79a0*/  STL [R1+0x70], R2 ;  /* 0x0000700201007387 */ /* 0x0009e20000100800 */
[-C--:B--2---:R-:W-:Y:S08]  /*79b0*/  HMMA.16816.F32.BF16 R168, R128, R172.reuse, R168 ;  /* 0x000000ac80a8723c */ /* 0x084ff000000418a8 */
[C---:B------:R-:W-:Y:S08]  /*79c0*/  HMMA.16816.F32.BF16 R192, R124.reuse, R172, R192 ;  /* 0x000000ac7cc0723c */ /* 0x040ff000000418c0 */
[-C--:B------:R-:W-:Y:S08]  /*79d0*/  HMMA.16816.F32.BF16 R196, R124, R174.reuse, R196 ;  /* 0x000000ae7cc4723c */ /* 0x080ff000000418c4 */
[C---:B------:R-:W-:Y:S08]  /*79e0*/  HMMA.16816.F32.BF16 R172, R128.reuse, R174, R76 ;  /* 0x000000ae80ac723c */ /* 0x040ff0000004184c */
[-C--:B---3--:R-:W-:Y:S08]  /*79f0*/  HMMA.16816.F32.BF16 R152, R128, R160.reuse, R152 ;  /* 0x000000a08098723c */ /* 0x088ff00000041898 */
        /* <DEDUP_REMOVED lines=19> */
[-C--:B------:R-:W-:Y:S08]  /*7b30*/  HMMA.16816.F32.BF16 R124, R124, R6.reuse, R60 ;  /* 0x000000067c7c723c */ /* 0x080ff0000004183c */
[----:B------:R-:W-:Y:S01]  /*7b40*/  HMMA.16816.F32.BF16 R128, R128, R6, R64 ;  /* 0x000000068080723c */ /* 0x000fe20000041840 */
[----:B------:R-:W-:Y:S07]  /*7b50*/  @!P0 BRA `(.L_x_1792) ;  /* 0x000055d000008947 */ /* 0x000fee0003800000 */
[----:B----4-:R-:W2:Y:S04]  /*7b60*/  LDL.LU R136, [R1+0x5c] ;  /* 0x00005c0001887983 */ /* 0x010ea80000300800 */
[----:B------:R-:W2:Y:S04]  /*7b70*/  LDL R26, [R1+0x60] ;  /* 0x00006000011a7983 */ /* 0x000ea80000100800 */
[----:B------:R-:W3:Y:S04]  /*7b80*/  LDL R235, [R1+0x7c] ;  /* 0x00007c0001eb7983 */ /* 0x000ee80000100800 */
[----:B------:R-:W4:Y:S04]  /*7b90*/  LDL R27, [R1+0x8c] ;  /* 0x00008c00011b7983 */ /* 0x000f280000100800 */
[----:B------:R-:W4:Y:S01]  /*7ba0*/  LDL R135, [R1+0x84] ;  /* 0x0000840001877983 */ /* 0x000f220000100800 */
[----:B------:R-:W-:-:S02]  /*7bb0*/  PLOP3.LUT P1, PT, PT, PT, UP1, 0x80, 0x0 ;  /* 0x000000000000781c */ /* 0x000fc40003f2f018 */
[----:B------:R-:W-:Y:S01]  /*7bc0*/  PLOP3.LUT P0, PT, PT, PT, UP1, 0x80, 0x0 ;  /* 0x000000000000781c */ /* 0x000fe20003f0f018 */
[----:B------:R-:W-:Y:S02]  /*7bd0*/  IMAD.MOV.U32 R133, RZ, RZ, R138 ;  /* 0x000000ffff857224 */ /* 0x000fe400078e008a */
[----:B------:R-:W-:Y:S02]  /*7be0*/  IMAD.MOV.U32 R132, RZ, RZ, R139 ;  /* 0x000000ffff847224 */ /* 0x000fe400078e008b */
[----:B------:R-:W-:Y:S01]  /*7bf0*/  IMAD.MOV.U32 R140, RZ, RZ, R134 ;  /* 0x000000ffff8c7224 */ /* 0x000fe200078e0086 */
[----:B------:R-:W-:Y:S01]  /*7c00*/  UMOV UR4, 0xffffffc0 ;  /* 0xffffffc000047882 */ /* 0x000fe20000000000 */
[C---:B--2---:R-:W-:Y:S01]  /*7c10*/  SHF.L.U64.HI R0, R26.reuse, 0x1, R136 ;  /* 0x000000011a007819 */ /* 0x044fe20000010288 */
[----:B------:R-:W-:-:S04]  /*7c20*/  IMAD.SHL.U32 R4, R26, 0x2, RZ ;  /* 0x000000021a047824 */ /* 0x000fc800078e00ff */
[----:B------:R3:W-:Y:S01]  /*7c30*/  STL [R1+0x48], R0 ;  /* 0x0000480001007387 */ /* 0x0007e20000100800 */
[C---:B----4-:R-:W-:Y:S02]  /*7c40*/  SHF.L.U64.HI R3, R135.reuse, 0x1, R27 ;  /* 0x0000000187037819 */ /* 0x050fe4000001021b */
[----:B------:R-:W-:Y:S01]  /*7c50*/  SHF.L.U32 R2, R135, 0x1, RZ ;  /* 0x0000000187027819 */ /* 0x000fe200000006ff */
[----:B------:R1:W-:Y:S04]  /*7c60*/  STL [R1+0x88], R4 ;  /* 0x0000880401007387 */ /* 0x0003e80000100800 */
[----:B------:R1:W-:Y:S01]  /*7c70*/  STL [R1+0x44], R3 ;  /* 0x0000440301007387 */ /* 0x0003e20000100800 */
[----:B---3--:R-:W-:-:S03]  /*7c80*/  @P1 IMAD.HI.U32 R0, R235, c[0x0][0x2c8], RZ ;  /* 0x0000b200eb001a27 */ /* 0x008fc600078e00ff */
[----:B------:R1:W-:Y:S02]  /*7c90*/  STL [R1+0x40], R2 ;  /* 0x0000400201007387 */ /* 0x0003e40000100800 */
[----:B------:R-:W-:-:S05]  /*7ca0*/  @P0 SHF.R.U32.HI R0, RZ, c[0x0][0x2cc], R0 ;  /* 0x0000b300ff000a19 */ /* 0x000fca0000011600 */
[----:B------:R1:W-:Y:S01]  /*7cb0*/  @P0 STL [R1+0x78], R0 ;  /* 0x0000780001000387 */ /* 0x0003e20000100800 */
[----:B------:R-:W-:-:S03]  /*7cc0*/  MOV R136, R137 ;  /* 0x0000008900887202 */ /* 0x000fc60000000f00 */
.L_x_1795:
[----:B-1----:R-:W2:Y:S01]  /*7cd0*/  LDL R3, [R1+0x8] ;  /* 0x0000080001037983 */ /* 0x002ea20000100800 */
[----:B------:R-:W-:Y:S04]  /*7ce0*/  DEPBAR.LE SB0, 0x0 ;  /* 0x000080000000791a */ /* 0x000fe80000000000 */
[----:B------:R-:W3:Y:S04]  /*7cf0*/  LDL R2, [R1+0x4] ;  /* 0x0000040001027983 */ /* 0x000ee80000100800 */
[----:B------:R-:W-:Y:S01]  /*7d00*/  BAR.SYNC.DEFER_BLOCKING 0x0 ;  /* 0x0000000000007b1d */ /* 0x000fe20000010000 */
[----:B------:R-:W-:Y:S05]  /*7d10*/  ISETP.LE.AND P0, PT, RZ, UR10, PT ;  /* 0x0000000aff007c0c */ /* 0x000fea000bf03270 */
[----:B------:R-:W4:Y:S04]  /*7d20*/  LDL R0, [R1] ;  /* 0x0000000001007983 */ /* 0x000f280000100800 */
[----:B-----5:R1:W1:Y:S04]  /*7d30*/  LDSM.16.M88.4 R64, [R243+0x8100] ;  /* 0x00810000f340783b */ /* 0x0202680000000200 */
        /* <DEDUP_REMOVED lines=8> */
[----:B--2---:R2:W1:Y:S04]  /*7dc0*/  LDSM.16.M88.4 R224, [R3] ;  /* 0x0000000003e0783b */ /* 0x0044680000000200 */
[----:B---3--:R2:W3:Y:S04]  /*7dd0*/  LDSM.16.M88.4 R228, [R2] ;  /* 0x0000000002e4783b */ /* 0x0084e80000000200 */
[----:B----4-:R2:W4:Y:S01]  /*7de0*/  LDSM.16.M88.4 R232, [R0] ;  /* 0x0000000000e8783b */ /* 0x0105220000000200 */
[----:B------:R-:W-:-:S05]  /*7df0*/  @!P0 BRA `(.L_x_1793) ;  /* 0x0000038000008947 */ /* 0x000fca0003800000 */
[----:B------:R-:W5:Y:S01]  /*7e00*/  LDL R4, [R1+0x58] ;  /* 0x0000580001047983 */ /* 0x000f620000100800 */
[----:B------:R-:W-:Y:S03]  /*7e10*/  SEL R25, RZ, 0x10, P5 ;  /* 0x00000010ff197807 */ /* 0x000fe60002800000 */
[----:B--2---:R-:W2:Y:S04]  /*7e20*/  LDL R5, [R1+0x4c] ;  /* 0x00004c0001057983 */ /* 0x004ea80000100800 */
[----:B----4-:R-:W4:Y:S04]  /*7e30*/  LDL R27, [R1+0x88] ;  /* 0x00008800011b7983 */ /* 0x010f280000100800 */
[----:B---3--:R-:W3:Y:S04]  /*7e40*/  LDL R28, [R1+0x40] ;  /* 0x00004000011c7983 */ /* 0x008ee80000100800 */
[----:B------:R-:W3:Y:S04]  /*7e50*/  LDL R26, [R1+0x48] ;  /* 0x00004800011a7983 */ /* 0x000ee80000100800 */
[----:B------:R-:W3:Y:S04]  /*7e60*/  LDL R24, [R1+0x44] ;  /* 0x0000440001187983 */ /* 0x000ee80000100800 */
[----:B------:R-:W3:Y:S01]  /*7e70*/  LDL R23, [R1+0x50] ;  /* 0x0000500001177983 */ /* 0x000ee20000100800 */
[----:B-----5:R-:W-:Y:S01]  /*7e80*/  SHF.R.S32.HI R0, RZ, 0x1f, R4 ;  /* 0x0000001fff007819 */ /* 0x020fe20000011404 */
[----:B------:R-:W-:Y:S04]  /*7e90*/  IMAD.WIDE.U32 R2, R4, c[0x0][0x208], RZ ;  /* 0x0000820004027a25 */ /* 0x000fe800078e00ff */
[----:B------:R-:W-:Y:S04]  /*7ea0*/  IMAD R0, R0, c[0x0][0x208], RZ ;  /* 0x0000820000007a24 */ /* 0x000fe800078e02ff */
[----:B------:R-:W-:Y:S01]  /*7eb0*/  IMAD R0, R4, c[0x0][0x20c], R0 ;  /* 0x0000830004007a24 */ /* 0x000fe200078e0200 */
[----:B--2---:R-:W-:Y:S03]  /*7ec0*/  SHF.R.S32.HI R4, RZ, 0x1f, R5 ;  /* 0x0000001fff047819 */ /* 0x004fe60000011405 */
        /* <DEDUP_REMOVED lines=8> */
[----:B------:R-:W4:Y:S04]  /*7f50*/  SHFL.IDX PT, R10, R2, 0x1, 0x181f ;  /* 0x00381f00020a7f89 */ /* 0x000f2800000e0000 */
[----:B------:R-:W2:Y:S04]  /*7f60*/  SHFL.IDX PT, R3, R2, RZ, 0x181f ;  /* 0x00181fff02037589 */ /* 0x000ea800000e0000 */
[----:B------:R-:W5:Y:S04]  /*7f70*/  SHFL.IDX PT, R4, R0, RZ, 0x181f ;  /* 0x00181fff00047589 */ /* 0x000f6800000e0000 */
[----:B------:R-:W1:Y:S04]  /*7f80*/  SHFL.IDX PT, R5, R0, 0x1, 0x181f ;  /* 0x00381f0000057f89 */ /* 0x000e6800000e0000 */
[----:B------:R-:W1:Y:S04]  /*7f90*/  SHFL.IDX PT, R6, R2, 0x2, 0x181f ;  /* 0x00581f0002067f89 */ /* 0x000e6800000e0000 */
[----:B------:R-:W1:Y:S04]  /*7fa0*/  SHFL.IDX PT, R7, R0, 0x2, 0x181f ;  /* 0x00581f0000077f89 */ /* 0x000e6800000e0000 */
[----:B------:R-:W1:Y:S01]  /*7fb0*/  SHFL.IDX PT, R22, R2, 0x3, 0x181f ;  /* 0x00781f0002167f89 */ /* 0x000e6200000e0000 */
[-C--:B----4-:R-:W-:Y:S03]  /*7fc0*/  IADD3 R12, P2, R10, R27.reuse, RZ ;  /* 0x0000001b0a0c7210 */ /* 0x090fe60007f5e0ff */
[----:B------:R-:W4:Y:S01]  /*7fd0*/  SHFL.IDX PT, R0, R0, 0x3, 0x181f ;  /* 0x00781f0000007f89 */ /* 0x000f2200000e0000 */
[CC--:B--2---:R-:W-:Y:S02]  /*7fe0*/  IADD3 R20, P1, R3.reuse, R27.reuse, RZ ;  /* 0x0000001b03147210 */ /* 0x0c4fe40007f3e0ff */
[-C--:B---3--:R-:W-:Y:S03]  /*7ff0*/  IADD3 R14, P0, R3, R28.reuse, RZ ;  /* 0x0000001c030e7210 */ /* 0x088fe60007f1e0ff */
[----:B-----5:R-:W-:Y:S01]  /*8000*/  IMAD.X R21, R4, 0x1, R26, P1 ;  /* 0x0000000104157824 */ /* 0x020fe200008e061a */
[-C--:B------:R-:W-:Y:S01]  /*8010*/  IADD3 R10, P1, R10, R28.reuse, RZ ;  /* 0x0000001c0a0a7210 */ /* 0x080fe20007f3e0ff */
[----:B------:R-:W-:Y:S02]  /*8020*/  IMAD.X R15, R4, 0x1, R24, P0 ;  /* 0x00000001040f7824 */ /* 0x000fe400000e0618 */
[C---:B-1----:R-:W-:Y:S01]  /*8030*/  IMAD.X R13, R5.reuse, 0x1, R26, P2 ;  /* 0x00000001050d7824 */ /* 0x042fe200010e061a */
[----:B------:R1:W-:Y:S01]  /*8040*/  LDGSTS.E.BYPASS.LTC128B.128 [R23], [R20.64], !P6 ;  /* 0x0000000014177fae */ /* 0x0003e2000f101d4e */
[CC--:B------:R-:W-:Y:S01]  /*8050*/  IADD3 R8, P0, R6.reuse, R27.reuse, RZ ;  /* 0x0000001b06087210 */ /* 0x0c0fe20007f1e0ff */
[----:B------:R-:W-:Y:S01]  /*8060*/  IMAD.X R11, R5, 0x1, R24, P1 ;  /* 0x00000001050b7824 */ /* 0x000fe200008e0618 */
[----:B------:R-:W-:Y:S01]  /*8070*/  IADD3 R6, P2, R6, R28, RZ ;  /* 0x0000001c06067210 */ /* 0x000fe20007f5e0ff */
[----:B------:R1:W-:Y:S02]  /*8080*/  LDGSTS.E.BYPASS.LTC128B.128 [R23+0x2000], [R14.64], !P5 ;  /* 0x020000000e177fae */ /* 0x0003e4000e901d4e */
[C---:B------:R-:W-:Y:S02]  /*8090*/  IMAD.X R9, R7.reuse, 0x1, R26, P0 ;  /* 0x0000000107097824 */ /* 0x040fe400000e061a */
[----:B------:R1:W-:Y:S01]  /*80a0*/  LDGSTS.E.BYPASS.LTC128B.128 [R23+0x800], [R12.64], !P6 ;  /* 0x008000000c177fae */ /* 0x0003e2000f101d4e */
[----:B------:R-:W-:Y:S01]  /*80b0*/  IMAD.X R7, R7, 0x1, R24, P2 ;  /* 0x0000000107077824 */ /* 0x000fe200010e0618 */
[----:B------:R-:W-:Y:S02]  /*80c0*/  IADD3 R4, P2, R22, R27, RZ ;  /* 0x0000001b16047210 */ /* 0x000fe40007f5e0ff */
[----:B------:R1:W-:Y:S01]  /*80d0*/  LDGSTS.E.BYPASS.LTC128B.128 [R23+0x2800], [R10.64], !P5 ;  /* 0x028000000a177fae */ /* 0x0003e2000e901d4e */
[C---:B------:R-:W-:Y:S02]  /*80e0*/  IADD3 R2, -R25.reuse, 0x10, RZ ;  /* 0x0000001019027810 */ /* 0x040fe40007ffe1ff */
[----:B----4-:R-:W-:Y:S01]  /*80f0*/  IMAD.X R5, R0, 0x1, R26, P2 ;  /* 0x0000000100057824 */ /* 0x010fe200010e061a */
[----:B------:R1:W-:Y:S01]  /*8100*/  LDGSTS.E.BYPASS.LTC128B.128 [R23+0x1000], [R8.64], !P6 ;  /* 0x0100000008177fae */ /* 0x0003e2000f101d4e */
[----:B------:R-:W-:Y:S02]  /*8110*/  ISETP.NE.U32.AND P2, PT, R25, RZ, PT ;  /* 0x000000ff1900720c */ /* 0x000fe40003f45070 */
[----:B------:R-:W-:Y:S01]  /*8120*/  LOP3.LUT R2, R2, 0xf, RZ, 0xc0, !PT ;  /* 0x0000000f02027812 */ /* 0x000fe200078ec0ff */
[----:B------:R1:W-:Y:S03]  /*8130*/  LDGSTS.E.BYPASS.LTC128B.128 [R23+0x3000], [R6.64], !P5 ;  /* 0x0300000006177fae */ /* 0x0003e6000e901d4e */
[----:B------:R-:W-:Y:S01]  /*8140*/  IADD3 R2, P1, P0, R2, R22, R28 ;  /* 0x0000001602027210 */ /* 0x000fe2000783e01c */
[----:B------:R1:W-:Y:S03]  /*8150*/  LDGSTS.E.BYPASS.LTC128B.128 [R23+0x1800], [R4.64], !P6 ;  /* 0x0180000004177fae */ /* 0x0003e6000f101d4e */
[----:B------:R-:W-:Y:S05]  /*8160*/  IADD3.X R3, RZ, R0, R24, P1, P0 ;  /* 0x00000000ff037210 */ /* 0x000fea0000fe0418 */
[----:B------:R1:W-:Y:S04]  /*8170*/  LDGSTS.E.BYPASS.LTC128B.128.ZFILL [R23+0x3800], [R2.64], P2 ;  /* 0x0380000002177fae */ /* 0x0003e80009141d4e */
.L_x_1793:
[-C--:B-1----:R-:W-:Y:S01]  /*8180*/  HMMA.16816.F32.BF16 R4, R64, R16.reuse, RZ ;  /* 0x000000104004723c */ /* 0x082fe200000418ff */
[----:B------:R-:W0:Y:S01]  /*8190*/  LDGDEPBAR ;  /* 0x00000000000079af */ /* 0x000e220000000000 */
[----:B------:R-:W-:Y:S06]  /*81a0*/  UISETP.GE.AND UP0, UPT, UR10, 0x1, UPT ;  /* 0x000000010a00788c */ /* 0x000fec000bf06270 */
[C---:B------:R-:W-:Y:S01]  /*81b0*/  HMMA.16816.F32.BF16 R8, R60.reuse, R16, RZ ;  /* 0x000000103c08723c */ /* 0x040fe200000418ff */
[----:B------:R-:W-:Y:S07]  /*81c0*/  PLOP3.LUT P0, PT, PT, PT, UP0, 0x80, 0x0 ;  /* 0x000000000000781c */ /* 0x000fee0003f0f008 */
        /* <DEDUP_REMOVED lines=24> */
[----:B------:R-:W5:Y:S07]  /*8350*/  LDSM.16.M88.4 R224, [R244+0xa100] ;  /* 0x00a10000f4e0783b */ /* 0x000f6e0000000200 */
[-C--:B---3--:R-:W-:Y:S08]  /*8360*/  HMMA.16816.F32.BF16 R36, R212, R228.reuse, R36 ;  /* 0x000000e4d424723c */ /* 0x088ff00000041824 */
[C---:B------:R-:W-:Y:S08]  /*8370*/  HMMA.16816.F32.BF16 R40, R220.reuse, R228, R40 ;  /* 0x000000e4dc28723c */ /* 0x040ff00000041828 */
[-C--:B------:R-:W-:Y:S08]  /*8380*/  HMMA.16816.F32.BF16 R44, R220, R230.reuse, R44 ;  /* 0x000000e6dc2c723c */ /* 0x080ff0000004182c */
[C---:B------:R-:W-:Y:S01]  /*8390*/  HMMA.16816.F32.BF16 R48, R212.reuse, R230, R48 ;  /* 0x000000e6d430723c */ /* 0x040fe20000041830 */
[----:B------:R-:W-:Y:S07]  /*83a0*/  LDSM.16.M88.4 R228, [R242+0x5900] ;  /* 0x00590000f2e4783b */ /* 0x000fee0000000200 */
[-C--:B----4-:R-:W-:Y:S08]  /*83b0*/  HMMA.16816.F32.BF16 R52, R212, R232.reuse, R52 ;  /* 0x000000e8d434723c */ /* 0x090ff00000041834 */
[C---:B------:R-:W-:Y:S08]  /*83c0*/  HMMA.16816.F32.BF16 R56, R220.reuse, R232, R56 ;  /* 0x000000e8dc38723c */ /* 0x040ff00000041838 */
[-C--:B------:R-:W-:Y:S01]  /*83d0*/  HMMA.16816.F32.BF16 R60, R220, R234.reuse, R60 ;  /* 0x000000eadc3c723c */ /* 0x080fe2000004183c */
[----:B------:R-:W-:Y:S07]  /*83e0*/  LDSM.16.M88.4 R220, [R242+0x5100] ;  /* 0x00510000f2dc783b */ /* 0x000fee0000000200 */
[----:B------:R-:W-:Y:S01]  /*83f0*/  HMMA.16816.F32.BF16 R64, R212, R234, R64 ;  /* 0x000000ead440723c */ /* 0x000fe20000041840 */
[----:B------:R-:W3:Y:S07]  /*8400*/  LDSM.16.M88.4 R212, [R242+0x4900] ;  /* 0x00490000f2d4783b */ /* 0x000eee0000000200 */
[-C--:B-1----:R-:W-:Y:S08]  /*8410*/  HMMA.16816.F32.BF16 R4, R208, R216.reuse, R4 ;  /* 0x000000d8d004723c */ /* 0x082ff00000041804 */
[C---:B-----5:R-:W-:Y:S08]  /*8420*/  HMMA.16816.F32.BF16 R8, R224.reuse, R216, R8 ;  /* 0x000000d8e008723c */ /* 0x060ff00000041808 */
        /* <DEDUP_REMOVED lines=16> */
[----:B------:R-:W-:Y:S07]  /*8530*/  LDSM.16.M88.4 R224, [R241+0x1000] ;  /* 0x00100000f1e0783b */ /* 0x000fee0000000200 */
[----:B------:R-:W-:Y:S01]  /*8540*/  HMMA.16816.F32.BF16 R64, R208, R230, R64 ;  /* 0x000000e6d040723c */ /* 0x000fe20000041840 */
[----:B------:R-:W4:Y:S07]  /*8550*/  LDSM.16.M88.4 R208, [R241+0x800] ;  /* 0x00080000f1d0783b */ /* 0x000f2e0000000200 */
[-C--:B-1----:R-:W-:Y:S01]  /*8560*/  HMMA.16816.F32.BF16 R4, R212, R216.reuse, R4 ;  /* 0x000000d8d404723c */ /* 0x082fe20000041804 */
[----:B------:R-:W1:Y:S07]  /*8570*/  LDSM.16.M88.4 R228, [R241+0x1800] ;  /* 0x00180000f1e4783b */ /* 0x000e6e0000000200 */
        /* <DEDUP_REMOVED lines=35> */
[----:B------:R-:W4:Y:S07]  /*87b0*/  LDSM.16.M88.4 R220, [R245+0xe100] ;  /* 0x00e10000f5dc783b */ /* 0x000f2e0000000200 */
[-C--:B---3--:R-:W-:Y:S08]  /*87c0*/  HMMA.16816.F32.BF16 R52, R208, R228.reuse, R52 ;  /* 0x000000e4d034723c */ /* 0x088ff00000041834 */
[C---:B------:R-:W-:Y:S08]  /*87d0*/  HMMA.16816.F32.BF16 R56, R224.reuse, R228, R56 ;  /* 0x000000e4e038723c */ /* 0x040ff00000041838 */
[-C--:B------:R-:W-:Y:S01]  /*87e0*/  HMMA.16816.F32.BF16 R60, R224, R230.reuse, R60 ;  /* 0x000000e6e03c723c */ /* 0x080fe2000004183c */
[----:B------:R-:W-:Y:S07]  /*87f0*/  LDSM.16.M88.4 R224, [R250] ;  /* 0x00000000fae0783b */ /* 0x000fee0000000200 */
[----:B------:R-:W-:Y:S01]  /*8800*/  HMMA.16816.F32.BF16 R64, R208, R230, R64 ;  /* 0x000000e6d040723c */ /* 0x000fe20000041840 */
[----:B------:R-:W3:Y:S07]  /*8810*/  LDSM.16.M88.4 R208, [R251] ;  /* 0x00000000fbd0783b */ /* 0x000eee0000000200 */
[-C--:B-1----:R-:W-:Y:S01]  /*8820*/  HMMA.16816.F32.BF16 R4, R212, R216.reuse, R4 ;  /* 0x000000d8d404723c */ /* 0x082fe20000041804 */
[----:B------:R-:W1:Y:S07]  /*8830*/  LDSM.16.M88.4 R228, [R249] ;  /* 0x00000000f9e4783b */ /* 0x000e6e0000000200 */
[C---:B----4-:R-:W-:Y:S08]  /*8840*/  HMMA.16816.F32.BF16 R8, R220.reuse, R216, R8 ;  /* 0x000000d8dc08723c */ /* 0x050ff00000041808 */
        /* <DEDUP_REMOVED lines=16> */
[----:B------:R-:W1:Y:S07]  /*8950*/  LDSM.16.M88.4 R220, [R242+0x6900] ;  /* 0x00690000f2dc783b */ /* 0x000e6e0000000200 */
[----:B------:R-:W-:Y:S01]  /*8960*/  HMMA.16816.F32.BF16 R64, R212, R230, R64 ;  /* 0x000000e6d440723c */ /* 0x000fe20000041840 */
[----:B------:R-:W5:Y:S07]  /*8970*/  LDSM.16.M88.4 R212, [R242+0x7100] ;  /* 0x00710000f2d4783b */ /* 0x000f6e0000000200 */
[-C--:B---3--:R-:W-:Y:S01]  /*8980*/  HMMA.16816.F32.BF16 R4, R208, R216.reuse, R4 ;  /* 0x000000d8d004723c */ /* 0x088fe20000041804 */
[----:B------:R-:W3:Y:S07]  /*8990*/  LDSM.16.M88.4 R228, [R242+0x7900] ;  /* 0x00790000f2e4783b */ /* 0x000eee0000000200 */
[C---:B----4-:R-:W-:Y:S08]  /*89a0*/  HMMA.16816.F32.BF16 R8, R224.reuse, R216, R8 ;  /* 0x000000d8e008723c */ /* 0x050ff00000041808 */
        /* <DEDUP_REMOVED lines=8> */
[-C--:B-----5:R-:W-:Y:S08]  /*8a30*/  HMMA.16816.F32.BF16 R36, R208, R212.reuse, R36 ;  /* 0x000000d4d024723c */ /* 0x0a0ff00000041824 */
[C---:B------:R-:W-:Y:S08]  /*8a40*/  HMMA.16816.F32.BF16 R40, R224.reuse, R212, R40 ;  /* 0x000000d4e028723c */ /* 0x040ff00000041828 */
[-C--:B------:R-:W-:Y:S08]  /*8a50*/  HMMA.16816.F32.BF16 R44, R224, R214.reuse, R44 ;  /* 0x000000d6e02c723c */ /* 0x080ff0000004182c */
[C---:B------:R-:W-:Y:S01]  /*8a60*/  HMMA.16816.F32.BF16 R48, R208.reuse, R214, R48 ;  /* 0x000000d6d030723c */ /* 0x040fe20000041830 */
[----:B------:R-:W4:Y:S07]  /*8a70*/  LDSM.16.M88.4 R212, [R248+0xe100] ;  /* 0x00e10000f8d4783b */ /* 0x000f2e0000000200 */
[-C--:B---3--:R-:W-:Y:S08]  /*8a80*/  HMMA.16816.F32.BF16 R52, R208, R228.reuse, R52 ;  /* 0x000000e4d034723c */ /* 0x088ff00000041834 */
[C---:B------:R-:W-:Y:S08]  /*8a90*/  HMMA.16816.F32.BF16 R56, R224.reuse, R228, R56 ;  /* 0x000000e4e038723c */ /* 0x040ff00000041838 */
[-C--:B------:R-:W-:Y:S08]  /*8aa0*/  HMMA.16816.F32.BF16 R60, R224, R230.reuse, R60 ;  /* 0x000000e6e03c723c */ /* 0x080ff0000004183c */
[----:B------:R-:W-:Y:S08]  /*8ab0*/  HMMA.16816.F32.BF16 R64, R208, R230, R64 ;  /* 0x000000e6d040723c */ /* 0x000ff00000041840 */
[-C--:B-1----:R-:W-:Y:S08]  /*8ac0*/  HMMA.16816.F32.BF16 R4, R216, R220.reuse, R4 ;  /* 0x000000dcd804723c */ /* 0x082ff00000041804 */
[C---:B----4-:R-:W-:Y:S08]  /*8ad0*/  HMMA.16816.F32.BF16 R8, R212.reuse, R220, R8 ;  /* 0x000000dcd408723c */ /* 0x050ff00000041808 */
        /* <DEDUP_REMOVED lines=8> */
[----:B--2---:R-:W1:Y:S01]  /*8b60*/  MUFU.TANH R0, R8 ;  /* 0x0000000800007308 */ /* 0x004e620000002400 */
        /* <DEDUP_REMOVED lines=13> */
[----:B-1----:R1:W-:Y:S08]  /*8c40*/  STL [R1+0xc], R0 ;  /* 0x00000c0001007387 */ /* 0x0023f00000100800 */
[----:B------:R2:W-:Y:S10]  /*8c50*/  MUFU.TANH R230, R7 ;  /* 0x0000000700e67308 */ /* 0x0005f40000002400 */
[----:B------:R-:W-:Y:S10]  /*8c60*/  MUFU.TANH R234, R9 ;  /* 0x0000000900ea7308 */ /* 0x000ff40000002400 */
[----:B------:R-:W3:Y:S01]  /*8c70*/  MUFU.TANH R2, R10 ;  /* 0x0000000a00027308 */ /* 0x000ee20000002400 */
[----:B--2---:R-:W2:Y:S09]  /*8c80*/  LDSM.16.M88.4 R4, [R241+0x2800] ;  /* 0x00280000f104783b */ /* 0x004eb20000000200 */
[----:B-1----:R1:W4:Y:S10]  /*8c90*/  MUFU.TANH R0, R11 ;  /* 0x0000000b00007308 */ /* 0x0023340000002400 */
[----:B------:R-:W-:Y:S01]  /*8ca0*/  MUFU.TANH R139, R16 ;  /* 0x00000010008b7308 */ /* 0x000fe20000002400 */
[----:B---3--:R-:W-:Y:S09]  /*8cb0*/  STL [R1+0x14], R2 ;  /* 0x0000140201007387 */ /* 0x008ff20000100800 */
[----:B------:R-:W-:Y:S01]  /*8cc0*/  MUFU.TANH R211, R18 ;  /* 0x0000001200d37308 */ /* 0x000fe20000002400 */
[----:B-1----:R-:W1:Y:S09]  /*8cd0*/  LDSM.16.M88.4 R8, [R241+0x3000] ;  /* 0x00300000f108783b */ /* 0x002e720000000200 */
[----:B------:R-:W-:Y:S01]  /*8ce0*/  MUFU.TANH R210, R19 ;  /* 0x0000001300d27308 */ /* 0x000fe20000002400 */
[----:B----4-:R3:W-:Y:S01]  /*8cf0*/  STL [R1+0x18], R0 ;  /* 0x0000180001007387 */ /* 0x0107e20000100800 */
[-C--:B--2---:R-:W-:Y:S08]  /*8d00*/  HMMA.16816.F32.BF16 R20, R216, R4.reuse, R20 ;  /* 0x00000004d814723c */ /* 0x084ff00000041814 */
[----:B------:R-:W-:Y:S01]  /*8d10*/  MUFU.TANH R233, R12 ;  /* 0x0000000c00e97308 */ /* 0x000fe20000002400 */
[C---:B------:R-:W-:Y:S09]  /*8d20*/  HMMA.16816.F32.BF16 R24, R212.reuse, R4, R24 ;  /* 0x00000004d418723c */ /* 0x040ff20000041818 */
[----:B------:R-:W-:Y:S01]  /*8d30*/  MUFU.TANH R232, R13 ;  /* 0x0000000d00e87308 */ /* 0x000fe20000002400 */
[-C--:B------:R-:W-:Y:S05]  /*8d40*/  HMMA.16816.F32.BF16 R28, R212, R6.reuse, R28 ;  /* 0x00000006d41c723c */ /* 0x080fea000004181c */
[----:B------:R-:W-:Y:S03]  /*8d50*/  FMUL.FTZ R21, R21, c[0x0][0x320] ;  /* 0x0000c80015157a20 */ /* 0x000fe60000410000 */
[C---:B------:R-:W-:Y:S01]  /*8d60*/  HMMA.16816.F32.BF16 R32, R216.reuse, R6, R32 ;  /* 0x00000006d820723c */ /* 0x040fe20000041820 */
[----:B---3--:R-:W2:Y:S01]  /*8d70*/  MUFU.TANH R0, R15 ;  /* 0x0000000f00007308 */ /* 0x008ea20000002400 */
[----:B------:R-:W3:Y:S01]  /*8d80*/  LDSM.16.M88.4 R4, [R241+0x3800] ;  /* 0x00380000f104783b */ /* 0x000ee20000000200 */
[----:B------:R-:W-:Y:S04]  /*8d90*/  DEPBAR.LE SB0, 0x0 ;  /* 0x000080000000791a */ /* 0x000fe80000000000 */
[----:B------:R-:W-:Y:S01]  /*8da0*/  FMUL.FTZ R22, R22, c[0x0][0x320] ;  /* 0x0000c80016167a20 */ /* 0x000fe20000410000 */
[-C--:B-1----:R-:W-:Y:S03]  /*8db0*/  HMMA.16816.F32.BF16 R36, R216, R8.reuse, R36 ;  /* 0x00000008d824723c */ /* 0x082fe60000041824 */
[----:B------:R-:W1:Y:S01]  /*8dc0*/  MUFU.TANH R16, R21 ;  /* 0x0000001500107308 */ /* 0x000e620000002400 */
[----:B------:R-:W-:Y:S01]  /*8dd0*/  BAR.SYNC.DEFER_BLOCKING 0x0 ;  /* 0x0000000000007b1d */ /* 0x000fe20000010000 */
[----:B------:R-:W-:Y:S02]  /*8de0*/  FMUL.FTZ R23, R23, c[0x0][0x320] ;  /* 0x0000c80017177a20 */ /* 0x000fe40000410000 */
[----:B------:R-:W-:Y:S01]  /*8df0*/  FMUL.FTZ R24, R24, c[0x0][0x320] ;  /* 0x0000c80018187a20 */ /* 0x000fe20000410000 */
[C---:B------:R-:W-:Y:S04]  /*8e00*/  HMMA.16816.F32.BF16 R40, R212.reuse, R8, R40 ;  /* 0x00000008d428723c */ /* 0x040fe80000041828 */
[----:B------:R-:W-:Y:S01]  /*8e10*/  FMUL.FTZ R28, R28, c[0x0][0x320] ;  /* 0x0000c8001c1c7a20 */ /* 0x000fe20000410000 */
[----:B------:R-:W4:Y:S01]  /*8e20*/  MUFU.TANH R19, R22 ;  /* 0x0000001600137308 */ /* 0x000f220000002400 */
[----:B------:R-:W-:Y:S02]  /*8e30*/  FMUL.FTZ R25, R25, c[0x0][0x320] ;  /* 0x0000c80019197a20 */ /* 0x000fe40000410000 */
[-C--:B------:R-:W-:Y:S01]  /*8e40*/  HMMA.16816.F32.BF16 R44, R212, R10.reuse, R44 ;  /* 0x0000000ad42c723c */ /* 0x080fe2000004182c */
[----:B--2---:R2:W-:Y:S03]  /*8e50*/  STL [R1+0x10], R0 ;  /* 0x0000100001007387 */ /* 0x0045e60000100800 */
[----:B------:R-:W-:Y:S02]  /*8e60*/  FMUL.FTZ R26, R26, c[0x0][0x320] ;  /* 0x0000c8001a1a7a20 */ /* 0x000fe40000410000 */
[----:B------:R-:W-:Y:S01]  /*8e70*/  FMUL.FTZ R29, R29, c[0x0][0x320] ;  /* 0x0000c8001d1d7a20 */ /* 0x000fe20000410000 */
[----:B------:R-:W1:Y:S01]  /*8e80*/  MUFU.TANH R18, R23 ;  /* 0x0000001700127308 */ /* 0x000e620000002400 */
[C---:B------:R-:W-:Y:S04]  /*8e90*/  HMMA.16816.F32.BF16 R48, R216.reuse, R10, R48 ;  /* 0x0000000ad830723c */ /* 0x040fe80000041830 */
[----:B------:R-:W-:Y:S02]  /*8ea0*/  FMUL.FTZ R37, R37, c[0x0][0x320] ;  /* 0x0000c80025257a20 */ /* 0x000fe40000410000 */
[----:B------:R-:W-:Y:S02]  /*8eb0*/  FMUL.FTZ R20, R20, c[0x0][0x320] ;  /* 0x0000c80014147a20 */ /* 0x000fe40000410000 */
[----:B------:R-:W-:Y:S01]  /*8ec0*/  FMUL.FTZ R30, R30, c[0x0][0x320] ;  /* 0x0000c8001e1e7a20 */ /* 0x000fe20000410000 */
[----:B------:R5:W1:Y:S01]  /*8ed0*/  MUFU.TANH R223, R24 ;  /* 0x0000001800df7308 */ /* 0x000a620000002400 */
[-C--:B---3--:R-:W-:Y:S03]  /*8ee0*/  HMMA.16816.F32.BF16 R52, R216, R4.reuse, R52 ;  /* 0x00000004d834723c */ /* 0x088fe60000041834 */
[----:B------:R-:W-:Y:S02]  /*8ef0*/  FMUL.FTZ R31, R31, c[0x0][0x320] ;  /* 0x0000c8001f1f7a20 */ /* 0x000fe40000410000 */
[----:B------:R-:W-:Y:S02]  /*8f00*/  FMUL.FTZ R32, R32, c[0x0][0x320] ;  /* 0x0000c80020207a20 */ /* 0x000fe40000410000 */
[----:B------:R-:W-:Y:S01]  /*8f10*/  FMUL.FTZ R46, R46, c[0x0][0x320] ;  /* 0x0000c8002e2e7a20 */ /* 0x000fe20000410000 */
[C---:B------:R-:W-:Y:S01]  /*8f20*/  HMMA.16816.F32.BF16 R56, R212.reuse, R4, R56 ;  /* 0x00000004d438723c */ /* 0x040fe20000041838 */
[----:B------:R3:W1:Y:S03]  /*8f30*/  MUFU.TANH R222, R25 ;  /* 0x0000001900de7308 */ /* 0x0006660000002400 */
[----:B------:R-:W-:Y:S02]  /*8f40*/  FMUL.FTZ R33, R33, c[0x0][0x320] ;  /* 0x0000c80021217a20 */ /* 0x000fe40000410000 */
[----:B------:R-:W-:Y:S02]  /*8f50*/  FMUL.FTZ R34, R34, c[0x0][0x320] ;  /* 0x0000c80022227a20 */ /* 0x000fe40000410000 */
[-C--:B------:R-:W-:Y:S03]  /*8f60*/  HMMA.16816.F32.BF16 R60, R212, R6.reuse, R60 ;  /* 0x00000006d43c723c */ /* 0x080fe6000004183c */
[----:B------:R1:W1:Y:S01]  /*8f70*/  MUFU.TANH R228, R26 ;  /* 0x0000001a00e47308 */ /* 0x0002620000002400 */
[----:B------:R-:W-:Y:S02]  /*8f80*/  FMUL.FTZ R35, R35, c[0x0][0x320] ;  /* 0x0000c80023237a20 */ /* 0x000fe40000410000 */
[----:B------:R-:W-:Y:S02]  /*8f90*/  FMUL.FTZ R38, R38, c[0x0][0x320] ;  /* 0x0000c80026267a20 */ /* 0x000fe40000410000 */
[----:B------:R-:W-:Y:S04]  /*8fa0*/  HMMA.16816.F32.BF16 R64, R216, R6, R64 ;  /* 0x00000006d840723c */ /* 0x000fe80000041840 */
[----:B------:R-:W-:Y:S01]  /*8fb0*/  FMUL.FTZ R47, R47, c[0x0][0x320] ;  /* 0x0000c8002f2f7a20 */ /* 0x000fe20000410000 */
[----:B------:R-:W2:Y:S01]  /*8fc0*/  MUFU.TANH R208, R28 ;  /* 0x0000001c00d07308 */ /* 0x000ea20000002400 */
[----:B-----5:R-:W-:Y:S02]  /*8fd0*/  FMUL.FTZ R24, R52, c[0x0][0x320] ;  /* 0x0000c80034187a20 */ /* 0x020fe40000410000 */
[----:B------:R-:W-:Y:S04]  /*8fe0*/  FMUL.FTZ R21, R53, c[0x0][0x320] ;  /* 0x0000c80035157a20 */ /* 0x000fe80000410000 */
[----:B---3--:R-:W-:Y:S02]  /*8ff0*/  FMUL.FTZ R25, R49, c[0x0][0x320] ;  /* 0x0000c80031197a20 */ /* 0x008fe40000410000 */
[----:B------:R-:W-:Y:S01]  /*9000*/  FMUL.FTZ R53, R55, c[0x0][0x320] ;  /* 0x0000c80037357a20 */ /* 0x000fe20000410000 */
[----:B------:R3:W2:Y:S01]  /*9010*/  MUFU.TANH R209, R29 ;  /* 0x0000001d00d17308 */ /* 0x0006a20000002400 */
        /* <DEDUP_REMOVED lines=14> */
[----:B---3--:R-:W-:Y:S02]  /*9100*/  FMUL.FTZ R29, R36, c[0x0][0x320] ;  /* 0x0000c800241d7a20 */ /* 0x008fe40000410000 */
[----:B------:R-:W-:Y:S02]  /*9110*/  FMUL.FTZ R42, R42, c[0x0][0x320] ;  /* 0x0000c8002a2a7a20 */ /* 0x000fe40000410000 */
        /* <DEDUP_REMOVED lines=13> */
[----:B------:R-:W1:Y:S10]  /*91f0*/  MUFU.TANH R20, R20 ;  /* 0x0000001400147308 */ /* 0x000e740000002400 */
        /* <DEDUP_REMOVED lines=36> */
[----:B------:R3:W1:Y:S01]  /*9440*/  MUFU.TANH R36, R67 ;  /* 0x0000004300247308 */ /* 0x0006620000002400 */
[----:B------:R-:W-:-:S05]  /*9450*/  @!P0 BRA `(.L_x_1794) ;  /* 0x0000048000008947 */ /* 0x000fca0003800000 */
[----:B--2-4-:R-:W2:Y:S01]  /*9460*/  LDL R3, [R1+0x68] ;  /* 0x0000680001037983 */ /* 0x014ea20000100800 */
[----:B------:R-:W-:Y:S01]  /*9470*/  IMAD.MOV.U32 R6, RZ, RZ, RZ ;  /* 0x000000ffff067224 */ /* 0x000fe200078e00ff */
[----:B---3--:R-:W-:Y:S01]  /*9480*/  SEL R40, RZ, 0x10, P5 ;  /* 0x00000010ff287807 */ /* 0x008fe20002800000 */
[----:B------:R-:W-:Y:S01]  /*9490*/  ULEA UR6, UR10, UR11, 0x6 ;  /* 0x0000000b0a067291 */ /* 0x000fe2000f8e303f */
[----:B------:R-:W3:Y:S04]  /*94a0*/  LDL R0, [R1+0x88] ;  /* 0x0000880001007983 */ /* 0x000ee80000100800 */
[----:B------:R-:W4:Y:S01]  /*94b0*/  LDL R42, [R1+0x40] ;  /* 0x00004000012a7983 */ /* 0x000f220000100800 */
[----:B------:R-:W-:Y:S03]  /*94c0*/  IMAD.U32 R2, RZ, RZ, UR6 ;  /* 0x00000006ff027e24 */ /* 0x000fe6000f8e00ff */
[----:B------:R-:W5:Y:S04]  /*94d0*/  LDL R41, [R1+0x48] ;  /* 0x0000480001297983 */ /* 0x000f680000100800 */
[----:B------:R-:W4:Y:S04]  /*94e0*/  LDL R39, [R1+0x44] ;  /* 0x0000440001277983 */ /* 0x000f280000100800 */
[----:B------:R-:W4:Y:S01]  /*94f0*/  LDL R27, [R1+0x3c] ;  /* 0x00003c00011b7983 */ /* 0x000f220000100800 */
[----:B--2---:R-:W-:Y:S01]  /*9500*/  IADD3 R2, R2, -0x40, R3 ;  /* 0xffffffc002027810 */ /* 0x004fe20007ffe003 */
[----:B---3--:R-:W-:Y:S04]  /*9510*/  IMAD.MOV.U32 R43, RZ, RZ, R0 ;  /* 0x000000ffff2b7224 */ /* 0x008fe800078e0000 */
        /* <DEDUP_REMOVED lines=10> */
[----:B------:R-:W-:Y:S01]  /*95c0*/  STL [R1+0x58], R7 ;  /* 0x0000580701007387 */ /* 0x000fe20000100800 */
[----:B------:R-:W-:Y:S03]  /*95d0*/  SHF.R.S32.HI R0, RZ, 0x1f, R7 ;  /* 0x0000001fff007819 */ /* 0x000fe60000011407 */
[----:B------:R-:W2:Y:S02]  /*95e0*/  @!P3 LDG.E R6, [R4.64] ;  /* 0x0000000e0406b981 */ /* 0x000ea4000c1e1900 */
[----:B------:R-:W-:Y:S04]  /*95f0*/  IMAD R0, R0, c[0x0][0x1e0], RZ ;  /* 0x0000780000007a24 */ /* 0x000fe800078e02ff */
[----:B------:R-:W-:Y:S04]  /*9600*/  IMAD R0, R7, c[0x0][0x1e4], R0 ;  /* 0x0000790007007a24 */ /* 0x000fe800078e0200 */
[----:B------:R-:W-:Y:S01]  /*9610*/  IMAD.IADD R3, R3, 0x1, R0 ;  /* 0x0000000103037824 */ /* 0x000fe200078e0200 */
[----:B--2---:R-:W-:Y:S01]  /*9620*/  STL [R1+0x4c], R6 ;  /* 0x00004c0601007387 */ /* 0x004fe20000100800 */
[----:B------:R-:W-:Y:S02]  /*9630*/  SHF.R.S32.HI R4, RZ, 0x1f, R6 ;  /* 0x0000001fff047819 */ /* 0x000fe40000011406 */
        /* <DEDUP_REMOVED lines=8> */
[----:B------:R-:W2:Y:S04]  /*96c0*/  SHFL.IDX PT, R3, R2, RZ, 0x181f ;  /* 0x00181fff02037589 */ /* 0x000ea800000e0000 */
[----:B------:R-:W5:Y:S04]  /*96d0*/  SHFL.IDX PT, R6, R0, RZ, 0x181f ;  /* 0x00181fff00067589 */ /* 0x000f6800000e0000 */
[----:B------:R-:W3:Y:S04]  /*96e0*/  SHFL.IDX PT, R7, R2, 0x2, 0x181f ;  /* 0x00581f0002077f89 */ /* 0x000ee800000e0000 */
[----:B------:R1:W-:Y:S04]  /*96f0*/  SHFL.IDX PT, R14, R2, 0x3, 0x181f ;  /* 0x00781f00020e7f89 */ /* 0x0003e800000e0000 */
[----:B------:R-:W1:Y:S04]  /*9700*/  SHFL.IDX PT, R9, R0, 0x1, 0x181f ;  /* 0x00381f0000097f89 */ /* 0x000e6800000e0000 */
[----:B------:R-:W1:Y:S04]  /*9710*/  SHFL.IDX PT, R15, R0, 0x2, 0x181f ;  /* 0x00581f00000f7f89 */ /* 0x000e6800000e0000 */
[----:B------:R-:W1:Y:S01]  /*9720*/  SHFL.IDX PT, R0, R0, 0x3, 0x181f ;  /* 0x00781f0000007f89 */ /* 0x000e6200000e0000 */
[-C--:B--2---:R-:W-:Y:S05]  /*9730*/  IADD3 R4, P1, R3, R43.reuse, RZ ;  /* 0x0000002b03047210 */ /* 0x084fea0007f3e0ff */
[C---:B-----5:R-:W-:Y:S01]  /*9740*/  IMAD.X R5, R6.reuse, 0x1, R41, P1 ;  /* 0x0000000106057824 */ /* 0x060fe200008e0629 */
[-C--:B---3--:R-:W-:Y:S04]  /*9750*/  IADD3 R8, P1, R7, R43.reuse, RZ ;  /* 0x0000002b07087210 */ /* 0x088fe80007f3e0ff */
[----:B----4-:R2:W-:Y:S01]  /*9760*/  LDGSTS.E.BYPASS.LTC128B.128 [R27+0x4100], [R4.64], !P6 ;  /* 0x04100000041b7fae */ /* 0x0105e2000f101d4e */
[-C--:B-1----:R-:W-:Y:S05]  /*9770*/  IADD3 R2, P0, R3, R42.reuse, RZ ;  /* 0x0000002a03027210 */ /* 0x082fea0007f1e0ff */
[----:B------:R-:W-:Y:S01]  /*9780*/  IMAD.X R3, R6, 0x1, R39, P0 ;  /* 0x0000000106037824 */ /* 0x000fe200000e0627 */
[CC--:B------:R-:W-:Y:S02]  /*9790*/  IADD3 R12, P0, R10.reuse, R43.reuse, RZ ;  /* 0x0000002b0a0c7210 */ /* 0x0c0fe40007f1e0ff */
[-C--:B------:R-:W-:Y:S02]  /*97a0*/  IADD3 R10, P2, R10, R42.reuse, RZ ;  /* 0x0000002a0a0a7210 */ /* 0x080fe40007f5e0ff */
[----:B------:R1:W-:Y:S01]  /*97b0*/  LDGSTS.E.BYPASS.LTC128B.128 [R27+0x6100], [R2.64], !P5 ;  /* 0x06100000021b7fae */ /* 0x0003e2000e901d4e */
[----:B------:R-:W-:Y:S01]  /*97c0*/  IMAD.X R13, R9, 0x1, R41, P0 ;  /* 0x00000001090d7824 */ /* 0x000fe200000e0629 */
[----:B------:R-:W-:Y:S01]  /*97d0*/  IADD3 R6, P0, R7, R42, RZ ;  /* 0x0000002a07067210 */ /* 0x000fe20007f1e0ff */
[----:B------:R-:W-:Y:S02]  /*97e0*/  IMAD.X R11, R9, 0x1, R39, P2 ;  /* 0x00000001090b7824 */ /* 0x000fe400010e0627 */
[C---:B------:R-:W-:Y:S01]  /*97f0*/  IMAD.X R9, R15.reuse, 0x1, R41, P1 ;  /* 0x000000010f097824 */ /* 0x040fe200008e0629 */
[----:B------:R3:W-:Y:S01]  /*9800*/  LDGSTS.E.BYPASS.LTC128B.128 [R27+0x4900], [R12.64], !P6 ;  /* 0x049000000c1b7fae */ /* 0x0007e2000f101d4e */
[----:B------:R-:W-:Y:S03]  /*9810*/  IMAD.X R7, R15, 0x1, R39, P0 ;  /* 0x000000010f077824 */ /* 0x000fe600000e0627 */
[----:B------:R3:W-:Y:S04]  /*9820*/  LDGSTS.E.BYPASS.LTC128B.128 [R27+0x6900], [R10.64], !P5 ;  /* 0x069000000a1b7fae */ /* 0x0007e8000e901d4e */
[----:B------:R3:W-:Y:S01]  /*9830*/  LDGSTS.E.BYPASS.LTC128B.128 [R27+0x5100], [R8.64], !P6 ;  /* 0x05100000081b7fae */ /* 0x0007e2000f101d4e */
[----:B--2---:R-:W-:Y:S03]  /*9840*/  IADD3 R4, -R40, 0x10, RZ ;  /* 0x0000001028047810 */ /* 0x004fe60007ffe1ff */
[----:B------:R3:W-:Y:S01]  /*9850*/  LDGSTS.E.BYPASS.LTC128B.128 [R27+0x7100], [R6.64], !P5 ;  /* 0x07100000061b7fae */ /* 0x0007e2000e901d4e */
[----:B-1----:R-:W-:Y:S02]  /*9860*/  LOP3.LUT R2, R4, 0xf, RZ, 0xc0, !PT ;  /* 0x0000000f04027812 */ /* 0x002fe400078ec0ff */
[----:B------:R-:W-:Y:S02]  /*9870*/  IADD3 R4, P2, R14, R43, RZ ;  /* 0x0000002b0e047210 */ /* 0x000fe40007f5e0ff */
[----:B------:R-:W-:Y:S03]  /*9880*/  IADD3 R2, P1, P0, R2, R14, R42 ;  /* 0x0000000e02027210 */ /* 0x000fe6000783e02a */
[----:B------:R-:W-:Y:S01]  /*9890*/  IMAD.X R5, R0, 0x1, R41, P2 ;  /* 0x0000000100057824 */ /* 0x000fe200010e0629 */
[----:B------:R-:W-:Y:S02]  /*98a0*/  ISETP.NE.U32.AND P2, PT, R40, RZ, PT ;  /* 0x000000ff2800720c */ /* 0x000fe40003f45070 */
[----:B------:R-:W-:Y:S02]  /*98b0*/  IADD3.X R3, RZ, R0, R39, P1, P0 ;  /* 0x00000000ff037210 */ /* 0x000fe40000fe0427 */
[----:B------:R3:W-:Y:S09]  /*98c0*/  LDGSTS.E.BYPASS.LTC128B.128 [R27+0x5900], [R4.64], !P6 ;  /* 0x05900000041b7fae */ /* 0x0007f2000f101d4e */
[----:B------:R3:W-:Y:S02]  /*98d0*/  LDGSTS.E.BYPASS.LTC128B.128.ZFILL [R27+0x7900], [R2.64], P2 ;  /* 0x07900000021b7fae */ /* 0x0007e40009141d4e */
.L_x_1794:
[----:B--234-:R-:W2:Y:S01]  /*98e0*/  LDL.LU R5, [R1+0x18] ;  /* 0x0000180001057983 */ /* 0x01cea20000300800 */
[----:B------:R-:W-:Y:S01]  /*98f0*/  PLOP3.LUT P0, PT, PT, PT, UP1, 0x80, 0x0 ;  /* 0x000000000000781c */ /* 0x000fe20003f0f018 */
[----:B------:R-:W-:Y:S02]  /*9900*/  UIMAD UR6, UR10, UR4, 0x1 ;  /* 0x000000010a0674a4 */ /* 0x000fe4000f8e0204 */
[----:B------:R-:W3:Y:S01]  /*9910*/  LDL.LU R4, [R1+0x14] ;  /* 0x0000140001047983 */ /* 0x000ee20000300800 */
[----:B------:R-:W-:Y:S02]  /*9920*/  UISETP.GT.AND UP0, UPT, UR10, UR5, UPT ;  /* 0x000000050a00728c */ /* 0x000fe4000bf04270 */
[----:B------:R-:W-:Y:S01]  /*9930*/  UIADD3 UR10, UR10, -0x1, URZ ;  /* 0xffffffff0a0a7890 */ /* 0x000fe2000fffe03f */
[----:B------:R-:W4:Y:S04]  /*9940*/  LDL.LU R3, [R1+0x10] ;  /* 0x0000100001037983 */ /* 0x000f280000300800 */
[----:B------:R-:W4:Y:S04]  /*9950*/  LDL.LU R0, [R1+0xc] ;  /* 0x00000c0001007983 */ /* 0x000f280000300800 */
[----:B------:R-:W4:Y:S04]  /*9960*/  LDL R2, [R1+0x78] ;  /* 0x0000780001027983 */ /* 0x000f280000100800 */
[----:B------:R-:W4:Y:S04]  /*9970*/  LDL R8, [R1+0x80] ;  /* 0x0000800001087983 */ /* 0x000f280000100800 */
[----:B------:R-:W-:Y:S04]  /*9980*/  STL [R1+0xa0], R244 ;  /* 0x0000a0f401007387 */ /* 0x000fe80000100800 */
[----:B------:R-:W-:Y:S04]  /*9990*/  STL [R1+0x9c], R243 ;  /* 0x00009cf301007387 */ /* 0x000fe80000100800 */
[----:B------:R-:W-:Y:S04]  /*99a0*/  STL [R1+0x98], R242 ;  /* 0x000098f201007387 */ /* 0x000fe80000100800 */
[----:B------:R-:W-:Y:S04]  /*99b0*/  STL [R1+0x94], R241 ;  /* 0x000094f101007387 */ /* 0x000fe80000100800 */
[----:B------:R-:W-:Y:S04]  /*99c0*/  STL [R1+0x90], R236 ;  /* 0x000090ec01007387 */ /* 0x000fe80000100800 */
[----:B------:R-:W0:Y:S01]  /*99d0*/  LDGDEPBAR ;  /* 0x00000000000079af */ /* 0x000e220000000000 */
[----:B--2---:R-:W-:Y:S01]  /*99e0*/  MOV R7, R5 ;  /* 0x0000000500077202 */ /* 0x004fe20000000f00 */
[----:B---3--:R-:W-:Y:S03]  /*99f0*/  IMAD.MOV.U32 R6, RZ, RZ, R4 ;  /* 0x000000ffff067224 */ /* 0x008fe600078e0004 */
[----:B------:R-:W-:Y:S02]  /*9a00*/  MOV R43, R7 ;  /* 0x00000007002b7202 */ /* 0x000fe40000000f00 */
[----:B----4-:R-:W-:Y:S01]  /*9a10*/  MOV R5, R3 ;  /* 0x0000000300057202 */ /* 0x010fe20000000f00 */
[----:B------:R-:W-:Y:S02]  /*9a20*/  IMAD.MOV.U32 R12, RZ, RZ, R6 ;  /* 0x000000ffff0c7224 */ /* 0x000fe400078e0006 */
[----:B------:R-:W-:Y:S01]  /*9a30*/  IMAD.MOV.U32 R4, RZ, RZ, R0 ;  /* 0x000000ffff047224 */ /* 0x000fe200078e0000 */
[----:B------:R-:W-:Y:S01]  /*9a40*/  MOV R14, R5 ;  /* 0x00000005000e7202 */ /* 0x000fe20000000f00 */
[----:B------:R2:W3:Y:S02]  /*9a50*/  LDL R0, [R1+0x7c] ;  /* 0x00007c0001007983 */ /* 0x0004e40000100800 */
[----:B------:R-:W-:Y:S01]  /*9a60*/  IMAD.MOV.U32 R15, RZ, RZ, R4 ;  /* 0x000000ffff0f7224 */ /* 0x000fe200078e0004 */
[----:B------:R-:W-:Y:S02]  /*9a70*/  MOV R50, R14 ;  /* 0x0000000e00327202 */ /* 0x000fe40000000f00 */
[----:B---3--:R-:W-:Y:S01]  /*9a80*/  @P0 MOV R0, R2 ;  /* 0x0000000200000202 */ /* 0x008fe20000000f00 */
[----:B------:R-:W-:Y:S04]  /*9a90*/  IMAD.U32 R2, RZ, RZ, UR7 ;  /* 0x00000007ff027e24 */ /* 0x000fe8000f8e00ff */
[----:B------:R-:W3:Y:S01]  /*9aa0*/  SHFL.IDX PT, R3, R0, RZ, 0x1c1f ;  /* 0x001c1fff00037589 */ /* 0x000ee200000e0000 */
[----:B------:R-:W-:Y:S04]  /*9ab0*/  IADD3 R2, R2, UR6, -R8 ;  /* 0x0000000602027c10 */ /* 0x000fe8000fffe808 */
[----:B------:R-:W-:Y:S03]  /*9ac0*/  IADD3 R4, R2, -UR12, RZ ;  /* 0x8000000c02047c10 */ /* 0x000fe6000fffe0ff */
[----:B------:R-:W4:Y:S08]  /*9ad0*/  SHFL.IDX PT, R6, R0, 0x1, 0x1c1f ;  /* 0x003c1f0000067f89 */ /* 0x000f3000000e0000 */
[----:B------:R-:W1:Y:S01]  /*9ae0*/  SHFL.IDX PT, R9, R0, 0x2, 0x1c1f ;  /* 0x005c1f0000097f89 */ /* 0x000e6200000e0000 */
[----:B---3--:R-:W-:Y:S07]  /*9af0*/  IADD3 R3, R4, R3, RZ ;  /* 0x0000000304037210 */ /* 0x008fee0007ffe0ff */
[----:B------:R3:W1:Y:S01]  /*9b00*/  SHFL.IDX PT, R10, R0, 0x3, 0x1c1f ;  /* 0x007c1f00000a7f89 */ /* 0x00066200000e0000 */
[C---:B------:R-:W-:Y:S02]  /*9b10*/  ISETP.GT.AND P0, PT, R3.reuse, RZ, PT ;  /* 0x000000ff0300720c */ /* 0x040fe40003f04270 */
[----:B------:R-:W-:Y:S02]  /*9b20*/  ISETP.GT.AND P1, PT, R3, 0x1, PT ;  /* 0x000000010300780c */ /* 0x000fe40003f24270 */
[----:B------:R-:W-:Y:S02]  /*9b30*/  FSEL R5, R225, -INF , P0 ;  /* 0xff800000e1057808 */ /* 0x000fe40000000000 */
[----:B------:R-:W-:Y:S02]  /*9b40*/  ISETP.GT.AND P0, PT, R3, 0x8, PT ;  /* 0x000000080300780c */ /* 0x000fe40003f04270 */
[----:B------:R-:W-:Y:S02]  /*9b50*/  FSEL R7, R224, -INF , P1 ;  /* 0xff800000e0077808 */ /* 0x000fe40000800000 */
[----:B------:R-:W-:Y:S02]  /*9b60*/  FMNMX.FTZ R2, R5, R132, !PT ;  /* 0x0000008405027209 */ /* 0x000fe40007810000 */
[----:B------:R-:W-:Y:S02]  /*9b70*/  ISETP.GT.AND P1, PT, R3, 0x9, PT ;  /* 0x000000090300780c */ /* 0x000fe40003f24270 */
[----:B------:R-:W-:Y:S02]  /*9b80*/  FMNMX.FTZ R2, R7, R2, !PT ;  /* 0x0000000207027209 */ /* 0x000fe40007810000 */
[----:B------:R-:W-:Y:S02]  /*9b90*/  FSEL R8, R139, -INF , P0 ;  /* 0xff8000008b087808 */ /* 0x000fe40000000000 */
[----:B-1----:R-:W-:Y:S02]  /*9ba0*/  FSEL R13, R138, -INF , P1 ;  /* 0xff8000008a0d7808 */ /* 0x002fe40000800000 */
[----:B------:R-:W-:Y:S02]  /*9bb0*/  ISETP.GT.AND P0, PT, R3, 0x10, PT ;  /* 0x000000100300780c */ /* 0x000fe40003f04270 */
[----:B------:R-:W-:Y:S02]  /*9bc0*/  FMNMX.FTZ R2, R8, R2, !PT ;  /* 0x0000000208027209 */ /* 0x000fe40007810000 */
[----:B------:R-:W-:Y:S02]  /*9bd0*/  FSEL R57, R20, -INF , P0 ;  /* 0xff80000014397808 */ /* 0x000fe40000000000 */
[----:B---3--:R-:W-:Y:S01]  /*9be0*/  FMNMX.FTZ R0, R13, R2, !PT ;  /* 0x000000020d007209 */ /* 0x008fe20007810000 */
[----:B----4-:R-:W-:Y:S01]  /*9bf0*/  IMAD.IADD R2, R4, 0x1, R6 ;  /* 0x0000000104027824 */ /* 0x010fe200078e0206 */
[----:B------:R-:W-:Y:S02]  /*9c00*/  ISETP.GT.AND P1, PT, R3, 0x11, PT ;  /* 0x000000110300780c */ /* 0x000fe40003f24270 */
[----:B------:R-:W-:Y:S02]  /*9c10*/  FMNMX.FTZ R0, R57, R0, !PT ;  /* 0x0000000039007209 */ /* 0x000fe40007810000 */
[----:B------:R-:W-:Y:S02]  /*9c20*/  FSEL R56, R16, -INF , P1 ;  /* 0xff80000010387808 */ /* 0x000fe40000800000 */
[C---:B------:R-:W-:Y:S02]  /*9c30*/  ISETP.GT.AND P0, PT, R3.reuse, 0x18, PT ;  /* 0x000000180300780c */ /* 0x040fe40003f04270 */
[----:B------:R-:W-:Y:S02]  /*9c40*/  FMNMX.FTZ R0, R56, R0, !PT ;  /* 0x0000000038007209 */ /* 0x000fe40007810000 */
[C---:B------:R-:W-:Y:S02]  /*9c50*/  ISETP.GT.AND P1, PT, R3.reuse, 0x19, PT ;  /* 0x000000190300780c */ /* 0x040fe40003f24270 */
[----:B------:R-:W-:Y:S02]  /*9c60*/  FSEL R55, R32, -INF , P0 ;  /* 0xff80000020377808 */ /* 0x000fe40000000000 */
[----:B------:R-:W-:Y:S02]  /*9c70*/  FSEL R30, R30, -INF , P1 ;  /* 0xff8000001e1e7808 */ /* 0x000fe40000800000 */
[----:B------:R-:W-:Y:S02]  /*9c80*/  ISETP.GT.AND P0, PT, R3, 0x20, PT ;  /* 0x000000200300780c */ /* 0x000fe40003f04270 */
[----:B------:R-:W-:Y:S02]  /*9c90*/  FMNMX.FTZ R0, R55, R0, !PT ;  /* 0x0000000037007209 */ /* 0x000fe40007810000 */
[----:B------:R-:W-:Y:S02]  /*9ca0*/  ISETP.GT.AND P1, PT, R3, 0x21, PT ;  /* 0x000000210300780c */ /* 0x000fe40003f24270 */
[----:B------:R-:W-:Y:S02]  /*9cb0*/  FMNMX.FTZ R6, R30, R0, !PT ;  /* 0x000000001e067209 */ /* 0x000fe40007810000 */
[----:B------:R-:W-:Y:S02]  /*9cc0*/  FSEL R29, R29, -INF , P0 ;  /* 0xff8000001d1d7808 */ /* 0x000fe40000000000 */
[----:B------:R-:W-:Y:S02]  /*9cd0*/  ISETP.GT.AND P0, PT, R3, 0x28, PT ;  /* 0x000000280300780c */ /* 0x000fe40003f04270 */
[----:B------:R-:W-:Y:S02]  /*9ce0*/  FSEL R28, R28, -INF , P1 ;  /* 0xff8000001c1c7808 */ /* 0x000fe40000800000 */
[----:B------:R-:W-:Y:S02]  /*9cf0*/  FMNMX.FTZ R6, R29, R6, !PT ;  /* 0x000000061d067209 */ /* 0x000fe40007810000 */
[----:B------:R-:W-:Y:S02]  /*9d00*/  FSEL R26, R26, -INF , P0 ;  /* 0xff8000001a1a7808 */ /* 0x000fe40000000000 */
[----:B------:R-:W-:Y:S02]  /*9d10*/  ISETP.GT.AND P1, PT, R3, 0x29, PT ;  /* 0x000000290300780c */ /* 0x000fe40003f24270 */
[----:B------:R-:W-:Y:S02]  /*9d20*/  FMNMX.FTZ R6, R28, R6, !PT ;  /* 0x000000061c067209 */ /* 0x000fe40007810000 */
[----:B------:R-:W-:Y:S02]  /*9d30*/  FSEL R25, R25, -INF , P1 ;  /* 0xff80000019197808 */ /* 0x000fe40000800000 */
[----:B------:R-:W-:Y:S02]  /*9d40*/  FMNMX.FTZ R6, R26, R6, !PT ;  /* 0x000000061a067209 */ /* 0x000fe40007810000 */
[----:B------:R-:W-:Y:S02]  /*9d50*/  ISETP.GT.AND P0, PT, R3, 0x30, PT ;  /* 0x000000300300780c */ /* 0x000fe40003f04270 */
[----:B------:R-:W-:Y:S02]  /*9d60*/  FMNMX.FTZ R6, R25, R6, !PT ;  /* 0x0000000619067209 */ /* 0x000fe40007810000 */
[----:B------:R-:W-:Y:S02]  /*9d70*/  FSEL R24, R24, -INF , P0 ;  /* 0xff80000018187808 */ /* 0x000fe40000000000 */
[----:B------:R-:W-:Y:S02]  /*9d80*/  ISETP.GT.AND P2, PT, R3, 0x31, PT ;  /* 0x000000310300780c */ /* 0x000fe40003f44270 */
[----:B------:R-:W-:Y:S02]  /*9d90*/  FMNMX.FTZ R6, R24, R6, !PT ;  /* 0x0000000618067209 */ /* 0x000fe40007810000 */
[----:B------:R-:W-:Y:S02]  /*9da0*/  FSEL R21, R21, -INF , P2 ;  /* 0xff80000015157808 */ /* 0x000fe40001000000 */
[C---:B------:R-:W-:Y:S02]  /*9db0*/  ISETP.GT.AND P1, PT, R3.reuse, 0x38, PT ;  /* 0x000000380300780c */ /* 0x040fe40003f24270 */
[----:B------:R-:W-:Y:S02]  /*9dc0*/  ISETP.GT.AND P0, PT, R3, 0x39, PT ;  /* 0x000000390300780c */ /* 0x000fe40003f04270 */
[C---:B------:R-:W-:Y:S02]  /*9dd0*/  ISETP.GT.AND P2, PT, R2.reuse, RZ, PT ;  /* 0x000000ff0200720c */ /* 0x040fe40003f44270 */
[----:B------:R-:W-:Y:S02]  /*9de0*/  FMNMX.FTZ R6, R21, R6, !PT ;  /* 0x0000000615067209 */ /* 0x000fe40007810000 */
[----:B------:R-:W-:Y:S02]  /*9df0*/  FSEL R23, R23, -INF , P1 ;  /* 0xff80000017177808 */ /* 0x000fe40000800000 */
[----:B------:R-:W-:Y:S02]  /*9e00*/  FSEL R3, R231, -INF , P2 ;  /* 0xff800000e7037808 */ /* 0x000fe40001000000 */
[----:B------:R-:W-:Y:S02]  /*9e10*/  ISETP.GT.AND P1, PT, R2, 0x1, PT ;  /* 0x000000010200780c */ /* 0x000fe40003f24270 */
[----:B------:R-:W-:Y:S02]  /*9e20*/  FSEL R22, R22, -INF , P0 ;  /* 0xff80000016167808 */ /* 0x000fe40000000000 */
[----:B------:R-:W-:Y:S02]  /*9e30*/  FMNMX.FTZ R6, R23, R6, !PT ;  /* 0x0000000617067209 */ /* 0x000fe40007810000 */
[C---:B------:R-:W-:Y:S01]  /*9e40*/  IADD3 R0, R4.reuse, R9, RZ ;  /* 0x0000000904007210 */ /* 0x040fe20007ffe0ff */
[----:B------:R-:W-:Y:S01]  /*9e50*/  IMAD.IADD R4, R4, 0x1, R10 ;  /* 0x0000000104047824 */ /* 0x000fe200078e020a */
[----:B------:R-:W-:Y:S02]  /*9e60*/  FSEL R10, R230, -INF , P1 ;  /* 0xff800000e60a7808 */ /* 0x000fe40000800000 */
[----:B------:R-:W-:Y:S02]  /*9e70*/  ISETP.GT.AND P0, PT, R2, 0x8, PT ;  /* 0x000000080200780c */ /* 0x000fe40003f04270 */
[----:B------:R-:W-:Y:S02]  /*9e80*/  FMNMX.FTZ R139, R22, R6, !PT ;  /* 0x00000006168b7209 */ /* 0x000fe40007810000 */
[----:B------:R-:W-:Y:S02]  /*9e90*/  FMNMX.FTZ R6, R3, R133, !PT ;  /* 0x0000008503067209 */ /* 0x000fe40007810000 */
[----:B------:R-:W-:Y:S01]  /*9ea0*/  ISETP.GT.AND P2, PT, R2, 0x9, PT ;  /* 0x000000090200780c */ /* 0x000fe20003f44270 */
[----:B------:R-:W1:Y:S01]  /*9eb0*/  SHFL.BFLY PT, R9, R139, 0x2, 0x1f ;  /* 0x0c401f008b097f89 */ /* 0x000e6200000e0000 */
        /* <DEDUP_REMOVED lines=22> */
[C---:B------:R-:W-:Y:S02]  /*a020*/  ISETP.GT.AND P2, PT, R2.reuse, 0x30, PT ;  /* 0x000000300200780c */ /* 0x040fe40003f44270 */
[C---:B------:R-:W-:Y:S02]  /*a030*/  ISETP.GT.AND P1, PT, R2.reuse, 0x28, PT ;  /* 0x000000280200780c */ /* 0x040fe40003f24270 */
[----:B------:R-:W-:Y:S02]  /*a040*/  ISETP.GT.AND P0, PT, R2, 0x29, PT ;  /* 0x000000290200780c */ /* 0x000fe40003f04270 */
[----:B------:R-:W-:Y:S02]  /*a050*/  FMNMX.FTZ R6, R38, R6, !PT ;  /* 0x0000000626067209 */ /* 0x000fe40007810000 */
[----:B------:R-:W-:Y:S02]  /*a060*/  FSEL R48, R48, -INF , P1 ;  /* 0xff80000030307808 */ /* 0x000fe40000800000 */
[----:B------:R-:W-:Y:S02]  /*a070*/  FSEL R46, R46, -INF , P2 ;  /* 0xff8000002e2e7808 */ /* 0x000fe40001000000 */
[----:B------:R-:W-:Y:S02]  /*a080*/  ISETP.GT.AND P2, PT, R2, 0x38, PT ;  /* 0x000000380200780c */ /* 0x000fe40003f44270 */
[----:B------:R-:W-:Y:S02]  /*a090*/  FSEL R47, R47, -INF , P0 ;  /* 0xff8000002f2f7808 */ /* 0x000fe40000000000 */
[C---:B------:R-:W-:Y:S02]  /*a0a0*/  ISETP.GT.AND P0, PT, R0.reuse, RZ, PT ;  /* 0x000000ff0000720c */ /* 0x040fe40003f04270 */
[----:B------:R-:W-:Y:S02]  /*a0b0*/  FSEL R37, R37, -INF , P2 ;  /* 0xff80000025257808 */ /* 0x000fe40001000000 */
[----:B------:R-:W-:Y:S02]  /*a0c0*/  ISETP.GT.AND P2, PT, R0, 0x8, PT ;  /* 0x000000080000780c */ /* 0x000fe40003f44270 */
[----:B------:R-:W-:Y:S02]  /*a0d0*/  FMNMX.FTZ R6, R48, R6, !PT ;  /* 0x0000000630067209 */ /* 0x000fe40007810000 */
[----:B------:R-:W-:Y:S02]  /*a0e0*/  ISETP.GT.AND P1, PT, R2, 0x31, PT ;  /* 0x000000310200780c */ /* 0x000fe40003f24270 */
[----:B------:R-:W-:Y:S02]  /*a0f0*/  FMNMX.FTZ R6, R47, R6, !PT ;  /* 0x000000062f067209 */ /* 0x000fe40007810000 */
[----:B-1----:R-:W-:Y:S02]  /*a100*/  FMNMX.FTZ R139, R9, R139, !PT ;  /* 0x0000008b098b7209 */ /* 0x002fe40007810000 */
[----:B------:R-:W-:Y:S02]  /*a110*/  FSEL R9, R15, -INF , P0 ;  /* 0xff8000000f097808 */ /* 0x000fe40000000000 */
[----:B------:R-:W-:Y:S01]  /*a120*/  FSEL R15, R233, -INF , P2 ;  /* 0xff800000e90f7808 */ /* 0x000fe20001000000 */
[----:B------:R-:W1:Y:S01]  /*a130*/  SHFL.BFLY PT, R32, R139, 0x1, 0x1f ;  /* 0x0c201f008b207f89 */ /* 0x000e6200000e0000 */
[----:B------:R-:W-:Y:S02]  /*a140*/  ISETP.GT.AND P2, PT, R0, 0x11, PT ;  /* 0x000000110000780c */ /* 0x000fe40003f44270 */
[----:B------:R-:W-:Y:S02]  /*a150*/  FSEL R53, R53, -INF , P1 ;  /* 0xff80000035357808 */ /* 0x000fe40000800000 */
[----:B------:R-:W-:Y:S02]  /*a160*/  FSEL R34, R222, -INF , P2 ;  /* 0xff800000de227808 */ /* 0x000fe40001000000 */
[----:B------:R-:W-:Y:S02]  /*a170*/  ISETP.GT.AND P2, PT, R4, 0x1, PT ;  /* 0x000000010400780c */ /* 0x000fe40003f44270 */
[----:B------:R-:W-:Y:S02]  /*a180*/  FMNMX.FTZ R6, R46, R6, !PT ;  /* 0x000000062e067209 */ /* 0x000fe40007810000 */
[C---:B------:R-:W-:Y:S02]  /*a190*/  ISETP.GT.AND P0, PT, R0.reuse, 0x1, PT ;  /* 0x000000010000780c */ /* 0x040fe40003f04270 */
[----:B------:R-:W-:Y:S02]  /*a1a0*/  FSEL R18, R43, -INF , P2 ;  /* 0xff8000002b127808 */ /* 0x000fe40001000000 */
[----:B------:R-:W-:Y:S02]  /*a1b0*/  ISETP.GT.AND P2, PT, R0, 0x20, PT ;  /* 0x000000200000780c */ /* 0x000fe40003f44270 */
[----:B------:R-:W-:Y:S02]  /*a1c0*/  ISETP.GT.AND P1, PT, R2, 0x39, PT ;  /* 0x000000390200780c */ /* 0x000fe40003f24270 */
[----:B------:R-:W-:Y:S02]  /*a1d0*/  FMNMX.FTZ R6, R53, R6, !PT ;  /* 0x0000000635067209 */ /* 0x000fe40007810000 */
[----:B------:R-:W-:Y:S02]  /*a1e0*/  FSEL R43, R31, -INF , P2 ;  /* 0xff8000001f2b7808 */ /* 0x000fe40001000000 */
[----:B------:R-:W-:Y:S02]  /*a1f0*/  FSEL R36, R36, -INF , P1 ;  /* 0xff80000024247808 */ /* 0x000fe40000800000 */
[----:B------:R-:W-:Y:S02]  /*a200*/  FSEL R14, R234, -INF , P0 ;  /* 0xff800000ea0e7808 */ /* 0x000fe40000000000 */
[----:B------:R-:W-:Y:S02]  /*a210*/  FMNMX.FTZ R31, R9, R136, !PT ;  /* 0x00000088091f7209 */ /* 0x000fe40007810000 */
[----:B------:R-:W-:Y:S02]  /*a220*/  FMNMX.FTZ R2, R37, R6, !PT ;  /* 0x0000000625027209 */ /* 0x000fe40007810000 */
[----:B------:R-:W-:Y:S02]  /*a230*/  ISETP.GT.AND P0, PT, R0, 0x9, PT ;  /* 0x000000090000780c */ /* 0x000fe40003f04270 */
[----:B------:R-:W-:Y:S02]  /*a240*/  FMNMX.FTZ R6, R14, R31, !PT ;  /* 0x0000001f0e067209 */ /* 0x000fe40007810000 */
[----:B------:R-:W-:Y:S02]  /*a250*/  FMNMX.FTZ R2, R36, R2, !PT ;  /* 0x0000000224027209 */ /* 0x000fe40007810000 */
[----:B------:R-:W-:Y:S02]  /*a260*/  ISETP.GT.AND P1, PT, R0, 0x10, PT ;  /* 0x000000100000780c */ /* 0x000fe40003f24270 */
[----:B------:R-:W-:Y:S01]  /*a270*/  FSEL R17, R232, -INF , P0 ;  /* 0xff800000e8117808 */ /* 0x000fe20000000000 */
[----:B------:R-:W3:Y:S01]  /*a280*/  SHFL.BFLY PT, R138, R2, 0x2, 0x1f ;  /* 0x0c401f00028a7f89 */ /* 0x000ee200000e0000 */
[----:B------:R-:W-:Y:S02]  /*a290*/  ISETP.GT.AND P0, PT, R4, RZ, PT ;  /* 0x000000ff0400720c */ /* 0x000fe40003f04270 */
        /* <DEDUP_REMOVED lines=8> */
[C---:B------:R-:W-:Y:S02]  /*a320*/  ISETP.GT.AND P1, PT, R4.reuse, 0x8, PT ;  /* 0x000000080400780c */ /* 0x040fe40003f24270 */
[----:B------:R-:W-:Y:S02]  /*a330*/  FSEL R44, R209, -INF , P0 ;  /* 0xff800000d12c7808 */ /* 0x000fe40000000000 */
[C---:B------:R-:W-:Y:S02]  /*a340*/  ISETP.GT.AND P0, PT, R4.reuse, 0x9, PT ;  /* 0x000000090400780c */ /* 0x040fe40003f04270 */
        /* <DEDUP_REMOVED lines=11> */
[----:B------:R-:W-:Y:S02]  /*a400*/  FSEL R51, R137, -INF , P0 ;  /* 0xff80000089337808 */ /* 0x000fe40000000000 */
[C---:B------:R-:W-:Y:S02]  /*a410*/  ISETP.GT.AND P0, PT, R4.reuse, 0x18, PT ;  /* 0x000000180400780c */ /* 0x040fe40003f04270 */
[----:B------:R-:W-:Y:S02]  /*a420*/  FMNMX.FTZ R6, R45, R6, !PT ;  /* 0x000000062d067209 */ /* 0x000fe40007810000 */
[----:B------:R-:W-:Y:S02]  /*a430*/  FSEL R50, R135, -INF , P2 ;  /* 0xff80000087327808 */ /* 0x000fe40001000000 */
[----:B------:R-:W-:Y:S02]  /*a440*/  ISETP.GT.AND P2, PT, R4, 0x19, PT ;  /* 0x000000190400780c */ /* 0x000fe40003f44270 */
[----:B------:R-:W-:Y:S02]  /*a450*/  FMNMX.FTZ R31, R18, R31, !PT ;  /* 0x0000001f121f7209 */ /* 0x000fe40007810000 */
[----:B-1----:R-:W-:Y:S02]  /*a460*/  FMNMX.FTZ R139, R139, R32, !PT ;  /* 0x000000208b8b7209 */ /* 0x002fe40007810000 */
[----:B------:R-:W-:Y:S02]  /*a470*/  FSEL R225, R229, -INF , P1 ;  /* 0xff800000e5e17808 */ /* 0x000fe40000800000 */
[----:B------:R-:W-:Y:S02]  /*a480*/  ISETP.GT.AND P1, PT, R0, 0x30, PT ;  /* 0x000000300000780c */ /* 0x000fe40003f24270 */
[----:B------:R-:W-:Y:S02]  /*a490*/  FSEL R224, R226, -INF , P0 ;  /* 0xff800000e2e07808 */ /* 0x000fe40000000000 */
[----:B------:R-:W-:Y:S02]  /*a4a0*/  ISETP.GT.AND P0, PT, R0, 0x31, PT ;  /* 0x000000310000780c */ /* 0x000fe40003f04270 */
[----:B------:R-:W-:Y:S02]  /*a4b0*/  FMNMX.FTZ R6, R44, R6, !PT ;  /* 0x000000062c067209 */ /* 0x000fe40007810000 */
[----:B------:R-:W-:Y:S02]  /*a4c0*/  FSEL R223, R227, -INF , P2 ;  /* 0xff800000e3df7808 */ /* 0x000fe40001000000 */
[C---:B------:R-:W-:Y:S02]  /*a4d0*/  ISETP.GT.AND P2, PT, R0.reuse, 0x39, PT ;  /* 0x000000390000780c */ /* 0x040fe40003f44270 */
[----:B------:R-:W-:Y:S02]  /*a4e0*/  FMNMX.FTZ R31, R19, R31, !PT ;  /* 0x0000001f131f7209 */ /* 0x000fe40007810000 */
[----:B------:R-:W-:Y:S02]  /*a4f0*/  FSEL R49, R49, -INF , P1 ;  /* 0xff80000031317808 */ /* 0x000fe40000800000 */
[----:B------:R-:W-:Y:S02]  /*a500*/  ISETP.GT.AND P1, PT, R0, 0x38, PT ;  /* 0x000000380000780c */ /* 0x000fe40003f24270 */
[----:B------:R-:W-:Y:S01]  /*a510*/  FMNMX.FTZ R0, R43, R6, !PT ;  /* 0x000000062b007209 */ /* 0x000fe20007810000 */
[----:B------:R-:W-:Y:S01]  /*a520*/  FMUL.FTZ R6, R139, c[0x0][0x2d0] ;  /* 0x0000b4008b067a20 */ /* 0x000fe20000410000 */
[----:B------:R-:W-:Y:S02]  /*a530*/  FSEL R33, R33, -INF , P0 ;  /* 0xff80000021217808 */ /* 0x000fe40000000000 */
[----:B------:R-:W-:Y:S02]  /*a540*/  ISETP.GT.AND P0, PT, R4, 0x20, PT ;  /* 0x000000200400780c */ /* 0x000fe40003f04270 */
[----:B---3--:R-:W-:Y:S02]  /*a550*/  FMNMX.FTZ R138, R2, R138, !PT ;  /* 0x0000008a028a7209 */ /* 0x008fe40007810000 */
[----:B------:R-:W-:Y:S02]  /*a560*/  FMNMX.FTZ R2, R20, R31, !PT ;  /* 0x0000001f14027209 */ /* 0x000fe40007810000 */
[----:B------:R-:W-:Y:S01]  /*a570*/  FSEL R31, R61, -INF , P2 ;  /* 0xff8000003d1f7808 */ /* 0x000fe20001000000 */
[----:B------:R-:W-:Y:S01]  /*a580*/  SHFL.BFLY PT, R58, R138, 0x1, 0x1f ;  /* 0x0c201f008a3a7f89 */ /* 0x000fe200000e0000 */
[----:B------:R-:W-:Y:S02]  /*a590*/  FSETP.NEU.FTZ.AND P2, PT, R139, -INF , PT ;  /* 0xff8000008b00780b */ /* 0x000fe40003f5d000 */
[----:B------:R-:W-:Y:S02]  /*a5a0*/  FSEL R221, R221, -INF , P0 ;  /* 0xff800000dddd7808 */ /* 0x000fe40000000000 */
[----:B------:R-:W-:Y:S02]  /*a5b0*/  ISETP.GT.AND P0, PT, R4, 0x21, PT ;  /* 0x000000210400780c */ /* 0x000fe40003f04270 */
[----:B------:R-:W-:Y:S02]  /*a5c0*/  FSEL R6, R6, RZ, P2 ;  /* 0x000000ff06067208 */ /* 0x000fe40001000000 */
[----:B------:R-:W-:Y:S02]  /*a5d0*/  FSEL R219, R220, -INF , P0 ;  /* 0xff800000dcdb7808 */ /* 0x000fe40000000000 */
[----:B------:R-:W-:Y:S01]  /*a5e0*/  ISETP.GT.AND P0, PT, R4, 0x29, PT ;  /* 0x000000290400780c */ /* 0x000fe20003f04270 */
[--C-:B------:R-:W-:Y:S01]  /*a5f0*/  FFMA.FTZ R13, R13, c[0x0][0x2d0], -R6.reuse ;  /* 0x0000b4000d0d7a23 */ /* 0x100fe20000010806 */
[----:B------:R-:W-:Y:S01]  /*a600*/  FMNMX.FTZ R0, R52, R0, !PT ;  /* 0x0000000034007209 */ /* 0x000fe20007810000 */
[--C-:B------:R-:W-:Y:S01]  /*a610*/  FFMA.FTZ R7, R7, c[0x0][0x2d0], -R6.reuse ;  /* 0x0000b40007077a23 */ /* 0x100fe20000010806 */
[----:B------:R-:W-:Y:S01]  /*a620*/  FSEL R217, R143, -INF , P0 ;  /* 0xff8000008fd97808 */ /* 0x000fe20000000000 */
[--C-:B------:R-:W-:Y:S01]  /*a630*/  FFMA.FTZ R8, R8, c[0x0][0x2d0], -R6.reuse ;  /* 0x0000b40008087a23 */ /* 0x100fe20000010806 */
[----:B------:R1:W-:Y:S01]  /*a640*/  MUFU.EX2 R143, R13 ;  /* 0x0000000d008f7308 */ /* 0x0003e20000000800 */
[----:B------:R-:W-:Y:S01]  /*a650*/  FMNMX.FTZ R2, R222, R2, !PT ;  /* 0x00000002de027209 */ /* 0x000fe20007810000 */
[--C-:B------:R-:W-:Y:S01]  /*a660*/  FFMA.FTZ R141, R25, c[0x0][0x2d0], -R6.reuse ;  /* 0x0000b400198d7a23 */ /* 0x100fe20000010806 */
[----:B------:R-:W-:Y:S01]  /*a670*/  FMNMX.FTZ R0, R51, R0, !PT ;  /* 0x0000000033007209 */ /* 0x000fe20007810000 */
[--C-:B------:R-:W-:Y:S01]  /*a680*/  FFMA.FTZ R67, R30, c[0x0][0x2d0], -R6.reuse ;  /* 0x0000b4001e437a23 */ /* 0x100fe20000010806 */
[----:B------:R-:W-:Y:S01]  /*a690*/  FMNMX.FTZ R2, R225, R2, !PT ;  /* 0x00000002e1027209 */ /* 0x000fe20007810000 */
[--C-:B------:R-:W-:Y:S01]  /*a6a0*/  FFMA.FTZ R30, R24, c[0x0][0x2d0], -R6.reuse ;  /* 0x0000b400181e7a23 */ /* 0x100fe20000010806 */
[----:B------:R-:W-:Y:S01]  /*a6b0*/  FMNMX.FTZ R0, R50, R0, !PT ;  /* 0x0000000032007209 */ /* 0x000fe20007810000 */
[--C-:B------:R-:W-:Y:S01]  /*a6c0*/  FFMA.FTZ R235, R56, c[0x0][0x2d0], -R6.reuse ;  /* 0x0000b40038eb7a23 */ /* 0x100fe20000010806 */
[----:B------:R-:W-:Y:S01]  /*a6d0*/  FMNMX.FTZ R2, R224, R2, !PT ;  /* 0x00000002e0027209 */ /* 0x000fe20007810000 */
[----:B------:R3:W-:Y:S01]  /*a6e0*/  MUFU.EX2 R220, R7 ;  /* 0x0000000700dc7308 */ /* 0x0007e20000000800 */
[----:B------:R-:W-:Y:S01]  /*a6f0*/  FMNMX.FTZ R0, R49, R0, !PT ;  /* 0x0000000031007209 */ /* 0x000fe20007810000 */
[--C-:B------:R-:W-:Y:S01]  /*a700*/  FFMA.FTZ R56, R21, c[0x0][0x2d0], -R6.reuse ;  /* 0x0000b40015387a23 */ /* 0x100fe20000010806 */
[----:B------:R-:W-:Y:S01]  /*a710*/  FMNMX.FTZ R2, R223, R2, !PT ;  /* 0x00000002df027209 */ /* 0x000fe20007810000 */
[--C-:B------:R-:W-:Y:S01]  /*a720*/  FFMA.FTZ R57, R57, c[0x0][0x2d0], -R6.reuse ;  /* 0x0000b40039397a23 */ /* 0x100fe20000010806 */
[----:B------:R-:W-:Y:S01]  /*a730*/  FSEL R32, R60, -INF , P1 ;  /* 0xff8000003c207808 */ /* 0x000fe20000800000 */
[--C-:B------:R-:W-:Y:S01]  /*a740*/  FFMA.FTZ R60, R29, c[0x0][0x2d0], -R6.reuse ;  /* 0x0000b4001d3c7a23 */ /* 0x100fe20000010806 */
[----:B------:R-:W-:Y:S01]  /*a750*/  FMNMX.FTZ R0, R33, R0, !PT ;  /* 0x0000000021007209 */ /* 0x000fe20007810000 */
[--C-:B------:R-:W-:Y:S01]  /*a760*/  FFMA.FTZ R61, R28, c[0x0][0x2d0], -R6.reuse ;  /* 0x0000b4001c3d7a23 */ /* 0x100fe20000010806 */
[----:B------:R-:W-:Y:S01]  /*a770*/  FMNMX.FTZ R54, R221, R2, !PT ;  /* 0x00000002dd367209 */ /* 0x000fe20007810000 */
[----:B------:R4:W-:Y:S01]  /*a780*/  MUFU.EX2 R64, R8 ;  /* 0x0000000800407308 */ /* 0x0009e20000000800 */
[----:B------:R-:W-:Y:S01]  /*a790*/  FMNMX.FTZ R2, R32, R0, !PT ;  /* 0x0000000020027209 */ /* 0x000fe20007810000 */
[--C-:B------:R-:W-:Y:S01]  /*a7a0*/  FFMA.FTZ R22, R22, c[0x0][0x2d0], -R6.reuse ;  /* 0x0000b40016167a23 */ /* 0x100fe20000010806 */
[----:B------:R-:W-:Y:S01]  /*a7b0*/  ISETP.GT.AND P1, PT, R4, 0x28, PT ;  /* 0x000000280400780c */ /* 0x000fe20003f24270 */
[----:B-1----:R-:W2:Y:S01]  /*a7c0*/  LDL.LU R13, [R1+0x64] ;  /* 0x00006400010d7983 */ /* 0x002ea20000300800 */
[----:B------:R-:W-:Y:S01]  /*a7d0*/  FMNMX.FTZ R2, R31, R2, !PT ;  /* 0x000000021f027209 */ /* 0x000fe20007810000 */
[--C-:B------:R-:W-:Y:S01]  /*a7e0*/  FFMA.FTZ R55, R55, c[0x0][0x2d0], -R6.reuse ;  /* 0x0000b40037377a23 */ /* 0x100fe20000010806 */
[----:B------:R-:W-:Y:S01]  /*a7f0*/  FSEL R218, R142, -INF , P1 ;  /* 0xff8000008eda7808 */ /* 0x000fe20000800000 */
[--C-:B------:R-:W-:Y:S01]  /*a800*/  FFMA.FTZ R142, R26, c[0x0][0x2d0], -R6.reuse ;  /* 0x0000b4001a8e7a23 */ /* 0x100fe20000010806 */
[----:B------:R-:W-:Y:S01]  /*a810*/  FMNMX.FTZ R0, R219, R54, !PT ;  /* 0x00000036db007209 */ /* 0x000fe20007810000 */
[----:B------:R-:W1:Y:S01]  /*a820*/  SHFL.BFLY PT, R137, R2, 0x2, 0x1f ;  /* 0x0c401f0002897f89 */ /* 0x000e6200000e0000 */
[----:B------:R-:W-:Y:S01]  /*a830*/  ISETP.GT.AND P1, PT, R4, 0x30, PT ;  /* 0x000000300400780c */ /* 0x000fe20003f24270 */
[--C-:B------:R-:W-:Y:S01]  /*a840*/  FFMA.FTZ R54, R5, c[0x0][0x2d0], -R6.reuse ;  /* 0x0000b40005367a23 */ /* 0x100fe20000010806 */
[----:B------:R-:W-:Y:S01]  /*a850*/  FMNMX.FTZ R0, R218, R0, !PT ;  /* 0x00000000da007209 */ /* 0x000fe20007810000 */
[----:B------:R-:W-:Y:S01]  /*a860*/  FFMA.FTZ R23, R23, c[0x0][0x2d0], -R6 ;  /* 0x0000b40017177a23 */ /* 0x000fe20000010806 */
[----:B------:R-:W-:Y:S02]  /*a870*/  FSEL R216, R134, -INF , P1 ;  /* 0xff80000086d87808 */ /* 0x000fe40000800000 */
[----:B------:R-:W-:Y:S01]  /*a880*/  FMNMX.FTZ R0, R217, R0, !PT ;  /* 0x00000000d9007209 */ /* 0x000fe20007810000 */
[----:B------:R-:W3:Y:S01]  /*a890*/  MUFU.EX2 R54, R54 ;  /* 0x0000003600367308 */ /* 0x000ee20000000800 */
        /* <DEDUP_REMOVED lines=9> */
[----:B-1----:R-:W-:Y:S02]  /*a930*/  FMNMX.FTZ R137, R2, R137, !PT ;  /* 0x0000008902897209 */ /* 0x002fe40007810000 */
[----:B------:R-:W-:Y:S02]  /*a940*/  FMNMX.FTZ R0, R135, R0, !PT ;  /* 0x0000000087007209 */ /* 0x000fe40007810000 */
[----:B------:R-:W-:Y:S01]  /*a950*/  FMNMX.FTZ R138, R138, R58, !PT ;  /* 0x0000003a8a8a7209 */ /* 0x000fe20007810000 */
[----:B------:R-:W1:Y:S03]  /*a960*/  SHFL.BFLY PT, R4, R137, 0x1, 0x1f ;  /* 0x0c201f0089047f89 */ /* 0x000e6600000e0000 */
[C---:B------:R-:W-:Y:S01]  /*a970*/  FSETP.NEU.FTZ.AND P1, PT, R138.reuse, -INF , PT ;  /* 0xff8000008a00780b */ /* 0x040fe20003f3d000 */
[----:B---3--:R-:W-:Y:S04]  /*a980*/  FMUL.FTZ R7, R138, c[0x0][0x2d0] ;  /* 0x0000b4008a077a20 */ /* 0x008fe80000410000 */
[----:B------:R-:W3:Y:S01]  /*a990*/  SHFL.BFLY PT, R2, R0, 0x2, 0x1f ;  /* 0x0c401f0000027f89 */ /* 0x000ee200000e0000 */
[----:B------:R-:W-:Y:S05]  /*a9a0*/  FSEL R7, R7, RZ, P1 ;  /* 0x000000ff07077208 */ /* 0x000fea0000800000 */
[--C-:B------:R-:W-:Y:S02]  /*a9b0*/  FFMA.FTZ R3, R3, c[0x0][0x2d0], -R7.reuse ;  /* 0x0000b40003037a23 */ /* 0x100fe40000010807 */
[--C-:B------:R-:W-:Y:S02]  /*a9c0*/  FFMA.FTZ R232, R27, c[0x0][0x2d0], -R7.reuse ;  /* 0x0000b4001be87a23 */ /* 0x100fe40000010807 */
[----:B------:R3:W-:Y:S01]  /*a9d0*/  MUFU.EX2 R211, R3 ;  /* 0x0000000300d37308 */ /* 0x0007e20000000800 */
[----:B------:R-:W-:Y:S01]  /*a9e0*/  LDSM.16.MT88.4 R24, [R237+0x100] ;  /* 0x00010000ed18783b */ /* 0x000fe20000004200 */
[--C-:B------:R-:W-:Y:S02]  /*a9f0*/  FFMA.FTZ R16, R16, c[0x0][0x2d0], -R7.reuse ;  /* 0x0000b40010107a23 */ /* 0x100fe40000010807 */
[--C-:B------:R-:W-:Y:S01]  /*aa00*/  FFMA.FTZ R11, R11, c[0x0][0x2d0], -R7.reuse ;  /* 0x0000b4000b0b7a23 */ /* 0x100fe20000010807 */
[----:B-1----:R-:W-:Y:S01]  /*aa10*/  FMNMX.FTZ R137, R137, R4, !PT ;  /* 0x0000000489897209 */ /* 0x002fe20007810000 */
[--C-:B------:R-:W-:Y:S01]  /*aa20*/  FFMA.FTZ R10, R10, c[0x0][0x2d0], -R7.reuse ;  /* 0x0000b4000a0a7a23 */ /* 0x100fe20000010807 */
[----:B------:R-:W-:Y:S01]  /*aa30*/  FSEL R4, R138, RZ, P1 ;  /* 0x000000ff8a047208 */ /* 0x000fe20000800000 */
[----:B------:R-:W-:Y:S01]  /*aa40*/  FFMA.FTZ R66, R53, c[0x0][0x2d0], -R7 ;  /* 0x0000b40035427a23 */ /* 0x000fe20000010807 */
[C---:B------:R-:W-:Y:S01]  /*aa50*/  FSETP.NEU.FTZ.AND P0, PT, R137.reuse, -INF , PT ;  /* 0xff8000008900780b */ /* 0x040fe20003f1d000 */
[----:B----4-:R-:W-:Y:S01]  /*aa60*/  FMUL.FTZ R8, R137, c[0x0][0x2d0] ;  /* 0x0000b40089087a20 */ /* 0x010fe20000410000 */
[----:B------:R-:W-:Y:S01]  /*aa70*/  MUFU.EX2 R62, R16 ;  /* 0x00000010003e7308 */ /* 0x000fe20000000800 */
[----:B------:R-:W-:Y:S01]  /*aa80*/  FADD.FTZ R5, -R4, R133 ;  /* 0x0000008504057221 */ /* 0x000fe20000010100 */
[----:B---3--:R-:W-:Y:S01]  /*aa90*/  FMNMX.FTZ R0, R0, R2, !PT ;  /* 0x0000000200007209 */ /* 0x008fe20007810000 */
[--C-:B------:R-:W-:Y:S01]  /*aaa0*/  FFMA.FTZ R59, R36, c[0x0][0x2d0], -R7.reuse ;  /* 0x0000b400243b7a23 */ /* 0x100fe20000010807 */
[----:B------:R-:W-:Y:S01]  /*aab0*/  FSEL R8, R8, RZ, P0 ;  /* 0x000000ff08087208 */ /* 0x000fe20000000000 */
[--C-:B------:R-:W-:Y:S02]  /*aac0*/  FFMA.FTZ R63, R37, c[0x0][0x2d0], -R7.reuse ;  /* 0x0000b400253f7a23 */ /* 0x100fe40000010807 */
[----:B------:R-:W1:Y:S01]  /*aad0*/  SHFL.BFLY PT, R2, R0, 0x1, 0x1f ;  /* 0x0c201f0000027f89 */ /* 0x000e6200000e0000 */
[--C-:B------:R-:W-:Y:S02]  /*aae0*/  FFMA.FTZ R29, R48, c[0x0][0x2d0], -R7.reuse ;  /* 0x0000b400301d7a23 */ /* 0x100fe40000010807 */
[--C-:B------:R-:W-:Y:S01]  /*aaf0*/  FFMA.FTZ R14, R14, c[0x0][0x2d0], -R8.reuse ;  /* 0x0000b4000e0e7a23 */ /* 0x100fe20000010808 */
[----:B------:R-:W-:Y:S01]  /*ab00*/  MUFU.EX2 R65, R11 ;  /* 0x0000000b00417308 */ /* 0x000fe20000000800 */
[----:B------:R-:W-:Y:S01]  /*ab10*/  FSEL R3, R137, RZ, P0 ;  /* 0x000000ff89037208 */ /* 0x000fe20000000000 */
[--C-:B------:R-:W-:Y:S01]  /*ab20*/  FFMA.FTZ R17, R17, c[0x0][0x2d0], -R8.reuse ;  /* 0x0000b40011117a23 */ /* 0x100fe20000010808 */
[----:B------:R-:W-:Y:S01]  /*ab30*/  PLOP3.LUT P0, PT, PT, PT, UP0, 0x80, 0x0 ;  /* 0x000000000000781c */ /* 0x000fe20003f0f008 */
[----:B------:R-:W-:Y:S02]  /*ab40*/  FFMA.FTZ R15, R15, c[0x0][0x2d0], -R8 ;  /* 0x0000b4000f0f7a23 */ /* 0x000fe40000010808 */
[----:B------:R-:W-:Y:S02]  /*ab50*/  FADD.FTZ R4, -R3, R136 ;  /* 0x0000008803047221 */ /* 0x000fe40000010100 */
[--C-:B------:R-:W-:Y:S02]  /*ab60*/  FFMA.FTZ R9, R9, c[0x0][0x2d0], -R8.reuse ;  /* 0x0000b40009097a23 */ /* 0x100fe40000010808 */
[----:B------:R3:W-:Y:S01]  /*ab70*/  MUFU.EX2 R212, R14 ;  /* 0x0000000e00d47308 */ /* 0x0007e20000000800 */
[--C-:B------:R-:W-:Y:S02]  /*ab80*/  FFMA.FTZ R244, R49, c[0x0][0x2d0], -R8.reuse ;  /* 0x0000b40031f47a23 */ /* 0x100fe40000010808 */
[--C-:B------:R-:W-:Y:S02]  /*ab90*/  FFMA.FTZ R243, R33, c[0x0][0x2d0], -R8.reuse ;  /* 0x0000b40021f37a23 */ /* 0x100fe40000010808 */
[----:B------:R-:W-:Y:S02]  /*aba0*/  FFMA.FTZ R242, R32, c[0x0][0x2d0], -R8 ;  /* 0x0000b40020f27a23 */ /* 0x000fe40000010808 */
[--C-:B------:R-:W-:Y:S02]  /*abb0*/  FFMA.FTZ R46, R46, c[0x0][0x2d0], -R7.reuse ;  /* 0x0000b4002e2e7a23 */ /* 0x100fe40000010807 */
[--C-:B------:R-:W-:Y:S01]  /*abc0*/  FFMA.FTZ R231, R42, c[0x0][0x2d0], -R7.reuse ;  /* 0x0000b4002ae77a23 */ /* 0x100fe20000010807 */
[----:B-1----:R-:W-:Y:S01]  /*abd0*/  FMNMX.FTZ R134, R2, R0, !PT ;  /* 0x0000000002867209 */ /* 0x002fe20007810000 */
[----:B------:R-:W-:Y:S01]  /*abe0*/  MUFU.EX2 R58, R17 ;  /* 0x00000011003a7308 */ /* 0x000fe20000000800 */
[----:B------:R-:W-:Y:S01]  /*abf0*/  FSEL R0, R139, RZ, P2 ;  /* 0x000000ff8b007208 */ /* 0x000fe20001000000 */
[--C-:B------:R-:W-:Y:S01]  /*ac00*/  FFMA.FTZ R230, R41, c[0x0][0x2d0], -R7.reuse ;  /* 0x0000b40029e67a23 */ /* 0x100fe20000010807 */
[C---:B------:R-:W-:Y:S01]  /*ac10*/  FSETP.NEU.FTZ.AND P2, PT, R134.reuse, -INF , PT ;  /* 0xff8000008600780b */ /* 0x040fe20003f5d000 */
[----:B------:R-:W-:Y:S02]  /*ac20*/  FMUL.FTZ R208, R134, c[0x0][0x2d0] ;  /* 0x0000b40086d07a20 */ /* 0x000fe40000410000 */
[----:B------:R-:W-:Y:S01]  /*ac30*/  FADD.FTZ R0, -R0, R132 ;  /* 0x0000008400007221 */ /* 0x000fe20000010100 */
[----:B------:R-:W-:Y:S01]  /*ac40*/  FSEL R2, R134, RZ, P2 ;  /* 0x000000ff86027208 */ /* 0x000fe20001000000 */
[--C-:B------:R-:W-:Y:S01]  /*ac50*/  FFMA.FTZ R229, R40, c[0x0][0x2d0], -R7.reuse ;  /* 0x0000b40028e57a23 */ /* 0x100fe20000010807 */
[----:B------:R-:W-:Y:S01]  /*ac60*/  FSEL R208, R208, RZ, P2 ;  /* 0x000000ffd0d07208 */ /* 0x000fe20001000000 */
[----:B------:R-:W-:Y:S01]  /*ac70*/  FMUL.FTZ R0, R0, c[0x0][0x2d0] ;  /* 0x0000b40000007a20 */ /* 0x000fe20000410000 */
[----:B------:R-:W-:Y:S01]  /*ac80*/  MUFU.EX2 R213, R10 ;  /* 0x0000000a00d57308 */ /* 0x000fe20000000800 */
[----:B------:R-:W-:Y:S01]  /*ac90*/  FADD.FTZ R3, -R2, R140 ;  /* 0x0000008c02037221 */ /* 0x000fe20000010100 */
[----:B------:R-:W-:Y:S01]  /*aca0*/  F2FP.BF16.PACK_AB R140, R220, R54 ;  /* 0x00000036dc8c723e */ /* 0x000fe200000010ff */
[--C-:B------:R-:W-:Y:S02]  /*acb0*/  FFMA.FTZ R20, R20, c[0x0][0x2d0], -R208.reuse ;  /* 0x0000b40014147a23 */ /* 0x100fe400000108d0 */
[--C-:B------:R-:W-:Y:S02]  /*acc0*/  FFMA.FTZ R18, R18, c[0x0][0x2d0], -R208.reuse ;  /* 0x0000b40012127a23 */ /* 0x100fe400000108d0 */
[--C-:B------:R-:W-:Y:S02]  /*acd0*/  FFMA.FTZ R19, R19, c[0x0][0x2d0], -R208.reuse ;  /* 0x0000b40013137a23 */ /* 0x100fe400000108d0 */
[----:B------:R-:W-:Y:S01]  /*ace0*/  FFMA.FTZ R12, R12, c[0x0][0x2d0], -R208 ;  /* 0x0000b4000c0c7a23 */ /* 0x000fe200000108d0 */
[----:B------:R1:W4:Y:S01]  /*acf0*/  MUFU.EX2 R2, R0 ;  /* 0x0000000000027308 */ /* 0x0003220000000800 */
[--C-:B---3--:R-:W-:Y:S02]  /*ad00*/  FFMA.FTZ R14, R52, c[0x0][0x2d0], -R8.reuse ;  /* 0x0000b400340e7a23 */ /* 0x108fe40000010808 */
[--C-:B------:R-:W-:Y:S02]  /*ad10*/  FFMA.FTZ R226, R35, c[0x0][0x2d0], -R8.reuse ;  /* 0x0000b40023e27a23 */ /* 0x100fe40000010808 */
[----:B------:R-:W-:Y:S02]  /*ad20*/  FFMA.FTZ R35, R43, c[0x0][0x2d0], -R8 ;  /* 0x0000b4002b237a23 */ /* 0x000fe40000010808 */
[----:B------:R-:W3:Y:S01]  /*ad30*/  LDSM.16.MT88.4 R40, [R238+0x100] ;  /* 0x00010000ee28783b */ /* 0x000ee20000004200 */
[--C-:B------:R-:W-:Y:S02]  /*ad40*/  FFMA.FTZ R39, R39, c[0x0][0x2d0], -R7.reuse ;  /* 0x0000b40027277a23 */ /* 0x100fe40000010807 */
[----:B------:R4:W-:Y:S01]  /*ad50*/  MUFU.EX2 R236, R20 ;  /* 0x0000001400ec7308 */ /* 0x0009e20000000800 */
[--C-:B------:R-:W-:Y:S02]  /*ad60*/  FFMA.FTZ R38, R38, c[0x0][0x2d0], -R7.reuse ;  /* 0x0000b40026267a23 */ /* 0x100fe40000010807 */
[----:B------:R-:W-:Y:S02]  /*ad70*/  FFMA.FTZ R28, R47, c[0x0][0x2d0], -R7 ;  /* 0x0000b4002f1c7a23 */ /* 0x000fe40000010807 */
[----:B------:R-:W-:Y:S02]  /*ad80*/  IMAD.MOV.U32 R47, RZ, RZ, R142 ;  /* 0x000000ffff2f7224 */ /* 0x000fe400078e008e */
[--C-:B------:R-:W-:Y:S02]  /*ad90*/  FFMA.FTZ R241, R31, c[0x0][0x2d0], -R8.reuse ;  /* 0x0000b4001ff17a23 */ /* 0x100fe40000010808 */
[--C-:B------:R-:W-:Y:S01]  /*ada0*/  FFMA.FTZ R136, R34, c[0x0][0x2d0], -R8.reuse ;  /* 0x0000b40022887a23 */ /* 0x100fe20000010808 */
[----:B------:R-:W-:Y:S01]  /*adb0*/  MUFU.EX2 R10, R15 ;  /* 0x0000000f000a7308 */ /* 0x000fe20000000800 */
[--C-:B------:R-:W-:Y:S02]  /*adc0*/  FFMA.FTZ R227, R45, c[0x0][0x2d0], -R8.reuse ;  /* 0x0000b4002de37a23 */ /* 0x100fe40000010808 */
[----:B------:R-:W-:Y:S02]  /*add0*/  FFMA.FTZ R228, R44, c[0x0][0x2d0], -R8 ;  /* 0x0000b4002ce47a23 */ /* 0x000fe40000010808 */
[----:B-1----:R-:W-:Y:S02]  /*ade0*/  FMUL.FTZ R0, R5, c[0x0][0x2d0] ;  /* 0x0000b40005007a20 */ /* 0x002fe40000410000 */
[C---:B----4-:R-:W-:Y:S02]  /*adf0*/  FMUL.FTZ R53, R2.reuse, R181 ;  /* 0x000000b502357220 */ /* 0x050fe40000410000 */
[----:B------:R-:W-:Y:S01]  /*ae00*/  IMAD.MOV.U32 R181, RZ, RZ, R64 ;  /* 0x000000ffffb57224 */ /* 0x000fe200078e0040 */
[----:B------:R1:W-:Y:S01]  /*ae10*/  MUFU.EX2 R133, R0 ;  /* 0x0000000000857308 */ /* 0x0003e20000000800 */
[C---:B------:R-:W-:Y:S02]  /*ae20*/  FMUL.FTZ R16, R2.reuse, R148 ;  /* 0x0000009402107220 */ /* 0x040fe40000410000 */
[C---:B------:R-:W-:Y:S02]  /*ae30*/  FMUL.FTZ R17, R2.reuse, R149 ;  /* 0x0000009502117220 */ /* 0x040fe40000410000 */
[C---:B------:R-:W-:Y:S02]  /*ae40*/  FMUL.FTZ R5, R2.reuse, R145 ;  /* 0x0000009102057220 */ /* 0x040fe40000410000 */
[C---:B------:R-:W-:Y:S02]  /*ae50*/  FMUL.FTZ R20, R2.reuse, R152 ;  /* 0x0000009802147220 */ /* 0x040fe40000410000 */
[C---:B------:R-:W-:Y:S01]  /*ae60*/  FMUL.FTZ R21, R2.reuse, R153 ;  /* 0x0000009902157220 */ /* 0x040fe20000410000 */
[----:B------:R-:W4:Y:S01]  /*ae70*/  MUFU.EX2 R210, R9 ;  /* 0x0000000900d27308 */ /* 0x000f220000000800 */
[C---:B------:R-:W-:Y:S01]  /*ae80*/  FMUL.FTZ R33, R2.reuse, R161 ;  /* 0x000000a102217220 */ /* 0x040fe20000410000 */
[----:B------:R-:W-:Y:S01]  /*ae90*/  MOV R153, R61 ;  /* 0x0000003d00997202 */ /* 0x000fe20000000f00 */
[C---:B------:R-:W-:Y:S01]  /*aea0*/  FMUL.FTZ R49, R2.reuse, R173 ;  /* 0x000000ad02317220 */ /* 0x040fe20000410000 */
[----:B------:R-:W-:Y:S01]  /*aeb0*/  MOV R173, R59 ;  /* 0x0000003b00ad7202 */ /* 0x000fe20000000f00 */
[C---:B------:R-:W-:Y:S02]  /*aec0*/  FMUL.FTZ R52, R2.reuse, R180 ;  /* 0x000000b402347220 */ /* 0x040fe40000410000 */
[C---:B------:R-:W-:Y:S01]  /*aed0*/  FMUL.FTZ R64, R2.reuse, R184 ;  /* 0x000000b802407220 */ /* 0x040fe20000410000 */
[----:B------:R-:W-:Y:S01]  /*aee0*/  MOV R184, R63 ;  /* 0x0000003f00b87202 */ /* 0x000fe20000000f00 */
[C---:B------:R-:W-:Y:S01]  /*aef0*/  FMUL.FTZ R68, R2.reuse, R68 ;  /* 0x0000004402447220 */ /* 0x040fe20000410000 */
[----:B------:R-:W-:Y:S01]  /*af00*/  MUFU.EX2 R209, R12 ;  /* 0x0000000c00d17308 */ /* 0x000fe20000000800 */
[C---:B------:R-:W-:Y:S02]  /*af10*/  FMUL.FTZ R69, R2.reuse, R69 ;  /* 0x0000004502457220 */ /* 0x040fe40000410000 */
[----:B------:R-:W-:Y:S02]  /*af20*/  FMUL.FTZ R80, R2, R80 ;  /* 0x0000005002507220 */ /* 0x000fe40000410000 */
[----:B-1----:R-:W-:Y:S02]  /*af30*/  FMUL.FTZ R0, R4, c[0x0][0x2d0] ;  /* 0x0000b40004007a20 */ /* 0x002fe40000410000 */
[C---:B------:R-:W-:Y:S02]  /*af40*/  FMUL.FTZ R4, R2.reuse, R144 ;  /* 0x0000009002047220 */ /* 0x040fe40000410000 */
[C---:B------:R-:W-:Y:S01]  /*af50*/  FMUL.FTZ R81, R2.reuse, R81 ;  /* 0x0000005102517220 */ /* 0x040fe20000410000 */
[----:B------:R1:W-:Y:S01]  /*af60*/  MUFU.EX2 R132, R0 ;  /* 0x0000000000847308 */ /* 0x0003e20000000800 */
[C---:B------:R-:W-:Y:S02]  /*af70*/  FMUL.FTZ R84, R2.reuse, R84 ;  /* 0x0000005402547220 */ /* 0x040fe40000410000 */
[----:B------:R-:W-:Y:S01]  /*af80*/  FMUL.FTZ R85, R2, R85 ;  /* 0x0000005502557220 */ /* 0x000fe20000410000 */
[----:B----4-:R-:W-:Y:S01]  /*af90*/  F2FP.BF16.PACK_AB R144, R212, R210 ;  /* 0x000000d2d490723e */ /* 0x010fe200000010ff */
[C---:B------:R-:W-:Y:S02]  /*afa0*/  FMUL.FTZ R96, R2.reuse, R96 ;  /* 0x0000006002607220 */ /* 0x040fe40000410000 */
[C---:B------:R-:W-:Y:S02]  /*afb0*/  FMUL.FTZ R97, R2.reuse, R97 ;  /* 0x0000006102617220 */ /* 0x040fe40000410000 */
[C---:B------:R-:W-:Y:S01]  /*afc0*/  FMUL.FTZ R100, R2.reuse, R100 ;  /* 0x0000006402647220 */ /* 0x040fe20000410000 */
[----:B------:R-:W4:Y:S01]  /*afd0*/  MUFU.EX2 R234, R18 ;  /* 0x0000001200ea7308 */ /* 0x000f220000000800 */
[C---:B------:R-:W-:Y:S02]  /*afe0*/  FMUL.FTZ R101, R2.reuse, R101 ;  /* 0x0000006502657220 */ /* 0x040fe40000410000 */
[C---:B------:R-:W-:Y:S02]  /*aff0*/  FMUL.FTZ R112, R2.reuse, R112 ;  /* 0x0000007002707220 */ /* 0x040fe40000410000 */
[C---:B------:R-:W-:Y:S02]  /*b000*/  FMUL.FTZ R113, R2.reuse, R113 ;  /* 0x0000007102717220 */ /* 0x040fe40000410000 */
[C---:B------:R-:W-:Y:S02]  /*b010*/  FMUL.FTZ R32, R2.reuse, R160 ;  /* 0x000000a002207220 */ /* 0x040fe40000410000 */
[C---:B------:R-:W-:Y:S01]  /*b020*/  FMUL.FTZ R36, R2.reuse, R168 ;  /* 0x000000a802247220 */ /* 0x040fe20000410000 */
[----:B------:R-:W3:Y:S01]  /*b030*/  MUFU.EX2 R233, R19 ;  /* 0x0000001300e97308 */ /* 0x000ee20000000800 */
[C---:B------:R-:W-:Y:S01]  /*b040*/  FMUL.FTZ R37, R2.reuse, R169 ;  /* 0x000000a902257220 */ /* 0x040fe20000410000 */
[----:B------:R-:W-:Y:S01]  /*b050*/  MOV R169, R65 ;  /* 0x0000004100a97202 */ /* 0x000fe20000000f00 */
[C---:B------:R-:W-:Y:S01]  /*b060*/  FMUL.FTZ R65, R2.reuse, R185 ;  /* 0x000000b902417220 */ /* 0x040fe20000410000 */
[----:B------:R-:W-:Y:S01]  /*b070*/  MOV R185, R22 ;  /* 0x0000001600b97202 */ /* 0x000fe20000000f00 */
[----:B-1----:R-:W-:Y:S01]  /*b080*/  FMUL.FTZ R0, R3, c[0x0][0x2d0] ;  /* 0x0000b40003007a20 */ /* 0x002fe20000410000 */
[----:B------:R-:W-:Y:S01]  /*b090*/  MOV R3, R66 ;  /* 0x0000004200037202 */ /* 0x000fe20000000f00 */
[C---:B------:R-:W-:Y:S01]  /*b0a0*/  FMUL.FTZ R48, R2.reuse, R172 ;  /* 0x000000ac02307220 */ /* 0x040fe20000410000 */
[----:B------:R-:W-:Y:S01]  /*b0b0*/  MOV R172, R30 ;  /* 0x0000001e00ac7202 */ /* 0x000fe20000000f00 */
[C---:B------:R-:W-:Y:S02]  /*b0c0*/  FMUL.FTZ R116, R2.reuse, R116 ;  /* 0x0000007402747220 */ /* 0x040fe40000410000 */
[----:B------:R-:W1:Y:S01]  /*b0d0*/  MUFU.EX2 R0, R0 ;  /* 0x0000000000007308 */ /* 0x000e620000000800 */
[C---:B------:R-:W-:Y:S02]  /*b0e0*/  FMUL.FTZ R117, R2.reuse, R117 ;  /* 0x0000007502757220 */ /* 0x040fe40000410000 */
[----:B------:R-:W-:Y:S01]  /*b0f0*/  FMUL.FTZ R128, R2, R128 ;  /* 0x0000008002807220 */ /* 0x000fe20000410000 */
[----:B----4-:R-:W-:Y:S01]  /*b100*/  F2FP.BF16.PACK_AB R145, R234, R209 ;  /* 0x000000d1ea91723e */ /* 0x010fe200000010ff */
[----:B------:R-:W-:Y:S02]  /*b110*/  FMUL.FTZ R129, R2, R129 ;  /* 0x0000008102817220 */ /* 0x000fe40000410000 */
[----:B------:R-:W-:Y:S01]  /*b120*/  IMAD.MOV.U32 R168, RZ, RZ, R46 ;  /* 0x000000ffffa87224 */ /* 0x000fe200078e002e */
[----:B------:R-:W-:Y:S01]  /*b130*/  MOV R46, R141 ;  /* 0x0000008d002e7202 */ /* 0x000fe20000000f00 */
[----:B------:R-:W-:Y:S01]  /*b140*/  FMUL.FTZ R6, R133, R146 ;  /* 0x0000009285067220 */ /* 0x000fe20000410000 */
[----:B------:R-:W-:Y:S01]  /*b150*/  F2FP.BF16.PACK_AB R141, R213, R211 ;  /* 0x000000d3d58d723e */ /* 0x000fe200000010ff */
[----:B------:R-:W-:Y:S02]  /*b160*/  FMUL.FTZ R7, R133, R147 ;  /* 0x0000009385077220 */ /* 0x000fe40000410000 */
[----:B------:R-:W-:Y:S01]  /*b170*/  IMAD.MOV.U32 R160, RZ, RZ, R10 ;  /* 0x000000ffffa07224 */ /* 0x000fe200078e000a */
[----:B---3--:R-:W-:Y:S01]  /*b180*/  F2FP.BF16.PACK_AB R147, R236, R233 ;  /* 0x000000e9ec93723e */ /* 0x008fe200000010ff */
[--C-:B------:R-:W-:Y:S02]  /*b190*/  FFMA.FTZ R51, R51, c[0x0][0x2d0], -R8.reuse ;  /* 0x0000b40033337a23 */ /* 0x100fe40000010808 */
[----:B------:R-:W-:Y:S01]  /*b1a0*/  FMUL.FTZ R9, R132, R157 ;  /* 0x0000009d84097220 */ /* 0x000fe20000410000 */
[----:B------:R-:W-:Y:S01]  /*b1b0*/  F2FP.BF16.PACK_AB R146, R58, R160 ;  /* 0x000000a03a92723e */ /* 0x000fe200000010ff */
[----:B------:R-:W-:Y:S02]  /*b1c0*/  FFMA.FTZ R50, R50, c[0x0][0x2d0], -R8 ;  /* 0x0000b40032327a23 */ /* 0x000fe40000010808 */
[C---:B------:R-:W-:Y:S02]  /*b1d0*/  FMUL.FTZ R8, R132.reuse, R156 ;  /* 0x0000009c84087220 */ /* 0x040fe40000410000 */
[----:B------:R-:W-:Y:S02]  /*b1e0*/  FMUL.FTZ R12, R132, R164 ;  /* 0x000000a4840c7220 */ /* 0x000fe40000410000 */
[C---:B-1----:R-:W-:Y:S02]  /*b1f0*/  FMUL.FTZ R10, R0.reuse, R158 ;  /* 0x0000009e000a7220 */ /* 0x042fe40000410000 */
[C---:B------:R-:W-:Y:S01]  /*b200*/  FMUL.FTZ R11, R0.reuse, R159 ;  /* 0x0000009f000b7220 */ /* 0x040fe20000410000 */
[----:B------:R-:W-:Y:S01]  /*b210*/  MOV R159, R39 ;  /* 0x00000027009f7202 */ /* 0x000fe20000000f00 */
[C---:B------:R-:W-:Y:S01]  /*b220*/  FMUL.FTZ R15, R0.reuse, R167 ;  /* 0x000000a7000f7220 */ /* 0x040fe20000410000 */
[----:B------:R-:W-:Y:S01]  /*b230*/  MOV R167, R50 ;  /* 0x0000003200a77202 */ /* 0x000fe20000000f00 */
[C---:B------:R-:W-:Y:S02]  /*b240*/  FMUL.FTZ R18, R133.reuse, R150 ;  /* 0x0000009685127220 */ /* 0x040fe40000410000 */
[C---:B------:R-:W-:Y:S02]  /*b250*/  FMUL.FTZ R19, R133.reuse, R151 ;  /* 0x0000009785137220 */ /* 0x040fe40000410000 */
[----:B------:R-:W-:Y:S01]  /*b260*/  IMAD.MOV.U32 R158, RZ, RZ, R58 ;  /* 0x000000ffff9e7224 */ /* 0x000fe200078e003a */
[----:B------:R-:W-:Y:S01]  /*b270*/  LDSM.16.MT88.4 R148, [R239+0x100] ;  /* 0x00010000ef94783b */ /* 0x000fe20000004200 */
[----:B------:R-:W-:Y:S02]  /*b280*/  IMAD.MOV.U32 R164, RZ, RZ, R23 ;  /* 0x000000ffffa47224 */ /* 0x000fe400078e0017 */
[C---:B------:R-:W-:Y:S02]  /*b290*/  FMUL.FTZ R22, R133.reuse, R154 ;  /* 0x0000009a85167220 */ /* 0x040fe40000410000 */
[C---:B------:R-:W-:Y:S02]  /*b2a0*/  FMUL.FTZ R23, R133.reuse, R155 ;  /* 0x0000009b85177220 */ /* 0x040fe40000410000 */
[C---:B------:R-:W-:Y:S01]  /*b2b0*/  FMUL.FTZ R30, R0.reuse, R190 ;  /* 0x000000be001e7220 */ /* 0x040fe20000410000 */
[----:B------:R-:W-:Y:S01]  /*b2c0*/  MOV R190, R67 ;  /* 0x0000004300be7202 */ /* 0x000fe20000000f00 */
[----:B------:R-:W-:Y:S02]  /*b2d0*/  FMUL.FTZ R31, R0, R191 ;  /* 0x000000bf001f7220 */ /* 0x000fe40000410000 */
[C---:B------:R-:W-:Y:S02]  /*b2e0*/  FMUL.FTZ R34, R133.reuse, R162 ;  /* 0x000000a285227220 */ /* 0x040fe40000410000 */
[----:B------:R-:W-:Y:S02]  /*b2f0*/  IMAD.MOV.U32 R154, RZ, RZ, R38 ;  /* 0x000000ffff9a7224 */ /* 0x000fe400078e0026 */
[C---:B------:R-:W-:Y:S02]  /*b300*/  FMUL.FTZ R38, R133.reuse, R170 ;  /* 0x000000aa85267220 */ /* 0x040fe40000410000 */
[C---:B------:R-:W-:Y:S02]  /*b310*/  FMUL.FTZ R39, R133.reuse, R171 ;  /* 0x000000ab85277220 */ /* 0x040fe40000410000 */
[----:B------:R-:W-:Y:S01]  /*b320*/  IMAD.MOV.U32 R155, RZ, RZ, R47 ;  /* 0x000000ffff9b7224 */ /* 0x000fe200078e002f */
[----:B------:R-:W-:Y:S01]  /*b330*/  MUFU.EX2 R171, R232 ;  /* 0x000000e800ab7308 */ /* 0x000fe20000000800 */
[C---:B------:R-:W-:Y:S01]  /*b340*/  FMUL.FTZ R44, R132.reuse, R196 ;  /* 0x000000c4842c7220 */ /* 0x040fe20000410000 */
[----:B------:R-:W-:Y:S01]  /*b350*/  MOV R196, R160 ;  /* 0x000000a000c47202 */ /* 0x000fe20000000f00 */
[----:B------:R-:W-:Y:S02]  /*b360*/  FMUL.FTZ R45, R132, R197 ;  /* 0x000000c5842d7220 */ /* 0x000fe40000410000 */
[----:B------:R-:W-:Y:S02]  /*b370*/  FMUL.FTZ R47, R0, R199 ;  /* 0x000000c7002f7220 */ /* 0x000fe40000410000 */
[----:B------:R-:W-:Y:S02]  /*b380*/  IMAD.MOV.U32 R156, RZ, RZ, R51 ;  /* 0x000000ffff9c7224 */ /* 0x000fe400078e0033 */
[C---:B------:R-:W-:Y:S02]  /*b390*/  FMUL.FTZ R51, R133.reuse, R175 ;  /* 0x000000af85337220 */ /* 0x040fe40000410000 */
[C---:B------:R-:W-:Y:S01]  /*b3a0*/  FMUL.FTZ R50, R133.reuse, R174 ;  /* 0x000000ae85327220 */ /* 0x040fe20000410000 */
[----:B------:R-:W-:Y:S01]  /*b3b0*/  MOV R174, R169 ;  /* 0x000000a900ae7202 */ /* 0x000fe20000000f00 */
[C---:B------:R-:W-:Y:S02]  /*b3c0*/  FMUL.FTZ R67, R133.reuse, R187 ;  /* 0x000000bb85437220 */ /* 0x040fe40000410000 */
[----:B------:R-:W-:Y:S01]  /*b3d0*/  IMAD.MOV.U32 R180, RZ, RZ, R55 ;  /* 0x000000ffffb47224 */ /* 0x000fe200078e0037 */
[----:B------:R-:W3:Y:S01]  /*b3e0*/  LDL.LU R187, [R1+0x74] ;  /* 0x0000740001bb7983 */ /* 0x000ee20000300800 */
[C---:B------:R-:W-:Y:S02]  /*b3f0*/  FMUL.FTZ R55, R133.reuse, R183 ;  /* 0x000000b785377220 */ /* 0x040fe40000410000 */
[C---:B------:R-:W-:Y:S01]  /*b400*/  FMUL.FTZ R66, R133.reuse, R186 ;  /* 0x000000ba85427220 */ /* 0x040fe20000410000 */
[----:B------:R-:W-:Y:S01]  /*b410*/  MUFU.EX2 R183, R190 ;  /* 0x000000be00b77308 */ /* 0x000fe20000000800 */
[----:B------:R-:W4:Y:S01]  /*b420*/  LDL.LU R186, [R1+0x70] ;  /* 0x0000700001ba7983 */ /* 0x000f220000300800 */
[----:B------:R-:W-:Y:S02]  /*b430*/  IMAD.MOV.U32 R157, RZ, RZ, R62 ;  /* 0x000000ffff9d7224 */ /* 0x000fe400078e003e */
[----:B------:R-:W-:Y:S01]  /*b440*/  IMAD.MOV.U32 R152, RZ, RZ, R60 ;  /* 0x000000ffff987224 */ /* 0x000fe200078e003c */
[----:B------:R-:W4:Y:S01]  /*b450*/  LDL.LU R175, [R1+0x6c] ;  /* 0x00006c0001af7983 */ /* 0x000f220000300800 */
[C---:B------:R-:W-:Y:S02]  /*b460*/  FMUL.FTZ R60, R132.reuse, R204 ;  /* 0x000000cc843c7220 */ /* 0x040fe40000410000 */
[----:B------:R-:W-:Y:S02]  /*b470*/  FMUL.FTZ R61, R132, R205 ;  /* 0x000000cd843d7220 */ /* 0x000fe40000410000 */
[----:B------:R-:W-:Y:S01]  /*b480*/  FMUL.FTZ R63, R0, R207 ;  /* 0x000000cf003f7220 */ /* 0x000fe20000410000 */
[----:B------:R-:W-:Y:S01]  /*b490*/  MUFU.EX2 R190, R227 ;  /* 0x000000e300be7308 */ /* 0x000fe20000000800 */
[----:B--2---:R-:W-:Y:S01]  /*b4a0*/  FFMA.FTZ R161, R2, R13, R54 ;  /* 0x0000000d02a17223 */ /* 0x004fe20000010036 */
[----:B------:R-:W-:Y:S01]  /*b4b0*/  MOV R2, R143 ;  /* 0x0000008f00027202 */ /* 0x000fe20000000f00 */
[----:B------:R-:W-:Y:S01]  /*b4c0*/  FMUL.FTZ R13, R132, R165 ;  /* 0x000000a5840d7220 */ /* 0x000fe20000410000 */
[----:B------:R-:W-:Y:S01]  /*b4d0*/  F2FP.BF16.PACK_AB R143, R62, R169 ;  /* 0x000000a93e8f723e */ /* 0x000fe200000010ff */
[C---:B------:R-:W-:Y:S01]  /*b4e0*/  FMUL.FTZ R54, R133.reuse, R182 ;  /* 0x000000b685367220 */ /* 0x040fe20000410000 */
[----:B------:R-:W-:Y:S01]  /*b4f0*/  F2FP.BF16.PACK_AB R142, R2, R181 ;  /* 0x000000b5028e723e */ /* 0x000fe200000010ff */
[--C-:B------:R-:W-:Y:S01]  /*b500*/  FFMA.FTZ R160, R218, c[0x0][0x2d0], -R208.reuse ;  /* 0x0000b400daa07a23 */ /* 0x100fe200000108d0 */
[----:B------:R-:W-:Y:S01]  /*b510*/  MOV R165, R14 ;  /* 0x0000000e00a57202 */ /* 0x000fe20000000f00 */
[----:B------:R-:W-:Y:S01]  /*b520*/  FFMA.FTZ R214, R214, c[0x0][0x2d0], -R208 ;  /* 0x0000b400d6d67a23 */ /* 0x000fe200000108d0 */
[----:B------:R-:W-:Y:S01]  /*b530*/  MUFU.EX2 R227, R243 ;  /* 0x000000f300e37308 */ /* 0x000fe20000000800 */
[C---:B------:R-:W-:Y:S02]  /*b540*/  FMUL.FTZ R14, R0.reuse, R166 ;  /* 0x000000a6000e7220 */ /* 0x040fe40000410000 */
[-C--:B------:R-:W-:Y:S01]  /*b550*/  HMMA.16816.F32.BF16 R4, R140, R24.reuse, R4 ;  /* 0x000000188c04723c */ /* 0x080fe20000041804 */
[----:B------:R-:W-:Y:S02]  /*b560*/  IMAD.MOV.U32 R166, RZ, RZ, R56 ;  /* 0x000000ffffa67224 */ /* 0x000fe400078e0038 */
[----:B------:R-:W-:Y:S02]  /*b570*/  FMUL.FTZ R62, R0, R206 ;  /* 0x000000ce003e7220 */ /* 0x000fe40000410000 */
[C---:B------:R-:W-:Y:S02]  /*b580*/  FMUL.FTZ R70, R133.reuse, R70 ;  /* 0x0000004685467220 */ /* 0x040fe40000410000 */
[----:B------:R-:W-:Y:S01]  /*b590*/  MUFU.EX2 R182, R229 ;  /* 0x000000e500b67308 */ /* 0x000fe20000000800 */
[C---:B------:R-:W-:Y:S01]  /*b5a0*/  HMMA.16816.F32.BF16 R8, R144.reuse, R24, R8 ;  /* 0x000000189008723c */ /* 0x040fe20000041808 */
[C---:B------:R-:W-:Y:S03]  /*b5b0*/  FMUL.FTZ R71, R133.reuse, R71 ;  /* 0x0000004785477220 */ /* 0x040fe60000410000 */
[C---:B------:R-:W-:Y:S02]  /*b5c0*/  FMUL.FTZ R72, R132.reuse, R72 ;  /* 0x0000004884487220 */ /* 0x040fe40000410000 */
[C---:B------:R-:W-:Y:S02]  /*b5d0*/  FMUL.FTZ R73, R132.reuse, R73 ;  /* 0x0000004984497220 */ /* 0x040fe40000410000 */
[-C--:B------:R-:W-:Y:S01]  /*b5e0*/  HMMA.16816.F32.BF16 R12, R144, R26.reuse, R12 ;  /* 0x0000001a900c723c */ /* 0x080fe2000004180c */
[C---:B------:R-:W-:Y:S01]  /*b5f0*/  FMUL.FTZ R25, R132.reuse, R177 ;  /* 0x000000b184197220 */ /* 0x040fe20000410000 */
[----:B------:R-:W-:Y:S02]  /*b600*/  MUFU.EX2 R229, R173 ;  /* 0x000000ad00e57308 */ /* 0x000fe40000000800 */
[----:B------:R-:W-:Y:S02]  /*b610*/  IMAD.MOV.U32 R177, RZ, RZ, R57 ;  /* 0x000000ffffb17224 */ /* 0x000fe400078e0039 */
[----:B------:R-:W1:Y:S01]  /*b620*/  LDSM.16.MT88.4 R56, [R240+0x100] ;  /* 0x00010000f038783b */ /* 0x000e620000004200 */
[----:B------:R-:W-:Y:S01]  /*b630*/  FMUL.FTZ R24, R132, R176 ;  /* 0x000000b084187220 */ /* 0x000fe20000410000 */
[C---:B------:R-:W-:Y:S01]  /*b640*/  HMMA.16816.F32.BF16 R16, R140.reuse, R26, R16 ;  /* 0x0000001a8c10723c */ /* 0x040fe20000041810 */
[C---:B------:R-:W-:Y:S03]  /*b650*/  FMUL.FTZ R74, R0.reuse, R74 ;  /* 0x0000004a004a7220 */ /* 0x040fe60000410000 */
[----:B------:R-:W-:Y:S01]  /*b660*/  FMUL.FTZ R75, R0, R75 ;  /* 0x0000004b004b7220 */ /* 0x000fe20000410000 */
[----:B------:R2:W-:Y:S01]  /*b670*/  MUFU.EX2 R207, R167 ;  /* 0x000000a700cf7308 */ /* 0x0005e20000000800 */
[----:B------:R-:W-:Y:S02]  /*b680*/  FMUL.FTZ R76, R132, R76 ;  /* 0x0000004c844c7220 */ /* 0x000fe40000410000 */
[-C--:B------:R-:W-:Y:S01]  /*b690*/  HMMA.16816.F32.BF16 R20, R140, R40.reuse, R20 ;  /* 0x000000288c14723c */ /* 0x080fe20000041814 */
[C---:B------:R-:W-:Y:S03]  /*b6a0*/  FMUL.FTZ R26, R0.reuse, R178 ;  /* 0x000000b2001a7220 */ /* 0x040fe60000410000 */
[----:B------:R-:W-:Y:S01]  /*b6b0*/  FMUL.FTZ R27, R0, R179 ;  /* 0x000000b3001b7220 */ /* 0x000fe20000410000 */
[----:B------:R-:W-:Y:S01]  /*b6c0*/  MOV R179, R28 ;  /* 0x0000001c00b37202 */ /* 0x000fe20000000f00 */
[C---:B------:R-:W-:Y:S01]  /*b6d0*/  FMUL.FTZ R28, R132.reuse, R188 ;  /* 0x000000bc841c7220 */ /* 0x040fe20000410000 */
[----:B------:R-:W-:Y:S01]  /*b6e0*/  MUFU.EX2 R170, R177 ;  /* 0x000000b100aa7308 */ /* 0x000fe20000000800 */
[C---:B------:R-:W-:Y:S03]  /*b6f0*/  FMUL.FTZ R77, R132.reuse, R77 ;  /* 0x0000004d844d7220 */ /* 0x040fe60000410000 */
[C---:B------:R-:W-:Y:S01]  /*b700*/  HMMA.16816.F32.BF16 R24, R144.reuse, R40, R24 ;  /* 0x000000289018723c */ /* 0x040fe20000041818 */
[----:B------:R-:W-:Y:S02]  /*b710*/  IMAD.MOV.U32 R188, RZ, RZ, R29 ;  /* 0x000000ffffbc7224 */ /* 0x000fe400078e001d */
[----:B------:R-:W-:Y:S01]  /*b720*/  FMUL.FTZ R29, R132, R189 ;  /* 0x000000bd841d7220 */ /* 0x000fe20000410000 */
[----:B------:R-:W-:Y:S01]  /*b730*/  MOV R189, R46 ;  /* 0x0000002e00bd7202 */ /* 0x000fe20000000f00 */
[----:B------:R-:W-:Y:S01]  /*b740*/  FMUL.FTZ R46, R0, R198 ;  /* 0x000000c6002e7220 */ /* 0x000fe20000410000 */
[----:B------:R-:W-:Y:S01]  /*b750*/  MOV R198, R2 ;  /* 0x0000000200c67202 */ /* 0x000fe20000000f00 */
[----:B------:R-:W-:Y:S01]  /*b760*/  FFMA.FTZ R2, R222, c[0x0][0x2d0], -R208 ;  /* 0x0000b400de027a23 */ /* 0x000fe200000108d0 */
[----:B------:R-:W-:Y:S01]  /*b770*/  MOV R191, R189 ;  /* 0x000000bd00bf7202 */ /* 0x000fe20000000f00 */
[C---:B------:R-:W-:Y:S01]  /*b780*/  FMUL.FTZ R40, R132.reuse, R192 ;  /* 0x000000c084287220 */ /* 0x040fe20000410000 */
[-C--:B------:R-:W-:Y:S01]  /*b790*/  HMMA.16816.F32.BF16 R28, R144, R42.reuse, R28 ;  /* 0x0000002a901c723c */ /* 0x080fe2000004181c */
[----:B------:R-:W-:Y:S01]  /*b7a0*/  MUFU.EX2 R169, R2 ;  /* 0x0000000200a97308 */ /* 0x000fe20000000800 */
[----:B------:R-:W-:Y:S01]  /*b7b0*/  IMAD.MOV.U32 R176, RZ, RZ, R35 ;  /* 0x000000ffffb07224 */ /* 0x000fe200078e0023 */
[----:B--2---:R-:W-:Y:S01]  /*b7c0*/  MOV R167, R172 ;  /* 0x000000ac00a77202 */ /* 0x004fe20000000f00 */
[C---:B------:R-:W-:Y:S01]  /*b7d0*/  FMUL.FTZ R35, R133.reuse, R163 ;  /* 0x000000a385237220 */ /* 0x040fe20000410000 */
[----:B------:R-:W-:Y:S01]  /*b7e0*/  MOV R163, R179 ;  /* 0x000000b300a37202 */ /* 0x000fe20000000f00 */
[----:B------:R-:W-:Y:S01]  /*b7f0*/  FMUL.FTZ R41, R132, R193 ;  /* 0x000000c184297220 */ /* 0x000fe20000410000 */
[----:B------:R-:W-:Y:S01]  /*b800*/  MOV R204, R198 ;  /* 0x000000c600cc7202 */ /* 0x000fe20000000f00 */
[C---:B------:R-:W-:Y:S01]  /*b810*/  FMUL.FTZ R78, R0.reuse, R78 ;  /* 0x0000004e004e7220 */ /* 0x040fe20000410000 */
[----:B------:R-:W-:Y:S02]  /*b820*/  MOV R198, R154 ;  /* 0x0000009a00c67202 */ /* 0x000fe40000000f00 */
[C---:B------:R-:W-:Y:S01]  /*b830*/  HMMA.16816.F32.BF16 R32, R140.reuse, R42, R32 ;  /* 0x0000002a8c20723c */ /* 0x040fe20000041820 */
[C---:B------:R-:W-:Y:S01]  /*b840*/  FMUL.FTZ R79, R0.reuse, R79 ;  /* 0x0000004f004f7220 */ /* 0x040fe20000410000 */
[----:B------:R-:W-:Y:S01]  /*b850*/  MUFU.EX2 R193, R230 ;  /* 0x000000e600c17308 */ /* 0x000fe20000000800 */
[C---:B------:R-:W-:Y:S01]  /*b860*/  FMUL.FTZ R82, R133.reuse, R82 ;  /* 0x0000005285527220 */ /* 0x040fe20000410000 */
[----:B------:R-:W-:Y:S01]  /*b870*/  MOV R205, R191 ;  /* 0x000000bf00cd7202 */ /* 0x000fe20000000f00 */
[C---:B------:R-:W-:Y:S01]  /*b880*/  FMUL.FTZ R83, R133.reuse, R83 ;  /* 0x0000005385537220 */ /* 0x040fe20000410000 */
[----:B------:R-:W-:Y:S01]  /*b890*/  MOV R191, R152 ;  /* 0x0000009800bf7202 */ /* 0x000fe20000000f00 */
[C---:B------:R-:W-:Y:S01]  /*b8a0*/  FMUL.FTZ R42, R0.reuse, R194 ;  /* 0x000000c2002a7220 */ /* 0x040fe20000410000 */
[-C--:B-1----:R-:W-:Y:S01]  /*b8b0*/  HMMA.16816.F32.BF16 R36, R140, R56.reuse, R36 ;  /* 0x000000388c24723c */ /* 0x082fe20000041824 */
[----:B------:R-:W-:Y:S03]  /*b8c0*/  FMUL.FTZ R43, R0, R195 ;  /* 0x000000c3002b7220 */ /* 0x000fe60000410000 */
[----:B------:R-:W-:Y:S01]  /*b8d0*/  MUFU.EX2 R230, R184 ;  /* 0x000000b800e67308 */ /* 0x000fe20000000800 */
[C---:B------:R-:W-:Y:S01]  /*b8e0*/  FMUL.FTZ R86, R133.reuse, R86 ;  /* 0x0000005685567220 */ /* 0x040fe20000410000 */
[----:B------:R-:W-:Y:S01]  /*b8f0*/  MOV R195, R165 ;  /* 0x000000a500c37202 */ /* 0x000fe20000000f00 */
[----:B------:R-:W-:Y:S01]  /*b900*/  IMAD.MOV.U32 R165, RZ, RZ, R168 ;  /* 0x000000ffffa57224 */ /* 0x000fe200078e00a8 */
[C---:B------:R-:W-:Y:S01]  /*b910*/  HMMA.16816.F32.BF16 R40, R144.reuse, R56, R40 ;  /* 0x000000389028723c */ /* 0x040fe20000041828 */
[----:B------:R-:W-:Y:S03]  /*b920*/  FMUL.FTZ R87, R133, R87 ;  /* 0x0000005785577220 */ /* 0x000fe60000410000 */
[C---:B------:R-:W-:Y:S01]  /*b930*/  FMUL.FTZ R88, R132.reuse, R88 ;  /* 0x0000005884587220 */ /* 0x040fe20000410000 */
[----:B------:R-:W-:Y:S01]  /*b940*/  MOV R168, R3 ;  /* 0x0000000300a87202 */ /* 0x000fe20000000f00 */
[--C-:B------:R-:W-:Y:S01]  /*b950*/  FFMA.FTZ R3, R221, c[0x0][0x2d0], -R208.reuse ;  /* 0x0000b400dd037a23 */ /* 0x100fe200000108d0 */
[----:B------:R1:W-:Y:S01]  /*b960*/  MUFU.EX2 R179, R136 ;  /* 0x0000008800b37308 */ /* 0x0003e20000000800 */
[-C--:B------:R-:W-:Y:S01]  /*b970*/  HMMA.16816.F32.BF16 R44, R144, R58.reuse, R44 ;  /* 0x0000003a902c723c */ /* 0x080fe2000004182c */
[C---:B------:R-:W-:Y:S03]  /*b980*/  FMUL.FTZ R56, R132.reuse, R200 ;  /* 0x000000c884387220 */ /* 0x040fe60000410000 */
[C---:B------:R-:W-:Y:S02]  /*b990*/  FMUL.FTZ R57, R132.reuse, R201 ;  /* 0x000000c984397220 */ /* 0x040fe40000410000 */
[----:B------:R-:W-:Y:S02]  /*b9a0*/  IMAD.MOV.U32 R201, RZ, RZ, R155 ;  /* 0x000000ffffc97224 */ /* 0x000fe400078e009b */
[C---:B------:R-:W-:Y:S01]  /*b9b0*/  HMMA.16816.F32.BF16 R48, R140.reuse, R58, R48 ;  /* 0x0000003a8c30723c */ /* 0x040fe20000041830 */
[----:B------:R-:W-:Y:S01]  /*b9c0*/  FMUL.FTZ R89, R132, R89 ;  /* 0x0000005984597220 */ /* 0x000fe20000410000 */
[----:B------:R2:W-:Y:S02]  /*b9d0*/  MUFU.EX2 R177, R235 ;  /* 0x000000eb00b17308 */ /* 0x0005e40000000800 */
[C---:B------:R-:W-:Y:S02]  /*b9e0*/  FMUL.FTZ R90, R0.reuse, R90 ;  /* 0x0000005a005a7220 */ /* 0x040fe40000410000 */
[C---:B------:R-:W-:Y:S02]  /*b9f0*/  FMUL.FTZ R91, R0.reuse, R91 ;  /* 0x0000005b005b7220 */ /* 0x040fe40000410000 */
[-C--:B------:R-:W-:Y:S01]  /*ba00*/  HMMA.16816.F32.BF16 R52, R140, R148.reuse, R52 ;  /* 0x000000948c34723c */ /* 0x080fe20000041834 */
[C---:B------:R-:W-:Y:S03]  /*ba10*/  FMUL.FTZ R58, R0.reuse, R202 ;  /* 0x000000ca003a7220 */ /* 0x040fe60000410000 */
[----:B------:R-:W-:Y:S01]  /*ba20*/  FMUL.FTZ R59, R0, R203 ;  /* 0x000000cb003b7220 */ /* 0x000fe20000410000 */
[----:B------:R-:W-:Y:S01]  /*ba30*/  MOV R203, R156 ;  /* 0x0000009c00cb7202 */ /* 0x000fe20000000f00 */
[C---:B------:R-:W-:Y:S01]  /*ba40*/  FMUL.FTZ R92, R132.reuse, R92 ;  /* 0x0000005c845c7220 */ /* 0x040fe20000410000 */
[----:B------:R-:W-:Y:S01]  /*ba50*/  MUFU.EX2 R178, R231 ;  /* 0x000000e700b27308 */ /* 0x000fe20000000800 */
[--C-:B-1----:R-:W-:Y:S03]  /*ba60*/  FFMA.FTZ R136, R219, c[0x0][0x2d0], -R208.reuse ;  /* 0x0000b400db887a23 */ /* 0x102fe600000108d0 */
[C---:B------:R-:W-:Y:S01]  /*ba70*/  HMMA.16816.F32.BF16 R56, R144.reuse, R148, R56 ;  /* 0x000000949038723c */ /* 0x040fe20000041838 */
[----:B------:R-:W-:Y:S02]  /*ba80*/  FMUL.FTZ R93, R132, R93 ;  /* 0x0000005d845d7220 */ /* 0x000fe40000410000 */
[C---:B------:R-:W-:Y:S02]  /*ba90*/  FMUL.FTZ R94, R0.reuse, R94 ;  /* 0x0000005e005e7220 */ /* 0x040fe40000410000 */
[----:B------:R-:W-:Y:S01]  /*baa0*/  FMUL.FTZ R95, R0, R95 ;  /* 0x0000005f005f7220 */ /* 0x000fe20000410000 */
[----:B------:R-:W-:Y:S01]  /*bab0*/  MUFU.EX2 R180, R180 ;  /* 0x000000b400b47308 */ /* 0x000fe20000000800 */
[C---:B------:R-:W-:Y:S01]  /*bac0*/  FMUL.FTZ R98, R133.reuse, R98 ;  /* 0x0000006285627220 */ /* 0x040fe20000410000 */
[-C--:B------:R-:W-:Y:S01]  /*bad0*/  HMMA.16816.F32.BF16 R60, R144, R150.reuse, R60 ;  /* 0x00000096903c723c */ /* 0x080fe2000004183c */
[C---:B------:R-:W-:Y:S03]  /*bae0*/  FMUL.FTZ R99, R133.reuse, R99 ;  /* 0x0000006385637220 */ /* 0x040fe60000410000 */
[C---:B------:R-:W-:Y:S01]  /*baf0*/  FMUL.FTZ R102, R133.reuse, R102 ;  /* 0x0000006685667220 */ /* 0x040fe20000410000 */
[----:B--2---:R-:W-:Y:S01]  /*bb00*/  MOV R235, R204 ;  /* 0x000000cc00eb7202 */ /* 0x004fe20000000f00 */
[C---:B------:R-:W-:Y:S02]  /*bb10*/  FMUL.FTZ R103, R133.reuse, R103 ;  /* 0x0000006785677220 */ /* 0x040fe40000410000 */
[C---:B------:R-:W-:Y:S01]  /*bb20*/  HMMA.16816.F32.BF16 R64, R140.reuse, R150, R64 ;  /* 0x000000968c40723c */ /* 0x040fe20000041840 */
[----:B------:R-:W1:Y:S01]  /*bb30*/  LDSM.16.MT88.4 R148, [R237+0x2100] ;  /* 0x00210000ed94783b */ /* 0x000e620000004200 */
[----:B------:R-:W-:Y:S02]  /*bb40*/  MUFU.EX2 R204, R160 ;  /* 0x000000a000cc7308 */ /* 0x000fe40000000800 */
[C---:B------:R-:W-:Y:S02]  /*bb50*/  FMUL.FTZ R104, R132.reuse, R104 ;  /* 0x0000006884687220 */ /* 0x040fe40000410000 */
[----:B------:R-:W-:Y:S02]  /*bb60*/  FMUL.FTZ R105, R132, R105 ;  /* 0x0000006984697220 */ /* 0x000fe40000410000 */
[C---:B------:R-:W-:Y:S04]  /*bb70*/  FMUL.FTZ R106, R0.reuse, R106 ;  /* 0x0000006a006a7220 */ /* 0x040fe80000410000 */
[----:B------:R-:W-:Y:S01]  /*bb80*/  FMUL.FTZ R107, R0, R107 ;  /* 0x0000006b006b7220 */ /* 0x000fe20000410000 */
        /* <DEDUP_REMOVED lines=8> */
[--C-:B------:R-:W-:Y:S02]  /*bc10*/  FFMA.FTZ R2, R225, c[0x0][0x2d0], -R208.reuse ;  /* 0x0000b400e1027a23 */ /* 0x100fe400000108d0 */
[----:B------:R-:W-:Y:S02]  /*bc20*/  FFMA.FTZ R225, R215, c[0x0][0x2d0], -R208 ;  /* 0x0000b400d7e17a23 */ /* 0x000fe400000108d0 */
[C---:B------:R-:W-:Y:S02]  /*bc30*/  FMUL.FTZ R120, R132.reuse, R120 ;  /* 0x0000007884787220 */ /* 0x040fe40000410000 */
[----:B------:R-:W-:Y:S01]  /*bc40*/  FMUL.FTZ R121, R132, R121 ;  /* 0x0000007984797220 */ /* 0x000fe20000410000 */
[----:B------:R-:W-:Y:S01]  /*bc50*/  MUFU.EX2 R201, R201 ;  /* 0x000000c900c97308 */ /* 0x000fe20000000800 */
[C---:B------:R-:W-:Y:S02]  /*bc60*/  FMUL.FTZ R122, R0.reuse, R122 ;  /* 0x0000007a007a7220 */ /* 0x040fe40000410000 */
[----:B------:R-:W-:Y:S02]  /*bc70*/  FMUL.FTZ R123, R0, R123 ;  /* 0x0000007b007b7220 */ /* 0x000fe40000410000 */
[C---:B------:R-:W-:Y:S02]  /*bc80*/  FMUL.FTZ R124, R132.reuse, R124 ;  /* 0x0000007c847c7220 */ /* 0x040fe40000410000 */
[----:B------:R-:W-:Y:S01]  /*bc90*/  FMUL.FTZ R125, R132, R125 ;  /* 0x0000007d847d7220 */ /* 0x000fe20000410000 */
[-C--:B-1----:R-:W-:Y:S01]  /*bca0*/  HMMA.16816.F32.BF16 R68, R140, R148.reuse, R68 ;  /* 0x000000948c44723c */ /* 0x082fe20000041844 */
[C---:B------:R-:W-:Y:S01]  /*bcb0*/  FMUL.FTZ R126, R0.reuse, R126 ;  /* 0x0000007e007e7220 */ /* 0x040fe20000410000 */
[----:B------:R-:W-:Y:S01]  /*bcc0*/  MUFU.EX2 R205, R205 ;  /* 0x000000cd00cd7308 */ /* 0x000fe20000000800 */
[----:B------:R-:W-:Y:S02]  /*bcd0*/  FMUL.FTZ R127, R0, R127 ;  /* 0x0000007f007f7220 */ /* 0x000fe40000410000 */
[----:B------:R-:W-:Y:S02]  /*bce0*/  IMAD.MOV.U32 R162, RZ, RZ, R188 ;  /* 0x000000ffffa27224 */ /* 0x000fe400078e00bc */
[----:B------:R-:W-:Y:S01]  /*bcf0*/  IMAD.MOV.U32 R194, RZ, RZ, R176 ;  /* 0x000000ffffc27224 */ /* 0x000fe200078e00b0 */
[C---:B------:R-:W-:Y:S01]  /*bd00*/  HMMA.16816.F32.BF16 R72, R144.reuse, R148, R72 ;  /* 0x000000949048723c */ /* 0x040fe20000041848 */
[----:B------:R-:W-:Y:S03]  /*bd10*/  IMAD.MOV.U32 R197, RZ, RZ, R164 ;  /* 0x000000ffffc57224 */ /* 0x000fe600078e00a4 */
[----:B------:R-:W-:Y:S01]  /*bd20*/  FFMA.FTZ R164, R217, c[0x0][0x2d0], -R208 ;  /* 0x0000b400d9a47a23 */ /* 0x000fe200000108d0 */
[----:B------:R1:W-:Y:S01]  /*bd30*/  MUFU.EX2 R176, R226 ;  /* 0x000000e200b07308 */ /* 0x0003e20000000800 */
[----:B------:R-:W-:Y:S01]  /*bd40*/  IMAD.MOV.U32 R206, RZ, RZ, R163 ;  /* 0x000000ffffce7224 */ /* 0x000fe200078e00a3 */
[----:B------:R-:W-:Y:S01]  /*bd50*/  MOV R163, R157 ;  /* 0x0000009d00a37202 */ /* 0x000fe20000000f00 */
[-C--:B------:R-:W-:Y:S01]  /*bd60*/  HMMA.16816.F32.BF16 R76, R144, R150.reuse, R76 ;  /* 0x00000096904c723c */ /* 0x080fe2000004184c */
[----:B------:R-:W-:Y:S03]  /*bd70*/  MOV R202, R162 ;  /* 0x000000a200ca7202 */ /* 0x000fe60000000f00 */
[----:B------:R-:W-:Y:S02]  /*bd80*/  IMAD.MOV.U32 R162, RZ, RZ, R158 ;  /* 0x000000ffffa27224 */ /* 0x000fe400078e009e */
[----:B------:R-:W-:Y:S01]  /*bd90*/  IMAD.MOV.U32 R199, RZ, RZ, R181 ;  /* 0x000000ffffc77224 */ /* 0x000fe200078e00b5 */
[----:B------:R-:W-:Y:S01]  /*bda0*/  MUFU.EX2 R172, R164 ;  /* 0x000000a400ac7308 */ /* 0x000fe20000000800 */
[C---:B------:R-:W-:Y:S01]  /*bdb0*/  HMMA.16816.F32.BF16 R80, R140.reuse, R150, R80 ;  /* 0x000000968c50723c */ /* 0x040fe20000041850 */
[----:B------:R-:W2:Y:S03]  /*bdc0*/  LDSM.16.MT88.4 R148, [R238+0x2100] ;  /* 0x00210000ee94783b */ /* 0x000ea60000004200 */
[C---:B------:R-:W-:Y:S01]  /*bdd0*/  FMUL.FTZ R118, R133.reuse, R118 ;  /* 0x0000007685767220 */ /* 0x040fe20000410000 */
[----:B------:R-:W-:Y:S01]  /*bde0*/  MOV R200, R199 ;  /* 0x000000c700c87202 */ /* 0x000fe20000000f00 */
[C---:B------:R-:W-:Y:S01]  /*bdf0*/  FMUL.FTZ R119, R133.reuse, R119 ;  /* 0x0000007785777220 */ /* 0x040fe20000410000 */
[----:B------:R-:W-:Y:S01]  /*be00*/  MOV R199, R195 ;  /* 0x000000c300c77202 */ /* 0x000fe20000000f00 */
[C---:B------:R-:W-:Y:S01]  /*be10*/  FMUL.FTZ R130, R133.reuse, R130 ;  /* 0x0000008285827220 */ /* 0x040fe20000410000 */
[----:B------:R2:W-:Y:S03]  /*be20*/  MUFU.EX2 R181, R2 ;  /* 0x0000000200b57308 */ /* 0x0005e60000000800 */
[----:B------:R-:W-:Y:S01]  /*be30*/  MOV R195, R194 ;  /* 0x000000c200c37202 */ /* 0x000fe20000000f00 */
[----:B-1----:R-:W-:Y:S01]  /*be40*/  FFMA.FTZ R226, R216, c[0x0][0x2d0], -R208 ;  /* 0x0000b400d8e27a23 */ /* 0x002fe200000108d0 */
[----:B------:R-:W-:Y:S01]  /*be50*/  MOV R194, R159 ;  /* 0x0000009f00c27202 */ /* 0x000fe20000000f00 */
[----:B------:R-:W-:Y:S01]  /*be60*/  LDSM.16.MT88.4 R216, [R238+0x3900] ;  /* 0x00390000eed8783b */ /* 0x000fe20000004200 */
[----:B------:R-:W-:Y:S02]  /*be70*/  IMAD.MOV.U32 R231, RZ, RZ, R200 ;  /* 0x000000ffffe77224 */ /* 0x000fe400078e00c8 */
[----:B------:R-:W-:Y:S01]  /*be80*/  FMUL.FTZ R131, R133, R131 ;  /* 0x0000008385837220 */ /* 0x000fe20000410000 */
[----:B------:R-:W-:Y:S04]  /*be90*/  MUFU.EX2 R188, R228 ;  /* 0x000000e400bc7308 */ /* 0x000fe80000000800 */
[----:B------:R-:W-:Y:S06]  /*bea0*/  LDSM.16.MT88.4 R156, [R240+0x900] ;  /* 0x00090000f09c783b */ /* 0x000fec0000004200 */
[----:B------:R1:W-:Y:S01]  /*beb0*/  MUFU.EX2 R228, R244 ;  /* 0x000000f400e47308 */ /* 0x0003e20000000800 */
[--C-:B--2---:R-:W-:Y:S09]  /*bec0*/  FFMA.FTZ R2, R224, c[0x0][0x2d0], -R208.reuse ;  /* 0x0000b400e0027a23 */ /* 0x104ff200000108d0 */
[----:B------:R2:W-:Y:S01]  /*bed0*/  MUFU.EX2 R224, R242 ;  /* 0x000000f200e07308 */ /* 0x0005e20000000800 */
[-C--:B------:R-:W-:Y:S08]  /*bee0*/  HMMA.16816.F32.BF16 R84, R140, R148.reuse, R84 ;  /* 0x000000948c54723c */ /* 0x080ff00000041854 */
[C---:B------:R-:W-:Y:S01]  /*bef0*/  HMMA.16816.F32.BF16 R88, R144.reuse, R148, R88 ;  /* 0x000000949058723c */ /* 0x040fe20000041858 */
[----:B------:R3:W-:Y:S01]  /*bf00*/  MUFU.EX2 R192, R2 ;  /* 0x0000000200c07308 */ /* 0x0007e20000000800 */
[----:B-1----:R1:W5:Y:S06]  /*bf10*/  LDL.LU R244, [R1+0xa0] ;  /* 0x0000a00001f47983 */ /* 0x00236c0000300800 */
[-C--:B------:R-:W-:Y:S01]  /*bf20*/  HMMA.16816.F32.BF16 R92, R144, R150.reuse, R92 ;  /* 0x00000096905c723c */ /* 0x080fe2000004185c */
[----:B------:R1:W5:Y:S02]  /*bf30*/  LDL.LU R243, [R1+0x9c] ;  /* 0x00009c0001f37983 */ /* 0x0003640000300800 */
[----:B------:R-:W-:Y:S02]  /*bf40*/  MUFU.EX2 R200, R136 ;  /* 0x0000008800c87308 */ /* 0x000fe40000000800 */
[----:B--2---:R1:W5:Y:S03]  /*bf50*/  LDL.LU R242, [R1+0x98] ;  /* 0x0000980001f27983 */ /* 0x0043660000300800 */
[C---:B------:R-:W-:Y:S01]  /*bf60*/  HMMA.16816.F32.BF16 R96, R140.reuse, R150, R96 ;  /* 0x000000968c60723c */ /* 0x040fe20000041860 */
[----:B------:R-:W2:Y:S04]  /*bf70*/  LDSM.16.MT88.4 R148, [R240+0x2100] ;  /* 0x00210000f094783b */ /* 0x000ea80000004200 */
[----:B------:R1:W1:Y:S01]  /*bf80*/  MUFU.EX2 R136, R241 ;  /* 0x000000f100887308 */ /* 0x0002620000000800 */
[----:B---3--:R-:W-:Y:S02]  /*bf90*/  FFMA.FTZ R2, R223, c[0x0][0x2d0], -R208 ;  /* 0x0000b400df027a23 */ /* 0x008fe400000108d0 */
[----:B------:R-:W-:Y:S04]  /*bfa0*/  FFMA.FTZ R133, R133, R187, R211 ;  /* 0x000000bb85857223 */ /* 0x000fe800000100d3 */
[----:B------:R-:W-:Y:S03]  /*bfb0*/  IMAD.MOV.U32 R187, RZ, RZ, R163 ;  /* 0x000000ffffbb7224 */ /* 0x000fe600078e00a3 */
[----:B------:R3:W2:Y:S01]  /*bfc0*/  MUFU.EX2 R189, R2 ;  /* 0x0000000200bd7308 */ /* 0x0006a20000000800 */
[----:B----4-:R-:W-:Y:S01]  /*bfd0*/  FFMA.FTZ R132, R132, R186, R210 ;  /* 0x000000ba84847223 */ /* 0x010fe200000100d2 */
[----:B------:R-:W-:Y:S01]  /*bfe0*/  MOV R186, R162 ;  /* 0x000000a200ba7202 */ /* 0x000fe20000000f00 */
[----:B------:R-:W-:Y:S02]  /*bff0*/  FFMA.FTZ R208, R135, c[0x0][0x2d0], -R208 ;  /* 0x0000b40087d07a23 */ /* 0x000fe400000108d0 */
[----:B------:R-:W-:Y:S02]  /*c000*/  FADD.FTZ R135, R213, R133 ;  /* 0x00000085d5877221 */ /* 0x000fe40000010000 */
[----:B------:R-:W-:Y:S03]  /*c010*/  FADD.FTZ R133, R212, R132 ;  /* 0x00000084d4857221 */ /* 0x000fe60000010000 */
[----:B------:R-:W-:Y:S01]  /*c020*/  MUFU.EX2 R194, R194 ;  /* 0x000000c200c27308 */ /* 0x000fe20000000800 */
[----:B-1----:R1:W5:Y:S01]  /*c030*/  LDL.LU R241, [R1+0x94] ;  /* 0x0000940001f17983 */ /* 0x0023620000300800 */
[----:B------:R-:W-:Y:S08]  /*c040*/  F2FP.BF16.PACK_AB R210, R136, R224 ;  /* 0x000000e088d2723e */ /* 0x000ff000000010ff */
[----:B------:R-:W-:Y:S01]  /*c050*/  MUFU.EX2 R202, R202 ;  /* 0x000000ca00ca7308 */ /* 0x000fe20000000800 */
[----:B---3--:R-:W-:Y:S02]  /*c060*/  FFMA.FTZ R2, R0, R175, R209 ;  /* 0x000000af00027223 */ /* 0x008fe400000100d1 */
[----:B------:R-:W-:Y:S01]  /*c070*/  FADD.FTZ R0, R220, R161 ;  /* 0x000000a1dc007221 */ /* 0x000fe20000010000 */
[-C--:B--2---:R-:W-:Y:S01]  /*c080*/  HMMA.16816.F32.BF16 R100, R140, R148.reuse, R100 ;  /* 0x000000948c64723c */ /* 0x084fe20000041864 */
[----:B------:R-:W-:Y:S01]  /*c090*/  LDSM.16.MT88.4 R160, [R238+0x1100] ;  /* 0x00110000eea0783b */ /* 0x000fe20000004200 */
[----:B------:R-:W-:Y:S04]  /*c0a0*/  IMAD.MOV.U32 R175, RZ, RZ, R174 ;  /* 0x000000ffffaf7224 */ /* 0x000fe800078e00ae */
[----:B------:R-:W-:Y:S01]  /*c0b0*/  MUFU.EX2 R206, R206 ;  /* 0x000000ce00ce7308 */ /* 0x000fe20000000800 */
[----:B------:R-:W-:Y:S02]  /*c0c0*/  IMAD.MOV.U32 R174, RZ, RZ, R197 ;  /* 0x000000ffffae7224 */ /* 0x000fe400078e00c5 */
[----:B------:R-:W-:Y:S03]  /*c0d0*/  IMAD.MOV.U32 R197, RZ, RZ, R153 ;  /* 0x000000ffffc57224 */ /* 0x000fe600078e0099 */
[----:B------:R-:W-:Y:S01]  /*c0e0*/  MOV R232, R175 ;  /* 0x000000af00e87202 */ /* 0x000fe20000000f00 */
[C---:B------:R-:W-:Y:S01]  /*c0f0*/  HMMA.16816.F32.BF16 R104, R144.reuse, R148, R104 ;  /* 0x000000949068723c */ /* 0x040fe20000041868 */
[----:B------:R-:W-:Y:S01]  /*c100*/  LDSM.16.MT88.4 R152, [R238+0x900] ;  /* 0x00090000ee98783b */ /* 0x000fe20000004200 */
[----:B------:R-:W-:Y:S01]  /*c110*/  MOV R175, R196 ;  /* 0x000000c400af7202 */ /* 0x000fe20000000f00 */
[----:B------:R-:W-:Y:S01]  /*c120*/  FADD.FTZ R2, R234, R2 ;  /* 0x00000002ea027221 */ /* 0x000fe20000010000 */
[----:B------:R-:W-:Y:S01]  /*c130*/  MUFU.EX2 R197, R197 ;  /* 0x000000c500c57308 */ /* 0x000fe20000000800 */
[----:B------:R-:W-:Y:S03]  /*c140*/  FADD.FTZ R0, R231, R0 ;  /* 0x00000000e7007221 */ /* 0x000fe60000010000 */
[-C--:B------:R-:W-:Y:S01]  /*c150*/  HMMA.16816.F32.BF16 R108, R144, R150.reuse, R108 ;  /* 0x00000096906c723c */ /* 0x080fe2000004186c */
[----:B------:R-:W-:Y:S03]  /*c160*/  LDSM.16.MT88.4 R220, [R240+0x3900] ;  /* 0x00390000f0dc783b */ /* 0x000fe60000004200 */
[----:B------:R-:W-:Y:S04]  /*c170*/  FADD.FTZ R132, R232, R135 ;  /* 0x00000087e8847221 */ /* 0x000fe80000010000 */
[C---:B------:R-:W-:Y:S01]  /*c180*/  HMMA.16816.F32.BF16 R112, R140.reuse, R150, R112 ;  /* 0x000000968c70723c */ /* 0x040fe20000041870 */
[----:B------:R-:W2:Y:S01]  /*c190*/  LDSM.16.MT88.4 R148, [R239+0x2100] ;  /* 0x00210000ef94783b */ /* 0x000ea20000004200 */
[----:B------:R-:W-:Y:S10]  /*c1a0*/  MUFU.EX2 R234, R174 ;  /* 0x000000ae00ea7308 */ /* 0x000ff40000000800 */
[----:B------:R-:W-:Y:S10]  /*c1b0*/  MUFU.EX2 R231, R185 ;  /* 0x000000b900e77308 */ /* 0x000ff40000000800 */
[----:B------:R3:W-:Y:S10]  /*c1c0*/  MUFU.EX2 R135, R214 ;  /* 0x000000d600877308 */ /* 0x0007f40000000800 */
[----:B------:R-:W-:Y:S01]  /*c1d0*/  MUFU.EX2 R195, R195 ;  /* 0x000000c300c37308 */ /* 0x000fe20000000800 */
[-C--:B--2---:R-:W-:Y:S09]  /*c1e0*/  HMMA.16816.F32.BF16 R116, R140, R148.reuse, R116 ;  /* 0x000000948c74723c */ /* 0x084ff20000041874 */
[----:B------:R-:W-:Y:S01]  /*c1f0*/  MUFU.EX2 R199, R199 ;  /* 0x000000c700c77308 */ /* 0x000fe20000000800 */
[----:B---3--:R-:W-:Y:S01]  /*c200*/  LDSM.16.MT88.4 R212, [R237+0x3900] ;  /* 0x00390000edd4783b */ /* 0x008fe20000004200 */
[C---:B------:R-:W-:Y:S08]  /*c210*/  HMMA.16816.F32.BF16 R120, R144.reuse, R148, R120 ;  /* 0x000000949078723c */ /* 0x040ff00000041878 */
[----:B------:R2:W-:Y:S01]  /*c220*/  MUFU.EX2 R196, R3 ;  /* 0x0000000300c47308 */ /* 0x0005e20000000800 */
[----:B------:R-:W-:Y:S01]  /*c230*/  F2FP.BF16.PACK_AB R148, R179, R176 ;  /* 0x000000b0b394723e */ /* 0x000fe200000010ff */
[-C--:B------:R-:W-:Y:S01]  /*c240*/  HMMA.16816.F32.BF16 R124, R144, R150.reuse, R124 ;  /* 0x00000096907c723c */ /* 0x080fe2000004187c */
[----:B------:R-:W3:Y:S01]  /*c250*/  LDSM.16.MT88.4 R144, [R237+0x900] ;  /* 0x00090000ed90783b */ /* 0x000ee20000004200 */
[----:B------:R-:W-:Y:S06]  /*c260*/  F2FP.BF16.PACK_AB R149, R181, R169 ;  /* 0x000000a9b595723e */ /* 0x000fec00000010ff */
[----:B------:R-:W-:Y:S01]  /*c270*/  MUFU.EX2 R203, R203 ;  /* 0x000000cb00cb7308 */ /* 0x000fe20000000800 */
[----:B------:R-:W-:Y:S07]  /*c280*/  HMMA.16816.F32.BF16 R128, R140, R150, R128 ;  /* 0x000000968c80723c */ /* 0x000fee0000041880 */
[----:B------:R-:W-:Y:S02]  /*c290*/  F2FP.BF16.PACK_AB R140, R177, R170 ;  /* 0x000000aab18c723e */ /* 0x000fe400000010ff */
[----:B------:R-:W-:Y:S03]  /*c2a0*/  MUFU.EX2 R225, R225 ;  /* 0x000000e100e17308 */ /* 0x000fe60000000800 */
[----:B------:R-:W-:Y:S02]  /*c2b0*/  F2FP.BF16.PACK_AB R141, R178, R171 ;  /* 0x000000abb28d723e */ /* 0x000fe400000010ff */
[----:B------:R-:W-:Y:S01]  /*c2c0*/  F2FP.BF16.PACK_AB R142, R183, R180 ;  /* 0x000000b4b78e723e */ /* 0x000fe200000010ff */
[----:B--2---:R-:W-:Y:S01]  /*c2d0*/  FADD.FTZ R3, R175, R133 ;  /* 0x00000085af037221 */ /* 0x004fe20000010000 */
[----:B------:R-:W-:Y:S01]  /*c2e0*/  F2FP.BF16.PACK_AB R143, R182, R193 ;  /* 0x000000c1b68f723e */ /* 0x000fe200000010ff */
[----:B------:R-:W-:Y:S01]  /*c2f0*/  IMAD.MOV.U32 R175, RZ, RZ, R168 ;  /* 0x000000ffffaf7224 */ /* 0x000fe200078e00a8 */
[----:B------:R-:W-:Y:S01]  /*c300*/  F2FP.BF16.PACK_AB R150, R188, R190 ;  /* 0x000000bebc96723e */ /* 0x000fe200000010ff */
[----:B------:R-:W-:Y:S01]  /*c310*/  FADD.FTZ R168, R233, R2 ;  /* 0x00000002e9a87221 */ /* 0x000fe20000010000 */
[----:B------:R-:W-:Y:S01]  /*c320*/  MUFU.EX2 R133, R167 ;  /* 0x000000a700857308 */ /* 0x000fe20000000800 */
[----:B------:R-:W-:Y:S01]  /*c330*/  F2FP.BF16.PACK_AB R151, R189, R192 ;  /* 0x000000c0bd97723e */ /* 0x000fe200000010ff */
[----:B------:R-:W-:Y:S02]  /*c340*/  FADD.FTZ R2, R235, R0 ;  /* 0x00000000eb027221 */ /* 0x000fe40000010000 */
[----:B------:R-:W-:Y:S02]  /*c350*/  FADD.FTZ R0, R187, R132 ;  /* 0x00000084bb007221 */ /* 0x000fe40000010000 */
[----:B------:R-:W-:Y:S02]  /*c360*/  FADD.FTZ R132, R186, R3 ;  /* 0x00000003ba847221 */ /* 0x000fe40000010000 */
[----:B------:R-:W-:Y:S01]  /*c370*/  LDSM.16.MT88.4 R184, [R239+0x1900] ;  /* 0x00190000efb8783b */ /* 0x000fe20000004200 */
[----:B------:R-:W-:Y:S01]  /*c380*/  FADD.FTZ R3, R236, R168 ;  /* 0x000000a8ec037221 */ /* 0x000fe20000010000 */
[----:B------:R-:W-:Y:S01]  /*c390*/  MUFU.EX2 R235, R166 ;  /* 0x000000a600eb7308 */ /* 0x000fe20000000800 */
[----:B------:R-:W-:Y:S02]  /*c3a0*/  FADD.FTZ R132, R176, R132 ;  /* 0x00000084b0847221 */ /* 0x000fe40000010000 */
[----:B------:R-:W-:Y:S01]  /*c3b0*/  FADD.FTZ R3, R169, R3 ;  /* 0x00000003a9037221 */ /* 0x000fe20000010000 */
[-C--:B---3--:R-:W-:Y:S02]  /*c3c0*/  HMMA.16816.F32.BF16 R4, R140, R144.reuse, R4 ;  /* 0x000000908c04723c */ /* 0x088fe40000041804 */
[----:B------:R1:W5:Y:S01]  /*c3d0*/  LDL.LU R236, [R1+0x90] ;  /* 0x0000900001ec7983 */ /* 0x0003620000300800 */
[----:B------:R-:W-:Y:S02]  /*c3e0*/  FADD.FTZ R132, R179, R132 ;  /* 0x00000084b3847221 */ /* 0x000fe40000010000 */
[----:B------:R-:W-:Y:S01]  /*c3f0*/  FADD.FTZ R2, R170, R2 ;  /* 0x00000002aa027221 */ /* 0x000fe20000010000 */
[----:B------:R2:W-:Y:S01]  /*c400*/  MUFU.EX2 R233, R165 ;  /* 0x000000a500e97308 */ /* 0x0005e20000000800 */
[----:B------:R-:W-:Y:S01]  /*c410*/  FADD.FTZ R0, R171, R0 ;  /* 0x00000000ab007221 */ /* 0x000fe20000010000 */
[C---:B------:R-:W-:Y:S01]  /*c420*/  HMMA.16816.F32.BF16 R8, R148.reuse, R144, R8 ;  /* 0x000000909408723c */ /* 0x040fe20000041808 */
[----:B------:R-:W-:Y:S03]  /*c430*/  FADD.FTZ R2, R177, R2 ;  /* 0x00000002b1027221 */ /* 0x000fe60000010000 */
[----:B------:R-:W-:Y:S04]  /*c440*/  FADD.FTZ R0, R178, R0 ;  /* 0x00000000b2007221 */ /* 0x000fe80000010000 */
[----:B------:R-:W-:Y:S01]  /*c450*/  MUFU.EX2 R232, R175 ;  /* 0x000000af00e87308 */ /* 0x000fe20000000800 */
[-C--:B------:R-:W-:Y:S08]  /*c460*/  HMMA.16816.F32.BF16 R12, R148, R146.reuse, R12 ;  /* 0x00000092940c723c */ /* 0x080ff0000004180c */
[C---:B------:R-:W-:Y:S01]  /*c470*/  HMMA.16816.F32.BF16 R16, R140.reuse, R146, R16 ;  /* 0x000000928c10723c */ /* 0x040fe20000041810 */
[----:B------:R-:W3:Y:S01]  /*c480*/  LDSM.16.MT88.4 R144, [R239+0x900] ;  /* 0x00090000ef90783b */ /* 0x000ee20000004200 */
[----:B------:R-:W4:Y:S06]  /*c490*/  MUFU.EX2 R226, R226 ;  /* 0x000000e200e27308 */ /* 0x000f2c0000000800 */
[-C--:B------:R-:W-:Y:S01]  /*c4a0*/  HMMA.16816.F32.BF16 R20, R140, R152.reuse, R20 ;  /* 0x000000988c14723c */ /* 0x080fe20000041814 */
[----:B--2---:R-:W-:Y:S07]  /*c4b0*/  LDSM.16.MT88.4 R164, [R238+0x3100] ;  /* 0x00310000eea4783b */ /* 0x004fee0000004200 */
[C---:B------:R-:W-:Y:S08]  /*c4c0*/  HMMA.16816.F32.BF16 R24, R148.reuse, R152, R24 ;  /* 0x000000989418723c */ /* 0x040ff00000041818 */
[-C--:B------:R-:W-:Y:S01]  /*c4d0*/  HMMA.16816.F32.BF16 R28, R148, R154.reuse, R28 ;  /* 0x0000009a941c723c */ /* 0x080fe2000004181c */
[----:B----4-:R-:W-:Y:S07]  /*c4e0*/  F2FP.BF16.PACK_AB R209, R225, R226 ;  /* 0x000000e2e1d1723e */ /* 0x010fee00000010ff */
[C---:B------:R-:W-:Y:S01]  /*c4f0*/  HMMA.16816.F32.BF16 R32, R140.reuse, R154, R32 ;  /* 0x0000009a8c20723c */ /* 0x040fe20000041820 */
[----:B------:R-:W2:Y:S07]  /*c500*/  LDSM.16.MT88.4 R152, [R237+0x2900] ;  /* 0x00290000ed98783b */ /* 0x000eae0000004200 */
[-C--:B------:R-:W-:Y:S08]  /*c510*/  HMMA.16816.F32.BF16 R36, R140, R156.reuse, R36 ;  /* 0x0000009c8c24723c */ /* 0x080ff00000041824 */
[C---:B------:R-:W-:Y:S08]  /*c520*/  HMMA.16816.F32.BF16 R40, R148.reuse, R156, R40 ;  /* 0x0000009c9428723c */ /* 0x040ff00000041828 */
[-C--:B------:R-:W-:Y:S08]  /*c530*/  HMMA.16816.F32.BF16 R44, R148, R158.reuse, R44 ;  /* 0x0000009e942c723c */ /* 0x080ff0000004182c */
[C---:B------:R-:W-:Y:S01]  /*c540*/  HMMA.16816.F32.BF16 R48, R140.reuse, R158, R48 ;  /* 0x0000009e8c30723c */ /* 0x040fe20000041830 */
[----:B------:R-:W4:Y:S07]  /*c550*/  LDSM.16.MT88.4 R156, [R238+0x2900] ;  /* 0x00290000ee9c783b */ /* 0x000f2e0000004200 */
        /* <DEDUP_REMOVED lines=16> */
[C---:B------:R-:W-:Y:S07]  /*c660*/  HMMA.16816.F32.BF16 R104, R148.reuse, R144, R104 ;  /* 0x000000909468723c */ /* 0x040fee0000041868 */
[----:B------:R-:W-:Y:S01]  /*c670*/  F2FP.BF16.PACK_AB R144, R199, R195 ;  /* 0x000000c3c790723e */ /* 0x000fe200000010ff */
[-C--:B------:R-:W-:Y:S01]  /*c680*/  HMMA.16816.F32.BF16 R108, R148, R146.reuse, R108 ;  /* 0x00000092946c723c */ /* 0x080fe2000004186c */
[----:B------:R-:W-:Y:S07]  /*c690*/  F2FP.BF16.PACK_AB R145, R200, R196 ;  /* 0x000000c4c891723e */ /* 0x000fee00000010ff */
[C---:B------:R-:W-:Y:S07]  /*c6a0*/  HMMA.16816.F32.BF16 R112, R140.reuse, R146, R112 ;  /* 0x000000928c70723c */ /* 0x040fee0000041870 */
[----:B------:R-:W-:Y:S01]  /*c6b0*/  F2FP.BF16.PACK_AB R147, R172, R204 ;  /* 0x000000ccac93723e */ /* 0x000fe200000010ff */
[-C--:B--2---:R-:W-:Y:S01]  /*c6c0*/  HMMA.16816.F32.BF16 R116, R140, R152.reuse, R116 ;  /* 0x000000988c74723c */ /* 0x084fe20000041874 */
[----:B------:R-:W-:Y:S07]  /*c6d0*/  F2FP.BF16.PACK_AB R146, R207, R203 ;  /* 0x000000cbcf92723e */ /* 0x000fee00000010ff */
[C---:B------:R-:W-:Y:S08]  /*c6e0*/  HMMA.16816.F32.BF16 R120, R148.reuse, R152, R120 ;  /* 0x000000989478723c */ /* 0x040ff00000041878 */
        /* <DEDUP_REMOVED lines=8> */
[-C--:B----4-:R-:W-:Y:S08]  /*c770*/  HMMA.16816.F32.BF16 R4, R140, R156.reuse, R4 ;  /* 0x0000009c8c04723c */ /* 0x090ff00000041804 */
[C---:B------:R-:W-:Y:S08]  /*c780*/  HMMA.16816.F32.BF16 R8, R144.reuse, R156, R8 ;  /* 0x0000009c9008723c */ /* 0x040ff00000041808 */
[-C--:B------:R-:W-:Y:S08]  /*c790*/  HMMA.16816.F32.BF16 R12, R144, R158.reuse, R12 ;  /* 0x0000009e900c723c */ /* 0x080ff0000004180c */
[C---:B------:R-:W-:Y:S01]  /*c7a0*/  HMMA.16816.F32.BF16 R16, R140.reuse, R158, R16 ;  /* 0x0000009e8c10723c */ /* 0x040fe20000041810 */
[----:B------:R-:W4:Y:S07]  /*c7b0*/  LDSM.16.MT88.4 R156, [R237+0x3100] ;  /* 0x00310000ed9c783b */ /* 0x000f2e0000004200 */
[-C--:B------:R-:W-:Y:S08]  /*c7c0*/  HMMA.16816.F32.BF16 R20, R140, R160.reuse, R20 ;  /* 0x000000a08c14723c */ /* 0x080ff00000041814 */
        /* <DEDUP_REMOVED lines=28> */
[C---:B------:R-:W-:Y:S07]  /*c990*/  HMMA.16816.F32.BF16 R120, R144.reuse, R148, R120 ;  /* 0x000000949078723c */ /* 0x040fee0000041878 */
[----:B------:R-:W-:Y:S01]  /*c9a0*/  MOV R148, R133 ;  /* 0x0000008500947202 */ /* 0x000fe20000000f00 */
[-C--:B------:R-:W-:Y:S01]  /*c9b0*/  HMMA.16816.F32.BF16 R124, R144, R150.reuse, R124 ;  /* 0x00000096907c723c */ /* 0x080fe2000004187c */
[----:B------:R2:W4:Y:S03]  /*c9c0*/  MUFU.EX2 R133, R208 ;  /* 0x000000d000857308 */ /* 0x0005260000000800 */
[----:B------:R-:W-:Y:S02]  /*c9d0*/  MOV R149, R172 ;  /* 0x000000ac00957202 */ /* 0x000fe40000000f00 */
[----:B------:R-:W1:Y:S02]  /*c9e0*/  LDSM.16.MT88.4 R172, [R240+0x1900] ;  /* 0x00190000f0ac783b */ /* 0x000e640000004200 */
[----:B------:R-:W-:Y:S07]  /*c9f0*/  HMMA.16816.F32.BF16 R128, R140, R150, R128 ;  /* 0x000000968c80723c */ /* 0x000fee0000041880 */
[----:B------:R-:W-:Y:S02]  /*ca00*/  F2FP.BF16.PACK_AB R140, R235, R148 ;  /* 0x00000094eb8c723e */ /* 0x000fe400000010ff */
[----:B------:R-:W-:Y:S03]  /*ca10*/  F2FP.BF16.PACK_AB R141, R232, R233 ;  /* 0x000000e9e88d723e */ /* 0x000fe600000010ff */
[----:B------:R-:W-:Y:S02]  /*ca20*/  F2FP.BF16.PACK_AB R142, R231, R234 ;  /* 0x000000eae78e723e */ /* 0x000fe400000010ff */
[----:B------:R-:W-:Y:S02]  /*ca30*/  F2FP.BF16.PACK_AB R143, R229, R230 ;  /* 0x000000e6e58f723e */ /* 0x000fe400000010ff */
[----:B--2---:R-:W-:Y:S02]  /*ca40*/  F2FP.BF16.PACK_AB R208, R227, R228 ;  /* 0x000000e4e3d0723e */ /* 0x004fe400000010ff */
[----:B----4-:R-:W-:Y:S03]  /*ca50*/  F2FP.BF16.PACK_AB R211, R133, R135 ;  /* 0x0000008785d3723e */ /* 0x010fe600000010ff */
[-C--:B---3--:R-:W-:Y:S01]  /*ca60*/  HMMA.16816.F32.BF16 R144, R140, R152.reuse, R4 ;  /* 0x000000988c90723c */ /* 0x088fe20000041804 */
[----:B------:R-:W2:Y:S07]  /*ca70*/  LDSM.16.MT88.4 R4, [R239+0x3900] ;  /* 0x00390000ef04783b */ /* 0x000eae0000004200 */
[C---:B------:R-:W-:Y:S07]  /*ca80*/  HMMA.16816.F32.BF16 R156, R208.reuse, R152, R8 ;  /* 0x00000098d09c723c */ /* 0x040fee0000041808 */
[----:B------:R-:W-:Y:S01]  /*ca90*/  MOV R9, R191 ;  /* 0x000000bf00097202 */ /* 0x000fe20000000f00 */
[-C--:B------:R-:W-:Y:S01]  /*caa0*/  HMMA.16816.F32.BF16 R164, R208, R154.reuse, R12 ;  /* 0x0000009ad0a4723c */ /* 0x080fe2000004180c */
[----:B------:R-:W-:Y:S03]  /*cab0*/  IMAD.MOV.U32 R10, RZ, RZ, R189 ;  /* 0x000000ffff0a7224 */ /* 0x000fe600078e00bd */
[----:B------:R-:W-:Y:S01]  /*cac0*/  MOV R11, R190 ;  /* 0x000000be000b7202 */ /* 0x000fe20000000f00 */
[----:B------:R-:W-:Y:S02]  /*cad0*/  IMAD.MOV.U32 R8, RZ, RZ, R194 ;  /* 0x000000ffff087224 */ /* 0x000fe400078e00c2 */
[----:B------:R-:W-:Y:S01]  /*cae0*/  IMAD.MOV.U32 R15, RZ, RZ, R148 ;  /* 0x000000ffff0f7224 */ /* 0x000fe200078e0094 */
[----:B------:R-:W-:Y:S01]  /*caf0*/  MOV R14, R149 ;  /* 0x00000095000e7202 */ /* 0x000fe20000000f00 */
[----:B------:R-:W-:Y:S01]  /*cb00*/  IMAD.MOV.U32 R12, RZ, RZ, R206 ;  /* 0x000000ffff0c7224 */ /* 0x000fe200078e00ce */
[C---:B------:R-:W-:Y:S02]  /*cb10*/  HMMA.16816.F32.BF16 R148, R140.reuse, R154, R16 ;  /* 0x0000009a8c94723c */ /* 0x040fe40000041810 */
[----:B------:R-:W-:Y:S01]  /*cb20*/  MOV R13, R207 ;  /* 0x000000cf000d7202 */ /* 0x000fe20000000f00 */
[----:B------:R-:W-:Y:S01]  /*cb30*/  FADD.FTZ R11, R11, R132 ;  /* 0x000000840b0b7221 */ /* 0x000fe20000010000 */
[----:B------:R-:W-:Y:S03]  /*cb40*/  MOV R132, R139 ;  /* 0x0000008b00847202 */ /* 0x000fe60000000f00 */
[----:B------:R-:W-:Y:S01]  /*cb50*/  IMAD.MOV.U32 R17, RZ, RZ, R203 ;  /* 0x000000ffff117224 */ /* 0x000fe200078e00cb */
[-C--:B-1----:R-:W-:Y:S01]  /*cb60*/  HMMA.16816.F32.BF16 R152, R140, R160.reuse, R20 ;  /* 0x000000a08c98723c */ /* 0x082fe20000041814 */
[----:B------:R-:W-:Y:S03]  /*cb70*/  MOV R16, R202 ;  /* 0x000000ca00107202 */ /* 0x000fe60000000f00 */
[----:B------:R-:W-:Y:S02]  /*cb80*/  MOV R19, R205 ;  /* 0x000000cd00137202 */ /* 0x000fe40000000f00 */
[----:B------:R-:W-:Y:S01]  /*cb90*/  MOV R18, R204 ;  /* 0x000000cc00127202 */ /* 0x000fe20000000f00 */
[----:B------:R-:W-:Y:S01]  /*cba0*/  IMAD.MOV.U32 R22, RZ, RZ, R200 ;  /* 0x000000ffff167224 */ /* 0x000fe200078e00c8 */
[C---:B------:R-:W-:Y:S01]  /*cbb0*/  HMMA.16816.F32.BF16 R176, R208.reuse, R160, R24 ;  /* 0x000000a0d0b0723c */ /* 0x040fe20000041818 */
[----:B------:R-:W-:Y:S03]  /*cbc0*/  MOV R21, R199 ;  /* 0x000000c700157202 */ /* 0x000fe60000000f00 */
[----:B------:R-:W-:Y:S02]  /*cbd0*/  MOV R20, R198 ;  /* 0x000000c600147202 */ /* 0x000fe40000000f00 */
[----:B------:R-:W-:Y:S01]  /*cbe0*/  MOV R23, R201 ;  /* 0x000000c900177202 */ /* 0x000fe20000000f00 */
[----:B------:R-:W-:Y:S01]  /*cbf0*/  IMAD.MOV.U32 R27, RZ, RZ, R197 ;  /* 0x000000ffff1b7224 */ /* 0x000fe200078e00c5 */
[----:B------:R-:W-:Y:S02]  /*cc00*/  MOV R24, R188 ;  /* 0x000000bc00187202 */ /* 0x000fe40000000f00 */
[-C--:B------:R-:W-:Y:S02]  /*cc10*/  HMMA.16816.F32.BF16 R188, R208, R162.reuse, R28 ;  /* 0x000000a2d0bc723c */ /* 0x080fe4000004181c */
[----:B------:R-:W-:Y:S01]  /*cc20*/  MOV R25, R195 ;  /* 0x000000c300197202 */ /* 0x000fe20000000f00 */
[----:B------:R-:W-:Y:S01]  /*cc30*/  FADD.FTZ R11, R24, R11 ;  /* 0x0000000b180b7221 */ /* 0x000fe20000010000 */
[----:B------:R-:W-:Y:S03]  /*cc40*/  MOV R26, R196 ;  /* 0x000000c4001a7202 */ /* 0x000fe60000000f00 */
[----:B------:R-:W-:Y:S01]  /*cc50*/  IMAD.MOV.U32 R29, RZ, RZ, R192 ;  /* 0x000000ffff1d7224 */ /* 0x000fe200078e00c0 */
[C---:B------:R-:W-:Y:S01]  /*cc60*/  HMMA.16816.F32.BF16 R160, R140.reuse, R162, R32 ;  /* 0x000000a28ca0723c */ /* 0x040fe20000041820 */
[----:B------:R-:W-:Y:S03]  /*cc70*/  MOV R30, R183 ;  /* 0x000000b7001e7202 */ /* 0x000fe60000000f00 */
[----:B------:R-:W-:Y:S02]  /*cc80*/  MOV R31, R182 ;  /* 0x000000b6001f7202 */ /* 0x000fe40000000f00 */
[----:B------:R-:W-:Y:S01]  /*cc90*/  MOV R28, R193 ;  /* 0x000000c1001c7202 */ /* 0x000fe20000000f00 */
[----:B------:R-:W-:Y:S01]  /*cca0*/  IMAD.MOV.U32 R34, RZ, RZ, R181 ;  /* 0x000000ffff227224 */ /* 0x000fe200078e00b5 */
[-C--:B------:R-:W-:Y:S01]  /*ccb0*/  HMMA.16816.F32.BF16 R168, R140, R172.reuse, R36 ;  /* 0x000000ac8ca8723c */ /* 0x080fe20000041824 */
[----:B------:R-:W-:Y:S03]  /*ccc0*/  MOV R35, R180 ;  /* 0x000000b400237202 */ /* 0x000fe60000000f00 */
[----:B------:R-:W-:Y:S02]  /*ccd0*/  FADD.FTZ R3, R34, R3 ;  /* 0x0000000322037221 */ /* 0x000fe40000010000 */
[----:B------:R-:W-:Y:S02]  /*cce0*/  FADD.FTZ R2, R35, R2 ;  /* 0x0000000223027221 */ /* 0x000fe40000010000 */
[C---:B------:R-:W-:Y:S01]  /*ccf0*/  HMMA.16816.F32.BF16 R192, R208.reuse, R172, R40 ;  /* 0x000000acd0c0723c */ /* 0x040fe20000041828 */
[----:B------:R-:W-:Y:S03]  /*cd00*/  FADD.FTZ R3, R29, R3 ;  /* 0x000000031d037221 */ /* 0x000fe60000010000 */
[----:B------:R-:W-:Y:S02]  /*cd10*/  FADD.FTZ R2, R30, R2 ;  /* 0x000000021e027221 */ /* 0x000fe40000010000 */
[----:B------:R-:W-:Y:S02]  /*cd20*/  FADD.FTZ R10, R10, R3 ;  /* 0x000000030a0a7221 */ /* 0x000fe40000010000 */
[-C--:B------:R-:W-:Y:S01]  /*cd30*/  HMMA.16816.F32.BF16 R196, R208, R174.reuse, R44 ;  /* 0x000000aed0c4723c */ /* 0x080fe2000004182c */
[----:B------:R-:W-:Y:S03]  /*cd40*/  FADD.FTZ R3, R25, R11 ;  /* 0x0000000b19037221 */ /* 0x000fe60000010000 */
[----:B------:R-:W-:Y:S02]  /*cd50*/  FADD.FTZ R9, R9, R2 ;  /* 0x0000000209097221 */ /* 0x000fe40000010000 */
[----:B------:R-:W-:Y:S02]  /*cd60*/  FADD.FTZ R2, R26, R10 ;  /* 0x0000000a1a027221 */ /* 0x000fe40000010000 */
[C---:B------:R-:W-:Y:S01]  /*cd70*/  HMMA.16816.F32.BF16 R172, R140.reuse, R174, R48 ;  /* 0x000000ae8cac723c */ /* 0x040fe20000041830 */
[----:B------:R-:W-:Y:S03]  /*cd80*/  FADD.FTZ R10, R21, R3 ;  /* 0x00000003150a7221 */ /* 0x000fe60000010000 */
[----:B------:R-:W-:Y:S04]  /*cd90*/  FADD.FTZ R0, R28, R0 ;  /* 0x000000001c007221 */ /* 0x000fe80000010000 */
[-C--:B------:R-:W-:Y:S01]  /*cda0*/  HMMA.16816.F32.BF16 R180, R140, R184.reuse, R52 ;  /* 0x000000b88cb4723c */ /* 0x080fe20000041834 */
[----:B------:R-:W-:Y:S04]  /*cdb0*/  FADD.FTZ R0, R31, R0 ;  /* 0x000000001f007221 */ /* 0x000fe80000010000 */
[----:B------:R-:W-:Y:S02]  /*cdc0*/  FADD.FTZ R8, R8, R0 ;  /* 0x0000000008087221 */ /* 0x000fe40000010000 */
[----:B------:R-:W-:Y:S01]  /*cdd0*/  FADD.FTZ R0, R27, R9 ;  /* 0x000000091b007221 */ /* 0x000fe20000010000 */
        /* <DEDUP_REMOVED lines=10> */
[----:B------:R-:W-:Y:S02]  /*ce80*/  FADD.FTZ R8, R12, R3 ;  /* 0x000000030c087221 */ /* 0x000fe40000010000 */
[----:B------:R-:W-:Y:S02]  /*ce90*/  FADD.FTZ R3, R15, R9 ;  /* 0x000000090f037221 */ /* 0x000fe40000010000 */
[-C--:B------:R-:W-:Y:S08]  /*cea0*/  HMMA.16816.F32.BF16 R68, R140, R212.reuse, R68 ;  /* 0x000000d48c44723c */ /* 0x080ff00000041844 */
[C---:B------:R-:W-:Y:S08]  /*ceb0*/  HMMA.16816.F32.BF16 R72, R208.reuse, R212, R72 ;  /* 0x000000d4d048723c */ /* 0x040ff00000041848 */
        /* <DEDUP_REMOVED lines=13> */
[-C--:B------:R-:W-:Y:S01]  /*cf90*/  HMMA.16816.F32.BF16 R124, R208, R6.reuse, R124 ;  /* 0x00000006d07c723c */ /* 0x080fe2000004187c */
[----:B------:R-:W-:Y:S03]  /*cfa0*/  FADD.FTZ R5, R14, R0 ;  /* 0x000000000e057221 */ /* 0x000fe60000010000 */
[----:B------:R-:W-:Y:S02]  /*cfb0*/  FADD.FTZ R2, R233, R8 ;  /* 0x00000008e9027221 */ /* 0x000fe40000010000 */
[----:B------:R-:W-:Y:S02]  /*cfc0*/  FADD.FTZ R0, R228, R4 ;  /* 0x00000004e4007221 */ /* 0x000fe40000010000 */
[----:B------:R-:W-:Y:S01]  /*cfd0*/  FADD.FTZ R4, R235, R3 ;  /* 0x00000003eb047221 */ /* 0x000fe20000010000 */
[----:B------:R-:W-:Y:S03]  /*cfe0*/  HMMA.16816.F32.BF16 R128, R140, R6, R128 ;  /* 0x000000068c80723c */ /* 0x000fe60000041880 */
[----:B------:R-:W-:Y:S02]  /*cff0*/  FADD.FTZ R3, R232, R2 ;  /* 0x00000002e8037221 */ /* 0x000fe40000010000 */
[----:B------:R-:W-:Y:S02]  /*d000*/  FADD.FTZ R4, R234, R4 ;  /* 0x00000004ea047221 */ /* 0x000fe40000010000 */
[----:B------:R-:W-:Y:S01]  /*d010*/  FADD.FTZ R5, R226, R5 ;  /* 0x00000005e2057221 */ /* 0x000fe20000010000 */
[----:B------:R-:W-:Y:S01]  /*d020*/  MOV R140, R134 ;  /* 0x00000086008c7202 */ /* 0x000fe20000000f00 */
[----:B------:R-:W-:Y:S03]  /*d030*/  FADD.FTZ R2, R227, R0 ;  /* 0x00000000e3027221 */ /* 0x000fe60000010000 */
[----:B------:R-:W-:Y:S02]  /*d040*/  FADD.FTZ R3, R230, R3 ;  /* 0x00000003e6037221 */ /* 0x000fe40000010000 */
[----:B------:R-:W-:Y:S02]  /*d050*/  FADD.FTZ R4, R231, R4 ;  /* 0x00000004e7047221 */ /* 0x000fe40000010000 */
[----:B------:R-:W-:Y:S02]  /*d060*/  FADD.FTZ R3, R229, R3 ;  /* 0x00000003e5037221 */ /* 0x000fe40000010000 */
[----:B------:R-:W-:Y:S01]  /*d070*/  FADD.FTZ R2, R224, R2 ;  /* 0x00000002e0027221 */ /* 0x000fe20000010000 */
[----:B------:R1:W-:Y:S01]  /*d080*/  STL [R1+0x64], R4 ;  /* 0x0000640401007387 */ /* 0x0003e20000100800 */
[----:B------:R-:W-:Y:S02]  /*d090*/  FADD.FTZ R0, R225, R5 ;  /* 0x00000005e1007221 */ /* 0x000fe40000010000 */
[----:B------:R-:W-:Y:S01]  /*d0a0*/  FADD.FTZ R2, R136, R2 ;  /* 0x0000000288027221 */ /* 0x000fe20000010000 */
[----:B------:R1:W-:Y:S01]  /*d0b0*/  STL [R1+0x74], R3 ;  /* 0x0000740301007387 */ /* 0x0003e20000100800 */
[----:B------:R-:W-:Y:S01]  /*d0c0*/  FADD.FTZ R0, R135, R0 ;  /* 0x0000000087007221 */ /* 0x000fe20000010000 */
[----:B------:R-:W-:Y:S02]  /*d0d0*/  MOV R136, R137 ;  /* 0x0000008900887202 */ /* 0x000fe40000000f00 */
[----:B------:R1:W-:Y:S01]  /*d0e0*/  STL [R1+0x70], R2 ;  /* 0x0000700201007387 */ /* 0x0003e20000100800 */
[----:B------:R-:W-:Y:S02]  /*d0f0*/  FADD.FTZ R0, R133, R0 ;  /* 0x0000000085007221 */ /* 0x000fe40000010000 */
[----:B------:R-:W-:Y:S03]  /*d100*/  IMAD.MOV.U32 R133, RZ, RZ, R138 ;  /* 0x000000ffff857224 */ /* 0x000fe600078e008a */
[----:B------:R1:W-:Y:S01]  /*d110*/  STL [R1+0x6c], R0 ;  /* 0x00006c0001007387 */ /* 0x0003e20000100800 */
[----:B------:R-:W-:-:S05]  /*d120*/  @P0 BRA `(.L_x_1795) ;  /* 0xffffaba000000947 */ /* 0x000fca000383ffff */
.L_x_1792:
[----:B----4-:R-:W-:-:S13]  /*d130*/  ISETP.LE.AND P0, PT, RZ, UR10, PT ;  /* 0x0000000aff007c0c */ /* 0x010fda000bf03270 */
[----:B------:R-:W-:Y:S05]  /*d140*/  @!P0 BRA `(.L_x_1796) ;  /* 0x00004e8000008947 */ /* 0x000fea0003800000 */
[----:B-1----:R-:W2:Y:S01]  /*d150*/  LDL.LU R4, [R1+0x60] ;  /* 0x0000600001047983 */ /* 0x002ea20000300800 */
[----:B------:R-:W-:Y:S01]  /*d160*/  IMAD.MOV.U32 R3, RZ, RZ, R138 ;  /* 0x000000ffff037224 */ /* 0x000fe200078e008a */
[----:B------:R-:W-:Y:S01]  /*d170*/  MOV R140, R134 ;  /* 0x00000086008c7202 */ /* 0x000fe20000000f00 */
[----:B------:R-:W-:Y:S02]  /*d180*/  IMAD.MOV.U32 R2, RZ, RZ, R139 ;  /* 0x000000ffff027224 */ /* 0x000fe400078e008b */
[----:B------:R-:W-:Y:S01]  /*d190*/  IMAD.MOV.U32 R132, RZ, RZ, R137 ;  /* 0x000000ffff847224 */ /* 0x000fe200078e0089 */
[----:B--2---:R-:W-:-:S04]  /*d1a0*/  SHF.R.S32.HI R0, RZ, 0x1f, R4 ;  /* 0x0000001fff007819 */ /* 0x004fc80000011404 */
[C---:B------:R-:W-:Y:S02]  /*d1b0*/  SHF.L.U64.HI R5, R4.reuse, 0x1, R0 ;  /* 0x0000000104057819 */ /* 0x040fe40000010200 */
[----:B------:R-:W-:-:S05]  /*d1c0*/  SHF.L.U32 R0, R4, 0x1, RZ ;  /* 0x0000000104007819 */ /* 0x000fca00000006ff */
[----:B------:R-:W-:Y:S04]  /*d1d0*/  STL [R1+0x24], R0 ;  /* 0x0000240001007387 */ /* 0x000fe80000100800 */
[----:B------:R1:W-:Y:S04]  /*d1e0*/  STL [R1+0x28], R5 ;  /* 0x0000280501007387 */ /* 0x0003e80000100800 */
[----:B-1----:R-:W2:Y:S04]  /*d1f0*/  LDL.LU R5, [R1+0x8c] ;  /* 0x00008c0001057983 */ /* 0x002ea80000300800 */
[----:B------:R-:W3:Y:S02]  /*d200*/  LDL.LU R4, [R1+0x84] ;  /* 0x0000840001047983 */ /* 0x000ee40000300800 */
[C---:B---3--:R-:W-:Y:S01]  /*d210*/  IMAD.SHL.U32 R0, R4.reuse, 0x2, RZ ;  /* 0x0000000204007824 */ /* 0x048fe200078e00ff */
[----:B--2---:R-:W-:-:S04]  /*d220*/  SHF.L.U64.HI R5, R4, 0x1, R5 ;  /* 0x0000000104057819 */ /* 0x004fc80000010205 */
[----:B------:R1:W-:Y:S04]  /*d230*/  STL [R1+0x1c], R0 ;  /* 0x00001c0001007387 */ /* 0x0003e80000100800 */
[----:B------:R1:W-:Y:S01]  /*d240*/  STL [R1+0x20], R5 ;  /* 0x0000200501007387 */ /* 0x0003e20000100800 */
[----:B------:R-:W-:Y:S05]  /*d250*/  BRA `(.L_x_1797) ;  /* 0x0000044000007947 */ /* 0x000fea0003800000 */
.L_x_1799:
        /* <DEDUP_REMOVED lines=38> */
[----:B------:R-:W-:Y:S04]  /*d4c0*/  SHFL.IDX PT, R11, R4, 0x2, 0x181f ;  /* 0x00581f00040b7f89 */ /* 0x000fe800000e0000 */
[----:B------:R1:W-:Y:S04]  /*d4d0*/  SHFL.IDX PT, R14, R4, 0x3, 0x181f ;  /* 0x00781f00040e7f89 */ /* 0x0003e800000e0000 */
[----:B------:R-:W2:Y:S04]  /*d4e0*/  SHFL.IDX PT, R13, R0, 0x1, 0x181f ;  /* 0x00381f00000d7f89 */ /* 0x000ea800000e0000 */
[----:B------:R-:W2:Y:S01]  /*d4f0*/  SHFL.IDX PT, R15, R0, 0x2, 0x181f ;  /* 0x00581f00000f7f89 */ /* 0x000ea200000e0000 */
[C---:B---3--:R-:W-:Y:S02]  /*d500*/  IADD3 R8, P2, R6.reuse, R38, RZ ;  /* 0x0000002606087210 */ /* 0x048fe40007f5e0ff */
[-C--:B----4-:R-:W-:Y:S01]  /*d510*/  IADD3 R6, P1, R6, R37.reuse, RZ ;  /* 0x0000002506067210 */ /* 0x090fe20007f3e0ff */
[----:B------:R-:W3:Y:S02]  /*d520*/  SHFL.IDX PT, R0, R0, 0x3, 0x181f ;  /* 0x00781f0000007f89 */ /* 0x000ee400000e0000 */
[C-C-:B-----5:R-:W-:Y:S01]  /*d530*/  IMAD.X R9, R5.reuse, 0x1, R36.reuse, P2 ;  /* 0x0000000105097824 */ /* 0x160fe200010e0624 */
[----:B------:R-:W-:Y:S04]  /*d540*/  IADD3.X R7, R5, R34, RZ, P1, !PT ;  /* 0x0000002205077210 */ /* 0x000fe80000ffe4ff */
[----:B------:R4:W-:Y:S04]  /*d550*/  LDGSTS.E.BYPASS.LTC128B.128 [R33+0x4100], [R8.64], !P6 ;  /* 0x0410000008217fae */ /* 0x0009e8000f101d4e */
[----:B------:R5:W-:Y:S01]  /*d560*/  LDGSTS.E.BYPASS.LTC128B.128 [R33+0x6100], [R6.64], !P5 ;  /* 0x0610000006217fae */ /* 0x000be2000e901d4e */
[CC--:B-1----:R-:W-:Y:S02]  /*d570*/  IADD3 R4, P0, R12.reuse, R38.reuse, RZ ;  /* 0x000000260c047210 */ /* 0x0c2fe40007f1e0ff */
[-C--:B------:R-:W-:Y:S03]  /*d580*/  IADD3 R12, P1, R12, R37.reuse, RZ ;  /* 0x000000250c0c7210 */ /* 0x080fe60007f3e0ff */
[----:B--2---:R-:W-:Y:S01]  /*d590*/  IMAD.X R5, R13, 0x1, R36, P0 ;  /* 0x000000010d057824 */ /* 0x004fe200000e0624 */
[-C--:B------:R-:W-:Y:S01]  /*d5a0*/  IADD3 R10, P0, R11, R38.reuse, RZ ;  /* 0x000000260b0a7210 */ /* 0x080fe20007f1e0ff */
[----:B------:R-:W-:Y:S03]  /*d5b0*/  IMAD.X R13, R13, 0x1, R34, P1 ;  /* 0x000000010d0d7824 */ /* 0x000fe600008e0622 */
[----:B------:R1:W-:Y:S04]  /*d5c0*/  LDGSTS.E.BYPASS.LTC128B.128 [R33+0x4900], [R4.64], !P6 ;  /* 0x0490000004217fae */ /* 0x0003e8000f101d4e */
[----:B------:R2:W-:Y:S01]  /*d5d0*/  LDGSTS.E.BYPASS.LTC128B.128 [R33+0x6900], [R12.64], !P5 ;  /* 0x069000000c217fae */ /* 0x0005e2000e901d4e */
[-C--:B----4-:R-:W-:Y:S01]  /*d5e0*/  IADD3 R8, P2, R11, R37.reuse, RZ ;  /* 0x000000250b087210 */ /* 0x090fe20007f5e0ff */
[C-C-:B------:R-:W-:Y:S01]  /*d5f0*/  IMAD.X R11, R15.reuse, 0x1, R36.reuse, P0 ;  /* 0x000000010f0b7824 */ /* 0x140fe200000e0624 */
[----:B-----5:R-:W-:Y:S04]  /*d600*/  IADD3 R6, P1, R14, R38, RZ ;  /* 0x000000260e067210 */ /* 0x020fe80007f3e0ff */
[----:B------:R2:W-:Y:S01]  /*d610*/  LDGSTS.E.BYPASS.LTC128B.128 [R33+0x5100], [R10.64], !P6 ;  /* 0x051000000a217fae */ /* 0x0005e2000f101d4e */
[----:B------:R-:W-:Y:S01]  /*d620*/  IADD3.X R9, R15, R34, RZ, P2, !PT ;  /* 0x000000220f097210 */ /* 0x000fe200017fe4ff */
[----:B---3--:R-:W-:Y:S04]  /*d630*/  IMAD.X R7, R0, 0x1, R36, P1 ;  /* 0x0000000100077824 */ /* 0x008fe800008e0624 */
[----:B------:R2:W-:Y:S01]  /*d640*/  LDGSTS.E.BYPASS.LTC128B.128 [R33+0x7100], [R8.64], !P5 ;  /* 0x0710000008217fae */ /* 0x0005e2000e901d4e */
[----:B-1----:R-:W-:Y:S03]  /*d650*/  IADD3 R4, P0, R14, R37, RZ ;  /* 0x000000250e047210 */ /* 0x002fe60007f1e0ff */
[----:B------:R2:W-:Y:S02]  /*d660*/  LDGSTS.E.BYPASS.LTC128B.128 [R33+0x5900], [R6.64], !P6 ;  /* 0x0590000006217fae */ /* 0x0005e4000f101d4e */
[----:B------:R-:W-:Y:S05]  /*d670*/  IMAD.X R5, R0, 0x1, R34, P0 ;  /* 0x0000000100057824 */ /* 0x000fea00000e0622 */
[----:B------:R2:W-:Y:S01]  /*d680*/  LDGSTS.E.BYPASS.LTC128B.128 [R33+0x7900], [R4.64], !P5 ;  /* 0x0790000004217fae */ /* 0x0005e2000e901d4e */
[----:B------:R-:W-:-:S05]  /*d690*/  BRA `(.L_x_1798) ;  /* 0x0000174000007947 */ /* 0x000fca0003800000 */
.L_x_1797:
[----:B------:R-:W2:Y:S01]  /*d6a0*/  LDL R4, [R1+0x58] ;  /* 0x0000580001047983 */ /* 0x000ea20000100800 */
[----:B------:R-:W-:Y:S04]  /*d6b0*/  DEPBAR.LE SB0, 0x0 ;  /* 0x000080000000791a */ /* 0x000fe80000000000 */
[----:B------:R-:W3:Y:S01]  /*d6c0*/  LDL R10, [R1+0x4c] ;  /* 0x00004c00010a7983 */ /* 0x000ee20000100800 */
[----:B------:R-:W-:Y:S03]  /*d6d0*/  UISETP.GE.AND UP0, UPT, UR10, 0x1, UPT ;  /* 0x000000010a00788c */ /* 0x000fe6000bf06270 */
[----:B------:R-:W4:Y:S04]  /*d6e0*/  LDL R40, [R1] ;  /* 0x0000000001287983 */ /* 0x000f280000100800 */
[----:B------:R-:W3:Y:S04]  /*d6f0*/  LDL R41, [R1+0x4] ;  /* 0x0000040001297983 */ /* 0x000ee80000100800 */
[----:B------:R-:W3:Y:S04]  /*d700*/  LDL R59, [R1+0x24] ;  /* 0x00002400013b7983 */ /* 0x000ee80000100800 */
[----:B------:R-:W3:Y:S04]  /*d710*/  LDL R28, [R1+0x8] ;  /* 0x00000800011c7983 */ /* 0x000ee80000100800 */
[----:B------:R-:W3:Y:S04]  /*d720*/  LDL R58, [R1+0x28] ;  /* 0x00002800013a7983 */ /* 0x000ee80000100800 */
[----:B------:R-:W3:Y:S04]  /*d730*/  LDL R57, [R1+0x1c] ;  /* 0x00001c0001397983 */ /* 0x000ee80000100800 */
[----:B------:R-:W3:Y:S04]  /*d740*/  LDL R55, [R1+0x50] ;  /* 0x0000500001377983 */ /* 0x000ee80000100800 */
[----:B------:R-:W3:Y:S04]  /*d750*/  LDL R56, [R1+0x20] ;  /* 0x0000200001387983 */ /* 0x000ee80000100800 */
[----:B------:R-:W-:Y:S08]  /*d760*/  BAR.SYNC.DEFER_BLOCKING 0x0 ;  /* 0x0000000000007b1d */ /* 0x000ff00000010000 */
[----:B-----5:R-:W-:Y:S08]  /*d770*/  LDSM.16.M88.4 R64, [R243+0x8100] ;  /* 0x00810000f340783b */ /* 0x020ff00000000200 */
[----:B------:R-:W1:Y:S08]  /*d780*/  LDSM.16.M88.4 R16, [R236+0x4100] ;  /* 0x00410000ec10783b */ /* 0x000e700000000200 */
[----:B------:R-:W1:Y:S08]  /*d790*/  LDSM.16.M88.4 R60, [R243+0xa100] ;  /* 0x00a10000f33c783b */ /* 0x000e700000000200 */
[----:B------:R-:W1:Y:S08]  /*d7a0*/  LDSM.16.M88.4 R32, [R236+0x4900] ;  /* 0x00490000ec20783b */ /* 0x000e700000000200 */
[----:B------:R-:W-:Y:S08]  /*d7b0*/  LDSM.16.M88.4 R48, [R236+0x5100] ;  /* 0x00510000ec30783b */ /* 0x000ff00000000200 */
[----:B------:R-:W-:Y:S08]  /*d7c0*/  LDSM.16.M88.4 R136, [R236+0x5900] ;  /* 0x00590000ec88783b */ /* 0x000ff00000000200 */
[----:B------:R-:W-:Y:S08]  /*d7d0*/  LDSM.16.M88.4 R208, [R245+0x8100] ;  /* 0x00810000f5d0783b */ /* 0x000ff00000000200 */
[----:B------:R-:W-:Y:S08]  /*d7e0*/  LDSM.16.M88.4 R212, [R247] ;  /* 0x00000000f7d4783b */ /* 0x000ff00000000200 */
[----:B------:R-:W-:Y:S01]  /*d7f0*/  LDSM.16.M88.4 R216, [R245+0xa100] ;  /* 0x00a10000f5d8783b */ /* 0x000fe20000000200 */
[----:B-12---:R-:W-:Y:S01]  /*d800*/  SHF.R.S32.HI R0, RZ, 0x1f, R4 ;  /* 0x0000001fff007819 */ /* 0x006fe20000011404 */
[----:B------:R-:W-:Y:S04]  /*d810*/  IMAD.WIDE.U32 R8, R4, c[0x0][0x208], RZ ;  /* 0x0000820004087a25 */ /* 0x000fe800078e00ff */
[----:B------:R-:W-:Y:S04]  /*d820*/  IMAD R0, R0, c[0x0][0x208], RZ ;  /* 0x0000820000007a24 */ /* 0x000fe800078e02ff */
[----:B------:R-:W-:Y:S01]  /*d830*/  IMAD R0, R4, c[0x0][0x20c], R0 ;  /* 0x0000830004007a24 */ /* 0x000fe200078e0200 */
[----:B----4-:R-:W-:Y:S01]  /*d840*/  LDSM.16.M88.4 R228, [R40] ;  /* 0x0000000028e4783b */ /* 0x010fe20000000200 */
[-C--:B------:R-:W-:Y:S03]  /*d850*/  HMMA.16816.F32.BF16 R4, R64, R16.reuse, RZ ;  /* 0x000000104004723c */ /* 0x080fe600000418ff */
[----:B------:R-:W-:Y:S02]  /*d860*/  IADD3 R9, R9, R0, RZ ;  /* 0x0000000009097210 */ /* 0x000fe40007ffe0ff */
[----:B---3--:R-:W-:Y:S02]  /*d870*/  SHF.R.S32.HI R0, RZ, 0x1f, R10 ;  /* 0x0000001fff007819 */ /* 0x008fe4000001140a */
[----:B------:R-:W-:Y:S01]  /*d880*/  LDSM.16.M88.4 R224, [R41] ;  /* 0x0000000029e0783b */ /* 0x000fe20000000200 */
[----:B------:R-:W-:Y:S04]  /*d890*/  IMAD.WIDE.U32 R12, R10, c[0x0][0x218], R8 ;  /* 0x000086000a0c7a25 */ /* 0x000fe800078e0008 */
[----:B------:R-:W-:Y:S03]  /*d8a0*/  IMAD R0, R0, c[0x0][0x218], RZ ;  /* 0x0000860000007a24 */ /* 0x000fe600078e02ff */
[----:B------:R1:W-:Y:S01]  /*d8b0*/  LDSM.16.M88.4 R220, [R28] ;  /* 0x000000001cdc783b */ /* 0x0003e20000000200 */
[----:B------:R-:W-:Y:S01]  /*d8c0*/  IMAD R14, R10, c[0x0][0x21c], R0 ;  /* 0x000087000a0e7a24 */ /* 0x000fe200078e0200 */
[----:B------:R-:W-:Y:S01]  /*d8d0*/  IADD3 R0, P0, R12, UR24, RZ ;  /* 0x000000180c007c10 */ /* 0x000fe2000ff1e0ff */
[C---:B------:R-:W-:Y:S07]  /*d8e0*/  HMMA.16816.F32.BF16 R8, R60.reuse, R16, RZ ;  /* 0x000000103c08723c */ /* 0x040fee00000418ff */
[----:B------:R-:W-:Y:S02]  /*d8f0*/  IADD3.X R16, R13, UR8, R14, P0, !PT ;  /* 0x000000080d107c10 */ /* 0x000fe400087fe40e */
[-C--:B------:R-:W-:Y:S03]  /*d900*/  HMMA.16816.F32.BF16 R12, R60, R18.reuse, RZ ;  /* 0x000000123c0c723c */ /* 0x080fe600000418ff */
[C---:B------:R-:W-:Y:S04]  /*d910*/  LEA R36, P0, R0.reuse, c[0x0][0x1f8], 0x1 ;  /* 0x00007e0000247a11 */ /* 0x040fe800078008ff */
[----:B------:R-:W-:Y:S01]  /*d920*/  LEA.HI.X R0, R0, c[0x0][0x1fc], R16, 0x1, P0 ;  /* 0x00007f0000007a11 */ /* 0x000fe200000f0c10 */
[----:B------:R-:W2:Y:S01]  /*d930*/  SHFL.IDX PT, R42, R36, RZ, 0x181f ;  /* 0x00181fff242a7589 */ /* 0x000ea200000e0000 */
[C---:B------:R-:W-:Y:S07]  /*d940*/  HMMA.16816.F32.BF16 R16, R64.reuse, R18, RZ ;  /* 0x000000124010723c */ /* 0x040fee00000418ff */
[----:B------:R-:W3:Y:S01]  /*d950*/  SHFL.IDX PT, R37, R0, RZ, 0x181f ;  /* 0x00181fff00257589 */ /* 0x000ee200000e0000 */
[-C--:B------:R-:W-:Y:S07]  /*d960*/  HMMA.16816.F32.BF16 R20, R64, R32.reuse, RZ ;  /* 0x000000204014723c */ /* 0x080fee00000418ff */
[----:B------:R-:W4:Y:S01]  /*d970*/  SHFL.IDX PT, R46, R36, 0x1, 0x181f ;  /* 0x00381f00242e7f89 */ /* 0x000f2200000e0000 */
[C---:B------:R-:W-:Y:S07]  /*d980*/  HMMA.16816.F32.BF16 R24, R60.reuse, R32, RZ ;  /* 0x000000203c18723c */ /* 0x040fee00000418ff */
[----:B------:R-:W4:Y:S01]  /*d990*/  SHFL.IDX PT, R45, R0, 0x1, 0x181f ;  /* 0x00381f00002d7f89 */ /* 0x000f2200000e0000 */
[-C--:B-1----:R-:W-:Y:S01]  /*d9a0*/  HMMA.16816.F32.BF16 R28, R60, R34.reuse, RZ ;  /* 0x000000223c1c723c */ /* 0x082fe200000418ff */
[C---:B--2---:R-:W-:Y:S03]  /*d9b0*/  IADD3 R38, P1, R42.reuse, R59, RZ ;  /* 0x0000003b2a267210 */ /* 0x044fe60007f3e0ff */
[----:B------:R-:W-:Y:S02]  /*d9c0*/  IADD3 R42, P0, R42, R57, RZ ;  /* 0x000000392a2a7210 */ /* 0x000fe40007f1e0ff */
[C---:B---3--:R-:W-:Y:S02]  /*d9d0*/  IADD3.X R39, R37.reuse, R58, RZ, P1, !PT ;  /* 0x0000003a25277210 */ /* 0x048fe40000ffe4ff */
[C---:B------:R-:W-:Y:S01]  /*d9e0*/  HMMA.16816.F32.BF16 R32, R64.reuse, R34, RZ ;  /* 0x000000224020723c */ /* 0x040fe200000418ff */
[----:B------:R-:W1:Y:S03]  /*d9f0*/  SHFL.IDX PT, R52, R36, 0x2, 0x181f ;  /* 0x00581f0024347f89 */ /* 0x000e6600000e0000 */
[----:B------:R-:W-:Y:S02]  /*da00*/  IADD3.X R43, R37, R56, RZ, P0, !PT ;  /* 0x00000038252b7210 */ /* 0x000fe400007fe4ff */
[C---:B----4-:R-:W-:Y:S03]  /*da10*/  IADD3 R40, P0, R46.reuse, R59, RZ ;  /* 0x0000003b2e287210 */ /* 0x050fe60007f1e0ff */
[----:B------:R2:W-:Y:S03]  /*da20*/  LDGSTS.E.BYPASS.LTC128B.128 [R55], [R38.64], !P6 ;  /* 0x0000000026377fae */ /* 0x0005e6000f101d4e */
[----:B------:R-:W-:Y:S02]  /*da30*/  IADD3 R46, P2, R46, R57, RZ ;  /* 0x000000392e2e7210 */ /* 0x000fe40007f5e0ff */
[C---:B------:R-:W-:Y:S03]  /*da40*/  IADD3.X R41, R45.reuse, R58, RZ, P0, !PT ;  /* 0x0000003a2d297210 */ /* 0x040fe600007fe4ff */
[----:B------:R-:W3:Y:S01]  /*da50*/  SHFL.IDX PT, R53, R0, 0x2, 0x181f ;  /* 0x00581f0000357f89 */ /* 0x000ee200000e0000 */
[----:B------:R-:W-:Y:S07]  /*da60*/  IADD3.X R47, R45, R56, RZ, P2, !PT ;  /* 0x000000382d2f7210 */ /* 0x000fee00017fe4ff */
[----:B------:R4:W-:Y:S01]  /*da70*/  LDGSTS.E.BYPASS.LTC128B.128 [R55+0x2000], [R42.64], !P5 ;  /* 0x020000002a377fae */ /* 0x0009e2000e901d4e */
[C---:B-1----:R-:W-:Y:S02]  /*da80*/  IADD3 R44, P1, R52.reuse, R59, RZ ;  /* 0x0000003b342c7210 */ /* 0x042fe40007f3e0ff */
[----:B------:R-:W-:Y:S05]  /*da90*/  IADD3 R52, P0, R52, R57, RZ ;  /* 0x0000003934347210 */ /* 0x000fea0007f1e0ff */
[----:B------:R4:W-:Y:S08]  /*daa0*/  LDGSTS.E.BYPASS.LTC128B.128 [R55+0x800], [R40.64], !P6 ;  /* 0x0080000028377fae */ /* 0x0009f0000f101d4e */
[----:B------:R2:W1:Y:S01]  /*dab0*/  SHFL.IDX PT, R54, R36, 0x3, 0x181f ;  /* 0x00781f0024367f89 */ /* 0x00046200000e0000 */
[C---:B---3--:R-:W-:Y:S02]  /*dac0*/  IADD3.X R45, R53.reuse, R58, RZ, P1, !PT ;  /* 0x0000003a352d7210 */ /* 0x048fe40000ffe4ff */
[----:B------:R-:W-:Y:S05]  /*dad0*/  IADD3.X R53, R53, R56, RZ, P0, !PT ;  /* 0x0000003835357210 */ /* 0x000fea00007fe4ff */
[----:B------:R3:W-:Y:S08]  /*dae0*/  LDGSTS.E.BYPASS.LTC128B.128 [R55+0x2800], [R46.64], !P5 ;  /* 0x028000002e377fae */ /* 0x0007f0000e901d4e */
[----:B------:R3:W-:Y:S01]  /*daf0*/  LDGSTS.E.BYPASS.LTC128B.128 [R55+0x1000], [R44.64], !P6 ;  /* 0x010000002c377fae */ /* 0x0007e2000f101d4e */
[-C--:B--2---:R-:W-:Y:S07]  /*db00*/  HMMA.16816.F32.BF16 R36, R64, R48.reuse, RZ ;  /* 0x000000304024723c */ /* 0x084fee00000418ff */
[----:B------:R-:W2:Y:S01]  /*db10*/  SHFL.IDX PT, R0, R0, 0x3, 0x181f ;  /* 0x00781f0000007f89 */ /* 0x000ea200000e0000 */
[C---:B----4-:R-:W-:Y:S07]  /*db20*/  HMMA.16816.F32.BF16 R40, R60.reuse, R48, RZ ;  /* 0x000000303c28723c */ /* 0x050fee00000418ff */
[----:B------:R4:W-:Y:S01]  /*db30*/  LDGSTS.E.BYPASS.LTC128B.128 [R55+0x3000], [R52.64], !P5 ;  /* 0x0300000034377fae */ /* 0x0009e2000e901d4e */
[----:B-1----:R-:W-:Y:S01]  /*db40*/  IADD3 R48, P0, R54, R59, RZ ;  /* 0x0000003b36307210 */ /* 0x002fe20007f1e0ff */
[-C--:B---3--:R-:W-:Y:S03]  /*db50*/  HMMA.16816.F32.BF16 R44, R60, R50.reuse, RZ ;  /* 0x000000323c2c723c */ /* 0x088fe600000418ff */
[----:B--2---:R-:W-:Y:S05]  /*db60*/  IADD3.X R49, R0, R58, RZ, P0, !PT ;  /* 0x0000003a00317210 */ /* 0x004fea00007fe4ff */
[----:B------:R1:W-:Y:S01]  /*db70*/  LDGSTS.E.BYPASS.LTC128B.128 [R55+0x1800], [R48.64], !P6 ;  /* 0x0180000030377fae */ /* 0x0003e2000f101d4e */
[----:B----4-:R-:W-:Y:S04]  /*db80*/  IADD3 R52, P0, R54, R57, RZ ;  /* 0x0000003936347210 */ /* 0x010fe80007f1e0ff */
        /* <DEDUP_REMOVED lines=165> */
[----:B------:R-:W-:Y:S01]  /*e5e0*/  MUFU.TANH R217, R12 ;  /* 0x0000000c00d97308 */ /* 0x000fe20000002400 */
        /* <DEDUP_REMOVED lines=8> */
[----:B------:R-:W-:Y:S05]  /*e670*/  FMUL.FTZ R18, R19, c[0x0][0x320] ;  /* 0x0000c80013127a20 */ /* 0x000fea0000410000 */
[C---:B------:R-:W-:Y:S01]  /*e680*/  HMMA.16816.F32.BF16 R32, R212.reuse, R6, R32 ;  /* 0x00000006d420723c */ /* 0x040fe20000041820 */
[----:B------:R-:W-:Y:S03]  /*e690*/  MUFU.TANH R218, R15 ;  /* 0x0000000f00da7308 */ /* 0x000fe60000002400 */
[----:B------:R-:W-:Y:S02]  /*e6a0*/  FMUL.FTZ R21, R21, c[0x0][0x320] ;  /* 0x0000c80015157a20 */ /* 0x000fe40000410000 */
[----:B------:R-:W-:Y:S02]  /*e6b0*/  FMUL.FTZ R23, R23, c[0x0][0x320] ;  /* 0x0000c80017177a20 */ /* 0x000fe40000410000 */
[----:B------:R-:W-:Y:S03]  /*e6c0*/  FMUL.FTZ R24, R24, c[0x0][0x320] ;  /* 0x0000c80018187a20 */ /* 0x000fe60000410000 */
[----:B------:R-:W-:Y:S01]  /*e6d0*/  MUFU.TANH R4, R21 ;  /* 0x0000001500047308 */ /* 0x000fe20000002400 */
[----:B------:R-:W-:Y:S02]  /*e6e0*/  FMUL.FTZ R20, R20, c[0x0][0x320] ;  /* 0x0000c80014147a20 */ /* 0x000fe40000410000 */
[----:B------:R-:W-:Y:S01]  /*e6f0*/  FMUL.FTZ R22, R22, c[0x0][0x320] ;  /* 0x0000c80016167a20 */ /* 0x000fe20000410000 */
[-C--:B--2---:R-:W-:Y:S03]  /*e700*/  HMMA.16816.F32.BF16 R36, R212, R8.reuse, R36 ;  /* 0x00000008d424723c */ /* 0x084fe60000041824 */
[----:B------:R-:W-:Y:S02]  /*e710*/  FMUL.FTZ R25, R25, c[0x0][0x320] ;  /* 0x0000c80019197a20 */ /* 0x000fe40000410000 */
[----:B------:R-:W-:Y:S01]  /*e720*/  FMUL.FTZ R26, R26, c[0x0][0x320] ;  /* 0x0000c8001a1a7a20 */ /* 0x000fe20000410000 */
[----:B------:R-:W-:Y:S01]  /*e730*/  MUFU.TANH R16, R16 ;  /* 0x0000001000107308 */ /* 0x000fe20000002400 */
        /* <DEDUP_REMOVED lines=17> */
[----:B-1----:R1:W-:Y:S01]  /*e850*/  STL [R1+0x38], R0 ;  /* 0x0000380001007387 */ /* 0x0023e20000100800 */
[----:B------:R-:W-:Y:S02]  /*e860*/  FMUL.FTZ R45, R45, c[0x0][0x320] ;  /* 0x0000c8002d2d7a20 */ /* 0x000fe40000410000 */
[----:B------:R-:W-:Y:S01]  /*e870*/  FMUL.FTZ R46, R46, c[0x0][0x320] ;  /* 0x0000c8002e2e7a20 */ /* 0x000fe20000410000 */
[----:B------:R2:W-:Y:S01]  /*e880*/  STL [R1+0x34], R4 ;  /* 0x0000340401007387 */ /* 0x0005e20000100800 */
        /* <DEDUP_REMOVED lines=14> */
[----:B------:R-:W-:Y:S09]  /*e970*/  FMUL.FTZ R51, R51, c[0x0][0x320] ;  /* 0x0000c80033337a20 */ /* 0x000ff20000410000 */
[----:B--2---:R-:W2:Y:S10]  /*e980*/  MUFU.TANH R4, R23 ;  /* 0x0000001700047308 */ /* 0x004eb40000002400 */
[----:B------:R-:W-:Y:S01]  /*e990*/  MUFU.TANH R23, R25 ;  /* 0x0000001900177308 */ /* 0x000fe20000002400 */
[----:B-1----:R1:W-:Y:S09]  /*e9a0*/  STL [R1+0x30], R0 ;  /* 0x0000300001007387 */ /* 0x0023f20000100800 */
[----:B------:R-:W-:Y:S01]  /*e9b0*/  MUFU.TANH R21, R28 ;  /* 0x0000001c00157308 */ /* 0x000fe20000002400 */
[----:B--2---:R-:W-:Y:S04]  /*e9c0*/  STL [R1+0x2c], R4 ;  /* 0x00002c0401007387 */ /* 0x004fe80000100800 */
[----:B------:R-:W2:Y:S01]  /*e9d0*/  LDSM.16.M88.4 R4, [R241+0x3800] ;  /* 0x00380000f104783b */ /* 0x000ea20000000200 */
[----:B------:R-:W-:Y:S04]  /*e9e0*/  DEPBAR.LE SB0, 0x0 ;  /* 0x000080000000791a */ /* 0x000fe80000000000 */
[----:B------:R-:W-:Y:S03]  /*e9f0*/  MUFU.TANH R138, R29 ;  /* 0x0000001d008a7308 */ /* 0x000fe60000002400 */
[----:B------:R-:W-:Y:S07]  /*ea00*/  BAR.SYNC.DEFER_BLOCKING 0x0 ;  /* 0x0000000000007b1d */ /* 0x000fee0000010000 */
[----:B-1----:R-:W1:Y:S10]  /*ea10*/  MUFU.TANH R0, R24 ;  /* 0x0000001800007308 */ /* 0x002e740000002400 */
[----:B------:R3:W4:Y:S10]  /*ea20*/  MUFU.TANH R22, R30 ;  /* 0x0000001e00167308 */ /* 0x0007340000002400 */
[----:B------:R3:W3:Y:S01]  /*ea30*/  MUFU.TANH R25, R31 ;  /* 0x0000001f00197308 */ /* 0x0006e20000002400 */
[----:B-1----:R1:W-:Y:S01]  /*ea40*/  STL [R1+0x54], R0 ;  /* 0x0000540001007387 */ /* 0x0023e20000100800 */
[-C--:B--2---:R-:W-:Y:S08]  /*ea50*/  HMMA.16816.F32.BF16 R52, R212, R4.reuse, R52 ;  /* 0x00000004d434723c */ /* 0x084ff00000041834 */
[----:B------:R2:W1:Y:S01]  /*ea60*/  MUFU.TANH R232, R32 ;  /* 0x0000002000e87308 */ /* 0x0004620000002400 */
[C---:B------:R-:W-:Y:S09]  /*ea70*/  HMMA.16816.F32.BF16 R56, R208.reuse, R4, R56 ;  /* 0x00000004d038723c */ /* 0x040ff20000041838 */
[----:B------:R2:W1:Y:S01]  /*ea80*/  MUFU.TANH R32, R33 ;  /* 0x0000002100207308 */ /* 0x0004620000002400 */
[-C--:B------:R-:W-:Y:S08]  /*ea90*/  HMMA.16816.F32.BF16 R60, R208, R6.reuse, R60 ;  /* 0x00000006d03c723c */ /* 0x080ff0000004183c */
        /* <DEDUP_REMOVED lines=14> */
[----:B------:R-:W-:Y:S02]  /*eb80*/  FMUL.FTZ R62, R62, c[0x0][0x320] ;  /* 0x0000c8003e3e7a20 */ /* 0x000fe40000410000 */
[----:B-1----:R-:W-:Y:S02]  /*eb90*/  FMUL.FTZ R0, R63, c[0x0][0x320] ;  /* 0x0000c8003f007a20 */ /* 0x002fe40000410000 */
        /* <DEDUP_REMOVED lines=36> */
.L_x_1798:
[----:B------:R-:W3:Y:S01]  /*ede0*/  LDL.LU R41, [R1+0x2c] ;  /* 0x00002c0001297983 */ /* 0x000ee20000300800 */
[----:B------:R-:W-:Y:S02]  /*edf0*/  FMNMX.FTZ R0, R142, R2, !PT ;  /* 0x000000028e007209 */ /* 0x000fe40007810000 */
[----:B------:R-:W-:Y:S01]  /*ee00*/  MOV R48, R32 ;  /* 0x0000002000307202 */ /* 0x000fe20000000f00 */
[----:B------:R-:W4:Y:S01]  /*ee10*/  LDL.LU R40, [R1+0x38] ;  /* 0x0000380001287983 */ /* 0x000f220000300800 */
[----:B------:R-:W-:Y:S02]  /*ee20*/  FMNMX.FTZ R0, R221, R0, !PT ;  /* 0x00000000dd007209 */ /* 0x000fe40007810000 */
[----:B------:R-:W-:Y:S01]  /*ee30*/  MOV R53, R30 ;  /* 0x0000001e00357202 */ /* 0x000fe20000000f00 */
[----:B------:R-:W-:Y:S01]  /*ee40*/  STL [R1+0xb4], R249 ;  /* 0x0000b4f901007387 */ /* 0x000fe20000100800 */
[----:B------:R-:W-:Y:S02]  /*ee50*/  FMNMX.FTZ R0, R141, R0, !PT ;  /* 0x000000008d007209 */ /* 0x000fe40007810000 */
[----:B------:R-:W-:Y:S01]  /*ee60*/  MOV R52, R29 ;  /* 0x0000001d00347202 */ /* 0x000fe20000000f00 */
[----:B------:R-:W-:Y:S01]  /*ee70*/  STL [R1+0xb0], R248 ;  /* 0x0000b0f801007387 */ /* 0x000fe20000100800 */
[----:B------:R-:W-:Y:S02]  /*ee80*/  FMNMX.FTZ R0, R16, R0, !PT ;  /* 0x0000000010007209 */ /* 0x000fe40007810000 */
[----:B--2---:R-:W-:Y:S01]  /*ee90*/  FMNMX.FTZ R5, R143, R3, !PT ;  /* 0x000000038f057209 */ /* 0x004fe20007810000 */
[----:B------:R-:W-:Y:S01]  /*eea0*/  STL [R1+0xac], R247 ;  /* 0x0000acf701007387 */ /* 0x000fe20000100800 */
[----:B------:R-:W-:Y:S02]  /*eeb0*/  MOV R51, R31 ;  /* 0x0000001f00337202 */ /* 0x000fe40000000f00 */
[----:B------:R-:W-:Y:S01]  /*eec0*/  FMNMX.FTZ R5, R223, R5, !PT ;  /* 0x00000005df057209 */ /* 0x000fe20007810000 */
        /* <DEDUP_REMOVED lines=8> */
[----:B------:R-:W-:Y:S01]  /*ef50*/  MOV R59, R139 ;  /* 0x0000008b003b7202 */ /* 0x000fe20000000f00 */
[----:B------:R1:W-:Y:S01]  /*ef60*/  STL [R1+0x9c], R243 ;  /* 0x00009cf301007387 */ /* 0x0003e20000100800 */
[----:B------:R-:W-:Y:S02]  /*ef70*/  FMNMX.FTZ R6, R220, R140, !PT ;  /* 0x0000008cdc067209 */ /* 0x000fe40007810000 */
[----:B------:R-:W-:Y:S01]  /*ef80*/  MOV R63, R133 ;  /* 0x00000085003f7202 */ /* 0x000fe20000000f00 */
[----:B------:R-:W-:Y:S01]  /*ef90*/  LDSM.16.MT88.4 R36, [R238+0x100] ;  /* 0x00010000ee24783b */ /* 0x000fe20000004200 */
[----:B------:R-:W-:Y:S02]  /*efa0*/  FMNMX.FTZ R6, R225, R6, !PT ;  /* 0x00000006e1067209 */ /* 0x000fe40007810000 */
[----:B------:R-:W-:Y:S02]  /*efb0*/  MOV R50, R20 ;  /* 0x0000001400327202 */ /* 0x000fe40000000f00 */
[----:B------:R-:W-:Y:S02]  /*efc0*/  FMNMX.FTZ R6, R219, R6, !PT ;  /* 0x00000006db067209 */ /* 0x000fe40007810000 */
[----:B------:R-:W-:Y:S01]  /*efd0*/  MOV R44, R22 ;  /* 0x00000016002c7202 */ /* 0x000fe20000000f00 */
[----:B------:R-:W0:Y:S01]  /*efe0*/  LDGDEPBAR ;  /* 0x00000000000079af */ /* 0x000e220000000000 */
[----:B------:R-:W-:Y:S02]  /*eff0*/  FMNMX.FTZ R6, R218, R6, !PT ;  /* 0x00000006da067209 */ /* 0x000fe40007810000 */
[----:B------:R-:W-:Y:S02]  /*f000*/  MOV R58, R137 ;  /* 0x00000089003a7202 */ /* 0x000fe40000000f00 */
[----:B------:R-:W-:Y:S02]  /*f010*/  FMNMX.FTZ R6, R63, R6, !PT ;  /* 0x000000063f067209 */ /* 0x000fe40007810000 */
[----:B------:R-:W-:Y:S02]  /*f020*/  MOV R61, R138 ;  /* 0x0000008a003d7202 */ /* 0x000fe40000000f00 */
[----:B------:R-:W-:Y:S02]  /*f030*/  FMNMX.FTZ R6, R50, R6, !PT ;  /* 0x0000000632067209 */ /* 0x000fe40007810000 */
[----:B------:R-:W-:Y:S01]  /*f040*/  MOV R62, R134 ;  /* 0x00000086003e7202 */ /* 0x000fe20000000f00 */
[----:B-1----:R-:W2:Y:S01]  /*f050*/  LDL.LU R243, [R1+0x30] ;  /* 0x0000300001f37983 */ /* 0x002ea20000300800 */
[----:B------:R-:W-:Y:S02]  /*f060*/  FMNMX.FTZ R6, R44, R6, !PT ;  /* 0x000000062c067209 */ /* 0x000fe40007810000 */
[----:B------:R-:W-:Y:S01]  /*f070*/  FMNMX.FTZ R4, R222, R132, !PT ;  /* 0x00000084de047209 */ /* 0x000fe20007810000 */
[----:B------:R1:W-:Y:S01]  /*f080*/  STL [R1+0x98], R242 ;  /* 0x000098f201007387 */ /* 0x0003e20000100800 */
[----:B------:R-:W-:Y:S02]  /*f090*/  MOV R60, R23 ;  /* 0x00000017003c7202 */ /* 0x000fe40000000f00 */
[----:B------:R-:W-:Y:S02]  /*f0a0*/  FMNMX.FTZ R4, R224, R4, !PT ;  /* 0x00000004e0047209 */ /* 0x000fe40007810000 */
[----:B------:R-:W-:Y:S02]  /*f0b0*/  MOV R34, R21 ;  /* 0x0000001500227202 */ /* 0x000fe40000000f00 */
[----:B------:R-:W-:Y:S01]  /*f0c0*/  FMNMX.FTZ R4, R217, R4, !PT ;  /* 0x00000004d9047209 */ /* 0x000fe20007810000 */
[----:B------:R-:W-:Y:S01]  /*f0d0*/  LDSM.16.MT88.4 R20, [R237+0x100] ;  /* 0x00010000ed14783b */ /* 0x000fe20000004200 */
[----:B------:R-:W-:Y:S02]  /*f0e0*/  MOV R54, R19 ;  /* 0x0000001300367202 */ /* 0x000fe40000000f00 */
[----:B------:R-:W-:Y:S02]  /*f0f0*/  FMNMX.FTZ R4, R216, R4, !PT ;  /* 0x00000004d8047209 */ /* 0x000fe40007810000 */
[----:B------:R-:W-:Y:S01]  /*f100*/  ISETP.LT.AND P0, PT, RZ, UR10, PT ;  /* 0x0000000aff007c0c */ /* 0x000fe2000bf01270 */
[----:B------:R-:W-:Y:S02]  /*f110*/  UIADD3 UR10, UR10, -0x1, URZ ;  /* 0xffffffff0a0a7890 */ /* 0x000fe4000fffe03f */
[----:B-1----:R-:W3:Y:S04]  /*f120*/  LDL.LU R242, [R1+0x54] ;  /* 0x0000540001f27983 */ /* 0x002ee80000300800 */
[----:B------:R1:W-:Y:S04]  /*f130*/  STL [R1+0x94], R241 ;  /* 0x000094f101007387 */ /* 0x0003e80000100800 */
[----:B------:R1:W-:Y:S02]  /*f140*/  STL [R1+0x90], R236 ;  /* 0x000090ec01007387 */ /* 0x0003e40000100800 */
[----:B-1----:R-:W-:Y:S02]  /*f150*/  MOV R241, R25 ;  /* 0x0000001900f17202 */ /* 0x002fe40000000f00 */
[----:B------:R-:W3:Y:S02]  /*f160*/  LDL.LU R236, [R1+0x34] ;  /* 0x0000340001ec7983 */ /* 0x000ee40000300800 */
[----:B------:R-:W-:Y:S04]  /*f170*/  FMNMX.FTZ R6, R241, R6, !PT ;  /* 0x00000006f1067209 */ /* 0x000fe80007810000 */
[----:B------:R-:W-:Y:S04]  /*f180*/  FMNMX.FTZ R6, R58, R6, !PT ;  /* 0x000000063a067209 */ /* 0x000fe80007810000 */
[----:B------:R-:W-:Y:S04]  /*f190*/  FMNMX.FTZ R6, R27, R6, !PT ;  /* 0x000000061b067209 */ /* 0x000fe80007810000 */
[----:B------:R-:W-:Y:S04]  /*f1a0*/  FMNMX.FTZ R6, R42, R6, !PT ;  /* 0x000000062a067209 */ /* 0x000fe80007810000 */
[----:B------:R-:W-:Y:S04]  /*f1b0*/  FMNMX.FTZ R6, R43, R6, !PT ;  /* 0x000000062b067209 */ /* 0x000fe80007810000 */
[----:B------:R-:W-:Y:S02]  /*f1c0*/  FMNMX.FTZ R6, R45, R6, !PT ;  /* 0x000000062d067209 */ /* 0x000fe40007810000 */
[----:B----4-:R-:W-:Y:S02]  /*f1d0*/  FMNMX.FTZ R0, R40, R0, !PT ;  /* 0x0000000028007209 */ /* 0x010fe40007810000 */
[----:B--2---:R-:W-:Y:S04]  /*f1e0*/  FMNMX.FTZ R5, R243, R5, !PT ;  /* 0x00000005f3057209 */ /* 0x004fe80007810000 */
[----:B---3--:R-:W-:Y:S04]  /*f1f0*/  FMNMX.FTZ R5, R41, R5, !PT ;  /* 0x0000000529057209 */ /* 0x008fe80007810000 */
[----:B------:R-:W-:Y:S04]  /*f200*/  FMNMX.FTZ R5, R51, R5, !PT ;  /* 0x0000000533057209 */ /* 0x000fe80007810000 */
[----:B------:R-:W-:Y:S04]  /*f210*/  FMNMX.FTZ R5, R55, R5, !PT ;  /* 0x0000000537057209 */ /* 0x000fe80007810000 */
[----:B------:R-:W-:Y:S04]  /*f220*/  FMNMX.FTZ R5, R49, R5, !PT ;  /* 0x0000000531057209 */ /* 0x000fe80007810000 */
[----:B------:R-:W-:Y:S04]  /*f230*/  FMNMX.FTZ R5, R47, R5, !PT ;  /* 0x000000052f057209 */ /* 0x000fe80007810000 */
[----:B------:R-:W-:Y:S04]  /*f240*/  FMNMX.FTZ R5, R235, R5, !PT ;  /* 0x00000005eb057209 */ /* 0x000fe80007810000 */
        /* <DEDUP_REMOVED lines=23> */
[----:B------:R-:W-:Y:S01]  /*f3c0*/  FMNMX.FTZ R4, R215, R4, !PT ;  /* 0x00000004d7047209 */ /* 0x000fe20007810000 */
[----:B------:R-:W1:Y:S01]  /*f3d0*/  SHFL.BFLY PT, R138, R5, 0x1, 0x1f ;  /* 0x0c201f00058a7f89 */ /* 0x000e6200000e0000 */
[----:B------:R-:W-:Y:S04]  /*f3e0*/  FMNMX.FTZ R0, R229, R0, !PT ;  /* 0x00000000e5007209 */ /* 0x000fe80007810000 */
[----:B------:R-:W-:Y:S03]  /*f3f0*/  FMNMX.FTZ R0, R228, R0, !PT ;  /* 0x00000000e4007209 */ /* 0x000fe60007810000 */
[----:B------:R-:W2:Y:S01]  /*f400*/  SHFL.BFLY PT, R9, R4, 0x2, 0x1f ;  /* 0x0c401f0004097f89 */ /* 0x000ea200000e0000 */
[----:B------:R-:W-:Y:S04]  /*f410*/  FMNMX.FTZ R0, R227, R0, !PT ;  /* 0x00000000e3007209 */ /* 0x000fe80007810000 */
[----:B------:R-:W-:Y:S04]  /*f420*/  FMNMX.FTZ R0, R226, R0, !PT ;  /* 0x00000000e2007209 */ /* 0x000fe80007810000 */
[----:B------:R-:W-:Y:S04]  /*f430*/  FMNMX.FTZ R0, R212, R0, !PT ;  /* 0x00000000d4007209 */ /* 0x000fe80007810000 */
[----:B------:R-:W-:Y:S02]  /*f440*/  FMNMX.FTZ R0, R211, R0, !PT ;  /* 0x00000000d3007209 */ /* 0x000fe40007810000 */
[----:B-1----:R-:W-:Y:S03]  /*f450*/  FMNMX.FTZ R138, R5, R138, !PT ;  /* 0x0000008a058a7209 */ /* 0x002fe60007810000 */
[----:B------:R-:W1:Y:S02]  /*f460*/  SHFL.BFLY PT, R8, R0, 0x2, 0x1f ;  /* 0x0c401f0000087f89 */ /* 0x000e6400000e0000 */
[----:B------:R-:W-:Y:S01]  /*f470*/  FMUL.FTZ R209, R138, c[0x0][0x2d0] ;  /* 0x0000b4008ad17a20 */ /* 0x000fe20000410000 */
[----:B--2---:R-:W-:Y:S03]  /*f480*/  FMNMX.FTZ R4, R4, R9, !PT ;  /* 0x0000000904047209 */ /* 0x004fe60007810000 */
[--C-:B------:R-:W-:Y:S02]  /*f490*/  FFMA.FTZ R214, R214, c[0x0][0x2d0], -R209.reuse ;  /* 0x0000b400d6d67a23 */ /* 0x100fe400000108d1 */
[----:B------:R-:W-:Y:S01]  /*f4a0*/  FFMA.FTZ R230, R230, c[0x0][0x2d0], -R209 ;  /* 0x0000b400e6e67a23 */ /* 0x000fe200000108d1 */
[----:B------:R-:W2:Y:S01]  /*f4b0*/  SHFL.BFLY PT, R137, R4, 0x1, 0x1f ;  /* 0x0c201f0004897f89 */ /* 0x000ea200000e0000 */
[----:B-1----:R-:W-:Y:S07]  /*f4c0*/  FMNMX.FTZ R0, R0, R8, !PT ;  /* 0x0000000800007209 */ /* 0x002fee0007810000 */
[----:B------:R-:W1:Y:S01]  /*f4d0*/  SHFL.BFLY PT, R139, R0, 0x1, 0x1f ;  /* 0x0c201f00008b7f89 */ /* 0x000e6200000e0000 */
[----:B--2---:R-:W-:Y:S05]  /*f4e0*/  FMNMX.FTZ R137, R4, R137, !PT ;  /* 0x0000008904897209 */ /* 0x004fea0007810000 */
[----:B------:R-:W-:Y:S04]  /*f4f0*/  FMUL.FTZ R210, R137, c[0x0][0x2d0] ;  /* 0x0000b40089d27a20 */ /* 0x000fe80000410000 */
[----:B------:R-:W-:Y:S06]  /*f500*/  FFMA.FTZ R233, R233, c[0x0][0x2d0], -R210 ;  /* 0x0000b400e9e97a23 */ /* 0x000fec00000108d2 */
[----:B------:R-:W-:Y:S01]  /*f510*/  MUFU.EX2 R233, R233 ;  /* 0x000000e900e97308 */ /* 0x000fe20000000800 */
[----:B-1----:R-:W-:Y:S05]  /*f520*/  FMNMX.FTZ R139, R0, R139, !PT ;  /* 0x0000008b008b7209 */ /* 0x002fea0007810000 */
[C---:B------:R-:W-:Y:S02]  /*f530*/  FADD.FTZ R0, -R139.reuse, R2 ;  /* 0x000000028b007221 */ /* 0x040fe40000010100 */
[----:B------:R-:W-:Y:S02]  /*f540*/  FMUL.FTZ R208, R139, c[0x0][0x2d0] ;  /* 0x0000b4008bd07a20 */ /* 0x000fe40000410000 */
[----:B------:R-:W-:Y:S01]  /*f550*/  FMUL.FTZ R2, R0, c[0x0][0x2d0] ;  /* 0x0000b40000027a20 */ /* 0x000fe20000410000 */
[----:B------:R-:W-:Y:S01]  /*f560*/  FMNMX.FTZ R0, R46, R6, !PT ;  /* 0x000000062e007209 */ /* 0x000fe20007810000 */
[--C-:B------:R-:W-:Y:S02]  /*f570*/  FFMA.FTZ R4, R142, c[0x0][0x2d0], -R208.reuse ;  /* 0x0000b4008e047a23 */ /* 0x100fe400000108d0 */
[----:B------:R1:W2:Y:S01]  /*f580*/  MUFU.EX2 R134, R2 ;  /* 0x0000000200867308 */ /* 0x0002a20000000800 */
[----:B------:R-:W-:Y:S01]  /*f590*/  FMNMX.FTZ R0, R136, R0, !PT ;  /* 0x0000000088007209 */ /* 0x000fe20007810000 */
[--C-:B------:R-:W-:Y:S02]  /*f5a0*/  FFMA.FTZ R212, R212, c[0x0][0x2d0], -R208.reuse ;  /* 0x0000b400d4d47a23 */ /* 0x100fe400000108d0 */
[--C-:B------:R-:W-:Y:S01]  /*f5b0*/  FFMA.FTZ R226, R226, c[0x0][0x2d0], -R208.reuse ;  /* 0x0000b400e2e27a23 */ /* 0x100fe200000108d0 */
[----:B------:R-:W-:Y:S05]  /*f5c0*/  FMNMX.FTZ R0, R135, R0, !PT ;  /* 0x0000000087007209 */ /* 0x000fea0007810000 */
[----:B------:R-:W-:Y:S01]  /*f5d0*/  MUFU.EX2 R10, R4 ;  /* 0x00000004000a7308 */ /* 0x000fe20000000800 */
[----:B-1----:R-:W-:Y:S02]  /*f5e0*/  FADD.FTZ R2, -R138, R3 ;  /* 0x000000038a027221 */ /* 0x002fe40000010100 */
[----:B------:R-:W1:Y:S01]  /*f5f0*/  SHFL.BFLY PT, R3, R0, 0x2, 0x1f ;  /* 0x0c401f0000037f89 */ /* 0x000e6200000e0000 */
[----:B--2---:R-:W-:Y:S02]  /*f600*/  FMUL.FTZ R5, R134, R145 ;  /* 0x0000009186057220 */ /* 0x004fe40000410000 */
[----:B------:R-:W-:Y:S02]  /*f610*/  FMUL.FTZ R2, R2, c[0x0][0x2d0] ;  /* 0x0000b40002027a20 */ /* 0x000fe40000410000 */
[C---:B------:R-:W-:Y:S01]  /*f620*/  FMUL.FTZ R32, R134.reuse, R160 ;  /* 0x000000a086207220 */ /* 0x040fe20000410000 */
[----:B------:R-:W-:Y:S01]  /*f630*/  MOV R160, R53 ;  /* 0x0000003500a07202 */ /* 0x000fe20000000f00 */
[----:B------:R2:W3:Y:S01]  /*f640*/  MUFU.EX2 R133, R2 ;  /* 0x0000000200857308 */ /* 0x0004e20000000800 */
        /* <DEDUP_REMOVED lines=8> */
[----:B------:R-:W-:Y:S01]  /*f6d0*/  FMUL.FTZ R84, R134, R84 ;  /* 0x0000005486547220 */ /* 0x000fe20000410000 */
[----:B-1----:R-:W-:Y:S01]  /*f6e0*/  FMNMX.FTZ R0, R0, R3, !PT ;  /* 0x0000000300007209 */ /* 0x002fe20007810000 */
[----:B------:R-:W-:Y:S02]  /*f6f0*/  FFMA.FTZ R3, R16, c[0x0][0x2d0], -R208 ;  /* 0x0000b40010037a23 */ /* 0x000fe400000108d0 */
[C---:B------:R-:W-:Y:S02]  /*f700*/  FMUL.FTZ R16, R134.reuse, R148 ;  /* 0x0000009486107220 */ /* 0x040fe40000410000 */
[----:B------:R1:W-:Y:S01]  /*f710*/  MUFU.EX2 R246, R3 ;  /* 0x0000000300f67308 */ /* 0x0003e20000000800 */
[----:B------:R-:W-:Y:S02]  /*f720*/  FMUL.FTZ R85, R134, R85 ;  /* 0x0000005586557220 */ /* 0x000fe40000410000 */
[----:B--2---:R-:W-:Y:S02]  /*f730*/  FADD.FTZ R2, -R137, R132 ;  /* 0x0000008489027221 */ /* 0x004fe40000010100 */
[C---:B---3--:R-:W-:Y:S02]  /*f740*/  FMUL.FTZ R6, R133.reuse, R146 ;  /* 0x0000009285067220 */ /* 0x048fe40000410000 */
[----:B------:R-:W-:Y:S02]  /*f750*/  FMUL.FTZ R2, R2, c[0x0][0x2d0] ;  /* 0x0000b40002027a20 */ /* 0x000fe40000410000 */
[C---:B------:R-:W-:Y:S02]  /*f760*/  FMUL.FTZ R7, R133.reuse, R147 ;  /* 0x0000009385077220 */ /* 0x040fe40000410000 */
[----:B------:R2:W3:Y:S01]  /*f770*/  MUFU.EX2 R132, R2 ;  /* 0x0000000200847308 */ /* 0x0004e20000000800 */
[C---:B------:R-:W-:Y:S02]  /*f780*/  FMUL.FTZ R19, R133.reuse, R151 ;  /* 0x0000009785137220 */ /* 0x040fe40000410000 */
[C---:B------:R-:W-:Y:S02]  /*f790*/  FMUL.FTZ R66, R133.reuse, R186 ;  /* 0x000000ba85427220 */ /* 0x040fe40000410000 */
        /* <DEDUP_REMOVED lines=9> */
[----:B------:R-:W-:Y:S02]  /*f830*/  FMUL.FTZ R96, R134, R96 ;  /* 0x0000006086607220 */ /* 0x000fe40000410000 */
[--C-:B--2---:R-:W-:Y:S02]  /*f840*/  FFMA.FTZ R2, R221, c[0x0][0x2d0], -R208.reuse ;  /* 0x0000b400dd027a23 */ /* 0x104fe400000108d0 */
[C---:B---3--:R-:W-:Y:S01]  /*f850*/  FMUL.FTZ R8, R132.reuse, R156 ;  /* 0x0000009c84087220 */ /* 0x048fe20000410000 */
[----:B------:R-:W-:Y:S01]  /*f860*/  MOV R156, R61 ;  /* 0x0000003d009c7202 */ /* 0x000fe20000000f00 */
[----:B------:R2:W-:Y:S01]  /*f870*/  MUFU.EX2 R12, R2 ;  /* 0x00000002000c7308 */ /* 0x0005e20000000800 */
        /* <DEDUP_REMOVED lines=12> */
[--C-:B-1----:R-:W-:Y:S02]  /*f940*/  FFMA.FTZ R3, R223, c[0x0][0x2d0], -R209.reuse ;  /* 0x0000b400df037a23 */ /* 0x102fe400000108d1 */
[----:B------:R-:W-:Y:S02]  /*f950*/  FMUL.FTZ R49, R134, R173 ;  /* 0x000000ad86317220 */ /* 0x000fe40000410000 */
[----:B------:R1:W-:Y:S01]  /*f960*/  MUFU.EX2 R223, R3 ;  /* 0x0000000300df7308 */ /* 0x0003e20000000800 */
[C---:B------:R-:W-:Y:S02]  /*f970*/  FMUL.FTZ R56, R132.reuse, R200 ;  /* 0x000000c884387220 */ /* 0x040fe40000410000 */
[C---:B------:R-:W-:Y:S02]  /*f980*/  FMUL.FTZ R61, R132.reuse, R205 ;  /* 0x000000cd843d7220 */ /* 0x040fe40000410000 */
[C---:B------:R-:W-:Y:S02]  /*f990*/  FMUL.FTZ R72, R132.reuse, R72 ;  /* 0x0000004884487220 */ /* 0x040fe40000410000 */
[----:B--2---:R-:W-:Y:S02]  /*f9a0*/  FFMA.FTZ R2, R141, c[0x0][0x2d0], -R208 ;  /* 0x0000b4008d027a23 */ /* 0x004fe400000108d0 */
        /* <DEDUP_REMOVED lines=11> */
[----:B------:R-:W-:Y:S02]  /*fa60*/  FMUL.FTZ R97, R134, R97 ;  /* 0x0000006186617220 */ /* 0x000fe40000410000 */
[C---:B------:R-:W-:Y:S02]  /*fa70*/  FMUL.FTZ R98, R133.reuse, R98 ;  /* 0x0000006285627220 */ /* 0x040fe40000410000 */
[C---:B------:R-:W-:Y:S01]  /*fa80*/  FMUL.FTZ R99, R133.reuse, R99 ;  /* 0x0000006385637220 */ /* 0x040fe20000410000 */
[----:B--2---:R-:W2:Y:S01]  /*fa90*/  SHFL.BFLY PT, R2, R0, 0x1, 0x1f ;  /* 0x0c201f0000027f89 */ /* 0x004ea200000e0000 */
[----:B---3--:R-:W-:Y:S01]  /*faa0*/  F2FP.BF16.PACK_AB R142, R246, R249 ;  /* 0x000000f9f68e723e */ /* 0x008fe200000010ff */
[C---:B------:R-:W-:Y:S02]  /*fab0*/  FMUL.FTZ R100, R134.reuse, R100 ;  /* 0x0000006486647220 */ /* 0x040fe40000410000 */
[----:B------:R-:W-:Y:S02]  /*fac0*/  FMUL.FTZ R101, R134, R101 ;  /* 0x0000006586657220 */ /* 0x000fe40000410000 */
[C---:B------:R-:W-:Y:S02]  /*fad0*/  FMUL.FTZ R102, R133.reuse, R102 ;  /* 0x0000006685667220 */ /* 0x040fe40000410000 */
[----:B------:R-:W-:Y:S02]  /*fae0*/  FMUL.FTZ R103, R133, R103 ;  /* 0x0000006785677220 */ /* 0x000fe40000410000 */
[C---:B------:R-:W-:Y:S02]  /*faf0*/  FMUL.FTZ R104, R132.reuse, R104 ;  /* 0x0000006884687220 */ /* 0x040fe40000410000 */
[----:B------:R-:W-:Y:S02]  /*fb00*/  FMUL.FTZ R105, R132, R105 ;  /* 0x0000006984697220 */ /* 0x000fe40000410000 */
[----:B------:R-:W-:Y:S02]  /*fb10*/  FFMA.FTZ R156, R156, c[0x0][0x2d0], -R210 ;  /* 0x0000b4009c9c7a23 */ /* 0x000fe400000108d2 */
[----:B------:R-:W-:Y:S02]  /*fb20*/  FFMA.FTZ R173, R229, c[0x0][0x2d0], -R208 ;  /* 0x0000b400e5ad7a23 */ /* 0x000fe400000108d0 */
[--C-:B-1----:R-:W-:Y:S02]  /*fb30*/  FFMA.FTZ R3, R222, c[0x0][0x2d0], -R210.reuse ;  /* 0x0000b400de037a23 */ /* 0x102fe400000108d2 */
[C---:B------:R-:W-:Y:S02]  /*fb40*/  FMUL.FTZ R108, R132.reuse, R108 ;  /* 0x0000006c846c7220 */ /* 0x040fe40000410000 */
[----:B------:R1:W-:Y:S01]  /*fb50*/  MUFU.EX2 R221, R3 ;  /* 0x0000000300dd7308 */ /* 0x0003e20000000800 */
[----:B------:R-:W-:Y:S01]  /*fb60*/  FMUL.FTZ R109, R132, R109 ;  /* 0x0000006d846d7220 */ /* 0x000fe20000410000 */
[----:B--2---:R-:W-:Y:S01]  /*fb70*/  FMNMX.FTZ R2, R2, R0, !PT ;  /* 0x0000000002027209 */ /* 0x004fe20007810000 */
[----:B------:R-:W-:Y:S02]  /*fb80*/  FFMA.FTZ R0, R18, c[0x0][0x2d0], -R209 ;  /* 0x0000b40012007a23 */ /* 0x000fe400000108d1 */
[C---:B------:R-:W-:Y:S02]  /*fb90*/  FMUL.FTZ R18, R133.reuse, R150 ;  /* 0x0000009685127220 */ /* 0x040fe40000410000 */
[----:B------:R-:W-:Y:S01]  /*fba0*/  LDSM.16.MT88.4 R148, [R239+0x100] ;  /* 0x00010000ef94783b */ /* 0x000fe20000004200 */
[C---:B------:R-:W-:Y:S02]  /*fbb0*/  FMUL.FTZ R112, R134.reuse, R112 ;  /* 0x0000007086707220 */ /* 0x040fe40000410000 */
[----:B------:R2:W3:Y:S01]  /*fbc0*/  MUFU.EX2 R245, R0 ;  /* 0x0000000000f57308 */ /* 0x0004e20000000800 */
[C---:B------:R-:W-:Y:S02]  /*fbd0*/  FMUL.FTZ R113, R134.reuse, R113 ;  /* 0x0000007186717220 */ /* 0x040fe40000410000 */
[C---:B------:R-:W-:Y:S02]  /*fbe0*/  FMUL.FTZ R114, R133.reuse, R114 ;  /* 0x0000007285727220 */ /* 0x040fe40000410000 */
[C---:B------:R-:W-:Y:S02]  /*fbf0*/  FMUL.FTZ R115, R133.reuse, R115 ;  /* 0x0000007385737220 */ /* 0x040fe40000410000 */
[C---:B------:R-:W-:Y:S02]  /*fc00*/  FMUL.FTZ R116, R134.reuse, R116 ;  /* 0x0000007486747220 */ /* 0x040fe40000410000 */
[----:B------:R-:W-:Y:S02]  /*fc10*/  FMUL.FTZ R117, R134, R117 ;  /* 0x0000007586757220 */ /* 0x000fe40000410000 */
[C---:B------:R-:W-:Y:S02]  /*fc20*/  FMUL.FTZ R118, R133.reuse, R118 ;  /* 0x0000007685767220 */ /* 0x040fe40000410000 */
[C---:B------:R-:W-:Y:S02]  /*fc30*/  FMUL.FTZ R119, R133.reuse, R119 ;  /* 0x0000007785777220 */ /* 0x040fe40000410000 */
[----:B-1----:R-:W-:Y:S01]  /*fc40*/  FFMA.FTZ R3, R224, c[0x0][0x2d0], -R210 ;  /* 0x0000b400e0037a23 */ /* 0x002fe200000108d2 */
[----:B------:R-:W-:Y:S01]  /*fc50*/  MOV R224, R12 ;  /* 0x0000000c00e07202 */ /* 0x000fe20000000f00 */
[C---:B------:R-:W-:Y:S01]  /*fc60*/  FMUL.FTZ R12, R132.reuse, R164 ;  /* 0x000000a4840c7220 */ /* 0x040fe20000410000 */
[----:B------:R-:W-:Y:S01]  /*fc70*/  MOV R164, R35 ;  /* 0x0000002300a47202 */ /* 0x000fe20000000f00 */
[----:B------:R1:W-:Y:S01]  /*fc80*/  MUFU.EX2 R222, R3 ;  /* 0x0000000300de7308 */ /* 0x0003e20000000800 */
[----:B------:R-:W-:Y:S01]  /*fc90*/  FMUL.FTZ R35, R133, R163 ;  /* 0x000000a385237220 */ /* 0x000fe20000410000 */
[----:B------:R-:W-:Y:S01]  /*fca0*/  MOV R163, R55 ;  /* 0x0000003700a37202 */ /* 0x000fe20000000f00 */
[----:B------:R-:W-:Y:S02]  /*fcb0*/  FMUL.FTZ R120, R132, R120 ;  /* 0x0000007884787220 */ /* 0x000fe40000410000 */
[----:B--2---:R-:W-:Y:S01]  /*fcc0*/  FADD.FTZ R0, -R2, R140 ;  /* 0x0000008c02007221 */ /* 0x004fe20000010100 */
[----:B---3--:R-:W-:Y:S01]  /*fcd0*/  F2FP.BF16.PACK_AB R143, R245, R248 ;  /* 0x000000f8f58f723e */ /* 0x008fe200000010ff */
[----:B------:R-:W-:Y:S02]  /*fce0*/  FMUL.FTZ R121, R132, R121 ;  /* 0x0000007984797220 */ /* 0x000fe40000410000 */
[----:B------:R-:W-:Y:S02]  /*fcf0*/  FMUL.FTZ R0, R0, c[0x0][0x2d0] ;  /* 0x0000b40000007a20 */ /* 0x000fe40000410000 */
[C---:B------:R-:W-:Y:S02]  /*fd00*/  FMUL.FTZ R124, R132.reuse, R124 ;  /* 0x0000007c847c7220 */ /* 0x040fe40000410000 */
[----:B------:R-:W-:Y:S02]  /*fd10*/  FMUL.FTZ R125, R132, R125 ;  /* 0x0000007d847d7220 */ /* 0x000fe40000410000 */
[----:B------:R-:W2:Y:S01]  /*fd20*/  MUFU.EX2 R0, R0 ;  /* 0x0000000000007308 */ /* 0x000ea20000000800 */
[C---:B------:R-:W-:Y:S02]  /*fd30*/  FMUL.FTZ R128, R134.reuse, R128 ;  /* 0x0000008086807220 */ /* 0x040fe40000410000 */
[----:B------:R-:W-:Y:S02]  /*fd40*/  FMUL.FTZ R129, R134, R129 ;  /* 0x0000008186817220 */ /* 0x000fe40000410000 */
[C---:B------:R-:W-:Y:S02]  /*fd50*/  FMUL.FTZ R130, R133.reuse, R130 ;  /* 0x0000008285827220 */ /* 0x040fe40000410000 */
[----:B------:R-:W-:Y:S02]  /*fd60*/  FMUL.FTZ R131, R133, R131 ;  /* 0x0000008385837220 */ /* 0x000fe40000410000 */
[--C-:B-1----:R-:W-:Y:S04]  /*fd70*/  FFMA.FTZ R3, R217, c[0x0][0x2d0], -R210.reuse ;  /* 0x0000b400d9037a23 */ /* 0x102fe800000108d2 */
[----:B------:R1:W-:Y:S01]  /*fd80*/  MUFU.EX2 R247, R3 ;  /* 0x0000000300f77308 */ /* 0x0003e20000000800 */
[C---:B--2---:R-:W-:Y:S01]  /*fd90*/  FMUL.FTZ R14, R0.reuse, R166 ;  /* 0x000000a6000e7220 */ /* 0x044fe20000410000 */
        /* <DEDUP_REMOVED lines=13> */
[----:B-1----:R-:W-:Y:S02]  /*fe70*/  FFMA.FTZ R3, R216, c[0x0][0x2d0], -R210 ;  /* 0x0000b400d8037a23 */ /* 0x002fe400000108d2 */
[C---:B------:R-:W-:Y:S02]  /*fe80*/  FMUL.FTZ R42, R0.reuse, R194 ;  /* 0x000000c2002a7220 */ /* 0x040fe40000410000 */
[----:B------:R-:W1:Y:S01]  /*fe90*/  MUFU.EX2 R244, R3 ;  /* 0x0000000300f47308 */ /* 0x000e620000000800 */
[----:B------:R-:W-:Y:S02]  /*fea0*/  FMUL.FTZ R43, R0, R195 ;  /* 0x000000c3002b7220 */ /* 0x000fe40000410000 */
[----:B------:R-:W-:Y:S02]  /*feb0*/  FMUL.FTZ R45, R132, R197 ;  /* 0x000000c5842d7220 */ /* 0x000fe40000410000 */
[C---:B------:R-:W-:Y:S02]  /*fec0*/  FMUL.FTZ R46, R0.reuse, R198 ;  /* 0x000000c6002e7220 */ /* 0x040fe40000410000 */
[----:B------:R-:W-:Y:S02]  /*fed0*/  FMUL.FTZ R47, R0, R199 ;  /* 0x000000c7002f7220 */ /* 0x000fe40000410000 */
[----:B------:R-:W-:Y:S02]  /*fee0*/  FMUL.FTZ R50, R133, R174 ;  /* 0x000000ae85327220 */ /* 0x000fe40000410000 */
[----:B------:R-:W-:Y:S02]  /*fef0*/  FMUL.FTZ R60, R132, R204 ;  /* 0x000000cc843c7220 */ /* 0x000fe40000410000 */
[C---:B------:R-:W-:Y:S02]  /*ff00*/  FMUL.FTZ R62, R0.reuse, R206 ;  /* 0x000000ce003e7220 */ /* 0x040fe40000410000 */
[C---:B------:R-:W-:Y:S02]  /*ff10*/  FMUL.FTZ R63, R0.reuse, R207 ;  /* 0x000000cf003f7220 */ /* 0x040fe40000410000 */
[C---:B------:R-:W-:Y:S02]  /*ff20*/  FMUL.FTZ R74, R0.reuse, R74 ;  /* 0x0000004a004a7220 */ /* 0x040fe40000410000 */
[C---:B------:R-:W-:Y:S02]  /*ff30*/  FMUL.FTZ R75, R0.reuse, R75 ;  /* 0x0000004b004b7220 */ /* 0x040fe40000410000 */
[C---:B------:R-:W-:Y:S02]  /*ff40*/  FMUL.FTZ R78, R0.reuse, R78 ;  /* 0x0000004e004e7220 */ /* 0x040fe40000410000 */
[----:B------:R-:W-:Y:S01]  /*ff50*/  FMUL.FTZ R79, R0, R79 ;  /* 0x0000004f004f7220 */ /* 0x000fe20000410000 */
[----:B-1----:R-:W-:Y:S01]  /*ff60*/  F2FP.BF16.PACK_AB R146, R244, R247 ;  /* 0x000000f7f492723e */ /* 0x002fe200000010ff */
[----:B------:R-:W-:Y:S02]  /*ff70*/  FMUL.FTZ R3, R2, c[0x0][0x2d0] ;  /* 0x0000b40002037a20 */ /* 0x000fe40000410000 */
[----:B------:R-:W-:Y:S02]  /*ff80*/  FMUL.FTZ R90, R0, R90 ;  /* 0x0000005a005a7220 */ /* 0x000fe40000410000 */
[--C-:B------:R-:W-:Y:S01]  /*ff90*/  FFMA.FTZ R4, R220, c[0x0][0x2d0], -R3.reuse ;  /* 0x0000b400dc047a23 */ /* 0x100fe20000010803 */
[----:B------:R-:W-:Y:S01]  /*ffa0*/  MOV R220, R11 ;  /* 0x0000000b00dc7202 */ /* 0x000fe20000000f00 */
[C---:B------:R-:W-:Y:S01]  /*ffb0*/  FMUL.FTZ R11, R0.reuse, R159 ;  /* 0x0000009f000b7220 */ /* 0x040fe20000410000 */
[----:B------:R-:W-:Y:S01]  /*ffc0*/  MOV R159, R54 ;  /* 0x00000036009f7202 */ /* 0x000fe20000000f00 */
[----:B------:R1:W-:Y:S01]  /*ffd0*/  MUFU.EX2 R216, R4 ;  /* 0x0000000400d87308 */ /* 0x0003e20000000800 */
[----:B------:R-:W-:Y:S01]  /*ffe0*/  F2FP.BF16.PACK_AB R141, R223, R220 ;  /* 0x000000dcdf8d723e */ /* 0x000fe200000010ff */
[----:B------:R-:W2:Y:S01]  /*fff0*/  LDSM.16.MT88.4 R52, [R240+0x100] ;  /* 0x00010000f034783b */ /* 0x000ea20000004200 */
[C---:B------:R-:W-:Y:S02]  /*10000*/  FMUL.FTZ R91, R0.reuse, R91 ;  /* 0x0000005b005b7220 */ /* 0x040fe40000410000 */
[C---:B------:R-:W-:Y:S02]  /*10010*/  FMUL.FTZ R94, R0.reuse, R94 ;  /* 0x0000005e005e7220 */ /* 0x040fe40000410000 */
[C---:B------:R-:W-:Y:S02]  /*10020*/  FMUL.FTZ R95, R0.reuse, R95 ;  /* 0x0000005f005f7220 */ /* 0x040fe40000410000 */
[C---:B------:R-:W-:Y:S02]  /*10030*/  FMUL.FTZ R106, R0.reuse, R106 ;  /* 0x0000006a006a7220 */ /* 0x040fe40000410000 */
[----:B------:R-:W-:Y:S02]  /*10040*/  FMUL.FTZ R107, R0, R107 ;  /* 0x0000006b006b7220 */ /* 0x000fe40000410000 */
[--C-:B------:R-:W-:Y:S02]  /*10050*/  FFMA.FTZ R174, R176, c[0x0][0x2d0], -R208.reuse ;  /* 0x0000b400b0ae7a23 */ /* 0x100fe400000108d0 */
[C---:B------:R-:W-:Y:S02]  /*10060*/  FMUL.FTZ R110, R0.reuse, R110 ;  /* 0x0000006e006e7220 */ /* 0x040fe40000410000 */
[C---:B------:R-:W-:Y:S02]  /*10070*/  FMUL.FTZ R111, R0.reuse, R111 ;  /* 0x0000006f006f7220 */ /* 0x040fe40000410000 */
[C---:B------:R-:W-:Y:S02]  /*10080*/  FMUL.FTZ R122, R0.reuse, R122 ;  /* 0x0000007a007a7220 */ /* 0x040fe40000410000 */
[C---:B------:R-:W-:Y:S02]  /*10090*/  FMUL.FTZ R123, R0.reuse, R123 ;  /* 0x0000007b007b7220 */ /* 0x040fe40000410000 */
[C---:B------:R-:W-:Y:S02]  /*100a0*/  FMUL.FTZ R126, R0.reuse, R126 ;  /* 0x0000007e007e7220 */ /* 0x040fe40000410000 */
[--C-:B-1----:R-:W-:Y:S01]  /*100b0*/  FFMA.FTZ R4, R225, c[0x0][0x2d0], -R3.reuse ;  /* 0x0000b400e1047a23 */ /* 0x102fe20000010803 */
[----:B------:R-:W-:Y:S01]  /*100c0*/  MOV R225, R10 ;  /* 0x0000000a00e17202 */ /* 0x000fe20000000f00 */
[----:B------:R-:W-:Y:S01]  /*100d0*/  FMUL.FTZ R10, R0, R158 ;  /* 0x0000009e000a7220 */ /* 0x000fe20000410000 */
[----:B------:R-:W-:Y:S01]  /*100e0*/  MOV R158, R44 ;  /* 0x0000002c009e7202 */ /* 0x000fe20000000f00 */
[----:B------:R1:W3:Y:S01]  /*100f0*/  MUFU.EX2 R217, R4 ;  /* 0x0000000400d97308 */ /* 0x0002e20000000800 */
[----:B------:R-:W-:Y:S01]  /*10100*/  F2FP.BF16.PACK_AB R140, R224, R225 ;  /* 0x000000e1e08c723e */ /* 0x000fe200000010ff */
[----:B------:R-:W-:Y:S02]  /*10110*/  FMUL.FTZ R44, R132, R196 ;  /* 0x000000c4842c7220 */ /* 0x000fe40000410000 */
[----:B------:R-:W-:Y:S02]  /*10120*/  FMUL.FTZ R127, R0, R127 ;  /* 0x0000007f007f7220 */ /* 0x000fe40000410000 */
[--C-:B------:R-:W-:Y:S02]  /*10130*/  FFMA.FTZ R176, R227, c[0x0][0x2d0], -R208.reuse ;  /* 0x0000b400e3b07a23 */ /* 0x100fe400000108d0 */
[--C-:B-1----:R-:W-:Y:S01]  /*10140*/  FFMA.FTZ R4, R219, c[0x0][0x2d0], -R3.reuse ;  /* 0x0000b400db047a23 */ /* 0x102fe20000010803 */
[----:B---3--:R-:W-:Y:S03]  /*10150*/  F2FP.BF16.PACK_AB R145, R217, R216 ;  /* 0x000000d8d991723e */ /* 0x008fe600000010ff */
[----:B------:R1:W-:Y:S02]  /*10160*/  MUFU.EX2 R219, R4 ;  /* 0x0000000400db7308 */ /* 0x0003e40000000800 */
[----:B-1----:R-:W-:Y:S08]  /*10170*/  FFMA.FTZ R4, R218, c[0x0][0x2d0], -R3 ;  /* 0x0000b400da047a23 */ /* 0x002ff00000010803 */
[----:B------:R1:W3:Y:S02]  /*10180*/  MUFU.EX2 R218, R4 ;  /* 0x0000000400da7308 */ /* 0x0002e40000000800 */
[----:B-1----:R-:W-:Y:S01]  /*10190*/  FMUL.FTZ R4, R134, R144 ;  /* 0x0000009086047220 */ /* 0x002fe20000410000 */
[----:B---3--:R-:W-:Y:S02]  /*101a0*/  F2FP.BF16.PACK_AB R147, R218, R219 ;  /* 0x000000dbda93723e */ /* 0x008fe400000010ff */
[----:B------:R-:W-:Y:S04]  /*101b0*/  F2FP.BF16.PACK_AB R144, R222, R221 ;  /* 0x000000ddde90723e */ /* 0x000fe800000010ff */
[-C--:B------:R-:W-:Y:S08]  /*101c0*/  HMMA.16816.F32.BF16 R4, R140, R20.reuse, R4 ;  /* 0x000000148c04723c */ /* 0x080ff00000041804 */
[C---:B------:R-:W-:Y:S07]  /*101d0*/  HMMA.16816.F32.BF16 R8, R144.reuse, R20, R8 ;  /* 0x000000149008723c */ /* 0x040fee0000041808 */
[----:B------:R-:W-:Y:S01]  /*101e0*/  FMUL.FTZ R21, R134, R153 ;  /* 0x0000009986157220 */ /* 0x000fe20000410000 */
[-C--:B------:R-:W-:Y:S04]  /*101f0*/  HMMA.16816.F32.BF16 R12, R144, R22.reuse, R12 ;  /* 0x00000016900c723c */ /* 0x080fe8000004180c */
[----:B------:R-:W-:Y:S01]  /*10200*/  MOV R153, R57 ;  /* 0x0000003900997202 */ /* 0x000fe20000000f00 */
[----:B------:R-:W-:Y:S02]  /*10210*/  FMUL.FTZ R57, R132, R201 ;  /* 0x000000c984397220 */ /* 0x000fe40000410000 */
[----:B------:R-:W-:Y:S01]  /*10220*/  FMUL.FTZ R20, R134, R152 ;  /* 0x0000009886147220 */ /* 0x000fe20000410000 */
[C---:B------:R-:W-:Y:S04]  /*10230*/  HMMA.16816.F32.BF16 R16, R140.reuse, R22, R16 ;  /* 0x000000168c10723c */ /* 0x040fe80000041810 */
[----:B------:R-:W-:Y:S01]  /*10240*/  MOV R152, R40 ;  /* 0x0000002800987202 */ /* 0x000fe20000000f00 */
[----:B------:R-:W-:Y:S02]  /*10250*/  FMUL.FTZ R40, R132, R192 ;  /* 0x000000c084287220 */ /* 0x000fe40000410000 */
[C---:B------:R-:W-:Y:S01]  /*10260*/  FMUL.FTZ R22, R133.reuse, R154 ;  /* 0x0000009a85167220 */ /* 0x040fe20000410000 */
[----:B------:R-:W-:Y:S01]  /*10270*/  MOV R154, R58 ;  /* 0x0000003a009a7202 */ /* 0x000fe20000000f00 */
[C---:B------:R-:W-:Y:S01]  /*10280*/  FMUL.FTZ R23, R133.reuse, R155 ;  /* 0x0000009b85177220 */ /* 0x040fe20000410000 */
[----:B------:R-:W-:Y:S02]  /*10290*/  MUFU.EX2 R192, R156 ;  /* 0x0000009c00c07308 */ /* 0x000fe40000000800 */
[----:B------:R-:W-:Y:S01]  /*102a0*/  MOV R155, R59 ;  /* 0x0000003b009b7202 */ /* 0x000fe20000000f00 */
[C---:B------:R-:W-:Y:S02]  /*102b0*/  FMUL.FTZ R58, R0.reuse, R202 ;  /* 0x000000ca003a7220 */ /* 0x040fe40000410000 */
[----:B------:R-:W-:Y:S01]  /*102c0*/  FMUL.FTZ R59, R0, R203 ;  /* 0x000000cb003b7220 */ /* 0x000fe20000410000 */
[-C--:B------:R-:W-:Y:S03]  /*102d0*/  HMMA.16816.F32.BF16 R20, R140, R36.reuse, R20 ;  /* 0x000000248c14723c */ /* 0x080fe60000041814 */
[--C-:B------:R-:W-:Y:S01]  /*102e0*/  FFMA.FTZ R152, R152, c[0x0][0x2d0], -R208.reuse ;  /* 0x0000b40098987a23 */ /* 0x100fe200000108d0 */
[----:B------:R-:W-:Y:S04]  /*102f0*/  MUFU.EX2 R203, R173 ;  /* 0x000000ad00cb7308 */ /* 0x000fe80000000800 */
[C---:B------:R-:W-:Y:S06]  /*10300*/  HMMA.16816.F32.BF16 R24, R144.reuse, R36, R24 ;  /* 0x000000249018723c */ /* 0x040fec0000041818 */
[----:B------:R1:W-:Y:S01]  /*10310*/  MUFU.EX2 R200, R152 ;  /* 0x0000009800c87308 */ /* 0x0003e20000000800 */
[C---:B------:R-:W-:Y:S01]  /*10320*/  FMUL.FTZ R36, R134.reuse, R168 ;  /* 0x000000a886247220 */ /* 0x040fe20000410000 */
[-C--:B------:R-:W-:Y:S04]  /*10330*/  HMMA.16816.F32.BF16 R28, R144, R38.reuse, R28 ;  /* 0x00000026901c723c */ /* 0x080fe8000004181c */
[C---:B------:R-:W-:Y:S01]  /*10340*/  FMUL.FTZ R37, R134.reuse, R169 ;  /* 0x000000a986257220 */ /* 0x040fe20000410000 */
[----:B------:R-:W-:Y:S01]  /*10350*/  MOV R168, R51 ;  /* 0x0000003300a87202 */ /* 0x000fe20000000f00 */
[C---:B------:R-:W-:Y:S01]  /*10360*/  FMUL.FTZ R51, R133.reuse, R175 ;  /* 0x000000af85337220 */ /* 0x040fe20000410000 */
[----:B------:R-:W-:Y:S01]  /*10370*/  MOV R169, R48 ;  /* 0x0000003000a97202 */ /* 0x000fe20000000f00 */
[C---:B------:R-:W-:Y:S04]  /*10380*/  HMMA.16816.F32.BF16 R32, R140.reuse, R38, R32 ;  /* 0x000000268c20723c */ /* 0x040fe80000041820 */
[----:B------:R-:W-:Y:S02]  /*10390*/  FMUL.FTZ R48, R134, R172 ;  /* 0x000000ac86307220 */ /* 0x000fe40000410000 */
[--C-:B------:R-:W-:Y:S01]  /*103a0*/  FFMA.FTZ R175, R160, c[0x0][0x2d0], -R208.reuse ;  /* 0x0000b400a0af7a23 */ /* 0x100fe200000108d0 */
[----:B------:R-:W-:Y:S01]  /*103b0*/  MOV R160, R155 ;  /* 0x0000009b00a07202 */ /* 0x000fe20000000f00 */
[C---:B------:R-:W-:Y:S01]  /*103c0*/  FMUL.FTZ R38, R133.reuse, R170 ;  /* 0x000000aa85267220 */ /* 0x040fe20000410000 */
[----:B------:R-:W-:Y:S01]  /*103d0*/  MOV R170, R41 ;  /* 0x0000002900aa7202 */ /* 0x000fe20000000f00 */
[----:B------:R-:W-:Y:S02]  /*103e0*/  MUFU.EX2 R197, R175 ;  /* 0x000000af00c57308 */ /* 0x000fe40000000800 */
[C---:B------:R-:W-:Y:S02]  /*103f0*/  FMUL.FTZ R39, R133.reuse, R171 ;  /* 0x000000ab85277220 */ /* 0x040fe40000410000 */
[--C-:B------:R-:W-:Y:S02]  /*10400*/  FFMA.FTZ R172, R228, c[0x0][0x2d0], -R208.reuse ;  /* 0x0000b400e4ac7a23 */ /* 0x100fe400000108d0 */
[----:B------:R-:W-:Y:S02]  /*10410*/  FMUL.FTZ R41, R132, R193 ;  /* 0x000000c184297220 */ /* 0x000fe40000410000 */
[--C-:B-1----:R-:W-:Y:S01]  /*10420*/  FFMA.FTZ R152, R236, c[0x0][0x2d0], -R208.reuse ;  /* 0x0000b400ec987a23 */ /* 0x102fe200000108d0 */
[-C--:B--2---:R-:W-:Y:S01]  /*10430*/  HMMA.16816.F32.BF16 R36, R140, R52.reuse, R36 ;  /* 0x000000348c24723c */ /* 0x084fe20000041824 */
[----:B------:R-:W-:Y:S07]  /*10440*/  MUFU.EX2 R206, R172 ;  /* 0x000000ac00ce7308 */ /* 0x000fee0000000800 */
[C---:B------:R-:W-:Y:S03]  /*10450*/  HMMA.16816.F32.BF16 R40, R144.reuse, R52, R40 ;  /* 0x000000349028723c */ /* 0x040fe60000041828 */
[----:B------:R1:W-:Y:S04]  /*10460*/  MUFU.EX2 R236, R152 ;  /* 0x0000009800ec7308 */ /* 0x0003e80000000800 */
[C---:B------:R-:W-:Y:S01]  /*10470*/  FMUL.FTZ R52, R134.reuse, R180 ;  /* 0x000000b486347220 */ /* 0x040fe20000410000 */
[-C--:B------:R-:W-:Y:S04]  /*10480*/  HMMA.16816.F32.BF16 R44, R144, R54.reuse, R44 ;  /* 0x00000036902c723c */ /* 0x080fe8000004182c */
[----:B------:R-:W-:Y:S04]  /*10490*/  FMUL.FTZ R53, R134, R181 ;  /* 0x000000b586357220 */ /* 0x000fe80000410000 */
[C---:B------:R-:W-:Y:S07]  /*104a0*/  HMMA.16816.F32.BF16 R48, R140.reuse, R54, R48 ;  /* 0x000000368c30723c */ /* 0x040fee0000041830 */
[C---:B------:R-:W-:Y:S02]  /*104b0*/  FMUL.FTZ R54, R133.reuse, R182 ;  /* 0x000000b685367220 */ /* 0x040fe40000410000 */
[----:B------:R-:W-:Y:S03]  /*104c0*/  FMUL.FTZ R55, R133, R183 ;  /* 0x000000b785377220 */ /* 0x000fe60000410000 */
[----:B-1----:R-:W-:Y:S02]  /*104d0*/  FFMA.FTZ R152, R243, c[0x0][0x2d0], -R209 ;  /* 0x0000b400f3987a23 */ /* 0x002fe400000108d1 */
[----:B------:R-:W-:Y:S02]  /*104e0*/  FFMA.FTZ R182, R136, c[0x0][0x2d0], -R3 ;  /* 0x0000b40088b67a23 */ /* 0x000fe40000010803 */
[-C--:B------:R-:W-:Y:S01]  /*104f0*/  HMMA.16816.F32.BF16 R52, R140, R148.reuse, R52 ;  /* 0x000000948c34723c */ /* 0x080fe20000041834 */
[----:B------:R1:W-:Y:S07]  /*10500*/  MUFU.EX2 R243, R152 ;  /* 0x0000009800f37308 */ /* 0x0003ee0000000800 */
[C---:B------:R-:W-:Y:S08]  /*10510*/  HMMA.16816.F32.BF16 R56, R144.reuse, R148, R56 ;  /* 0x000000949038723c */ /* 0x040ff00000041838 */
[-C--:B------:R-:W-:Y:S08]  /*10520*/  HMMA.16816.F32.BF16 R60, R144, R150.reuse, R60 ;  /* 0x00000096903c723c */ /* 0x080ff0000004183c */
[C---:B------:R-:W-:Y:S01]  /*10530*/  HMMA.16816.F32.BF16 R64, R140.reuse, R150, R64 ;  /* 0x000000968c40723c */ /* 0x040fe20000041840 */
[----:B------:R-:W2:Y:S03]  /*10540*/  LDSM.16.MT88.4 R148, [R237+0x2100] ;  /* 0x00210000ed94783b */ /* 0x000ea60000004200 */
[--C-:B-1----:R-:W-:Y:S04]  /*10550*/  FFMA.FTZ R152, R170, c[0x0][0x2d0], -R209.reuse ;  /* 0x0000b400aa987a23 */ /* 0x102fe800000108d1 */
[----:B------:R1:W-:Y:S04]  /*10560*/  MUFU.EX2 R196, R152 ;  /* 0x0000009800c47308 */ /* 0x0003e80000000800 */
[--C-:B-1----:R-:W-:Y:S01]  /*10570*/  FFMA.FTZ R152, R232, c[0x0][0x2d0], -R208.reuse ;  /* 0x0000b400e8987a23 */ /* 0x102fe200000108d0 */
[----:B------:R-:W-:Y:S02]  /*10580*/  MOV R232, R225 ;  /* 0x000000e100e87202 */ /* 0x000fe40000000f00 */
[----:B------:R-:W3:Y:S03]  /*10590*/  LDL.LU R225, [R1+0x64] ;  /* 0x0000640001e17983 */ /* 0x000ee60000300800 */
[----:B------:R1:W-:Y:S01]  /*105a0*/  MUFU.EX2 R184, R152 ;  /* 0x0000009800b87308 */ /* 0x0003e20000000800 */
[-C--:B--2---:R-:W-:Y:S08]  /*105b0*/  HMMA.16816.F32.BF16 R68, R140, R148.reuse, R68 ;  /* 0x000000948c44723c */ /* 0x084ff00000041844 */
[C---:B------:R-:W-:Y:S08]  /*105c0*/  HMMA.16816.F32.BF16 R72, R144.reuse, R148, R72 ;  /* 0x000000949048723c */ /* 0x040ff00000041848 */
[-C--:B------:R-:W-:Y:S04]  /*105d0*/  HMMA.16816.F32.BF16 R76, R144, R150.reuse, R76 ;  /* 0x00000096904c723c */ /* 0x080fe8000004184c */
[--C-:B-1----:R-:W-:Y:S02]  /*105e0*/  FFMA.FTZ R152, R169, c[0x0][0x2d0], -R208.reuse ;  /* 0x0000b400a9987a23 */ /* 0x102fe400000108d0 */
[----:B------:R-:W-:Y:S02]  /*105f0*/  FFMA.FTZ R208, R211, c[0x0][0x2d0], -R208 ;  /* 0x0000b400d3d07a23 */ /* 0x000fe400000108d0 */
[C---:B------:R-:W-:Y:S01]  /*10600*/  HMMA.16816.F32.BF16 R80, R140.reuse, R150, R80 ;  /* 0x000000968c50723c */ /* 0x040fe20000041850 */
[----:B------:R-:W1:Y:S01]  /*10610*/  LDSM.16.MT88.4 R148, [R238+0x2100] ;  /* 0x00210000ee94783b */ /* 0x000e620000004200 */
[----:B------:R2:W-:Y:S02]  /*10620*/  MUFU.EX2 R194, R152 ;  /* 0x0000009800c27308 */ /* 0x0005e40000000800 */
[--C-:B------:R-:W-:Y:S08]  /*10630*/  FFMA.FTZ R169, R235, c[0x0][0x2d0], -R209.reuse ;  /* 0x0000b400eba97a23 */ /* 0x100ff000000108d1 */
[----:B------:R-:W-:Y:S10]  /*10640*/  MUFU.EX2 R235, R230 ;  /* 0x000000e600eb7308 */ /* 0x000ff40000000800 */
[----:B------:R-:W-:Y:S01]  /*10650*/  MUFU.EX2 R169, R169 ;  /* 0x000000a900a97308 */ /* 0x000fe20000000800 */
[--C-:B--2---:R-:W-:Y:S09]  /*10660*/  FFMA.FTZ R152, R242, c[0x0][0x2d0], -R210.reuse ;  /* 0x0000b400f2987a23 */ /* 0x104ff200000108d2 */
[----:B------:R2:W-:Y:S01]  /*10670*/  MUFU.EX2 R242, R152 ;  /* 0x0000009800f27308 */ /* 0x0005e20000000800 */
[-C--:B-1----:R-:W-:Y:S08]  /*10680*/  HMMA.16816.F32.BF16 R84, R140, R148.reuse, R84 ;  /* 0x000000948c54723c */ /* 0x082ff00000041854 */
[C---:B------:R-:W-:Y:S08]  /*10690*/  HMMA.16816.F32.BF16 R88, R144.reuse, R148, R88 ;  /* 0x000000949058723c */ /* 0x040ff00000041858 */
[-C--:B------:R-:W-:Y:S08]  /*106a0*/  HMMA.16816.F32.BF16 R92, R144, R150.reuse, R92 ;  /* 0x00000096905c723c */ /* 0x080ff0000004185c */
[C---:B------:R-:W-:Y:S01]  /*106b0*/  HMMA.16816.F32.BF16 R96, R140.reuse, R150, R96 ;  /* 0x000000968c60723c */ /* 0x040fe20000041860 */
[----:B------:R-:W1:Y:S07]  /*106c0*/  LDSM.16.MT88.4 R148, [R240+0x2100] ;  /* 0x00210000f094783b */ /* 0x000e6e0000004200 */
[-C--:B-1----:R-:W-:Y:S08]  /*106d0*/  HMMA.16816.F32.BF16 R100, R140, R148.reuse, R100 ;  /* 0x000000948c64723c */ /* 0x082ff00000041864 */
[C---:B------:R-:W-:Y:S07]  /*106e0*/  HMMA.16816.F32.BF16 R104, R144.reuse, R148, R104 ;  /* 0x000000949068723c */ /* 0x040fee0000041868 */
[--C-:B------:R-:W-:Y:S01]  /*106f0*/  FFMA.FTZ R148, R168, c[0x0][0x2d0], -R209.reuse ;  /* 0x0000b400a8947a23 */ /* 0x100fe200000108d1 */
[-C--:B------:R-:W-:Y:S04]  /*10700*/  HMMA.16816.F32.BF16 R108, R144, R150.reuse, R108 ;  /* 0x00000096906c723c */ /* 0x080fe8000004186c */
[----:B------:R-:W-:Y:S02]  /*10710*/  MOV R168, R163 ;  /* 0x000000a300a87202 */ /* 0x000fe40000000f00 */
[----:B------:R-:W-:Y:S02]  /*10720*/  MOV R163, R162 ;  /* 0x000000a200a37202 */ /* 0x000fe40000000f00 */
[C---:B------:R-:W-:Y:S04]  /*10730*/  HMMA.16816.F32.BF16 R112, R140.reuse, R150, R112 ;  /* 0x000000968c70723c */ /* 0x040fe80000041870 */
[--C-:B--2---:R-:W-:Y:S01]  /*10740*/  FFMA.FTZ R152, R163, c[0x0][0x2d0], -R210.reuse ;  /* 0x0000b400a3987a23 */ /* 0x104fe200000108d2 */
[----:B------:R-:W-:Y:S02]  /*10750*/  MOV R162, R161 ;  /* 0x000000a100a27202 */ /* 0x000fe40000000f00 */
[----:B------:R-:W-:Y:S01]  /*10760*/  MOV R161, R190 ;  /* 0x000000be00a17202 */ /* 0x000fe20000000f00 */
[----:B------:R1:W-:Y:S01]  /*10770*/  MUFU.EX2 R202, R152 ;  /* 0x0000009800ca7308 */ /* 0x0003e20000000800 */
[----:B------:R-:W-:Y:S03]  /*10780*/  MOV R190, R189 ;  /* 0x000000bd00be7202 */ /* 0x000fe60000000f00 */
[----:B------:R-:W-:Y:S02]  /*10790*/  MOV R189, R188 ;  /* 0x000000bc00bd7202 */ /* 0x000fe40000000f00 */
[----:B------:R-:W-:Y:S01]  /*107a0*/  MOV R188, R179 ;  /* 0x000000b300bc7202 */ /* 0x000fe20000000f00 */
[--C-:B------:R-:W-:Y:S01]  /*107b0*/  FFMA.FTZ R171, R190, c[0x0][0x2d0], -R209.reuse ;  /* 0x0000b400beab7a23 */ /* 0x100fe200000108d1 */
[----:B------:R-:W-:Y:S01]  /*107c0*/  MOV R179, R167 ;  /* 0x000000a700b37202 */ /* 0x000fe20000000f00 */
[----:B------:R-:W-:Y:S01]  /*107d0*/  FFMA.FTZ R170, R189, c[0x0][0x2d0], -R209 ;  /* 0x0000b400bdaa7a23 */ /* 0x000fe200000108d1 */
[----:B------:R-:W-:Y:S01]  /*107e0*/  MOV R167, R166 ;  /* 0x000000a600a77202 */ /* 0x000fe20000000f00 */
[--C-:B------:R-:W-:Y:S01]  /*107f0*/  FFMA.FTZ R181, R188, c[0x0][0x2d0], -R3.reuse ;  /* 0x0000b400bcb57a23 */ /* 0x100fe20000010803 */
[----:B------:R-:W-:Y:S01]  /*10800*/  MOV R166, R157 ;  /* 0x0000009d00a67202 */ /* 0x000fe20000000f00 */
[----:B------:R-:W-:Y:S01]  /*10810*/  MUFU.EX2 R171, R171 ;  /* 0x000000ab00ab7308 */ /* 0x000fe20000000800 */
[----:B------:R-:W-:Y:S01]  /*10820*/  MOV R157, R241 ;  /* 0x000000f1009d7202 */ /* 0x000fe20000000f00 */
[--C-:B------:R-:W-:Y:S01]  /*10830*/  FFMA.FTZ R167, R167, c[0x0][0x2d0], -R3.reuse ;  /* 0x0000b400a7a77a23 */ /* 0x100fe20000010803 */
[----:B------:R-:W-:Y:S01]  /*10840*/  MOV R189, R178 ;  /* 0x000000b200bd7202 */ /* 0x000fe20000000f00 */
[--C-:B------:R-:W-:Y:S01]  /*10850*/  FFMA.FTZ R166, R166, c[0x0][0x2d0], -R3.reuse ;  /* 0x0000b400a6a67a23 */ /* 0x100fe20000010803 */
[----:B------:R-:W-:Y:S01]  /*10860*/  MOV R178, R165 ;  /* 0x000000a500b27202 */ /* 0x000fe20000000f00 */
[--C-:B------:R-:W-:Y:S01]  /*10870*/  FFMA.FTZ R179, R179, c[0x0][0x2d0], -R3.reuse ;  /* 0x0000b400b3b37a23 */ /* 0x100fe20000010803 */
[----:B------:R-:W-:Y:S02]  /*10880*/  MOV R165, R164 ;  /* 0x000000a400a57202 */ /* 0x000fe40000000f00 */
[----:B------:R-:W-:Y:S01]  /*10890*/  MOV R164, R159 ;  /* 0x0000009f00a47202 */ /* 0x000fe20000000f00 */
[----:B------:R2:W-:Y:S01]  /*108a0*/  MUFU.EX2 R241, R148 ;  /* 0x0000009400f17308 */ /* 0x0005e20000000800 */
[--C-:B-1----:R-:W-:Y:S01]  /*108b0*/  FFMA.FTZ R152, R162, c[0x0][0x2d0], -R3.reuse ;  /* 0x0000b400a2987a23 */ /* 0x102fe20000010803 */
[----:B------:R-:W-:Y:S01]  /*108c0*/  MOV R190, R154 ;  /* 0x0000009a00be7202 */ /* 0x000fe20000000f00 */
[--C-:B------:R-:W-:Y:S02]  /*108d0*/  FFMA.FTZ R162, R160, c[0x0][0x2d0], -R210.reuse ;  /* 0x0000b400a0a27a23 */ /* 0x100fe400000108d2 */
[--C-:B------:R-:W-:Y:S02]  /*108e0*/  FFMA.FTZ R164, R164, c[0x0][0x2d0], -R210.reuse ;  /* 0x0000b400a4a47a23 */ /* 0x100fe400000108d2 */
[--C-:B------:R-:W-:Y:S02]  /*108f0*/  FFMA.FTZ R165, R165, c[0x0][0x2d0], -R210.reuse ;  /* 0x0000b400a5a57a23 */ /* 0x100fe400000108d2 */
[--C-:B------:R-:W-:Y:S01]  /*10900*/  FFMA.FTZ R178, R178, c[0x0][0x2d0], -R210.reuse ;  /* 0x0000b400b2b27a23 */ /* 0x100fe200000108d2 */
[----:B------:R1:W-:Y:S01]  /*10910*/  MUFU.EX2 R199, R152 ;  /* 0x0000009800c77308 */ /* 0x0003e20000000800 */
[----:B------:R-:W-:Y:S09]  /*10920*/  FFMA.FTZ R160, R189, c[0x0][0x2d0], -R3 ;  /* 0x0000b400bda07a23 */ /* 0x000ff20000010803 */
[----:B------:R-:W-:Y:S01]  /*10930*/  MUFU.EX2 R187, R165 ;  /* 0x000000a500bb7308 */ /* 0x000fe20000000800 */
[--C-:B--2---:R-:W-:Y:S02]  /*10940*/  FFMA.FTZ R148, R168, c[0x0][0x2d0], -R209.reuse ;  /* 0x0000b400a8947a23 */ /* 0x104fe400000108d1 */
[----:B------:R-:W-:Y:S07]  /*10950*/  FFMA.FTZ R168, R234, c[0x0][0x2d0], -R209 ;  /* 0x0000b400eaa87a23 */ /* 0x000fee00000108d1 */
[----:B------:R2:W-:Y:S01]  /*10960*/  MUFU.EX2 R193, R148 ;  /* 0x0000009400c17308 */ /* 0x0005e20000000800 */
[----:B-1----:R-:W-:Y:S01]  /*10970*/  FFMA.FTZ R152, R161, c[0x0][0x2d0], -R3 ;  /* 0x0000b400a1987a23 */ /* 0x002fe20000010803 */
[----:B------:R-:W-:Y:S01]  /*10980*/  MOV R161, R177 ;  /* 0x000000b100a17202 */ /* 0x000fe20000000f00 */
[--C-:B------:R-:W-:Y:S02]  /*10990*/  FFMA.FTZ R177, R231, c[0x0][0x2d0], -R209.reuse ;  /* 0x0000b400e7b17a23 */ /* 0x100fe400000108d1 */
[----:B------:R-:W-:Y:S05]  /*109a0*/  FFMA.FTZ R209, R213, c[0x0][0x2d0], -R209 ;  /* 0x0000b400d5d17a23 */ /* 0x000fea00000108d1 */
[----:B------:R1:W4:Y:S01]  /*109b0*/  MUFU.EX2 R186, R152 ;  /* 0x0000009800ba7308 */ /* 0x0003220000000800 */
[--C-:B------:R-:W-:Y:S02]  /*109c0*/  FFMA.FTZ R163, R161, c[0x0][0x2d0], -R210.reuse ;  /* 0x0000b400a1a37a23 */ /* 0x100fe400000108d2 */
[--C-:B------:R-:W-:Y:S07]  /*109d0*/  FFMA.FTZ R161, R190, c[0x0][0x2d0], -R3.reuse ;  /* 0x0000b400bea17a23 */ /* 0x100fee0000010803 */
[----:B------:R4:W-:Y:S01]  /*109e0*/  MUFU.EX2 R190, R174 ;  /* 0x000000ae00be7308 */ /* 0x0009e20000000800 */
[----:B--2---:R-:W2:Y:S09]  /*109f0*/  LDSM.16.MT88.4 R148, [R239+0x2100] ;  /* 0x00210000ef94783b */ /* 0x004eb20000004200 */
[----:B------:R-:W-:Y:S01]  /*10a00*/  MUFU.EX2 R188, R163 ;  /* 0x000000a300bc7308 */ /* 0x000fe20000000800 */
[--C-:B-1----:R-:W-:Y:S01]  /*10a10*/  FFMA.FTZ R152, R191, c[0x0][0x2d0], -R210.reuse ;  /* 0x0000b400bf987a23 */ /* 0x102fe200000108d2 */
[----:B------:R-:W-:Y:S08]  /*10a20*/  MOV R191, R153 ;  /* 0x0000009900bf7202 */ /* 0x000ff00000000f00 */
[----:B------:R1:W1:Y:S01]  /*10a30*/  MUFU.EX2 R183, R152 ;  /* 0x0000009800b77308 */ /* 0x0002620000000800 */
[--C-:B------:R-:W-:Y:S02]  /*10a40*/  FFMA.FTZ R180, R191, c[0x0][0x2d0], -R210.reuse ;  /* 0x0000b400bfb47a23 */ /* 0x100fe400000108d2 */
[----:B------:R-:W-:Y:S01]  /*10a50*/  FFMA.FTZ R210, R215, c[0x0][0x2d0], -R210 ;  /* 0x0000b400d7d27a23 */ /* 0x000fe200000108d2 */
[----:B----4-:R-:W-:Y:S06]  /*10a60*/  LDSM.16.MT88.4 R172, [R240+0x1900] ;  /* 0x00190000f0ac783b */ /* 0x010fec0000004200 */
[----:B------:R-:W-:Y:S02]  /*10a70*/  MUFU.EX2 R191, R162 ;  /* 0x000000a200bf7308 */ /* 0x000fe40000000800 */
[----:B------:R-:W4:Y:S04]  /*10a80*/  LDL.LU R215, [R1+0x74] ;  /* 0x0000740001d77983 */ /* 0x000f280000300800 */
[----:B------:R-:W4:Y:S04]  /*10a90*/  LDL.LU R213, [R1+0x70] ;  /* 0x0000700001d57983 */ /* 0x000f280000300800 */
[----:B------:R-:W4:Y:S01]  /*10aa0*/  LDL.LU R211, [R1+0x6c] ;  /* 0x00006c0001d37983 */ /* 0x000f220000300800 */
[----:B------:R-:W-:Y:S01]  /*10ab0*/  MUFU.EX2 R189, R161 ;  /* 0x000000a100bd7308 */ /* 0x000fe20000000800 */
[-C--:B--2---:R-:W-:Y:S02]  /*10ac0*/  HMMA.16816.F32.BF16 R116, R140, R148.reuse, R116 ;  /* 0x000000948c74723c */ /* 0x084fe40000041874 */
[----:B-1----:R-:W1:Y:S07]  /*10ad0*/  LDSM.16.MT88.4 R152, [R237+0x900] ;  /* 0x00090000ed98783b */ /* 0x002e6e0000004200 */
[----:B------:R2:W-:Y:S01]  /*10ae0*/  MUFU.EX2 R201, R160 ;  /* 0x000000a000c97308 */ /* 0x0005e20000000800 */
[C---:B------:R-:W-:Y:S07]  /*10af0*/  HMMA.16816.F32.BF16 R120, R144.reuse, R148, R120 ;  /* 0x000000949078723c */ /* 0x040fee0000041878 */
[--C-:B------:R-:W-:Y:S01]  /*10b00*/  FFMA.FTZ R148, R158, c[0x0][0x2d0], -R3.reuse ;  /* 0x0000b4009e947a23 */ /* 0x100fe20000010803 */
[-C--:B------:R-:W-:Y:S01]  /*10b10*/  HMMA.16816.F32.BF16 R124, R144, R150.reuse, R124 ;  /* 0x00000096907c723c */ /* 0x080fe2000004187c */
[----:B------:R-:W-:Y:S03]  /*10b20*/  MUFU.EX2 R185, R167 ;  /* 0x000000a700b97308 */ /* 0x000fe60000000800 */
[----:B---3--:R-:W-:Y:S03]  /*10b30*/  FFMA.FTZ R134, R134, R225, R232 ;  /* 0x000000e186867223 */ /* 0x008fe600000100e8 */
[--C-:B------:R-:W-:Y:S01]  /*10b40*/  FFMA.FTZ R144, R157, c[0x0][0x2d0], -R3.reuse ;  /* 0x0000b4009d907a23 */ /* 0x100fe20000010803 */
[----:B------:R-:W-:Y:S01]  /*10b50*/  HMMA.16816.F32.BF16 R128, R140, R150, R128 ;  /* 0x000000968c80723c */ /* 0x000fe20000041880 */
[----:B------:R-:W3:Y:S02]  /*10b60*/  LDSM.16.MT88.4 R156, [R238+0x900] ;  /* 0x00090000ee9c783b */ /* 0x000ee40000004200 */
[----:B------:R1:W-:Y:S01]  /*10b70*/  MUFU.EX2 R195, R148 ;  /* 0x0000009400c37308 */ /* 0x0003e20000000800 */
[----:B------:R-:W-:Y:S01]  /*10b80*/  F2FP.BF16.PACK_AB R145, R186, R199 ;  /* 0x000000c7ba91723e */ /* 0x000fe200000010ff */
[----:B------:R-:W-:Y:S01]  /*10b90*/  FFMA.FTZ R3, R135, c[0x0][0x2d0], -R3 ;  /* 0x0000b40087037a23 */ /* 0x000fe20000010803 */
[----:B------:R-:W-:Y:S01]  /*10ba0*/  F2FP.BF16.PACK_AB R146, R192, R183 ;  /* 0x000000b7c092723e */ /* 0x000fe200000010ff */
[----:B------:R-:W-:Y:S01]  /*10bb0*/  FADD.FTZ R165, R224, R134 ;  /* 0x00000086e0a57221 */ /* 0x000fe20000010000 */
[----:B------:R-:W-:Y:S01]  /*10bc0*/  F2FP.BF16.PACK_AB R140, R236, R200 ;  /* 0x000000c8ec8c723e */ /* 0x000fe200000010ff */
[----:B--2---:R-:W-:Y:S03]  /*10bd0*/  LDSM.16.MT88.4 R160, [R240+0x3100] ;  /* 0x00310000f0a0783b */ /* 0x004fe60000004200 */
[----:B------:R-:W-:Y:S01]  /*10be0*/  F2FP.BF16.PACK_AB R141, R196, R243 ;  /* 0x000000f3c48d723e */ /* 0x000fe200000010ff */
[----:B------:R2:W2:Y:S01]  /*10bf0*/  MUFU.EX2 R198, R144 ;  /* 0x0000009000c67308 */ /* 0x0004a20000000800 */
[----:B------:R-:W-:Y:S02]  /*10c00*/  F2FP.BF16.PACK_AB R142, R194, R184 ;  /* 0x000000b8c28e723e */ /* 0x000fe400000010ff */
[----:B------:R-:W-:Y:S02]  /*10c10*/  F2FP.BF16.PACK_AB R143, R193, R241 ;  /* 0x000000f1c18f723e */ /* 0x000fe400000010ff */
[----:B------:R-:W-:Y:S05]  /*10c20*/  F2FP.BF16.PACK_AB R134, R206, R203 ;  /* 0x000000cbce86723e */ /* 0x000fea00000010ff */
[-C--:B-1----:R-:W-:Y:S01]  /*10c30*/  HMMA.16816.F32.BF16 R4, R140, R152.reuse, R4 ;  /* 0x000000988c04723c */ /* 0x082fe20000041804 */
[----:B------:R-:W-:Y:S01]  /*10c40*/  MUFU.EX2 R232, R212 ;  /* 0x000000d400e87308 */ /* 0x000fe20000000800 */
[----:B------:R-:W1:Y:S09]  /*10c50*/  LDSM.16.MT88.4 R148, [R240+0x900] ;  /* 0x00090000f094783b */ /* 0x000e720000004200 */
[----:B------:R-:W-:Y:S01]  /*10c60*/  MUFU.EX2 R234, R208 ;  /* 0x000000d000ea7308 */ /* 0x000fe20000000800 */
[----:B--2---:R-:W-:Y:S02]  /*10c70*/  F2FP.BF16.PACK_AB R144, R202, R242 ;  /* 0x000000f2ca90723e */ /* 0x004fe400000010ff */
[----:B------:R-:W-:Y:S07]  /*10c80*/  F2FP.BF16.PACK_AB R147, R198, R195 ;  /* 0x000000c3c693723e */ /* 0x000fee00000010ff */
[----:B------:R-:W-:Y:S01]  /*10c90*/  MUFU.EX2 R231, R214 ;  /* 0x000000d600e77308 */ /* 0x000fe20000000800 */
[C---:B------:R-:W-:Y:S08]  /*10ca0*/  HMMA.16816.F32.BF16 R8, R144.reuse, R152, R8 ;  /* 0x000000989008723c */ /* 0x040ff00000041808 */
[-C--:B------:R-:W-:Y:S01]  /*10cb0*/  HMMA.16816.F32.BF16 R12, R144, R154.reuse, R12 ;  /* 0x0000009a900c723c */ /* 0x080fe2000004180c */
[----:B------:R-:W-:Y:S07]  /*10cc0*/  MUFU.EX2 R230, R209 ;  /* 0x000000d100e67308 */ /* 0x000fee0000000800 */
[C---:B------:R-:W-:Y:S01]  /*10cd0*/  HMMA.16816.F32.BF16 R16, R140.reuse, R154, R16 ;  /* 0x0000009a8c10723c */ /* 0x040fe20000041810 */
[----:B------:R-:W2:Y:S02]  /*10ce0*/  LDSM.16.MT88.4 R152, [R239+0x900] ;  /* 0x00090000ef98783b */ /* 0x000ea40000004200 */
[----:B------:R-:W-:Y:S05]  /*10cf0*/  MUFU.EX2 R225, R210 ;  /* 0x000000d200e17308 */ /* 0x000fea0000000800 */
[-C--:B---3--:R-:W-:Y:S05]  /*10d00*/  HMMA.16816.F32.BF16 R20, R140, R156.reuse, R20 ;  /* 0x0000009c8c14723c */ /* 0x088fea0000041814 */
[----:B------:R-:W-:Y:S03]  /*10d10*/  MUFU.EX2 R204, R164 ;  /* 0x000000a400cc7308 */ /* 0x000fe60000000800 */
[C---:B------:R-:W-:Y:S07]  /*10d20*/  HMMA.16816.F32.BF16 R24, R144.reuse, R156, R24 ;  /* 0x0000009c9018723c */ /* 0x040fee0000041818 */
[----:B------:R-:W-:Y:S01]  /*10d30*/  MUFU.EX2 R205, R166 ;  /* 0x000000a600cd7308 */ /* 0x000fe20000000800 */
[-C--:B------:R-:W-:Y:S08]  /*10d40*/  HMMA.16816.F32.BF16 R28, R144, R158.reuse, R28 ;  /* 0x0000009e901c723c */ /* 0x080ff0000004181c */
[C---:B------:R-:W-:Y:S01]  /*10d50*/  HMMA.16816.F32.BF16 R32, R140.reuse, R158, R32 ;  /* 0x0000009e8c20723c */ /* 0x040fe20000041820 */
[----:B------:R3:W-:Y:S07]  /*10d60*/  MUFU.EX2 R166, R176 ;  /* 0x000000b000a67308 */ /* 0x0007ee0000000800 */
[-C--:B-1----:R-:W-:Y:S03]  /*10d70*/  HMMA.16816.F32.BF16 R36, R140, R148.reuse, R36 ;  /* 0x000000948c24723c */ /* 0x082fe60000041824 */
[----:B------:R1:W-:Y:S05]  /*10d80*/  MUFU.EX2 R167, R177 ;  /* 0x000000b100a77308 */ /* 0x0003ea0000000800 */
[C---:B------:R-:W-:Y:S05]  /*10d90*/  HMMA.16816.F32.BF16 R40, R144.reuse, R148, R40 ;  /* 0x000000949028723c */ /* 0x040fea0000041828 */
[----:B------:R2:W-:Y:S03]  /*10da0*/  MUFU.EX2 R229, R178 ;  /* 0x000000b200e57308 */ /* 0x0005e60000000800 */
[-C--:B------:R-:W-:Y:S04]  /*10db0*/  HMMA.16816.F32.BF16 R44, R144, R150.reuse, R44 ;  /* 0x00000096902c723c */ /* 0x080fe8000004182c */
[----:B---3--:R-:W-:Y:S03]  /*10dc0*/  MOV R176, R187 ;  /* 0x000000bb00b07202 */ /* 0x008fe60000000f00 */
[----:B------:R-:W-:Y:S01]  /*10dd0*/  MUFU.EX2 R170, R170 ;  /* 0x000000aa00aa7308 */ /* 0x000fe20000000800 */
[C---:B------:R-:W-:Y:S01]  /*10de0*/  HMMA.16816.F32.BF16 R48, R140.reuse, R150, R48 ;  /* 0x000000968c30723c */ /* 0x040fe20000041830 */
[----:B------:R-:W3:Y:S03]  /*10df0*/  LDSM.16.MT88.4 R148, [R237+0x2900] ;  /* 0x00290000ed94783b */ /* 0x000ee60000004200 */
[----:B-1----:R-:W-:Y:S04]  /*10e00*/  MOV R177, R186 ;  /* 0x000000ba00b17202 */ /* 0x002fe80000000f00 */
[-C--:B--2---:R-:W-:Y:S01]  /*10e10*/  HMMA.16816.F32.BF16 R52, R140, R152.reuse, R52 ;  /* 0x000000988c34723c */ /* 0x084fe20000041834 */
[----:B------:R-:W1:Y:S03]  /*10e20*/  MUFU.EX2 R207, R168 ;  /* 0x000000a800cf7308 */ /* 0x000e660000000800 */
[----:B------:R-:W-:Y:S04]  /*10e30*/  MOV R178, R185 ;  /* 0x000000b900b27202 */ /* 0x000fe80000000f00 */
[C---:B------:R-:W-:Y:S03]  /*10e40*/  HMMA.16816.F32.BF16 R56, R144.reuse, R152, R56 ;  /* 0x000000989038723c */ /* 0x040fe60000041838 */
[----:B------:R-:W-:Y:S05]  /*10e50*/  MUFU.EX2 R168, R226 ;  /* 0x000000e200a87308 */ /* 0x000fea0000000800 */
[-C--:B------:R-:W-:Y:S05]  /*10e60*/  HMMA.16816.F32.BF16 R60, R144, R154.reuse, R60 ;  /* 0x0000009a903c723c */ /* 0x080fea000004183c */
[----:B------:R-:W-:Y:S03]  /*10e70*/  MUFU.EX2 R226, R181 ;  /* 0x000000b500e27308 */ /* 0x000fe60000000800 */
[C---:B------:R-:W-:Y:S01]  /*10e80*/  HMMA.16816.F32.BF16 R64, R140.reuse, R154, R64 ;  /* 0x0000009a8c40723c */ /* 0x040fe20000041840 */
[----:B------:R-:W2:Y:S03]  /*10e90*/  LDSM.16.MT88.4 R152, [R238+0x2900] ;  /* 0x00290000ee98783b */ /* 0x000ea60000004200 */
[----:B-1----:R-:W-:Y:S03]  /*10ea0*/  F2FP.BF16.PACK_AB R135, R207, R169 ;  /* 0x000000a9cf87723e */ /* 0x002fe600000010ff */
[----:B------:R-:W-:Y:S01]  /*10eb0*/  MUFU.EX2 R224, R182 ;  /* 0x000000b600e07308 */ /* 0x000fe20000000800 */
[-C--:B---3--:R-:W-:Y:S08]  /*10ec0*/  HMMA.16816.F32.BF16 R68, R140, R148.reuse, R68 ;  /* 0x000000948c44723c */ /* 0x088ff00000041844 */
[C---:B------:R-:W-:Y:S01]  /*10ed0*/  HMMA.16816.F32.BF16 R72, R144.reuse, R148, R72 ;  /* 0x000000949048723c */ /* 0x040fe20000041848 */
[----:B------:R-:W1:Y:S07]  /*10ee0*/  MUFU.EX2 R228, R180 ;  /* 0x000000b400e47308 */ /* 0x000e6e0000000800 */
[-C--:B------:R-:W-:Y:S03]  /*10ef0*/  HMMA.16816.F32.BF16 R76, R144, R150.reuse, R76 ;  /* 0x00000096904c723c */ /* 0x080fe6000004184c */
[----:B------:R-:W3:Y:S05]  /*10f00*/  MUFU.EX2 R227, R179 ;  /* 0x000000b300e37308 */ /* 0x000eea0000000800 */
[C---:B------:R-:W-:Y:S01]  /*10f10*/  HMMA.16816.F32.BF16 R80, R140.reuse, R150, R80 ;  /* 0x000000968c50723c */ /* 0x040fe20000041850 */
[----:B------:R-:W1:Y:S07]  /*10f20*/  LDSM.16.MT88.4 R148, [R240+0x2900] ;  /* 0x00290000f094783b */ /* 0x000e6e0000004200 */
        /* <DEDUP_REMOVED lines=10> */
[-C--:B--2---:R-:W-:Y:S04]  /*10fd0*/  HMMA.16816.F32.BF16 R116, R140, R152.reuse, R116 ;  /* 0x000000988c74723c */ /* 0x084fe80000041874 */
[----:B----4-:R-:W-:Y:S01]  /*10fe0*/  FFMA.FTZ R156, R133, R215, R220 ;  /* 0x000000d7859c7223 */ /* 0x010fe200000100dc */
[----:B------:R-:W-:Y:S01]  /*10ff0*/  F2FP.BF16.PACK_AB R133, R170, R171 ;  /* 0x000000abaa85723e */ /* 0x000fe200000010ff */
[----:B------:R-:W-:Y:S01]  /*11000*/  FFMA.FTZ R136, R132, R213, R221 ;  /* 0x000000d584887223 */ /* 0x000fe200000100dd */
[----:B------:R-:W-:Y:S01]  /*11010*/  F2FP.BF16.PACK_AB R132, R190, R197 ;  /* 0x000000c5be84723e */ /* 0x000fe200000010ff */
[C---:B------:R-:W-:Y:S01]  /*11020*/  HMMA.16816.F32.BF16 R120, R144.reuse, R152, R120 ;  /* 0x000000989078723c */ /* 0x040fe20000041878 */
[----:B------:R-:W-:Y:S03]  /*11030*/  LDSM.16.MT88.4 R212, [R238+0x3900] ;  /* 0x00390000eed4783b */ /* 0x000fe60000004200 */
[----:B------:R-:W-:Y:S02]  /*11040*/  FADD.FTZ R164, R223, R156 ;  /* 0x0000009cdfa47221 */ /* 0x000fe40000010000 */
[----:B------:R-:W-:Y:S01]  /*11050*/  FFMA.FTZ R0, R0, R211, R216 ;  /* 0x000000d300007223 */ /* 0x000fe200000100d8 */
[----:B------:R-:W-:Y:S01]  /*11060*/  MOV R216, R184 ;  /* 0x000000b800d87202 */ /* 0x000fe20000000f00 */
[-C--:B------:R-:W-:Y:S01]  /*11070*/  HMMA.16816.F32.BF16 R124, R144, R154.reuse, R124 ;  /* 0x0000009a907c723c */ /* 0x080fe2000004187c */
[----:B------:R-:W2:Y:S01]  /*11080*/  LDSM.16.MT88.4 R144, [R238+0x1100] ;  /* 0x00110000ee90783b */ /* 0x000ea20000004200 */
[----:B------:R4:W2:Y:S02]  /*11090*/  MUFU.EX2 R223, R3 ;  /* 0x0000000300df7308 */ /* 0x0008a40000000800 */
[----:B------:R-:W-:Y:S02]  /*110a0*/  FADD.FTZ R0, R217, R0 ;  /* 0x00000000d9007221 */ /* 0x000fe40000010000 */
[----:B------:R-:W-:Y:S02]  /*110b0*/  FADD.FTZ R136, R222, R136 ;  /* 0x00000088de887221 */ /* 0x000fe40000010000 */
[----:B------:R-:W-:Y:S01]  /*110c0*/  HMMA.16816.F32.BF16 R128, R140, R154, R128 ;  /* 0x0000009a8c80723c */ /* 0x000fe20000041880 */
[----:B------:R-:W2:Y:S03]  /*110d0*/  LDSM.16.MT88.4 R152, [R240+0x1100] ;  /* 0x00110000f098783b */ /* 0x000ea60000004200 */
[----:B------:R-:W-:Y:S02]  /*110e0*/  FADD.FTZ R136, R247, R136 ;  /* 0x00000088f7887221 */ /* 0x000fe40000010000 */
[----:B------:R-:W-:Y:S01]  /*110f0*/  FADD.FTZ R0, R219, R0 ;  /* 0x00000000db007221 */ /* 0x000fe20000010000 */
[----:B------:R-:W-:Y:S01]  /*11100*/  F2FP.BF16.PACK_AB R142, R187, R204 ;  /* 0x000000ccbb8e723e */ /* 0x000fe200000010ff */
[----:B------:R-:W-:Y:S01]  /*11110*/  FADD.FTZ R220, R244, R136 ;  /* 0x00000088f4dc7221 */ /* 0x000fe20000010000 */
[-C--:B-1----:R-:W-:Y:S01]  /*11120*/  HMMA.16816.F32.BF16 R4, R132, R148.reuse, R4 ;  /* 0x000000948404723c */ /* 0x082fe20000041804 */
[----:B------:R-:W-:Y:S04]  /*11130*/  LDSM.16.MT88.4 R156, [R237+0x3100] ;  /* 0x00310000ed9c783b */ /* 0x000fe80000004200 */
[----:B------:R-:W-:Y:S01]  /*11140*/  F2FP.BF16.PACK_AB R143, R185, R205 ;  /* 0x000000cdb98f723e */ /* 0x000fe200000010ff */
[----:B------:R-:W-:Y:S01]  /*11150*/  FADD.FTZ R136, R218, R0 ;  /* 0x00000000da887221 */ /* 0x000fe20000010000 */
[----:B------:R-:W-:Y:S02]  /*11160*/  F2FP.BF16.PACK_AB R140, R191, R188 ;  /* 0x000000bcbf8c723e */ /* 0x000fe400000010ff */
[----:B------:R-:W-:Y:S01]  /*11170*/  F2FP.BF16.PACK_AB R141, R201, R189 ;  /* 0x000000bdc98d723e */ /* 0x000fe200000010ff */
[----:B------:R-:W-:Y:S02]  /*11180*/  LDSM.16.MT88.4 R184, [R239+0x1900] ;  /* 0x00190000efb8783b */ /* 0x000fe40000004200 */
[----:B------:R-:W-:Y:S01]  /*11190*/  MOV R0, R216 ;  /* 0x000000d800007202 */ /* 0x000fe20000000f00 */
[----:B----4-:R-:W-:Y:S03]  /*111a0*/  FADD.FTZ R3, R248, R164 ;  /* 0x000000a4f8037221 */ /* 0x010fe60000010000 */
[C---:B------:R-:W-:Y:S02]  /*111b0*/  HMMA.16816.F32.BF16 R8, R140.reuse, R148, R8 ;  /* 0x000000948c08723c */ /* 0x040fe40000041808 */
[----:B------:R-:W-:Y:S02]  /*111c0*/  LDSM.16.MT88.4 R208, [R237+0x3900] ;  /* 0x00390000edd0783b */ /* 0x000fe40000004200 */
[----:B------:R-:W-:Y:S01]  /*111d0*/  FADD.FTZ R221, R245, R3 ;  /* 0x00000003f5dd7221 */ /* 0x000fe20000010000 */
[----:B------:R-:W-:Y:S03]  /*111e0*/  MOV R3, R200 ;  /* 0x000000c800037202 */ /* 0x000fe60000000f00 */
[-C--:B------:R-:W-:Y:S02]  /*111f0*/  HMMA.16816.F32.BF16 R12, R140, R150.reuse, R12 ;  /* 0x000000968c0c723c */ /* 0x080fe4000004180c */
[----:B------:R-:W-:Y:S06]  /*11200*/  LDSM.16.MT88.4 R216, [R240+0x3900] ;  /* 0x00390000f0d8783b */ /* 0x000fec0000004200 */
[C---:B------:R-:W-:Y:S02]  /*11210*/  HMMA.16816.F32.BF16 R16, R132.reuse, R150, R16 ;  /* 0x000000968410723c */ /* 0x040fe40000041810 */
[----:B------:R-:W1:Y:S06]  /*11220*/  LDSM.16.MT88.4 R148, [R239+0x1100] ;  /* 0x00110000ef94783b */ /* 0x000e6c0000004200 */
[-C--:B--2---:R-:W-:Y:S08]  /*11230*/  HMMA.16816.F32.BF16 R20, R132, R144.reuse, R20 ;  /* 0x000000908414723c */ /* 0x084ff00000041814 */
        /* <DEDUP_REMOVED lines=8> */
[----:B------:R-:W4:Y:S07]  /*112c0*/  LDSM.16.MT88.4 R152, [R239+0x3100] ;  /* 0x00310000ef98783b */ /* 0x000f2e0000004200 */
        /* <DEDUP_REMOVED lines=22> */
[----:B------:R-:W-:Y:S01]  /*11430*/  FADD.FTZ R3, R236, R3 ;  /* 0x00000003ec037221 */ /* 0x000fe20000010000 */
[----:B------:R2:W5:Y:S03]  /*11440*/  LDL.LU R244, [R1+0xa0] ;  /* 0x0000a00001f47983 */ /* 0x0005660000300800 */
[C---:B------:R-:W-:Y:S08]  /*11450*/  HMMA.16816.F32.BF16 R104, R140.reuse, R160, R104 ;  /* 0x000000a08c68723c */ /* 0x040ff00000041868 */
[-C--:B------:R-:W-:Y:S08]  /*11460*/  HMMA.16816.F32.BF16 R108, R140, R162.reuse, R108 ;  /* 0x000000a28c6c723c */ /* 0x080ff0000004186c */
[C---:B------:R-:W-:Y:S01]  /*11470*/  HMMA.16816.F32.BF16 R112, R132.reuse, R162, R112 ;  /* 0x000000a28470723c */ /* 0x040fe20000041870 */
[----:B------:R-:W1:Y:S07]  /*11480*/  LDSM.16.MT88.4 R160, [R238+0x1900] ;  /* 0x00190000eea0783b */ /* 0x000e6e0000004200 */
[-C--:B----4-:R-:W-:Y:S08]  /*11490*/  HMMA.16816.F32.BF16 R116, R132, R152.reuse, R116 ;  /* 0x000000988474723c */ /* 0x090ff00000041874 */
[C---:B------:R-:W-:Y:S08]  /*114a0*/  HMMA.16816.F32.BF16 R120, R140.reuse, R152, R120 ;  /* 0x000000988c78723c */ /* 0x040ff00000041878 */
[-C--:B------:R-:W-:Y:S07]  /*114b0*/  HMMA.16816.F32.BF16 R124, R140, R154.reuse, R124 ;  /* 0x0000009a8c7c723c */ /* 0x080fee000004187c */
[----:B------:R-:W-:Y:S01]  /*114c0*/  F2FP.BF16.PACK_AB R140, R228, R229 ;  /* 0x000000e5e48c723e */ /* 0x000fe200000010ff */
[----:B------:R-:W-:Y:S04]  /*114d0*/  HMMA.16816.F32.BF16 R128, R132, R154, R128 ;  /* 0x0000009a8480723c */ /* 0x000fe80000041880 */
[----:B---3--:R-:W-:Y:S02]  /*114e0*/  F2FP.BF16.PACK_AB R141, R226, R227 ;  /* 0x000000e3e28d723e */ /* 0x008fe400000010ff */
[----:B------:R-:W-:Y:S02]  /*114f0*/  F2FP.BF16.PACK_AB R142, R225, R233 ;  /* 0x000000e9e18e723e */ /* 0x000fe400000010ff */
[----:B------:R-:W-:Y:S04]  /*11500*/  F2FP.BF16.PACK_AB R132, R168, R166 ;  /* 0x000000a6a884723e */ /* 0x000fe800000010ff */
[----:B------:R-:W-:Y:S02]  /*11510*/  F2FP.BF16.PACK_AB R133, R235, R167 ;  /* 0x000000a7eb85723e */ /* 0x000fe400000010ff */
[----:B------:R-:W-:Y:S02]  /*11520*/  F2FP.BF16.PACK_AB R134, R234, R232 ;  /* 0x000000e8ea86723e */ /* 0x000fe400000010ff */
[----:B------:R-:W-:Y:S02]  /*11530*/  F2FP.BF16.PACK_AB R135, R230, R231 ;  /* 0x000000e7e687723e */ /* 0x000fe400000010ff */
[----:B------:R-:W-:Y:S05]  /*11540*/  F2FP.BF16.PACK_AB R143, R223, R224 ;  /* 0x000000e0df8f723e */ /* 0x000fea00000010ff */
[-C--:B-1----:R-:W-:Y:S01]  /*11550*/  HMMA.16816.F32.BF16 R144, R132, R148.reuse, R4 ;  /* 0x000000948490723c */ /* 0x082fe20000041804 */
[----:B------:R-:W1:Y:S07]  /*11560*/  LDSM.16.MT88.4 R4, [R239+0x3900] ;  /* 0x00390000ef04783b */ /* 0x000e6e0000004200 */
[C---:B------:R-:W-:Y:S07]  /*11570*/  HMMA.16816.F32.BF16 R156, R140.reuse, R148, R8 ;  /* 0x000000948c9c723c */ /* 0x040fee0000041808 */
[----:B------:R-:W-:Y:S02]  /*11580*/  MOV R10, R167 ;  /* 0x000000a7000a7202 */ /* 0x000fe40000000f00 */
[----:B------:R-:W-:Y:S02]  /*11590*/  MOV R9, R166 ;  /* 0x000000a600097202 */ /* 0x000fe40000000f00 */
[-C--:B------:R-:W-:Y:S03]  /*115a0*/  HMMA.16816.F32.BF16 R164, R140, R150.reuse, R12 ;  /* 0x000000968ca4723c */ /* 0x080fe6000004180c */
        /* <DEDUP_REMOVED lines=12> */
[----:B------:R-:W-:Y:S02]  /*11670*/  MOV R20, R191 ;  /* 0x000000bf00147202 */ /* 0x000fe40000000f00 */
[----:B------:R-:W-:Y:S02]  /*11680*/  MOV R23, R169 ;  /* 0x000000a900177202 */ /* 0x000fe40000000f00 */
[----:B------:R-:W-:Y:S04]  /*11690*/  MOV R26, R190 ;  /* 0x000000be001a7202 */ /* 0x000fe80000000f00 */
        /* <DEDUP_REMOVED lines=9> */
[-C--:B------:R-:W-:Y:S04]  /*11730*/  HMMA.16816.F32.BF16 R168, R132, R172.reuse, R36 ;  /* 0x000000ac84a8723c */ /* 0x080fe80000041824 */
[----:B------:R-:W-:Y:S02]  /*11740*/  MOV R28, R198 ;  /* 0x000000c6001c7202 */ /* 0x000fe40000000f00 */
[----:B------:R-:W-:Y:S02]  /*11750*/  MOV R35, R192 ;  /* 0x000000c000237202 */ /* 0x000fe40000000f00 */
[----:B------:R-:W-:Y:S04]  /*11760*/  MOV R34, R193 ;  /* 0x000000c100227202 */ /* 0x000fe80000000f00 */
[----:B------:R-:W-:Y:S02]  /*11770*/  MOV R16, R204 ;  /* 0x000000cc00107202 */ /* 0x000fe40000000f00 */
[----:B------:R-:W-:Y:S02]  /*11780*/  MOV R22, R203 ;  /* 0x000000cb00167202 */ /* 0x000fe40000000f00 */
[----:B------:R-:W-:Y:S02]  /*11790*/  MOV R21, R201 ;  /* 0x000000c900157202 */ /* 0x000fe40000000f00 */
        /* <DEDUP_REMOVED lines=41> */
[----:B------:R-:W-:Y:S01]  /*11a30*/  MOV R9, R10 ;  /* 0x0000000a00097202 */ /* 0x000fe20000000f00 */
[-C--:B------:R-:W-:Y:S03]  /*11a40*/  HMMA.16816.F32.BF16 R92, R140, R214.reuse, R92 ;  /* 0x000000d68c5c723c */ /* 0x080fe6000004185c */
[----:B------:R-:W-:Y:S01]  /*11a50*/  MOV R10, R0 ;  /* 0x00000000000a7202 */ /* 0x000fe20000000f00 */
[----:B------:R-:W-:Y:S01]  /*11a60*/  FADD.FTZ R0, R243, R221 ;  /* 0x000000ddf3007221 */ /* 0x000fe20000010000 */
[----:B------:R-:W-:Y:S01]  /*11a70*/  MOV R37, R29 ;  /* 0x0000001d00257202 */ /* 0x000fe20000000f00 */
[----:B------:R2:W5:Y:S01]  /*11a80*/  LDL.LU R243, [R1+0x9c] ;  /* 0x00009c0001f37983 */ /* 0x0005620000300800 */
[----:B------:R-:W-:Y:S01]  /*11a90*/  MOV R29, R30 ;  /* 0x0000001e001d7202 */ /* 0x000fe20000000f00 */
[----:B------:R-:W-:Y:S01]  /*11aa0*/  FADD.FTZ R10, R10, R3 ;  /* 0x000000030a0a7221 */ /* 0x000fe20000010000 */
[----:B------:R-:W-:Y:S01]  /*11ab0*/  MOV R30, R31 ;  /* 0x0000001f001e7202 */ /* 0x000fe20000000f00 */
[C---:B------:R-:W-:Y:S04]  /*11ac0*/  HMMA.16816.F32.BF16 R96, R132.reuse, R214, R96 ;  /* 0x000000d68460723c */ /* 0x040fe80000041860 */
[----:B------:R-:W-:Y:S01]  /*11ad0*/  FADD.FTZ R3, R39, R11 ;  /* 0x0000000b27037221 */ /* 0x000fe20000010000 */
[----:B------:R-:W-:Y:S02]  /*11ae0*/  MOV R31, R24 ;  /* 0x00000018001f7202 */ /* 0x000fe40000000f00 */
[----:B------:R-:W-:Y:S01]  /*11af0*/  MOV R24, R25 ;  /* 0x0000001900187202 */ /* 0x000fe20000000f00 */
[-C--:B------:R-:W-:Y:S04]  /*11b00*/  HMMA.16816.F32.BF16 R100, R132, R216.reuse, R100 ;  /* 0x000000d88464723c */ /* 0x080fe80000041864 */
[----:B------:R-:W-:Y:S02]  /*11b10*/  MOV R25, R26 ;  /* 0x0000001a00197202 */ /* 0x000fe40000000f00 */
[----:B------:R-:W-:Y:S02]  /*11b20*/  MOV R26, R27 ;  /* 0x0000001b001a7202 */ /* 0x000fe40000000f00 */
[----:B------:R-:W-:Y:S01]  /*11b30*/  MOV R27, R20 ;  /* 0x00000014001b7202 */ /* 0x000fe20000000f00 */
[C---:B------:R-:W-:Y:S04]  /*11b40*/  HMMA.16816.F32.BF16 R104, R140.reuse, R216, R104 ;  /* 0x000000d88c68723c */ /* 0x040fe80000041868 */
[----:B------:R-:W-:Y:S02]  /*11b50*/  MOV R20, R21 ;  /* 0x0000001500147202 */ /* 0x000fe40000000f00 */
[----:B------:R-:W-:Y:S02]  /*11b60*/  MOV R21, R22 ;  /* 0x0000001600157202 */ /* 0x000fe40000000f00 */
[----:B------:R-:W-:Y:S01]  /*11b70*/  MOV R22, R23 ;  /* 0x0000001700167202 */ /* 0x000fe20000000f00 */
[-C--:B------:R-:W-:Y:S03]  /*11b80*/  HMMA.16816.F32.BF16 R108, R140, R218.reuse, R108 ;  /* 0x000000da8c6c723c */ /* 0x080fe6000004186c */
[----:B------:R-:W-:Y:S02]  /*11b90*/  MOV R23, R16 ;  /* 0x0000001000177202 */ /* 0x000fe40000000f00 */
[----:B------:R-:W-:Y:S02]  /*11ba0*/  MOV R16, R17 ;  /* 0x0000001100107202 */ /* 0x000fe40000000f00 */
[----:B------:R-:W-:Y:S01]  /*11bb0*/  MOV R17, R18 ;  /* 0x0000001200117202 */ /* 0x000fe20000000f00 */
[C---:B------:R-:W-:Y:S04]  /*11bc0*/  HMMA.16816.F32.BF16 R112, R132.reuse, R218, R112 ;  /* 0x000000da8470723c */ /* 0x040fe80000041870 */
[----:B------:R-:W-:Y:S02]  /*11bd0*/  MOV R18, R19 ;  /* 0x0000001300127202 */ /* 0x000fe40000000f00 */
[----:B------:R-:W-:Y:S02]  /*11be0*/  MOV R19, R13 ;  /* 0x0000000d00137202 */ /* 0x000fe40000000f00 */
[----:B------:R-:W-:Y:S01]  /*11bf0*/  MOV R13, R14 ;  /* 0x0000000e000d7202 */ /* 0x000fe20000000f00 */
[-C--:B-1----:R-:W-:Y:S03]  /*11c00*/  HMMA.16816.F32.BF16 R116, R132, R4.reuse, R116 ;  /* 0x000000048474723c */ /* 0x082fe60000041874 */
[----:B------:R-:W-:Y:S01]  /*11c10*/  MOV R14, R9 ;  /* 0x00000009000e7202 */ /* 0x000fe20000000f00 */
[----:B------:R-:W-:Y:S01]  /*11c20*/  FADD.FTZ R9, R242, R220 ;  /* 0x000000dcf2097221 */ /* 0x000fe20000010000 */
[----:B------:R-:W-:Y:S01]  /*11c30*/  MOV R36, R37 ;  /* 0x0000002500247202 */ /* 0x000fe20000000f00 */
[----:B------:R2:W5:Y:S01]  /*11c40*/  LDL.LU R242, [R1+0x98] ;  /* 0x0000980001f27983 */ /* 0x0005620000300800 */
[----:B------:R-:W-:Y:S01]  /*11c50*/  MOV R37, R241 ;  /* 0x000000f100257202 */ /* 0x000fe20000000f00 */
[----:B------:R-:W-:Y:S01]  /*11c60*/  FADD.FTZ R12, R12, R9 ;  /* 0x000000090c0c7221 */ /* 0x000fe20000010000 */
[C---:B------:R-:W-:Y:S01]  /*11c70*/  HMMA.16816.F32.BF16 R120, R140.reuse, R4, R120 ;  /* 0x000000048c78723c */ /* 0x040fe20000041878 */
[----:B------:R2:W5:Y:S03]  /*11c80*/  LDL.LU R241, [R1+0x94] ;  /* 0x0000940001f17983 */ /* 0x0005660000300800 */
[----:B------:R-:W-:Y:S01]  /*11c90*/  FADD.FTZ R0, R36, R0 ;  /* 0x0000000024007221 */ /* 0x000fe20000010000 */
[----:B------:R2:W5:Y:S01]  /*11ca0*/  LDL.LU R236, [R1+0x90] ;  /* 0x0000900001ec7983 */ /* 0x0005620000300800 */
[----:B------:R-:W-:Y:S02]  /*11cb0*/  FADD.FTZ R8, R38, R12 ;  /* 0x0000000c26087221 */ /* 0x000fe40000010000 */
[----:B------:R-:W-:Y:S01]  /*11cc0*/  FADD.FTZ R9, R37, R0 ;  /* 0x0000000025097221 */ /* 0x000fe20000010000 */
[-C--:B------:R-:W-:Y:S03]  /*11cd0*/  HMMA.16816.F32.BF16 R124, R140, R6.reuse, R124 ;  /* 0x000000068c7c723c */ /* 0x080fe6000004187c */
[----:B------:R-:W-:Y:S02]  /*11ce0*/  FADD.FTZ R0, R32, R10 ;  /* 0x0000000a20007221 */ /* 0x000fe40000010000 */
[----:B------:R-:W-:Y:S02]  /*11cf0*/  FADD.FTZ R12, R33, R9 ;  /* 0x00000009210c7221 */ /* 0x000fe40000010000 */
[----:B------:R-:W-:Y:S01]  /*11d00*/  FADD.FTZ R11, R34, R8 ;  /* 0x00000008220b7221 */ /* 0x000fe20000010000 */
[----:B------:R-:W-:Y:S04]  /*11d10*/  HMMA.16816.F32.BF16 R128, R132, R6, R128 ;  /* 0x000000068480723c */ /* 0x000fe80000041880 */
[----:B------:R-:W-:Y:S01]  /*11d20*/  FADD.FTZ R9, R28, R0 ;  /* 0x000000001c097221 */ /* 0x000fe20000010000 */
[-C--:B------:R-:W-:Y:S01]  /*11d30*/  MOV R140, R2.reuse ;  /* 0x00000002008c7202 */ /* 0x080fe20000000f00 */
[----:B------:R-:W-:Y:S01]  /*11d40*/  FADD.FTZ R10, R35, R3 ;  /* 0x00000003230a7221 */ /* 0x000fe20000010000 */
[----:B------:R-:W-:Y:S01]  /*11d50*/  MOV R134, R2 ;  /* 0x0000000200867202 */ /* 0x000fe20000000f00 */
[----:B------:R-:W-:Y:S01]  /*11d60*/  FADD.FTZ R8, R29, R12 ;  /* 0x0000000c1d087221 */ /* 0x000fe20000010000 */
[----:B------:R-:W-:Y:S03]  /*11d70*/  MOV R2, R139 ;  /* 0x0000008b00027202 */ /* 0x000fe60000000f00 */
        /* <DEDUP_REMOVED lines=37> */
.L_x_1796:
        /* <DEDUP_REMOVED lines=185> */
.L_x_1776:
        /* <DEDUP_REMOVED lines=197> */
.L_x_1801:
        /* <DEDUP_REMOVED lines=13> */
[----:B------:R-:W-:Y:S01]  /*13880*/  UMOV UR19, UR11 ;  /* 0x0000000b00137c82 */ /* 0x000fe20008000000 */
[C---:B------:R-:W-:Y:S01]  /*13890*/  LOP3.LUT R3, R0.reuse, 0x1ffffffe, RZ, 0xc0, !PT ;  /* 0x1ffffffe00037812 */ /* 0x040fe200078ec0ff */
[----:B------:R-:W-:Y:S01]  /*138a0*/  IMAD.SHL.U32 R0, R0, 0x20, RZ ;  /* 0x0000002000007824 */ /* 0x000fe200078e00ff */
        /* <DEDUP_REMOVED lines=8> */
[-C--:B------:R-:W-:Y:S01]  /*13930*/  LEA.HI R7, R65, R66.reuse, RZ, 0x3 ;  /* 0x0000004241077211 */ /* 0x080fe200078f18ff */
[----:B------:R-:W-:Y:S01]  /*13940*/  IMAD R0, R4, 0x8, R0 ;  /* 0x0000000804007824 */ /* 0x000fe200078e0200 */
[----:B------:R-:W-:Y:S01]  /*13950*/  UIMAD UR6, UR9, UR5, UR6 ;  /* 0x00000005090672a4 */ /* 0x000fe2000f8e0206 */
[----:B------:R-:W-:Y:S01]  /*13960*/  IMAD R15, R2, 0x10, R3 ;  /* 0x00000010020f7824 */ /* 0x000fe200078e0203 */
[----:B------:R-:W-:Y:S01]  /*13970*/  USEL UR13, UR13, URZ, !UP1 ;  /* 0x0000003f0d0d7287 */ /* 0x000fe2000c800000 */
[----:B------:R-:W-:Y:S01]  /*13980*/  LOP3.LUT R6, R7, 0xfffffff8, RZ, 0xc0, !PT ;  /* 0xfffffff807067812 */ /* 0x000fe200078ec0ff */
[----:B------:R-:W-:Y:S01]  /*13990*/  ULDC.64 UR4, c[0x0][0x498] ;  /* 0x0001260000047ab9 */ /* 0x000fe20000000a00 */
[----:B------:R-:W-:Y:S01]  /*139a0*/  IMAD.IADD R2, R15, 0x1, R0 ;  /* 0x000000010f027824 */ /* 0x000fe200078e0200 */
[----:B------:R-:W-:Y:S01]  /*139b0*/  UIMAD UR16, UR12, UR4, URZ ;  /* 0x000000040c1072a4 */ /* 0x000fe2000f8e023f */
[----:B------:R-:W-:Y:S01]  /*139c0*/  SHF.R.S32.HI R19, RZ, 0x3, R7 ;  /* 0x00000003ff137819 */ /* 0x000fe20000011407 */
[----:B------:R-:W-:Y:S01]  /*139d0*/  UIADD3 UR19, UR19, UR6, URZ ;  /* 0x0000000613137290 */ /* 0x000fe2000fffe03f */
[----:B-1----:R-:W-:Y:S01]  /*139e0*/  IMAD R2, R76, 0x80, R2 ;  /* 0x000000804c027824 */ /* 0x002fe200078e0202 */
[----:B------:R-:W-:Y:S01]  /*139f0*/  UIMAD UR16, UR13, UR5, UR16 ;  /* 0x000000050d1072a4 */ /* 0x000fe2000f8e0210 */
[----:B------:R-:W-:Y:S01]  /*13a00*/  IMAD.IADD R6, R66, 0x1, -R6 ;  /* 0x0000000142067824 */ /* 0x000fe200078e0a06 */
[----:B------:R-:W-:Y:S01]  /*13a10*/  UIMAD.WIDE.U32 UR18, UR13, UR4, UR18 ;  /* 0x000000040d1272a5 */ /* 0x000fe2000f8e0012 */
[----:B------:R-:W-:Y:S01]  /*13a20*/  @P2 IMAD.HI.U32 R3, R2, c[0x0][0x4ec], RZ ;  /* 0x00013b0002032a27 */ /* 0x000fe200078e00ff */
[----:B------:R-:W-:Y:S01]  /*13a30*/  ULDC.64 UR6, c[0x0][0x3a0] ;  /* 0x0000e80000067ab9 */ /* 0x000fe20000000a00 */
[----:B------:R-:W-:Y:S01]  /*13a40*/  LOP3.LUT P0, RZ, R5, 0x3, RZ, 0xc0, !PT ;  /* 0x0000000305ff7812 */ /* 0x000fe2000780c0ff */
[----:B------:R-:W-:Y:S01]  /*13a50*/  ULDC.64 UR4, c[0x0][0x3e8] ;  /* 0x0000fa0000047ab9 */ /* 0x000fe20000000a00 */
[----:B------:R-:W-:Y:S01]  /*13a60*/  IMAD.MOV.U32 R0, RZ, RZ, R2 ;  /* 0x000000ffff007224 */ /* 0x000fe200078e0002 */
[----:B------:R-:W-:Y:S01]  /*13a70*/  @P2 SHF.R.U32.HI R0, RZ, c[0x0][0x4f0], R3 ;  /* 0x00013c00ff002a19 */ /* 0x000fe20000011603 */
[----:B------:R-:W-:Y:S01]  /*13a80*/  UIMAD UR8, UR8, UR4, URZ ;  /* 0x00000004080872a4 */ /* 0x000fe2000f8e023f */
[----:B------:R-:W-:Y:S01]  /*13a90*/  IMAD R15, R76, 0x80, R15 ;  /* 0x000000804c0f7824 */ /* 0x000fe200078e020f */
[----:B------:R-:W-:Y:S01]  /*13aa0*/  LEA.HI R21, R65, R66, RZ, 0x6 ;  /* 0x0000004241157211 */ /* 0x000fe200078f30ff */
[----:B-----5:R-:W-:Y:S01]  /*13ab0*/  IMAD R17, R17, c[0x0][0x4e8], RZ ;  /* 0x00013a0011117a24 */ /* 0x020fe200078e02ff */
        /* <DEDUP_REMOVED lines=29> */
[C---:B------:R-:W-:Y:S01]  /*13c90*/  IMAD.WIDE.U32 R2, R4.reuse, c[0x0][0x488], R8 ;  /* 0x0001220004027a25 */ /* 0x040fe200078e0008 */
        /* <DEDUP_REMOVED lines=78> */
.L_x_1803:
[----:B--234-:R-:W-:Y:S05]  /*14180*/  BSYNC B0 ;  /* 0x0000000000007941 */ /* 0x01cfea0003800000 */
.L_x_1802:
        /* <DEDUP_REMOVED lines=16> */
.L_x_1805:
[----:B------:R-:W-:Y:S05]  /*14290*/  BSYNC B0 ;  /* 0x0000000000007941 */ /* 0x000fea0003800000 */
.L_x_1804:
        /* <DEDUP_REMOVED lines=16> */
.L_x_1807:
[----:B------:R-:W-:Y:S05]  /*143a0*/  BSYNC B0 ;  /* 0x0000000000007941 */ /* 0x000fea0003800000 */
.L_x_1806:
        /* <DEDUP_REMOVED lines=16> */
.L_x_1809:
[----:B------:R-:W-:Y:S05]  /*144b0*/  BSYNC B0 ;  /* 0x0000000000007941 */ /* 0x000fea0003800000 */
.L_x_1808:
        /* <DEDUP_REMOVED lines=16> */
.L_x_1811:
[----:B------:R-:W-:Y:S05]  /*145c0*/  BSYNC B0 ;  /* 0x0000000000007941 */ /* 0x000fea0003800000 */
.L_x_1810:
        /* <DEDUP_REMOVED lines=16> */
.L_x_1813:
[----:B------:R-:W-:Y:S05]  /*146d0*/  BSYNC B0 ;  /* 0x0000000000007941 */ /* 0x000fea0003800000 */
.L_x_1812:
        /* <DEDUP_REMOVED lines=16> */
.L_x_1815:
[----:B------:R-:W-:Y:S05]  /*147e0*/  BSYNC B0 ;  /* 0x0000000000007941 */ /* 0x000fea0003800000 */
.L_x_1814:
        /* <DEDUP_REMOVED lines=17> */
.L_x_1800:
        /* <DEDUP_REMOVED lines=31> */
.L_x_1816:
        /* <DEDUP_REMOVED lines=37> */
[----:B------:R-:W-:-:S05]  /*14d40*/  IMAD R4, R0, c[0x0][0x48c], R4 ;  /* 0x0001230000047a24 */ /* 0x000fca00078e0204 */
[----:B------:R-:W-:Y:S02]  /*14d50*/  IADD3 R0, R3, R4, RZ ;  /* 0x0000000403007210 */ /* 0x000fe40007ffe0ff */
[----:B------:R-:W-:-:S04]  /*14d60*/  LEA R4, P0, R2, c[0x0][0x450], 0x2 ;  /* 0x0001140002047a11 */ /* 0x000fc800078010ff */
[----:B------:R-:W-:Y:S01]  /*14d70*/  LEA.HI.X R5, R2, c[0x0][0x454], R0, 0x2, P0 ;  /* 0x0001150002057a11 */ /* 0x000fe200000f1400 */
[----:B------:R-:W-:-:S05]  /*14d80*/  IMAD.MOV.U32 R0, RZ, RZ, -0x800000 ;  /* 0xff800000ff007424 */ /* 0x000fca00078e00ff */
[----:B------:R1:W-:Y:S03]  /*14d90*/  STG.E [R4.64], R0 ;  /* 0x0000000004007986 */ /* 0x0003e6000c10190e */
.L_x_1818:
[----:B------:R-:W-:Y:S05]  /*14da0*/  BSYNC B0 ;  /* 0x0000000000007941 */ /* 0x000fea0003800000 */
.L_x_1817:
        /* <DEDUP_REMOVED lines=63> */
.L_x_1820:
[----:B------:R-:W-:Y:S05]  /*151a0*/  BSYNC B0 ;  /* 0x0000000000007941 */ /* 0x000fea0003800000 */
.L_x_1819:
        /* <DEDUP_REMOVED lines=15> */
.L_x_1822:
[----:B------:R-:W-:Y:S05]  /*152a0*/  BSYNC B0 ;  /* 0x0000000000007941 */ /* 0x000fea0003800000 */
.L_x_1821:
        /* <DEDUP_REMOVED lines=15> */
.L_x_1824:
[----:B------:R-:W-:Y:S05]  /*153a0*/  BSYNC B0 ;  /* 0x0000000000007941 */ /* 0x000fea0003800000 */
.L_x_1823:
        /* <DEDUP_REMOVED lines=15> */
.L_x_1826:
[----:B------:R-:W-:Y:S05]  /*154a0*/  BSYNC B0 ;  /* 0x0000000000007941 */ /* 0x000fea0003800000 */
.L_x_1825:
        /* <DEDUP_REMOVED lines=15> */
.L_x_1828:
[----:B------:R-:W-:Y:S05]  /*155a0*/  BSYNC B0 ;  /* 0x0000000000007941 */ /* 0x000fea0003800000 */
.L_x_1827:
        /* <DEDUP_REMOVED lines=15> */
.L_x_1830:
[----:B------:R-:W-:Y:S05]  /*156a0*/  BSYNC B0 ;  /* 0x0000000000007941 */ /* 0x000fea0003800000 */
.L_x_1829:
        /* <DEDUP_REMOVED lines=15> */
.L_x_1832:
[----:B------:R-:W-:Y:S05]  /*157a0*/  BSYNC B0 ;  /* 0x0000000000007941 */ /* 0x000fea0003800000 */
.L_x_1831:
        /* <DEDUP_REMOVED lines=16> */
.L_x_1833:
        /* <DEDUP_REMOVED lines=13> */
.L_x_2188:


//--------------------- .text._ZN7cutlass13device_kernelIN5flash19enable_sm80_to_sm89INS1_16FlashAttnFwdSm80INS1_25CollectiveMainloopFwdSm80ILi4ELi1ELb0EN4cute5tupleIJNS5_1CILi128EEENS7_ILi64EEES8_EEELi128ENS_10bfloat16_tEfNS_4arch4Sm80ELb1ELb0ELb1ELb1ELb1ELb1ELb1ELb0EEENS1_21CollectiveEpilogueFwdINS6_IJS8_S8_S9_EEENS6_IJNS7_ILi1EEESH_SH_EEESB_SD_Li128ELb1ELb1ELb0ELb0EEENS1_19SingleTileSchedulerILb1ELb0ELb1ELi128EEEEEEEEEvNT_6ParamsE --------------------------
	.section	.text._ZN7cutlass13device_kernelIN5flash19enable_sm80_to_sm89INS1_16FlashAttnFwdSm80INS1_25CollectiveMainloopFwdSm80ILi4ELi1ELb0EN4cute5tupleIJNS5_1CILi128EEENS7_ILi64EEES8_EEELi128ENS_10bfloat16_tEfNS_4arch4Sm80ELb1ELb0ELb1ELb1ELb1ELb1ELb1ELb0EEENS1_21CollectiveEpilogueFwdINS6_IJS8_S8_S9_EEENS6_IJNS7_ILi1EEESH_SH_EEESB_SD_Li128ELb1ELb1ELb0ELb0EEENS1_19SingleTileSchedulerILb1ELb0ELb1ELi128EEEEEEEEEvNT_6ParamsE,"ax",@progbits
	.sectioninfo	@"SHI_REGISTERS=255"
	.align	128
.text._ZN7cutlass13device_kernelIN5flash19enable_sm80_to_sm89INS1_16FlashAttnFwdSm80INS1_25CollectiveMainloopFwdSm80ILi4ELi1ELb0EN4cute5tupleIJNS5_1CILi128EEENS7_ILi64EEES8_EEELi128ENS_10bfloat16_tEfNS_4arch4Sm80ELb1ELb0ELb1ELb1ELb1ELb1ELb1ELb0EEENS1_21CollectiveEpilogueFwdINS6_IJS8_S8_S9_EEENS6_IJNS7_ILi1EEESH_SH_EEESB_SD_Li128ELb1ELb1ELb0ELb0EEENS1_19SingleTileSchedulerILb1ELb0ELb1ELi128EEEEEEEEEvNT_6ParamsE:
        .type           _ZN7cutlass13device_kernelIN5flash19enable_sm80_to_sm89INS1_16FlashAttnFwdSm80INS1_25CollectiveMainloopFwdSm80ILi4ELi1ELb0EN4cute5tupleIJNS5_1CILi128EEENS7_ILi64EEES8_EEELi128ENS_10bfloat16_tEfNS_4arch4Sm80ELb1ELb0ELb1ELb1ELb1ELb1ELb1ELb0EEENS1_21CollectiveEpilogueFwdINS6_IJS8_S8_S9_EEENS6_IJNS7_ILi1EEESH_SH_EEESB_SD_Li128ELb1ELb1ELb0ELb0EEENS1_19SingleTileSchedulerILb1ELb0ELb1ELi128EEEEEEEEEvNT_6ParamsE,@function
        .size           _ZN7cutlass13device_kernelIN5flash19enable_sm80_to_sm89INS1_16FlashAttnFwdSm80INS1_25CollectiveMainloopFwdSm80ILi4ELi1ELb0EN4cute5tupleIJNS5_1CILi128EEENS7_ILi64EEES8_EEELi128ENS_10bfloat16_tEfNS_4arch4Sm80ELb1ELb0ELb1ELb1ELb1ELb1ELb1ELb0EEENS1_21CollectiveEpilogueFwdINS6_IJS8_S8_S9_EEENS6_IJNS7_ILi1EEESH_SH_EEESB_SD_Li128ELb1ELb1ELb0ELb0EEENS1_19SingleTileSchedulerILb1ELb0ELb1ELi128EEEEEEEEEvNT_6ParamsE,(.L_x_2189 - _ZN7cutlass13device_kernelIN5flash19enable_sm80_to_sm89INS1_16FlashAttnFwdSm80INS1_25CollectiveMainloopFwdSm80ILi4ELi1ELb0EN4cute5tupleIJNS5_1CILi128EEENS7_ILi64EEES8_EEELi128ENS_10bfloat16_tEfNS_4arch4Sm80ELb1ELb0ELb1ELb1ELb1ELb1ELb1ELb0EEENS1_21CollectiveEpilogueFwdINS6_IJS8_S8_S9_EEENS6_IJNS7_ILi1EEESH_SH_EEESB_SD_Li128ELb1ELb1ELb0ELb0EEENS1_19SingleTileSchedulerILb1ELb0ELb1ELi128EEEEEEEEEvNT_6ParamsE)
        .other          _ZN7cutlass13device_kernelIN5flash19enable_sm80_to_sm89INS1_16FlashAttnFwdSm80INS1_25CollectiveMainloopFwdSm80ILi4ELi1ELb0EN4cute5tupleIJNS5_1CILi128EEENS7_ILi64EEES8_EEELi128ENS_10bfloat16_tEfNS_4arch4Sm80ELb1ELb0ELb1ELb1ELb1ELb1ELb1ELb0EEENS1_21CollectiveEpilogueFwdINS6_IJS8_S8_S9_EEENS6_IJNS7_ILi1EEESH_SH_EEESB_SD_Li128ELb1ELb1ELb0ELb0EEENS1_19SingleTileSchedulerILb1ELb0ELb1ELi128EEEEEEEEEvNT_6ParamsE,@"STO_CUDA_ENTRY STV_DEFAULT"
_ZN7cutlass13device_kernelIN5flash19enable_sm80_to_sm89INS1_16FlashAttnFwdSm80INS1_25CollectiveMainloopFwdSm80ILi4ELi1ELb0EN4cute5tupleIJNS5_1CILi128EEENS7_ILi64EEES8_EEELi128ENS_10bfloat16_tEfNS_4arch4Sm80ELb1ELb0ELb1ELb1ELb1ELb1ELb1ELb0EEENS1_21CollectiveEpilogueFwdINS6_IJS8_S8_S9_EEENS6_IJNS7_ILi1EEESH_SH_EEESB_SD_Li128ELb1ELb1ELb0ELb0EEENS1_19SingleTileSchedulerILb1ELb0ELb1ELi128EEEEEEEEEvNT_6ParamsE:
        /* <DEDUP_REMOVED lines=17> */
.L_x_1835:
        /* <DEDUP_REMOVED lines=8> */
.L_x_1837:
[----:B------:R-:W-:-:S05]  /*0190*/  MOV R0, c[0x0][0x54c] ;  /* 0x0001530000007a02 */ /* 0x000fca0000000f00 */
.L_x_1836:
[----:B-----5:R-:W-:Y:S01]  /*01a0*/  IMAD R0, R0, c[0x0][0x548], RZ ;  /* 0x0001520000007a24 */ /* 0x020fe200078e02ff */
[----:B------:R-:W-:-:S04]  /*01b0*/  SHF.L.U32 R12, R6, 0x7, RZ ;  /* 0x00000007060c7819 */ /* 0x000fc800000006ff */
[----:B------:R-:W-:-:S04]  /*01c0*/  ISETP.GE.AND P0, PT, R12, R0, PT ;  /* 0x000000000c00720c */ /* 0x000fc80003f06270 */
[----:B------:R-:W-:-:S05]  /*01d0*/  SEL R0, R5, 0xffffffff, !P0 ;  /* 0xffffffff05007807 */ /* 0x000fca0004000000 */
[----:B------:R2:W-:Y:S01]  /*01e0*/  STL [R1+0x108], R0 ;  /* 0x0001080001007387 */ /* 0x0005e20000100800 */
[----:B------:R-:W-:Y:S05]  /*01f0*/  BRA `(.L_x_1838) ;  /* 0x0000013000007947 */ /* 0x000fea0003800000 */
.L_x_1834:
[----:B---3--:R-:W-:-:S04]  /*0200*/  ISETP.NE.U32.AND P0, PT, RZ, c[0x0][0x568], PT ;  /* 0x00015a00ff007a0c */ /* 0x008fc80003f05070 */
[----:B------:R-:W-:-:S13]  /*0210*/  ISETP.NE.AND.EX P0, PT, RZ, c[0x0][0x56c], PT, P0 ;  /* 0x00015b00ff007a0c */ /* 0x000fda0003f05300 */
[----:B------:R-:W-:Y:S05]  /*0220*/  @!P0 BRA `(.L_x_1839) ;  /* 0x0000002000008947 */ /* 0x000fea0003800000 */
[----:B------:R1:W5:Y:S01]  /*0230*/  LDG.E R0, [R2.64] ;  /* 0x0000000602007981 */ /* 0x000362000c1e1900 */
[----:B------:R-:W-:Y:S05]  /*0240*/  BRA `(.L_x_1840) ;  /* 0x0000009000007947 */ /* 0x000fea0003800000 */
.L_x_1839:
        /* <DEDUP_REMOVED lines=8> */
.L_x_1841:
[----:B------:R-:W-:-:S05]  /*02d0*/  MOV R0, c[0x0][0x54c] ;  /* 0x0001530000007a02 */ /* 0x000fca0000000f00 */
.L_x_1840:
[----:B-----5:R-:W-:Y:S01]  /*02e0*/  IMAD R0, R0, c[0x0][0x548], RZ ;  /* 0x0001520000007a24 */ /* 0x020fe200078e02ff */
[----:B------:R-:W-:-:S04]  /*02f0*/  SHF.L.U32 R12, R6, 0x7, RZ ;  /* 0x00000007060c7819 */ /* 0x000fc800000006ff */
[----:B------:R-:W-:-:S04]  /*0300*/  ISETP.GE.AND P0, PT, R12, R0, PT ;  /* 0x000000000c00720c */ /* 0x000fc80003f06270 */
[----:B------:R-:W-:-:S05]  /*0310*/  SEL R0, R5, 0xffffffff, !P0 ;  /* 0xffffffff05007807 */ /* 0x000fca0004000000 */
[----:B------:R2:W-:Y:S04]  /*0320*/  STL [R1+0x108], R0 ;  /* 0x0001080001007387 */ /* 0x0005e80000100800 */
.L_x_1838:
        /* <DEDUP_REMOVED lines=11> */
[----:B------:R-:W-:-:S02]  /*03e0*/  ISETP.NE.AND.EX P2, PT, RZ, c[0x0][0x354], PT, P2 ;  /* 0x0000d500ff007a0c */ /* 0x000fc40003f45320 */
[----:B------:R-:W-:Y:S01]  /*03f0*/  ISETP.NE.U32.AND P3, PT, RZ, c[0x0][0x358], PT ;  /* 0x0000d600ff007a0c */ /* 0x000fe20003f65070 */
[----:B--2---:R-:W-:-:S03]  /*0400*/  IMAD.MOV.U32 R0, RZ, RZ, RZ ;  /* 0x000000ffff007224 */ /* 0x004fc600078e00ff */
[----:B------:R-:W-:Y:S01]  /*0410*/  ISETP.NE.AND.EX P3, PT, RZ, c[0x0][0x35c], PT, P3 ;  /* 0x0000d700ff007a0c */ /* 0x000fe20003f65330 */
[----:B-1----:R-:W-:-:S04]  /*0420*/  @P0 IMAD.WIDE R2, R37, R30, c[0x0][0x370] ;  /* 0x0000dc0025020625 */ /* 0x002fc800078e021e */
[CC--:B------:R-:W-:Y:S01]  /*0430*/  IMAD.WIDE R6, R37.reuse, R30.reuse, c[0x0][0x348] ;  /* 0x0000d20025067625 */ /* 0x0c0fe200078e021e */
[----:B------:R1:W2:Y:S03]  /*0440*/  @P0 LDG.E R10, [R2.64] ;  /* 0x00000006020a0981 */ /* 0x0002a6000c1e1900 */
[----:B------:R-:W-:Y:S01]  /*0450*/  IMAD.MOV.U32 R13, RZ, RZ, RZ ;  /* 0x000000ffff0d7224 */ /* 0x000fe200078e00ff */
[----:B------:R-:W3:Y:S04]  /*0460*/  @P1 LDG.E R0, [R6.64] ;  /* 0x0000000606001981 */ /* 0x000ee8000c1e1900 */
[----:B------:R-:W2:Y:S01]  /*0470*/  @P2 LDG.E R14, [R4.64] ;  /* 0x00000006040e2981 */ /* 0x000ea2000c1e1900 */
[----:B-1----:R-:W-:-:S05]  /*0480*/  IMAD.WIDE R2, R37, R30, c[0x0][0x358] ;  /* 0x0000d60025027625 */ /* 0x002fca00078e021e */
[----:B------:R-:W4:Y:S01]  /*0490*/  @P3 LDG.E R13, [R2.64] ;  /* 0x00000006020d3981 */ /* 0x000f22000c1e1900 */
[----:B------:R-:W-:-:S04]  /*04a0*/  ISETP.NE.U32.AND P0, PT, RZ, c[0x0][0x360], PT ;  /* 0x0000d800ff007a0c */ /* 0x000fc80003f05070 */
[----:B------:R-:W-:Y:S02]  /*04b0*/  ISETP.NE.AND.EX P0, PT, RZ, c[0x0][0x364], PT, P0 ;  /* 0x0000d900ff007a0c */ /* 0x000fe40003f05300 */
[----:B------:R-:W-:Y:S01]  /*04c0*/  MOV R11, c[0x0][0x168] ;  /* 0x00005a00000b7a02 */ /* 0x000fe20000000f00 */
[----:B------:R-:W1:Y:S10]  /*04d0*/  S2R R35, SR_CTAID.Y ;  /* 0x0000000000237919 */ /* 0x000e740000002600 */
[----:B------:R-:W-:-:S05]  /*04e0*/  @P0 IMAD.WIDE R8, R37, R30, c[0x0][0x360] ;  /* 0x0000d80025080625 */ /* 0x000fca00078e021e */
[----:B------:R1:W5:Y:S01]  /*04f0*/  @P0 LDG.E R11, [R8.64] ;  /* 0x00000006080b0981 */ /* 0x000362000c1e1900 */
[----:B------:R-:W-:Y:S02]  /*0500*/  ULDC UR5, c[0x0][0x2ac] ;  /* 0x0000ab0000057ab9 */ /* 0x000fe40000000800 */
[----:B------:R-:W-:Y:S02]  /*0510*/  ULDC UR4, c[0x0][0x1d0] ;  /* 0x0000740000047ab9 */ /* 0x000fe40000000800 */
[----:B------:R-:W-:Y:S01]  /*0520*/  UIMAD UR4, UR5, UR4, URZ ;  /* 0x00000004050472a4 */ /* 0x000fe2000f8e023f */
[----:B-1----:R-:W-:-:S05]  /*0530*/  SHF.R.S32.HI R36, RZ, 0x1f, R35 ;  /* 0x0000001fff247819 */ /* 0x002fca0000011423 */
[----:B------:R-:W-:Y:S01]  /*0540*/  MOV R9, UR4 ;  /* 0x0000000400097c02 */ /* 0x000fe20008000f00 */
[----:B---3--:R1:W-:Y:S01]  /*0550*/  STL [R1+0x4c], R0 ;  /* 0x00004c0001007387 */ /* 0x0083e20000100800 */
[----:B--2---:R-:W-:-:S03]  /*0560*/  IMAD.IADD R8, R14, 0x1, R10 ;  /* 0x000000010e087824 */ /* 0x004fc600078e020a */
[----:B------:R2:W-:Y:S04]  /*0570*/  STL [R1+0x48], R10 ;  /* 0x0000480a01007387 */ /* 0x0005e80000100800 */
[----:B------:R2:W-:Y:S01]  /*0580*/  STL [R1+0x50], R8 ;  /* 0x0000500801007387 */ /* 0x0005e20000100800 */
[----:B-1----:R-:W-:-:S03]  /*0590*/  IMAD.MOV.U32 R0, RZ, RZ, c[0x0][0x228] ;  /* 0x00008a00ff007624 */ /* 0x002fc600078e00ff */
[----:B----4-:R2:W-:Y:S04]  /*05a0*/  STL [R1+0x54], R13 ;  /* 0x0000540d01007387 */ /* 0x0105e80000100800 */
[----:B------:R2:W-:Y:S01]  /*05b0*/  STL [R1+0xc0], R0 ;  /* 0x0000c00001007387 */ /* 0x0005e20000100800 */
[----:B------:R-:W-:Y:S05]  /*05c0*/  @P0 BRA `(.L_x_1842) ;  /* 0x0000004000000947 */ /* 0x000fea0003800000 */
[----:B------:R-:W-:Y:S05]  /*05d0*/  @!P1 BRA `(.L_x_1842) ;  /* 0x0000003000009947 */ /* 0x000fea0003800000 */
[----:B--2---:R1:W2:Y:S04]  /*05e0*/  LDG.E R0, [R6.64] ;  /* 0x0000000606007981 */ /* 0x0042a8000c1e1900 */
[----:B-1----:R-:W2:Y:S02]  /*05f0*/  LDG.E R6, [R6.64+0x4] ;  /* 0x0000040606067981 */ /* 0x002ea4000c1e1900 */
[----:B--2--5:R-:W-:-:S05]  /*0600*/  IADD3 R11, -R0, R6, RZ ;  /* 0x00000006000b7210 */ /* 0x024fca0007ffe1ff */
.L_x_1842:
[----:B-----5:R1:W-:Y:S01]  /*0610*/  STL [R1+0x58], R11 ;  /* 0x0000580b01007387 */ /* 0x0203e20000100800 */
[----:B------:R-:W-:-:S04]  /*0620*/  ISETP.NE.U32.AND P0, PT, RZ, c[0x0][0x368], PT ;  /* 0x0000da00ff007a0c */ /* 0x000fc80003f05070 */
[----:B------:R-:W-:-:S13]  /*0630*/  ISETP.NE.AND.EX P0, PT, RZ, c[0x0][0x36c], PT, P0 ;  /* 0x0000db00ff007a0c */ /* 0x000fda0003f05300 */
[----:B------:R-:W-:Y:S05]  /*0640*/  @!P0 BRA `(.L_x_1843) ;  /* 0x0000003000008947 */ /* 0x000fea0003800000 */
[----:B------:R-:W-:-:S05]  /*0650*/  IMAD.WIDE R4, R37, R30, c[0x0][0x368] ;  /* 0x0000da0025047625 */ /* 0x000fca00078e021e */
[----:B------:R3:W5:Y:S01]  /*0660*/  LDG.E R9, [R4.64] ;  /* 0x0000000604097981 */ /* 0x000762000c1e1900 */
[----:B------:R-:W-:Y:S05]  /*0670*/  BRA `(.L_x_1844) ;  /* 0x0000004000007947 */ /* 0x000fea0003800000 */
.L_x_1843:
[----:B------:R-:W-:Y:S05]  /*0680*/  @!P2 BRA `(.L_x_1844) ;  /* 0x000000300000a947 */ /* 0x000fea0003800000 */
[----:B--2---:R2:W3:Y:S04]  /*0690*/  LDG.E R0, [R4.64] ;  /* 0x0000000604007981 */ /* 0x0044e8000c1e1900 */
[----:B--2---:R-:W3:Y:S02]  /*06a0*/  LDG.E R4, [R4.64+0x4] ;  /* 0x0000040604047981 */ /* 0x004ee4000c1e1900 */
[----:B---3--:R-:W-:Y:S02]  /*06b0*/  IADD3 R9, -R0, R4, RZ ;  /* 0x0000000400097210 */ /* 0x008fe40007ffe1ff */
.L_x_1844:
[----:B--2---:R4:W2:Y:S04]  /*06c0*/  LDL.LU R6, [R1+0xc0] ;  /* 0x0000c00001067983 */ /* 0x0048a80000300800 */
[----:B---3--:R3:W2:Y:S04]  /*06d0*/  @P3 LDG.E R5, [R2.64] ;  /* 0x0000000602053981 */ /* 0x0086a8000c1e1900 */
[----:B------:R3:W2:Y:S01]  /*06e0*/  @P3 LDG.E R4, [R2.64+0x4] ;  /* 0x0000040602043981 */ /* 0x0006a2000c1e1900 */
[----:B------:R-:W-:Y:S01]  /*06f0*/  ISETP.NE.U32.AND P0, PT, RZ, c[0x0][0x378], PT ;  /* 0x0000de00ff007a0c */ /* 0x000fe20003f05070 */
[----:B-----5:R-:W-:-:S03]  /*0700*/  IMAD.MOV.U32 R24, RZ, RZ, R9 ;  /* 0x000000ffff187224 */ /* 0x020fc600078e0009 */
[----:B------:R-:W-:-:S13]  /*0710*/  ISETP.NE.AND.EX P0, PT, RZ, c[0x0][0x37c], PT, P0 ;  /* 0x0000df00ff007a0c */ /* 0x000fda0003f05300 */
[----:B---3--:R-:W-:-:S05]  /*0720*/  @P0 IMAD.WIDE R2, R37, R30, c[0x0][0x378] ;  /* 0x0000de0025020625 */ /* 0x008fca00078e021e */
[----:B------:R3:W4:Y:S01]  /*0730*/  @P0 LDG.E R24, [R2.64] ;  /* 0x0000000602180981 */ /* 0x000722000c1e1900 */
[----:B------:R-:W-:Y:S02]  /*0740*/  IMAD.MOV.U32 R0, RZ, RZ, c[0x0][0x2c4] ;  /* 0x0000b100ff007624 */ /* 0x000fe400078e00ff */
[----:B------:R-:W-:-:S03]  /*0750*/  IMAD.IADD R10, R9, 0x1, -R10 ;  /* 0x00000001090a7824 */ /* 0x000fc600078e0a0a */
[----:B------:R-:W-:Y:S02]  /*0760*/  ISETP.NE.AND P0, PT, R0, 0x1, PT ;  /* 0x000000010000780c */ /* 0x000fe40003f05270 */
[----:B------:R-:W-:Y:S01]  /*0770*/  IADD3 R0, R12, 0x7f, RZ ;  /* 0x0000007f0c007810 */ /* 0x000fe20007ffe0ff */
[----:B------:R1:W-:Y:S10]  /*0780*/  STL [R1+0x5c], R10 ;  /* 0x00005c0a01007387 */ /* 0x0003f40000100800 */
[----:B---3--:R-:W-:-:S05]  /*0790*/  @P0 IMAD.HI.U32 R2, R0, c[0x0][0x2c8], RZ ;  /* 0x0000b20000020a27 */ /* 0x008fca00078e00ff */
[----:B------:R-:W-:Y:S01]  /*07a0*/  @P0 SHF.R.U32.HI R0, RZ, c[0x0][0x2cc], R2 ;  /* 0x0000b300ff000a19 */ /* 0x000fe20000011602 */
[----:B--2---:R-:W-:-:S04]  /*07b0*/  @P3 IMAD.IADD R6, R4, 0x1, -R5 ;  /* 0x0000000104063824 */ /* 0x004fc800078e0a05 */
[--C-:B------:R-:W-:Y:S01]  /*07c0*/  IMAD.IADD R7, R10, 0x1, R6.reuse ;  /* 0x000000010a077824 */ /* 0x100fe200078e0206 */
[----:B------:R1:W-:Y:S01]  /*07d0*/  STL [R1+0xc0], R6 ;  /* 0x0000c00601007387 */ /* 0x0003e20000100800 */
[----:B------:R-:W-:-:S03]  /*07e0*/  IMAD.MOV.U32 R34, RZ, RZ, R6 ;  /* 0x000000ffff227224 */ /* 0x000fc600078e0006 */
[----:B------:R-:W-:Y:S01]  /*07f0*/  IADD3 R0, R0, 0x40, R7 ;  /* 0x0000004000007810 */ /* 0x000fe20007ffe007 */
[----:B------:R1:W-:Y:S01]  /*0800*/  STL [R1+0xc4], R7 ;  /* 0x0000c40701007387 */ /* 0x0003e20000100800 */
[----:B------:R-:W-:-:S03]  /*0810*/  IADD3 R2, R7, 0x3f, RZ ;  /* 0x0000003f07027810 */ /* 0x000fc60007ffe0ff */
[----:B------:R-:W-:Y:S01]  /*0820*/  IMAD.IADD R0, R0, 0x1, -R11 ;  /* 0x0000000100007824 */ /* 0x000fe200078e0a0b */
[----:B------:R-:W-:Y:S01]  /*0830*/  SHF.R.S32.HI R3, RZ, 0x1f, R2 ;  /* 0x0000001fff037819 */ /* 0x000fe20000011402 */
[----:B------:R1:W-:Y:S03]  /*0840*/  STL.64 [R1+0x60], R6 ;  /* 0x0000600601007387 */ /* 0x0003e60000100a00 */
[----:B------:R-:W-:Y:S02]  /*0850*/  SHF.R.S32.HI R4, RZ, 0x1f, R0 ;  /* 0x0000001fff047819 */ /* 0x000fe40000011400 */
[----:B------:R-:W-:Y:S02]  /*0860*/  LEA.HI R2, R3, R2, RZ, 0x6 ;  /* 0x0000000203027211 */ /* 0x000fe400078f30ff */
[----:B------:R-:W-:Y:S02]  /*0870*/  LEA.HI R0, R4, R0, RZ, 0x6 ;  /* 0x0000000004007211 */ /* 0x000fe400078f30ff */
[----:B------:R-:W-:Y:S01]  /*0880*/  SHF.R.S32.HI R3, RZ, 0x6, R2 ;  /* 0x00000006ff037819 */ /* 0x000fe20000011402 */
[----:B------:R-:W-:Y:S01]  /*0890*/  IMAD.MOV R2, RZ, RZ, -R10 ;  /* 0x000000ffff027224 */ /* 0x000fe200078e0a0a */
[----:B------:R-:W-:Y:S01]  /*08a0*/  SHF.R.S32.HI R0, RZ, 0x6, R0 ;  /* 0x00000006ff007819 */ /* 0x000fe20000011400 */
[----:B----4-:R1:W-:Y:S03]  /*08b0*/  STL [R1+0x68], R24 ;  /* 0x0000681801007387 */ /* 0x0103e60000100800 */
[----:B------:R-:W-:-:S02]  /*08c0*/  IMNMX R0, R3, R0, PT ;  /* 0x0000000003007217 */ /* 0x000fc40003800200 */
[----:B------:R-:W-:-:S03]  /*08d0*/  IMNMX R2, RZ, R2, !PT ;  /* 0x00000002ff027217 */ /* 0x000fc60007800200 */
[----:B------:R-:W-:Y:S01]  /*08e0*/  IMAD R0, R0, 0x40, -R10 ;  /* 0x0000004000007824 */ /* 0x000fe200078e0a0a */
[----:B------:R-:W-:-:S04]  /*08f0*/  SHF.R.U32.HI R140, RZ, 0x6, R2 ;  /* 0x00000006ff8c7819 */ /* 0x000fc80000011602 */
[----:B------:R-:W-:Y:S01]  /*0900*/  IMNMX R0, R0, R6, PT ;  /* 0x0000000600007217 */ /* 0x000fe20003800200 */
[----:B------:R-:W-:-:S03]  /*0910*/  IMAD.MOV.U32 R4, RZ, RZ, R140 ;  /* 0x000000ffff047224 */ /* 0x000fc600078e008c */
[----:B------:R-:W-:-:S13]  /*0920*/  ISETP.GT.AND P0, PT, R0, R2, PT ;  /* 0x000000020000720c */ /* 0x000fda0003f04270 */
[----:B------:R-:W-:-:S04]  /*0930*/  @P0 IADD3 R0, R0, 0x3f, RZ ;  /* 0x0000003f00000810 */ /* 0x000fc80007ffe0ff */
[----:B------:R-:W-:-:S04]  /*0940*/  @P0 SHF.R.S32.HI R2, RZ, 0x1f, R0 ;  /* 0x0000001fff020819 */ /* 0x000fc80000011400 */
[----:B------:R-:W-:-:S04]  /*0950*/  @P0 LEA.HI R0, R2, R0, RZ, 0x6 ;  /* 0x0000000002000211 */ /* 0x000fc800078f30ff */
[----:B------:R-:W-:-:S04]  /*0960*/  @P0 SHF.R.S32.HI R4, RZ, 0x6, R0 ;  /* 0x00000006ff040819 */ /* 0x000fc80000011400 */
[----:B------:R-:W-:-:S13]  /*0970*/  ISETP.GT.AND P0, PT, R4, R140, PT ;  /* 0x0000008c0400720c */ /* 0x000fda0003f04270 */
[----:B------:R-:W-:Y:S05]  /*0980*/  @!P0 BRA `(.L_x_1845) ;  /* 0x00006f9000008947 */ /* 0x000fea0003800000 */
[----:B-1----:R-:W-:-:S04]  /*0990*/  ISETP.NE.U32.AND P0, PT, RZ, c[0x0][0x340], PT ;  /* 0x0000d000ff007a0c */ /* 0x002fc80003f05070 */
[----:B------:R-:W-:-:S13]  /*09a0*/  ISETP.NE.AND.EX P4, PT, RZ, c[0x0][0x344], PT, P0 ;  /* 0x0000d100ff007a0c */ /* 0x000fda0003f85300 */
[----:B------:R-:W-:-:S05]  /*09b0*/  @P4 IMAD.WIDE R2, R37, R30, c[0x0][0x340] ;  /* 0x0000d00025024625 */ /* 0x000fca00078e021e */
[----:B------:R1:W2:Y:S01]  /*09c0*/  @P4 LDG.E R29, [R2.64] ;  /* 0x00000006021d4981 */ /* 0x0002a2000c1e1900 */
[----:B------:R-:W-:Y:S01]  /*09d0*/  SHF.R.S32.HI R6, RZ, 0x1f, R15 ;  /* 0x0000001fff067819 */ /* 0x000fe2000001140f */
[----:B------:R-:W-:Y:S01]  /*09e0*/  IMAD.MOV.U32 R153, RZ, RZ, c[0x0][0x238] ;  /* 0x00008e00ff997624 */ /* 0x000fe200078e00ff */
[----:B------:R-:W-:Y:S01]  /*09f0*/  SHF.R.S32.HI R28, RZ, 0x1f, R37 ;  /* 0x0000001fff1c7819 */ /* 0x000fe20000011425 */
[----:B------:R-:W-:Y:S01]  /*0a00*/  IMAD.MOV.U32 R164, RZ, RZ, 0x6 ;  /* 0x00000006ffa47424 */ /* 0x000fe200078e00ff */
[----:B------:R-:W-:Y:S01]  /*0a10*/  LEA.HI R5, R6, R15, RZ, 0x3 ;  /* 0x0000000f06057211 */ /* 0x000fe200078f18ff */
[----:B------:R-:W-:Y:S01]  /*0a20*/  IMAD.MOV.U32 R31, RZ, RZ, c[0x0][0x23c] ;  /* 0x00008f00ff1f7624 */ /* 0x000fe200078e00ff */
[----:B------:R-:W-:Y:S01]  /*0a30*/  SEL R25, R28, RZ, !P3 ;  /* 0x000000ff1c197207 */ /* 0x000fe20005800000 */
[----:B------:R-:W-:Y:S01]  /*0a40*/  IMAD.IADD R150, R14, 0x1, R9 ;  /* 0x000000010e967824 */ /* 0x000fe200078e0209 */
[----:B------:R-:W-:Y:S01]  /*0a50*/  LOP3.LUT R0, R5, 0xfffffff8, RZ, 0xc0, !PT ;  /* 0xfffffff805007812 */ /* 0x000fe200078ec0ff */
[----:B------:R-:W-:Y:S01]  /*0a60*/  IMAD.SHL.U32 R27, R31, 0x20, RZ ;  /* 0x000000201f1b7824 */ /* 0x000fe200078e00ff */
[----:B------:R-:W-:Y:S01]  /*0a70*/  SHF.R.S32.HI R96, RZ, 0x3, R5 ;  /* 0x00000003ff607819 */ /* 0x000fe20000011405 */
[----:B------:R-:W-:Y:S01]  /*0a80*/  IMAD.WIDE.U32 R182, R35, c[0x0][0x210], RZ ;  /* 0x0000840023b67a25 */ /* 0x000fe200078e00ff */
[----:B------:R-:W-:Y:S01]  /*0a90*/  SEL R100, R37, RZ, !P3 ;  /* 0x000000ff25647207 */ /* 0x000fe20005800000 */
[----:B------:R-:W-:Y:S01]  /*0aa0*/  UMOV UR8, 0x30 ;  /* 0x0000003000087882 */ /* 0x000fe20000000000 */
[----:B------:R-:W-:Y:S01]  /*0ab0*/  IADD3 R91, R4, -0x1, RZ ;  /* 0xffffffff045b7810 */ /* 0x000fe20007ffe0ff */
[----:B------:R-:W-:Y:S01]  /*0ac0*/  IMAD.IADD R26, R15, 0x1, -R0 ;  /* 0x000000010f1a7824 */ /* 0x000fe200078e0a00 */
[----:B------:R-:W-:Y:S01]  /*0ad0*/  SHF.R.S32.HI R10, RZ, 0x1f, R96 ;  /* 0x0000001fff0a7819 */ /* 0x000fe20000011460 */
[----:B------:R-:W-:Y:S01]  /*0ae0*/  IMAD R0, R36, c[0x0][0x240], RZ ;  /* 0x0000900024007a24 */ /* 0x000fe200078e02ff */
[----:B------:R-:W-:Y:S01]  /*0af0*/  IADD3 R118, P0, R96, R13, RZ ;  /* 0x0000000d60767210 */ /* 0x000fe20007f1e0ff */
[----:B------:R-:W-:Y:S01]  /*0b00*/  IMAD.SHL.U32 R20, R26, 0x8, RZ ;  /* 0x000000081a147824 */ /* 0x000fe200078e00ff */
[----:B------:R-:W-:Y:S01]  /*0b10*/  SHF.L.U64.HI R172, R153, R164, c[0x0][0x23c] ;  /* 0x00008f0099ac7619 */ /* 0x000fe200000102a4 */
[----:B------:R-:W-:Y:S01]  /*0b20*/  IMAD R0, R35, c[0x0][0x244], R0 ;  /* 0x0000910023007a24 */ /* 0x000fe200078e0200 */
[----:B------:R-:W-:Y:S01]  /*0b30*/  LEA.HI.X.SX32 R119, R13, R10, 0x1, P0 ;  /* 0x0000000a0d777211 */ /* 0x000fe200000f0eff */
[----:B------:R-:W-:Y:S01]  /*0b40*/  IMAD R4, R91, -0x40, -R96 ;  /* 0xffffffc05b047824 */ /* 0x000fe200078e0a60 */
[--C-:B------:R-:W-:Y:S01]  /*0b50*/  SHF.R.S32.HI R21, RZ, 0x1f, R20.reuse ;  /* 0x0000001fff157819 */ /* 0x100fe20000011414 */
[C---:B------:R-:W-:Y:S01]  /*0b60*/  IMAD.WIDE.U32 R12, R153.reuse, 0x20, RZ ;  /* 0x00000020990c7825 */ /* 0x040fe200078e00ff */
[----:B------:R-:W-:Y:S01]  /*0b70*/  LEA.HI R6, R6, R15, RZ, 0x6 ;  /* 0x0000000f06067211 */ /* 0x000fe200078f30ff */
[----:B------:R-:W-:Y:S01]  /*0b80*/  ULDC UR5, c[0x0][0x284] ;  /* 0x0000a10000057ab9 */ /* 0x000fe20000000800 */
[----:B------:R-:W-:Y:S01]  /*0b90*/  SHF.L.U32 R180, R153, 0x6, RZ ;  /* 0x0000000699b47819 */ /* 0x000fe200000006ff */
[----:B-1----:R-:W-:Y:S01]  /*0ba0*/  IMAD.WIDE.U32 R2, R35, c[0x0][0x240], R20 ;  /* 0x0000900023027a25 */ /* 0x002fe200078e0014 */
[----:B------:R-:W-:Y:S01]  /*0bb0*/  SHF.R.S32.HI R5, RZ, 0x1f, R91 ;  /* 0x0000001fff057819 */ /* 0x000fe2000001145b */
[----:B------:R-:W-:Y:S01]  /*0bc0*/  ULDC UR4, c[0x0][0x294] ;  /* 0x0000a50000047ab9 */ /* 0x000fe20000000800 */
[C---:B------:R-:W-:Y:S01]  /*0bd0*/  IADD3 R92, R20.reuse, 0x40, RZ ;  /* 0x00000040145c7810 */ /* 0x040fe20007ffe0ff */
[----:B------:R-:W-:Y:S01]  /*0be0*/  IMAD.IADD R3, R3, 0x1, R0 ;  /* 0x0000000103037824 */ /* 0x000fe200078e0200 */
[----:B------:R-:W-:Y:S01]  /*0bf0*/  ISETP.GE.AND P6, PT, R20, c[0x0][0x1d4], PT ;  /* 0x0000750014007a0c */ /* 0x000fe20003fc6270 */
[----:B------:R-:W-:Y:S01]  /*0c00*/  IMAD R0, R25, c[0x0][0x248], RZ ;  /* 0x0000920019007a24 */ /* 0x000fe200078e02ff */
[----:B------:R-:W-:Y:S01]  /*0c10*/  ISETP.GE.AND P5, PT, R92, c[0x0][0x1d4], PT ;  /* 0x000075005c007a0c */ /* 0x000fe20003fa6270 */
[----:B------:R-:W-:Y:S01]  /*0c20*/  IMAD.WIDE.U32 R2, R100, c[0x0][0x248], R2 ;  /* 0x0000920064027a25 */ /* 0x000fe200078e0002 */
[----:B------:R-:W-:Y:S01]  /*0c30*/  SHF.L.U32 R32, R26, 0x2, RZ ;  /* 0x000000021a207819 */ /* 0x000fe200000006ff */
[----:B------:R-:W-:Y:S01]  /*0c40*/  UIMAD UR5, UR8, UR5, URZ ;  /* 0x00000005080572a4 */ /* 0x000fe2000f8e023f */
[----:B------:R-:W-:Y:S01]  /*0c50*/  IADD3 R162, R96, 0x10, RZ ;  /* 0x0000001060a27810 */ /* 0x000fe20007ffe0ff */
[----:B------:R-:W-:Y:S01]  /*0c60*/  IMAD R0, R100, c[0x0][0x24c], R0 ;  /* 0x0000930064007a24 */ /* 0x000fe200078e0200 */
[----:B------:R-:W-:Y:S01]  /*0c70*/  SHF.R.S32.HI R33, RZ, 0x1f, R32 ;  /* 0x0000001fff217819 */ /* 0x000fe20000011420 */
[----:B------:R-:W-:Y:S01]  /*0c80*/  IMAD.IADD R8, R4, 0x1, R34 ;  /* 0x0000000104087824 */ /* 0x000fe200078e0222 */
[C---:B------:R-:W-:Y:S01]  /*0c90*/  IADD3 R160, R96.reuse, 0x30, RZ ;  /* 0x0000003060a07810 */ /* 0x040fe20007ffe0ff */
[----:B------:R-:W-:Y:S01]  /*0ca0*/  IMAD.IADD R3, R3, 0x1, R0 ;  /* 0x0000000103037824 */ /* 0x000fe200078e0200 */
[----:B------:R-:W-:Y:S01]  /*0cb0*/  IADD3 R161, R96, 0x20, RZ ;  /* 0x0000002060a17810 */ /* 0x000fe20007ffe0ff */
[----:B------:R-:W-:Y:S01]  /*0cc0*/  IMAD R0, R119, c[0x0][0x238], RZ ;  /* 0x00008e0077007a24 */ /* 0x000fe200078e02ff */
[----:B------:R-:W-:Y:S01]  /*0cd0*/  ISETP.GE.AND P0, PT, R8, 0x11, PT ;  /* 0x000000110800780c */ /* 0x000fe20003f06270 */
[----:B------:R-:W-:Y:S01]  /*0ce0*/  IMAD.WIDE.U32 R132, R118, c[0x0][0x238], R2 ;  /* 0x00008e0076847a25 */ /* 0x000fe200078e0002 */
[----:B------:R-:W-:Y:S01]  /*0cf0*/  ISETP.GE.AND P1, PT, R8, 0x1, PT ;  /* 0x000000010800780c */ /* 0x000fe20003f26270 */
[----:B------:R-:W-:Y:S01]  /*0d00*/  UIMAD UR4, UR8, UR4, URZ ;  /* 0x00000004080472a4 */ /* 0x000fe2000f8e023f */
[----:B------:R-:W-:Y:S01]  /*0d10*/  SHF.R.S32.HI R82, RZ, 0x1f, R92 ;  /* 0x0000001fff527819 */ /* 0x000fe2000001145c */
[----:B------:R-:W-:Y:S01]  /*0d20*/  IMAD R0, R118, c[0x0][0x23c], R0 ;  /* 0x00008f0076007a24 */ /* 0x000fe200078e0200 */
[----:B------:R-:W-:Y:S01]  /*0d30*/  MOV R158, 0x5 ;  /* 0x00000005009e7802 */ /* 0x000fe20000000f00 */
[----:B------:R-:W-:Y:S01]  /*0d40*/  IMAD R2, R172, R91, RZ ;  /* 0x0000005bac027224 */ /* 0x000fe200078e02ff */
[----:B------:R-:W-:Y:S01]  /*0d50*/  LEA.HI R82, R82, R92, RZ, 0x3 ;  /* 0x0000005c52527211 */ /* 0x000fe200078f18ff */
[----:B------:R-:W-:Y:S01]  /*0d60*/  IMAD.IADD R129, R133, 0x1, R0 ;  /* 0x0000000185817824 */ /* 0x000fe200078e0200 */
[----:B------:R-:W-:Y:S01]  /*0d70*/  P2R R151, PR, RZ, 0x20 ;  /* 0x00000020ff977803 */ /* 0x000fe20000000000 */
[----:B------:R-:W-:Y:S01]  /*0d80*/  IMAD.MOV.U32 R128, RZ, RZ, R132 ;  /* 0x000000ffff807224 */ /* 0x000fe200078e0084 */
[----:B------:R-:W-:Y:S01]  /*0d90*/  LOP3.LUT R82, R82, 0xfffffff8, RZ, 0xc0, !PT ;  /* 0xfffffff852527812 */ /* 0x000fe200078ec0ff */
[----:B------:R-:W-:Y:S01]  /*0da0*/  IMAD.SHL.U32 R3, R96, 0x40, RZ ;  /* 0x0000004060037824 */ /* 0x000fe200078e00ff */
[----:B------:R-:W-:Y:S01]  /*0db0*/  P2R R152, PR, RZ, 0x40 ;  /* 0x00000040ff987803 */ /* 0x000fe20000000000 */
[----:B------:R-:W-:Y:S01]  /*0dc0*/  IMAD.SHL.U32 R0, R6, 0x8, RZ ;  /* 0x0000000806007824 */ /* 0x000fe200078e00ff */
[----:B------:R-:W-:Y:S01]  /*0dd0*/  SHF.R.S32.HI R93, RZ, 0x1f, R82 ;  /* 0x0000001fff5d7819 */ /* 0x000fe20000011452 */
[-C--:B------:R-:W-:Y:S01]  /*0de0*/  IMAD R2, R5, R180.reuse, R2 ;  /* 0x000000b405027224 */ /* 0x080fe200078e0202 */
[----:B------:R-:W-:Y:S01]  /*0df0*/  LOP3.LUT R130, R3, 0x1c0, RZ, 0xc0, !PT ;  /* 0x000001c003827812 */ /* 0x000fe200078ec0ff */
[----:B------:R-:W-:Y:S01]  /*0e00*/  IMAD.WIDE.U32 R18, R91, R180, R128 ;  /* 0x000000b45b127225 */ /* 0x000fe200078e0080 */
[----:B------:R-:W-:-:S02]  /*0e10*/  LOP3.LUT R136, R0, 0xfffffe00, RZ, 0xc0, !PT ;  /* 0xfffffe0000887812 */ /* 0x000fc400078ec0ff */
[----:B------:R-:W-:Y:S01]  /*0e20*/  LOP3.LUT R74, R130, 0x38, R20, 0xf8, !PT ;  /* 0x00000038824a7812 */ /* 0x000fe200078ef814 */
[----:B------:R-:W-:Y:S01]  /*0e30*/  IMAD.IADD R27, R13, 0x1, R27 ;  /* 0x000000010d1b7824 */ /* 0x000fe200078e021b */
[----:B------:R-:W-:Y:S01]  /*0e40*/  IADD3 R3, R19, R2, RZ ;  /* 0x0000000213037210 */ /* 0x000fe20007ffe0ff */
[C---:B------:R-:W-:Y:S01]  /*0e50*/  IMAD.WIDE.U32 R16, R96.reuse, c[0x0][0x290], R32 ;  /* 0x0000a40060107a25 */ /* 0x040fe200078e0020 */
[C---:B------:R-:W-:Y:S02]  /*0e60*/  @P0 LEA R0, P2, R153.reuse, R18, 0x4 ;  /* 0x0000001299000211 */ /* 0x040fe400078420ff */
[----:B------:R-:W-:Y:S01]  /*0e70*/  SHF.R.U32.HI R173, RZ, 0x3, R130 ;  /* 0x00000003ffad7819 */ /* 0x000fe20000011682 */
[----:B------:R-:W-:Y:S01]  /*0e80*/  IMAD.WIDE.U32 R22, R96, c[0x0][0x290], R20 ;  /* 0x0000a40060167a25 */ /* 0x000fe200078e0014 */
[----:B------:R-:W-:Y:S02]  /*0e90*/  @P1 LEA R6, P3, R18, c[0x0][0x220], 0x1 ;  /* 0x0000880012061a11 */ /* 0x000fe400078608ff */
[----:B------:R-:W-:Y:S01]  /*0ea0*/  @P0 LEA.HI.X R2, R153, R3, R31, 0x4, P2 ;  /* 0x0000000399020211 */ /* 0x000fe200010f241f */
[----:B------:R-:W-:Y:S01]  /*0eb0*/  IMAD.WIDE.U32 R184, R35, c[0x0][0x1e8], RZ ;  /* 0x00007a0023b87a25 */ /* 0x000fe200078e00ff */
[----:B------:R-:W-:-:S02]  /*0ec0*/  ISETP.GE.AND P2, PT, R8, 0x21, PT ;  /* 0x000000210800780c */ /* 0x000fc40003f46270 */
[----:B------:R-:W-:Y:S01]  /*0ed0*/  LOP3.LUT R74, R136, R74, R173, 0xf6, !PT ;  /* 0x0000004a884a7212 */ /* 0x000fe200078ef6ad */
[----:B------:R-:W-:Y:S01]  /*0ee0*/  IMAD.MOV.U32 R186, RZ, RZ, c[0x0][0x2b8] ;  /* 0x0000ae00ffba7624 */ /* 0x000fe200078e00ff */
[----:B------:R-:W-:Y:S01]  /*0ef0*/  @P1 LEA.HI.X R7, R18, c[0x0][0x224], R3, 0x1, P3 ;  /* 0x0000890012071a11 */ /* 0x000fe200018f0c03 */
[----:B------:R-:W-:Y:S01]  /*0f00*/  IMAD.MOV.U32 R181, RZ, RZ, c[0x0][0x27c] ;  /* 0x00009f00ffb57624 */ /* 0x000fe200078e00ff */
[----:B------:R-:W-:Y:S01]  /*0f10*/  @P0 LEA R4, P3, R0, c[0x0][0x220], 0x1 ;  /* 0x0000880000040a11 */ /* 0x000fe200078608ff */
[----:B------:R-:W-:Y:S02]  /*0f20*/  IMAD.SHL.U32 R74, R74, 0x2, RZ ;  /* 0x000000024a4a7824 */ /* 0x000fe400078e00ff */
[----:B------:R-:W-:Y:S01]  /*0f30*/  IMAD.MOV.U32 R154, RZ, RZ, c[0x0][0x27c] ;  /* 0x00009f00ff9a7624 */ /* 0x000fe200078e00ff */
[----:B------:R-:W-:Y:S01]  /*0f40*/  @P0 LEA.HI.X R5, R0, c[0x0][0x224], R2, 0x1, P3 ;  /* 0x0000890000050a11 */ /* 0x000fe200018f0c02 */
[----:B------:R-:W-:Y:S01]  /*0f50*/  IMAD R2, R36, c[0x0][0x260], RZ ;  /* 0x0000980024027a24 */ /* 0x000fe200078e02ff */
[----:B------:R-:W-:Y:S01]  /*0f60*/  @!PT LDS RZ, [RZ] ;  /* 0x00000000fffff984 */ /* 0x000fe20000000800 */
[----:B------:R-:W-:Y:S01]  /*0f70*/  @!PT LDS RZ, [RZ] ;  /* 0x00000000fffff984 */ /* 0x000fe20000000800 */
[----:B------:R-:W-:Y:S01]  /*0f80*/  @!PT LDS RZ, [RZ] ;  /* 0x00000000fffff984 */ /* 0x000fe20000000800 */
[----:B------:R1:W-:Y:S01]  /*0f90*/  @P1 LDGSTS.E.BYPASS.LTC128B.128 [R74+0x4100], [R6.64], !P6 ;  /* 0x04100000064a1fae */ /* 0x0003e2000f101d46 */
[----:B------:R-:W-:Y:S01]  /*0fa0*/  IADD3 R124, P3, R12, 0x80, RZ ;  /* 0x000000800c7c7810 */ /* 0x000fe20007f7e0ff */
[----:B------:R-:W-:-:S02]  /*0fb0*/  IMAD.SHL.U32 R155, R153, 0x20, RZ ;  /* 0x00000020999b7824 */ /* 0x000fc400078e00ff */
[----:B------:R1:W-:Y:S01]  /*0fc0*/  @P1 LDGSTS.E.BYPASS.LTC128B.128 [R74+0x6100], [R6.64+0x80], !P5 ;  /* 0x06100080064a1fae */ /* 0x0003e2000e901d46 */
[----:B------:R-:W-:Y:S01]  /*0fd0*/  IMAD R2, R35, c[0x0][0x264], R2 ;  /* 0x0000990023027a24 */ /* 0x000fe200078e0202 */
[----:B------:R-:W-:Y:S01]  /*0fe0*/  @P2 IADD3 R0, P1, R18, R12, RZ ;  /* 0x0000000c12002210 */ /* 0x000fe20007f3e0ff */
[----:B------:R-:W-:Y:S01]  /*0ff0*/  IMAD.IADD R146, R34, 0x1, -R96 ;  /* 0x0000000122927824 */ /* 0x000fe200078e0a60 */
[----:B------:R3:W-:Y:S01]  /*1000*/  @P0 LDGSTS.E.BYPASS.LTC128B.128 [R74+0x4900], [R4.64], !P6 ;  /* 0x04900000044a0fae */ /* 0x0007e2000f101d46 */
[----:B------:R-:W-:Y:S01]  /*1010*/  IMAD.SHL.U32 R154, R154, 0x2, RZ ;  /* 0x000000029a9a7824 */ /* 0x000fe200078e00ff */
[----:B------:R-:W-:Y:S01]  /*1020*/  IADD3 R34, R32, 0x20, RZ ;  /* 0x0000002020227810 */ /* 0x000fe20007ffe0ff */
[----:B------:R-:W-:Y:S01]  /*1030*/  IMAD.X R121, RZ, RZ, R27, P3 ;  /* 0x000000ffff797224 */ /* 0x000fe200018e061b */
[----:B------:R3:W-:Y:S01]  /*1040*/  @P0 LDGSTS.E.BYPASS.LTC128B.128 [R74+0x6900], [R4.64+0x80], !P5 ;  /* 0x06900080044a0fae */ /* 0x0007e2000e901d46 */
[----:B------:R-:W-:Y:S01]  /*1050*/  ISETP.GT.AND P0, PT, R8, 0x30, PT ;  /* 0x000000300800780c */ /* 0x000fe20003f04270 */
[----:B------:R-:W-:-:S04]  /*1060*/  IMAD.WIDE.U32 R8, R96, c[0x0][0x280], R32 ;  /* 0x0000a00060087a25 */ /* 0x000fc800078e0020 */
[----:B------:R-:W-:Y:S02]  /*1070*/  IMAD.MOV.U32 R12, RZ, RZ, R8 ;  /* 0x000000ffff0c7224 */ /* 0x000fe400078e0008 */
[----:B------:R-:W-:Y:S02]  /*1080*/  IMAD.MOV.U32 R8, RZ, RZ, R22 ;  /* 0x000000ffff087224 */ /* 0x000fe400078e0016 */
[----:B------:R-:W-:Y:S02]  /*1090*/  IMAD R120, R26, 0x10, R96 ;  /* 0x000000101a787824 */ /* 0x000fe400078e0260 */
[----:B-1----:R-:W-:-:S04]  /*10a0*/  IMAD.WIDE.U32 R6, R35, c[0x0][0x260], R20 ;  /* 0x0000980023067a25 */ /* 0x002fc800078e0014 */
[----:B---3--:R-:W-:Y:S02]  /*10b0*/  IMAD.IADD R5, R7, 0x1, R2 ;  /* 0x0000000107057824 */ /* 0x008fe400078e0202 */
[----:B------:R-:W-:Y:S01]  /*10c0*/  @P2 IMAD.X R7, R27, 0x1, R3, P1 ;  /* 0x000000011b072824 */ /* 0x000fe200008e0603 */
[----:B------:R-:W-:Y:S01]  /*10d0*/  @P2 LEA R14, P1, R0, c[0x0][0x220], 0x1 ;  /* 0x00008800000e2a11 */ /* 0x000fe200078208ff */
[----:B------:R-:W-:Y:S02]  /*10e0*/  IMAD R2, R10, c[0x0][0x280], RZ ;  /* 0x0000a0000a027a24 */ /* 0x000fe400078e02ff */
[----:B------:R-:W-:Y:S01]  /*10f0*/  IMAD.MOV.U32 R4, RZ, RZ, R6 ;  /* 0x000000ffff047224 */ /* 0x000fe200078e0006 */
[----:B------:R-:W-:Y:S01]  /*1100*/  @P2 LEA.HI.X R15, R0, c[0x0][0x224], R7, 0x1, P1 ;  /* 0x00008900000f2a11 */ /* 0x000fe200008f0c07 */
[----:B------:R-:W-:Y:S01]  /*1110*/  IMAD R0, R10, c[0x0][0x290], RZ ;  /* 0x0000a4000a007a24 */ /* 0x000fe200078e02ff */
[----:B------:R-:W-:Y:S01]  /*1120*/  ISETP.GE.AND P1, PT, R20, c[0x0][0x27c], PT ;  /* 0x00009f0014007a0c */ /* 0x000fe20003f26270 */
[----:B------:R-:W-:-:S02]  /*1130*/  IMAD R2, R96, c[0x0][0x284], R2 ;  /* 0x0000a10060027a24 */ /* 0x000fc400078e0202 */
[C---:B------:R-:W-:Y:S01]  /*1140*/  IMAD.WIDE.U32 R6, R96.reuse, c[0x0][0x280], R20 ;  /* 0x0000a00060067a25 */ /* 0x040fe200078e0014 */
[----:B------:R-:W-:Y:S01]  /*1150*/  SEL R10, RZ, c[0x0][0x27c], !P1 ;  /* 0x00009f00ff0a7a07 */ /* 0x000fe20004800000 */
[----:B------:R1:W-:Y:S01]  /*1160*/  @P2 LDGSTS.E.BYPASS.LTC128B.128 [R74+0x5100], [R14.64], !P6 ;  /* 0x051000000e4a2fae */ /* 0x0003e2000f101d46 */
[----:B------:R-:W-:Y:S01]  /*1170*/  P2R R149, PR, RZ, 0x2 ;  /* 0x00000002ff957803 */ /* 0x000fe20000000000 */
[----:B------:R-:W-:Y:S02]  /*1180*/  IMAD R0, R96, c[0x0][0x294], R0 ;  /* 0x0000a50060007a24 */ /* 0x000fe400078e0200 */
[----:B------:R-:W-:Y:S01]  /*1190*/  IMAD.IADD R13, R9, 0x1, R2 ;  /* 0x00000001090d7824 */ /* 0x000fe200078e0202 */
[----:B------:R1:W-:Y:S01]  /*11a0*/  @P2 LDGSTS.E.BYPASS.LTC128B.128 [R74+0x7100], [R14.64+0x80], !P5 ;  /* 0x071000800e4a2fae */ /* 0x0003e2000e901d46 */
[----:B------:R-:W-:Y:S01]  /*11b0*/  IMAD.IADD R11, R2, 0x1, R7 ;  /* 0x00000001020b7824 */ /* 0x000fe200078e0207 */
[----:B------:R-:W-:Y:S01]  /*11c0*/  IADD3 R7, R17, R0, RZ ;  /* 0x0000000011077210 */ /* 0x000fe20007ffe0ff */
[----:B------:R-:W-:-:S02]  /*11d0*/  IMAD.IADD R2, R20, 0x1, R10 ;  /* 0x0000000114027824 */ /* 0x000fc400078e020a */
[----:B------:R-:W-:Y:S02]  /*11e0*/  IMAD.IADD R9, R0, 0x1, R23 ;  /* 0x0000000100097824 */ /* 0x000fe400078e0217 */
[----:B------:R-:W-:Y:S01]  /*11f0*/  IMAD.MOV.U32 R10, RZ, RZ, R6 ;  /* 0x000000ffff0a7224 */ /* 0x000fe200078e0006 */
[----:B------:R-:W-:Y:S01]  /*1200*/  SHF.R.S32.HI R0, RZ, 0x1f, R2 ;  /* 0x0000001fff007819 */ /* 0x000fe20000011402 */
[----:B------:R-:W-:Y:S02]  /*1210*/  IMAD.MOV.U32 R6, RZ, RZ, R16 ;  /* 0x000000ffff067224 */ /* 0x000fe400078e0010 */
[----:B------:R-:W-:Y:S01]  /*1220*/  IMAD R17, R25, c[0x0][0x268], RZ ;  /* 0x00009a0019117a24 */ /* 0x000fe200078e02ff */
[-C--:B------:R-:W-:Y:S01]  /*1230*/  LEA.HI R16, R0, R2.reuse, RZ, 0x3 ;  /* 0x0000000200107211 */ /* 0x080fe200078f18ff */
[----:B------:R-:W-:Y:S01]  /*1240*/  IMAD.WIDE.U32 R102, R24, c[0x0][0x290], R8 ;  /* 0x0000a40018667a25 */ /* 0x000fe200078e0008 */
[----:B------:R-:W-:Y:S02]  /*1250*/  LEA.HI R19, R0, R2, RZ, 0x6 ;  /* 0x0000000200137211 */ /* 0x000fe400078f30ff */
[----:B------:R-:W-:Y:S01]  /*1260*/  SHF.R.S32.HI R0, RZ, 0x1f, R24 ;  /* 0x0000001fff007819 */ /* 0x000fe20000011418 */
[C---:B------:R-:W-:Y:S01]  /*1270*/  IMAD R17, R100.reuse, c[0x0][0x26c], R17 ;  /* 0x00009b0064117a24 */ /* 0x040fe200078e0211 */
[----:B------:R-:W-:Y:S01]  /*1280*/  @P0 MOV R2, R18 ;  /* 0x0000001200020202 */ /* 0x000fe20000000f00 */
[----:B------:R-:W-:Y:S01]  /*1290*/  IMAD.WIDE.U32 R100, R100, c[0x0][0x268], R4 ;  /* 0x00009a0064647a25 */ /* 0x000fe200078e0004 */
[----:B------:R-:W-:-:S02]  /*12a0*/  SHF.R.S32.HI R8, RZ, 0x1f, R160 ;  /* 0x0000001fff087819 */ /* 0x000fc400000114a0 */
[----:B------:R-:W-:Y:S01]  /*12b0*/  LOP3.LUT R94, R16, 0xfffffff8, RZ, 0xc0, !PT ;  /* 0xfffffff8105e7812 */ /* 0x000fe200078ec0ff */
[C---:B------:R-:W-:Y:S01]  /*12c0*/  IMAD R5, R0.reuse, c[0x0][0x280], RZ ;  /* 0x0000a00000057a24 */ /* 0x040fe200078e02ff */
[----:B------:R-:W-:Y:S01]  /*12d0*/  SHF.R.S32.HI R115, RZ, 0x3, R16 ;  /* 0x00000003ff737819 */ /* 0x000fe20000011410 */
[----:B------:R-:W-:Y:S01]  /*12e0*/  IMAD R4, R0, c[0x0][0x290], RZ ;  /* 0x0000a40000047a24 */ /* 0x000fe200078e02ff */
[----:B------:R-:W-:Y:S01]  /*12f0*/  IADD3 R99, R101, R17, RZ ;  /* 0x0000001165637210 */ /* 0x000fe20007ffe0ff */
[----:B------:R-:W-:Y:S01]  /*1300*/  @P0 IMAD R0, R31, 0x30, RZ ;  /* 0x000000301f000824 */ /* 0x000fe200078e02ff */
[----:B------:R-:W-:Y:S01]  /*1310*/  SHF.R.S32.HI R114, RZ, 0x1f, R94 ;  /* 0x0000001fff727819 */ /* 0x000fe2000001145e */
[C---:B------:R-:W-:Y:S01]  /*1320*/  @P0 IMAD.WIDE.U32 R2, R153.reuse, 0x30, R2 ;  /* 0x0000003099020825 */ /* 0x040fe200078e0002 */
[----:B------:R-:W-:-:S03]  /*1330*/  SHF.L.U64.HI R153, R153, R158, c[0x0][0x23c] ;  /* 0x00008f0099997619 */ /* 0x000fc6000001029e */
[----:B------:R-:W-:Y:S01]  /*1340*/  IMAD R110, R24, c[0x0][0x294], R4 ;  /* 0x0000a500186e7a24 */ /* 0x000fe200078e0204 */
[----:B------:R-:W-:Y:S01]  /*1350*/  @P0 LEA R4, P1, R2, c[0x0][0x220], 0x1 ;  /* 0x0000880002040a11 */ /* 0x000fe200078208ff */
[----:B------:R-:W-:Y:S02]  /*1360*/  @P0 IMAD.IADD R0, R3, 0x1, R0 ;  /* 0x0000000103000824 */ /* 0x000fe400078e0200 */
[C---:B------:R-:W-:Y:S02]  /*1370*/  IMAD R111, R24.reuse, c[0x0][0x284], R5 ;  /* 0x0000a100186f7a24 */ /* 0x040fe400078e0205 */
[----:B------:R-:W-:Y:S01]  /*1380*/  IMAD.WIDE.U32 R106, R24, c[0x0][0x290], R6 ;  /* 0x0000a400186a7a25 */ /* 0x000fe200078e0006 */
[----:B------:R-:W-:Y:S02]  /*1390*/  @P0 LEA.HI.X R5, R2, c[0x0][0x224], R0, 0x1, P1 ;  /* 0x0000890002050a11 */ /* 0x000fe400008f0c00 */
[----:B------:R-:W-:Y:S01]  /*13a0*/  SHF.R.S32.HI R7, RZ, 0x1f, R162 ;  /* 0x0000001fff077819 */ /* 0x000fe200000114a2 */
[----:B------:R-:W-:Y:S01]  /*13b0*/  IMAD.SHL.U32 R0, R162, 0x40, RZ ;  /* 0x00000040a2007824 */ /* 0x000fe200078e00ff */
[----:B------:R-:W-:Y:S01]  /*13c0*/  SHF.R.S32.HI R2, RZ, 0x1f, R161 ;  /* 0x0000001fff027819 */ /* 0x000fe200000114a1 */
[----:B------:R-:W-:Y:S01]  /*13d0*/  IMAD.SHL.U32 R3, R161, 0x40, RZ ;  /* 0x00000040a1037824 */ /* 0x000fe200078e00ff */
[----:B------:R-:W-:Y:S01]  /*13e0*/  LEA.HI R7, R7, R162, RZ, 0x3 ;  /* 0x000000a207077211 */ /* 0x000fe200078f18ff */
[----:B------:R-:W-:Y:S01]  /*13f0*/  IMAD.SHL.U32 R6, R160, 0x40, RZ ;  /* 0x00000040a0067824 */ /* 0x000fe200078e00ff */
[----:B------:R-:W-:Y:S01]  /*1400*/  LOP3.LUT R127, R0, 0x1c0, RZ, 0xc0, !PT ;  /* 0x000001c0007f7812 */ /* 0x000fe200078ec0ff */
[----:B------:R3:W-:Y:S01]  /*1410*/  @P0 LDGSTS.E.BYPASS.LTC128B.128 [R74+0x5900], [R4.64], !P6 ;  /* 0x05900000044a0fae */ /* 0x0007e2000f101d46 */
[----:B------:R-:W-:Y:S01]  /*1420*/  LEA.HI R0, R8, R160, RZ, 0x3 ;  /* 0x000000a008007211 */ /* 0x000fe200078f18ff */
[----:B------:R-:W-:Y:S01]  /*1430*/  IMAD.WIDE.U32 R104, R24, c[0x0][0x280], R10 ;  /* 0x0000a00018687a25 */ /* 0x000fe200078e000a */
[----:B------:R-:W-:Y:S01]  /*1440*/  LEA.HI R2, R2, R161, RZ, 0x3 ;  /* 0x000000a102027211 */ /* 0x000fe200078f18ff */
[----:B------:R3:W-:Y:S01]  /*1450*/  @P0 LDGSTS.E.BYPASS.LTC128B.128 [R74+0x7900], [R4.64+0x80], !P5 ;  /* 0x07900080044a0fae */ /* 0x0007e2000e901d46 */
[----:B------:R-:W-:Y:S01]  /*1460*/  LOP3.LUT R126, R3, 0x1c0, RZ, 0xc0, !PT ;  /* 0x000001c0037e7812 */ /* 0x000fe200078ec0ff */
[----:B------:R-:W-:Y:S01]  /*1470*/  IMAD.SHL.U32 R0, R0, 0x40, RZ ;  /* 0x0000004000007824 */ /* 0x000fe200078e00ff */
[----:B------:R-:W-:Y:S01]  /*1480*/  SHF.L.U32 R2, R2, 0x6, RZ ;  /* 0x0000000602027819 */ /* 0x000fe200000006ff */
[----:B------:R-:W-:Y:S01]  /*1490*/  IMAD.SHL.U32 R3, R7, 0x40, RZ ;  /* 0x0000004007037824 */ /* 0x000fe200078e00ff */
[----:B------:R-:W-:Y:S01]  /*14a0*/  LOP3.LUT R125, R6, 0x1c0, RZ, 0xc0, !PT ;  /* 0x000001c0067d7812 */ /* 0x000fe200078ec0ff */
[----:B------:R-:W0:Y:S01]  /*14b0*/  LDGDEPBAR ;  /* 0x00000000000079af */ /* 0x000e220000000000 */
[----:B------:R-:W-:Y:S01]  /*14c0*/  LOP3.LUT R137, R0, 0xfffffe00, RZ, 0xc0, !PT ;  /* 0xfffffe0000897812 */ /* 0x000fe200078ec0ff */
[----:B------:R-:W-:Y:S01]  /*14d0*/  IMAD.SHL.U32 R0, R19, 0x40, RZ ;  /* 0x0000004013007824 */ /* 0x000fe200078e00ff */
[----:B------:R-:W-:Y:S01]  /*14e0*/  LOP3.LUT R139, R3, 0xfffffe00, RZ, 0xc0, !PT ;  /* 0xfffffe00038b7812 */ /* 0x000fe200078ec0ff */
[----:B------:R-:W-:Y:S01]  /*14f0*/  IMAD.MOV.U32 R10, RZ, RZ, c[0x0][0x280] ;  /* 0x0000a000ff0a7624 */ /* 0x000fe200078e00ff */
[----:B------:R-:W-:Y:S01]  /*1500*/  LOP3.LUT R138, R2, 0xfffffe00, RZ, 0xc0, !PT ;  /* 0xfffffe00028a7812 */ /* 0x000fe200078ec0ff */
[----:B------:R-:W-:Y:S01]  /*1510*/  IMAD.WIDE.U32 R108, R24, c[0x0][0x280], R12 ;  /* 0x0000a000186c7a25 */ /* 0x000fe200078e000c */
[----:B------:R-:W-:-:S02]  /*1520*/  LOP3.LUT R3, R130, 0x38, R16, 0xf8, !PT ;  /* 0x0000003882037812 */ /* 0x000fc400078ef810 */
[----:B------:R-:W-:Y:S01]  /*1530*/  SHF.R.U32.HI R171, RZ, 0x3, R127 ;  /* 0x00000003ffab7819 */ /* 0x000fe2000001167f */
[----:B------:R-:W-:Y:S01]  /*1540*/  IMAD.WIDE.U32 R168, R10, 0x30, RZ ;  /* 0x000000300aa87825 */ /* 0x000fe200078e00ff */
[----:B------:R-:W-:Y:S02]  /*1550*/  LOP3.LUT R2, R127, 0x38, R16, 0xf8, !PT ;  /* 0x000000387f027812 */ /* 0x000fe400078ef810 */
[----:B------:R-:W-:Y:S01]  /*1560*/  SHF.R.U32.HI R170, RZ, 0x3, R126 ;  /* 0x00000003ffaa7819 */ /* 0x000fe2000001167e */
[----:B------:R-:W-:Y:S01]  /*1570*/  IMAD.IADD R113, R109, 0x1, R111 ;  /* 0x000000016d717824 */ /* 0x000fe200078e026f */
[----:B------:R-:W-:Y:S01]  /*1580*/  SHF.R.U32.HI R165, RZ, 0x3, R125 ;  /* 0x00000003ffa57819 */ /* 0x000fe2000001167d */
[----:B------:R-:W-:Y:S01]  /*1590*/  IMAD.IADD R112, R107, 0x1, R110 ;  /* 0x000000016b707824 */ /* 0x000fe200078e026e */
[--C-:B------:R-:W-:Y:S01]  /*15a0*/  LOP3.LUT R7, R126, 0x38, R16.reuse, 0xf8, !PT ;  /* 0x000000387e077812 */ /* 0x100fe200078ef810 */
[C---:B------:R-:W-:Y:S01]  /*15b0*/  IMAD.SHL.U32 R178, R10.reuse, 0x40, RZ ;  /* 0x000000400ab27824 */ /* 0x040fe200078e00ff */
[----:B------:R-:W-:Y:S01]  /*15c0*/  LOP3.LUT R9, R125, 0x38, R16, 0xf8, !PT ;  /* 0x000000387d097812 */ /* 0x000fe200078ef810 */
[----:B------:R-:W-:Y:S01]  /*15d0*/  IMAD.SHL.U32 R179, R10, 0x10, RZ ;  /* 0x000000100ab37824 */ /* 0x000fe200078e00ff */
[----:B------:R-:W-:Y:S01]  /*15e0*/  LOP3.LUT R0, R0, 0xfffff000, RZ, 0xc0, !PT ;  /* 0xfffff00000007812 */ /* 0x000fe200078ec0ff */
[----:B---3--:R-:W-:Y:S01]  /*15f0*/  IMAD R4, R36, c[0x0][0x1e8], RZ ;  /* 0x00007a0024047a24 */ /* 0x008fe200078e02ff */
[----:B------:R-:W-:Y:S01]  /*1600*/  LOP3.LUT R8, R3, R173, RZ, 0x3c, !PT ;  /* 0x000000ad03087212 */ /* 0x000fe200078e3cff */
[----:B------:R-:W-:Y:S01]  /*1610*/  IMAD.MOV.U32 R5, RZ, RZ, c[0x0][0x290] ;  /* 0x0000a400ff057624 */ /* 0x000fe200078e00ff */
[----:B------:R-:W-:Y:S01]  /*1620*/  LOP3.LUT R6, R2, R171, RZ, 0x3c, !PT ;  /* 0x000000ab02067212 */ /* 0x000fe200078e3cff */
[----:B------:R-:W-:Y:S01]  /*1630*/  IMAD R4, R35, c[0x0][0x1ec], R4 ;  /* 0x00007b0023047a24 */ /* 0x000fe200078e0204 */
[----:B------:R-:W-:Y:S01]  /*1640*/  LOP3.LUT R3, R7, R170, RZ, 0x3c, !PT ;  /* 0x000000aa07037212 */ /* 0x000fe200078e3cff */
[----:B------:R-:W-:Y:S01]  /*1650*/  IMAD.WIDE.U32 R166, R5, 0x30, RZ ;  /* 0x0000003005a67825 */ /* 0x000fe200078e00ff */
[----:B------:R-:W-:-:S02]  /*1660*/  LOP3.LUT R2, R9, R165, RZ, 0x3c, !PT ;  /* 0x000000a509027212 */ /* 0x000fc400078e3cff */
[-C--:B------:R-:W-:Y:S01]  /*1670*/  IADD3 R9, R8, R0.reuse, R136 ;  /* 0x0000000008097210 */ /* 0x080fe20007ffe088 */
[C---:B------:R-:W-:Y:S01]  /*1680*/  IMAD.SHL.U32 R177, R5.reuse, 0x20, RZ ;  /* 0x0000002005b17824 */ /* 0x040fe200078e00ff */
[-C--:B------:R-:W-:Y:S01]  /*1690*/  IADD3 R8, R6, R0.reuse, R139 ;  /* 0x0000000006087210 */ /* 0x080fe20007ffe08b */
[----:B------:R-:W-:Y:S01]  /*16a0*/  IMAD.SHL.U32 R174, R5, 0x40, RZ ;  /* 0x0000004005ae7824 */ /* 0x000fe200078e00ff */
[-C--:B------:R-:W-:Y:S01]  /*16b0*/  IADD3 R7, R3, R0.reuse, R138 ;  /* 0x0000000003077210 */ /* 0x080fe20007ffe08a */
[----:B------:R-:W-:Y:S01]  /*16c0*/  IMAD.SHL.U32 R175, R5, 0x10, RZ ;  /* 0x0000001005af7824 */ /* 0x000fe200078e00ff */
[----:B------:R-:W-:Y:S01]  /*16d0*/  IADD3 R6, R2, R0, R137 ;  /* 0x0000000002067210 */ /* 0x000fe20007ffe089 */
[----:B------:R-:W-:Y:S01]  /*16e0*/  IMAD R0, R36, c[0x0][0x210], RZ ;  /* 0x0000840024007a24 */ /* 0x000fe200078e02ff */
[C---:B------:R-:W-:Y:S01]  /*16f0*/  SHF.L.U64.HI R157, R10.reuse, R158, c[0x0][0x284] ;  /* 0x0000a1000a9d7619 */ /* 0x040fe2000001029e */
[----:B------:R-:W-:Y:S01]  /*1700*/  IMAD.IADD R111, R111, 0x1, R105 ;  /* 0x000000016f6f7824 */ /* 0x000fe200078e0269 */
[----:B------:R-:W-:Y:S01]  /*1710*/  SHF.L.U64.HI R163, R10, R164, c[0x0][0x284] ;  /* 0x0000a1000aa37619 */ /* 0x000fe200000102a4 */
[----:B------:R-:W-:Y:S01]  /*1720*/  IMAD R0, R35, c[0x0][0x214], R0 ;  /* 0x0000850023007a24 */ /* 0x000fe200078e0200 */
[C---:B------:R-:W-:Y:S01]  /*1730*/  SHF.L.U64.HI R158, R5.reuse, R158, c[0x0][0x294] ;  /* 0x0000a500059e7619 */ /* 0x040fe2000001029e */
[----:B------:R-:W-:Y:S01]  /*1740*/  IMAD.IADD R110, R110, 0x1, R103 ;  /* 0x000000016e6e7824 */ /* 0x000fe200078e0267 */
[----:B------:R-:W-:Y:S01]  /*1750*/  SHF.L.U64.HI R164, R5, R164, c[0x0][0x294] ;  /* 0x0000a50005a47619 */ /* 0x000fe200000102a4 */
[----:B------:R-:W-:Y:S01]  /*1760*/  IMAD.IADD R147, R183, 0x1, R0 ;  /* 0x00000001b7937824 */ /* 0x000fe200078e0200 */
[CC--:B------:R-:W-:Y:S01]  /*1770*/  SHF.L.U64.HI R159, R10.reuse, R30.reuse, c[0x0][0x284] ;  /* 0x0000a1000a9f7619 */ /* 0x0c0fe2000001021e */
[----:B------:R-:W-:Y:S01]  /*1780*/  IMAD.SHL.U32 R144, R9, 0x2, RZ ;  /* 0x0000000209907824 */ /* 0x000fe200078e00ff */
[----:B------:R-:W-:Y:S01]  /*1790*/  SHF.L.U64.HI R156, R5, R30, c[0x0][0x294] ;  /* 0x0000a500059c7619 */ /* 0x000fe2000001021e */
[----:B------:R-:W-:Y:S01]  /*17a0*/  IMAD.SHL.U32 R142, R7, 0x2, RZ ;  /* 0x00000002078e7824 */ /* 0x000fe200078e00ff */
[----:B------:R-:W-:Y:S01]  /*17b0*/  SHF.L.U32 R176, R10, 0x5, RZ ;  /* 0x000000050ab07819 */ /* 0x000fe200000006ff */
[----:B------:R-:W-:Y:S01]  /*17c0*/  IMAD.SHL.U32 R141, R6, 0x2, RZ ;  /* 0x00000002068d7824 */ /* 0x000fe200078e00ff */
[----:B------:R-:W-:-:S02]  /*17d0*/  IADD3 R148, R185, R4, RZ ;  /* 0x00000004b9947210 */ /* 0x000fc40007ffe0ff */
[----:B------:R-:W-:Y:S01]  /*17e0*/  IADD3 R122, R169, UR5, RZ ;  /* 0x00000005a97a7c10 */ /* 0x000fe2000fffe0ff */
[----:B------:R-:W-:Y:S01]  /*17f0*/  BAR.SYNC.DEFER_BLOCKING 0x0 ;  /* 0x0000000000007b1d */ /* 0x000fe20000010000 */
[----:B------:R-:W-:Y:S02]  /*1800*/  ISETP.GE.AND P5, PT, R20, c[0x0][0x1d4], PT ;  /* 0x0000750014007a0c */ /* 0x000fe40003fa6270 */
[----:B------:R-:W-:Y:S02]  /*1810*/  SHF.L.U32 R143, R8, 0x1, RZ ;  /* 0x00000001088f7819 */ /* 0x000fe400000006ff */
[----:B------:R-:W-:Y:S02]  /*1820*/  ISETP.NE.AND P1, PT, R186, 0x1, PT ;  /* 0x00000001ba00780c */ /* 0x000fe40003f25270 */
[----:B------:R-:W-:Y:S02]  /*1830*/  ISETP.GE.AND P0, PT, R181, 0x1, PT ;  /* 0x00000001b500780c */ /* 0x000fe40003f06270 */
[----:B------:R-:W-:Y:S01]  /*1840*/  IADD3 R123, R167, UR4, RZ ;  /* 0x00000004a77b7c10 */ /* 0x000fe2000fffe0ff */
[----:B------:R-:W-:Y:S01]  /*1850*/  ULDC.U8 UR4, c[0x0][0x298] ;  /* 0x0000a60000047ab9 */ /* 0x000fe20000000000 */
[----:B--2---:R-:W-:Y:S01]  /*1860*/  @P4 SHF.R.S32.HI R3, RZ, 0x1f, R29 ;  /* 0x0000001fff034819 */ /* 0x004fe2000001141d */
[----:B------:R-:W-:-:S02]  /*1870*/  @!P4 IMAD.MOV.U32 R3, RZ, RZ, R28 ;  /* 0x000000ffff03c224 */ /* 0x000fc400078e001c */
[----:B------:R-:W-:Y:S02]  /*1880*/  @P4 IMAD.MOV.U32 R2, RZ, RZ, R29 ;  /* 0x000000ffff024224 */ /* 0x000fe400078e001d */
[----:B------:R-:W-:Y:S02]  /*1890*/  @!P4 IMAD.MOV.U32 R2, RZ, RZ, R37 ;  /* 0x000000ffff02c224 */ /* 0x000fe400078e0025 */
[----:B------:R-:W-:Y:S02]  /*18a0*/  IMAD R0, R3, c[0x0][0x2b0], RZ ;  /* 0x0000ac0003007a24 */ /* 0x000fe400078e02ff */
[----:B------:R-:W-:-:S04]  /*18b0*/  IMAD.WIDE.U32 R134, R2, c[0x0][0x2b0], RZ ;  /* 0x0000ac0002867a25 */ /* 0x000fc800078e00ff */
[----:B------:R-:W-:-:S04]  /*18c0*/  IMAD R0, R2, c[0x0][0x2b4], R0 ;  /* 0x0000ad0002007a24 */ /* 0x000fc800078e0200 */
[----:B-1----:R-:W-:Y:S02]  /*18d0*/  IMAD.IADD R145, R135, 0x1, R0 ;  /* 0x0000000187917824 */ /* 0x002fe400078e0200 */
.L_x_1892:
[----:B------:R-:W-:Y:S01]  /*18e0*/  IMAD.SHL.U32 R98, R91, 0x40, RZ ;  /* 0x000000405b627824 */ /* 0x000fe200078e00ff */
[----:B------:R-:W2:Y:S01]  /*18f0*/  LDL R187, [R1+0xc0] ;  /* 0x0000c00001bb7983 */ /* 0x000ea20000100800 */
[----:B------:R-:W-:Y:S01]  /*1900*/  IMAD.MOV.U32 R95, RZ, RZ, RZ ;  /* 0x000000ffff5f7224 */ /* 0x000fe200078e00ff */
[----:B------:R-:W-:Y:S04]  /*1910*/  DEPBAR.LE SB0, 0x0 ;  /* 0x000080000000791a */ /* 0x000fe80000000000 */
[----:B------:R-:W-:Y:S01]  /*1920*/  IMAD.IADD R0, R120, 0x1, R98 ;  /* 0x0000000178007824 */ /* 0x000fe200078e0262 */
[----:B------:R-:W-:Y:S01]  /*1930*/  ISETP.NE.AND P1, PT, R186, 0x1, PT ;  /* 0x00000001ba00780c */ /* 0x000fe20003f25270 */
[----:B------:R-:W-:Y:S01]  /*1940*/  BSSY B2, `(.L_x_1846) ;  /* 0x0000547000027945 */ /* 0x000fe20003800000 */
[----:B------:R-:W-:Y:S01]  /*1950*/  ISETP.GE.AND P2, PT, R181, 0x1, PT ;  /* 0x00000001b500780c */ /* 0x000fe20003f46270 */
[----:B-1----:R-:W-:Y:S10]  /*1960*/  IMAD.IADD R4, R150, 0x1, R0 ;  /* 0x0000000196047824 */ /* 0x002ff400078e0200 */
[----:B------:R-:W-:Y:S01]  /*1970*/  @P1 IMAD.HI.U32 R2, R4, c[0x0][0x2bc], RZ ;  /* 0x0000af0004021a27 */ /* 0x000fe200078e00ff */
[----:B--2---:R-:W-:Y:S03]  /*1980*/  ISETP.GE.AND P0, PT, R0, R187, PT ;  /* 0x000000bb0000720c */ /* 0x004fe60003f06270 */
[----:B------:R-:W-:Y:S01]  /*1990*/  IMAD.MOV.U32 R0, RZ, RZ, R4 ;  /* 0x000000ffff007224 */ /* 0x000fe200078e0004 */
[----:B------:R-:W-:Y:S02]  /*19a0*/  @P1 SHF.R.U32.HI R0, RZ, c[0x0][0x2c0], R2 ;  /* 0x0000b000ff001a19 */ /* 0x000fe40000011602 */
[----:B------:R-:W-:Y:S11]  /*19b0*/  ISETP.GT.OR P0, PT, R120, 0x3f, P0 ;  /* 0x0000003f7800780c */ /* 0x000ff60000704670 */
[----:B------:R-:W-:Y:S02]  /*19c0*/  @!UPT UIADD3 URZ, URZ, URZ, URZ ;  /* 0x0000003f3f3ff290 */ /* 0x000fe4000fffe03f */
[C---:B------:R-:W-:Y:S04]  /*19d0*/  @!P0 IADD3 R3, P1, R0.reuse, R134, RZ ;  /* 0x0000008600038210 */ /* 0x040fe80007f3e0ff */
[----:B------:R-:W-:Y:S01]  /*19e0*/  @!P0 LEA.HI.X.SX32 R5, R0, R145, 0x1, P1 ;  /* 0x0000009100058211 */ /* 0x000fe200008f0eff */
[----:B------:R-:W-:Y:S01]  /*19f0*/  IMAD.MOV R0, RZ, RZ, -R0 ;  /* 0x000000ffff007224 */ /* 0x000fe200078e0a00 */
[C---:B------:R-:W-:Y:S03]  /*1a00*/  @!P0 LEA R2, P1, R3.reuse, c[0x0][0x2a0], 0x2 ;  /* 0x0000a80003028a11 */ /* 0x040fe600078210ff */
[----:B------:R-:W-:Y:S01]  /*1a10*/  IMAD R97, R0, c[0x0][0x2b8], R4 ;  /* 0x0000ae0000617a24 */ /* 0x000fe200078e0204 */
[----:B------:R-:W-:Y:S04]  /*1a20*/  @!P0 LEA.HI.X R3, R3, c[0x0][0x2a4], R5, 0x2, P1 ;  /* 0x0000a90003038a11 */ /* 0x000fe800008f1405 */
[----:B------:R-:W-:Y:S01]  /*1a30*/  SHF.R.S32.HI R116, RZ, 0x1f, R97 ;  /* 0x0000001fff747819 */ /* 0x000fe20000011461 */
[----:B------:R1:W2:Y:S04]  /*1a40*/  @!P0 LDG.E R95, [R2.64] ;  /* 0x00000006025f8981 */ /* 0x0002a8000c1e1900 */
[----:B------:R-:W-:Y:S01]  /*1a50*/  IMAD R0, R116, c[0x0][0x1e0], RZ ;  /* 0x0000780074007a24 */ /* 0x000fe200078e02ff */
[----:B------:R-:W-:Y:S03]  /*1a60*/  BAR.SYNC.DEFER_BLOCKING 0x0 ;  /* 0x0000000000007b1d */ /* 0x000fe60000010000 */
[C---:B------:R-:W-:Y:S02]  /*1a70*/  IMAD R0, R97.reuse, c[0x0][0x1e4], R0 ;  /* 0x0000790061007a24 */ /* 0x040fe400078e0200 */
[----:B-1----:R-:W-:Y:S04]  /*1a80*/  IMAD.WIDE.U32 R2, R97, c[0x0][0x1e0], RZ ;  /* 0x0000780061027a25 */ /* 0x002fe800078e00ff */
[----:B------:R-:W-:Y:S01]  /*1a90*/  IMAD.IADD R3, R3, 0x1, R0 ;  /* 0x0000000103037824 */ /* 0x000fe200078e0200 */
[----:B--2---:R-:W-:Y:S03]  /*1aa0*/  SHF.R.S32.HI R117, RZ, 0x1f, R95 ;  /* 0x0000001fff757819 */ /* 0x004fe6000001145f */
[----:B------:R-:W-:Y:S04]  /*1ab0*/  IMAD.WIDE.U32 R2, R95, c[0x0][0x1f0], R2 ;  /* 0x00007c005f027a25 */ /* 0x000fe800078e0002 */
[----:B------:R-:W-:Y:S01]  /*1ac0*/  IMAD R4, R117, c[0x0][0x1f0], RZ ;  /* 0x00007c0075047a24 */ /* 0x000fe200078e02ff */
[----:B------:R-:W-:Y:S03]  /*1ad0*/  IADD3 R0, P0, R184, R2, RZ ;  /* 0x00000002b8007210 */ /* 0x000fe60007f1e0ff */
[----:B------:R-:W-:Y:S05]  /*1ae0*/  IMAD R4, R95, c[0x0][0x1f4], R4 ;  /* 0x00007d005f047a24 */ /* 0x000fea00078e0204 */
[----:B------:R-:W-:Y:S02]  /*1af0*/  IADD3.X R2, R148, R3, R4, P0, !PT ;  /* 0x0000000394027210 */ /* 0x000fe400007fe404 */
[C---:B----4-:R-:W-:Y:S04]  /*1b00*/  LEA R89, P0, R0.reuse, c[0x0][0x1c8], 0x1 ;  /* 0x0000720000597a11 */ /* 0x050fe800078008ff */
        /* <DEDUP_REMOVED lines=9> */
[----:B------:R-:W-:Y:S01]  /*1ba0*/  IADD3 R2, -R98, R187, RZ ;  /* 0x000000bb62027210 */ /* 0x000fe20007ffe1ff */
        /* <DEDUP_REMOVED lines=33> */
.L_x_1850:
[----:B------:R-:W-:Y:S05]  /*1dc0*/  BSYNC B0 ;  /* 0x0000000000007941 */ /* 0x000fea0003800000 */
.L_x_1849:
        /* <DEDUP_REMOVED lines=38> */
.L_x_1852:
[----:B------:R-:W-:Y:S05]  /*2030*/  BSYNC B0 ;  /* 0x0000000000007941 */ /* 0x000fea0003800000 */
.L_x_1851:
        /* <DEDUP_REMOVED lines=40> */
.L_x_1854:
[----:B------:R-:W-:Y:S05]  /*22c0*/  BSYNC B0 ;  /* 0x0000000000007941 */ /* 0x000fea0003800000 */
.L_x_1853:
        /* <DEDUP_REMOVED lines=38> */
.L_x_1856:
[----:B------:R-:W-:Y:S05]  /*2530*/  BSYNC B0 ;  /* 0x0000000000007941 */ /* 0x000fea0003800000 */
.L_x_1855:
        /* <DEDUP_REMOVED lines=72> */
.L_x_1860:
[----:B------:R-:W-:Y:S05]  /*29c0*/  BSYNC B0 ;  /* 0x0000000000007941 */ /* 0x000fea0003800000 */
.L_x_1859:
        /* <DEDUP_REMOVED lines=57> */
.L_x_1858:
[----:B------:R-:W-:Y:S05]  /*2d60*/  BSYNC B1 ;  /* 0x0000000000017941 */ /* 0x000fea0003800000 */
.L_x_1857:
        /* <DEDUP_REMOVED lines=60> */
.L_x_1864:
[----:B------:R-:W-:Y:S05]  /*3130*/  BSYNC B0 ;  /* 0x0000000000007941 */ /* 0x000fea0003800000 */
.L_x_1863:
        /* <DEDUP_REMOVED lines=57> */
.L_x_1862:
[----:B------:R-:W-:Y:S05]  /*34d0*/  BSYNC B1 ;  /* 0x0000000000017941 */ /* 0x000fea0003800000 */
.L_x_1861:
        /* <DEDUP_REMOVED lines=60> */
.L_x_1868:
[----:B------:R-:W-:Y:S05]  /*38a0*/  BSYNC B0 ;  /* 0x0000000000007941 */ /* 0x000fea0003800000 */
.L_x_1867:
        /* <DEDUP_REMOVED lines=57> */
.L_x_1866:
[----:B------:R-:W-:Y:S05]  /*3c40*/  BSYNC B1 ;  /* 0x0000000000017941 */ /* 0x000fea0003800000 */
.L_x_1865:
        /* <DEDUP_REMOVED lines=59> */
.L_x_1871:
[----:B------:R-:W-:Y:S05]  /*4000*/  BSYNC B0 ;  /* 0x0000000000007941 */ /* 0x000fea0003800000 */
.L_x_1870:
        /* <DEDUP_REMOVED lines=58> */
.L_x_1848:
        /* <DEDUP_REMOVED lines=235> */
.L_x_1873:
[----:B------:R-:W-:Y:S05]  /*5260*/  BSYNC B0 ;  /* 0x0000000000007941 */ /* 0x000fea0003800000 */
.L_x_1872:
        /* <DEDUP_REMOVED lines=122> */
.L_x_1875:
[----:B------:R-:W-:Y:S05]  /*5a10*/  BSYNC B0 ;  /* 0x0000000000007941 */ /* 0x000fea0003800000 */
.L_x_1874:
        /* <DEDUP_REMOVED lines=122> */
.L_x_1877:
[----:B------:R-:W-:Y:S05]  /*61c0*/  BSYNC B0 ;  /* 0x0000000000007941 */ /* 0x000fea0003800000 */
.L_x_1876:
        /* <DEDUP_REMOVED lines=124> */
.L_x_1847:
[----:B------:R1:W2:Y:S01]  /*6990*/  SHFL.IDX PT, R3, R88, RZ, 0x181f ;  /* 0x00181fff58037589 */ /* 0x0002a200000e0000 */
[----:B------:R-:W-:Y:S01]  /*69a0*/  IMAD.IADD R0, R187, 0x1, -R98 ;  /* 0x00000001bb007824 */ /* 0x000fe200078e0a62 */
[----:B------:R-:W-:Y:S02]  /*69b0*/  BSSY B0, `(.L_x_1878) ;  /* 0x0000011000007945 */ /* 0x000fe40003800000 */
[----:B------:R1:W3:Y:S02]  /*69c0*/  SHFL.IDX PT, R2, R89, RZ, 0x181f ;  /* 0x00181fff59027589 */ /* 0x0002e400000e0000 */
        /* <DEDUP_REMOVED lines=15> */
.L_x_1879:
[----:B-123--:R-:W-:Y:S05]  /*6ac0*/  BSYNC B0 ;  /* 0x0000000000007941 */ /* 0x00efea0003800000 */
.L_x_1878:
        /* <DEDUP_REMOVED lines=15> */
.L_x_1881:
[----:B------:R-:W-:Y:S05]  /*6bc0*/  BSYNC B0 ;  /* 0x0000000000007941 */ /* 0x000fea0003800000 */
.L_x_1880:
        /* <DEDUP_REMOVED lines=15> */
.L_x_1883:
[----:B------:R-:W-:Y:S05]  /*6cc0*/  BSYNC B0 ;  /* 0x0000000000007941 */ /* 0x000fea0003800000 */
.L_x_1882:
        /* <DEDUP_REMOVED lines=14> */
.L_x_1869:
[----:B------:R-:W-:Y:S05]  /*6db0*/  BSYNC B2 ;  /* 0x0000000000027941 */ /* 0x000fea0003800000 */
.L_x_1846:
[----:B-1----:R-:W-:Y:S01]  /*6dc0*/  IMAD.IADD R0, R146, 0x1, -R98 ;  /* 0x0000000192007824 */ /* 0x002fe200078e0a62 */
[----:B--23--:R-:W-:Y:S01]  /*6dd0*/  LEA R2, P0, R91, R118, 0x6 ;  /* 0x000000765b027211 */ /* 0x00cfe200078030ff */
        /* <DEDUP_REMOVED lines=43> */
[----:B------:R-:W-:Y:S01]  /*7090*/  @P0 IMAD.WIDE.U32 R2, R13, c[0x0][0x258], R2 ;  /* 0x000096000d020a25 */ /* 0x000fe200078e0002 */
[----:B------:R-:W-:Y:S04]  /*70a0*/  IADD3 R13, -R96, R90, RZ ;  /* 0x0000005a600d7210 */ /* 0x000fe80007ffe1ff */
        /* <DEDUP_REMOVED lines=20> */
[----:B------:R-:W-:Y:S03]  /*71f0*/  IADD3 R0, P0, R182, R2, RZ ;  /* 0x00000002b6007210 */ /* 0x000fe60007f1e0ff */
[----:B------:R-:W0:Y:S01]  /*7200*/  LDGDEPBAR ;  /* 0x00000000000079af */ /* 0x000e220000000000 */
[----:B--2---:R-:W-:Y:S04]  /*7210*/  IMAD R4, R117, c[0x0][0x218], RZ ;  /* 0x0000860075047a24 */ /* 0x004fe800078e02ff */
[----:B------:R-:W-:Y:S05]  /*7220*/  IMAD R4, R95, c[0x0][0x21c], R4 ;  /* 0x000087005f047a24 */ /* 0x000fea00078e0204 */
[----:B------:R-:W-:Y:S01]  /*7230*/  IADD3.X R2, R147, R3, R4, P0, !PT ;  /* 0x0000000393027210 */ /* 0x000fe200007fe404 */
[----:B------:R-:W-:Y:S04]  /*7240*/  DEPBAR.LE SB0, 0x0 ;  /* 0x000080000000791a */ /* 0x000fe80000000000 */
[----:B------:R-:W-:Y:S01]  /*7250*/  BAR.SYNC.DEFER_BLOCKING 0x0 ;  /* 0x0000000000007b1d */ /* 0x000fe20000010000 */
[C---:B------:R-:W-:Y:S04]  /*7260*/  LEA R14, P0, R0.reuse, c[0x0][0x1f8], 0x1 ;  /* 0x00007e00000e7a11 */ /* 0x040fe800078008ff */
[----:B------:R-:W-:Y:S02]  /*7270*/  LEA.HI.X R12, R0, c[0x0][0x1fc], R2, 0x1, P0 ;  /* 0x00007f00000c7a11 */ /* 0x000fe400000f0c02 */
        /* <DEDUP_REMOVED lines=14> */
.L_x_1885:
[----:B------:R-:W-:Y:S05]  /*7360*/  BSYNC B0 ;  /* 0x0000000000007941 */ /* 0x000fea0003800000 */
.L_x_1884:
        /* <DEDUP_REMOVED lines=15> */
.L_x_1887:
[----:B------:R-:W-:Y:S05]  /*7460*/  BSYNC B0 ;  /* 0x0000000000007941 */ /* 0x000fea0003800000 */
.L_x_1886:
        /* <DEDUP_REMOVED lines=15> */
.L_x_1889:
[----:B------:R-:W-:Y:S05]  /*7560*/  BSYNC B0 ;  /* 0x0000000000007941 */ /* 0x000fea0003800000 */
.L_x_1888:
[----:B---3--:R3:W2:Y:S01]  /*7570*/  SHFL.IDX PT, R0, R12, 0x3, 0x181f ;  /* 0x00781f000c007f89 */ /* 0x0086a200000e0000 */
[----:B------:R-:W-:Y:S01]  /*7580*/  ISETP.GE.AND P0, PT, R13, 0x31, PT ;  /* 0x000000310d00780c */ /* 0x000fe20003f06270 */
[----:B------:R-:W-:Y:S02]  /*7590*/  BSSY B0, `(.L_x_1890) ;  /* 0x000000d000007945 */ /* 0x000fe40003800000 */
[----:B-1----:R3:W1:Y:S10]  /*75a0*/  SHFL.IDX PT, R2, R14, 0x3, 0x181f ;  /* 0x00781f000e027f89 */ /* 0x00267400000e0000 */
[----:B------:R-:W-:-:S05]  /*75b0*/  @!P0 BRA `(.L_x_1891) ;  /* 0x000000a000008947 */ /* 0x000fca0003800000 */
[----:B------:R-:W5:Y:S01]  /*75c0*/  @!P5 LDS.128 R8, [R74+0x1900] ;  /* 0x001900004a08d984 */ /* 0x000f620000000c00 */
[C---:B-1----:R-:W-:Y:S04]  /*75d0*/  @!P5 LEA R4, P0, R20.reuse, R2, 0x1 ;  /* 0x000000021404d211 */ /* 0x042fe800078008ff */
[----:B--2---:R-:W-:Y:S02]  /*75e0*/  @!P5 LEA.HI.X R5, R20, R0, R21, 0x1, P0 ;  /* 0x000000001405d211 */ /* 0x004fe400000f0c15 */
[----:B------:R-:W-:Y:S11]  /*75f0*/  ISETP.GE.AND P0, PT, R92, c[0x0][0x1d4], PT ;  /* 0x000075005c007a0c */ /* 0x000ff60003f06270 */
[----:B------:R-:W-:Y:S02]  /*7600*/  @!UPT UIADD3 URZ, URZ, URZ, URZ ;  /* 0x0000003f3f3ff290 */ /* 0x000fe4000fffe03f */
[C---:B------:R-:W-:Y:S04]  /*7610*/  @!P0 LEA R2, P1, R82.reuse, R2, 0x1 ;  /* 0x0000000252028211 */ /* 0x040fe800078208ff */
[----:B------:R-:W-:Y:S01]  /*7620*/  @!P0 LEA.HI.X R3, R82, R0, R93, 0x1, P1 ;  /* 0x0000000052038211 */ /* 0x000fe200008f0c5d */
[----:B-----5:R-:W-:Y:S04]  /*7630*/  @!P5 ST.E.128 [R4.64], R8 ;  /* 0x000000080400d985 */ /* 0x020fe8000c101d06 */
[----:B------:R-:W1:Y:S04]  /*7640*/  @!P0 LDS.128 R4, [R74+0x3900] ;  /* 0x003900004a048984 */ /* 0x000e680000000c00 */
[----:B-1----:R1:W-:Y:S02]  /*7650*/  @!P0 ST.E.128 [R2.64], R4 ;  /* 0x0000000402008985 */ /* 0x0023e4000c101d06 */
.L_x_1891:
[----:B------:R-:W-:Y:S05]  /*7660*/  BSYNC B0 ;  /* 0x0000000000007941 */ /* 0x000fea0003800000 */
.L_x_1890:
[C---:B------:R-:W-:Y:S02]  /*7670*/  ISETP.GT.AND P0, PT, R91.reuse, R140, PT ;  /* 0x0000008c5b00720c */ /* 0x040fe40003f04270 */
[----:B------:R-:W-:Y:S11]  /*7680*/  IADD3 R91, R91, -0x1, RZ ;  /* 0xffffffff5b5b7810 */ /* 0x000ff60007ffe0ff */
[----:B-1----:R-:W-:Y:S01]  /*7690*/  @P0 SHF.R.S32.HI R2, RZ, 0x1f, R91 ;  /* 0x0000001fff020819 */ /* 0x002fe2000001145b */
        /* <DEDUP_REMOVED lines=8> */
[----:B---3--:R-:W-:Y:S03]  /*7720*/  @P0 IADD3 R14, P2, P1, R155, 0x80, R2 ;  /* 0x000000809b0e0810 */ /* 0x008fe6000795e002 */
        /* <DEDUP_REMOVED lines=24> */
[----:B------:R-:W2:Y:S04]  /*78b0*/  LDL R0, [R1+0x64] ;  /* 0x0000640001007983 */ /* 0x000ea80000100800 */
[----:B------:R-:W-:Y:S06]  /*78c0*/  BAR.SYNC.DEFER_BLOCKING 0x0 ;  /* 0x0000000000007b1d */ /* 0x000fec0000010000 */
[----:B--2---:R2:W-:Y:S02]  /*78d0*/  STL [R1+0xc4], R0 ;  /* 0x0000c40001007387 */ /* 0x0045e40000100800 */
[----:B--2---:R-:W-:-:S04]  /*78e0*/  IADD3 R0, R0, 0x3f, RZ ;  /* 0x0000003f00007810 */ /* 0x004fc80007ffe0ff */
[----:B-1----:R-:W-:-:S04]  /*78f0*/  SHF.R.S32.HI R2, RZ, 0x1f, R0 ;  /* 0x0000001fff027819 */ /* 0x002fc80000011400 */
[----:B------:R-:W-:-:S04]  /*7900*/  LEA.HI R0, R2, R0, RZ, 0x6 ;  /* 0x0000000002007211 */ /* 0x000fc800078f30ff */
[----:B------:R-:W-:Y:S02]  /*7910*/  SHF.R.S32.HI R3, RZ, 0x6, R0 ;  /* 0x00000006ff037819 */ /* 0x000fe40000011400 */
.L_x_1845:
[----:B-1----:R-:W2:Y:S04]  /*7920*/  LDL R6, [R1+0xc4] ;  /* 0x0000c40001067983 */ /* 0x002ea80000100800 */
[----:B------:R-:W3:Y:S04]  /*7930*/  LDL R11, [R1+0x58] ;  /* 0x00005800010b7983 */ /* 0x000ee80000100800 */
[----:B------:R-:W1:Y:S01]  /*7940*/  S2R R5, SR_CTAID.X ;  /* 0x0000000000057919 */ /* 0x000e620000002500 */
[----:B------:R-:W-:-:S03]  /*7950*/  IMAD.MOV.U32 R0, RZ, RZ, c[0x0][0x2c4] ;  /* 0x0000b100ff007624 */ /* 0x000fc600078e00ff */
[----:B------:R-:W5:Y:S02]  /*7960*/  S2R R4, SR_TID.X ;  /* 0x0000000000047919 */ /* 0x000f640000002100 */
[----:B------:R-:W-:Y:S02]  /*7970*/  ISETP.NE.AND P2, PT, R0, 0x1, PT ;  /* 0x000000010000780c */ /* 0x000fe40003f45270 */
[----:B-1----:R-:W-:-:S11]  /*7980*/  LEA R0, R5, 0x7f, 0x7 ;  /* 0x0000007f05007811 */ /* 0x002fd600078e38ff */
[----:B------:R-:W-:-:S05]  /*7990*/  @P2 IMAD.HI.U32 R2, R0, c[0x0][0x2c8], RZ ;  /* 0x0000b20000022a27 */ /* 0x000fca00078e00ff */
[----:B------:R-:W-:Y:S01]  /*79a0*/  @P2 SHF.R.U32.HI R0, RZ, c[0x0][0x2cc], R2 ;  /* 0x0000b300ff002a19 */ /* 0x000fe20000011602 */
[----:B-----5:R1:W-:Y:S01]  /*79b0*/  STL.64 [R1], R4 ;  /* 0x0000000401007387 */ /* 0x0203e20000100a00 */
[----:B------:R-:W-:Y:S01]  /*79c0*/  PLOP3.LUT P0, PT, PT, PT, PT, 0x80, 0x0 ;  /* 0x000000000000781c */ /* 0x000fe20003f0f070 */
[----:B------:R-:W-:Y:S01]  /*79d0*/  CS2R R14, SRZ ;  /* 0x00000000000e7805 */ /* 0x000fe2000001ff00 */
[----:B------:R-:W-:Y:S01]  /*79e0*/  MOV R126, RZ ;  /* 0x000000ff007e7202 */ /* 0x000fe20000000f00 */
[----:B------:R-:W-:Y:S01]  /*79f0*/  IMAD.MOV.U32 R124, RZ, RZ, RZ ;  /* 0x000000ffff7c7224 */ /* 0x000fe200078e00ff */
[----:B------:R-:W-:Y:S01]  /*7a00*/  CS2R R130, SRZ ;  /* 0x0000000000827805 */ /* 0x000fe2000001ff00 */
[----:B------:R-:W-:Y:S01]  /*7a10*/  IMAD.MOV.U32 R10, RZ, RZ, RZ ;  /* 0x000000ffff0a7224 */ /* 0x000fe200078e00ff */
[----:B------:R-:W-:Y:S01]  /*7a20*/  MOV R128, RZ ;  /* 0x000000ff00807202 */ /* 0x000fe20000000f00 */
[----:B------:R-:W-:Y:S01]  /*7a30*/  CS2R R16, SRZ ;  /* 0x0000000000107805 */ /* 0x000fe2000001ff00 */
[----:B------:R-:W-:Y:S01]  /*7a40*/  IMAD.MOV.U32 R122, RZ, RZ, RZ ;  /* 0x000000ffff7a7224 */ /* 0x000fe200078e00ff */
[----:B------:R-:W-:Y:S01]  /*7a50*/  CS2R R120, SRZ ;  /* 0x0000000000787805 */ /* 0x000fe2000001ff00 */
[----:B------:R-:W-:Y:S01]  /*7a60*/  CS2R R12, SRZ ;  /* 0x00000000000c7805 */ /* 0x000fe2000001ff00 */
[----:B------:R-:W-:Y:S01]  /*7a70*/  IMAD.MOV.U32 R118, RZ, RZ, RZ ;  /* 0x000000ffff767224 */ /* 0x000fe200078e00ff */
[----:B------:R-:W-:Y:S01]  /*7a80*/  MOV R116, RZ ;  /* 0x000000ff00747202 */ /* 0x000fe20000000f00 */
[----:B------:R-:W-:Y:S01]  /*7a90*/  IMAD.MOV.U32 R110, RZ, RZ, RZ ;  /* 0x000000ffff6e7224 */ /* 0x000fe200078e00ff */
[----:B----4-:R-:W-:Y:S01]  /*7aa0*/  CS2R R18, SRZ ;  /* 0x0000000000127805 */ /* 0x010fe2000001ff00 */
[----:B------:R-:W-:Y:S01]  /*7ab0*/  IMAD.MOV.U32 R108, RZ, RZ, RZ ;  /* 0x000000ffff6c7224 */ /* 0x000fe200078e00ff */
[----:B------:R-:W-:Y:S01]  /*7ac0*/  MOV R114, RZ ;  /* 0x000000ff00727202 */ /* 0x000fe20000000f00 */
[----:B------:R-:W-:Y:S01]  /*7ad0*/  IMAD.MOV.U32 R20, RZ, RZ, RZ ;  /* 0x000000ffff147224 */ /* 0x000fe200078e00ff */
[----:B------:R-:W-:Y:S01]  /*7ae0*/  CS2R R106, SRZ ;  /* 0x00000000006a7805 */ /* 0x000fe2000001ff00 */
[----:B------:R-:W-:Y:S01]  /*7af0*/  IMAD.MOV.U32 R112, RZ, RZ, RZ ;  /* 0x000000ffff707224 */ /* 0x000fe200078e00ff */
[----:B------:R-:W-:Y:S01]  /*7b00*/  CS2R R22, SRZ ;  /* 0x0000000000167805 */ /* 0x000fe2000001ff00 */
[----:B------:R-:W-:Y:S01]  /*7b10*/  MOV R104, RZ ;  /* 0x000000ff00687202 */ /* 0x000fe20000000f00 */
[----:B------:R-:W-:Y:S01]  /*7b20*/  IMAD.MOV.U32 R102, RZ, RZ, RZ ;  /* 0x000000ffff667224 */ /* 0x000fe200078e00ff */
        /* <DEDUP_REMOVED lines=66> */
[----:B------:R-:W-:Y:S01]  /*7f50*/  IMAD.MOV.U32 R59, RZ, RZ, RZ ;  /* 0x000000ffff3b7224 */ /* 0x000fe200078e00ff */
[----:B------:R-:W-:Y:S01]  /*7f60*/  MOV R62, RZ ;  /* 0x000000ff003e7202 */ /* 0x000fe20000000f00 */
[----:B------:R-:W-:Y:S01]  /*7f70*/  CS2R R60, SRZ ;  /* 0x00000000003c7805 */ /* 0x000fe2000001ff00 */
[----:B--2---:R-:W-:-:S05]  /*7f80*/  IADD3 R0, R0, 0x40, R6 ;  /* 0x0000004000007810 */ /* 0x004fca0007ffe006 */
[----:B---3--:R-:W-:-:S05]  /*7f90*/  IMAD.IADD R0, R0, 0x1, -R11 ;  /* 0x0000000100007824 */ /* 0x008fca00078e0a0b */
[----:B------:R-:W-:-:S04]  /*7fa0*/  SHF.R.S32.HI R2, RZ, 0x1f, R0 ;  /* 0x0000001fff027819 */ /* 0x000fc80000011400 */
[----:B------:R-:W-:-:S04]  /*7fb0*/  LEA.HI R0, R2, R0, RZ, 0x6 ;  /* 0x0000000002007211 */ /* 0x000fc800078f30ff */
[----:B------:R-:W-:-:S04]  /*7fc0*/  SHF.R.S32.HI R0, RZ, 0x6, R0 ;  /* 0x00000006ff007819 */ /* 0x000fc80000011400 */
[----:B------:R-:W-:-:S05]  /*7fd0*/  IMNMX R0, R0, R3, PT ;  /* 0x0000000300007217 */ /* 0x000fca0003800200 */
[----:B------:R1:W-:Y:S01]  /*7fe0*/  STL [R1+0xe8], R0 ;  /* 0x0000e80001007387 */ /* 0x0003e20000100800 */
[----:B------:R-:W-:-:S13]  /*7ff0*/  ISETP.GE.AND P1, PT, R0, 0x1, PT ;  /* 0x000000010000780c */ /* 0x000fda0003f26270 */
[----:B------:R-:W-:Y:S05]  /*8000*/  @!P1 BRA `(.L_x_1893) ;  /* 0x0001159000009947 */ /* 0x000fea0003800000 */
[----:B------:R-:W2:Y:S04]  /*8010*/  LDL R57, [R1+0x108] ;  /* 0x0001080001397983 */ /* 0x000ea80000100800 */
[----:B-1----:R-:W3:Y:S01]  /*8020*/  LDL R0, [R1+0x4c] ;  /* 0x00004c0001007983 */ /* 0x002ee20000100800 */
[----:B------:R-:W-:Y:S01]  /*8030*/  ISETP.NE.U32.AND P5, PT, RZ, c[0x0][0x340], PT ;  /* 0x0000d000ff007a0c */ /* 0x000fe20003fa5070 */
[----:B------:R-:W-:Y:S02]  /*8040*/  ULDC.64 UR4, c[0x0][0x18] ;  /* 0x0000060000047ab9 */ /* 0x000fe40000000a00 */
[----:B------:R-:W1:Y:S01]  /*8050*/  S2R R58, SR_TID.X ;  /* 0x00000000003a7919 */ /* 0x000e620000002100 */
[----:B------:R-:W-:-:S13]  /*8060*/  ISETP.NE.AND.EX P5, PT, RZ, c[0x0][0x344], PT, P5 ;  /* 0x0000d100ff007a0c */ /* 0x000fda0003fa5350 */
[----:B------:R-:W-:Y:S01]  /*8070*/  @P5 IMAD.MOV.U32 R2, RZ, RZ, 0x4 ;  /* 0x00000004ff025424 */ /* 0x000fe200078e00ff */
[----:B------:R-:W4:Y:S04]  /*8080*/  S2R R6, SR_CTAID.Y ;  /* 0x0000000000067919 */ /* 0x000f280000002600 */
[----:B------:R-:W2:Y:S01]  /*8090*/  S2R R8, SR_CTAID.Y ;  /* 0x0000000000087919 */ /* 0x000ea20000002600 */
[----:B-1----:R-:W-:Y:S02]  /*80a0*/  SHF.R.S32.HI R27, RZ, 0x1f, R58 ;  /* 0x0000001fff1b7819 */ /* 0x002fe4000001143a */
[----:B----4-:R-:W-:-:S05]  /*80b0*/  SHF.R.S32.HI R6, RZ, 0x1f, R6 ;  /* 0x0000001fff067819 */ /* 0x010fca0000011406 */
[----:B------:R-:W-:Y:S02]  /*80c0*/  IMAD R7, R6, c[0x0][0x1b8], RZ ;  /* 0x00006e0006077a24 */ /* 0x000fe400078e02ff */
[----:B------:R-:W1:Y:S01]  /*80d0*/  S2R R6, SR_CTAID.X ;  /* 0x0000000000067919 */ /* 0x000e620000002500 */
[----:B------:R-:W-:-:S04]  /*80e0*/  LEA.HI R5, R27, R58, RZ, 0x3 ;  /* 0x0000003a1b057211 */ /* 0x000fc800078f18ff */
[----:B------:R-:W-:Y:S01]  /*80f0*/  SHF.R.S32.HI R24, RZ, 0x3, R5 ;  /* 0x00000003ff187819 */ /* 0x000fe20000011405 */
[----:B--2---:R-:W-:-:S05]  /*8100*/  @P5 IMAD.WIDE R2, R57, R2, c[0x0][0x340] ;  /* 0x0000d00039025625 */ /* 0x004fca00078e0202 */
[----:B------:R3:W5:Y:S01]  /*8110*/  @P5 LDG.E R19, [R2.64] ;  /* 0x0000000602135981 */ /* 0x000762000c1e1900 */
[----:B------:R-:W-:Y:S01]  /*8120*/  ISETP.NE.U32.AND P0, PT, RZ, c[0x0][0x348], PT ;  /* 0x0000d200ff007a0c */ /* 0x000fe20003f05070 */
[----:B------:R-:W-:Y:S01]  /*8130*/  IMAD R7, R8, c[0x0][0x1bc], R7 ;  /* 0x00006f0008077a24 */ /* 0x000fe200078e0207 */
[----:B------:R-:W-:Y:S01]  /*8140*/  UIADD3 UR4, UP0, UR4, 0x8100, URZ ;  /* 0x0000810004047890 */ /* 0x000fe2000ff1e03f */
[----:B------:R-:W-:Y:S01]  /*8150*/  LEA.HI R23, R27, R58, RZ, 0x4 ;  /* 0x0000003a1b177211 */ /* 0x000fe200078f20ff */
[----:B------:R-:W-:Y:S01]  /*8160*/  STL [R1+0x10], R11 ;  /* 0x0000100b01007387 */ /* 0x000fe20000100800 */
[----:B------:R-:W-:Y:S01]  /*8170*/  ISETP.NE.AND.EX P0, PT, RZ, c[0x0][0x34c], PT, P0 ;  /* 0x0000d300ff007a0c */ /* 0x000fe20003f05300 */
[----:B------:R-:W-:Y:S01]  /*8180*/  UIADD3.X UR5, URZ, UR5, URZ, UP0, !UPT ;  /* 0x000000053f057290 */ /* 0x000fe200087fe43f */
[----:B---3--:R-:W-:-:S05]  /*8190*/  SHF.R.S32.HI R2, RZ, 0x1f, R0 ;  /* 0x0000001fff027819 */ /* 0x008fca0000011400 */
[----:B------:R-:W-:-:S04]  /*81a0*/  IMAD R2, R2, c[0x0][0x178], RZ ;  /* 0x00005e0002027a24 */ /* 0x000fc800078e02ff */
[C---:B------:R-:W-:Y:S02]  /*81b0*/  IMAD R4, R0.reuse, c[0x0][0x17c], R2 ;  /* 0x00005f0000047a24 */ /* 0x040fe400078e0202 */
[----:B------:R-:W-:Y:S01]  /*81c0*/  IMAD.WIDE.U32 R2, R0, c[0x0][0x178], RZ ;  /* 0x00005e0000027a25 */ /* 0x000fe200078e00ff */
[----:B------:R-:W-:-:S03]  /*81d0*/  LOP3.LUT R0, R5, 0xfffffff8, RZ, 0xc0, !PT ;  /* 0xfffffff805007812 */ /* 0x000fc600078ec0ff */
[----:B------:R-:W-:Y:S02]  /*81e0*/  IMAD.IADD R3, R3, 0x1, R4 ;  /* 0x0000000103037824 */ /* 0x000fe400078e0204 */
[----:B------:R-:W-:Y:S01]  /*81f0*/  IMAD.IADD R21, R58, 0x1, -R0 ;  /* 0x000000013a157824 */ /* 0x000fe200078e0a00 */
[----:B------:R-:W-:Y:S01]  /*8200*/  SHF.R.S32.HI R0, RZ, 0x1f, R57 ;  /* 0x0000001fff007819 */ /* 0x000fe20000011439 */
[----:B------:R-:W-:-:S03]  /*8210*/  IMAD.WIDE.U32 R2, R8, c[0x0][0x1b8], R2 ;  /* 0x00006e0008027a25 */ /* 0x000fc600078e0002 */
[----:B------:R-:W-:Y:S01]  /*8220*/  SEL R5, R0, RZ, !P0 ;  /* 0x000000ff00057207 */ /* 0x000fe20004000000 */
[C---:B------:R-:W-:Y:S01]  /*8230*/  IMAD R4, R21.reuse, 0x10, R24 ;  /* 0x0000001015047824 */ /* 0x040fe200078e0218 */
[----:B------:R-:W-:Y:S01]  /*8240*/  SHF.L.U32 R12, R21, 0x3, RZ ;  /* 0x00000003150c7819 */ /* 0x000fe200000006ff */
[----:B------:R-:W-:Y:S02]  /*8250*/  IMAD.IADD R3, R3, 0x1, R7 ;  /* 0x0000000103037824 */ /* 0x000fe400078e0207 */
[----:B-1----:R-:W-:Y:S01]  /*8260*/  IMAD R6, R6, 0x80, R4 ;  /* 0x0000008006067824 */ /* 0x002fe200078e0204 */
[----:B------:R-:W-:Y:S01]  /*8270*/  SEL R4, R57, RZ, !P0 ;  /* 0x000000ff39047207 */ /* 0x000fe20004000000 */
[----:B------:R-:W-:Y:S01]  /*8280*/  IMAD R5, R5, c[0x0][0x1c0], RZ ;  /* 0x0000700005057a24 */ /* 0x000fe200078e02ff */
[----:B------:R-:W-:Y:S01]  /*8290*/  IADD3 R14, R12, 0x40, RZ ;  /* 0x000000400c0e7810 */ /* 0x000fe20007ffe0ff */
[----:B------:R-:W-:Y:S01]  /*82a0*/  @P2 IMAD.HI.U32 R8, R6, c[0x0][0x2c8], RZ ;  /* 0x0000b20006082a27 */ /* 0x000fe200078e00ff */
[----:B------:R-:W-:-:S02]  /*82b0*/  ISETP.GE.AND P3, PT, R12, c[0x0][0x198], PT ;  /* 0x000066000c007a0c */ /* 0x000fc40003f66270 */
[----:B------:R-:W-:Y:S01]  /*82c0*/  ISETP.GE.AND P4, PT, R14, c[0x0][0x198], PT ;  /* 0x000066000e007a0c */ /* 0x000fe20003f86270 */
[----:B------:R-:W-:Y:S01]  /*82d0*/  IMAD.MOV.U32 R0, RZ, RZ, R6 ;  /* 0x000000ffff007224 */ /* 0x000fe200078e0006 */
[----:B------:R-:W-:Y:S01]  /*82e0*/  @P2 SHF.R.U32.HI R0, RZ, c[0x0][0x2cc], R8 ;  /* 0x0000b300ff002a19 */ /* 0x000fe20000011608 */
[C---:B------:R-:W-:Y:S01]  /*82f0*/  IMAD R5, R4.reuse, c[0x0][0x1c4], R5 ;  /* 0x0000710004057a24 */ /* 0x040fe200078e0205 */
[----:B------:R-:W-:Y:S01]  /*8300*/  LOP3.LUT R8, R23, 0xfffffff0, RZ, 0xc0, !PT ;  /* 0xfffffff017087812 */ /* 0x000fe200078ec0ff */
[----:B------:R-:W-:Y:S01]  /*8310*/  IMAD.WIDE.U32 R2, R4, c[0x0][0x1c0], R2 ;  /* 0x0000700004027a25 */ /* 0x000fe200078e0002 */
[----:B------:R-:W-:-:S03]  /*8320*/  IADD3 R4, -R0, RZ, RZ ;  /* 0x000000ff00047210 */ /* 0x000fc60007ffe1ff */
[----:B------:R-:W-:Y:S02]  /*8330*/  IMAD.IADD R3, R3, 0x1, R5 ;  /* 0x0000000103037824 */ /* 0x000fe400078e0205 */
[----:B------:R-:W-:Y:S01]  /*8340*/  IMAD R9, R4, c[0x0][0x2c4], R6 ;  /* 0x0000b10004097a24 */ /* 0x000fe200078e0206 */
[----:B------:R-:W-:Y:S01]  /*8350*/  SHF.R.S32.HI R6, RZ, 0x1f, R0 ;  /* 0x0000001fff067819 */ /* 0x000fe20000011400 */
[----:B------:R-:W-:Y:S02]  /*8360*/  IMAD.U32 R4, RZ, RZ, UR4 ;  /* 0x00000004ff047e24 */ /* 0x000fe4000f8e00ff */
[----:B------:R-:W-:Y:S02]  /*8370*/  IMAD.U32 R5, RZ, RZ, UR5 ;  /* 0x00000005ff057e24 */ /* 0x000fe4000f8e00ff */
[----:B------:R-:W-:Y:S02]  /*8380*/  IMAD R6, R6, c[0x0][0x1b0], RZ ;  /* 0x00006c0006067a24 */ /* 0x000fe400078e02ff */
[----:B------:R-:W-:Y:S01]  /*8390*/  IMAD.SHL.U32 R7, R24, 0x40, RZ ;  /* 0x0000004018077824 */ /* 0x000fe200078e00ff */
[----:B------:R1:W-:Y:S01]  /*83a0*/  STL.64 [R1+0x8], R4 ;  /* 0x0000080401007387 */ /* 0x0003e20000100a00 */
[----:B------:R-:W-:-:S02]  /*83b0*/  IMAD R10, R0, c[0x0][0x1b4], R6 ;  /* 0x00006d00000a7a24 */ /* 0x000fc400078e0206 */
[----:B------:R-:W-:Y:S02]  /*83c0*/  IMAD.IADD R6, R58, 0x1, -R8 ;  /* 0x000000013a067824 */ /* 0x000fe400078e0a08 */
[----:B------:R-:W-:Y:S01]  /*83d0*/  IMAD.WIDE.U32 R2, R0, c[0x0][0x1b0], R2 ;  /* 0x00006c0000027a25 */ /* 0x000fe200078e0002 */
[----:B------:R-:W-:-:S03]  /*83e0*/  LOP3.LUT R0, R7, 0x1c0, RZ, 0xc0, !PT ;  /* 0x000001c007007812 */ /* 0x000fc600078ec0ff */
[----:B------:R-:W-:Y:S01]  /*83f0*/  IMAD.IADD R3, R3, 0x1, R10 ;  /* 0x0000000103037824 */ /* 0x000fe200078e020a */
[----:B------:R-:W-:Y:S02]  /*8400*/  SHF.R.U32.HI R8, RZ, 0x3, R0 ;  /* 0x00000003ff087819 */ /* 0x000fe40000011600 */
[----:B------:R-:W-:Y:S01]  /*8410*/  LOP3.LUT R7, R0, 0x38, R12, 0xf8, !PT ;  /* 0x0000003800077812 */ /* 0x000fe200078ef80c */
[----:B------:R-:W-:Y:S01]  /*8420*/  IMAD.WIDE.U32 R2, R9, c[0x0][0x1a8], R2 ;  /* 0x00006a0009027a25 */ /* 0x000fe200078e0002 */
[----:B------:R-:W-:Y:S02]  /*8430*/  SHF.R.S32.HI R0, RZ, 0x1f, R9 ;  /* 0x0000001fff007819 */ /* 0x000fe40000011409 */
[----:B------:R-:W-:Y:S02]  /*8440*/  LOP3.LUT R7, R7, R8, RZ, 0x3c, !PT ;  /* 0x0000000807077212 */ /* 0x000fe400078e3cff */
[----:B------:R-:W-:Y:S01]  /*8450*/  LEA R10, P0, R2, c[0x0][0x160], 0x1 ;  /* 0x00005800020a7a11 */ /* 0x000fe200078008ff */
[----:B------:R-:W-:-:S04]  /*8460*/  IMAD R0, R0, c[0x0][0x1a8], RZ ;  /* 0x00006a0000007a24 */ /* 0x000fc800078e02ff */
[----:B------:R-:W-:Y:S01]  /*8470*/  IMAD R0, R9, c[0x0][0x1ac], R0 ;  /* 0x00006b0009007a24 */ /* 0x000fe200078e0200 */
[----:B-1----:R-:W-:Y:S02]  /*8480*/  SHF.R.S32.HI R5, RZ, 0x1f, R6 ;  /* 0x0000001fff057819 */ /* 0x002fe40000011406 */
[----:B------:R-:W-:Y:S02]  /*8490*/  LEA.HI R4, R27, R58, RZ, 0x6 ;  /* 0x0000003a1b047211 */ /* 0x000fe400078f30ff */
[----:B------:R-:W-:Y:S02]  /*84a0*/  LEA.HI R22, R5, R6, RZ, 0x3 ;  /* 0x0000000605167211 */ /* 0x000fe400078f18ff */
[----:B------:R-:W-:Y:S01]  /*84b0*/  IADD3 R0, R3, R0, RZ ;  /* 0x0000000003007210 */ /* 0x000fe20007ffe0ff */
[----:B------:R-:W-:Y:S01]  /*84c0*/  IMAD.SHL.U32 R4, R4, 0x8, RZ ;  /* 0x0000000804047824 */ /* 0x000fe200078e00ff */
[----:B------:R-:W-:-:S04]  /*84d0*/  LOP3.LUT R5, R22, 0xfffffff8, RZ, 0xc0, !PT ;  /* 0xfffffff816057812 */ /* 0x000fc800078ec0ff */
[----:B------:R-:W-:Y:S01]  /*84e0*/  LOP3.LUT R13, R7, 0xfffffe00, R4, 0xf8, !PT ;  /* 0xfffffe00070d7812 */ /* 0x000fe200078ef804 */
[----:B------:R-:W-:Y:S01]  /*84f0*/  IMAD.IADD R20, R6, 0x1, -R5 ;  /* 0x0000000106147824 */ /* 0x000fe200078e0a05 */
[----:B------:R-:W-:Y:S01]  /*8500*/  LEA.HI.X R5, R2, c[0x0][0x164], R0, 0x1, P0 ;  /* 0x0000590002057a11 */ /* 0x000fe200000f0c00 */
[----:B------:R-:W-:Y:S02]  /*8510*/  IMAD.MOV.U32 R7, RZ, RZ, 0x10 ;  /* 0x00000010ff077424 */ /* 0x000fe400078e00ff */
[----:B------:R-:W-:Y:S01]  /*8520*/  IMAD.MOV.U32 R6, RZ, RZ, 0x20 ;  /* 0x00000020ff067424 */ /* 0x000fe200078e00ff */
[----:B------:R-:W-:-:S05]  /*8530*/  R2P PR, R20, 0x6 ;  /* 0x0000000614007804 */ /* 0x000fca0000000000 */
[----:B------:R-:W-:Y:S02]  /*8540*/  SEL R7, R7, 0xfffffff0, !P1 ;  /* 0xfffffff007077807 */ /* 0x000fe40004800000 */
[----:B------:R-:W-:Y:S01]  /*8550*/  SEL R6, R6, 0xffffffe0, !P2 ;  /* 0xffffffe006067807 */ /* 0x000fe20005000000 */
[----:B------:R-:W-:Y:S01]  /*8560*/  @!P5 IMAD.MOV.U32 R19, RZ, RZ, R57 ;  /* 0x000000ffff13d224 */ /* 0x000fe200078e0039 */
[----:B------:R-:W-:Y:S05]  /*8570*/  BRA.DIV ~URZ, `(.L_x_1894) ;  /* 0x00013c527f007947 */ /* 0x000fea000b800000 */
[----:B------:R1:W2:Y:S02]  /*8580*/  SHFL.IDX PT, R0, R5, RZ, 0x181f ;  /* 0x00181fff05007589 */ /* 0x0002a400000e0000 */
.L_x_1995:
[----:B------:R-:W-:Y:S05]  /*8590*/  BRA.DIV ~URZ, `(.L_x_1895) ;  /* 0x00013ca27f007947 */ /* 0x000fea000b800000 */
[----:B------:R3:W4:Y:S02]  /*85a0*/  SHFL.IDX PT, R2, R10, RZ, 0x181f ;  /* 0x00181fff0a027589 */ /* 0x00072400000e0000 */
.L_x_1996:
[----:B------:R-:W1:Y:S01]  /*85b0*/  S2R R3, SR_CTAID.X ;  /* 0x0000000000037919 */ /* 0x000e620000002500 */
[----:B------:R-:W-:Y:S01]  /*85c0*/  IMAD R11, R11, c[0x0][0x2c4], RZ ;  /* 0x0000b1000b0b7a24 */ /* 0x000fe200078e02ff */
[----:B------:R-:W-:Y:S01]  /*85d0*/  BSSY B0, `(.L_x_1896) ;  /* 0x0000010000007945 */ /* 0x000fe20003800000 */
[----:B-1----:R-:W-:Y:S02]  /*85e0*/  LEA R16, R3, R24, 0x7 ;  /* 0x0000001803107211 */ /* 0x002fe400078e38ff */
        /* <DEDUP_REMOVED lines=14> */
.L_x_1897:
[----:B------:R-:W-:Y:S05]  /*86d0*/  BSYNC B0 ;  /* 0x0000000000007941 */ /* 0x000fea0003800000 */
.L_x_1896:
[----:B------:R-:W-:Y:S05]  /*86e0*/  BRA.DIV ~URZ, `(.L_x_1898) ;  /* 0x00013bc27f007947 */ /* 0x000fea000b800000 */
[----:B-1----:R1:W2:Y:S04]  /*86f0*/  SHFL.IDX PT, R0, R5, 0x1, 0x181f ;  /* 0x00381f0005007f89 */ /* 0x0022a800000e0000 */
[----:B----4-:R1:W4:Y:S02]  /*8700*/  SHFL.IDX PT, R2, R10, 0x1, 0x181f ;  /* 0x00381f000a027f89 */ /* 0x01032400000e0000 */
.L_x_1997:
[----:B------:R-:W-:Y:S01]  /*8710*/  IADD3 R3, R16, 0x10, RZ ;  /* 0x0000001010037810 */ /* 0x000fe20007ffe0ff */
[----:B------:R-:W-:Y:S03]  /*8720*/  BSSY B0, `(.L_x_1899) ;  /* 0x000000f000007945 */ /* 0x000fe60003800000 */
[----:B------:R-:W-:Y:S01]  /*8730*/  ISETP.GE.AND P0, PT, R3, R11, PT ;  /* 0x0000000b0300720c */ /* 0x000fe20003f06270 */
[----:B--2---:R-:W-:-:S12]  /*8740*/  IMAD.MOV.U32 R3, RZ, RZ, R0 ;  /* 0x000000ffff037224 */ /* 0x004fd800078e0000 */
        /* <DEDUP_REMOVED lines=12> */
.L_x_1900:
[----:B------:R-:W-:Y:S05]  /*8810*/  BSYNC B0 ;  /* 0x0000000000007941 */ /* 0x000fea0003800000 */
.L_x_1899:
[----:B------:R-:W-:Y:S05]  /*8820*/  BRA.DIV ~URZ, `(.L_x_1901) ;  /* 0x00013b727f007947 */ /* 0x000fea000b800000 */
[----:B--2---:R2:W1:Y:S02]  /*8830*/  SHFL.IDX PT, R0, R5, 0x2, 0x181f ;  /* 0x00581f0005007f89 */ /* 0x00446400000e0000 */
.L_x_1998:
[----:B------:R-:W-:Y:S05]  /*8840*/  BRA.DIV ~URZ, `(.L_x_1902) ;  /* 0x00013bd27f007947 */ /* 0x000fea000b800000 */
[----:B----4-:R4:W2:Y:S02]  /*8850*/  SHFL.IDX PT, R2, R10, 0x2, 0x181f ;  /* 0x00581f000a027f89 */ /* 0x0108a400000e0000 */
.L_x_1999:
[----:B------:R-:W-:Y:S01]  /*8860*/  IADD3 R3, R16, 0x20, RZ ;  /* 0x0000002010037810 */ /* 0x000fe20007ffe0ff */
[----:B------:R-:W-:Y:S03]  /*8870*/  BSSY B0, `(.L_x_1903) ;  /* 0x000000f000007945 */ /* 0x000fe60003800000 */
[----:B------:R-:W-:Y:S01]  /*8880*/  ISETP.GE.AND P0, PT, R3, R11, PT ;  /* 0x0000000b0300720c */ /* 0x000fe20003f06270 */
[----:B-1----:R-:W-:-:S12]  /*8890*/  IMAD.MOV.U32 R3, RZ, RZ, R0 ;  /* 0x000000ffff037224 */ /* 0x002fd800078e0000 */
        /* <DEDUP_REMOVED lines=12> */
.L_x_1904:
[----:B------:R-:W-:Y:S05]  /*8960*/  BSYNC B0 ;  /* 0x0000000000007941 */ /* 0x000fea0003800000 */
.L_x_1903:
[----:B------:R-:W-:Y:S05]  /*8970*/  BRA.DIV ~URZ, `(.L_x_1905) ;  /* 0x00013b227f007947 */ /* 0x000fea000b800000 */
[----:B-1----:R1:W3:Y:S04]  /*8980*/  SHFL.IDX PT, R0, R5, 0x3, 0x181f ;  /* 0x00781f0005007f89 */ /* 0x0022e800000e0000 */
[----:B--2---:R1:W2:Y:S02]  /*8990*/  SHFL.IDX PT, R2, R10, 0x3, 0x181f ;  /* 0x00781f000a027f89 */ /* 0x0042a400000e0000 */
.L_x_2000:
[----:B------:R-:W-:Y:S01]  /*89a0*/  IADD3 R3, R16, 0x30, RZ ;  /* 0x0000003010037810 */ /* 0x000fe20007ffe0ff */
[----:B------:R-:W-:Y:S03]  /*89b0*/  BSSY B0, `(.L_x_1906) ;  /* 0x000000f000007945 */ /* 0x000fe60003800000 */
[----:B------:R-:W-:Y:S01]  /*89c0*/  ISETP.GE.AND P0, PT, R3, R11, PT ;  /* 0x0000000b0300720c */ /* 0x000fe20003f06270 */
[----:B---3--:R-:W-:-:S12]  /*89d0*/  IMAD.MOV.U32 R3, RZ, RZ, R0 ;  /* 0x000000ffff037224 */ /* 0x008fd800078e0000 */
        /* <DEDUP_REMOVED lines=12> */
.L_x_1907:
[----:B------:R-:W-:Y:S05]  /*8aa0*/  BSYNC B0 ;  /* 0x0000000000007941 */ /* 0x000fea0003800000 */
.L_x_1906:
[----:B------:R-:W-:Y:S05]  /*8ab0*/  BRA.DIV ~URZ, `(.L_x_1908) ;  /* 0x00013ad27f007947 */ /* 0x000fea000b800000 */
[----:B--2---:R2:W3:Y:S02]  /*8ac0*/  SHFL.IDX PT, R0, R5, 0x4, 0x181f ;  /* 0x00981f0005007f89 */ /* 0x0044e400000e0000 */
.L_x_2001:
[----:B------:R-:W-:Y:S05]  /*8ad0*/  BRA.DIV ~URZ, `(.L_x_1909) ;  /* 0x00013b327f007947 */ /* 0x000fea000b800000 */
[----:B------:R1:W2:Y:S02]  /*8ae0*/  SHFL.IDX PT, R2, R10, 0x4, 0x181f ;  /* 0x00981f000a027f89 */ /* 0x0002a400000e0000 */
.L_x_2002:
        /* <DEDUP_REMOVED lines=16> */
.L_x_1911:
[----:B------:R-:W-:Y:S05]  /*8bf0*/  BSYNC B0 ;  /* 0x0000000000007941 */ /* 0x000fea0003800000 */
.L_x_1910:
[----:B------:R-:W-:Y:S05]  /*8c00*/  BRA.DIV ~URZ, `(.L_x_1912) ;  /* 0x00013a827f007947 */ /* 0x000fea000b800000 */
[----:B--2---:R2:W3:Y:S04]  /*8c10*/  SHFL.IDX PT, R0, R5, 0x5, 0x181f ;  /* 0x00b81f0005007f89 */ /* 0x0044e800000e0000 */
[----:B------:R2:W1:Y:S02]  /*8c20*/  SHFL.IDX PT, R2, R10, 0x5, 0x181f ;  /* 0x00b81f000a027f89 */ /* 0x00046400000e0000 */
.L_x_2003:
[----:B------:R-:W-:Y:S01]  /*8c30*/  IADD3 R3, R16, 0x50, RZ ;  /* 0x0000005010037810 */ /* 0x000fe20007ffe0ff */
[----:B------:R-:W-:Y:S03]  /*8c40*/  BSSY B0, `(.L_x_1913) ;  /* 0x000000f000007945 */ /* 0x000fe60003800000 */
[----:B------:R-:W-:Y:S01]  /*8c50*/  ISETP.GE.AND P0, PT, R3, R11, PT ;  /* 0x0000000b0300720c */ /* 0x000fe20003f06270 */
[----:B---3--:R-:W-:-:S12]  /*8c60*/  IMAD.MOV.U32 R3, RZ, RZ, R0 ;  /* 0x000000ffff037224 */ /* 0x008fd800078e0000 */
[----:B------:R-:W-:Y:S05]  /*8c70*/  @P0 BRA `(.L_x_1914) ;  /* 0x000000b000000947 */ /* 0x000fea0003800000 */
[----:B------:R-:W-:Y:S01]  /*8c80*/  SHF.R.S32.HI R0, RZ, 0x1f, R14 ;  /* 0x0000001fff007819 */ /* 0x000fe2000001140e */
[----:B-1----:R-:W-:-:S03]  /*8c90*/  IMAD.WIDE R8, R12, 0x2, R2 ;  /* 0x000000020c087825 */ /* 0x002fc600078e0202 */
        /* <DEDUP_REMOVED lines=9> */
.L_x_1914:
[----:B------:R-:W-:Y:S05]  /*8d30*/  BSYNC B0 ;  /* 0x0000000000007941 */ /* 0x000fea0003800000 */
.L_x_1913:
[----:B------:R-:W-:Y:S05]  /*8d40*/  BRA.DIV ~URZ, `(.L_x_1915) ;  /* 0x00013a327f007947 */ /* 0x000fea000b800000 */
[----:B-1----:R1:W3:Y:S02]  /*8d50*/  SHFL.IDX PT, R0, R5, 0x6, 0x181f ;  /* 0x00d81f0005007f89 */ /* 0x0022e400000e0000 */
.L_x_2004:
[----:B------:R-:W-:Y:S05]  /*8d60*/  BRA.DIV ~URZ, `(.L_x_1916) ;  /* 0x00013a927f007947 */ /* 0x000fea000b800000 */
[----:B------:R1:W2:Y:S02]  /*8d70*/  SHFL.IDX PT, R2, R10, 0x6, 0x181f ;  /* 0x00d81f000a027f89 */ /* 0x0002a400000e0000 */
.L_x_2005:
        /* <DEDUP_REMOVED lines=16> */
.L_x_1918:
[----:B------:R-:W-:Y:S05]  /*8e80*/  BSYNC B0 ;  /* 0x0000000000007941 */ /* 0x000fea0003800000 */
.L_x_1917:
[----:B------:R-:W-:Y:S05]  /*8e90*/  BRA.DIV ~URZ, `(.L_x_1919) ;  /* 0x000139e27f007947 */ /* 0x000fea000b800000 */
[----:B------:R3:W1:Y:S04]  /*8ea0*/  SHFL.IDX PT, R4, R5, 0x7, 0x181f ;  /* 0x00f81f0005047f89 */ /* 0x00066800000e0000 */
[----:B--2---:R3:W2:Y:S02]  /*8eb0*/  SHFL.IDX PT, R0, R10, 0x7, 0x181f ;  /* 0x00f81f000a007f89 */ /* 0x0046a400000e0000 */
.L_x_2006:
[----:B---3--:R-:W3:Y:S04]  /*8ec0*/  LDL R15, [R1] ;  /* 0x00000000010f7983 */ /* 0x008ee80000100800 */
[----:B----4-:R-:W4:Y:S04]  /*8ed0*/  LDL R31, [R1+0x48] ;  /* 0x00004800011f7983 */ /* 0x010f280000100800 */
[----:B------:R2:W5:Y:S01]  /*8ee0*/  LDL R18, [R1+0x64] ;  /* 0x0000640001127983 */ /* 0x0005620000100800 */
[----:B------:R-:W-:Y:S01]  /*8ef0*/  IADD3 R2, R16, 0x70, RZ ;  /* 0x0000007010027810 */ /* 0x000fe20007ffe0ff */
[----:B-12---:R-:W-:Y:S01]  /*8f00*/  IMAD.MOV.U32 R10, RZ, RZ, R0 ;  /* 0x000000ffff0a7224 */ /* 0x006fe200078e0000 */
[----:B------:R-:W-:Y:S01]  /*8f10*/  SHF.R.S32.HI R5, RZ, 0x4, R23 ;  /* 0x00000004ff057819 */ /* 0x000fe20000011417 */
[----:B------:R-:W-:Y:S01]  /*8f20*/  ULDC.64 UR4, c[0x0][0x40] ;  /* 0x0000100000047ab9 */ /* 0x000fe20000000a00 */
[----:B------:R-:W-:Y:S01]  /*8f30*/  ISETP.GE.AND P0, PT, R2, R11, PT ;  /* 0x0000000b0200720c */ /* 0x000fe20003f06270 */
[----:B------:R-:W-:Y:S01]  /*8f40*/  IMAD.MOV.U32 R11, RZ, RZ, R4 ;  /* 0x000000ffff0b7224 */ /* 0x000fe200078e0004 */
[----:B------:R-:W-:-:S02]  /*8f50*/  IADD3 R16, P1, R1, c[0x0][0x20], RZ ;  /* 0x0000080001107a10 */ /* 0x000fc40007f3e0ff */
[----:B------:R-:W-:-:S03]  /*8f60*/  LEA.HI R4, R23, R5, RZ, 0x1 ;  /* 0x0000000517047211 */ /* 0x000fc600078f08ff */
[----:B------:R-:W-:-:S06]  /*8f70*/  IMAD.X R17, RZ, RZ, c[0x0][0x24], P1 ;  /* 0x00000900ff117624 */ /* 0x000fcc00008e06ff */
[----:B------:R-:W-:Y:S02]  /*8f80*/  @!P0 IMAD.SHL.U32 R13, R13, 0x2, RZ ;  /* 0x000000020d0d8824 */ /* 0x000fe400078e00ff */
[----:B------:R-:W-:Y:S01]  /*8f90*/  @!P0 IMAD.WIDE R2, R12, 0x2, R10 ;  /* 0x000000020c028825 */ /* 0x000fe200078e020a */
[----:B------:R-:W-:-:S04]  /*8fa0*/  LOP3.LUT R4, R4, 0xfffffffe, RZ, 0xc0, !PT ;  /* 0xfffffffe04047812 */ /* 0x000fc800078ec0ff */
[----:B------:R-:W-:Y:S01]  /*8fb0*/  @!PT LDS RZ, [RZ] ;  /* 0x00000000fffff984 */ /* 0x000fe20000000800 */
[----:B------:R-:W-:Y:S01]  /*8fc0*/  @!PT LDS RZ, [RZ] ;  /* 0x00000000fffff984 */ /* 0x000fe20000000800 */
[----:B------:R-:W-:Y:S01]  /*8fd0*/  @!PT LDS RZ, [RZ] ;  /* 0x00000000fffff984 */ /* 0x000fe20000000800 */
[----:B------:R1:W-:Y:S01]  /*8fe0*/  @!P0 LDGSTS.E.BYPASS.LTC128B.128 [R13+0xb900], [R2.64], !P3 ;  /* 0x0b900000020d8fae */ /* 0x0003e2000d901d46 */
[----:B------:R-:W-:Y:S01]  /*8ff0*/  IMAD.IADD R25, R5, 0x1, -R4 ;  /* 0x0000000105197824 */ /* 0x000fe200078e0a04 */
[C---:B------:R-:W-:Y:S01]  /*9000*/  IADD3 R4, P2, R16.reuse, 0x48, RZ ;  /* 0x0000004810047810 */ /* 0x040fe20007f5e0ff */
[----:B------:R-:W-:Y:S01]  /*9010*/  UIADD3 UR4, UP0, UR4, 0x160, URZ ;  /* 0x0000016004047890 */ /* 0x000fe2000ff1e03f */
[----:B------:R-:W-:Y:S02]  /*9020*/  IADD3 R8, P3, R16, 0x10, RZ ;  /* 0x0000001010087810 */ /* 0x000fe40007f7e0ff */
[----:B------:R-:W-:Y:S01]  /*9030*/  @!P0 SHF.R.S32.HI R0, RZ, 0x1f, R14 ;  /* 0x0000001fff008819 */ /* 0x000fe2000001140e */
[--C-:B------:R-:W-:Y:S01]  /*9040*/  IMAD.X R5, RZ, RZ, R17.reuse, P2 ;  /* 0x000000ffff057224 */ /* 0x100fe200010e0611 */
[----:B------:R-:W-:Y:S01]  /*9050*/  UIADD3.X UR5, URZ, UR5, URZ, UP0, !UPT ;  /* 0x000000053f057290 */ /* 0x000fe200087fe43f */
[----:B------:R-:W-:Y:S01]  /*9060*/  IMAD.X R9, RZ, RZ, R17, P3 ;  /* 0x000000ffff097224 */ /* 0x000fe200018e0611 */
[----:B------:R-:W-:Y:S01]  /*9070*/  @!P0 LEA.HI R12, R0, R14, RZ, 0x3 ;  /* 0x0000000e000c8211 */ /* 0x000fe200078f18ff */
[----:B------:R-:W-:Y:S01]  /*9080*/  IMAD.SHL.U32 R0, R20, 0x40, RZ ;  /* 0x0000004014007824 */ /* 0x000fe200078e00ff */
[----:B-1----:R-:W-:-:S05]  /*9090*/  IADD3 R2, P1, R16, 0x4, RZ ;  /* 0x0000000410027810 */ /* 0x002fca0007f3e0ff */
[----:B------:R-:W-:-:S05]  /*90a0*/  IMAD.X R3, RZ, RZ, R17, P1 ;  /* 0x000000ffff037224 */ /* 0x000fca00008e0611 */
[----:B------:R1:W-:Y:S01]  /*90b0*/  STL.64 [R1+0x38], R2 ;  /* 0x0000380201007387 */ /* 0x0003e20000100a00 */
[----:B------:R-:W-:-:S03]  /*90c0*/  LOP3.LUT R0, R0, 0x1c0, RZ, 0xc0, !PT ;  /* 0x000001c000007812 */ /* 0x000fc600078ec0ff */
[----:B------:R2:W-:Y:S04]  /*90d0*/  STL.64 [R1+0x30], R4 ;  /* 0x0000300401007387 */ /* 0x0005e80000100a00 */
[----:B------:R2:W-:Y:S01]  /*90e0*/  STL.64 [R1+0x28], R8 ;  /* 0x0000280801007387 */ /* 0x0005e20000100a00 */
[----:B-1----:R-:W-:Y:S01]  /*90f0*/  IADD3 R2, P1, R16, 0x8, RZ ;  /* 0x0000000810027810 */ /* 0x002fe20007f3e0ff */
[----:B--2---:R-:W-:-:S04]  /*9100*/  IMAD.U32 R4, RZ, RZ, UR4 ;  /* 0x00000004ff047e24 */ /* 0x004fc8000f8e00ff */
[----:B------:R-:W-:Y:S02]  /*9110*/  IMAD.X R3, RZ, RZ, R17, P1 ;  /* 0x000000ffff037224 */ /* 0x000fe400008e0611 */
[----:B------:R-:W-:Y:S02]  /*9120*/  IMAD.U32 R5, RZ, RZ, UR5 ;  /* 0x00000005ff057e24 */ /* 0x000fe4000f8e00ff */
[----:B------:R-:W-:Y:S01]  /*9130*/  IMAD.SHL.U32 R8, R25, 0x8, RZ ;  /* 0x0000000819087824 */ /* 0x000fe200078e00ff */
[----:B------:R1:W-:Y:S04]  /*9140*/  STL.64 [R1+0x40], R2 ;  /* 0x0000400201007387 */ /* 0x0003e80000100a00 */
[----:B------:R2:W-:Y:S04]  /*9150*/  STL.64 [R1+0x18], R4 ;  /* 0x0000180401007387 */ /* 0x0005e80000100a00 */
[----:B------:R-:W2:Y:S01]  /*9160*/  S2R R28, SR_CTAID.Y ;  /* 0x00000000001c7919 */ /* 0x000ea20000002600 */
[----:B-----5:R-:W-:-:S03]  /*9170*/  IMAD.WIDE.U32 R32, R19, c[0x0][0x2b0], RZ ;  /* 0x0000ac0013207a25 */ /* 0x020fc600078e00ff */
[----:B------:R-:W2:Y:S01]  /*9180*/  S2R R34, SR_CTAID.Y ;  /* 0x0000000000227919 */ /* 0x000ea20000002600 */
[----:B-1----:R-:W-:Y:S02]  /*9190*/  @!P0 LOP3.LUT R2, R12, 0xfffffff8, RZ, 0xc0, !PT ;  /* 0xfffffff80c028812 */ /* 0x002fe400078ec0ff */
[----:B--2---:R-:W-:Y:S02]  /*91a0*/  LOP3.LUT R4, R0, 0x8, R8, 0xf8, !PT ;  /* 0x0000000800047812 */ /* 0x004fe400078ef808 */
[----:B------:R-:W-:Y:S01]  /*91b0*/  SHF.R.U32.HI R0, RZ, 0x3, R0 ;  /* 0x00000003ff007819 */ /* 0x000fe20000011600 */
[----:B------:R-:W-:Y:S01]  /*91c0*/  @!P0 IMAD.WIDE R2, R2, 0x2, R10 ;  /* 0x0000000202028825 */ /* 0x000fe200078e020a */
[----:B------:R-:W-:Y:S02]  /*91d0*/  SHF.R.S32.HI R5, RZ, 0x1f, R19 ;  /* 0x0000001fff057819 */ /* 0x000fe40000011413 */
[----:B------:R-:W-:Y:S02]  /*91e0*/  LOP3.LUT R23, R4, R0, RZ, 0x3c, !PT ;  /* 0x0000000004177212 */ /* 0x000fe400078e3cff */
[----:B------:R1:W-:Y:S01]  /*91f0*/  @!P0 LDGSTS.E.BYPASS.LTC128B.128 [R13+0xf900], [R2.64], !P4 ;  /* 0x0f900000020d8fae */ /* 0x0003e2000e101d46 */
[----:B------:R-:W-:-:S03]  /*9200*/  IMAD R0, R5, c[0x0][0x2b0], RZ ;  /* 0x0000ac0005007a24 */ /* 0x000fc600078e02ff */
[----:B------:R2:W-:Y:S01]  /*9210*/  STL.64 [R1+0x20], R16 ;  /* 0x0000201001007387 */ /* 0x0005e20000100a00 */
[----:B------:R-:W-:-:S03]  /*9220*/  IMAD R8, R19, c[0x0][0x2b4], R0 ;  /* 0x0000ad0013087a24 */ /* 0x000fc600078e0200 */
[----:B------:R2:W-:Y:S01]  /*9230*/  STL.64 [R1+0xf8], R32 ;  /* 0x0000f82001007387 */ /* 0x0005e20000100a00 */
[----:B------:R-:W-:Y:S01]  /*9240*/  IMAD.IADD R8, R33, 0x1, R8 ;  /* 0x0000000121087824 */ /* 0x000fe200078e0208 */
[----:B------:R-:W-:Y:S01]  /*9250*/  SHF.R.S32.HI R28, RZ, 0x1f, R28 ;  /* 0x0000001fff1c7819 */ /* 0x000fe2000001141c */
[----:B------:R-:W-:Y:S01]  /*9260*/  IMAD.MOV.U32 R10, RZ, RZ, 0x20 ;  /* 0x00000020ff0a7424 */ /* 0x000fe200078e00ff */
[C---:B------:R-:W-:Y:S01]  /*9270*/  LOP3.LUT P0, RZ, R21.reuse, 0x4, RZ, 0xc0, !PT ;  /* 0x0000000415ff7812 */ /* 0x040fe2000780c0ff */
[----:B------:R-:W-:Y:S01]  /*9280*/  IMAD.SHL.U32 R9, R21, 0x40, RZ ;  /* 0x0000004015097824 */ /* 0x000fe200078e00ff */
[----:B------:R2:W-:Y:S01]  /*9290*/  STL [R1+0x104], R8 ;  /* 0x0001040801007387 */ /* 0x0005e20000100800 */
[----:B------:R-:W-:Y:S01]  /*92a0*/  IMAD R5, R28, c[0x0][0x210], RZ ;  /* 0x000084001c057a24 */ /* 0x000fe200078e02ff */
[----:B------:R-:W-:Y:S02]  /*92b0*/  LOP3.LUT R161, R161, 0xfffffffe, RZ, 0xc0, !PT ;  /* 0xfffffffea1a17812 */ /* 0x000fe400078ec0ff */
[----:B------:R-:W0:Y:S01]  /*92c0*/  LDGDEPBAR ;  /* 0x00000000000079af */ /* 0x000e220000000000 */
[----:B-1----:R-:W-:-:S02]  /*92d0*/  IMAD.SHL.U32 R3, R22, 0x40, RZ ;  /* 0x0000004016037824 */ /* 0x002fc400078e00ff */
[----:B------:R-:W-:-:S03]  /*92e0*/  IMAD.WIDE.U32 R12, R34, c[0x0][0x1e8], RZ ;  /* 0x00007a00220c7a25 */ /* 0x000fc600078e00ff */
[----:B------:R-:W-:Y:S01]  /*92f0*/  LOP3.LUT R22, R3, 0xfffffe00, RZ, 0xc0, !PT ;  /* 0xfffffe0003167812 */ /* 0x000fe200078ec0ff */
[----:B------:R-:W-:Y:S01]  /*9300*/  WARPSYNC 0xffffffff ;  /* 0xffffffff00007948 */ /* 0x000fe20003800000 */
[----:B------:R-:W-:Y:S02]  /*9310*/  LOP3.LUT R20, R9, 0x1c0, RZ, 0xc0, !PT ;  /* 0x000001c009147812 */ /* 0x000fe400078ec0ff */
[----:B---3--:R-:W-:-:S04]  /*9320*/  SHF.R.S32.HI R26, RZ, 0x1f, R15 ;  /* 0x0000001fff1a7819 */ /* 0x008fc8000001140f */
[----:B------:R-:W-:-:S04]  /*9330*/  LEA.HI R4, R26, R15, RZ, 0x3 ;  /* 0x0000000f1a047211 */ /* 0x000fc800078f18ff */
[----:B------:R-:W-:-:S05]  /*9340*/  LOP3.LUT R2, R4, 0xfffffff8, RZ, 0xc0, !PT ;  /* 0xfffffff804027812 */ /* 0x000fca00078ec0ff */
[----:B------:R-:W-:-:S04]  /*9350*/  IMAD.IADD R0, R15, 0x1, -R2 ;  /* 0x000000010f007824 */ /* 0x000fc800078e0a02 */
[----:B------:R-:W-:Y:S01]  /*9360*/  IMAD.SHL.U32 R30, R0, 0x8, RZ ;  /* 0x00000008001e7824 */ /* 0x000fe200078e00ff */
[----:B----4-:R2:W-:Y:S04]  /*9370*/  STL [R1+0x100], R31 ;  /* 0x0001001f01007387 */ /* 0x0105e80000100800 */
[----:B------:R2:W-:Y:S01]  /*9380*/  STL [R1+0xc0], R30 ;  /* 0x0000c01e01007387 */ /* 0x0005e20000100800 */
[----:B------:R-:W-:Y:S01]  /*9390*/  ISETP.GE.AND P6, PT, R30, c[0x0][0x1d4], PT ;  /* 0x000075001e007a0c */ /* 0x000fe20003fc6270 */
[----:B------:R-:W-:Y:S01]  /*93a0*/  IMAD R2, R28, c[0x0][0x1e8], RZ ;  /* 0x00007a001c027a24 */ /* 0x000fe200078e02ff */
[----:B------:R-:W-:Y:S01]  /*93b0*/  IADD3 R137, R30, 0x40, RZ ;  /* 0x000000401e897810 */ /* 0x000fe20007ffe0ff */
[----:B------:R-:W-:-:S04]  /*93c0*/  IMAD.WIDE.U32 R28, R34, c[0x0][0x210], RZ ;  /* 0x00008400221c7a25 */ /* 0x000fc800078e00ff */
[C---:B------:R-:W-:Y:S01]  /*93d0*/  IMAD R3, R34.reuse, c[0x0][0x1ec], R2 ;  /* 0x00007b0022037a24 */ /* 0x040fe200078e0202 */
[----:B------:R-:W-:Y:S01]  /*93e0*/  ISETP.GE.AND P5, PT, R137, c[0x0][0x1d4], PT ;  /* 0x0000750089007a0c */ /* 0x000fe20003fa6270 */
[----:B------:R-:W-:Y:S02]  /*93f0*/  IMAD R2, R34, c[0x0][0x214], R5 ;  /* 0x0000850022027a24 */ /* 0x000fe400078e0205 */
[----:B------:R-:W-:Y:S01]  /*9400*/  IMAD.IADD R11, R13, 0x1, R3 ;  /* 0x000000010d0b7824 */ /* 0x000fe200078e0203 */
[----:B------:R-:W-:Y:S01]  /*9410*/  SEL R5, R10, 0xffffffe0, !P0 ;  /* 0xffffffe00a057807 */ /* 0x000fe20004000000 */
[----:B------:R-:W-:Y:S01]  /*9420*/  IMAD.IADD R3, R29, 0x1, R2 ;  /* 0x000000011d037824 */ /* 0x000fe200078e0202 */
[----:B------:R-:W-:Y:S02]  /*9430*/  @P6 LOP3.LUT R161, R161, 0x1, RZ, 0xfc, !PT ;  /* 0x00000001a1a16812 */ /* 0x000fe400078efcff */
[----:B------:R-:W-:Y:S02]  /*9440*/  SEL R2, RZ, 0x10, P5 ;  /* 0x00000010ff027807 */ /* 0x000fe40002800000 */
[----:B------:R-:W3:Y:S01]  /*9450*/  LDL R28, [R1+0xe8] ;  /* 0x0000e800011c7983 */ /* 0x000ee20000100800 */
[----:B------:R-:W-:Y:S01]  /*9460*/  SHF.R.S32.HI R14, RZ, 0x3, R4 ;  /* 0x00000003ff0e7819 */ /* 0x000fe20000011404 */
[----:B------:R-:W-:-:S04]  /*9470*/  IMAD.MOV.U32 R10, RZ, RZ, RZ ;  /* 0x000000ffff0a7224 */ /* 0x000fc800078e00ff */
[----:B------:R-:W-:Y:S02]  /*9480*/  IMAD R29, R0, 0x10, R14 ;  /* 0x00000010001d7824 */ /* 0x000fe400078e020e */
[----:B------:R-:W-:Y:S01]  /*9490*/  IMAD.MOV.U32 R0, RZ, RZ, c[0x0][0x2b8] ;  /* 0x0000ae00ff007624 */ /* 0x000fe200078e00ff */
[----:B------:R-:W-:Y:S04]  /*94a0*/  BAR.SYNC.DEFER_BLOCKING 0x0 ;  /* 0x0000000000007b1d */ /* 0x000fe80000010000 */
[----:B------:R-:W-:Y:S02]  /*94b0*/  ISETP.NE.AND P1, PT, R0, 0x1, PT ;  /* 0x000000010000780c */ /* 0x000fe40003f25270 */
[----:B------:R-:W-:Y:S01]  /*94c0*/  LEA.HI R15, R26, R15, RZ, 0x6 ;  /* 0x0000000f1a0f7211 */ /* 0x000fe200078f30ff */
[----:B------:R-:W-:Y:S01]  /*94d0*/  STL [R1+0xec], R29 ;  /* 0x0000ec1d01007387 */ /* 0x000fe20000100800 */
[----:B---3--:R-:W-:-:S05]  /*94e0*/  IMAD R2, R28, 0x40, R29 ;  /* 0x000000401c027824 */ /* 0x008fca00078e021d */
[----:B------:R-:W-:-:S04]  /*94f0*/  IADD3 R2, R2, -0x40, RZ ;  /* 0xffffffc002027810 */ /* 0x000fc80007ffe0ff */
        /* <DEDUP_REMOVED lines=8> */
[----:B--2---:R-:W-:-:S04]  /*9580*/  @!P0 LEA R8, P1, R3, c[0x0][0x2a0], 0x2 ;  /* 0x0000a80003088a11 */ /* 0x004fc800078210ff */
[----:B------:R-:W-:-:S05]  /*9590*/  @!P0 LEA.HI.X R9, R3, c[0x0][0x2a4], R4, 0x2, P1 ;  /* 0x0000a90003098a11 */ /* 0x000fca00008f1404 */
[----:B------:R-:W2:Y:S01]  /*95a0*/  @!P0 LDG.E R10, [R8.64] ;  /* 0x00000006080a8981 */ /* 0x000ea2000c1e1900 */
[----:B------:R-:W-:Y:S01]  /*95b0*/  IMAD.MOV R0, RZ, RZ, -R0 ;  /* 0x000000ffff007224 */ /* 0x000fe200078e0a00 */
[----:B------:R-:W-:Y:S01]  /*95c0*/  LEA R162, R28, 0xffffffc0, 0x6 ;  /* 0xffffffc01ca27811 */ /* 0x000fe200078e30ff */
[----:B------:R-:W-:Y:S01]  /*95d0*/  IMAD.SHL.U32 R15, R15, 0x8, RZ ;  /* 0x000000080f0f7824 */ /* 0x000fe200078e00ff */
[----:B------:R-:W-:Y:S01]  /*95e0*/  BSSY B2, `(.L_x_1920) ;  /* 0x0000051000027945 */ /* 0x000fe20003800000 */
[----:B------:R-:W-:Y:S01]  /*95f0*/  IMAD R19, R0, c[0x0][0x2b8], R2 ;  /* 0x0000ae0000137a24 */ /* 0x000fe200078e0202 */
[----:B------:R-:W-:Y:S02]  /*9600*/  IADD3 R124, -R14, R18, -R162 ;  /* 0x000000120e7c7210 */ /* 0x000fe40007ffe9a2 */
[----:B------:R-:W-:Y:S01]  /*9610*/  IADD3 R42, R16, 0x18, RZ ;  /* 0x00000018102a7810 */ /* 0x000fe20007ffe0ff */
[----:B------:R-:W-:Y:S01]  /*9620*/  IMAD.WIDE.U32 R2, R19, c[0x0][0x1e0], RZ ;  /* 0x0000780013027a25 */ /* 0x000fe200078e00ff */
[----:B------:R-:W-:Y:S01]  /*9630*/  SHF.R.S32.HI R138, RZ, 0x1f, R19 ;  /* 0x0000001fff8a7819 */ /* 0x000fe20000011413 */
[----:B------:R-:W-:Y:S01]  /*9640*/  STL [R1+0xac], R19 ;  /* 0x0000ac1301007387 */ /* 0x000fe20000100800 */
[----:B------:R-:W-:-:S02]  /*9650*/  ISETP.GE.AND P3, PT, R124, 0x1, PT ;  /* 0x000000017c00780c */ /* 0x000fc40003f66270 */
[----:B------:R-:W-:Y:S01]  /*9660*/  ISETP.GE.AND P2, PT, R124, 0x11, PT ;  /* 0x000000117c00780c */ /* 0x000fe20003f46270 */
[----:B------:R-:W-:Y:S01]  /*9670*/  IMAD R0, R138, c[0x0][0x1e0], RZ ;  /* 0x000078008a007a24 */ /* 0x000fe200078e02ff */
[----:B------:R-:W-:Y:S02]  /*9680*/  ISETP.GE.AND P1, PT, R124, 0x21, PT ;  /* 0x000000217c00780c */ /* 0x000fe40003f26270 */
[----:B------:R-:W-:Y:S01]  /*9690*/  MOV R140, 0x9af0 ;  /* 0x00009af0008c7802 */ /* 0x000fe20000000f00 */
[----:B------:R-:W-:-:S04]  /*96a0*/  IMAD R0, R19, c[0x0][0x1e4], R0 ;  /* 0x0000790013007a24 */ /* 0x000fc800078e0200 */
[----:B------:R-:W-:Y:S01]  /*96b0*/  IMAD.IADD R3, R3, 0x1, R0 ;  /* 0x0000000103037824 */ /* 0x000fe200078e0200 */
[----:B--2---:R-:W-:-:S03]  /*96c0*/  SHF.R.S32.HI R139, RZ, 0x1f, R10 ;  /* 0x0000001fff8b7819 */ /* 0x004fc6000001140a */
[----:B------:R-:W-:Y:S01]  /*96d0*/  IMAD.WIDE.U32 R2, R10, c[0x0][0x1f0], R2 ;  /* 0x00007c000a027a25 */ /* 0x000fe200078e0002 */
[----:B------:R-:W-:Y:S03]  /*96e0*/  STL [R1+0xa4], R10 ;  /* 0x0000a40a01007387 */ /* 0x000fe60000100800 */
[----:B------:R-:W-:Y:S01]  /*96f0*/  IMAD R4, R139, c[0x0][0x1f0], RZ ;  /* 0x00007c008b047a24 */ /* 0x000fe200078e02ff */
        /* <DEDUP_REMOVED lines=15> */
[----:B------:R-:W-:-:S02]  /*97f0*/  SHF.R.S32.HI R4, RZ, 0x1f, R137 ;  /* 0x0000001fff047819 */ /* 0x000fc40000011489 */
[----:B------:R-:W-:Y:S01]  /*9800*/  LOP3.LUT R128, R14, 0xfffffe00, R15, 0xf8, !PT ;  /* 0xfffffe000e807812 */ /* 0x000fe200078ef80f */
[----:B------:R-:W-:Y:S01]  /*9810*/  SHFL.IDX PT, R8, R2, 0x2, 0x181f ;  /* 0x00581f0002087f89 */ /* 0x000fe200000e0000 */
[----:B------:R-:W-:-:S03]  /*9820*/  LEA.HI R4, R4, R137, RZ, 0x3 ;  /* 0x0000008904047211 */ /* 0x000fc600078f18ff */
[----:B------:R-:W3:Y:S01]  /*9830*/  SHFL.IDX PT, R9, R0, 0x2, 0x181f ;  /* 0x00581f0000097f89 */ /* 0x000ee200000e0000 */
[----:B------:R-:W-:Y:S01]  /*9840*/  LOP3.LUT R28, R4, 0xfffffff8, RZ, 0xc0, !PT ;  /* 0xfffffff8041c7812 */ /* 0x000fe200078ec0ff */
[----:B------:R-:W-:Y:S02]  /*9850*/  @P3 IMAD.SHL.U32 R4, R128, 0x2, RZ ;  /* 0x0000000280043824 */ /* 0x000fe400078e00ff */
[----:B------:R-:W-:Y:S04]  /*9860*/  SHFL.IDX PT, R2, R2, 0x3, 0x181f ;  /* 0x00781f0002027f89 */ /* 0x000fe800000e0000 */
[----:B------:R4:W5:Y:S01]  /*9870*/  SHFL.IDX PT, R3, R0, 0x3, 0x181f ;  /* 0x00781f0000037f89 */ /* 0x00096200000e0000 */
[----:B-1----:R-:W-:-:S03]  /*9880*/  @P3 IMAD.WIDE R18, R30, 0x2, R12 ;  /* 0x000000021e123825 */ /* 0x002fc600078e020c */
[----:B------:R1:W-:Y:S01]  /*9890*/  STL [R1+0xf0], R28 ;  /* 0x0000f01c01007387 */ /* 0x0003e20000100800 */
[----:B------:R-:W-:-:S03]  /*98a0*/  @P3 IMAD.WIDE R14, R28, 0x2, R12 ;  /* 0x000000021c0e3825 */ /* 0x000fc600078e020c */
[----:B------:R1:W-:Y:S01]  /*98b0*/  @P3 LDGSTS.E.BYPASS.LTC128B.128 [R4+0x4100], [R18.64], !P6 ;  /* 0x0410000012043fae */ /* 0x0003e2000f101d46 */
[----:B--2---:R-:W-:-:S03]  /*98c0*/  @P2 IMAD.WIDE R12, R30, 0x2, R10 ;  /* 0x000000021e0c2825 */ /* 0x004fc600078e020a */
[----:B------:R1:W-:Y:S01]  /*98d0*/  @P3 LDGSTS.E.BYPASS.LTC128B.128 [R4+0x6100], [R14.64], !P5 ;  /* 0x061000000e043fae */ /* 0x0003e2000e901d46 */
[----:B------:R-:W-:-:S04]  /*98e0*/  @P2 IMAD.WIDE R10, R28, 0x2, R10 ;  /* 0x000000021c0a2825 */ /* 0x000fc800078e020a */
[----:B----4-:R-:W-:-:S05]  /*98f0*/  @P2 IMAD.SHL.U32 R0, R128, 0x2, RZ ;  /* 0x0000000280002824 */ /* 0x010fca00078e00ff */
[----:B------:R3:W-:Y:S04]  /*9900*/  @P2 LDGSTS.E.BYPASS.LTC128B.128 [R0+0x4900], [R12.64], !P6 ;  /* 0x049000000c002fae */ /* 0x0007e8000f101d46 */
[----:B------:R2:W-:Y:S01]  /*9910*/  @P2 LDGSTS.E.BYPASS.LTC128B.128 [R0+0x6900], [R10.64], !P5 ;  /* 0x069000000a002fae */ /* 0x0005e2000e901d46 */
[----:B-1----:R-:W-:Y:S02]  /*9920*/  @P1 IMAD.SHL.U32 R4, R128, 0x2, RZ ;  /* 0x0000000280041824 */ /* 0x002fe400078e00ff */
[----:B---3--:R-:W-:-:S04]  /*9930*/  @P1 IMAD.WIDE R12, R30, 0x2, R8 ;  /* 0x000000021e0c1825 */ /* 0x008fc800078e0208 */
[----:B--2---:R-:W-:Y:S01]  /*9940*/  @P1 IMAD.WIDE R10, R28, 0x2, R8 ;  /* 0x000000021c0a1825 */ /* 0x004fe200078e0208 */
[----:B------:R1:W-:Y:S03]  /*9950*/  @P1 LDGSTS.E.BYPASS.LTC128B.128 [R4+0x5100], [R12.64], !P6 ;  /* 0x051000000c041fae */ /* 0x0003e6000f101d46 */
[----:B------:R-:W-:Y:S01]  /*9960*/  @P0 IMAD.SHL.U32 R0, R128, 0x2, RZ ;  /* 0x0000000280000824 */ /* 0x000fe200078e00ff */
[----:B------:R1:W-:Y:S01]  /*9970*/  @P1 LDGSTS.E.BYPASS.LTC128B.128 [R4+0x7100], [R10.64], !P5 ;  /* 0x071000000a041fae */ /* 0x0003e2000e901d46 */
[----:B-----5:R-:W-:-:S03]  /*9980*/  @P0 IMAD.WIDE R8, R30, 0x2, R2 ;  /* 0x000000021e080825 */ /* 0x020fc600078e0202 */
[----:B------:R-:W2:Y:S01]  /*9990*/  S2R R30, SR_TID.X ;  /* 0x00000000001e7919 */ /* 0x000ea20000002100 */
[----:B------:R-:W-:-:S03]  /*99a0*/  @P0 IMAD.WIDE R2, R28, 0x2, R2 ;  /* 0x000000021c020825 */ /* 0x000fc600078e0202 */
[----:B------:R3:W-:Y:S01]  /*99b0*/  @P0 LDGSTS.E.BYPASS.LTC128B.128 [R0+0x5900], [R8.64], !P6 ;  /* 0x0590000008000fae */ /* 0x0007e2000f101d46 */
[----:B------:R-:W-:-:S03]  /*99c0*/  ISETP.GT.AND P6, PT, R29, 0x3f, PT ;  /* 0x0000003f1d00780c */ /* 0x000fc60003fc4270 */
[----:B------:R4:W-:Y:S01]  /*99d0*/  @P0 LDGSTS.E.BYPASS.LTC128B.128 [R0+0x7900], [R2.64], !P5 ;  /* 0x0790000002000fae */ /* 0x0009e2000e901d46 */
[----:B------:R-:W-:-:S03]  /*99e0*/  LOP3.LUT P0, RZ, R21, 0x2, RZ, 0xc0, !PT ;  /* 0x0000000215ff7812 */ /* 0x000fc6000780c0ff */
[----:B------:R-:W0:Y:S01]  /*99f0*/  LDGDEPBAR ;  /* 0x00000000000079af */ /* 0x000e220000000000 */
[----:B-1----:R-:W-:Y:S01]  /*9a00*/  IMAD.SHL.U32 R4, R24, 0x8, RZ ;  /* 0x0000000818047824 */ /* 0x002fe200078e00ff */
[----:B---3--:R-:W-:-:S04]  /*9a10*/  LOP3.LUT R9, R23, R22, RZ, 0xfc, !PT ;  /* 0x0000001617097212 */ /* 0x008fc800078efcff */
[----:B----4-:R-:W-:Y:S01]  /*9a20*/  LOP3.LUT R2, R20, 0x8, R4, 0xf8, !PT ;  /* 0x0000000814027812 */ /* 0x010fe200078ef804 */
[----:B------:R-:W-:Y:S01]  /*9a30*/  IMAD.MOV.U32 R4, RZ, RZ, 0x10 ;  /* 0x00000010ff047424 */ /* 0x000fe200078e00ff */
[----:B------:R-:W-:Y:S02]  /*9a40*/  SHF.R.U32.HI R3, RZ, 0x3, R20 ;  /* 0x00000003ff037819 */ /* 0x000fe40000011614 */
[----:B--2---:R-:W-:Y:S02]  /*9a50*/  LEA.HI R0, R27, R30, RZ, 0x5 ;  /* 0x0000001e1b007211 */ /* 0x004fe400078f28ff */
[----:B------:R-:W-:Y:S02]  /*9a60*/  LOP3.LUT R2, R2, R3, RZ, 0x3c, !PT ;  /* 0x0000000302027212 */ /* 0x000fe400078e3cff */
[----:B------:R-:W-:Y:S01]  /*9a70*/  SEL R4, R4, 0xfffffff0, !P0 ;  /* 0xfffffff004047807 */ /* 0x000fe20004000000 */
[----:B------:R-:W-:Y:S02]  /*9a80*/  IMAD.SHL.U32 R0, R0, 0x20, RZ ;  /* 0x0000002000007824 */ /* 0x000fe400078e00ff */
[----:B------:R-:W-:Y:S01]  /*9a90*/  IMAD R8, R25, 0x200, R2 ;  /* 0x0000020019087824 */ /* 0x000fe200078e0202 */
[----:B------:R-:W-:-:S02]  /*9aa0*/  SHF.R.S32.HI R2, RZ, 0x1f, R28 ;  /* 0x0000001fff027819 */ /* 0x000fc4000001141c */
[----:B------:R-:W-:-:S03]  /*9ab0*/  LOP3.LUT R0, R0, 0xfffffc00, RZ, 0xc0, !PT ;  /* 0xfffffc0000007812 */ /* 0x000fc600078ec0ff */
[----:B------:R1:W-:Y:S01]  /*9ac0*/  STL [R1+0x10c], R2 ;  /* 0x00010c0201007387 */ /* 0x0003e20000100800 */
[----:B------:R-:W-:-:S03]  /*9ad0*/  IADD3 R0, R23, R22, R0 ;  /* 0x0000001617007210 */ /* 0x000fc60007ffe000 */
[----:B-1----:R-:W-:Y:S05]  /*9ae0*/  CALL.REL.NOINC `($_ZN7cutlass13device_kernelIN5flash19enable_sm80_to_sm89INS1_16FlashAttnFwdSm80INS1_25CollectiveMainloopFwdSm80ILi4ELi1ELb0EN4cute5tupleIJNS5_1CILi128EEENS7_ILi64EEES8_EEELi128ENS_10bfloat16_tEfNS_4arch4Sm80ELb1ELb0ELb1ELb1ELb1ELb1ELb1ELb0EEENS1_21CollectiveEpilogueFwdINS6_IJS8_S8_S9_EEENS6_IJNS7_ILi1EEESH_SH_EEESB_SD_Li128ELb1ELb1ELb0ELb0EEENS1_19SingleTileSchedulerILb1ELb0ELb1ELi128EEEEEEEEEvNT_6ParamsE$_ZZN5flash25CollectiveMainloopFwdSm80ILi4ELi1ELb0EN4cute5tupleIJNS1_1CILi128EEENS3_ILi64EEES4_EEELi128EN7cutlass10bfloat16_tEfNS7_4arch4Sm80ELb1ELb0ELb1ELb1ELb1ELb1ELb1ELb0EE3mmaINS_16FlashAttnFwdSm80ISB_NS_21CollectiveEpilogueFwdINS2_IJS4_S4_S5_EEENS2_IJNS3_ILi1EEESG_SG_EEES8_SA_Li128ELb1ELb1ELb0ELb0EEENS_19SingleTileSchedulerILb1ELb0ELb1ELi128EEEE13SharedStorageENS1_6TensorINS1_11ArrayEngineIfLm128EEENS1_6LayoutINS2_IJNS2_IJNS3_ILi2EEESR_EEESR_NS3_ILi16EEEEEENS2_IJNS2_IJSG_SR_EEENS3_ILi4EEENS3_ILi8EEEEEEEEEENS_7SoftmaxILi4ELi0EEEEEbRKNSB_6ParamsERT0_RT1_iRKNS_16SeqlenInfoQKNewKILb1ELb1EEENS2_IJiiiiEEERT_ENKUlvE_clEv) ;  /* 0x0001713000007944 */ /* 0x002fea0003c00000 */
[----:B------:R-:W-:Y:S05]  /*9af0*/  BSYNC B2 ;  /* 0x0000000000027941 */ /* 0x000fea0003800000 */
.L_x_1920:
        /* <DEDUP_REMOVED lines=20> */
[----:B------:R-:W-:-:S03]  /*9c40*/  IMAD R0, R138, c[0x0][0x208], RZ ;  /* 0x000082008a007a24 */ /* 0x000fc600078e02ff */
[----:B------:R1:W1:Y:S01]  /*9c50*/  LDSM.16.M88.4 R48, [R232+0x5900] ;  /* 0x00590000e830783b */ /* 0x0002620000000200 */
        /* <DEDUP_REMOVED lines=23> */
[----:B-1-3--:R1:W2:Y:S02]  /*9dd0*/  SHFL.IDX PT, R28, R0, RZ, 0x181f ;  /* 0x00181fff001c7589 */ /* 0x00a2a400000e0000 */
.L_x_2007:
[----:B------:R-:W3:Y:S04]  /*9de0*/  LDL R164, [R1+0xc0] ;  /* 0x0000c00001a47983 */ /* 0x000ee80000100800 */
[----:B------:R-:W4:Y:S04]  /*9df0*/  LDL R2, [R1+0xf0] ;  /* 0x0000f00001027983 */ /* 0x000f280000100800 */
[----:B------:R-:W1:Y:S04]  /*9e00*/  SHFL.IDX PT, R4, R8, RZ, 0x181f ;  /* 0x00181fff08047589 */ /* 0x000e6800000e0000 */
[----:B--2---:R-:W2:Y:S01]  /*9e10*/  LDL R167, [R1+0xe8] ;  /* 0x0000e80001a77983 */ /* 0x004ea20000100800 */
[----:B------:R-:W-:-:S03]  /*9e20*/  ISETP.GE.AND P0, PT, R137, c[0x0][0x1d4], PT ;  /* 0x0000750089007a0c */ /* 0x000fc60003f06270 */
[----:B------:R-:W1:Y:S01]  /*9e30*/  SHFL.IDX PT, R29, R8, 0x1, 0x181f ;  /* 0x00381f00081d7f89 */ /* 0x000e6200000e0000 */
[----:B------:R-:W-:Y:S01]  /*9e40*/  HMMA.16816.F32.BF16 R52, R12, R32, RZ ;  /* 0x000000200c34723c */ /* 0x000fe200000418ff */
[----:B------:R-:W-:Y:S01]  /*9e50*/  IMAD.SHL.U32 R163, R128, 0x2, RZ ;  /* 0x0000000280a37824 */ /* 0x000fe200078e00ff */
[----:B------:R-:W-:-:S06]  /*9e60*/  ISETP.LT.OR P3, PT, R124, 0x1, P0 ;  /* 0x000000017c00780c */ /* 0x000fcc0000761670 */
[C---:B------:R-:W-:Y:S08]  /*9e70*/  HMMA.16816.F32.BF16 R88, R12.reuse, R34, RZ ;  /* 0x000000220c58723c */ /* 0x040ff000000418ff */
[C---:B------:R-:W-:Y:S08]  /*9e80*/  HMMA.16816.F32.BF16 R112, R12.reuse, R40, RZ ;  /* 0x000000280c70723c */ /* 0x040ff000000418ff */
[C---:B------:R-:W-:Y:S08]  /*9e90*/  HMMA.16816.F32.BF16 R108, R12.reuse, R42, RZ ;  /* 0x0000002a0c6c723c */ /* 0x040ff000000418ff */
[C---:B------:R-:W-:Y:S08]  /*9ea0*/  HMMA.16816.F32.BF16 R104, R12.reuse, R44, RZ ;  /* 0x0000002c0c68723c */ /* 0x040ff000000418ff */
[C---:B------:R-:W-:Y:S08]  /*9eb0*/  HMMA.16816.F32.BF16 R100, R12.reuse, R46, RZ ;  /* 0x0000002e0c64723c */ /* 0x040ff000000418ff */
[C---:B------:R-:W-:Y:S08]  /*9ec0*/  HMMA.16816.F32.BF16 R96, R12.reuse, R48, RZ ;  /* 0x000000300c60723c */ /* 0x040ff000000418ff */
[----:B------:R-:W-:Y:S01]  /*9ed0*/  HMMA.16816.F32.BF16 R92, R12, R50, RZ ;  /* 0x000000320c5c723c */ /* 0x000fe200000418ff */
[----:B------:R-:W1:Y:S04]  /*9ee0*/  SHFL.IDX PT, R12, R0, 0x1, 0x181f ;  /* 0x00381f00000c7f89 */ /* 0x000e6800000e0000 */
[----:B------:R-:W-:Y:S04]  /*9ef0*/  SHFL.IDX PT, R13, R0, 0x2, 0x181f ;  /* 0x00581f00000d7f89 */ /* 0x000fe800000e0000 */
[----:B-1----:R-:W-:Y:S01]  /*9f00*/  SHFL.IDX PT, R0, R0, 0x3, 0x181f ;  /* 0x00781f0000007f89 */ /* 0x002fe200000e0000 */
[----:B------:R-:W-:-:S02]  /*9f10*/  IMAD R241, R6, 0x2, R240 ;  /* 0x0000000206f17824 */ /* 0x000fc400078e02f0 */
[----:B------:R-:W-:Y:S01]  /*9f20*/  IMAD R238, R5, 0x2, R232 ;  /* 0x0000000205ee7824 */ /* 0x000fe200078e02e8 */
        /* <DEDUP_REMOVED lines=12> */
[----:B------:R-:W-:Y:S01]  /*9ff0*/  HMMA.16816.F32.BF16 R128, R20, R66, R92 ;  /* 0x000000421480723c */ /* 0x000fe2000004185c */
[----:B------:R-:W-:Y:S01]  /*a000*/  IMAD R243, R6, 0x2, R242 ;  /* 0x0000000206f37824 */ /* 0x000fe200078e02f2 */
[C---:B---3--:R-:W-:Y:S01]  /*a010*/  ISETP.GE.AND P1, PT, R164.reuse, c[0x0][0x1d4], PT ;  /* 0x00007500a4007a0c */ /* 0x048fe20003f26270 */
[----:B------:R-:W-:-:S03]  /*a020*/  IMAD.WIDE R30, R164, 0x2, RZ ;  /* 0x00000002a41e7825 */ /* 0x000fc600078e02ff */
[----:B------:R-:W-:Y:S02]  /*a030*/  ISETP.LT.OR P4, PT, R124, 0x1, P1 ;  /* 0x000000017c00780c */ /* 0x000fe40000f81670 */
[----:B------:R-:W-:Y:S01]  /*a040*/  IADD3 R10, P2, R4, R30, RZ ;  /* 0x0000001e040a7210 */ /* 0x000fe20007f5e0ff */
[----:B----4-:R-:W-:-:S04]  /*a050*/  IMAD.WIDE R2, R2, 0x2, RZ ;  /* 0x0000000202027825 */ /* 0x010fc800078e02ff */
[----:B------:R-:W-:-:S06]  /*a060*/  IMAD.X R11, R31, 0x1, R28, P2 ;  /* 0x000000011f0b7824 */ /* 0x000fcc00010e061c */
[----:B------:R1:W-:Y:S01]  /*a070*/  LDGSTS.E.BYPASS.LTC128B.128 [R163+0x100], [R10.64], !P4 ;  /* 0x001000000aa37fae */ /* 0x0003e2000e101d46 */
[----:B------:R-:W-:Y:S02]  /*a080*/  ISETP.LT.OR P4, PT, R124, 0x11, P0 ;  /* 0x000000117c00780c */ /* 0x000fe40000781670 */
[----:B-1----:R-:W-:-:S05]  /*a090*/  IADD3 R10, P2, R4, R2, RZ ;  /* 0x00000002040a7210 */ /* 0x002fca0007f5e0ff */
[----:B------:R-:W-:Y:S01]  /*a0a0*/  IMAD.X R11, R3, 0x1, R28, P2 ;  /* 0x00000001030b7824 */ /* 0x000fe200010e061c */
[----:B------:R-:W1:Y:S04]  /*a0b0*/  SHFL.IDX PT, R4, R8, 0x2, 0x181f ;  /* 0x00581f0008047f89 */ /* 0x000e6800000e0000 */
[----:B------:R3:W-:Y:S01]  /*a0c0*/  LDGSTS.E.BYPASS.LTC128B.128 [R163+0x2100], [R10.64], !P3 ;  /* 0x021000000aa37fae */ /* 0x0007e2000d901d46 */
[----:B------:R-:W-:-:S03]  /*a0d0*/  ISETP.LT.OR P3, PT, R124, 0x11, P1 ;  /* 0x000000117c00780c */ /* 0x000fc60000f61670 */
[----:B------:R-:W4:Y:S01]  /*a0e0*/  SHFL.IDX PT, R8, R8, 0x3, 0x181f ;  /* 0x00781f0008087f89 */ /* 0x000f2200000e0000 */
[----:B---3--:R-:W-:-:S05]  /*a0f0*/  IADD3 R10, P2, R30, R29, RZ ;  /* 0x0000001d1e0a7210 */ /* 0x008fca0007f5e0ff */
[----:B------:R-:W-:-:S05]  /*a100*/  IMAD.X R11, R31, 0x1, R12, P2 ;  /* 0x000000011f0b7824 */ /* 0x000fca00010e060c */
[----:B------:R3:W-:Y:S01]  /*a110*/  LDGSTS.E.BYPASS.LTC128B.128 [R163+0x900], [R10.64], !P3 ;  /* 0x009000000aa37fae */ /* 0x0007e2000d901d46 */
[----:B------:R-:W-:Y:S02]  /*a120*/  ISETP.LT.OR P3, PT, R124, 0x21, P1 ;  /* 0x000000217c00780c */ /* 0x000fe40000f61670 */
[----:B---3--:R-:W-:-:S05]  /*a130*/  IADD3 R10, P2, R2, R29, RZ ;  /* 0x0000001d020a7210 */ /* 0x008fca0007f5e0ff */
[----:B------:R-:W-:-:S05]  /*a140*/  IMAD.X R11, R3, 0x1, R12, P2 ;  /* 0x00000001030b7824 */ /* 0x000fca00010e060c */
[----:B------:R1:W-:Y:S01]  /*a150*/  LDGSTS.E.BYPASS.LTC128B.128 [R163+0x2900], [R10.64], !P4 ;  /* 0x029000000aa37fae */ /* 0x0003e2000e101d46 */
[----:B------:R-:W-:Y:S02]  /*a160*/  ISETP.LT.OR P4, PT, R124, 0x21, P0 ;  /* 0x000000217c00780c */ /* 0x000fe40000781670 */
[----:B-1----:R-:W-:-:S05]  /*a170*/  IADD3 R10, P2, R30, R4, RZ ;  /* 0x000000041e0a7210 */ /* 0x002fca0007f5e0ff */
[----:B------:R-:W-:Y:S01]  /*a180*/  IMAD.X R11, R31, 0x1, R13, P2 ;  /* 0x000000011f0b7824 */ /* 0x000fe200010e060d */
[----:B------:R-:W-:-:S04]  /*a190*/  IADD3 R12, P2, R2, R4, RZ ;  /* 0x00000004020c7210 */ /* 0x000fc80007f5e0ff */
[----:B------:R1:W-:Y:S01]  /*a1a0*/  LDGSTS.E.BYPASS.LTC128B.128 [R163+0x1100], [R10.64], !P3 ;  /* 0x011000000aa37fae */ /* 0x0003e2000d901d46 */
[C---:B------:R-:W-:Y:S01]  /*a1b0*/  ISETP.LT.OR P3, PT, R124.reuse, 0x31, P1 ;  /* 0x000000317c00780c */ /* 0x040fe20000f61670 */
[C---:B------:R-:W-:Y:S01]  /*a1c0*/  IMAD.X R13, R3.reuse, 0x1, R13, P2 ;  /* 0x00000001030d7824 */ /* 0x040fe200010e060d */
[----:B------:R-:W-:Y:S02]  /*a1d0*/  ISETP.LT.OR P2, PT, R124, 0x31, P0 ;  /* 0x000000317c00780c */ /* 0x000fe40000741670 */
[-C--:B----4-:R-:W-:Y:S02]  /*a1e0*/  IADD3 R2, P0, R2, R8.reuse, RZ ;  /* 0x0000000802027210 */ /* 0x090fe40007f1e0ff */
[----:B------:R3:W-:Y:S03]  /*a1f0*/  LDGSTS.E.BYPASS.LTC128B.128 [R163+0x3100], [R12.64], !P4 ;  /* 0x031000000ca37fae */ /* 0x0007e6000e101d46 */
[----:B------:R-:W-:Y:S01]  /*a200*/  IMAD.X R3, R3, 0x1, R0, P0 ;  /* 0x0000000103037824 */ /* 0x000fe200000e0600 */
[----:B-1----:R-:W-:-:S05]  /*a210*/  IADD3 R10, P1, R30, R8, RZ ;  /* 0x000000081e0a7210 */ /* 0x002fca0007f3e0ff */
[----:B------:R-:W-:-:S05]  /*a220*/  IMAD.X R11, R31, 0x1, R0, P1 ;  /* 0x000000011f0b7824 */ /* 0x000fca00008e0600 */
[----:B------:R1:W-:Y:S04]  /*a230*/  LDGSTS.E.BYPASS.LTC128B.128 [R163+0x1900], [R10.64], !P3 ;  /* 0x019000000aa37fae */ /* 0x0003e8000d901d46 */
[----:B------:R4:W-:Y:S04]  /*a240*/  LDGSTS.E.BYPASS.LTC128B.128 [R163+0x3900], [R2.64], !P2 ;  /* 0x0390000002a37fae */ /* 0x0009e8000d101d46 */
[----:B------:R-:W-:Y:S04]  /*a250*/  LDSM.16.M88.4 R16, [R241+0xa100] ;  /* 0x00a10000f110783b */ /* 0x000fe80000000200 */
[----:B------:R-:W1:Y:S01]  /*a260*/  LDSM.16.M88.4 R56, [R238+0x4100] ;  /* 0x00410000ee38783b */ /* 0x000e620000000200 */
[C---:B------:R-:W-:Y:S03]  /*a270*/  HMMA.16816.F32.BF16 R28, R20.reuse, R62, R88 ;  /* 0x0000003e141c723c */ /* 0x040fe60000041858 */
[----:B------:R-:W-:Y:S04]  /*a280*/  LDSM.16.M88.4 R44, [R238+0x5100] ;  /* 0x00510000ee2c783b */ /* 0x000fe80000000200 */
[----:B------:R-:W-:Y:S01]  /*a290*/  LDSM.16.M88.4 R40, [R238+0x5900] ;  /* 0x00590000ee28783b */ /* 0x000fe20000000200 */
[----:B---3--:R-:W-:Y:S03]  /*a2a0*/  HMMA.16816.F32.BF16 R12, R20, R60, R52 ;  /* 0x0000003c140c723c */ /* 0x008fe60000041834 */
[----:B------:R-:W3:Y:S01]  /*a2b0*/  LDSM.16.M88.4 R52, [R238+0x4900] ;  /* 0x00490000ee34783b */ /* 0x000ee20000000200 */
[----:B------:R-:W-:-:S02]  /*a2c0*/  IMAD R237, R5, 0x2, R239 ;  /* 0x0000000205ed7824 */ /* 0x000fc400078e02ef */
[----:B------:R-:W-:Y:S01]  /*a2d0*/  IMAD R244, R7, 0x2, R241 ;  /* 0x0000000207f47824 */ /* 0x000fe200078e02f1 */
[----:B------:R-:W0:Y:S01]  /*a2e0*/  LDGDEPBAR ;  /* 0x00000000000079af */ /* 0x000e220000000000 */
[----:B------:R-:W-:Y:S03]  /*a2f0*/  HMMA.16816.F32.BF16 R88, R20, R72, R112 ;  /* 0x000000481458723c */ /* 0x000fe60000041870 */
[----:B------:R-:W1:Y:S05]  /*a300*/  LDSM.16.M88.4 R20, [R241+0x8100] ;  /* 0x00810000f114783b */ /* 0x000e6a0000000200 */
[C---:B------:R-:W-:Y:S08]  /*a310*/  HMMA.16816.F32.BF16 R108, R24.reuse, R60, R120 ;  /* 0x0000003c186c723c */ /* 0x040ff00000041878 */
[C---:B------:R-:W-:Y:S08]  /*a320*/  HMMA.16816.F32.BF16 R92, R24.reuse, R62, R116 ;  /* 0x0000003e185c723c */ /* 0x040ff00000041874 */
[C---:B------:R-:W-:Y:S08]  /*a330*/  HMMA.16816.F32.BF16 R124, R24.reuse, R72, R84 ;  /* 0x00000048187c723c */ /* 0x040ff00000041854 */
[C---:B------:R-:W-:Y:S08]  /*a340*/  HMMA.16816.F32.BF16 R120, R24.reuse, R74, R80 ;  /* 0x0000004a1878723c */ /* 0x040ff00000041850 */
[C---:B------:R-:W-:Y:S08]  /*a350*/  HMMA.16816.F32.BF16 R60, R24.reuse, R68, R76 ;  /* 0x00000044183c723c */ /* 0x040ff0000004184c */
[C---:B------:R-:W-:Y:S01]  /*a360*/  HMMA.16816.F32.BF16 R116, R24.reuse, R70, R36 ;  /* 0x000000461874723c */ /* 0x040fe20000041824 */
[----:B------:R-:W-:Y:S07]  /*a370*/  LDSM.16.M88.4 R36, [R237] ;  /* 0x00000000ed24783b */ /* 0x000fee0000000200 */
[C---:B------:R-:W-:Y:S01]  /*a380*/  HMMA.16816.F32.BF16 R112, R24.reuse, R64, R32 ;  /* 0x000000401870723c */ /* 0x040fe20000041820 */
[----:B------:R-:W-:Y:S07]  /*a390*/  LDSM.16.M88.4 R32, [R237+0x800] ;  /* 0x00080000ed20783b */ /* 0x000fee0000000200 */
[----:B------:R-:W-:Y:S01]  /*a3a0*/  HMMA.16816.F32.BF16 R104, R24, R66, R48 ;  /* 0x000000421868723c */ /* 0x000fe20000041830 */
[----:B------:R-:W-:Y:S04]  /*a3b0*/  LDSM.16.M88.4 R48, [R237+0x1800] ;  /* 0x00180000ed30783b */ /* 0x000fe80000000200 */
[----:B------:R-:W-:Y:S03]  /*a3c0*/  LDSM.16.M88.4 R24, [R243+0x8100] ;  /* 0x00810000f318783b */ /* 0x000fe60000000200 */
[C---:B-1----:R-:W-:Y:S01]  /*a3d0*/  HMMA.16816.F32.BF16 R100, R16.reuse, R56, R12 ;  /* 0x000000381064723c */ /* 0x042fe2000004180c */
[----:B------:R-:W1:Y:S07]  /*a3e0*/  LDSM.16.M88.4 R12, [R243+0xa100] ;  /* 0x00a10000f30c783b */ /* 0x000e6e0000000200 */
[C---:B------:R-:W-:Y:S01]  /*a3f0*/  HMMA.16816.F32.BF16 R96, R16.reuse, R58, R28 ;  /* 0x0000003a1060723c */ /* 0x040fe2000004181c */
[----:B------:R-:W1:Y:S07]  /*a400*/  LDSM.16.M88.4 R28, [R237+0x1000] ;  /* 0x00100000ed1c783b */ /* 0x000e6e0000000200 */
[C---:B---3--:R-:W-:Y:S08]  /*a410*/  HMMA.16816.F32.BF16 R88, R16.reuse, R52, R88 ;  /* 0x000000341058723c */ /* 0x048ff00000041858 */
[C---:B------:R-:W-:Y:S08]  /*a420*/  HMMA.16816.F32.BF16 R84, R16.reuse, R54, R144 ;  /* 0x000000361054723c */ /* 0x040ff00000041890 */
[C---:B------:R-:W-:Y:S08]  /*a430*/  HMMA.16816.F32.BF16 R80, R16.reuse, R44, R140 ;  /* 0x0000002c1050723c */ /* 0x040ff0000004188c */
[----:B------:R-:W-:Y:S08]  /*a440*/  HMMA.16816.F32.BF16 R76, R16, R46, R136 ;  /* 0x0000002e104c723c */ /* 0x000ff00000041888 */
[C---:B------:R-:W-:Y:S08]  /*a450*/  HMMA.16816.F32.BF16 R68, R20.reuse, R52, R124 ;  /* 0x000000341444723c */ /* 0x040ff0000004187c */
        /* <DEDUP_REMOVED lines=8> */
[-C--:B------:R-:W-:Y:S08]  /*a4e0*/  HMMA.16816.F32.BF16 R16, R16, R42.reuse, R128 ;  /* 0x0000002a1010723c */ /* 0x080ff00000041880 */
[----:B------:R-:W-:Y:S01]  /*a4f0*/  HMMA.16816.F32.BF16 R20, R20, R42, R104 ;  /* 0x0000002a1414723c */ /* 0x000fe20000041868 */
[----:B------:R-:W-:Y:S07]  /*a500*/  LDSM.16.M88.4 R40, [R232+0x7100] ;  /* 0x00710000e828783b */ /* 0x000fee0000000200 */
[C---:B-1----:R-:W-:Y:S08]  /*a510*/  HMMA.16816.F32.BF16 R128, R12.reuse, R32, R88 ;  /* 0x000000200c80723c */ /* 0x042ff00000041858 */
[C---:B------:R-:W-:Y:S08]  /*a520*/  HMMA.16816.F32.BF16 R112, R12.reuse, R38, R96 ;  /* 0x000000260c70723c */ /* 0x040ff00000041860 */
[C---:B------:R-:W-:Y:S08]  /*a530*/  HMMA.16816.F32.BF16 R88, R12.reuse, R34, R84 ;  /* 0x000000220c58723c */ /* 0x040ff00000041854 */
[----:B------:R-:W-:Y:S01]  /*a540*/  HMMA.16816.F32.BF16 R136, R12, R50, R16 ;  /* 0x000000320c88723c */ /* 0x000fe20000041810 */
[----:B------:R-:W-:Y:S07]  /*a550*/  LDSM.16.M88.4 R16, [R240+0xe100] ;  /* 0x00e10000f010783b */ /* 0x000fee0000000200 */
[C---:B------:R-:W-:Y:S01]  /*a560*/  HMMA.16816.F32.BF16 R96, R24.reuse, R30, R44 ;  /* 0x0000001e1860723c */ /* 0x040fe2000004182c */
[----:B------:R-:W1:Y:S07]  /*a570*/  LDSM.16.M88.4 R44, [R232+0x6900] ;  /* 0x00690000e82c783b */ /* 0x000e6e0000000200 */
[----:B------:R-:W-:Y:S01]  /*a580*/  HMMA.16816.F32.BF16 R84, R24, R50, R20 ;  /* 0x000000321854723c */ /* 0x000fe20000041814 */
[----:B------:R-:W3:Y:S07]  /*a590*/  LDSM.16.M88.4 R20, [R240+0xc100] ;  /* 0x00c10000f014783b */ /* 0x000eee0000000200 */
[----:B------:R-:W-:Y:S08]  /*a5a0*/  HMMA.16816.F32.BF16 R140, R12, R48, R72 ;  /* 0x000000300c8c723c */ /* 0x000ff00000041848 */
[C---:B------:R-:W-:Y:S08]  /*a5b0*/  HMMA.16816.F32.BF16 R132, R24.reuse, R36, R108 ;  /* 0x000000241884723c */ /* 0x040ff0000004186c */
[C---:B------:R-:W-:Y:S08]  /*a5c0*/  HMMA.16816.F32.BF16 R72, R24.reuse, R38, R92 ;  /* 0x000000261848723c */ /* 0x040ff0000004185c */
[C---:B------:R-:W-:Y:S08]  /*a5d0*/  HMMA.16816.F32.BF16 R124, R24.reuse, R32, R68 ;  /* 0x00000020187c723c */ /* 0x040ff00000041844 */
[C---:B------:R-:W-:Y:S01]  /*a5e0*/  HMMA.16816.F32.BF16 R120, R24.reuse, R34, R64 ;  /* 0x000000221878723c */ /* 0x040fe20000041840 */
[----:B------:R-:W-:Y:S07]  /*a5f0*/  LDSM.16.M88.4 R32, [R239+0x2800] ;  /* 0x00280000ef20783b */ /* 0x000fee0000000200 */
[C---:B------:R-:W-:Y:S01]  /*a600*/  HMMA.16816.F32.BF16 R116, R24.reuse, R28, R60 ;  /* 0x0000001c1874723c */ /* 0x040fe2000004183c */
[----:B------:R-:W-:Y:S07]  /*a610*/  LDSM.16.M88.4 R60, [R239+0x3800] ;  /* 0x00380000ef3c783b */ /* 0x000fee0000000200 */
[----:B------:R-:W-:Y:S01]  /*a620*/  HMMA.16816.F32.BF16 R104, R24, R48, R52 ;  /* 0x000000301868723c */ /* 0x000fe20000041834 */
[----:B------:R-:W2:Y:S04]  /*a630*/  LDSM.16.M88.4 R24, [R232+0x7900] ;  /* 0x00790000e818783b */ /* 0x000ea80000000200 */
[----:B------:R-:W-:Y:S03]  /*a640*/  LDSM.16.M88.4 R52, [R239+0x3000] ;  /* 0x00300000ef34783b */ /* 0x000fe60000000200 */
[C---:B------:R-:W-:Y:S08]  /*a650*/  HMMA.16816.F32.BF16 R148, R12.reuse, R28, R80 ;  /* 0x0000001c0c94723c */ /* 0x040ff00000041850 */
[C---:B------:R-:W-:Y:S01]  /*a660*/  HMMA.16816.F32.BF16 R144, R12.reuse, R30, R76 ;  /* 0x0000001e0c90723c */ /* 0x040fe2000004184c */
[----:B------:R-:W2:Y:S07]  /*a670*/  LDSM.16.M88.4 R28, [R242+0xc100] ;  /* 0x00c10000f21c783b */ /* 0x000eae0000000200 */
[----:B------:R-:W-:Y:S01]  /*a680*/  HMMA.16816.F32.BF16 R100, R12, R36, R100 ;  /* 0x000000240c64723c */ /* 0x000fe20000041864 */
[----:B------:R-:W2:Y:S04]  /*a690*/  LDSM.16.M88.4 R12, [R242+0xe100] ;  /* 0x00e10000f20c783b */ /* 0x000ea80000000200 */
[----:B------:R-:W2:Y:S03]  /*a6a0*/  LDSM.16.M88.4 R36, [R239+0x2000] ;  /* 0x00200000ef24783b */ /* 0x000ea60000000200 */
[C---:B-1----:R-:W-:Y:S08]  /*a6b0*/  HMMA.16816.F32.BF16 R68, R16.reuse, R44, R128 ;  /* 0x0000002c1044723c */ /* 0x042ff00000041880 */
[----:B------:R-:W-:Y:S08]  /*a6c0*/  HMMA.16816.F32.BF16 R64, R16, R46, R88 ;  /* 0x0000002e1040723c */ /* 0x000ff00000041858 */
[C---:B---3--:R-:W-:Y:S08]  /*a6d0*/  HMMA.16816.F32.BF16 R48, R20.reuse, R44, R124 ;  /* 0x0000002c1430723c */ /* 0x048ff0000004187c */
[----:B------:R-:W-:Y:S08]  /*a6e0*/  HMMA.16816.F32.BF16 R44, R20, R46, R120 ;  /* 0x0000002e142c723c */ /* 0x000ff00000041878 */
[C---:B------:R-:W-:Y:S08]  /*a6f0*/  HMMA.16816.F32.BF16 R80, R16.reuse, R56, R100 ;  /* 0x000000381050723c */ /* 0x040ff00000041864 */
[----:B------:R-:W-:Y:S08]  /*a700*/  HMMA.16816.F32.BF16 R76, R16, R58, R112 ;  /* 0x0000003a104c723c */ /* 0x000ff00000041870 */
[C---:B------:R-:W-:Y:S08]  /*a710*/  HMMA.16816.F32.BF16 R88, R20.reuse, R56, R132 ;  /* 0x000000381458723c */ /* 0x040ff00000041884 */
[----:B------:R-:W-:Y:S01]  /*a720*/  HMMA.16816.F32.BF16 R72, R20, R58, R72 ;  /* 0x0000003a1448723c */ /* 0x000fe20000041848 */
[----:B------:R-:W-:Y:S07]  /*a730*/  LDSM.16.M88.4 R56, [R238+0x6100] ;  /* 0x00610000ee38783b */ /* 0x000fee0000000200 */
[C---:B------:R-:W-:Y:S08]  /*a740*/  HMMA.16816.F32.BF16 R100, R16.reuse, R40, R148 ;  /* 0x000000281064723c */ /* 0x040ff00000041894 */
[C---:B------:R-:W-:Y:S08]  /*a750*/  HMMA.16816.F32.BF16 R112, R16.reuse, R42, R144 ;  /* 0x0000002a1070723c */ /* 0x040ff00000041890 */
[C---:B--2---:R-:W-:Y:S08]  /*a760*/  HMMA.16816.F32.BF16 R108, R16.reuse, R24, R140 ;  /* 0x00000018106c723c */ /* 0x044ff0000004188c */
        /* <DEDUP_REMOVED lines=8> */
[C---:B------:R-:W-:Y:S01]  /*a7f0*/  HMMA.16816.F32.BF16 R128, R28.reuse, R32, R48 ;  /* 0x000000201c80723c */ /* 0x040fe20000041830 */
[----:B------:R-:W3:Y:S07]  /*a800*/  LDSM.16.M88.4 R48, [R238+0x6900] ;  /* 0x00690000ee30783b */ /* 0x000eee0000000200 */
[----:B------:R-:W-:Y:S01]  /*a810*/  HMMA.16816.F32.BF16 R120, R28, R34, R44 ;  /* 0x000000221c78723c */ /* 0x000fe2000004182c */
[----:B------:R-:W1:Y:S07]  /*a820*/  LDSM.16.M88.4 R44, [R238+0x7100] ;  /* 0x00710000ee2c783b */ /* 0x000e6e0000000200 */
[C---:B------:R-:W-:Y:S08]  /*a830*/  HMMA.16816.F32.BF16 R152, R12.reuse, R32, R68 ;  /* 0x000000200c98723c */ /* 0x040ff00000041844 */
        /* <DEDUP_REMOVED lines=11> */
[----:B------:R-:W-:Y:S07]  /*a8f0*/  LDSM.16.M88.4 R12, [R244+0xe100] ;  /* 0x00e10000f40c783b */ /* 0x000fee0000000200 */
[C---:B------:R-:W-:Y:S01]  /*a900*/  HMMA.16816.F32.BF16 R116, R28.reuse, R52, R16 ;  /* 0x000000341c74723c */ /* 0x040fe20000041810 */
[----:B------:R-:W-:Y:S07]  /*a910*/  LDSM.16.M88.4 R16, [R243+0xc100] ;  /* 0x00c10000f310783b */ /* 0x000fee0000000200 */
[C---:B------:R-:W-:Y:S01]  /*a920*/  HMMA.16816.F32.BF16 R112, R28.reuse, R54, R96 ;  /* 0x000000361c70723c */ /* 0x040fe20000041860 */
[----:B------:R-:W3:Y:S07]  /*a930*/  LDSM.16.M88.4 R52, [R237+0x2000] ;  /* 0x00200000ed34783b */ /* 0x000eee0000000200 */
[C---:B------:R-:W-:Y:S08]  /*a940*/  HMMA.16816.F32.BF16 R80, R28.reuse, R60, R104 ;  /* 0x0000003c1c50723c */ /* 0x040ff00000041868 */
[----:B------:R-:W-:Y:S01]  /*a950*/  HMMA.16816.F32.BF16 R76, R28, R62, R84 ;  /* 0x0000003e1c4c723c */ /* 0x000fe20000041854 */
[----:B------:R-:W3:Y:S01]  /*a960*/  LDSM.16.M88.4 R28, [R237+0x3800] ;  /* 0x00380000ed1c783b */ /* 0x000ee20000000200 */
[----:B----4-:R-:W-:Y:S01]  /*a970*/  SHF.R.S32.HI R2, RZ, 0x1f, R164 ;  /* 0x0000001fff027819 */ /* 0x010fe200000114a4 */
[----:B------:R-:W-:-:S05]  /*a980*/  DEPBAR.LE SB0, 0x0 ;  /* 0x000080000000791a */ /* 0x000fca0000000000 */
[----:B-1----:R-:W-:Y:S01]  /*a990*/  HMMA.16816.F32.BF16 R108, R24, R56, R124 ;  /* 0x00000038186c723c */ /* 0x002fe2000004187c */
[----:B------:R-:W-:-:S07]  /*a9a0*/  IADD3 R0, R163, 0x100, RZ ;  /* 0x00000100a3007810 */ /* 0x000fce0007ffe0ff */
[----:B------:R-:W-:Y:S08]  /*a9b0*/  HMMA.16816.F32.BF16 R104, R24, R58, R156 ;  /* 0x0000003a1868723c */ /* 0x000ff0000004189c */
[C---:B--2---:R-:W-:Y:S08]  /*a9c0*/  HMMA.16816.F32.BF16 R68, R20.reuse, R56, R68 ;  /* 0x000000381444723c */ /* 0x044ff00000041844 */
[----:B------:R-:W-:Y:S08]  /*a9d0*/  HMMA.16816.F32.BF16 R64, R20, R58, R64 ;  /* 0x0000003a1440723c */ /* 0x000ff00000041840 */
[C---:B---3--:R-:W-:Y:S08]  /*a9e0*/  HMMA.16816.F32.BF16 R100, R24.reuse, R48, R152 ;  /* 0x000000301864723c */ /* 0x048ff00000041898 */
[----:B------:R-:W-:Y:S08]  /*a9f0*/  HMMA.16816.F32.BF16 R96, R24, R50, R148 ;  /* 0x000000321860723c */ /* 0x000ff00000041894 */
[C---:B------:R-:W-:Y:S08]  /*aa00*/  HMMA.16816.F32.BF16 R60, R20.reuse, R48, R128 ;  /* 0x00000030143c723c */ /* 0x040ff00000041880 */
[----:B------:R-:W-:Y:S08]  /*aa10*/  HMMA.16816.F32.BF16 R56, R20, R50, R120 ;  /* 0x000000321438723c */ /* 0x000ff00000041878 */
[C---:B------:R-:W-:Y:S08]  /*aa20*/  HMMA.16816.F32.BF16 R92, R24.reuse, R44, R144 ;  /* 0x0000002c185c723c */ /* 0x040ff00000041890 */
[C---:B------:R-:W-:Y:S08]  /*aa30*/  HMMA.16816.F32.BF16 R88, R24.reuse, R46, R140 ;  /* 0x0000002e1858723c */ /* 0x040ff0000004188c */
[C---:B------:R-:W-:Y:S08]  /*aa40*/  HMMA.16816.F32.BF16 R84, R24.reuse, R40, R136 ;  /* 0x000000281854723c */ /* 0x040ff00000041888 */
[----:B------:R-:W-:Y:S08]  /*aa50*/  HMMA.16816.F32.BF16 R72, R24, R42, R132 ;  /* 0x0000002a1848723c */ /* 0x000ff00000041884 */
[C---:B------:R-:W-:Y:S08]  /*aa60*/  HMMA.16816.F32.BF16 R48, R20.reuse, R44, R116 ;  /* 0x0000002c1430723c */ /* 0x040ff00000041874 */
[C---:B------:R-:W-:Y:S08]  /*aa70*/  HMMA.16816.F32.BF16 R44, R20.reuse, R46, R112 ;  /* 0x0000002e142c723c */ /* 0x040ff00000041870 */
[C---:B------:R-:W-:Y:S01]  /*aa80*/  HMMA.16816.F32.BF16 R24, R20.reuse, R40, R80 ;  /* 0x000000281418723c */ /* 0x040fe20000041850 */
[----:B------:R1:W-:Y:S07]  /*aa90*/  STL [R1+0x98], R163 ;  /* 0x000098a301007387 */ /* 0x0003ee0000100800 */
[----:B------:R-:W-:Y:S01]  /*aaa0*/  HMMA.16816.F32.BF16 R20, R20, R42, R76 ;  /* 0x0000002a1414723c */ /* 0x000fe2000004184c */
[----:B------:R1:W-:Y:S04]  /*aab0*/  STL [R1+0x9c], R0 ;  /* 0x00009c0001007387 */ /* 0x0003e80000100800 */
[----:B------:R1:W-:Y:S01]  /*aac0*/  STL [R1+0x110], R2 ;  /* 0x0001100201007387 */ /* 0x0003e20000100800 */
[----:B------:R-:W-:-:S02]  /*aad0*/  ISETP.GE.AND P0, PT, R167, 0x2, PT ;  /* 0x00000002a700780c */ /* 0x000fc40003f06270 */
[C---:B------:R-:W-:Y:S01]  /*aae0*/  HMMA.16816.F32.BF16 R120, R12.reuse, R52, R108 ;  /* 0x000000340c78723c */ /* 0x040fe2000004186c */
[----:B------:R-:W-:Y:S07]  /*aaf0*/  BSSY B0, `(.L_x_1922) ;  /* 0x0000079000007945 */ /* 0x000fee0003800000 */
[C---:B------:R-:W-:Y:S08]  /*ab00*/  HMMA.16816.F32.BF16 R116, R12.reuse, R36, R100 ;  /* 0x000000240c74723c */ /* 0x040ff00000041864 */
[C---:B------:R-:W-:Y:S08]  /*ab10*/  HMMA.16816.F32.BF16 R92, R12.reuse, R32, R92 ;  /* 0x000000200c5c723c */ /* 0x040ff0000004185c */
[C---:B------:R-:W-:Y:S08]  /*ab20*/  HMMA.16816.F32.BF16 R100, R12.reuse, R34, R88 ;  /* 0x000000220c64723c */ /* 0x040ff00000041858 */
[C---:B------:R-:W-:Y:S08]  /*ab30*/  HMMA.16816.F32.BF16 R108, R12.reuse, R28, R84 ;  /* 0x0000001c0c6c723c */ /* 0x040ff00000041854 */
[----:B------:R-:W-:Y:S08]  /*ab40*/  HMMA.16816.F32.BF16 R112, R12, R30, R72 ;  /* 0x0000001e0c70723c */ /* 0x000ff00000041848 */
[----:B------:R-:W-:Y:S08]  /*ab50*/  HMMA.16816.F32.BF16 R76, R16, R32, R48 ;  /* 0x00000020104c723c */ /* 0x000ff00000041830 */
        /* <DEDUP_REMOVED lines=10> */
[----:B------:R-:W-:Y:S01]  /*ac00*/  @!UPT UIADD3 URZ, URZ, URZ, URZ ;  /* 0x0000003f3f3ff290 */ /* 0x000fe2000fffe03f */
[----:B------:R-:W-:Y:S11]  /*ac10*/  @!P0 BRA `(.L_x_1923) ;  /* 0x0000066000008947 */ /* 0x000ff60003800000 */
[----:B-1----:R-:W2:Y:S04]  /*ac20*/  LDL R168, [R1+0x100] ;  /* 0x0001000001a87983 */ /* 0x002ea80000100800 */
[----:B------:R-:W3:Y:S04]  /*ac30*/  LDL R166, [R1+0xec] ;  /* 0x0000ec0001a67983 */ /* 0x000ee80000100800 */
[----:B------:R-:W4:Y:S04]  /*ac40*/  LDL.64 R164, [R1+0xf8] ;  /* 0x0000f80001a47983 */ /* 0x000f280000100a00 */
[----:B------:R-:W4:Y:S01]  /*ac50*/  LDL R163, [R1+0x104] ;  /* 0x0001040001a37983 */ /* 0x000f220000100800 */
[----:B------:R-:W-:-:S02]  /*ac60*/  IMAD.MOV.U32 R0, RZ, RZ, c[0x0][0x2b8] ;  /* 0x0000ae00ff007624 */ /* 0x000fc400078e00ff */
[----:B------:R-:W-:-:S03]  /*ac70*/  IMAD.MOV.U32 R10, RZ, RZ, RZ ;  /* 0x000000ffff0a7224 */ /* 0x000fc600078e00ff */
[----:B------:R-:W-:Y:S01]  /*ac80*/  ISETP.NE.AND P0, PT, R0, 0x1, PT ;  /* 0x000000010000780c */ /* 0x000fe20003f05270 */
[----:B--2---:R-:W-:-:S05]  /*ac90*/  IMAD R2, R167, 0x40, R168 ;  /* 0x00000040a7027824 */ /* 0x004fca00078e02a8 */
[----:B---3--:R-:W-:-:S04]  /*aca0*/  IADD3 R2, R2, -0x80, R166 ;  /* 0xffffff8002027810 */ /* 0x008fc80007ffe0a6 */
[----:B------:R-:W-:-:S03]  /*acb0*/  MOV R0, R2 ;  /* 0x0000000200007202 */ /* 0x000fc60000000f00 */
[----:B------:R-:W-:-:S05]  /*acc0*/  @P0 IMAD.HI.U32 R3, R2, c[0x0][0x2bc], RZ ;  /* 0x0000af0002030a27 */ /* 0x000fca00078e00ff */
[----:B------:R-:W-:-:S04]  /*acd0*/  @P0 SHF.R.U32.HI R0, RZ, c[0x0][0x2c0], R3 ;  /* 0x0000b000ff000a19 */ /* 0x000fc80000011603 */
[----:B----4-:R-:W-:-:S04]  /*ace0*/  @!P6 IADD3 R3, P0, R0, R164, RZ ;  /* 0x000000a40003e210 */ /* 0x010fc80007f1e0ff */
[----:B------:R-:W-:Y:S02]  /*acf0*/  @!P6 LEA.HI.X.SX32 R5, R0, R163, 0x1, P0 ;  /* 0x000000a30005e211 */ /* 0x000fe400000f0eff */
        /* <DEDUP_REMOVED lines=29> */
.L_x_2008:
[----:B------:R-:W-:Y:S05]  /*aed0*/  BRA.DIV ~URZ, `(.L_x_1925) ;  /* 0x00011b727f007947 */ /* 0x000fea000b800000 */
[----:B------:R-:W4:Y:S04]  /*aee0*/  LDL R0, [R1+0x110] ;  /* 0x0001100001007983 */ /* 0x000f280000100800 */
[----:B--2---:R-:W2:Y:S04]  /*aef0*/  LDL R17, [R1+0xc0] ;  /* 0x0000c00001117983 */ /* 0x004ea80000100800 */
[----:B---3--:R-:W3:Y:S04]  /*af00*/  LDL R2, [R1+0xf0] ;  /* 0x0000f00001027983 */ /* 0x008ee80000100800 */
[----:B------:R-:W3:Y:S04]  /*af10*/  LDL R21, [R1+0x10c] ;  /* 0x00010c0001157983 */ /* 0x000ee80000100800 */
[----:B------:R-:W3:Y:S04]  /*af20*/  LDL R22, [R1+0x98] ;  /* 0x0000980001167983 */ /* 0x000ee80000100800 */
[----:B-1----:R-:W1:Y:S04]  /*af30*/  SHFL.IDX PT, R10, R5, RZ, 0x181f ;  /* 0x00181fff050a7589 */ /* 0x002e6800000e0000 */
[----:B------:R-:W1:Y:S04]  /*af40*/  SHFL.IDX PT, R8, R5, 0x1, 0x181f ;  /* 0x00381f0005087f89 */ /* 0x000e6800000e0000 */
[----:B------:R-:W1:Y:S04]  /*af50*/  SHFL.IDX PT, R19, R4, 0x1, 0x181f ;  /* 0x00381f0004137f89 */ /* 0x000e6800000e0000 */
[----:B------:R-:W1:Y:S04]  /*af60*/  SHFL.IDX PT, R15, R5, 0x2, 0x181f ;  /* 0x00581f00050f7f89 */ /* 0x000e6800000e0000 */
[----:B------:R-:W1:Y:S01]  /*af70*/  SHFL.IDX PT, R18, R4, 0x2, 0x181f ;  /* 0x00581f0004127f89 */ /* 0x000e6200000e0000 */
[C---:B--2---:R-:W-:Y:S01]  /*af80*/  IMAD.SHL.U32 R20, R17.reuse, 0x2, RZ ;  /* 0x0000000211147824 */ /* 0x044fe200078e00ff */
[----:B----4-:R-:W-:-:S02]  /*af90*/  SHF.L.U64.HI R3, R17, 0x1, R0 ;  /* 0x0000000111037819 */ /* 0x010fc40000010200 */
[----:B------:R-:W-:Y:S01]  /*afa0*/  ISETP.GE.AND P3, PT, R17, c[0x0][0x1d4], PT ;  /* 0x0000750011007a0c */ /* 0x000fe20003f66270 */
[----:B---3--:R-:W-:Y:S01]  /*afb0*/  IMAD.SHL.U32 R0, R2, 0x2, RZ ;  /* 0x0000000202007824 */ /* 0x008fe200078e00ff */
[----:B-1----:R-:W-:Y:S02]  /*afc0*/  IADD3 R12, P0, R10, R20, RZ ;  /* 0x000000140a0c7210 */ /* 0x002fe40007f1e0ff */
[----:B------:R-:W-:Y:S02]  /*afd0*/  SHF.L.U64.HI R2, R2, 0x1, R21 ;  /* 0x0000000102027819 */ /* 0x000fe40000010215 */
[----:B------:R-:W-:Y:S01]  /*afe0*/  IADD3 R10, P1, R10, R0, RZ ;  /* 0x000000000a0a7210 */ /* 0x000fe20007f3e0ff */
[----:B------:R-:W-:Y:S01]  /*aff0*/  IMAD.X R13, R11, 0x1, R3, P0 ;  /* 0x000000010b0d7824 */ /* 0x000fe200000e0603 */
[----:B------:R-:W-:-:S03]  /*b000*/  IADD3 R16, P0, R8, R20, RZ ;  /* 0x0000001408107210 */ /* 0x000fc60007f1e0ff */
[----:B------:R-:W-:Y:S01]  /*b010*/  IMAD.X R11, R11, 0x1, R2, P1 ;  /* 0x000000010b0b7824 */ /* 0x000fe200008e0602 */
[----:B------:R-:W-:Y:S01]  /*b020*/  IADD3 R14, P2, R8, R0, RZ ;  /* 0x00000000080e7210 */ /* 0x000fe20007f5e0ff */
[----:B------:R1:W-:Y:S01]  /*b030*/  LDGSTS.E.BYPASS.LTC128B.128 [R22+0x4100], [R12.64], !P3 ;  /* 0x041000000c167fae */ /* 0x0003e2000d901d46 */
[----:B------:R-:W-:-:S03]  /*b040*/  IMAD.X R17, R19, 0x1, R3, P0 ;  /* 0x0000000113117824 */ /* 0x000fc600000e0603 */
[----:B------:R2:W-:Y:S04]  /*b050*/  LDGSTS.E.BYPASS.LTC128B.128 [R22+0x6100], [R10.64], !P5 ;  /* 0x061000000a167fae */ /* 0x0005e8000e901d46 */
[----:B------:R3:W-:Y:S04]  /*b060*/  LDGSTS.E.BYPASS.LTC128B.128 [R22+0x4900], [R16.64], !P3 ;  /* 0x0490000010167fae */ /* 0x0007e8000d901d46 */
[----:B------:R4:W3:Y:S01]  /*b070*/  SHFL.IDX PT, R8, R5, 0x3, 0x181f ;  /* 0x00781f0005087f89 */ /* 0x0008e200000e0000 */
[C---:B-1----:R-:W-:Y:S02]  /*b080*/  IADD3 R12, P1, R15.reuse, R20, RZ ;  /* 0x000000140f0c7210 */ /* 0x042fe40007f3e0ff */
[----:B--2---:R-:W-:Y:S01]  /*b090*/  IADD3 R10, P0, R15, R0, RZ ;  /* 0x000000000f0a7210 */ /* 0x004fe20007f1e0ff */
[----:B------:R-:W-:-:S05]  /*b0a0*/  IMAD.X R15, R19, 0x1, R2, P2 ;  /* 0x00000001130f7824 */ /* 0x000fca00010e0602 */
[----:B------:R1:W-:Y:S01]  /*b0b0*/  LDGSTS.E.BYPASS.LTC128B.128 [R22+0x6900], [R14.64], !P5 ;  /* 0x069000000e167fae */ /* 0x0003e2000e901d46 */
[CC--:B------:R-:W-:Y:S01]  /*b0c0*/  IADD3.X R13, R18.reuse, R3.reuse, RZ, P1, !PT ;  /* 0x00000003120d7210 */ /* 0x0c0fe20000ffe4ff */
[--C-:B------:R-:W-:Y:S01]  /*b0d0*/  IMAD.X R11, R18, 0x1, R2.reuse, P0 ;  /* 0x00000001120b7824 */ /* 0x100fe200000e0602 */
[----:B------:R-:W-:Y:S01]  /*b0e0*/  SEL R21, RZ, 0x10, P5 ;  /* 0x00000010ff157807 */ /* 0x000fe20002800000 */
[----:B---3--:R-:W-:Y:S02]  /*b0f0*/  IMAD.MOV.U32 R16, RZ, RZ, R2 ;  /* 0x000000ffff107224 */ /* 0x008fe400078e0002 */
[----:B------:R2:W-:Y:S04]  /*b100*/  LDGSTS.E.BYPASS.LTC128B.128 [R22+0x5100], [R12.64], !P3 ;  /* 0x051000000c167fae */ /* 0x0005e8000d901d46 */
[----:B------:R3:W-:Y:S04]  /*b110*/  LDGSTS.E.BYPASS.LTC128B.128 [R22+0x7100], [R10.64], !P5 ;  /* 0x071000000a167fae */ /* 0x0007e8000e901d46 */
[----:B-1----:R4:W1:Y:S01]  /*b120*/  SHFL.IDX PT, R14, R4, 0x3, 0x181f ;  /* 0x00781f00040e7f89 */ /* 0x00286200000e0000 */
[----:B------:R-:W-:Y:S01]  /*b130*/  MOV R15, R3 ;  /* 0x00000003000f7202 */ /* 0x000fe20000000f00 */
[----:B--2---:R-:W-:-:S02]  /*b140*/  IMAD.MOV.U32 R12, RZ, RZ, R20 ;  /* 0x000000ffff0c7224 */ /* 0x004fc400078e0014 */
[----:B------:R-:W-:Y:S01]  /*b150*/  IMAD.MOV.U32 R13, RZ, RZ, R0 ;  /* 0x000000ffff0d7224 */ /* 0x000fe200078e0000 */
[----:B---3--:R-:W-:Y:S01]  /*b160*/  SEL R11, RZ, 0x10, P3 ;  /* 0x00000010ff0b7807 */ /* 0x008fe20001800000 */
[----:B------:R-:W-:Y:S02]  /*b170*/  IMAD.MOV.U32 R10, RZ, RZ, R21 ;  /* 0x000000ffff0a7224 */ /* 0x000fe400078e0015 */
.L_x_2009:
[----:B------:R-:W2:Y:S01]  /*b180*/  LDL R17, [R1+0x98] ;  /* 0x0000980001117983 */ /* 0x000ea20000100800 */
[C---:B------:R-:W-:Y:S02]  /*b190*/  IADD3 R0, -R11.reuse, 0x10, RZ ;  /* 0x000000100b007810 */ /* 0x040fe40007ffe1ff */
[----:B------:R-:W-:Y:S02]  /*b1a0*/  IADD3 R2, -R10, 0x10, RZ ;  /* 0x000000100a027810 */ /* 0x000fe40007ffe1ff */
[----:B------:R-:W-:Y:S02]  /*b1b0*/  LOP3.LUT R0, R0, 0xf, RZ, 0xc0, !PT ;  /* 0x0000000f00007812 */ /* 0x000fe400078ec0ff */
[----:B------:R-:W-:Y:S02]  /*b1c0*/  ISETP.NE.U32.AND P3, PT, R11, RZ, PT ;  /* 0x000000ff0b00720c */ /* 0x000fe40003f65070 */
[----:B----4-:R-:W-:-:S02]  /*b1d0*/  IADD3 R4, P1, P0, R0, R8, R12 ;  /* 0x0000000800047210 */ /* 0x010fc4000783e00c */
[----:B------:R-:W-:Y:S02]  /*b1e0*/  LOP3.LUT R2, R2, 0xf, RZ, 0xc0, !PT ;  /* 0x0000000f02027812 */ /* 0x000fe400078ec0ff */
[----:B------:R-:W-:Y:S02]  /*b1f0*/  ISETP.NE.U32.AND P2, PT, R10, RZ, PT ;  /* 0x000000ff0a00720c */ /* 0x000fe40003f45070 */
[----:B-1----:R-:W-:Y:S02]  /*b200*/  IADD3.X R5, RZ, R14, R15, P1, P0 ;  /* 0x0000000eff057210 */ /* 0x002fe40000fe040f */
[----:B------:R-:W-:-:S04]  /*b210*/  IADD3 R2, P1, P0, R2, R8, R13 ;  /* 0x0000000802027210 */ /* 0x000fc8000783e00d */
[----:B------:R-:W-:Y:S01]  /*b220*/  IADD3.X R3, RZ, R14, R16, P1, P0 ;  /* 0x0000000eff037210 */ /* 0x000fe20000fe0410 */
[----:B------:R-:W-:Y:S01]  /*b230*/  @!PT LDS RZ, [RZ] ;  /* 0x00000000fffff984 */ /* 0x000fe20000000800 */
[----:B------:R-:W-:Y:S01]  /*b240*/  @!PT LDS RZ, [RZ] ;  /* 0x00000000fffff984 */ /* 0x000fe20000000800 */
[----:B------:R-:W-:Y:S01]  /*b250*/  @!PT LDS RZ, [RZ] ;  /* 0x00000000fffff984 */ /* 0x000fe20000000800 */
[----:B--2---:R1:W-:Y:S04]  /*b260*/  LDGSTS.E.BYPASS.LTC128B.128.ZFILL [R17+0x5900], [R4.64], P3 ;  /* 0x0590000004117fae */ /* 0x0043e80009941d46 */
[----:B------:R1:W-:Y:S04]  /*b270*/  LDGSTS.E.BYPASS.LTC128B.128.ZFILL [R17+0x7900], [R2.64], P2 ;  /* 0x0790000002117fae */ /* 0x0003e80009141d46 */
.L_x_1923:
[----:B-1----:R-:W-:Y:S05]  /*b280*/  BSYNC B0 ;  /* 0x0000000000007941 */ /* 0x002fea0003800000 */
.L_x_1922:
[----:B------:R-:W2:Y:S01]  /*b290*/  LDL R11, [R1+0x4] ;  /* 0x00000400010b7983 */ /* 0x000ea20000100800 */
[----:B------:R-:W-:Y:S01]  /*b2a0*/  FMUL.FTZ R0, R89, c[0x0][0x320] ;  /* 0x0000c80059007a20 */ /* 0x000fe20000410000 */
[----:B-----5:R-:W-:Y:S01]  /*b2b0*/  SHF.R.S32.HI R4, RZ, 0x1f, R160 ;  /* 0x0000001fff047819 */ /* 0x020fe200000114a0 */
[----:B------:R-:W-:Y:S01]  /*b2c0*/  FMUL.FTZ R2, R24, c[0x0][0x320] ;  /* 0x0000c80018027a20 */ /* 0x000fe20000410000 */
[----:B------:R-:W3:Y:S01]  /*b2d0*/  LDL R15, [R1+0xe8] ;  /* 0x0000e800010f7983 */ /* 0x000ee20000100800 */
[----:B------:R1:W4:Y:S01]  /*b2e0*/  MUFU.TANH R39, R0 ;  /* 0x0000000000277308 */ /* 0x0003220000002400 */
[----:B------:R-:W-:Y:S01]  /*b2f0*/  LEA.HI R3, R4, R160, RZ, 0x2 ;  /* 0x000000a004037211 */ /* 0x000fe200078f10ff */
[----:B------:R-:W-:Y:S01]  /*b300*/  IMAD.MOV.U32 R5, RZ, RZ, c[0x0][0x2c4] ;  /* 0x0000b100ff057624 */ /* 0x000fe200078e00ff */
[----:B------:R-:W3:Y:S04]  /*b310*/  LDL R14, [R1+0xc4] ;  /* 0x0000c400010e7983 */ /* 0x000ee80000100800 */
[----:B------:R-:W3:Y:S01]  /*b320*/  LDL R13, [R1+0xe0] ;  /* 0x0000e000010d7983 */ /* 0x000ee20000100800 */
[----:B------:R-:W-:-:S02]  /*b330*/  FMUL.FTZ R8, R25, c[0x0][0x320] ;  /* 0x0000c80019087a20 */ /* 0x000fc40000410000 */
[----:B------:R-:W-:Y:S01]  /*b340*/  FMUL.FTZ R10, R72, c[0x0][0x320] ;  /* 0x0000c800480a7a20 */ /* 0x000fe20000410000 */
[----:B------:R-:W0:Y:S01]  /*b350*/  LDGDEPBAR ;  /* 0x00000000000079af */ /* 0x000e220000000000 */
[----:B-1----:R-:W-:Y:S01]  /*b360*/  FMUL.FTZ R0, R80, c[0x0][0x320] ;  /* 0x0000c80050007a20 */ /* 0x002fe20000410000 */
[----:B------:R-:W-:Y:S01]  /*b370*/  LOP3.LUT R3, R3, 0xfffffffc, RZ, 0xc0, !PT ;  /* 0xfffffffc03037812 */ /* 0x000fe200078ec0ff */
[----:B------:R-:W1:Y:S01]  /*b380*/  MUFU.TANH R60, R2 ;  /* 0x00000002003c7308 */ /* 0x000e620000002400 */
[----:B------:R-:W-:-:S07]  /*b390*/  ISETP.NE.AND P0, PT, R5, 0x1, PT ;  /* 0x000000010500780c */ /* 0x000fce0003f05270 */
        /* <DEDUP_REMOVED lines=14> */
[----:B------:R1:W1:Y:S01]  /*b480*/  MUFU.TANH R77, R0 ;  /* 0x00000000004d7308 */ /* 0x0002620000002400 */
[----:B------:R-:W-:Y:S02]  /*b490*/  IMAD.IADD R3, R160, 0x1, -R3 ;  /* 0x00000001a0037824 */ /* 0x000fe400078e0a03 */
[----:B-1----:R-:W-:-:S05]  /*b4a0*/  FMUL.FTZ R0, R32, c[0x0][0x320] ;  /* 0x0000c80020007a20 */ /* 0x002fca0000410000 */
[----:B------:R1:W1:Y:S02]  /*b4b0*/  MUFU.TANH R76, R0 ;  /* 0x00000000004c7308 */ /* 0x0002640000002400 */
[----:B-1----:R-:W-:-:S06]  /*b4c0*/  FMUL.FTZ R0, R33, c[0x0][0x320] ;  /* 0x0000c80021007a20 */ /* 0x002fcc0000410000 */
[----:B------:R1:W1:Y:S02]  /*b4d0*/  MUFU.TANH R71, R0 ;  /* 0x0000000000477308 */ /* 0x0002640000002400 */
[----:B-1----:R-:W-:-:S04]  /*b4e0*/  LEA.HI R0, R4, R160, RZ, 0x5 ;  /* 0x000000a004007211 */ /* 0x002fc800078f28ff */
[--C-:B------:R-:W-:Y:S02]  /*b4f0*/  SHF.R.S32.HI R4, RZ, 0x5, R0.reuse ;  /* 0x00000005ff047819 */ /* 0x100fe40000011400 */
[----:B------:R-:W-:Y:S02]  /*b500*/  SHF.R.S32.HI R2, RZ, 0x1f, R0 ;  /* 0x0000001fff027819 */ /* 0x000fe40000011400 */
[----:B------:R-:W-:Y:S02]  /*b510*/  LOP3.LUT R0, R0, 0xffffffe0, RZ, 0xc0, !PT ;  /* 0xffffffe000007812 */ /* 0x000fe400078ec0ff */
[----:B------:R-:W-:Y:S02]  /*b520*/  LEA.HI R5, R2, R4, RZ, 0x2 ;  /* 0x0000000402057211 */ /* 0x000fe400078f10ff */
[----:B------:R-:W-:Y:S01]  /*b530*/  LEA.HI R2, R3, R3, RZ, 0x1 ;  /* 0x0000000303027211 */ /* 0x000fe200078f08ff */
[----:B------:R1:W1:Y:S01]  /*b540*/  MUFU.TANH R51, R8 ;  /* 0x0000000800337308 */ /* 0x0002620000002400 */
[----:B------:R-:W-:-:S04]  /*b550*/  IADD3 R0, R160, -R0, RZ ;  /* 0x80000000a0007210 */ /* 0x000fc80007ffe0ff */
[----:B------:R-:W-:Y:S02]  /*b560*/  SHF.R.S32.HI R12, RZ, 0x1f, R0 ;  /* 0x0000001fff0c7819 */ /* 0x000fe40000011400 */
[----:B-1----:R-:W-:Y:S02]  /*b570*/  LOP3.LUT R8, R5, 0xffffffc, RZ, 0xc0, !PT ;  /* 0x0ffffffc05087812 */ /* 0x002fe400078ec0ff */
[----:B------:R-:W-:-:S04]  /*b580*/  LOP3.LUT R5, R2, 0x1ffffffe, RZ, 0xc0, !PT ;  /* 0x1ffffffe02057812 */ /* 0x000fc800078ec0ff */
[----:B------:R-:W-:Y:S02]  /*b590*/  IADD3 R5, R3, -R5, RZ ;  /* 0x8000000503057210 */ /* 0x000fe40007ffe0ff */
[----:B------:R-:W-:Y:S01]  /*b5a0*/  LEA.HI R3, R12, R0, RZ, 0x2 ;  /* 0x000000000c037211 */ /* 0x000fe200078f10ff */
[----:B------:R-:W-:Y:S02]  /*b5b0*/  IMAD.SHL.U32 R2, R2, 0x20, RZ ;  /* 0x0000002002027824 */ /* 0x000fe400078e00ff */
[----:B------:R-:W-:Y:S01]  /*b5c0*/  IMAD.IADD R8, R4, 0x1, -R8 ;  /* 0x0000000104087824 */ /* 0x000fe200078e0a08 */
[----:B------:R-:W-:Y:S01]  /*b5d0*/  SHF.R.S32.HI R17, RZ, 0x2, R3 ;  /* 0x00000002ff117819 */ /* 0x000fe20000011403 */
[----:B------:R1:W1:Y:S01]  /*b5e0*/  MUFU.TANH R46, R10 ;  /* 0x0000000a002e7308 */ /* 0x0002620000002400 */
[----:B------:R-:W-:Y:S02]  /*b5f0*/  FMUL.FTZ R4, R73, c[0x0][0x320] ;  /* 0x0000c80049047a20 */ /* 0x000fe40000410000 */
[----:B------:R-:W-:-:S02]  /*b600*/  SHF.L.U32 R16, R8, 0x4, RZ ;  /* 0x0000000408107819 */ /* 0x000fc400000006ff */
[----:B------:R-:W-:-:S03]  /*b610*/  SHF.L.U32 R5, R5, 0x3, RZ ;  /* 0x0000000305057819 */ /* 0x000fc600000006ff */
[----:B------:R4:W2:Y:S01]  /*b620*/  MUFU.TANH R43, R4 ;  /* 0x00000004002b7308 */ /* 0x0008a20000002400 */
[----:B-1----:R-:W-:Y:S01]  /*b630*/  LOP3.LUT R10, R2, 0xffffffc0, RZ, 0xc0, !PT ;  /* 0xffffffc0020a7812 */ /* 0x002fe200078ec0ff */
[----:B------:R1:W-:Y:S01]  /*b640*/  STL [R1+0xd0], R5 ;  /* 0x0000d00501007387 */ /* 0x0003e20000100800 */
[----:B----4-:R-:W-:Y:S01]  /*b650*/  LOP3.LUT R4, R3, 0x7ffffffc, RZ, 0xc0, !PT ;  /* 0x7ffffffc03047812 */ /* 0x010fe200078ec0ff */
[----:B--2---:R-:W-:-:S03]  /*b660*/  IMAD R2, R11, 0x80, R17 ;  /* 0x000000800b027824 */ /* 0x004fc600078e0211 */
[----:B------:R-:W-:Y:S02]  /*b670*/  IADD3 R4, R0, -R4, RZ ;  /* 0x8000000400047210 */ /* 0x000fe40007ffe0ff */
[----:B------:R-:W-:-:S05]  /*b680*/  IADD3 R3, R10, R2, R16 ;  /* 0x000000020a037210 */ /* 0x000fca0007ffe010 */
[----:B-1----:R-:W-:Y:S01]  /*b690*/  IMAD.IADD R5, R5, 0x1, R3 ;  /* 0x0000000105057824 */ /* 0x002fe200078e0203 */
[----:B------:R-:W-:Y:S01]  /*b6a0*/  SHF.L.U32 R3, R4, 0x1, RZ ;  /* 0x0000000104037819 */ /* 0x000fe200000006ff */
[----:B------:R-:W-:Y:S04]  /*b6b0*/  STL [R1+0xdc], R17 ;  /* 0x0000dc1101007387 */ /* 0x000fe80000100800 */
[----:B------:R-:W-:Y:S04]  /*b6c0*/  STL [R1+0xd8], R16 ;  /* 0x0000d81001007387 */ /* 0x000fe80000100800 */
[----:B------:R-:W-:Y:S01]  /*b6d0*/  STL [R1+0xcc], R3 ;  /* 0x0000cc0301007387 */ /* 0x000fe20000100800 */
[----:B------:R-:W-:-:S02]  /*b6e0*/  IMAD.MOV.U32 R8, RZ, RZ, -0x40 ;  /* 0xffffffc0ff087424 */ /* 0x000fc400078e00ff */
[----:B------:R-:W-:Y:S02]  /*b6f0*/  FMUL.FTZ R2, R88, c[0x0][0x320] ;  /* 0x0000c80058027a20 */ /* 0x000fe40000410000 */
[----:B---3--:R-:W-:Y:S02]  /*b700*/  IMAD R0, R15, R8, 0x41 ;  /* 0x000000410f007424 */ /* 0x008fe400078e0208 */
[----:B------:R1:W2:Y:S03]  /*b710*/  MUFU.TANH R36, R2 ;  /* 0x0000000200247308 */ /* 0x0002a60000002400 */
[----:B------:R-:W-:Y:S01]  /*b720*/  IADD3 R0, -R3, R0, R14 ;  /* 0x0000000003007210 */ /* 0x000fe20007ffe10e */
[----:B------:R3:W-:Y:S04]  /*b730*/  STL [R1+0xd4], R10 ;  /* 0x0000d40a01007387 */ /* 0x0007e80000100800 */
[----:B------:R-:W-:-:S02]  /*b740*/  IMAD.IADD R4, R0, 0x1, -R13 ;  /* 0x0000000100047824 */ /* 0x000fc400078e0a0d */
[----:B-1----:R-:W-:-:S05]  /*b750*/  @P0 IMAD.HI.U32 R2, R5, c[0x0][0x2c8], RZ ;  /* 0x0000b20005020a27 */ /* 0x002fca00078e00ff */
[----:B------:R-:W-:Y:S02]  /*b760*/  @P0 SHF.R.U32.HI R5, RZ, c[0x0][0x2cc], R2 ;  /* 0x0000b300ff050a19 */ /* 0x000fe40000011602 */
[----:B---3--:R-:W-:Y:S01]  /*b770*/  IADD3 R10, -R3, R14, -R162 ;  /* 0x0000000e030a7210 */ /* 0x008fe20007ffe9a2 */
[----:B------:R-:W-:Y:S05]  /*b780*/  BRA.DIV ~URZ, `(.L_x_1926) ;  /* 0x000119027f007947 */ /* 0x000fea000b800000 */
[----:B--2---:R1:W2:Y:S02]  /*b790*/  SHFL.IDX PT, R2, R5, RZ, 0x1c1f ;  /* 0x001c1fff05027589 */ /* 0x0042a400000e0000 */
.L_x_2010:
[----:B------:R-:W-:Y:S01]  /*b7a0*/  FMUL.FTZ R0, R119, c[0x0][0x320] ;  /* 0x0000c80077007a20 */ /* 0x000fe20000410000 */
[----:B--2---:R-:W-:-:S03]  /*b7b0*/  IADD3 R2, R4, R2, RZ ;  /* 0x0000000204027210 */ /* 0x004fc60007ffe0ff */
[----:B------:R2:W3:Y:S02]  /*b7c0*/  MUFU.TANH R70, R0 ;  /* 0x0000000000467308 */ /* 0x0004e40000002400 */
[----:B--2---:R-:W-:-:S06]  /*b7d0*/  FMUL.FTZ R0, R104, c[0x0][0x320] ;  /* 0x0000c80068007a20 */ /* 0x004fcc0000410000 */
        /* <DEDUP_REMOVED lines=91> */
[----:B--2---:R-:W-:Y:S01]  /*bd90*/  IMNMX R0, R10, R2, PT ;  /* 0x000000020a007217 */ /* 0x004fe20003800200 */
[----:B------:R-:W-:-:S03]  /*bda0*/  FMUL.FTZ R2, R78, c[0x0][0x320] ;  /* 0x0000c8004e027a20 */ /* 0x000fc60000410000 */
[C---:B------:R-:W-:Y:S02]  /*bdb0*/  ISETP.GT.AND P0, PT, R0.reuse, RZ, PT ;  /* 0x000000ff0000720c */ /* 0x040fe40003f04270 */
[----:B------:R2:W1:Y:S01]  /*bdc0*/  MUFU.TANH R8, R2 ;  /* 0x0000000200087308 */ /* 0x0004620000002400 */
[----:B------:R-:W-:Y:S02]  /*bdd0*/  ISETP.GT.AND P1, PT, R0, 0x1, PT ;  /* 0x000000010000780c */ /* 0x000fe40003f24270 */
[----:B------:R-:W-:Y:S02]  /*bde0*/  FSEL R36, R36, -INF , P0 ;  /* 0xff80000024247808 */ /* 0x000fe40000000000 */
[----:B------:R-:W-:Y:S02]  /*bdf0*/  ISETP.GT.AND P0, PT, R0, 0x9, PT ;  /* 0x000000090000780c */ /* 0x000fe40003f04270 */
        /* <DEDUP_REMOVED lines=21> */
[C---:B------:R-:W-:Y:S02]  /*bf50*/  ISETP.GT.AND P1, PT, R0.reuse, 0x38, PT ;  /* 0x000000380000780c */ /* 0x040fe40003f24270 */
[----:B------:R-:W-:Y:S02]  /*bf60*/  ISETP.GT.AND P0, PT, R0, 0x39, PT ;  /* 0x000000390000780c */ /* 0x000fe40003f04270 */
[----:B------:R-:W-:Y:S02]  /*bf70*/  FSEL R156, R71, -INF , P4 ;  /* 0xff800000479c7808 */ /* 0x000fe40002000000 */
[----:B------:R-:W-:Y:S02]  /*bf80*/  FSEL R167, R60, -INF , P3 ;  /* 0xff8000003ca77808 */ /* 0x000fe40001800000 */
[----:B------:R-:W-:-:S02]  /*bf90*/  FSEL R166, R51, -INF , P2 ;  /* 0xff80000033a67808 */ /* 0x000fc40001000000 */
[----:B------:R-:W-:Y:S02]  /*bfa0*/  FSEL R165, R46, -INF , P1 ;  /* 0xff8000002ea57808 */ /* 0x000fe40000800000 */
[----:B------:R-:W-:Y:S01]  /*bfb0*/  FSEL R164, R43, -INF , P0 ;  /* 0xff8000002ba47808 */ /* 0x000fe20000000000 */
[----:B------:R-:W-:Y:S05]  /*bfc0*/  BRA.DIV ~URZ, `(.L_x_1927) ;  /* 0x000111327f007947 */ /* 0x000fea000b800000 */
[----:B-1234-:R-:W1:Y:S04]  /*bfd0*/  SHFL.IDX PT, R2, R5, 0x2, 0x1c1f ;  /* 0x005c1f0005027f89 */ /* 0x01ee6800000e0000 */
[----:B------:R-:W2:Y:S04]  /*bfe0*/  SHFL.IDX PT, R3, R5, 0x1, 0x1c1f ;  /* 0x003c1f0005037f89 */ /* 0x000ea800000e0000 */
[----:B------:R-:W3:Y:S01]  /*bff0*/  SHFL.IDX PT, R0, R5, 0x3, 0x1c1f ;  /* 0x007c1f0005007f89 */ /* 0x000ee200000e0000 */
[----:B-1----:R-:W-:-:S02]  /*c000*/  IMAD.IADD R2, R4, 0x1, R2 ;  /* 0x0000000104027824 */ /* 0x002fc400078e0202 */
[----:B--2---:R-:W-:-:S03]  /*c010*/  IMAD.IADD R3, R4, 0x1, R3 ;  /* 0x0000000104037824 */ /* 0x004fc600078e0203 */
[----:B------:R-:W-:Y:S01]  /*c020*/  IMNMX R2, R10, R2, PT ;  /* 0x000000020a027217 */ /* 0x000fe20003800200 */
[----:B---3--:R-:W-:-:S03]  /*c030*/  IMAD.IADD R0, R4, 0x1, R0 ;  /* 0x0000000104007824 */ /* 0x008fc600078e0200 */
[C---:B------:R-:W-:Y:S02]  /*c040*/  ISETP.GT.AND P0, PT, R2.reuse, RZ, PT ;  /* 0x000000ff0200720c */ /* 0x040fe40003f04270 */
[C---:B------:R-:W-:Y:S02]  /*c050*/  ISETP.GT.AND P1, PT, R2.reuse, 0x1, PT ;  /* 0x000000010200780c */ /* 0x040fe40003f24270 */
[----:B------:R-:W-:Y:S02]  /*c060*/  FSEL R51, R13, -INF , P0 ;  /* 0xff8000000d337808 */ /* 0x000fe40000000000 */
[----:B------:R-:W-:Y:S02]  /*c070*/  ISETP.GT.AND P0, PT, R2, 0x9, PT ;  /* 0x000000090200780c */ /* 0x000fe40003f04270 */
[----:B------:R-:W-:Y:S02]  /*c080*/  FSEL R13, R11, -INF , P1 ;  /* 0xff8000000b0d7808 */ /* 0x000fe40000800000 */
[----:B------:R-:W-:-:S02]  /*c090*/  FSEL R56, R56, -INF , P0 ;  /* 0xff80000038387808 */ /* 0x000fc40000000000 */
[C---:B------:R-:W-:Y:S02]  /*c0a0*/  ISETP.GT.AND P0, PT, R2.reuse, 0x18, PT ;  /* 0x000000180200780c */ /* 0x040fe40003f04270 */
[C---:B------:R-:W-:Y:S02]  /*c0b0*/  ISETP.GT.AND P2, PT, R2.reuse, 0x8, PT ;  /* 0x000000080200780c */ /* 0x040fe40003f44270 */
[----:B------:R-:W-:Y:S02]  /*c0c0*/  FSEL R61, R61, -INF , P0 ;  /* 0xff8000003d3d7808 */ /* 0x000fe40000000000 */
[C---:B------:R-:W-:Y:S02]  /*c0d0*/  ISETP.GT.AND P1, PT, R2.reuse, 0x10, PT ;  /* 0x000000100200780c */ /* 0x040fe40003f24270 */
[----:B------:R-:W-:Y:S02]  /*c0e0*/  ISETP.GT.AND P0, PT, R2, 0x28, PT ;  /* 0x000000280200780c */ /* 0x000fe40003f04270 */
[----:B------:R-:W-:-:S02]  /*c0f0*/  FSEL R55, R55, -INF , P2 ;  /* 0xff80000037377808 */ /* 0x000fc40001000000 */
[----:B------:R-:W-:Y:S02]  /*c100*/  FSEL R23, R23, -INF , P1 ;  /* 0xff80000017177808 */ /* 0x000fe40000800000 */
[----:B------:R-:W-:Y:S02]  /*c110*/  FSEL R144, R35, -INF , P0 ;  /* 0xff80000023907808 */ /* 0x000fe40000000000 */
[C---:B------:R-:W-:Y:S02]  /*c120*/  ISETP.GT.AND P2, PT, R2.reuse, 0x19, PT ;  /* 0x000000190200780c */ /* 0x040fe40003f44270 */
[C---:B------:R-:W-:Y:S02]  /*c130*/  ISETP.GT.AND P1, PT, R2.reuse, 0x21, PT ;  /* 0x000000210200780c */ /* 0x040fe40003f24270 */
[----:B------:R-:W-:Y:S02]  /*c140*/  ISETP.GT.AND P0, PT, R2, 0x38, PT ;  /* 0x000000380200780c */ /* 0x000fe40003f04270 */
[----:B------:R-:W-:-:S02]  /*c150*/  IMNMX R3, R10, R3, PT ;  /* 0x000000030a037217 */ /* 0x000fc40003800200 */
[----:B------:R-:W-:Y:S02]  /*c160*/  FSEL R63, R63, -INF , P2 ;  /* 0xff8000003f3f7808 */ /* 0x000fe40001000000 */
[----:B------:R-:W-:Y:S02]  /*c170*/  FSEL R145, R53, -INF , P1 ;  /* 0xff80000035917808 */ /* 0x000fe40000800000 */
[----:B------:R-:W-:Y:S02]  /*c180*/  FSEL R153, R19, -INF , P0 ;  /* 0xff80000013997808 */ /* 0x000fe40000000000 */
[C---:B------:R-:W-:Y:S02]  /*c190*/  ISETP.GT.AND P2, PT, R2.reuse, 0x30, PT ;  /* 0x000000300200780c */ /* 0x040fe40003f44270 */
[----:B------:R-:W-:Y:S02]  /*c1a0*/  ISETP.GT.AND P1, PT, R2, 0x31, PT ;  /* 0x000000310200780c */ /* 0x000fe40003f24270 */
[----:B------:R-:W-:-:S02]  /*c1b0*/  ISETP.GT.AND P0, PT, R3, 0x1, PT ;  /* 0x000000010300780c */ /* 0x000fc40003f04270 */
[----:B------:R-:W-:Y:S02]  /*c1c0*/  FSEL R155, R26, -INF , P2 ;  /* 0xff8000001a9b7808 */ /* 0x000fe40001000000 */
[----:B------:R-:W-:Y:S02]  /*c1d0*/  FSEL R154, R25, -INF , P1 ;  /* 0xff800000199a7808 */ /* 0x000fe40000800000 */
[----:B------:R-:W-:Y:S02]  /*c1e0*/  FSEL R14, R14, -INF , P0 ;  /* 0xff8000000e0e7808 */ /* 0x000fe40000000000 */
[----:B------:R-:W-:Y:S02]  /*c1f0*/  ISETP.GT.AND P2, PT, R2, 0x39, PT ;  /* 0x000000390200780c */ /* 0x000fe40003f44270 */
[C---:B------:R-:W-:Y:S02]  /*c200*/  ISETP.GT.AND P1, PT, R3.reuse, 0x8, PT ;  /* 0x000000080300780c */ /* 0x040fe40003f24270 */
[----:B------:R-:W-:-:S02]  /*c210*/  ISETP.GT.AND P0, PT, R3, 0x10, PT ;  /* 0x000000100300780c */ /* 0x000fc40003f04270 */
[----:B------:R-:W-:Y:S02]  /*c220*/  FSEL R152, R18, -INF , P2 ;  /* 0xff80000012987808 */ /* 0x000fe40001000000 */
[----:B------:R-:W-:Y:S02]  /*c230*/  FSEL R41, R41, -INF , P1 ;  /* 0xff80000029297808 */ /* 0x000fe40000800000 */
[----:B------:R-:W-:Y:S02]  /*c240*/  FSEL R32, R32, -INF , P0 ;  /* 0xff80000020207808 */ /* 0x000fe40000000000 */
[C---:B------:R-:W-:Y:S02]  /*c250*/  ISETP.GT.AND P2, PT, R3.reuse, 0x9, PT ;  /* 0x000000090300780c */ /* 0x040fe40003f44270 */
[C---:B------:R-:W-:Y:S02]  /*c260*/  ISETP.GT.AND P1, PT, R3.reuse, 0x11, PT ;  /* 0x000000110300780c */ /* 0x040fe40003f24270 */
[----:B------:R-:W-:-:S02]  /*c270*/  ISETP.GT.AND P0, PT, R3, 0x19, PT ;  /* 0x000000190300780c */ /* 0x000fc40003f04270 */
[----:B------:R-:W-:Y:S02]  /*c280*/  FSEL R40, R40, -INF , P2 ;  /* 0xff80000028287808 */ /* 0x000fe40001000000 */
[----:B------:R-:W-:Y:S02]  /*c290*/  FSEL R30, R30, -INF , P1 ;  /* 0xff8000001e1e7808 */ /* 0x000fe40000800000 */
[----:B------:R-:W-:Y:S02]  /*c2a0*/  FSEL R46, R66, -INF , P0 ;  /* 0xff800000422e7808 */ /* 0x000fe40000000000 */
[----:B------:R-:W-:Y:S02]  /*c2b0*/  ISETP.GT.AND P3, PT, R2, 0x11, PT ;  /* 0x000000110200780c */ /* 0x000fe40003f64270 */
[C---:B------:R-:W-:Y:S02]  /*c2c0*/  ISETP.GT.AND P2, PT, R3.reuse, 0x18, PT ;  /* 0x000000180300780c */ /* 0x040fe40003f44270 */
[----:B------:R-:W-:-:S02]  /*c2d0*/  ISETP.GT.AND P1, PT, R3, 0x20, PT ;  /* 0x000000200300780c */ /* 0x000fc40003f24270 */
[----:B------:R-:W-:Y:S02]  /*c2e0*/  ISETP.GT.AND P0, PT, R3, 0x28, PT ;  /* 0x000000280300780c */ /* 0x000fe40003f04270 */
[----:B------:R-:W-:Y:S02]  /*c2f0*/  FSEL R60, R21, -INF , P3 ;  /* 0xff800000153c7808 */ /* 0x000fe40001800000 */
[----:B------:R-:W-:Y:S02]  /*c300*/  FSEL R43, R67, -INF , P2 ;  /* 0xff800000432b7808 */ /* 0x000fe40001000000 */
[----:B------:R-:W-:Y:S02]  /*c310*/  FSEL R143, R8, -INF , P1 ;  /* 0xff800000088f7808 */ /* 0x000fe40000800000 */
[----:B------:R-:W-:Y:S02]  /*c320*/  FSEL R141, R42, -INF , P0 ;  /* 0xff8000002a8d7808 */ /* 0x000fe40000000000 */
[----:B------:R-:W-:-:S02]  /*c330*/  ISETP.GT.AND P3, PT, R2, 0x20, PT ;  /* 0x000000200200780c */ /* 0x000fc40003f64270 */
[C---:B------:R-:W-:Y:S02]  /*c340*/  ISETP.GT.AND P2, PT, R3.reuse, 0x21, PT ;  /* 0x000000210300780c */ /* 0x040fe40003f44270 */
[C---:B------:R-:W-:Y:S02]  /*c350*/  ISETP.GT.AND P1, PT, R3.reuse, 0x29, PT ;  /* 0x000000290300780c */ /* 0x040fe40003f24270 */
[----:B------:R-:W-:Y:S02]  /*c360*/  ISETP.GT.AND P0, PT, R3, 0x31, PT ;  /* 0x000000310300780c */ /* 0x000fe40003f04270 */
[----:B------:R-:W-:Y:S02]  /*c370*/  IMNMX R0, R10, R0, PT ;  /* 0x000000000a007217 */ /* 0x000fe40003800200 */
[----:B------:R-:W-:Y:S02]  /*c380*/  FSEL R146, R57, -INF , P3 ;  /* 0xff80000039927808 */ /* 0x000fe40001800000 */
[----:B------:R-:W-:-:S02]  /*c390*/  FSEL R142, R58, -INF , P2 ;  /* 0xff8000003a8e7808 */ /* 0x000fc40001000000 */
[----:B------:R-:W-:Y:S02]  /*c3a0*/  FSEL R140, R38, -INF , P1 ;  /* 0xff800000268c7808 */ /* 0x000fe40000800000 */
[----:B------:R-:W-:Y:S02]  /*c3b0*/  FSEL R150, R28, -INF , P0 ;  /* 0xff8000001c967808 */ /* 0x000fe40000000000 */
[----:B------:R-:W-:Y:S02]  /*c3c0*/  ISETP.GT.AND P3, PT, R2, 0x29, PT ;  /* 0x000000290200780c */ /* 0x000fe40003f64270 */
[C---:B------:R-:W-:Y:S02]  /*c3d0*/  ISETP.GT.AND P2, PT, R3.reuse, 0x30, PT ;  /* 0x000000300300780c */ /* 0x040fe40003f44270 */
[----:B------:R-:W-:Y:S02]  /*c3e0*/  ISETP.GT.AND P1, PT, R3, 0x38, PT ;  /* 0x000000380300780c */ /* 0x000fe40003f24270 */
[----:B------:R-:W-:-:S02]  /*c3f0*/  ISETP.GT.AND P0, PT, R0, RZ, PT ;  /* 0x000000ff0000720c */ /* 0x000fc40003f04270 */
[----:B------:R-:W-:Y:S02]  /*c400*/  FSEL R147, R34, -INF , P3 ;  /* 0xff80000022937808 */ /* 0x000fe40001800000 */
[----:B------:R-:W-:Y:S02]  /*c410*/  FSEL R151, R29, -INF , P2 ;  /* 0xff8000001d977808 */ /* 0x000fe40001000000 */
[----:B------:R-:W-:Y:S02]  /*c420*/  FSEL R149, R22, -INF , P1 ;  /* 0xff80000016957808 */ /* 0x000fe40000800000 */
[----:B------:R-:W-:Y:S02]  /*c430*/  FSEL R12, R12, -INF , P0 ;  /* 0xff8000000c0c7808 */ /* 0x000fe40000000000 */
[C---:B------:R-:W-:Y:S02]  /*c440*/  ISETP.GT.AND P3, PT, R3.reuse, RZ, PT ;  /* 0x000000ff0300720c */ /* 0x040fe40003f64270 */
        /* <DEDUP_REMOVED lines=11> */
[----:B------:R-:W-:Y:S02]  /*c500*/  FMNMX.FTZ R4, R36, R39, !PT ;  /* 0x0000002724047209 */ /* 0x000fe40007810000 */
[----:B------:R-:W-:-:S02]  /*c510*/  FSEL R10, R65, -INF , P2 ;  /* 0xff800000410a7808 */ /* 0x000fc40001000000 */
[----:B------:R-:W-:Y:S02]  /*c520*/  FSEL R21, R17, -INF , P1 ;  /* 0xff80000011157808 */ /* 0x000fe40000800000 */
[----:B------:R-:W-:Y:S02]  /*c530*/  FSEL R22, R70, -INF , P3 ;  /* 0xff80000046167808 */ /* 0x000fe40001800000 */
[----:B------:R-:W-:Y:S02]  /*c540*/  FSEL R25, R69, -INF , P0 ;  /* 0xff80000045197808 */ /* 0x000fe40000000000 */
[C---:B------:R-:W-:Y:S02]  /*c550*/  ISETP.GT.AND P2, PT, R0.reuse, 0x19, PT ;  /* 0x000000190000780c */ /* 0x040fe40003f44270 */
[C---:B------:R-:W-:Y:S02]  /*c560*/  ISETP.GT.AND P3, PT, R0.reuse, 0x20, PT ;  /* 0x000000200000780c */ /* 0x040fe40003f64270 */
[----:B------:R-:W-:-:S02]  /*c570*/  ISETP.GT.AND P1, PT, R0, 0x21, PT ;  /* 0x000000210000780c */ /* 0x000fc40003f24270 */
[----:B------:R-:W-:Y:S02]  /*c580*/  ISETP.GT.AND P0, PT, R0, 0x28, PT ;  /* 0x000000280000780c */ /* 0x000fe40003f04270 */
[----:B------:R-:W-:Y:S02]  /*c590*/  FMNMX.FTZ R2, R44, R4, !PT ;  /* 0x000000042c027209 */ /* 0x000fe40007810000 */
[----:B------:R-:W-:Y:S02]  /*c5a0*/  FMNMX.FTZ R3, R15, R14, !PT ;  /* 0x0000000e0f037209 */ /* 0x000fe40007810000 */
[----:B------:R-:W-:Y:S02]  /*c5b0*/  FMNMX.FTZ R4, R51, R13, !PT ;  /* 0x0000000d33047209 */ /* 0x000fe40007810000 */
[----:B------:R-:W-:Y:S02]  /*c5c0*/  FSEL R26, R68, -INF , P2 ;  /* 0xff800000441a7808 */ /* 0x000fe40001000000 */
[----:B------:R-:W-:-:S02]  /*c5d0*/  FSEL R129, R62, -INF , P3 ;  /* 0xff8000003e817808 */ /* 0x000fc40001800000 */
[----:B------:R-:W-:Y:S02]  /*c5e0*/  FSEL R132, R59, -INF , P1 ;  /* 0xff8000003b847808 */ /* 0x000fe40000800000 */
[----:B------:R-:W-:Y:S02]  /*c5f0*/  FSEL R139, R49, -INF , P0 ;  /* 0xff800000318b7808 */ /* 0x000fe40000000000 */
[----:B------:R-:W-:Y:S02]  /*c600*/  FMNMX.FTZ R2, R45, R2, !PT ;  /* 0x000000022d027209 */ /* 0x000fe40007810000 */
[C---:B------:R-:W-:Y:S02]  /*c610*/  ISETP.GT.AND P4, PT, R0.reuse, 0x29, PT ;  /* 0x000000290000780c */ /* 0x040fe40003f84270 */
[C---:B------:R-:W-:Y:S02]  /*c620*/  ISETP.GT.AND P3, PT, R0.reuse, 0x30, PT ;  /* 0x000000300000780c */ /* 0x040fe40003f64270 */
[----:B------:R-:W-:-:S02]  /*c630*/  ISETP.GT.AND P2, PT, R0, 0x31, PT ;  /* 0x000000310000780c */ /* 0x000fc40003f44270 */
[C---:B------:R-:W-:Y:S02]  /*c640*/  ISETP.GT.AND P1, PT, R0.reuse, 0x38, PT ;  /* 0x000000380000780c */ /* 0x040fe40003f24270 */
[----:B------:R-:W-:Y:S02]  /*c650*/  ISETP.GT.AND P0, PT, R0, 0x39, PT ;  /* 0x000000390000780c */ /* 0x000fe40003f04270 */
        /* <DEDUP_REMOVED lines=35> */
[----:B------:R-:W-:Y:S02]  /*c890*/  FSEL R138, R33, -INF , P4 ;  /* 0xff800000218a7808 */ /* 0x000fe40002000000 */
[----:B------:R-:W-:Y:S02]  /*c8a0*/  FMNMX.FTZ R0, R156, R0, !PT ;  /* 0x000000009c007209 */ /* 0x000fe40007810000 */
[----:B------:R-:W-:Y:S02]  /*c8b0*/  FMNMX.FTZ R135, R140, R135, !PT ;  /* 0x000000878c877209 */ /* 0x000fe40007810000 */
[----:B------:R-:W-:Y:S02]  /*c8c0*/  FMNMX.FTZ R3, R139, R3, !PT ;  /* 0x000000038b037209 */ /* 0x000fe40007810000 */
[----:B------:R-:W-:-:S02]  /*c8d0*/  FMNMX.FTZ R2, R155, R2, !PT ;  /* 0x000000029b027209 */ /* 0x000fc40007810000 */
[----:B------:R-:W-:Y:S02]  /*c8e0*/  FSEL R137, R24, -INF , P3 ;  /* 0xff80000018897808 */ /* 0x000fe40001800000 */
[----:B------:R-:W-:Y:S02]  /*c8f0*/  FMNMX.FTZ R0, R167, R0, !PT ;  /* 0x00000000a7007209 */ /* 0x000fe40007810000 */
[----:B------:R-:W-:Y:S02]  /*c900*/  FMNMX.FTZ R135, R151, R135, !PT ;  /* 0x0000008797877209 */ /* 0x000fe40007810000 */
[----:B------:R-:W-:Y:S02]  /*c910*/  FMNMX.FTZ R3, R138, R3, !PT ;  /* 0x000000038a037209 */ /* 0x000fe40007810000 */
[----:B------:R-:W-:Y:S02]  /*c920*/  FMNMX.FTZ R2, R154, R2, !PT ;  /* 0x000000029a027209 */ /* 0x000fe40007810000 */
[----:B------:R-:W-:-:S02]  /*c930*/  FSEL R131, R31, -INF , P2 ;  /* 0xff8000001f837808 */ /* 0x000fc40001000000 */
[----:B------:R-:W-:Y:S02]  /*c940*/  FMNMX.FTZ R0, R166, R0, !PT ;  /* 0x00000000a6007209 */ /* 0x000fe40007810000 */
        /* <DEDUP_REMOVED lines=27> */
[----:B---3--:R-:W-:-:S03]  /*cb00*/  FMNMX.FTZ R135, R135, R3, !PT ;  /* 0x0000000387877209 */ /* 0x008fc60007810000 */
.L_x_2011:
[C---:B------:R-:W-:Y:S01]  /*cb10*/  FMUL.FTZ R20, R136.reuse, c[0x0][0x2d0] ;  /* 0x0000b40088147a20 */ /* 0x040fe20000410000 */
[----:B------:R-:W-:Y:S01]  /*cb20*/  FSETP.NEU.FTZ.AND P0, PT, R136, -INF , PT ;  /* 0xff8000008800780b */ /* 0x000fe20003f1d000 */
[----:B------:R-:W-:Y:S01]  /*cb30*/  FMUL.FTZ R3, R135, c[0x0][0x2d0] ;  /* 0x0000b40087037a20 */ /* 0x000fe20000410000 */
[----:B------:R-:W-:Y:S01]  /*cb40*/  SHF.L.U32 R233, R9, 0x1, RZ ;  /* 0x0000000109e97819 */ /* 0x000fe200000006ff */
[----:B------:R-:W-:Y:S01]  /*cb50*/  WARPSYNC 0xffffffff ;  /* 0xffffffff00007948 */ /* 0x000fe20003800000 */
[----:B------:R-:W-:-:S02]  /*cb60*/  FSEL R20, R20, RZ, P0 ;  /* 0x000000ff14147208 */ /* 0x000fc40000000000 */
[----:B------:R-:W-:Y:S01]  /*cb70*/  FSETP.NEU.FTZ.AND P0, PT, R135, -INF , PT ;  /* 0xff8000008700780b */ /* 0x000fe20003f1d000 */
[----:B------:R-:W-:Y:S01]  /*cb80*/  LDSM.16.MT88.4 R100, [R233+0x2100] ;  /* 0x00210000e964783b */ /* 0x000fe20000004200 */
[-C--:B------:R-:W-:Y:S01]  /*cb90*/  LEA R236, R6, R233.reuse, 0x1 ;  /* 0x000000e906ec7211 */ /* 0x080fe200078e08ff */
[--C-:B------:R-:W-:Y:S01]  /*cba0*/  FFMA.FTZ R0, R36, c[0x0][0x2d0], -R20.reuse ;  /* 0x0000b40024007a23 */ /* 0x100fe20000010814 */
[----:B------:R-:W-:Y:S01]  /*cbb0*/  FSEL R3, R3, RZ, P0 ;  /* 0x000000ff03037208 */ /* 0x000fe20000000000 */
[--C-:B------:R-:W-:Y:S01]  /*cbc0*/  FFMA.FTZ R2, R50, c[0x0][0x2d0], -R20.reuse ;  /* 0x0000b40032027a23 */ /* 0x100fe20000010814 */
[----:B------:R-:W-:Y:S01]  /*cbd0*/  FSETP.NEU.FTZ.AND P0, PT, R134, -INF , PT ;  /* 0xff8000008600780b */ /* 0x000fe20003f1d000 */
[----:B------:R1:W-:Y:S01]  /*cbe0*/  MUFU.EX2 R207, R0 ;  /* 0x0000000000cf7308 */ /* 0x0003e20000000800 */
[----:B----4-:R-:W-:Y:S01]  /*cbf0*/  FMNMX.FTZ R133, R133, R8, !PT ;  /* 0x0000000885857209 */ /* 0x010fe20007810000 */
[----:B------:R-:W-:Y:S01]  /*cc00*/  FFMA.FTZ R4, R43, c[0x0][0x2d0], -R3 ;  /* 0x0000b4002b047a23 */ /* 0x000fe20000010803 */
[----:B------:R-:W-:Y:S01]  /*cc10*/  LEA R234, R7, R233, 0x1 ;  /* 0x000000e907ea7211 */ /* 0x000fe200078e08ff */
[----:B------:R-:W-:Y:S03]  /*cc20*/  LDSM.16.MT88.4 R84, [R236+0x2100] ;  /* 0x00210000ec54783b */ /* 0x000fe60000004200 */
[----:B------:R-:W-:Y:S01]  /*cc30*/  LEA R235, R6, R234, 0x1 ;  /* 0x000000ea06eb7211 */ /* 0x000fe200078e08ff */
[----:B------:R2:W-:Y:S01]  /*cc40*/  MUFU.EX2 R245, R2 ;  /* 0x0000000200f57308 */ /* 0x0005e20000000800 */
[----:B------:R-:W-:Y:S04]  /*cc50*/  LDSM.16.MT88.4 R92, [R234+0x2100] ;  /* 0x00210000ea5c783b */ /* 0x000fe80000004200 */
[----:B------:R-:W-:Y:S01]  /*cc60*/  LDSM.16.MT88.4 R108, [R235+0x2100] ;  /* 0x00210000eb6c783b */ /* 0x000fe20000004200 */
[----:B-1----:R-:W-:-:S02]  /*cc70*/  FFMA.FTZ R0, R39, c[0x0][0x2d0], -R20 ;  /* 0x0000b40027007a23 */ /* 0x002fc40000010814 */
[----:B------:R1:W-:Y:S01]  /*cc80*/  MUFU.EX2 R5, R4 ;  /* 0x0000000400057308 */ /* 0x0003e20000000800 */
[----:B------:R-:W-:Y:S04]  /*cc90*/  LDSM.16.MT88.4 R36, [R234+0x900] ;  /* 0x00090000ea24783b */ /* 0x000fe80000004200 */
[----:B------:R-:W-:Y:S01]  /*cca0*/  LDSM.16.MT88.4 R96, [R235+0x100] ;  /* 0x00010000eb60783b */ /* 0x000fe20000004200 */
[----:B--2---:R-:W-:Y:S02]  /*ccb0*/  FMUL.FTZ R2, R134, c[0x0][0x2d0] ;  /* 0x0000b40086027a20 */ /* 0x004fe40000410000 */
[----:B------:R2:W-:Y:S03]  /*ccc0*/  MUFU.EX2 R206, R0 ;  /* 0x0000000000ce7308 */ /* 0x0005e60000000800 */
[----:B------:R-:W-:-:S02]  /*ccd0*/  FSEL R2, R2, RZ, P0 ;  /* 0x000000ff02027208 */ /* 0x000fc40000000000 */
[----:B------:R-:W-:-:S03]  /*cce0*/  FSETP.NEU.FTZ.AND P0, PT, R133, -INF , PT ;  /* 0xff8000008500780b */ /* 0x000fc60003f1d000 */
[----:B-1----:R-:W-:-:S04]  /*ccf0*/  FFMA.FTZ R4, R60, c[0x0][0x2d0], -R2 ;  /* 0x0000b4003c047a23 */ /* 0x002fc80000010802 */
[----:B------:R1:W-:Y:S01]  /*cd00*/  MUFU.EX2 R252, R4 ;  /* 0x0000000400fc7308 */ /* 0x0003e20000000800 */
[----:B--2---:R-:W-:-:S07]  /*cd10*/  FFMA.FTZ R0, R44, c[0x0][0x2d0], -R20 ;  /* 0x0000b4002c007a23 */ /* 0x004fce0000010814 */
[----:B------:R2:W-:Y:S01]  /*cd20*/  MUFU.EX2 R212, R0 ;  /* 0x0000000000d47308 */ /* 0x0005e20000000800 */
[----:B-1----:R-:W-:Y:S02]  /*cd30*/  FFMA.FTZ R4, R61, c[0x0][0x2d0], -R2 ;  /* 0x0000b4003d047a23 */ /* 0x002fe40000010802 */
[----:B--2---:R-:W-:-:S05]  /*cd40*/  FFMA.FTZ R0, R45, c[0x0][0x2d0], -R20 ;  /* 0x0000b4002d007a23 */ /* 0x004fca0000010814 */
[----:B------:R1:W2:Y:S02]  /*cd50*/  MUFU.EX2 R247, R0 ;  /* 0x0000000000f77308 */ /* 0x0002a40000000800 */
[----:B-1----:R-:W-:Y:S01]  /*cd60*/  FFMA.FTZ R0, R47, c[0x0][0x2d0], -R20 ;  /* 0x0000b4002f007a23 */ /* 0x002fe20000010814 */
[----:B--2---:R-:W-:-:S05]  /*cd70*/  F2FP.BF16.PACK_AB R18, R247, R212 ;  /* 0x000000d4f712723e */ /* 0x004fca00000010ff */
        /* <DEDUP_REMOVED lines=9> */
[----:B-1----:R-:W-:Y:S01]  /*ce10*/  FFMA.FTZ R0, R41, c[0x0][0x2d0], -R3 ;  /* 0x0000b40029007a23 */ /* 0x002fe20000010803 */
[----:B--2---:R-:W-:-:S05]  /*ce20*/  F2FP.BF16.PACK_AB R17, R179, R204 ;  /* 0x000000ccb311723e */ /* 0x004fca00000010ff */
[----:B------:R1:W-:Y:S02]  /*ce30*/  MUFU.EX2 R205, R0 ;  /* 0x0000000000cd7308 */ /* 0x0003e40000000800 */
[--C-:B-1----:R-:W-:Y:S02]  /*ce40*/  FFMA.FTZ R0, R40, c[0x0][0x2d0], -R3.reuse ;  /* 0x0000b40028007a23 */ /* 0x102fe40000010803 */
[----:B------:R-:W-:Y:S04]  /*ce50*/  LDSM.16.MT88.4 R40, [R233+0x900] ;  /* 0x00090000e928783b */ /* 0x000fe80000004200 */
[----:B------:R1:W2:Y:S02]  /*ce60*/  MUFU.EX2 R213, R0 ;  /* 0x0000000000d57308 */ /* 0x0002a40000000800 */
[----:B-1----:R-:W-:Y:S01]  /*ce70*/  FFMA.FTZ R0, R32, c[0x0][0x2d0], -R3 ;  /* 0x0000b40020007a23 */ /* 0x002fe20000010803 */
[----:B--2---:R-:W-:-:S05]  /*ce80*/  F2FP.BF16.PACK_AB R19, R213, R205 ;  /* 0x000000cdd513723e */ /* 0x004fca00000010ff */
[----:B------:R1:W-:Y:S02]  /*ce90*/  MUFU.EX2 R161, R0 ;  /* 0x0000000000a17308 */ /* 0x0003e40000000800 */
[--C-:B-1----:R-:W-:Y:S02]  /*cea0*/  FFMA.FTZ R0, R30, c[0x0][0x2d0], -R3.reuse ;  /* 0x0000b4001e007a23 */ /* 0x102fe40000010803 */
[----:B------:R-:W-:Y:S04]  /*ceb0*/  LDSM.16.MT88.4 R28, [R236+0x900] ;  /* 0x00090000ec1c783b */ /* 0x000fe80000004200 */
[----:B------:R1:W-:Y:S02]  /*cec0*/  MUFU.EX2 R27, R0 ;  /* 0x00000000001b7308 */ /* 0x0003e40000000800 */
[----:B-1----:R-:W-:-:S02]  /*ced0*/  FFMA.FTZ R0, R46, c[0x0][0x2d0], -R3 ;  /* 0x0000b4002e007a23 */ /* 0x002fc40000010803 */
[----:B------:R-:W-:Y:S04]  /*cee0*/  LDSM.16.MT88.4 R44, [R236+0x100] ;  /* 0x00010000ec2c783b */ /* 0x000fe80000004200 */
[----:B------:R1:W-:Y:S02]  /*cef0*/  MUFU.EX2 R221, R0 ;  /* 0x0000000000dd7308 */ /* 0x0003e40000000800 */
[--C-:B-1----:R-:W-:Y:S02]  /*cf00*/  FFMA.FTZ R0, R51, c[0x0][0x2d0], -R2.reuse ;  /* 0x0000b40033007a23 */ /* 0x102fe40000010802 */
[----:B------:R-:W-:Y:S04]  /*cf10*/  LDSM.16.MT88.4 R48, [R234+0x100] ;  /* 0x00010000ea30783b */ /* 0x000fe80000004200 */
[----:B------:R1:W-:Y:S02]  /*cf20*/  MUFU.EX2 R177, R0 ;  /* 0x0000000000b17308 */ /* 0x0003e40000000800 */
[----:B-1----:R-:W-:-:S06]  /*cf30*/  FFMA.FTZ R0, R13, c[0x0][0x2d0], -R2 ;  /* 0x0000b4000d007a23 */ /* 0x002fcc0000010802 */
[----:B------:R1:W-:Y:S02]  /*cf40*/  MUFU.EX2 R176, R0 ;  /* 0x0000000000b07308 */ /* 0x0003e40000000800 */
[----:B-1----:R-:W-:-:S06]  /*cf50*/  FFMA.FTZ R0, R55, c[0x0][0x2d0], -R2 ;  /* 0x0000b40037007a23 */ /* 0x002fcc0000010802 */
[----:B------:R1:W-:Y:S02]  /*cf60*/  MUFU.EX2 R178, R0 ;  /* 0x0000000000b27308 */ /* 0x0003e40000000800 */
[--C-:B-1----:R-:W-:Y:S02]  /*cf70*/  FFMA.FTZ R0, R56, c[0x0][0x2d0], -R2.reuse ;  /* 0x0000b40038007a23 */ /* 0x102fe40000010802 */
[----:B------:R-:W1:Y:S04]  /*cf80*/  LDSM.16.MT88.4 R56, [R233+0x100] ;  /* 0x00010000e938783b */ /* 0x000e680000004200 */
[----:B------:R2:W3:Y:S02]  /*cf90*/  MUFU.EX2 R199, R0 ;  /* 0x0000000000c77308 */ /* 0x0004e40000000800 */
[----:B--2---:R-:W-:Y:S01]  /*cfa0*/  FFMA.FTZ R0, R23, c[0x0][0x2d0], -R2 ;  /* 0x0000b40017007a23 */ /* 0x004fe20000010802 */
[----:B------:R-:W-:-:S05]  /*cfb0*/  MOV R23, R5 ;  /* 0x0000000500177202 */ /* 0x000fca0000000f00 */
[----:B------:R-:W-:Y:S01]  /*cfc0*/  MUFU.EX2 R5, R4 ;  /* 0x0000000400057308 */ /* 0x000fe20000000800 */
[----:B---3--:R-:W-:-:S07]  /*cfd0*/  F2FP.BF16.PACK_AB R14, R199, R178 ;  /* 0x000000b2c70e723e */ /* 0x008fce00000010ff */
[----:B------:R2:W-:Y:S02]  /*cfe0*/  MUFU.EX2 R160, R0 ;  /* 0x0000000000a07308 */ /* 0x0005e40000000800 */
[----:B--2---:R-:W-:-:S05]  /*cff0*/  FMUL.FTZ R0, R133, c[0x0][0x2d0] ;  /* 0x0000b40085007a20 */ /* 0x004fca0000410000 */
[----:B------:R-:W-:-:S05]  /*d000*/  FSEL R0, R0, RZ, P0 ;  /* 0x000000ff00007208 */ /* 0x000fca0000000000 */
[----:B------:R-:W-:Y:S01]  /*d010*/  FFMA.FTZ R4, R12, c[0x0][0x2d0], -R0 ;  /* 0x0000b4000c047a23 */ /* 0x000fe20000010800 */
[----:B------:R-:W-:-:S03]  /*d020*/  F2FP.BF16.PACK_AB R12, R176, R177 ;  /* 0x000000b1b00c723e */ /* 0x000fc600000010ff */
[----:B------:R2:W-:Y:S02]  /*d030*/  MUFU.EX2 R214, R4 ;  /* 0x0000000400d67308 */ /* 0x0005e40000000800 */
[----:B--2---:R-:W-:Y:S01]  /*d040*/  FFMA.FTZ R4, R16, c[0x0][0x2d0], -R0 ;  /* 0x0000b40010047a23 */ /* 0x004fe20000010800 */
[----:B------:R-:W-:-:S05]  /*d050*/  F2FP.BF16.PACK_AB R16, R206, R207 ;  /* 0x000000cfce10723e */ /* 0x000fca00000010ff */
[----:B------:R2:W3:Y:S02]  /*d060*/  MUFU.EX2 R215, R4 ;  /* 0x0000000400d77308 */ /* 0x0004e40000000800 */
[C---:B-1----:R-:W-:Y:S08]  /*d070*/  HMMA.16816.F32.BF16 R68, R16.reuse, R56, RZ ;  /* 0x000000381044723c */ /* 0x042ff000000418ff */
[----:B------:R-:W-:Y:S01]  /*d080*/  HMMA.16816.F32.BF16 R64, R16, R48, RZ ;  /* 0x000000301040723c */ /* 0x000fe200000418ff */
[----:B--2---:R-:W-:Y:S01]  /*d090*/  FFMA.FTZ R4, R10, c[0x0][0x2d0], -R0 ;  /* 0x0000b4000a047a23 */ /* 0x004fe20000010800 */
[----:B---3--:R-:W-:-:S02]  /*d0a0*/  F2FP.BF16.PACK_AB R13, R215, R214 ;  /* 0x000000d6d70d723e */ /* 0x008fc400000010ff */
[----:B------:R-:W-:Y:S01]  /*d0b0*/  F2FP.BF16.PACK_AB R10, R220, R245 ;  /* 0x000000f5dc0a723e */ /* 0x000fe200000010ff */
[----:B------:R1:W-:Y:S03]  /*d0c0*/  MUFU.EX2 R198, R4 ;  /* 0x0000000400c67308 */ /* 0x0003e60000000800 */
[C---:B------:R-:W-:Y:S08]  /*d0d0*/  HMMA.16816.F32.BF16 R124, R16.reuse, R96, RZ ;  /* 0x00000060107c723c */ /* 0x040ff000000418ff */
[----:B------:R-:W-:Y:S01]  /*d0e0*/  HMMA.16816.F32.BF16 R112, R16, R84, RZ ;  /* 0x000000541070723c */ /* 0x000fe200000418ff */
[----:B-1----:R-:W-:Y:S01]  /*d0f0*/  FFMA.FTZ R4, R11, c[0x0][0x2d0], -R0 ;  /* 0x0000b4000b047a23 */ /* 0x002fe20000010800 */
[----:B------:R-:W-:-:S06]  /*d100*/  F2FP.BF16.PACK_AB R11, R221, R23 ;  /* 0x00000017dd0b723e */ /* 0x000fcc00000010ff */
[C---:B------:R-:W-:Y:S01]  /*d110*/  HMMA.16816.F32.BF16 R72, R16.reuse, R108, RZ ;  /* 0x0000006c1048723c */ /* 0x040fe200000418ff */
[----:B------:R1:W2:Y:S07]  /*d120*/  MUFU.EX2 R163, R4 ;  /* 0x0000000400a37308 */ /* 0x0002ae0000000800 */
[C---:B------:R-:W-:Y:S08]  /*d130*/  HMMA.16816.F32.BF16 R120, R16.reuse, R100, RZ ;  /* 0x000000641078723c */ /* 0x040ff000000418ff */
[----:B------:R-:W-:Y:S01]  /*d140*/  HMMA.16816.F32.BF16 R116, R16, R92, RZ ;  /* 0x0000005c1074723c */ /* 0x000fe200000418ff */
[----:B-1----:R-:W-:Y:S01]  /*d150*/  FFMA.FTZ R4, R63, c[0x0][0x2d0], -R2 ;  /* 0x0000b4003f047a23 */ /* 0x002fe20000010802 */
[----:B--2---:R-:W-:-:S03]  /*d160*/  F2FP.BF16.PACK_AB R15, R163, R198 ;  /* 0x000000c6a30f723e */ /* 0x004fc600000010ff */
[----:B------:R1:W2:Y:S03]  /*d170*/  MUFU.EX2 R196, R4 ;  /* 0x0000000400c47308 */ /* 0x0002a60000000800 */
[----:B------:R-:W-:Y:S08]  /*d180*/  HMMA.16816.F32.BF16 R60, R16, R44, RZ ;  /* 0x0000002c103c723c */ /* 0x000ff000000418ff */
[----:B------:R-:W-:Y:S01]  /*d190*/  HMMA.16816.F32.BF16 R32, R12, R48, RZ ;  /* 0x000000300c20723c */ /* 0x000fe200000418ff */
[----:B-1----:R-:W-:Y:S01]  /*d1a0*/  FFMA.FTZ R4, R21, c[0x0][0x2d0], -R0 ;  /* 0x0000b40015047a23 */ /* 0x002fe20000010800 */
[----:B------:R-:W-:-:S06]  /*d1b0*/  MOV R21, R27 ;  /* 0x0000001b00157202 */ /* 0x000fcc0000000f00 */
[----:B------:R-:W-:Y:S01]  /*d1c0*/  HMMA.16816.F32.BF16 R52, R12, R56, RZ ;  /* 0x000000380c34723c */ /* 0x000fe200000418ff */
[----:B------:R-:W-:Y:S01]  /*d1d0*/  MOV R49, R163 ;  /* 0x000000a300317202 */ /* 0x000fe20000000f00 */
[----:B------:R1:W-:Y:S01]  /*d1e0*/  MUFU.EX2 R246, R4 ;  /* 0x0000000400f67308 */ /* 0x0003e20000000800 */
[----:B------:R-:W-:-:S05]  /*d1f0*/  F2FP.BF16.PACK_AB R9, R21, R161 ;  /* 0x000000a11509723e */ /* 0x000fca00000010ff */
[C---:B------:R-:W-:Y:S07]  /*d200*/  HMMA.16816.F32.BF16 R104, R12.reuse, R96, RZ ;  /* 0x000000600c68723c */ /* 0x040fee00000418ff */
[----:B--2---:R-:W-:Y:S01]  /*d210*/  MOV R97, R196 ;  /* 0x000000c400617202 */ /* 0x004fe20000000f00 */
[----:B------:R-:W-:Y:S01]  /*d220*/  HMMA.16816.F32.BF16 R76, R12, R84, RZ ;  /* 0x000000540c4c723c */ /* 0x000fe200000418ff */
[----:B-1----:R-:W-:Y:S01]  /*d230*/  FFMA.FTZ R4, R22, c[0x0][0x2d0], -R0 ;  /* 0x0000b40016047a23 */ /* 0x002fe20000010800 */
[----:B------:R-:W-:-:S03]  /*d240*/  MOV R22, R24 ;  /* 0x0000001800167202 */ /* 0x000fc60000000f00 */
[----:B------:R1:W-:Y:S01]  /*d250*/  MUFU.EX2 R7, R4 ;  /* 0x0000000400077308 */ /* 0x0003e20000000800 */
[----:B------:R-:W-:Y:S02]  /*d260*/  F2FP.BF16.PACK_AB R8, R22, R162 ;  /* 0x000000a21608723e */ /* 0x000fe400000010ff */
[----:B------:R-:W-:Y:S08]  /*d270*/  HMMA.16816.F32.BF16 R88, R12, R100, RZ ;  /* 0x000000640c58723c */ /* 0x000ff000000418ff */
[----:B------:R-:W-:Y:S01]  /*d280*/  HMMA.16816.F32.BF16 R180, R8, R28, R60 ;  /* 0x0000001c08b4723c */ /* 0x000fe2000004183c */
[----:B------:R-:W2:Y:S01]  /*d290*/  LDSM.16.MT88.4 R60, [R235+0x2900] ;  /* 0x00290000eb3c783b */ /* 0x000ea20000004200 */
[----:B-1----:R-:W-:-:S06]  /*d2a0*/  FFMA.FTZ R4, R25, c[0x0][0x2d0], -R0 ;  /* 0x0000b40019047a23 */ /* 0x002fcc0000010800 */
[----:B------:R-:W-:Y:S01]  /*d2b0*/  HMMA.16816.F32.BF16 R200, R8, R40, R68 ;  /* 0x0000002808c8723c */ /* 0x000fe20000041844 */
[----:B------:R1:W3:Y:S07]  /*d2c0*/  MUFU.EX2 R197, R4 ;  /* 0x0000000400c57308 */ /* 0x0002ee0000000800 */
[----:B------:R-:W-:Y:S07]  /*d2d0*/  HMMA.16816.F32.BF16 R68, R12, R108, RZ ;  /* 0x0000006c0c44723c */ /* 0x000fee00000418ff */
[----:B------:R-:W-:Y:S01]  /*d2e0*/  MOV R108, R198 ;  /* 0x000000c6006c7202 */ /* 0x000fe20000000f00 */
[----:B------:R-:W-:Y:S01]  /*d2f0*/  HMMA.16816.F32.BF16 R192, R8, R36, R64 ;  /* 0x0000002408c0723c */ /* 0x000fe20000041840 */
[----:B------:R-:W4:Y:S01]  /*d300*/  LDSM.16.MT88.4 R64, [R236+0x2900] ;  /* 0x00290000ec40783b */ /* 0x000f220000004200 */
[----:B-1----:R-:W-:Y:S01]  /*d310*/  FFMA.FTZ R4, R26, c[0x0][0x2d0], -R0 ;  /* 0x0000b4001a047a23 */ /* 0x002fe20000010800 */
[----:B---3--:R-:W-:-:S03]  /*d320*/  MOV R96, R197 ;  /* 0x000000c500607202 */ /* 0x008fc60000000f00 */
[----:B------:R1:W3:Y:S02]  /*d330*/  MUFU.EX2 R48, R4 ;  /* 0x0000000400307308 */ /* 0x0002e40000000800 */
[C---:B------:R-:W-:Y:S07]  /*d340*/  HMMA.16816.F32.BF16 R24, R12.reuse, R44, RZ ;  /* 0x0000002c0c18723c */ /* 0x040fee00000418ff */
[----:B------:R-:W-:Y:S01]  /*d350*/  MOV R44, R7 ;  /* 0x00000007002c7202 */ /* 0x000fe20000000f00 */
[----:B------:R-:W-:Y:S01]  /*d360*/  HMMA.16816.F32.BF16 R80, R12, R92, RZ ;  /* 0x0000005c0c50723c */ /* 0x000fe200000418ff */
[----:B------:R-:W-:-:S02]  /*d370*/  MOV R45, R5 ;  /* 0x00000005002d7202 */ /* 0x000fc40000000f00 */
[----:B------:R-:W-:Y:S02]  /*d380*/  F2FP.BF16.PACK_AB R5, R44, R246 ;  /* 0x000000f62c05723e */ /* 0x000fe400000010ff */
[----:B------:R-:W-:Y:S02]  /*d390*/  F2FP.BF16.PACK_AB R6, R196, R45 ;  /* 0x0000002dc406723e */ /* 0x000fe400000010ff */
[----:B-1----:R-:W-:Y:S02]  /*d3a0*/  F2FP.BF16.PACK_AB R4, R252, R160 ;  /* 0x000000a0fc04723e */ /* 0x002fe400000010ff */
[----:B---3--:R-:W-:Y:S02]  /*d3b0*/  F2FP.BF16.PACK_AB R7, R48, R197 ;  /* 0x000000c53007723e */ /* 0x008fe400000010ff */
[----:B------:R-:W-:-:S05]  /*d3c0*/  MOV R92, R199 ;  /* 0x000000c7005c7202 */ /* 0x000fca0000000f00 */
[C---:B------:R-:W-:Y:S01]  /*d3d0*/  HMMA.16816.F32.BF16 R168, R4.reuse, R36, R32 ;  /* 0x0000002404a8723c */ /* 0x040fe20000041820 */
[----:B------:R-:W1:Y:S06]  /*d3e0*/  LDSM.16.MT88.4 R32, [R235+0x900] ;  /* 0x00090000eb20783b */ /* 0x000e6c0000004200 */
[----:B------:R-:W-:Y:S01]  /*d3f0*/  MOV R37, R221 ;  /* 0x000000dd00257202 */ /* 0x000fe20000000f00 */
[----:B------:R-:W-:Y:S01]  /*d400*/  HMMA.16816.F32.BF16 R172, R4, R28, R24 ;  /* 0x0000001c04ac723c */ /* 0x000fe20000041818 */
[----:B------:R-:W3:Y:S01]  /*d410*/  LDSM.16.MT88.4 R24, [R233+0x2900] ;  /* 0x00290000e918783b */ /* 0x000ee20000004200 */
[----:B------:R-:W-:-:S05]  /*d420*/  MOV R36, R220 ;  /* 0x000000dc00247202 */ /* 0x000fca0000000f00 */
[----:B------:R-:W-:Y:S01]  /*d430*/  FFMA.FTZ R28, R151, c[0x0][0x2d0], -R3 ;  /* 0x0000b400971c7a23 */ /* 0x000fe20000010803 */
[----:B--2---:R-:W-:Y:S01]  /*d440*/  HMMA.16816.F32.BF16 R248, R4, R60, R68 ;  /* 0x0000003c04f8723c */ /* 0x004fe20000041844 */
[----:B------:R-:W-:-:S07]  /*d450*/  FFMA.FTZ R29, R164, c[0x0][0x2d0], -R20 ;  /* 0x0000b400a41d7a23 */ /* 0x000fce0000010814 */
[----:B------:R-:W-:Y:S08]  /*d460*/  HMMA.16816.F32.BF16 R68, R12, R102, RZ ;  /* 0x000000660c44723c */ /* 0x000ff000000418ff */
[C---:B------:R-:W-:Y:S01]  /*d470*/  HMMA.16816.F32.BF16 R184, R4.reuse, R40, R52 ;  /* 0x0000002804b8723c */ /* 0x040fe20000041834 */
[----:B------:R-:W2:Y:S07]  /*d480*/  LDSM.16.MT88.4 R52, [R234+0x2900] ;  /* 0x00290000ea34783b */ /* 0x000eae0000004200 */
[----:B----4-:R-:W-:Y:S08]  /*d490*/  HMMA.16816.F32.BF16 R228, R4, R64, R76 ;  /* 0x0000004004e4723c */ /* 0x010ff0000004184c */
[-C--:B-1----:R-:W-:Y:S08]  /*d4a0*/  HMMA.16816.F32.BF16 R188, R8, R32.reuse, R124 ;  /* 0x0000002008bc723c */ /* 0x082ff0000004187c */
[C---:B------:R-:W-:Y:S07]  /*d4b0*/  HMMA.16816.F32.BF16 R124, R4.reuse, R32, R104 ;  /* 0x00000020047c723c */ /* 0x040fee0000041868 */
[----:B------:R-:W-:Y:S01]  /*d4c0*/  MOV R33, R161 ;  /* 0x000000a100217202 */ /* 0x000fe20000000f00 */
[----:B---3--:R-:W-:Y:S01]  /*d4d0*/  HMMA.16816.F32.BF16 R104, R4, R26, R68 ;  /* 0x0000001a0468723c */ /* 0x008fe20000041844 */
[----:B------:R-:W-:Y:S01]  /*d4e0*/  MOV R101, R228 ;  /* 0x000000e400657202 */ /* 0x000fe20000000f00 */
[----:B------:R-:W-:Y:S01]  /*d4f0*/  FFMA.FTZ R32, R167, c[0x0][0x2d0], -R20 ;  /* 0x0000b400a7207a23 */ /* 0x000fe20000010814 */
[----:B------:R-:W-:-:S02]  /*d500*/  MOV R100, R229 ;  /* 0x000000e500647202 */ /* 0x000fc40000000f00 */
[----:B------:R-:W-:Y:S02]  /*d510*/  MOV R85, R230 ;  /* 0x000000e600557202 */ /* 0x000fe40000000f00 */
[----:B------:R-:W-:Y:S01]  /*d520*/  MOV R84, R231 ;  /* 0x000000e700547202 */ /* 0x000fe20000000f00 */
[----:B------:R-:W-:Y:S08]  /*d530*/  HMMA.16816.F32.BF16 R68, R12, R94, RZ ;  /* 0x0000005e0c44723c */ /* 0x000ff000000418ff */
[----:B------:R-:W-:Y:S08]  /*d540*/  HMMA.16816.F32.BF16 R224, R8, R64, R112 ;  /* 0x0000004008e0723c */ /* 0x000ff00000041870 */
[C---:B------:R-:W-:Y:S08]  /*d550*/  HMMA.16816.F32.BF16 R216, R4.reuse, R24, R88 ;  /* 0x0000001804d8723c */ /* 0x040ff00000041858 */
[----:B--2---:R-:W-:Y:S08]  /*d560*/  HMMA.16816.F32.BF16 R208, R4, R52, R80 ;  /* 0x0000003404d0723c */ /* 0x004ff00000041850 */
[----:B------:R-:W-:Y:S08]  /*d570*/  HMMA.16816.F32.BF16 R228, R8, R60, R72 ;  /* 0x0000003c08e4723c */ /* 0x000ff00000041848 */
[----:B------:R-:W-:Y:S08]  /*d580*/  HMMA.16816.F32.BF16 R112, R4, R54, R68 ;  /* 0x000000360470723c */ /* 0x000ff00000041844 */
        /* <DEDUP_REMOVED lines=12> */
[----:B------:R-:W1:Y:S07]  /*d650*/  LDSM.16.MT88.4 R12, [R233+0x1100] ;  /* 0x00110000e90c783b */ /* 0x000e6e0000004200 */
[C---:B------:R-:W-:Y:S07]  /*d660*/  HMMA.16816.F32.BF16 R4, R16.reuse, R50, RZ ;  /* 0x000000321004723c */ /* 0x040fee00000418ff */
[----:B------:R-:W-:Y:S01]  /*d670*/  MOV R51, R162 ;  /* 0x000000a200337202 */ /* 0x000fe20000000f00 */
[----:B------:R-:W-:Y:S01]  /*d680*/  HMMA.16816.F32.BF16 R56, R16, R58, RZ ;  /* 0x0000003a1038723c */ /* 0x000fe200000418ff */
[----:B------:R-:W-:-:S07]  /*d690*/  MOV R50, R160 ;  /* 0x000000a000327202 */ /* 0x000fce0000000f00 */
[C---:B------:R-:W-:Y:S08]  /*d6a0*/  HMMA.16816.F32.BF16 R116, R8.reuse, R52, R116 ;  /* 0x000000340874723c */ /* 0x040ff00000041874 */
[----:B------:R-:W-:Y:S07]  /*d6b0*/  HMMA.16816.F32.BF16 R160, R8, R38, R4 ;  /* 0x0000002608a0723c */ /* 0x000fee0000041804 */
[----:B------:R-:W-:Y:S01]  /*d6c0*/  MOV R39, R44 ;  /* 0x0000002c00277202 */ /* 0x000fe20000000f00 */
[----:B------:R-:W-:Y:S01]  /*d6d0*/  HMMA.16816.F32.BF16 R4, R16, R46, RZ ;  /* 0x0000002e1004723c */ /* 0x000fe200000418ff */
[----:B------:R-:W-:-:S07]  /*d6e0*/  MOV R38, R45 ;  /* 0x0000002d00267202 */ /* 0x000fce0000000f00 */
[C---:B------:R-:W-:Y:S08]  /*d6f0*/  HMMA.16816.F32.BF16 R56, R8.reuse, R42, R56 ;  /* 0x0000002a0838723c */ /* 0x040ff00000041838 */
[C---:B------:R-:W-:Y:S07]  /*d700*/  HMMA.16816.F32.BF16 R120, R8.reuse, R24, R120 ;  /* 0x000000180878723c */ /* 0x040fee0000041878 */
[----:B------:R-:W-:Y:S01]  /*d710*/  FFMA.FTZ R24, R148, c[0x0][0x2d0], -R3 ;  /* 0x0000b40094187a23 */ /* 0x000fe20000010803 */
[----:B------:R-:W-:Y:S01]  /*d720*/  HMMA.16816.F32.BF16 R68, R8, R30, R4 ;  /* 0x0000001e0844723c */ /* 0x000fe20000041804 */
[--C-:B------:R-:W-:Y:S01]  /*d730*/  FFMA.FTZ R25, R137, c[0x0][0x2d0], -R0.reuse ;  /* 0x0000b40089197a23 */ /* 0x100fe20000010800 */
[----:B------:R-:W-:Y:S01]  /*d740*/  MOV R148, R33 ;  /* 0x0000002100947202 */ /* 0x000fe20000000f00 */
[----:B------:R-:W-:Y:S01]  /*d750*/  FFMA.FTZ R33, R131, c[0x0][0x2d0], -R0 ;  /* 0x0000b40083217a23 */ /* 0x000fe20000010800 */
[----:B------:R-:W-:-:S03]  /*d760*/  MOV R131, R51 ;  /* 0x0000003300837202 */ /* 0x000fc60000000f00 */
[--C-:B------:R-:W-:Y:S01]  /*d770*/  FFMA.FTZ R31, R166, c[0x0][0x2d0], -R20.reuse ;  /* 0x0000b400a61f7a23 */ /* 0x100fe20000010814 */
[----:B------:R-:W-:Y:S01]  /*d780*/  HMMA.16816.F32.BF16 R4, R16, R98, RZ ;  /* 0x000000621004723c */ /* 0x000fe200000418ff */
[----:B------:R-:W-:Y:S11]  /*d790*/  FFMA.FTZ R30, R165, c[0x0][0x2d0], -R20 ;  /* 0x0000b400a51e7a23 */ /* 0x000ff60000010814 */
[----:B------:R-:W-:Y:S11]  /*d7a0*/  @!UPT UIADD3 URZ, URZ, URZ, URZ ;  /* 0x0000003f3f3ff290 */ /* 0x000ff6000fffe03f */
[----:B------:R-:W-:Y:S01]  /*d7b0*/  @!UPT UIADD3 URZ, URZ, URZ, URZ ;  /* 0x0000003f3f3ff290 */ /* 0x000fe2000fffe03f */
[----:B------:R-:W-:Y:S07]  /*d7c0*/  HMMA.16816.F32.BF16 R44, R8, R34, R4 ;  /* 0x00000022082c723c */ /* 0x000fee0000041804 */
[----:B------:R-:W-:Y:S01]  /*d7d0*/  MOV R35, R49 ;  /* 0x0000003100237202 */ /* 0x000fe20000000f00 */
[----:B------:R-:W-:Y:S01]  /*d7e0*/  HMMA.16816.F32.BF16 R4, R16, R102, RZ ;  /* 0x000000661004723c */ /* 0x000fe200000418ff */
[----:B------:R-:W-:Y:S02]  /*d7f0*/  MOV R49, R247 ;  /* 0x000000f700317202 */ /* 0x000fe40000000f00 */
[----:B------:R-:W-:Y:S01]  /*d800*/  MOV R34, R22 ;  /* 0x0000001600227202 */ /* 0x000fe20000000f00 */
[----:B------:R-:W-:-:S03]  /*d810*/  FFMA.FTZ R22, R154, c[0x0][0x2d0], -R2 ;  /* 0x0000b4009a167a23 */ /* 0x000fc60000010802 */
[----:B------:R-:W-:Y:S01]  /*d820*/  MOV R103, R21 ;  /* 0x0000001500677202 */ /* 0x000fe20000000f00 */
[--C-:B------:R-:W-:Y:S01]  /*d830*/  FFMA.FTZ R21, R153, c[0x0][0x2d0], -R2.reuse ;  /* 0x0000b40099157a23 */ /* 0x100fe20000010802 */
[----:B------:R-:W-:Y:S01]  /*d840*/  MOV R102, R23 ;  /* 0x0000001700667202 */ /* 0x000fe20000000f00 */
[----:B------:R-:W-:Y:S01]  /*d850*/  FFMA.FTZ R23, R155, c[0x0][0x2d0], -R2 ;  /* 0x0000b4009b177a23 */ /* 0x000fe20000010802 */
[----:B------:R-:W-:Y:S11]  /*d860*/  MOV R151, R103 ;  /* 0x0000006700977202 */ /* 0x000ff60000000f00 */
[----:B------:R-:W-:Y:S02]  /*d870*/  @!UPT UIADD3 URZ, URZ, URZ, URZ ;  /* 0x0000003f3f3ff290 */ /* 0x000fe4000fffe03f */
[----:B------:R-:W-:Y:S07]  /*d880*/  HMMA.16816.F32.BF16 R40, R8, R26, R4 ;  /* 0x0000001a0828723c */ /* 0x000fee0000041804 */
[--C-:B------:R-:W-:Y:S01]  /*d890*/  FFMA.FTZ R27, R150, c[0x0][0x2d0], -R3.reuse ;  /* 0x0000b400961b7a23 */ /* 0x100fe20000010803 */
[----:B------:R-:W-:Y:S01]  /*d8a0*/  HMMA.16816.F32.BF16 R4, R16, R94, RZ ;  /* 0x0000005e1004723c */ /* 0x000fe200000418ff */
[----:B------:R-:W-:Y:S01]  /*d8b0*/  FFMA.FTZ R26, R149, c[0x0][0x2d0], -R3 ;  /* 0x0000b400951a7a23 */ /* 0x000fe20000010803 */
[----:B------:R-:W-:Y:S01]  /*d8c0*/  MOV R150, R35 ;  /* 0x0000002300967202 */ /* 0x000fe20000000f00 */
[----:B------:R-:W-:Y:S01]  /*d8d0*/  FFMA.FTZ R35, R128, c[0x0][0x2d0], -R0 ;  /* 0x0000b40080237a23 */ /* 0x000fe20000010800 */
[----:B------:R-:W-:-:S02]  /*d8e0*/  MOV R128, R92 ;  /* 0x0000005c00807202 */ /* 0x000fc40000000f00 */
[----:B------:R-:W-:Y:S11]  /*d8f0*/  MOV R149, R50 ;  /* 0x0000003200957202 */ /* 0x000ff60000000f00 */
[----:B------:R-:W-:Y:S07]  /*d900*/  @!UPT UIADD3 URZ, URZ, URZ, URZ ;  /* 0x0000003f3f3ff290 */ /* 0x000fee000fffe03f */
[----:B------:R-:W-:Y:S08]  /*d910*/  HMMA.16816.F32.BF16 R52, R8, R54, R4 ;  /* 0x000000360834723c */ /* 0x000ff00000041804 */
[C---:B------:R-:W-:Y:S07]  /*d920*/  HMMA.16816.F32.BF16 R4, R16.reuse, R86, RZ ;  /* 0x000000561004723c */ /* 0x040fee00000418ff */
[----:B------:R-:W-:Y:S01]  /*d930*/  MOV R87, R252 ;  /* 0x000000fc00577202 */ /* 0x000fe20000000f00 */
[----:B------:R-:W-:Y:S01]  /*d940*/  HMMA.16816.F32.BF16 R16, R16, R110, RZ ;  /* 0x0000006e1010723c */ /* 0x000fe200000418ff */
[----:B------:R-:W-:Y:S11]  /*d950*/  MOV R86, R246 ;  /* 0x000000f600567202 */ /* 0x000ff60000000f00 */
[----:B------:R-:W-:Y:S04]  /*d960*/  @!UPT UIADD3 URZ, URZ, URZ, URZ ;  /* 0x0000003f3f3ff290 */ /* 0x000fe8000fffe03f */
[C---:B------:R-:W-:Y:S07]  /*d970*/  HMMA.16816.F32.BF16 R64, R8.reuse, R66, R4 ;  /* 0x000000420840723c */ /* 0x040fee0000041804 */
[--C-:B------:R-:W-:Y:S01]  /*d980*/  FFMA.FTZ R4, R159, c[0x0][0x2d0], -R20.reuse ;  /* 0x0000b4009f047a23 */ /* 0x100fe20000010814 */
[----:B------:R-:W-:Y:S01]  /*d990*/  MOV R7, R245 ;  /* 0x000000f500077202 */ /* 0x000fe20000000f00 */
[----:B------:R-:W-:Y:S01]  /*d9a0*/  HMMA.16816.F32.BF16 R60, R8, R62, R16 ;  /* 0x0000003e083c723c */ /* 0x000fe20000041810 */
[----:B------:R-:W-:Y:S01]  /*d9b0*/  MOV R159, R37 ;  /* 0x00000025009f7202 */ /* 0x000fe20000000f00 */
[----:B------:R2:W-:Y:S01]  /*d9c0*/  MUFU.EX2 R93, R4 ;  /* 0x00000004005d7308 */ /* 0x0005e20000000800 */
[----:B------:R-:W3:Y:S01]  /*d9d0*/  LDSM.16.MT88.4 R16, [R236+0x3100] ;  /* 0x00310000ec10783b */ /* 0x000ee20000004200 */
[----:B--2---:R-:W-:Y:S01]  /*d9e0*/  FFMA.FTZ R4, R158, c[0x0][0x2d0], -R20 ;  /* 0x0000b4009e047a23 */ /* 0x004fe20000010814 */
[----:B------:R-:W-:-:S05]  /*d9f0*/  MOV R158, R36 ;  /* 0x00000024009e7202 */ /* 0x000fca0000000f00 */
[----:B------:R2:W4:Y:S02]  /*da00*/  MUFU.EX2 R99, R4 ;  /* 0x0000000400637308 */ /* 0x0005240000000800 */
[----:B--2---:R-:W-:Y:S01]  /*da10*/  FFMA.FTZ R4, R157, c[0x0][0x2d0], -R20 ;  /* 0x0000b4009d047a23 */ /* 0x004fe20000010814 */
[----:B----4-:R-:W-:Y:S02]  /*da20*/  F2FP.BF16.PACK_AB R8, R99, R93 ;  /* 0x0000005d6308723e */ /* 0x010fe400000010ff */
[----:B------:R-:W-:-:S03]  /*da30*/  MOV R157, R39 ;  /* 0x00000027009d7202 */ /* 0x000fc60000000f00 */
[----:B------:R2:W-:Y:S02]  /*da40*/  MUFU.EX2 R94, R4 ;  /* 0x00000004005e7308 */ /* 0x0005e40000000800 */
[----:B--2---:R-:W-:Y:S01]  /*da50*/  FFMA.FTZ R4, R156, c[0x0][0x2d0], -R20 ;  /* 0x0000b4009c047a23 */ /* 0x004fe20000010814 */
[----:B------:R-:W-:Y:S01]  /*da60*/  MOV R156, R38 ;  /* 0x00000026009c7202 */ /* 0x000fe20000000f00 */
[----:B------:R-:W-:-:S04]  /*da70*/  FFMA.FTZ R20, R152, c[0x0][0x2d0], -R2 ;  /* 0x0000b40098147a23 */ /* 0x000fc80000010802 */
[----:B------:R2:W4:Y:S02]  /*da80*/  MUFU.EX2 R5, R4 ;  /* 0x0000000400057308 */ /* 0x0005240000000800 */
[----:B--2---:R-:W-:Y:S01]  /*da90*/  FFMA.FTZ R4, R143, c[0x0][0x2d0], -R3 ;  /* 0x0000b4008f047a23 */ /* 0x004fe20000010803 */
[----:B----4-:R-:W-:Y:S02]  /*daa0*/  MOV R137, R5 ;  /* 0x0000000500897202 */ /* 0x010fe40000000f00 */
[----:B------:R-:W-:-:S03]  /*dab0*/  MOV R143, R102 ;  /* 0x00000066008f7202 */ /* 0x000fc60000000f00 */
[----:B------:R2:W-:Y:S01]  /*dac0*/  MUFU.EX2 R109, R4 ;  /* 0x00000004006d7308 */ /* 0x0005e20000000800 */
[----:B------:R-:W-:Y:S01]  /*dad0*/  F2FP.BF16.PACK_AB R10, R137, R94 ;  /* 0x0000005e890a723e */ /* 0x000fe200000010ff */
        /* <DEDUP_REMOVED lines=10> */
[----:B------:R2:W4:Y:S08]  /*db80*/  MUFU.EX2 R6, R4 ;  /* 0x0000000400067308 */ /* 0x0005300000000800 */
[----:B------:R5:W-:Y:S01]  /*db90*/  MUFU.EX2 R245, R3 ;  /* 0x0000000300f57308 */ /* 0x000be20000000800 */
[----:B--2---:R-:W-:-:S07]  /*dba0*/  FFMA.FTZ R4, R146, c[0x0][0x2d0], -R2 ;  /* 0x0000b40092047a23 */ /* 0x004fce0000010802 */
[----:B------:R2:W-:Y:S01]  /*dbb0*/  MUFU.EX2 R247, R4 ;  /* 0x0000000400f77308 */ /* 0x0005e20000000800 */
[----:B-----5:R-:W-:Y:S01]  /*dbc0*/  FFMA.FTZ R3, R139, c[0x0][0x2d0], -R0 ;  /* 0x0000b4008b037a23 */ /* 0x020fe20000010800 */
[----:B----4-:R-:W-:-:S04]  /*dbd0*/  MOV R139, R6 ;  /* 0x00000006008b7202 */ /* 0x010fc80000000f00 */
[----:B------:R-:W-:Y:S01]  /*dbe0*/  F2FP.BF16.PACK_AB R11, R139, R111 ;  /* 0x0000006f8b0b723e */ /* 0x000fe200000010ff */
[----:B--2---:R-:W-:-:S06]  /*dbf0*/  FFMA.FTZ R4, R145, c[0x0][0x2d0], -R2 ;  /* 0x0000b40091047a23 */ /* 0x004fcc0000010802 */
[C---:B-1----:R-:W-:Y:S01]  /*dc00*/  HMMA.16816.F32.BF16 R200, R8.reuse, R12, R200 ;  /* 0x0000000c08c8723c */ /* 0x042fe200000418c8 */
[----:B------:R1:W-:Y:S07]  /*dc10*/  MUFU.EX2 R95, R4 ;  /* 0x00000004005f7308 */ /* 0x0003ee0000000800 */
[----:B---3--:R-:W-:Y:S01]  /*dc20*/  HMMA.16816.F32.BF16 R64, R8, R18, R64 ;  /* 0x000000120840723c */ /* 0x008fe20000041840 */
[----:B-1----:R-:W-:-:S04]  /*dc30*/  FFMA.FTZ R4, R144, c[0x0][0x2d0], -R2 ;  /* 0x0000b40090047a23 */ /* 0x002fc80000010802 */
[----:B------:R1:W-:Y:S02]  /*dc40*/  MUFU.EX2 R110, R4 ;  /* 0x00000004006e7308 */ /* 0x0003e40000000800 */
[----:B-1----:R-:W-:Y:S02]  /*dc50*/  FFMA.FTZ R4, R147, c[0x0][0x2d0], -R2 ;  /* 0x0000b40093047a23 */ /* 0x002fe40000010802 */
[----:B------:R-:W-:-:S04]  /*dc60*/  FFMA.FTZ R2, R138, c[0x0][0x2d0], -R0 ;  /* 0x0000b4008a027a23 */ /* 0x000fc80000010800 */
[----:B------:R1:W2:Y:S08]  /*dc70*/  MUFU.EX2 R252, R4 ;  /* 0x0000000400fc7308 */ /* 0x0002b00000000800 */
[----:B------:R3:W-:Y:S01]  /*dc80*/  MUFU.EX2 R138, R3 ;  /* 0x00000003008a7308 */ /* 0x0007e20000000800 */
[----:B-1----:R-:W-:-:S07]  /*dc90*/  FFMA.FTZ R4, R129, c[0x0][0x2d0], -R0 ;  /* 0x0000b40081047a23 */ /* 0x002fce0000010800 */
[----:B------:R-:W1:Y:S01]  /*dca0*/  MUFU.EX2 R132, R2 ;  /* 0x0000000200847308 */ /* 0x000e620000000800 */
[----:B------:R-:W-:Y:S01]  /*dcb0*/  MOV R129, R34 ;  /* 0x0000002200817202 */ /* 0x000fe20000000f00 */
[----:B------:R-:W-:Y:S01]  /*dcc0*/  FFMA.FTZ R34, R130, c[0x0][0x2d0], -R0 ;  /* 0x0000b40082227a23 */ /* 0x000fe20000010800 */
[----:B--2---:R-:W-:Y:S01]  /*dcd0*/  F2FP.BF16.PACK_AB R6, R252, R110 ;  /* 0x0000006efc06723e */ /* 0x004fe200000010ff */
[----:B------:R-:W-:Y:S01]  /*dce0*/  FADD.FTZ R0, R177, R176 ;  /* 0x000000b0b1007221 */ /* 0x000fe20000010000 */
[----:B------:R-:W-:Y:S01]  /*dcf0*/  MOV R130, R108 ;  /* 0x0000006c00827202 */ /* 0x000fe20000000f00 */
[----:B---3--:R-:W-:Y:S02]  /*dd00*/  FADD.FTZ R3, R204, R179 ;  /* 0x000000b3cc037221 */ /* 0x008fe40000010000 */
[----:B------:R2:W3:Y:S01]  /*dd10*/  MUFU.EX2 R246, R4 ;  /* 0x0000000400f67308 */ /* 0x0004e20000000800 */
[----:B------:R-:W-:Y:S01]  /*dd20*/  MOV R108, R48 ;  /* 0x00000030006c7202 */ /* 0x000fe20000000f00 */
[----:B------:R-:W-:Y:S01]  /*dd30*/  FADD.FTZ R3, R205, R3 ;  /* 0x00000003cd037221 */ /* 0x000fe20000010000 */
[----:B-1----:R-:W-:Y:S01]  /*dd40*/  F2FP.BF16.PACK_AB R7, R132, R138 ;  /* 0x0000008a8407723e */ /* 0x002fe200000010ff */
[----:B------:R-:W-:Y:S01]  /*dd50*/  FADD.FTZ R2, R178, R0 ;  /* 0x00000000b2027221 */ /* 0x000fe20000010000 */
[----:B------:R-:W-:Y:S01]  /*dd60*/  MOV R0, R49 ;  /* 0x0000003100007202 */ /* 0x000fe20000000f00 */
[----:B------:R-:W-:Y:S01]  /*dd70*/  HMMA.16816.F32.BF16 R176, R8, R14, R56 ;  /* 0x0000000e08b0723c */ /* 0x000fe20000041838 */
[----:B--2---:R-:W-:Y:S01]  /*dd80*/  FADD.FTZ R4, R207, R206 ;  /* 0x000000cecf047221 */ /* 0x004fe20000010000 */
[----:B---3--:R-:W-:-:S03]  /*dd90*/  F2FP.BF16.PACK_AB R5, R245, R246 ;  /* 0x000000f6f505723e */ /* 0x008fc600000010ff */
[----:B------:R-:W-:Y:S01]  /*dda0*/  FADD.FTZ R92, R212, R4 ;  /* 0x00000004d45c7221 */ /* 0x000fe20000010000 */
[----:B------:R-:W-:-:S07]  /*ddb0*/  F2FP.BF16.PACK_AB R4, R95, R247 ;  /* 0x000000f75f04723e */ /* 0x000fce00000010ff */
[C---:B------:R-:W-:Y:S08]  /*ddc0*/  HMMA.16816.F32.BF16 R184, R4.reuse, R12, R184 ;  /* 0x0000000c04b8723c */ /* 0x040ff000000418b8 */
[----:B------:R-:W-:Y:S01]  /*ddd0*/  HMMA.16816.F32.BF16 R36, R4, R14, R88 ;  /* 0x0000000e0424723c */ /* 0x000fe20000041858 */
[----:B------:R-:W1:Y:S07]  /*dde0*/  LDSM.16.MT88.4 R12, [R234+0x1100] ;  /* 0x00110000ea0c783b */ /* 0x000e6e0000004200 */
[-C--:B-1----:R-:W-:Y:S08]  /*ddf0*/  HMMA.16816.F32.BF16 R192, R8, R12.reuse, R192 ;  /* 0x0000000c08c0723c */ /* 0x082ff000000418c0 */
[----:B------:R-:W-:Y:S08]  /*de00*/  HMMA.16816.F32.BF16 R168, R4, R12, R168 ;  /* 0x0000000c04a8723c */ /* 0x000ff000000418a8 */
[-C--:B------:R-:W-:Y:S08]  /*de10*/  HMMA.16816.F32.BF16 R160, R8, R14.reuse, R160 ;  /* 0x0000000e08a0723c */ /* 0x080ff000000418a0 */
[----:B------:R-:W-:Y:S01]  /*de20*/  HMMA.16816.F32.BF16 R48, R4, R14, R80 ;  /* 0x0000000e0430723c */ /* 0x000fe20000041850 */
[----:B------:R-:W1:Y:S06]  /*de30*/  LDSM.16.MT88.4 R12, [R236+0x1100] ;  /* 0x00110000ec0c783b */ /* 0x000e6c0000004200 */
[----:B------:R-:W-:-:S02]  /*de40*/  MOV R82, R85 ;  /* 0x0000005500527202 */ /* 0x000fc40000000f00 */
[----:B------:R-:W-:Y:S02]  /*de50*/  MOV R83, R84 ;  /* 0x0000005400537202 */ /* 0x000fe40000000f00 */
[----:B------:R-:W-:Y:S02]  /*de60*/  MOV R80, R101 ;  /* 0x0000006500507202 */ /* 0x000fe40000000f00 */
[----:B------:R-:W-:Y:S01]  /*de70*/  MOV R81, R100 ;  /* 0x0000006400517202 */ /* 0x000fe20000000f00 */
[----:B------:R-:W-:Y:S01]  /*de80*/  FADD.FTZ R0, R0, R92 ;  /* 0x0000005c00007221 */ /* 0x000fe20000010000 */
[C---:B------:R-:W-:Y:S08]  /*de90*/  HMMA.16816.F32.BF16 R100, R8.reuse, R16, R224 ;  /* 0x000000100864723c */ /* 0x040ff000000418e0 */
[-C--:B-1----:R-:W-:Y:S08]  /*dea0*/  HMMA.16816.F32.BF16 R180, R8, R12.reuse, R180 ;  /* 0x0000000c08b4723c */ /* 0x082ff000000418b4 */
[----:B------:R-:W-:Y:S07]  /*deb0*/  HMMA.16816.F32.BF16 R152, R4, R12, R172 ;  /* 0x0000000c0498723c */ /* 0x000fee00000418ac */
[----:B------:R-:W-:Y:S01]  /*dec0*/  MOV R173, R215 ;  /* 0x000000d700ad7202 */ /* 0x000fe20000000f00 */
[----:B------:R-:W-:Y:S01]  /*ded0*/  HMMA.16816.F32.BF16 R68, R8, R14, R68 ;  /* 0x0000000e0844723c */ /* 0x000fe20000041844 */
[----:B------:R-:W-:-:S02]  /*dee0*/  MOV R174, R214 ;  /* 0x000000d600ae7202 */ /* 0x000fc40000000f00 */
[----:B------:R-:W-:-:S05]  /*def0*/  MOV R175, R213 ;  /* 0x000000d500af7202 */ /* 0x000fca0000000f00 */
[----:B------:R-:W-:Y:S01]  /*df00*/  HMMA.16816.F32.BF16 R56, R4, R14, R76 ;  /* 0x0000000e0438723c */ /* 0x000fe2000004184c */
[----:B------:R-:W1:Y:S01]  /*df10*/  LDSM.16.MT88.4 R12, [R235+0x1100] ;  /* 0x00110000eb0c783b */ /* 0x000e620000004200 */
[----:B------:R-:W-:Y:S02]  /*df20*/  FADD.FTZ R3, R175, R3 ;  /* 0x00000003af037221 */ /* 0x000fe40000010000 */
[----:B------:R-:W-:Y:S01]  /*df30*/  FADD.FTZ R2, R128, R2 ;  /* 0x0000000280027221 */ /* 0x000fe20000010000 */
[----:B------:R-:W-:Y:S03]  /*df40*/  LDSM.16.MT88.4 R76, [R233+0x3900] ;  /* 0x00390000e94c783b */ /* 0x000fe60000004200 */
[-C--:B-1----:R-:W-:Y:S08]  /*df50*/  HMMA.16816.F32.BF16 R164, R8, R12.reuse, R188 ;  /* 0x0000000c08a4723c */ /* 0x082ff000000418bc */
[----:B------:R-:W-:Y:S08]  /*df60*/  HMMA.16816.F32.BF16 R144, R4, R12, R124 ;  /* 0x0000000c0490723c */ /* 0x000ff0000004187c */
[-C--:B------:R-:W-:Y:S08]  /*df70*/  HMMA.16816.F32.BF16 R44, R8, R14.reuse, R44 ;  /* 0x0000000e082c723c */ /* 0x080ff0000004182c */
[----:B------:R-:W-:Y:S01]  /*df80*/  HMMA.16816.F32.BF16 R212, R4, R14, R72 ;  /* 0x0000000e04d4723c */ /* 0x000fe20000041848 */
[----:B------:R-:W1:Y:S01]  /*df90*/  LDSM.16.MT88.4 R12, [R233+0x3100] ;  /* 0x00310000e90c783b */ /* 0x000e620000004200 */
[----:B------:R-:W-:-:S02]  /*dfa0*/  FADD.FTZ R0, R131, R0 ;  /* 0x0000000083007221 */ /* 0x000fc40000010000 */
[----:B------:R-:W-:Y:S01]  /*dfb0*/  FADD.FTZ R3, R148, R3 ;  /* 0x0000000394037221 */ /* 0x000fe20000010000 */
[----:B------:R-:W-:Y:S01]  /*dfc0*/  MOV R227, R110 ;  /* 0x0000006e00e37202 */ /* 0x000fe20000000f00 */
[----:B------:R-:W-:Y:S01]  /*dfd0*/  FADD.FTZ R2, R149, R2 ;  /* 0x0000000295027221 */ /* 0x000fe20000010000 */
[----:B------:R-:W-:Y:S01]  /*dfe0*/  MOV R226, R111 ;  /* 0x0000006f00e27202 */ /* 0x000fe20000000f00 */
[----:B------:R-:W-:Y:S01]  /*dff0*/  LDSM.16.MT88.4 R188, [R234+0x1900] ;  /* 0x00190000eabc783b */ /* 0x000fe20000004200 */
        /* <DEDUP_REMOVED lines=9> */
[----:B------:R-:W1:Y:S01]  /*e090*/  LDSM.16.MT88.4 R12, [R235+0x3100] ;  /* 0x00310000eb0c783b */ /* 0x000e620000004200 */
[----:B------:R-:W-:-:S02]  /*e0a0*/  FADD.FTZ R0, R129, R0 ;  /* 0x0000000081007221 */ /* 0x000fc40000010000 */
[----:B------:R-:W-:-:S04]  /*e0b0*/  FADD.FTZ R3, R151, R3 ;  /* 0x0000000397037221 */ /* 0x000fc80000010000 */
[C---:B------:R-:W-:Y:S08]  /*e0c0*/  HMMA.16816.F32.BF16 R104, R4.reuse, R16, R80 ;  /* 0x000000100468723c */ /* 0x040ff00000041850 */
[----:B------:R-:W-:Y:S01]  /*e0d0*/  HMMA.16816.F32.BF16 R16, R4, R18, R220 ;  /* 0x000000120410723c */ /* 0x000fe200000418dc */
[----:B------:R-:W-:Y:S02]  /*e0e0*/  MOV R225, R94 ;  /* 0x0000005e00e17202 */ /* 0x000fe40000000f00 */
[----:B------:R-:W-:-:S04]  /*e0f0*/  MOV R224, R95 ;  /* 0x0000005f00e07202 */ /* 0x000fc80000000f00 */
[----:B------:R-:W-:Y:S02]  /*e100*/  MOV R223, R93 ;  /* 0x0000005d00df7202 */ /* 0x000fe40000000f00 */
[----:B------:R-:W-:Y:S01]  /*e110*/  LDSM.16.MT88.4 R92, [R234+0x3900] ;  /* 0x00390000ea5c783b */ /* 0x000fe20000004200 */
[C---:B-1----:R-:W-:Y:S08]  /*e120*/  HMMA.16816.F32.BF16 R116, R8.reuse, R12, R228 ;  /* 0x0000000c0874723c */ /* 0x042ff000000418e4 */
[----:B------:R-:W-:Y:S08]  /*e130*/  HMMA.16816.F32.BF16 R60, R8, R14, R60 ;  /* 0x0000000e083c723c */ /* 0x000ff0000004183c */
[----:B------:R-:W-:Y:S01]  /*e140*/  HMMA.16816.F32.BF16 R120, R4, R12, R248 ;  /* 0x0000000c0478723c */ /* 0x000fe200000418f8 */
[----:B------:R-:W-:Y:S01]  /*e150*/  FADD.FTZ R8, R174, R173 ;  /* 0x000000adae087221 */ /* 0x000fe20000010000 */
[----:B------:R-:W-:Y:S01]  /*e160*/  MOV R229, R108 ;  /* 0x0000006c00e57202 */ /* 0x000fe20000000f00 */
[----:B------:R-:W1:Y:S01]  /*e170*/  LDSM.16.MT88.4 R172, [R236+0x1900] ;  /* 0x00190000ecac783b */ /* 0x000e620000004200 */
[----:B------:R-:W-:-:S03]  /*e180*/  MOV R228, R109 ;  /* 0x0000006d00e47202 */ /* 0x000fc60000000f00 */
[----:B------:R-:W-:Y:S01]  /*e190*/  LDSM.16.MT88.4 R108, [R236+0x3900] ;  /* 0x00390000ec6c783b */ /* 0x000fe20000004200 */
[----:B------:R-:W-:Y:S03]  /*e1a0*/  HMMA.16816.F32.BF16 R12, R4, R14, R196 ;  /* 0x0000000e040c723c */ /* 0x000fe600000418c4 */
[----:B------:R-:W2:Y:S04]  /*e1b0*/  LDSM.16.MT88.4 R196, [R233+0x1900] ;  /* 0x00190000e9c4783b */ /* 0x000ea80000004200 */
[----:B------:R-:W-:Y:S01]  /*e1c0*/  FADD.FTZ R5, R130, R8 ;  /* 0x0000000882057221 */ /* 0x000fe20000010000 */
[----:B------:R-:W3:Y:S01]  /*e1d0*/  LDL R9, [R1+0x4] ;  /* 0x0000040001097983 */ /* 0x000ee20000100800 */
[----:B------:R-:W-:-:S02]  /*e1e0*/  FADD.FTZ R4, R140, R2 ;  /* 0x000000028c047221 */ /* 0x000fc40000010000 */
[----:B------:R-:W-:Y:S01]  /*e1f0*/  FADD.FTZ R5, R150, R5 ;  /* 0x0000000596057221 */ /* 0x000fe20000010000 */
[----:B------:R-:W-:Y:S01]  /*e200*/  MUFU.EX2 R32, R32 ;  /* 0x0000002000207308 */ /* 0x000fe20000000800 */
[----:B------:R-:W-:Y:S01]  /*e210*/  FADD.FTZ R2, R142, R0 ;  /* 0x000000008e027221 */ /* 0x000fe20000010000 */
[----:B------:R-:W4:Y:S01]  /*e220*/  LDL R11, [R1+0x64] ;  /* 0x00006400010b7983 */ /* 0x000f220000100800 */
[----:B------:R-:W-:Y:S02]  /*e230*/  FADD.FTZ R0, R143, R3 ;  /* 0x000000038f007221 */ /* 0x000fe40000010000 */
[----:B------:R-:W-:Y:S01]  /*e240*/  FADD.FTZ R3, R156, R4 ;  /* 0x000000049c037221 */ /* 0x000fe20000010000 */
[----:B------:R-:W-:Y:S01]  /*e250*/  MOV R4, 0x1 ;  /* 0x0000000100047802 */ /* 0x000fe20000000f00 */
[----:B------:R-:W-:Y:S01]  /*e260*/  FADD.FTZ R5, R141, R5 ;  /* 0x000000058d057221 */ /* 0x000fe20000010000 */
[----:B------:R-:W5:Y:S01]  /*e270*/  MUFU.EX2 R31, R31 ;  /* 0x0000001f001f7308 */ /* 0x000f620000000800 */
[----:B------:R-:W-:Y:S01]  /*e280*/  FADD.FTZ R2, R158, R2 ;  /* 0x000000029e027221 */ /* 0x000fe20000010000 */
[----:B------:R-:W-:Y:S01]  /*e290*/  ISETP.NE.AND P0, PT, R4, c[0x0][0x2c4], PT ;  /* 0x0000b10004007a0c */ /* 0x000fe20003f05270 */
[----:B------:R-:W-:Y:S01]  /*e2a0*/  FADD.FTZ R8, R157, R5 ;  /* 0x000000059d087221 */ /* 0x000fe20000010000 */
[----:B------:R-:W4:Y:S01]  /*e2b0*/  LDL R10, [R1+0x58] ;  /* 0x00005800010a7983 */ /* 0x000f220000100800 */
[----:B------:R-:W-:Y:S01]  /*e2c0*/  FADD.FTZ R0, R159, R0 ;  /* 0x000000009f007221 */ /* 0x000fe20000010000 */
[----:B------:R-:W-:Y:S01]  /*e2d0*/  MOV R231, R98 ;  /* 0x0000006200e77202 */ /* 0x000fe20000000f00 */
[----:B------:R-:W-:Y:S01]  /*e2e0*/  FADD.FTZ R2, R223, R2 ;  /* 0x00000002df027221 */ /* 0x000fe20000010000 */
[----:B------:R-:W1:Y:S01]  /*e2f0*/  LDSM.16.MT88.4 R156, [R235+0x1900] ;  /* 0x00190000eb9c783b */ /* 0x000e620000004200 */
[----:B------:R-:W-:Y:S01]  /*e300*/  MUFU.EX2 R30, R30 ;  /* 0x0000001e001e7308 */ /* 0x000fe20000000800 */
[----:B------:R-:W-:-:S02]  /*e310*/  MOV R230, R99 ;  /* 0x0000006300e67202 */ /* 0x000fc40000000f00 */
[----:B------:R-:W1:Y:S01]  /*e320*/  LDSM.16.MT88.4 R4, [R235+0x3900] ;  /* 0x00390000eb04783b */ /* 0x000e620000004200 */
[----:B------:R-:W-:Y:S02]  /*e330*/  MOV R222, R96 ;  /* 0x0000006000de7202 */ /* 0x000fe40000000f00 */
[----:B------:R-:W-:Y:S02]  /*e340*/  MOV R221, R97 ;  /* 0x0000006100dd7202 */ /* 0x000fe40000000f00 */
[----:B------:R-:W2:Y:S01]  /*e350*/  MUFU.EX2 R29, R29 ;  /* 0x0000001d001d7308 */ /* 0x000ea20000000800 */
[----:B-----5:R-:W-:Y:S02]  /*e360*/  F2FP.BF16.PACK_AB R128, R31, R32 ;  /* 0x000000201f80723e */ /* 0x020fe400000010ff */
[----:B------:R-:W-:-:S05]  /*e370*/  FADD.FTZ R3, R221, R3 ;  /* 0x00000003dd037221 */ /* 0x000fca0000010000 */
[----:B------:R-:W-:Y:S08]  /*e380*/  MUFU.EX2 R28, R28 ;  /* 0x0000001c001c7308 */ /* 0x000ff00000000800 */
[----:B------:R-:W5:Y:S01]  /*e390*/  MUFU.EX2 R27, R27 ;  /* 0x0000001b001b7308 */ /* 0x000f620000000800 */
[----:B--2---:R-:W-:-:S07]  /*e3a0*/  F2FP.BF16.PACK_AB R130, R29, R30 ;  /* 0x0000001e1d82723e */ /* 0x004fce00000010ff */
[----:B------:R-:W-:Y:S08]  /*e3b0*/  MUFU.EX2 R26, R26 ;  /* 0x0000001a001a7308 */ /* 0x000ff00000000800 */
[----:B------:R-:W2:Y:S01]  /*e3c0*/  MUFU.EX2 R24, R24 ;  /* 0x0000001800187308 */ /* 0x000ea20000000800 */
[----:B-----5:R-:W-:-:S07]  /*e3d0*/  F2FP.BF16.PACK_AB R129, R27, R28 ;  /* 0x0000001c1b81723e */ /* 0x020fce00000010ff */
[----:B------:R-:W-:Y:S08]  /*e3e0*/  MUFU.EX2 R23, R23 ;  /* 0x0000001700177308 */ /* 0x000ff00000000800 */
[----:B------:R-:W5:Y:S01]  /*e3f0*/  MUFU.EX2 R22, R22 ;  /* 0x0000001600167308 */ /* 0x000f620000000800 */
[----:B--2---:R-:W-:-:S07]  /*e400*/  F2FP.BF16.PACK_AB R131, R24, R26 ;  /* 0x0000001a1883723e */ /* 0x004fce00000010ff */
[----:B------:R-:W-:Y:S01]  /*e410*/  MUFU.EX2 R21, R21 ;  /* 0x0000001500157308 */ /* 0x000fe20000000800 */
[C---:B-1----:R-:W-:Y:S07]  /*e420*/  HMMA.16816.F32.BF16 R148, R128.reuse, R174, R68 ;  /* 0x000000ae8094723c */ /* 0x042fee0000041844 */
[----:B------:R-:W1:Y:S01]  /*e430*/  MUFU.EX2 R20, R20 ;  /* 0x0000001400147308 */ /* 0x000e620000000800 */
[----:B-----5:R-:W-:Y:S01]  /*e440*/  F2FP.BF16.PACK_AB R124, R22, R23 ;  /* 0x00000017167c723e */ /* 0x020fe200000010ff */
[C---:B------:R-:W-:Y:S06]  /*e450*/  HMMA.16816.F32.BF16 R68, R128.reuse, R76, R72 ;  /* 0x0000004c8044723c */ /* 0x040fec0000041848 */
[----:B------:R-:W-:Y:S02]  /*e460*/  MUFU.EX2 R25, R25 ;  /* 0x0000001900197308 */ /* 0x000fe40000000800 */
[C---:B------:R-:W-:Y:S06]  /*e470*/  HMMA.16816.F32.BF16 R80, R128.reuse, R78, R40 ;  /* 0x0000004e8050723c */ /* 0x040fec0000041828 */
[----:B------:R-:W2:Y:S01]  /*e480*/  MUFU.EX2 R33, R33 ;  /* 0x0000002100217308 */ /* 0x000ea20000000800 */
[----:B-1----:R-:W-:Y:S01]  /*e490*/  F2FP.BF16.PACK_AB R126, R20, R21 ;  /* 0x00000015147e723e */ /* 0x002fe200000010ff */
[C---:B------:R-:W-:Y:S06]  /*e4a0*/  HMMA.16816.F32.BF16 R200, R128.reuse, R196, R200 ;  /* 0x000000c480c8723c */ /* 0x040fec00000418c8 */
[----:B------:R-:W-:Y:S02]  /*e4b0*/  MUFU.EX2 R34, R34 ;  /* 0x0000002200227308 */ /* 0x000fe40000000800 */
[C---:B------:R-:W-:Y:S06]  /*e4c0*/  HMMA.16816.F32.BF16 R176, R128.reuse, R198, R176 ;  /* 0x000000c680b0723c */ /* 0x040fec00000418b0 */
[----:B------:R-:W1:Y:S01]  /*e4d0*/  MUFU.EX2 R35, R35 ;  /* 0x0000002300237308 */ /* 0x000e620000000800 */
[----:B--2---:R-:W-:Y:S01]  /*e4e0*/  F2FP.BF16.PACK_AB R125, R33, R25 ;  /* 0x00000019217d723e */ /* 0x004fe200000010ff */
[C---:B------:R-:W-:Y:S08]  /*e4f0*/  HMMA.16816.F32.BF16 R192, R128.reuse, R188, R192 ;  /* 0x000000bc80c0723c */ /* 0x040ff000000418c0 */
[----:B------:R-:W-:Y:S01]  /*e500*/  HMMA.16816.F32.BF16 R160, R128, R190, R160 ;  /* 0x000000be80a0723c */ /* 0x000fe200000418a0 */
[----:B-1----:R-:W-:-:S07]  /*e510*/  F2FP.BF16.PACK_AB R127, R35, R34 ;  /* 0x00000022237f723e */ /* 0x002fce00000010ff */
[----:B------:R-:W-:Y:S08]  /*e520*/  HMMA.16816.F32.BF16 R180, R128, R172, R180 ;  /* 0x000000ac80b4723c */ /* 0x000ff000000418b4 */
        /* <DEDUP_REMOVED lines=22> */
[----:B------:R-:W2:Y:S07]  /*e690*/  LDL.LU R12, [R1+0xe8] ;  /* 0x0000e800010c7983 */ /* 0x000eae0000300800 */
[C---:B------:R-:W-:Y:S07]  /*e6a0*/  HMMA.16816.F32.BF16 R116, R128.reuse, R4, R116 ;  /* 0x000000048074723c */ /* 0x040fee0000041874 */
[----:B------:R-:W-:Y:S01]  /*e6b0*/  FADD.FTZ R5, R228, R0 ;  /* 0x00000000e4057221 */ /* 0x000fe20000010000 */
[----:B---3--:R-:W-:Y:S01]  /*e6c0*/  SHF.L.U32 R0, R9, 0x7, RZ ;  /* 0x0000000709007819 */ /* 0x008fe200000006ff */
[----:B------:R-:W-:Y:S01]  /*e6d0*/  HMMA.16816.F32.BF16 R128, R128, R6, R60 ;  /* 0x000000068080723c */ /* 0x000fe2000004183c */
[----:B------:R-:W-:-:S06]  /*e6e0*/  FADD.FTZ R4, R222, R8 ;  /* 0x00000008de047221 */ /* 0x000fcc0000010000 */
[----:B------:R-:W-:Y:S02]  /*e6f0*/  FADD.FTZ R6, R247, R3 ;  /* 0x00000003f7067221 */ /* 0x000fe40000010000 */
[----:B------:R-:W-:-:S04]  /*e700*/  @P0 IMAD.HI.U32 R3, R0, c[0x0][0x2c8], RZ ;  /* 0x0000b20000030a27 */ /* 0x000fc800078e00ff */
[----:B------:R-:W-:Y:S01]  /*e710*/  FADD.FTZ R7, R229, R4 ;  /* 0x00000004e5077221 */ /* 0x000fe20000010000 */
[----:B------:R-:W-:Y:S01]  /*e720*/  @P0 SHF.R.U32.HI R0, RZ, c[0x0][0x2cc], R3 ;  /* 0x0000b300ff000a19 */ /* 0x000fe20000011603 */
[----:B------:R-:W-:Y:S02]  /*e730*/  FADD.FTZ R2, R230, R2 ;  /* 0x00000002e6027221 */ /* 0x000fe40000010000 */
[----:B------:R-:W-:Y:S02]  /*e740*/  FADD.FTZ R5, R231, R5 ;  /* 0x00000005e7057221 */ /* 0x000fe40000010000 */
[----:B------:R-:W-:Y:S02]  /*e750*/  FADD.FTZ R4, R224, R6 ;  /* 0x00000006e0047221 */ /* 0x000fe40000010000 */
[----:B------:R-:W-:Y:S01]  /*e760*/  FADD.FTZ R6, R246, R7 ;  /* 0x00000007f6067221 */ /* 0x000fe20000010000 */
[----:B----4-:R-:W-:Y:S01]  /*e770*/  IADD3 R0, -R10, R11, R0 ;  /* 0x0000000b0a007210 */ /* 0x010fe20007ffe100 */
[----:B------:R-:W-:-:S02]  /*e780*/  FADD.FTZ R2, R225, R2 ;  /* 0x00000002e1027221 */ /* 0x000fc40000010000 */
[----:B------:R-:W-:Y:S02]  /*e790*/  FADD.FTZ R7, R226, R5 ;  /* 0x00000005e2077221 */ /* 0x000fe40000010000 */
[----:B------:R-:W-:Y:S02]  /*e7a0*/  FADD.FTZ R6, R245, R6 ;  /* 0x00000006f5067221 */ /* 0x000fe40000010000 */
[----:B------:R-:W-:Y:S02]  /*e7b0*/  FADD.FTZ R3, R227, R4 ;  /* 0x00000004e3037221 */ /* 0x000fe40000010000 */
[----:B------:R-:W-:Y:S01]  /*e7c0*/  FADD.FTZ R5, R137, R2 ;  /* 0x0000000289057221 */ /* 0x000fe20000010000 */
[----:B------:R-:W-:Y:S01]  /*e7d0*/  SHF.R.S32.HI R2, RZ, 0x1f, R0 ;  /* 0x0000001fff027819 */ /* 0x000fe20000011400 */
[----:B------:R-:W-:Y:S02]  /*e7e0*/  FADD.FTZ R4, R139, R7 ;  /* 0x000000078b047221 */ /* 0x000fe40000010000 */
[----:B------:R-:W-:Y:S01]  /*e7f0*/  FADD.FTZ R7, R138, R6 ;  /* 0x000000068a077221 */ /* 0x000fe20000010000 */
[----:B------:R-:W-:Y:S01]  /*e800*/  LEA.HI R0, R2, R0, RZ, 0x6 ;  /* 0x0000000002007211 */ /* 0x000fe200078f30ff */
[----:B------:R-:W-:-:S02]  /*e810*/  FADD.FTZ R3, R252, R3 ;  /* 0x00000003fc037221 */ /* 0x000fc40000010000 */
[----:B------:R-:W-:Y:S02]  /*e820*/  FADD.FTZ R2, R132, R7 ;  /* 0x0000000784027221 */ /* 0x000fe40000010000 */
[----:B------:R-:W-:Y:S02]  /*e830*/  FADD.FTZ R6, R32, R5 ;  /* 0x0000000520067221 */ /* 0x000fe40000010000 */
[----:B------:R-:W-:Y:S01]  /*e840*/  FADD.FTZ R8, R23, R3 ;  /* 0x0000000317087221 */ /* 0x000fe20000010000 */
[----:B------:R-:W-:Y:S01]  /*e850*/  SHF.R.S32.HI R3, RZ, 0x6, R0 ;  /* 0x00000006ff037819 */ /* 0x000fe20000011400 */
[----:B------:R-:W-:Y:S02]  /*e860*/  FADD.FTZ R5, R28, R4 ;  /* 0x000000041c057221 */ /* 0x000fe40000010000 */
[----:B------:R-:W-:Y:S02]  /*e870*/  FADD.FTZ R0, R25, R2 ;  /* 0x0000000219007221 */ /* 0x000fe40000010000 */
[----:B------:R-:W-:-:S02]  /*e880*/  FADD.FTZ R4, R31, R6 ;  /* 0x000000061f047221 */ /* 0x000fc40000010000 */
[----:B------:R-:W-:Y:S01]  /*e890*/  FADD.FTZ R6, R27, R5 ;  /* 0x000000051b067221 */ /* 0x000fe20000010000 */
[----:B------:R-:W-:Y:S01]  /*e8a0*/  IMNMX R7, RZ, R3, !PT ;  /* 0x00000003ff077217 */ /* 0x000fe20007800200 */
        /* <DEDUP_REMOVED lines=9> */
[----:B------:R-:W-:Y:S01]  /*e940*/  FADD.FTZ R0, R35, R0 ;  /* 0x0000000023007221 */ /* 0x000fe20000010000 */
[----:B------:R1:W-:Y:S04]  /*e950*/  STL [R1+0xc8], R7 ;  /* 0x0000c80701007387 */ /* 0x0003e80000100800 */
[----:B------:R1:W-:Y:S04]  /*e960*/  STL [R1+0xbc], R5 ;  /* 0x0000bc0501007387 */ /* 0x0003e80000100800 */
[----:B------:R1:W-:Y:S04]  /*e970*/  STL [R1+0xb0], R3 ;  /* 0x0000b00301007387 */ /* 0x0003e80000100800 */
[----:B------:R1:W-:Y:S04]  /*e980*/  STL [R1+0xb8], R0 ;  /* 0x0000b80001007387 */ /* 0x0003e80000100800 */
[----:B------:R1:W-:Y:S01]  /*e990*/  STL [R1+0xb4], R2 ;  /* 0x0000b40201007387 */ /* 0x0003e20000100800 */
[----:B--2---:R-:W-:-:S05]  /*e9a0*/  IADD3 R11, R12, -0x2, RZ ;  /* 0xfffffffe0c0b7810 */ /* 0x004fca0007ffe0ff */
[----:B------:R1:W-:Y:S01]  /*e9b0*/  STL [R1+0xa0], R11 ;  /* 0x0000a00b01007387 */ /* 0x0003e20000100800 */
[----:B------:R-:W-:Y:S11]  /*e9c0*/  ISETP.GE.AND P0, PT, R11, R7, PT ;  /* 0x000000070b00720c */ /* 0x000ff60003f06270 */
[----:B------:R-:W-:Y:S02]  /*e9d0*/  @!UPT UIADD3 URZ, URZ, URZ, URZ ;  /* 0x0000003f3f3ff290 */ /* 0x000fe4000fffe03f */
[----:B------:R-:W-:Y:S05]  /*e9e0*/  @!P0 BRA `(.L_x_1928) ;  /* 0x0000556000008947 */ /* 0x000fea0003800000 */
[----:B------:R-:W2:Y:S04]  /*e9f0*/  LDL R12, [R1+0xc0] ;  /* 0x0000c000010c7983 */ /* 0x000ea80000100800 */
[----:B------:R-:W3:Y:S04]  /*ea00*/  LDL.LU R13, [R1+0x110] ;  /* 0x00011000010d7983 */ /* 0x000ee80000300800 */
[----:B------:R-:W4:Y:S04]  /*ea10*/  LDL R10, [R1+0x10c] ;  /* 0x00010c00010a7983 */ /* 0x000f280000100800 */
[----:B------:R-:W4:Y:S01]  /*ea20*/  LDL R9, [R1+0xf0] ;  /* 0x0000f00001097983 */ /* 0x000f220000100800 */
[----:B-1----:R-:W-:-:S05]  /*ea30*/  IMAD.MOV.U32 R2, RZ, RZ, R11 ;  /* 0x000000ffff027224 */ /* 0x002fca00078e000b */
[----:B------:R1:W-:Y:S01]  /*ea40*/  STL [R1+0x84], R2 ;  /* 0x0000840201007387 */ /* 0x0003e20000100800 */
[----:B------:R-:W-:Y:S01]  /*ea50*/  IMAD.MOV.U32 R137, RZ, RZ, R135 ;  /* 0x000000ffff897224 */ /* 0x000fe200078e0087 */
[----:B------:R-:W-:Y:S01]  /*ea60*/  MOV R132, R136 ;  /* 0x0000008800847202 */ /* 0x000fe20000000f00 */
[----:B------:R-:W-:Y:S01]  /*ea70*/  IMAD.MOV.U32 R139, RZ, RZ, R133 ;  /* 0x000000ffff8b7224 */ /* 0x000fe200078e0085 */
[----:B------:R-:W-:Y:S02]  /*ea80*/  MOV R138, R134 ;  /* 0x00000086008a7202 */ /* 0x000fe40000000f00 */
[----:B--2---:R-:W-:-:S05]  /*ea90*/  SHF.L.U32 R0, R12, 0x1, RZ ;  /* 0x000000010c007819 */ /* 0x004fca00000006ff */
[----:B------:R1:W-:Y:S01]  /*eaa0*/  STL [R1+0xe4], R0 ;  /* 0x0000e40001007387 */ /* 0x0003e20000100800 */
[----:B---3--:R-:W-:Y:S02]  /*eab0*/  SHF.L.U64.HI R252, R12, 0x1, R13 ;  /* 0x000000010cfc7819 */ /* 0x008fe4000001020d */
[C---:B----4-:R-:W-:Y:S01]  /*eac0*/  SHF.L.U64.HI R251, R9.reuse, 0x1, R10 ;  /* 0x0000000109fb7819 */ /* 0x050fe2000001020a */
[----:B------:R-:W-:Y:S02]  /*ead0*/  IMAD.SHL.U32 R250, R9, 0x2, RZ ;  /* 0x0000000209fa7824 */ /* 0x000fe400078e00ff */
.L_x_1939:
[----:B-1----:R-:W2:Y:S01]  /*eae0*/  LDL R0, [R1+0x84] ;  /* 0x0000840001007983 */ /* 0x002ea20000100800 */
        /* <DEDUP_REMOVED lines=42> */
[----:B------:R1:W2:Y:S02]  /*ed90*/  SHFL.IDX PT, R5, R0, RZ, 0x181f ;  /* 0x00181fff00057589 */ /* 0x0002a400000e0000 */
.L_x_2012:
[----:B------:R-:W-:-:S05]  /*eda0*/  BRA.DIV ~URZ, `(.L_x_1932) ;  /* 0x0000f1927f007947 */ /* 0x000fca000b800000 */
[----:B------:R-:W3:Y:S04]  /*edb0*/  LDL R10, [R1+0xc0] ;  /* 0x0000c000010a7983 */ /* 0x000ee80000100800 */
[----:B------:R-:W4:Y:S04]  /*edc0*/  LDL R14, [R1+0xe4] ;  /* 0x0000e400010e7983 */ /* 0x000f280000100800 */
[----:B------:R-:W5:Y:S04]  /*edd0*/  LDL R15, [R1+0x9c] ;  /* 0x00009c00010f7983 */ /* 0x000f680000100800 */
[----:B------:R-:W4:Y:S04]  /*ede0*/  SHFL.IDX PT, R2, R4, RZ, 0x181f ;  /* 0x00181fff04027589 */ /* 0x000f2800000e0000 */
[----:B------:R-:W1:Y:S04]  /*edf0*/  SHFL.IDX PT, R8, R4, 0x1, 0x181f ;  /* 0x00381f0004087f89 */ /* 0x000e6800000e0000 */
[----:B------:R-:W2:Y:S04]  /*ee00*/  SHFL.IDX PT, R13, R0, 0x1, 0x181f ;  /* 0x00381f00000d7f89 */ /* 0x000ea800000e0000 */
[----:B------:R-:W1:Y:S04]  /*ee10*/  SHFL.IDX PT, R9, R4, 0x2, 0x181f ;  /* 0x00581f0004097f89 */ /* 0x000e6800000e0000 */
[----:B------:R-:W1:Y:S01]  /*ee20*/  SHFL.IDX PT, R12, R0, 0x2, 0x181f ;  /* 0x00581f00000c7f89 */ /* 0x000e6200000e0000 */
[----:B---3--:R-:W-:Y:S02]  /*ee30*/  ISETP.GE.AND P3, PT, R10, c[0x0][0x1d4], PT ;  /* 0x000075000a007a0c */ /* 0x008fe40003f66270 */
[C---:B----4-:R-:W-:Y:S02]  /*ee40*/  IADD3 R6, P0, R2.reuse, R14, RZ ;  /* 0x0000000e02067210 */ /* 0x050fe40007f1e0ff */
[----:B------:R-:W-:Y:S03]  /*ee50*/  IADD3 R2, P1, R2, R250, RZ ;  /* 0x000000fa02027210 */ /* 0x000fe60007f3e0ff */
[C-C-:B--2---:R-:W-:Y:S01]  /*ee60*/  IMAD.X R7, R5.reuse, 0x1, R252.reuse, P0 ;  /* 0x0000000105077824 */ /* 0x144fe200000e06fc */
[C---:B-1----:R-:W-:Y:S01]  /*ee70*/  IADD3 R10, P0, R8.reuse, R14, RZ ;  /* 0x0000000e080a7210 */ /* 0x042fe20007f1e0ff */
[--C-:B------:R-:W-:Y:S01]  /*ee80*/  IMAD.X R3, R5, 0x1, R251.reuse, P1 ;  /* 0x0000000105037824 */ /* 0x100fe200008e06fb */
[----:B------:R-:W-:Y:S03]  /*ee90*/  IADD3 R8, P2, R8, R250, RZ ;  /* 0x000000fa08087210 */ /* 0x000fe60007f5e0ff */
[----:B-----5:R1:W-:Y:S01]  /*eea0*/  LDGSTS.E.BYPASS.LTC128B.128 [R15], [R6.64], !P3 ;  /* 0x00000000060f7fae */ /* 0x0203e2000d901d46 */
[--C-:B------:R-:W-:Y:S03]  /*eeb0*/  IMAD.X R11, R13, 0x1, R252.reuse, P0 ;  /* 0x000000010d0b7824 */ /* 0x100fe600000e06fc */
[----:B------:R2:W-:Y:S04]  /*eec0*/  LDGSTS.E.BYPASS.LTC128B.128 [R15+0x2000], [R2.64], !P5 ;  /* 0x02000000020f7fae */ /* 0x0005e8000e901d46 */
[----:B------:R3:W-:Y:S01]  /*eed0*/  LDGSTS.E.BYPASS.LTC128B.128 [R15+0x800], [R10.64], !P3 ;  /* 0x008000000a0f7fae */ /* 0x0007e2000d901d46 */
[C---:B-1----:R-:W-:Y:S02]  /*eee0*/  IADD3 R6, P1, R9.reuse, R14, RZ ;  /* 0x0000000e09067210 */ /* 0x042fe40007f3e0ff */
[----:B------:R-:W-:Y:S02]  /*eef0*/  SEL R14, RZ, 0x10, P5 ;  /* 0x00000010ff0e7807 */ /* 0x000fe40002800000 */
[----:B--2---:R-:W-:Y:S01]  /*ef00*/  IADD3 R2, P0, R9, R250, RZ ;  /* 0x000000fa09027210 */ /* 0x004fe20007f1e0ff */
[--C-:B------:R-:W-:Y:S02]  /*ef10*/  IMAD.X R9, R13, 0x1, R251.reuse, P2 ;  /* 0x000000010d097824 */ /* 0x100fe400010e06fb */
[C---:B------:R-:W-:Y:S02]  /*ef20*/  IMAD.X R7, R12.reuse, 0x1, R252, P1 ;  /* 0x000000010c077824 */ /* 0x040fe400008e06fc */
[----:B------:R-:W-:Y:S01]  /*ef30*/  IMAD.X R3, R12, 0x1, R251, P0 ;  /* 0x000000010c037824 */ /* 0x000fe200000e06fb */
[----:B------:R1:W-:Y:S01]  /*ef40*/  LDGSTS.E.BYPASS.LTC128B.128 [R15+0x2800], [R8.64], !P5 ;  /* 0x02800000080f7fae */ /* 0x0003e2000e901d46 */
[----:B------:R-:W-:Y:S03]  /*ef50*/  IMAD.MOV.U32 R5, RZ, RZ, R14 ;  /* 0x000000ffff057224 */ /* 0x000fe600078e000e */
[----:B------:R3:W-:Y:S04]  /*ef60*/  LDGSTS.E.BYPASS.LTC128B.128 [R15+0x1000], [R6.64], !P3 ;  /* 0x01000000060f7fae */ /* 0x0007e8000d901d46 */
[----:B------:R3:W-:Y:S04]  /*ef70*/  LDGSTS.E.BYPASS.LTC128B.128 [R15+0x3000], [R2.64], !P5 ;  /* 0x03000000020f7fae */ /* 0x0007e8000e901d46 */
[----:B-1----:R3:W1:Y:S04]  /*ef80*/  SHFL.IDX PT, R8, R0, 0x3, 0x181f ;  /* 0x00781f0000087f89 */ /* 0x00266800000e0000 */
[----:B------:R3:W2:Y:S02]  /*ef90*/  SHFL.IDX PT, R0, R4, 0x3, 0x181f ;  /* 0x00781f0004007f89 */ /* 0x0006a400000e0000 */
.L_x_2013:
[----:B---3--:R-:W3:Y:S01]  /*efa0*/  LDL R3, [R1+0xc0] ;  /* 0x0000c00001037983 */ /* 0x008ee20000100800 */
[C---:B------:R-:W-:Y:S02]  /*efb0*/  ISETP.NE.U32.AND P2, PT, R5.reuse, RZ, PT ;  /* 0x000000ff0500720c */ /* 0x040fe40003f45070 */
[----:B------:R-:W-:Y:S01]  /*efc0*/  IADD3 R2, -R5, 0x10, RZ ;  /* 0x0000001005027810 */ /* 0x000fe20007ffe1ff */
[----:B------:R-:W4:Y:S03]  /*efd0*/  LDL R4, [R1+0xe4] ;  /* 0x0000e40001047983 */ /* 0x000f260000100800 */
[----:B------:R-:W-:Y:S01]  /*efe0*/  LOP3.LUT R2, R2, 0xf, RZ, 0xc0, !PT ;  /* 0x0000000f02027812 */ /* 0x000fe200078ec0ff */
[----:B------:R-:W5:Y:S01]  /*eff0*/  LDL R6, [R1+0x9c] ;  /* 0x00009c0001067983 */ /* 0x000f620000100800 */
[----:B---3--:R-:W-:Y:S02]  /*f000*/  ISETP.GE.AND P3, PT, R3, c[0x0][0x1d4], PT ;  /* 0x0000750003007a0c */ /* 0x008fe40003f66270 */
[----:B--2-4-:R-:W-:Y:S05]  /*f010*/  IADD3 R4, P0, R0, R4, RZ ;  /* 0x0000000400047210 */ /* 0x014fea0007f1e0ff */
[----:B-1----:R-:W-:Y:S01]  /*f020*/  IMAD.X R5, R8, 0x1, R252, P0 ;  /* 0x0000000108057824 */ /* 0x002fe200000e06fc */
[----:B------:R-:W-:Y:S05]  /*f030*/  IADD3 R2, P1, P0, R2, R0, R250 ;  /* 0x0000000002027210 */ /* 0x000fea000783e0fa */
[----:B------:R-:W-:Y:S01]  /*f040*/  @!PT LDS RZ, [RZ] ;  /* 0x00000000fffff984 */ /* 0x000fe20000000800 */
[----:B------:R-:W-:Y:S01]  /*f050*/  @!PT LDS RZ, [RZ] ;  /* 0x00000000fffff984 */ /* 0x000fe20000000800 */
[----:B------:R-:W-:Y:S01]  /*f060*/  @!PT LDS RZ, [RZ] ;  /* 0x00000000fffff984 */ /* 0x000fe20000000800 */
[----:B-----5:R1:W-:Y:S01]  /*f070*/  LDGSTS.E.BYPASS.LTC128B.128 [R6+0x1800], [R4.64], !P3 ;  /* 0x0180000004067fae */ /* 0x0203e2000d901d46 */
[----:B------:R-:W-:Y:S05]  /*f080*/  IADD3.X R3, RZ, R8, R251, P1, P0 ;  /* 0x00000008ff037210 */ /* 0x000fea0000fe04fb */
[----:B------:R1:W-:Y:S02]  /*f090*/  LDGSTS.E.BYPASS.LTC128B.128.ZFILL [R6+0x3800], [R2.64], P2 ;  /* 0x0380000002067fae */ /* 0x0003e40009141d46 */
.L_x_1930:
[----:B-1-34-:R-:W-:Y:S05]  /*f0a0*/  BSYNC B0 ;  /* 0x0000000000007941 */ /* 0x01afea0003800000 */
.L_x_1929:
        /* <DEDUP_REMOVED lines=173> */
[----:B------:R-:W-:Y:S01]  /*fb80*/  MUFU.TANH R248, R6 ;  /* 0x0000000600f87308 */ /* 0x000fe20000002400 */
[----:B--2---:R2:W-:Y:S09]  /*fb90*/  STL [R1+0x70], R0 ;  /* 0x0000700001007387 */ /* 0x0045f20000100800 */
[----:B------:R3:W-:Y:S10]  /*fba0*/  MUFU.TANH R247, R7 ;  /* 0x0000000700f77308 */ /* 0x0007f40000002400 */
[----:B-1----:R-:W1:Y:S10]  /*fbb0*/  MUFU.TANH R2, R14 ;  /* 0x0000000e00027308 */ /* 0x002e740000002400 */
[----:B------:R-:W-:Y:S01]  /*fbc0*/  MUFU.TANH R249, R9 ;  /* 0x0000000900f97308 */ /* 0x000fe20000002400 */
[----:B---3--:R-:W3:Y:S09]  /*fbd0*/  LDSM.16.M88.4 R4, [R237+0x2800] ;  /* 0x00280000ed04783b */ /* 0x008ef20000000200 */
[----:B--2---:R2:W4:Y:S01]  /*fbe0*/  MUFU.TANH R0, R11 ;  /* 0x0000000b00007308 */ /* 0x0045220000002400 */
[----:B-1----:R1:W-:Y:S09]  /*fbf0*/  STL [R1+0x78], R2 ;  /* 0x0000780201007387 */ /* 0x0023f20000100800 */
[----:B------:R-:W-:Y:S10]  /*fc00*/  MUFU.TANH R246, R12 ;  /* 0x0000000c00f67308 */ /* 0x000ff40000002400 */
[----:B------:R-:W-:Y:S01]  /*fc10*/  MUFU.TANH R245, R13 ;  /* 0x0000000d00f57308 */ /* 0x000fe20000002400 */
[----:B--2---:R-:W2:Y:S09]  /*fc20*/  LDSM.16.M88.4 R8, [R237+0x3000] ;  /* 0x00300000ed08783b */ /* 0x004eb20000000200 */
[----:B------:R-:W-:Y:S01]  /*fc30*/  MUFU.TANH R206, R17 ;  /* 0x0000001100ce7308 */ /* 0x000fe20000002400 */
[----:B-1----:R-:W5:Y:S01]  /*fc40*/  LDL R2, [R1+0x84] ;  /* 0x0000840001027983 */ /* 0x002f620000100800 */
[-C--:B---3--:R-:W-:Y:S03]  /*fc50*/  HMMA.16816.F32.BF16 R20, R212, R4.reuse, R20 ;  /* 0x00000004d414723c */ /* 0x088fe60000041814 */
[----:B----4-:R1:W-:Y:S05]  /*fc60*/  STL [R1+0x7c], R0 ;  /* 0x00007c0001007387 */ /* 0x0103ea0000100800 */
[----:B------:R-:W-:Y:S01]  /*fc70*/  MUFU.TANH R219, R16 ;  /* 0x0000001000db7308 */ /* 0x000fe20000002400 */
[C---:B------:R-:W-:Y:S09]  /*fc80*/  HMMA.16816.F32.BF16 R24, R208.reuse, R4, R24 ;  /* 0x00000004d018723c */ /* 0x040ff20000041818 */
[----:B------:R-:W-:Y:S01]  /*fc90*/  MUFU.TANH R225, R18 ;  /* 0x0000001200e17308 */ /* 0x000fe20000002400 */
[-C--:B------:R-:W-:Y:S05]  /*fca0*/  HMMA.16816.F32.BF16 R28, R208, R6.reuse, R28 ;  /* 0x00000006d01c723c */ /* 0x080fea000004181c */
[----:B------:R-:W-:Y:S03]  /*fcb0*/  FMUL.FTZ R20, R20, c[0x0][0x320] ;  /* 0x0000c80014147a20 */ /* 0x000fe60000410000 */
[C---:B------:R-:W-:Y:S01]  /*fcc0*/  HMMA.16816.F32.BF16 R32, R212.reuse, R6, R32 ;  /* 0x00000006d420723c */ /* 0x040fe20000041820 */
[----:B------:R-:W-:Y:S01]  /*fcd0*/  MUFU.TANH R223, R19 ;  /* 0x0000001300df7308 */ /* 0x000fe20000002400 */
[----:B------:R-:W3:Y:S01]  /*fce0*/  LDSM.16.M88.4 R4, [R237+0x3800] ;  /* 0x00380000ed04783b */ /* 0x000ee20000000200 */
[----:B------:R-:W-:Y:S04]  /*fcf0*/  DEPBAR.LE SB0, 0x0 ;  /* 0x000080000000791a */ /* 0x000fe80000000000 */
[----:B------:R-:W-:Y:S01]  /*fd00*/  FMUL.FTZ R25, R25, c[0x0][0x320] ;  /* 0x0000c80019197a20 */ /* 0x000fe20000410000 */
[-C--:B--2---:R-:W-:Y:S03]  /*fd10*/  HMMA.16816.F32.BF16 R36, R212, R8.reuse, R36 ;  /* 0x00000008d424723c */ /* 0x084fe60000041824 */
[----:B-1----:R-:W1:Y:S01]  /*fd20*/  MUFU.TANH R0, R15 ;  /* 0x0000000f00007308 */ /* 0x002e620000002400 */
[----:B------:R-:W-:Y:S01]  /*fd30*/  BAR.SYNC.DEFER_BLOCKING 0x0 ;  /* 0x0000000000007b1d */ /* 0x000fe20000010000 */
[----:B------:R-:W-:Y:S02]  /*fd40*/  FMUL.FTZ R26, R26, c[0x0][0x320] ;  /* 0x0000c8001a1a7a20 */ /* 0x000fe40000410000 */
[----:B------:R-:W-:Y:S01]  /*fd50*/  FMUL.FTZ R27, R27, c[0x0][0x320] ;  /* 0x0000c8001b1b7a20 */ /* 0x000fe20000410000 */
[C---:B------:R-:W-:Y:S04]  /*fd60*/  HMMA.16816.F32.BF16 R40, R208.reuse, R8, R40 ;  /* 0x00000008d028723c */ /* 0x040fe80000041828 */
[----:B------:R-:W-:Y:S01]  /*fd70*/  FMUL.FTZ R28, R28, c[0x0][0x320] ;  /* 0x0000c8001c1c7a20 */ /* 0x000fe20000410000 */
[----:B------:R-:W2:Y:S01]  /*fd80*/  MUFU.TANH R136, R20 ;  /* 0x0000001400887308 */ /* 0x000ea20000002400 */
[----:B------:R-:W-:Y:S02]  /*fd90*/  FMUL.FTZ R29, R29, c[0x0][0x320] ;  /* 0x0000c8001d1d7a20 */ /* 0x000fe40000410000 */
[-C--:B------:R-:W-:Y:S04]  /*fda0*/  HMMA.16816.F32.BF16 R44, R208, R10.reuse, R44 ;  /* 0x0000000ad02c723c */ /* 0x080fe8000004182c */
[----:B------:R-:W-:Y:S02]  /*fdb0*/  FMUL.FTZ R30, R30, c[0x0][0x320] ;  /* 0x0000c8001e1e7a20 */ /* 0x000fe40000410000 */
[----:B------:R-:W-:Y:S01]  /*fdc0*/  FMUL.FTZ R31, R31, c[0x0][0x320] ;  /* 0x0000c8001f1f7a20 */ /* 0x000fe20000410000 */
[----:B------:R-:W4:Y:S01]  /*fdd0*/  MUFU.TANH R218, R28 ;  /* 0x0000001c00da7308 */ /* 0x000f220000002400 */
[C---:B------:R-:W-:Y:S01]  /*fde0*/  HMMA.16816.F32.BF16 R48, R212.reuse, R10, R48 ;  /* 0x0000000ad430723c */ /* 0x040fe20000041830 */
[----:B-1----:R1:W-:Y:S03]  /*fdf0*/  STL [R1+0x74], R0 ;  /* 0x0000740001007387 */ /* 0x0023e60000100800 */
[----:B------:R-:W-:Y:S02]  /*fe00*/  FMUL.FTZ R36, R36, c[0x0][0x320] ;  /* 0x0000c80024247a20 */ /* 0x000fe40000410000 */
[----:B------:R-:W-:Y:S02]  /*fe10*/  FMUL.FTZ R38, R38, c[0x0][0x320] ;  /* 0x0000c80026267a20 */ /* 0x000fe40000410000 */
[----:B------:R-:W-:Y:S01]  /*fe20*/  FMUL.FTZ R39, R39, c[0x0][0x320] ;  /* 0x0000c80027277a20 */ /* 0x000fe20000410000 */
[----:B------:R-:W1:Y:S01]  /*fe30*/  MUFU.TANH R217, R29 ;  /* 0x0000001d00d97308 */ /* 0x000e620000002400 */
[-C--:B---3--:R-:W-:Y:S03]  /*fe40*/  HMMA.16816.F32.BF16 R52, R212, R4.reuse, R52 ;  /* 0x00000004d434723c */ /* 0x088fe60000041834 */
[----:B------:R-:W-:Y:S02]  /*fe50*/  FMUL.FTZ R43, R43, c[0x0][0x320] ;  /* 0x0000c8002b2b7a20 */ /* 0x000fe40000410000 */
[----:B------:R-:W-:Y:S02]  /*fe60*/  FMUL.FTZ R35, R35, c[0x0][0x320] ;  /* 0x0000c80023237a20 */ /* 0x000fe40000410000 */
[----:B------:R-:W-:Y:S01]  /*fe70*/  FMUL.FTZ R41, R41, c[0x0][0x320] ;  /* 0x0000c80029297a20 */ /* 0x000fe20000410000 */
[C---:B------:R-:W-:Y:S01]  /*fe80*/  HMMA.16816.F32.BF16 R56, R208.reuse, R4, R56 ;  /* 0x00000004d038723c */ /* 0x040fe20000041838 */
[----:B------:R-:W3:Y:S03]  /*fe90*/  MUFU.TANH R17, R36 ;  /* 0x0000002400117308 */ /* 0x000ee60000002400 */
        /* <DEDUP_REMOVED lines=8> */
[----:B------:R2:W2:Y:S01]  /*ff20*/  MUFU.TANH R28, R39 ;  /* 0x00000027001c7308 */ /* 0x0004a20000002400 */
[----:B------:R-:W-:Y:S02]  /*ff30*/  FMUL.FTZ R13, R52, c[0x0][0x320] ;  /* 0x0000c800340d7a20 */ /* 0x000fe40000410000 */
[----:B------:R-:W-:Y:S04]  /*ff40*/  FMUL.FTZ R12, R53, c[0x0][0x320] ;  /* 0x0000c800350c7a20 */ /* 0x000fe80000410000 */
[----:B------:R-:W-:Y:S02]  /*ff50*/  FMUL.FTZ R56, R56, c[0x0][0x320] ;  /* 0x0000c80038387a20 */ /* 0x000fe40000410000 */
[----:B------:R-:W-:Y:S01]  /*ff60*/  FMUL.FTZ R21, R21, c[0x0][0x320] ;  /* 0x0000c80015157a20 */ /* 0x000fe20000410000 */
[----:B------:R3:W3:Y:S01]  /*ff70*/  MUFU.TANH R207, R43 ;  /* 0x0000002b00cf7308 */ /* 0x0006e20000002400 */
[----:B------:R-:W-:Y:S02]  /*ff80*/  FMUL.FTZ R22, R22, c[0x0][0x320] ;  /* 0x0000c80016167a20 */ /* 0x000fe40000410000 */
[----:B------:R-:W-:Y:S02]  /*ff90*/  FMUL.FTZ R23, R23, c[0x0][0x320] ;  /* 0x0000c80017177a20 */ /* 0x000fe40000410000 */
[----:B------:R-:W-:Y:S02]  /*ffa0*/  FMUL.FTZ R24, R24, c[0x0][0x320] ;  /* 0x0000c80018187a20 */ /* 0x000fe40000410000 */
[----:B------:R-:W-:Y:S02]  /*ffb0*/  FMUL.FTZ R32, R32, c[0x0][0x320] ;  /* 0x0000c80020207a20 */ /* 0x000fe40000410000 */
[----:B------:R-:W-:Y:S01]  /*ffc0*/  FMUL.FTZ R11, R64, c[0x0][0x320] ;  /* 0x0000c800400b7a20 */ /* 0x000fe20000410000 */
[----:B------:R4:W4:Y:S01]  /*ffd0*/  MUFU.TANH R20, R21 ;  /* 0x0000001500147308 */ /* 0x0009220000002400 */
[----:B------:R-:W-:Y:S02]  /*ffe0*/  FMUL.FTZ R10, R65, c[0x0][0x320] ;  /* 0x0000c800410a7a20 */ /* 0x000fe40000410000 */
[----:B-1----:R-:W-:Y:S02]  /*fff0*/  FMUL.FTZ R38, R66, c[0x0][0x320] ;  /* 0x0000c80042267a20 */ /* 0x002fe40000410000 */
[----:B--2---:R-:W-:Y:S02]  /*10000*/  FMUL.FTZ R39, R55, c[0x0][0x320] ;  /* 0x0000c80037277a20 */ /* 0x004fe40000410000 */
        /* <DEDUP_REMOVED lines=31> */
[----:B------:R-:W1:Y:S10]  /*10200*/  MUFU.TANH R41, R41 ;  /* 0x0000002900297308 */ /* 0x000e740000002400 */
[----:B------:R1:W1:Y:S10]  /*10210*/  MUFU.TANH R216, R42 ;  /* 0x0000002a00d87308 */ /* 0x0002740000002400 */
[----:B------:R1:W1:Y:S10]  /*10220*/  MUFU.TANH R27, R44 ;  /* 0x0000002c001b7308 */ /* 0x0002740000002400 */
[----:B------:R1:W1:Y:S01]  /*10230*/  MUFU.TANH R26, R45 ;  /* 0x0000002d001a7308 */ /* 0x0002620000002400 */
[----:B-----5:R-:W-:Y:S09]  /*10240*/  ISETP.GE.AND P0, PT, R2, 0x1, PT ;  /* 0x000000010200780c */ /* 0x020ff20003f06270 */
        /* <DEDUP_REMOVED lines=21> */
[----:B------:R-:W1:Y:S01]  /*103a0*/  MUFU.TANH R36, R36 ;  /* 0x0000002400247308 */ /* 0x000e620000002400 */
[----:B------:R-:W-:-:S05]  /*103b0*/  @!P0 BRA `(.L_x_1934) ;  /* 0x000005d000008947 */ /* 0x000fca0003800000 */
[----:B--234-:R-:W-:Y:S01]  /*103c0*/  IMAD.MOV.U32 R0, RZ, RZ, c[0x0][0x2b8] ;  /* 0x0000ae00ff007624 */ /* 0x01cfe200078e00ff */
[----:B-1----:R-:W2:Y:S01]  /*103d0*/  LDL R24, [R1+0x100] ;  /* 0x0001000001187983 */ /* 0x002ea20000100800 */
[----:B------:R-:W-:Y:S03]  /*103e0*/  MOV R5, RZ ;  /* 0x000000ff00057202 */ /* 0x000fe60000000f00 */
[----:B------:R-:W3:Y:S01]  /*103f0*/  LDL R3, [R1+0xec] ;  /* 0x0000ec0001037983 */ /* 0x000ee20000100800 */
[----:B------:R-:W-:Y:S03]  /*10400*/  ISETP.NE.AND P0, PT, R0, 0x1, PT ;  /* 0x000000010000780c */ /* 0x000fe60003f05270 */
[----:B------:R-:W4:Y:S04]  /*10410*/  LDL.64 R22, [R1+0xf8] ;  /* 0x0000f80001167983 */ /* 0x000f280000100a00 */
[----:B------:R-:W5:Y:S01]  /*10420*/  LDL R21, [R1+0x104] ;  /* 0x0001040001157983 */ /* 0x000f620000100800 */
[----:B--2---:R-:W-:Y:S03]  /*10430*/  IMAD R2, R2, 0x40, R24 ;  /* 0x0000004002027824 */ /* 0x004fe600078e0218 */
[----:B------:R-:W1:Y:S02]  /*10440*/  S2R R24, SR_CTAID.Y ;  /* 0x0000000000187919 */ /* 0x000e640000002600 */
[----:B---3--:R-:W-:Y:S04]  /*10450*/  IADD3 R2, R2, -0x40, R3 ;  /* 0xffffffc002027810 */ /* 0x008fe80007ffe003 */
[----:B------:R-:W-:Y:S01]  /*10460*/  MOV R0, R2 ;  /* 0x0000000200007202 */ /* 0x000fe20000000f00 */
[----:B------:R-:W-:Y:S05]  /*10470*/  @P0 IMAD.HI.U32 R3, R2, c[0x0][0x2bc], RZ ;  /* 0x0000af0002030a27 */ /* 0x000fea00078e00ff */
[----:B------:R-:W-:Y:S04]  /*10480*/  @P0 SHF.R.U32.HI R0, RZ, c[0x0][0x2c0], R3 ;  /* 0x0000b000ff000a19 */ /* 0x000fe80000011603 */
[C---:B----4-:R-:W-:Y:S01]  /*10490*/  @!P6 IADD3 R3, P0, R0.reuse, R22, RZ ;  /* 0x000000160003e210 */ /* 0x050fe20007f1e0ff */
[----:B------:R-:W-:Y:S03]  /*104a0*/  IMAD.MOV R4, RZ, RZ, -R0 ;  /* 0x000000ffff047224 */ /* 0x000fe600078e0a00 */
[----:B-----5:R-:W-:Y:S01]  /*104b0*/  @!P6 LEA.HI.X.SX32 R0, R0, R21, 0x1, P0 ;  /* 0x000000150000e211 */ /* 0x020fe200000f0eff */
[----:B------:R-:W-:Y:S01]  /*104c0*/  IMAD R4, R4, c[0x0][0x2b8], R2 ;  /* 0x0000ae0004047a24 */ /* 0x000fe200078e0202 */
[C---:B------:R-:W-:Y:S01]  /*104d0*/  @!P6 LEA R2, P0, R3.reuse, c[0x0][0x2a0], 0x2 ;  /* 0x0000a8000302ea11 */ /* 0x040fe200078010ff */
[----:B-1----:R-:W-:Y:S01]  /*104e0*/  IMAD.WIDE.U32 R22, R24, c[0x0][0x1e8], RZ ;  /* 0x00007a0018167a25 */ /* 0x002fe200078e00ff */
[----:B------:R-:W1:Y:S02]  /*104f0*/  S2R R21, SR_CTAID.Y ;  /* 0x0000000000157919 */ /* 0x000e640000002600 */
[----:B------:R-:W-:Y:S02]  /*10500*/  @!P6 LEA.HI.X R3, R3, c[0x0][0x2a4], R0, 0x2, P0 ;  /* 0x0000a9000303ea11 */ /* 0x000fe400000f1400 */
[----:B------:R2:W-:Y:S01]  /*10510*/  STL [R1+0xac], R4 ;  /* 0x0000ac0401007387 */ /* 0x0005e20000100800 */
[----:B------:R-:W-:Y:S03]  /*10520*/  SHF.R.S32.HI R0, RZ, 0x1f, R4 ;  /* 0x0000001fff007819 */ /* 0x000fe60000011404 */
[----:B------:R3:W4:Y:S02]  /*10530*/  @!P6 LDG.E R5, [R2.64] ;  /* 0x000000060205e981 */ /* 0x000724000c1e1900 */
[----:B------:R-:W-:Y:S04]  /*10540*/  IMAD R0, R0, c[0x0][0x1e0], RZ ;  /* 0x0000780000007a24 */ /* 0x000fe800078e02ff */
[C---:B------:R-:W-:Y:S01]  /*10550*/  IMAD R0, R4.reuse, c[0x0][0x1e4], R0 ;  /* 0x0000790004007a24 */ /* 0x040fe200078e0200 */
[----:B-1----:R-:W-:Y:S05]  /*10560*/  SHF.R.S32.HI R21, RZ, 0x1f, R21 ;  /* 0x0000001fff157819 */ /* 0x002fea0000011415 */
[----:B------:R-:W-:Y:S02]  /*10570*/  IMAD R21, R21, c[0x0][0x1e8], RZ ;  /* 0x00007a0015157a24 */ /* 0x000fe400078e02ff */
[----:B---3--:R-:W-:Y:S04]  /*10580*/  IMAD.WIDE.U32 R2, R4, c[0x0][0x1e0], RZ ;  /* 0x0000780004027a25 */ /* 0x008fe800078e00ff */
[----:B------:R-:W-:Y:S02]  /*10590*/  IMAD.IADD R3, R3, 0x1, R0 ;  /* 0x0000000103037824 */ /* 0x000fe400078e0200 */
[----:B------:R-:W-:Y:S05]  /*105a0*/  IMAD R21, R24, c[0x0][0x1ec], R21 ;  /* 0x00007b0018157a24 */ /* 0x000fea00078e0215 */
[----:B------:R-:W-:Y:S02]  /*105b0*/  IADD3 R21, R23, R21, RZ ;  /* 0x0000001517157210 */ /* 0x000fe40007ffe0ff */
[----:B----4-:R-:W-:Y:S01]  /*105c0*/  SHF.R.S32.HI R0, RZ, 0x1f, R5 ;  /* 0x0000001fff007819 */ /* 0x010fe20000011405 */
[----:B------:R1:W-:Y:S01]  /*105d0*/  STL [R1+0xa4], R5 ;  /* 0x0000a40501007387 */ /* 0x0003e20000100800 */
[C---:B------:R-:W-:Y:S04]  /*105e0*/  IMAD.WIDE.U32 R2, R5.reuse, c[0x0][0x1f0], R2 ;  /* 0x00007c0005027a25 */ /* 0x040fe800078e0002 */
[----:B--2---:R-:W-:Y:S01]  /*105f0*/  IMAD R4, R0, c[0x0][0x1f0], RZ ;  /* 0x00007c0000047a24 */ /* 0x004fe200078e02ff */
[----:B------:R-:W-:Y:S03]  /*10600*/  IADD3 R0, P0, R22, R2, RZ ;  /* 0x0000000216007210 */ /* 0x000fe60007f1e0ff */
[----:B------:R-:W-:Y:S05]  /*10610*/  IMAD R4, R5, c[0x0][0x1f4], R4 ;  /* 0x00007d0005047a24 */ /* 0x000fea00078e0204 */
[----:B------:R-:W-:Y:S02]  /*10620*/  IADD3.X R2, R21, R3, R4, P0, !PT ;  /* 0x0000000315027210 */ /* 0x000fe400007fe404 */
[C---:B------:R-:W-:Y:S04]  /*10630*/  LEA R4, P0, R0.reuse, c[0x0][0x1c8], 0x1 ;  /* 0x0000720000047a11 */ /* 0x040fe800078008ff */
[----:B------:R-:W-:Y:S01]  /*10640*/  LEA.HI.X R0, R0, c[0x0][0x1cc], R2, 0x1, P0 ;  /* 0x0000730000007a11 */ /* 0x000fe200000f0c02 */
[----:B------:R-:W-:-:S06]  /*10650*/  BRA.DIV ~URZ, `(.L_x_1935) ;  /* 0x0000deb27f007947 */ /* 0x000fcc000b800000 */
[----:B-1----:R1:W2:Y:S02]  /*10660*/  SHFL.IDX PT, R5, R0, RZ, 0x181f ;  /* 0x00181fff00057589 */ /* 0x0022a400000e0000 */
.L_x_2014:
[----:B------:R-:W-:-:S05]  /*10670*/  BRA.DIV ~URZ, `(.L_x_1936) ;  /* 0x0000df027f007947 */ /* 0x000fca000b800000 */
[----:B------:R-:W3:Y:S04]  /*10680*/  LDL R3, [R1+0xc0] ;  /* 0x0000c00001037983 */ /* 0x000ee80000100800 */
[----:B------:R-:W4:Y:S04]  /*10690*/  LDL R8, [R1+0xe4] ;  /* 0x0000e40001087983 */ /* 0x000f280000100800 */
[----:B------:R-:W5:Y:S04]  /*106a0*/  LDL R9, [R1+0x98] ;  /* 0x0000980001097983 */ /* 0x000f680000100800 */
[----:B------:R-:W4:Y:S01]  /*106b0*/  SHFL.IDX PT, R2, R4, RZ, 0x181f ;  /* 0x00181fff04027589 */ /* 0x000f2200000e0000 */
[----:B---3--:R-:W-:Y:S02]  /*106c0*/  ISETP.GE.AND P1, PT, R3, c[0x0][0x1d4], PT ;  /* 0x0000750003007a0c */ /* 0x008fe40003f26270 */
[C---:B----4-:R-:W-:Y:S05]  /*106d0*/  IADD3 R6, P0, R2.reuse, R8, RZ ;  /* 0x0000000802067210 */ /* 0x050fea0007f1e0ff */
[C-C-:B--2---:R-:W-:Y:S01]  /*106e0*/  IMAD.X R7, R5.reuse, 0x1, R252.reuse, P0 ;  /* 0x0000000105077824 */ /* 0x144fe200000e06fc */
[----:B------:R-:W-:Y:S05]  /*106f0*/  IADD3 R2, P0, R2, R250, RZ ;  /* 0x000000fa02027210 */ /* 0x000fea0007f1e0ff */
[----:B------:R-:W-:Y:S01]  /*10700*/  @!PT LDS RZ, [RZ] ;  /* 0x00000000fffff984 */ /* 0x000fe20000000800 */
[----:B------:R-:W-:Y:S01]  /*10710*/  @!PT LDS RZ, [RZ] ;  /* 0x00000000fffff984 */ /* 0x000fe20000000800 */
[----:B-----5:R2:W-:Y:S01]  /*10720*/  LDGSTS.E.BYPASS.LTC128B.128 [R9+0x4100], [R6.64], !P1 ;  /* 0x0410000006097fae */ /* 0x0205e2000c901d46 */
[--C-:B------:R-:W-:Y:S05]  /*10730*/  IMAD.X R3, R5, 0x1, R251.reuse, P0 ;  /* 0x0000000105037824 */ /* 0x100fea00000e06fb */
[----:B------:R3:W-:Y:S04]  /*10740*/  LDGSTS.E.BYPASS.LTC128B.128 [R9+0x6100], [R2.64], !P5 ;  /* 0x0610000002097fae */ /* 0x0007e8000e901d46 */
[----:B---3--:R-:W2:Y:S04]  /*10750*/  SHFL.IDX PT, R2, R4, 0x1, 0x181f ;  /* 0x00381f0004027f89 */ /* 0x008ea800000e0000 */
[----:B------:R-:W3:Y:S01]  /*10760*/  SHFL.IDX PT, R3, R0, 0x1, 0x181f ;  /* 0x00381f0000037f89 */ /* 0x000ee200000e0000 */
[C---:B--2---:R-:W-:Y:S05]  /*10770*/  IADD3 R6, P0, R2.reuse, R8, RZ ;  /* 0x0000000802067210 */ /* 0x044fea0007f1e0ff */
[C-C-:B---3--:R-:W-:Y:S01]  /*10780*/  IMAD.X R7, R3.reuse, 0x1, R252.reuse, P0 ;  /* 0x0000000103077824 */ /* 0x148fe200000e06fc */
[----:B------:R-:W-:Y:S04]  /*10790*/  IADD3 R2, P0, R2, R250, RZ ;  /* 0x000000fa02027210 */ /* 0x000fe80007f1e0ff */
[----:B------:R2:W-:Y:S01]  /*107a0*/  LDGSTS.E.BYPASS.LTC128B.128 [R9+0x4900], [R6.64], !P1 ;  /* 0x0490000006097fae */ /* 0x0005e2000c901d46 */
[--C-:B------:R-:W-:Y:S05]  /*107b0*/  IMAD.X R3, R3, 0x1, R251.reuse, P0 ;  /* 0x0000000103037824 */ /* 0x100fea00000e06fb */
[----:B------:R3:W-:Y:S04]  /*107c0*/  LDGSTS.E.BYPASS.LTC128B.128 [R9+0x6900], [R2.64], !P5 ;  /* 0x0690000002097fae */ /* 0x0007e8000e901d46 */
[----:B---3--:R-:W2:Y:S04]  /*107d0*/  SHFL.IDX PT, R2, R4, 0x2, 0x181f ;  /* 0x00581f0004027f89 */ /* 0x008ea800000e0000 */
[----:B------:R-:W3:Y:S01]  /*107e0*/  SHFL.IDX PT, R3, R0, 0x2, 0x181f ;  /* 0x00581f0000037f89 */ /* 0x000ee200000e0000 */
[C---:B--2---:R-:W-:Y:S02]  /*107f0*/  IADD3 R6, P0, R2.reuse, R8, RZ ;  /* 0x0000000802067210 */ /* 0x044fe40007f1e0ff */
[----:B------:R-:W-:Y:S03]  /*10800*/  SEL R8, RZ, 0x10, P5 ;  /* 0x00000010ff087807 */ /* 0x000fe60002800000 */
[C---:B---3--:R-:W-:Y:S01]  /*10810*/  IMAD.X R7, R3.reuse, 0x1, R252, P0 ;  /* 0x0000000103077824 */ /* 0x048fe200000e06fc */
[----:B------:R-:W-:Y:S01]  /*10820*/  IADD3 R2, P0, R2, R250, RZ ;  /* 0x000000fa02027210 */ /* 0x000fe20007f1e0ff */
[----:B------:R-:W-:Y:S03]  /*10830*/  IMAD.MOV.U32 R5, RZ, RZ, R8 ;  /* 0x000000ffff057224 */ /* 0x000fe600078e0008 */
[----:B------:R2:W-:Y:S01]  /*10840*/  LDGSTS.E.BYPASS.LTC128B.128 [R9+0x5100], [R6.64], !P1 ;  /* 0x0510000006097fae */ /* 0x0005e2000c901d46 */
[----:B------:R-:W-:Y:S05]  /*10850*/  IMAD.X R3, R3, 0x1, R251, P0 ;  /* 0x0000000103037824 */ /* 0x000fea00000e06fb */
[----:B------:R3:W-:Y:S04]  /*10860*/  LDGSTS.E.BYPASS.LTC128B.128 [R9+0x7100], [R2.64], !P5 ;  /* 0x0710000002097fae */ /* 0x0007e8000e901d46 */
[----:B--2---:R3:W2:Y:S04]  /*10870*/  SHFL.IDX PT, R6, R0, 0x3, 0x181f ;  /* 0x00781f0000067f89 */ /* 0x0046a800000e0000 */
[----:B-1----:R3:W1:Y:S02]  /*10880*/  SHFL.IDX PT, R0, R4, 0x3, 0x181f ;  /* 0x00781f0004007f89 */ /* 0x00266400000e0000 */
.L_x_2015:
[----:B---3--:R-:W3:Y:S01]  /*10890*/  LDL R4, [R1+0xc0] ;  /* 0x0000c00001047983 */ /* 0x008ee20000100800 */
[C---:B------:R-:W-:Y:S02]  /*108a0*/  ISETP.NE.U32.AND P3, PT, R5.reuse, RZ, PT ;  /* 0x000000ff0500720c */ /* 0x040fe40003f65070 */
[----:B------:R-:W-:Y:S01]  /*108b0*/  IADD3 R2, -R5, 0x10, RZ ;  /* 0x0000001005027810 */ /* 0x000fe20007ffe1ff */
[----:B------:R-:W4:Y:S03]  /*108c0*/  LDL R3, [R1+0xe4] ;  /* 0x0000e40001037983 */ /* 0x000f260000100800 */
[----:B------:R-:W-:Y:S01]  /*108d0*/  LOP3.LUT R2, R2, 0xf, RZ, 0xc0, !PT ;  /* 0x0000000f02027812 */ /* 0x000fe200078ec0ff */
[----:B------:R-:W5:Y:S03]  /*108e0*/  LDL R7, [R1+0x98] ;  /* 0x0000980001077983 */ /* 0x000f660000100800 */
[----:B-1----:R-:W-:Y:S02]  /*108f0*/  IADD3 R2, P1, P0, R2, R0, R250 ;  /* 0x0000000002027210 */ /* 0x002fe4000783e0fa */
[----:B---3--:R-:W-:Y:S02]  /*10900*/  ISETP.GE.AND P4, PT, R4, c[0x0][0x1d4], PT ;  /* 0x0000750004007a0c */ /* 0x008fe40003f86270 */
[----:B----4-:R-:W-:Y:S02]  /*10910*/  IADD3 R4, P2, R0, R3, RZ ;  /* 0x0000000300047210 */ /* 0x010fe40007f5e0ff */
[----:B--2---:R-:W-:Y:S03]  /*10920*/  IADD3.X R3, RZ, R6, R251, P1, P0 ;  /* 0x00000006ff037210 */ /* 0x004fe60000fe04fb */
[----:B------:R-:W-:Y:S06]  /*10930*/  IMAD.X R5, R6, 0x1, R252, P2 ;  /* 0x0000000106057824 */ /* 0x000fec00010e06fc */
[----:B------:R-:W-:Y:S01]  /*10940*/  @!PT LDS RZ, [RZ] ;  /* 0x00000000fffff984 */ /* 0x000fe20000000800 */
[----:B------:R-:W-:Y:S01]  /*10950*/  @!PT LDS RZ, [RZ] ;  /* 0x00000000fffff984 */ /* 0x000fe20000000800 */
[----:B------:R-:W-:Y:S01]  /*10960*/  @!PT LDS RZ, [RZ] ;  /* 0x00000000fffff984 */ /* 0x000fe20000000800 */
[----:B-----5:R1:W-:Y:S04]  /*10970*/  LDGSTS.E.BYPASS.LTC128B.128 [R7+0x5900], [R4.64], !P4 ;  /* 0x0590000004077fae */ /* 0x0203e8000e101d46 */
[----:B------:R1:W-:Y:S02]  /*10980*/  LDGSTS.E.BYPASS.LTC128B.128.ZFILL [R7+0x7900], [R2.64], P3 ;  /* 0x0790000002077fae */ /* 0x0003e40009941d46 */
.L_x_1934:
[----:B--234-:R-:W-:Y:S05]  /*10990*/  BSYNC B0 ;  /* 0x0000000000007941 */ /* 0x01cfea0003800000 */
.L_x_1933:
[----:B------:R-:W2:Y:S01]  /*109a0*/  LDL R9, [R1+0xdc] ;  /* 0x0000dc0001097983 */ /* 0x000ea20000100800 */
[----:B------:R-:W-:Y:S03]  /*109b0*/  IMAD.MOV.U32 R21, RZ, RZ, c[0x0][0x2c4] ;  /* 0x0000b100ff157624 */ /* 0x000fe600078e00ff */
[----:B-1----:R-:W2:Y:S02]  /*109c0*/  LDL R4, [R1+0x4] ;  /* 0x0000040001047983 */ /* 0x002ea40000100800 */
[----:B------:R-:W-:Y:S02]  /*109d0*/  ISETP.NE.AND P0, PT, R21, 0x1, PT ;  /* 0x000000011500780c */ /* 0x000fe40003f05270 */
[----:B------:R-:W3:Y:S04]  /*109e0*/  LDL R8, [R1+0xd8] ;  /* 0x0000d80001087983 */ /* 0x000ee80000100800 */
[----:B------:R-:W3:Y:S04]  /*109f0*/  LDL R5, [R1+0xd4] ;  /* 0x0000d40001057983 */ /* 0x000ee80000100800 */
[----:B------:R-:W4:Y:S04]  /*10a00*/  LDL R7, [R1+0x84] ;  /* 0x0000840001077983 */ /* 0x000f280000100800 */
[----:B------:R-:W5:Y:S04]  /*10a10*/  LDL R0, [R1+0xd0] ;  /* 0x0000d00001007983 */ /* 0x000f680000100800 */
[----:B------:R-:W5:Y:S04]  /*10a20*/  LDL R6, [R1+0xcc] ;  /* 0x0000cc0001067983 */ /* 0x000f680000100800 */
[----:B------:R-:W5:Y:S04]  /*10a30*/  LDL R3, [R1+0xc4] ;  /* 0x0000c40001037983 */ /* 0x000f680000100800 */
[----:B------:R-:W5:Y:S04]  /*10a40*/  LDL R2, [R1+0xe0] ;  /* 0x0000e00001027983 */ /* 0x000f680000100800 */
[----:B------:R-:W0:Y:S01]  /*10a50*/  LDGDEPBAR ;  /* 0x00000000000079af */ /* 0x000e220000000000 */
[----:B--2---:R-:W-:Y:S04]  /*10a60*/  LEA R4, R4, R9, 0x7 ;  /* 0x0000000904047211 */ /* 0x004fe800078e38ff */
[----:B---3--:R-:W-:Y:S02]  /*10a70*/  IADD3 R4, R5, R4, R8 ;  /* 0x0000000405047210 */ /* 0x008fe40007ffe008 */
[----:B------:R-:W-:Y:S05]  /*10a80*/  MOV R5, 0xffffffc0 ;  /* 0xffffffc000057802 */ /* 0x000fea0000000f00 */
[----:B----4-:R-:W-:Y:S02]  /*10a90*/  IMAD R5, R7, R5, 0x1 ;  /* 0x0000000107057424 */ /* 0x010fe400078e0205 */
[----:B-----5:R-:W-:Y:S04]  /*10aa0*/  IMAD.IADD R4, R0, 0x1, R4 ;  /* 0x0000000100047824 */ /* 0x020fe800078e0204 */
[----:B------:R-:W-:Y:S01]  /*10ab0*/  @P0 IMAD.HI.U32 R0, R4, c[0x0][0x2c8], RZ ;  /* 0x0000b20004000a27 */ /* 0x000fe200078e00ff */
[----:B------:R-:W-:Y:S04]  /*10ac0*/  IADD3 R5, R3, R5, -R6 ;  /* 0x0000000503057210 */ /* 0x000fe80007ffe806 */
[----:B------:R-:W-:Y:S01]  /*10ad0*/  @P0 SHF.R.U32.HI R4, RZ, c[0x0][0x2cc], R0 ;  /* 0x0000b300ff040a19 */ /* 0x000fe20000011600 */
[----:B------:R-:W-:Y:S01]  /*10ae0*/  IMAD.IADD R5, R5, 0x1, -R2 ;  /* 0x0000000105057824 */ /* 0x000fe200078e0a02 */
[----:B------:R-:W-:-:S05]  /*10af0*/  BRA.DIV ~URZ, `(.L_x_1937) ;  /* 0x0000e0527f007947 */ /* 0x000fca000b800000 */
[----:B------:R1:W2:Y:S02]  /*10b00*/  SHFL.IDX PT, R0, R4, RZ, 0x1c1f ;  /* 0x001c1fff04007589 */ /* 0x0002a400000e0000 */
.L_x_2016:
[----:B--2---:R-:W-:Y:S05]  /*10b10*/  IMAD.IADD R0, R5, 0x1, R0 ;  /* 0x0000000105007824 */ /* 0x004fea00078e0200 */
[C---:B------:R-:W-:Y:S02]  /*10b20*/  ISETP.GT.AND P0, PT, R0.reuse, RZ, PT ;  /* 0x000000ff0000720c */ /* 0x040fe40003f04270 */
[C---:B------:R-:W-:Y:S02]  /*10b30*/  ISETP.GT.AND P1, PT, R0.reuse, 0x1, PT ;  /* 0x000000010000780c */ /* 0x040fe40003f24270 */
[----:B------:R-:W-:Y:S02]  /*10b40*/  FSEL R8, R229, -INF , P0 ;  /* 0xff800000e5087808 */ /* 0x000fe40000000000 */
[C---:B------:R-:W-:Y:S02]  /*10b50*/  ISETP.GT.AND P0, PT, R0.reuse, 0x9, PT ;  /* 0x000000090000780c */ /* 0x040fe40003f04270 */
[----:B------:R-:W-:Y:S02]  /*10b60*/  ISETP.GT.AND P2, PT, R0, 0x8, PT ;  /* 0x000000080000780c */ /* 0x000fe40003f44270 */
[----:B------:R-:W-:Y:S02]  /*10b70*/  FSEL R24, R228, -INF , P1 ;  /* 0xff800000e4187808 */ /* 0x000fe40000800000 */
[C---:B------:R-:W-:Y:S02]  /*10b80*/  ISETP.GT.AND P1, PT, R0.reuse, 0x10, PT ;  /* 0x000000100000780c */ /* 0x040fe40003f24270 */
[----:B------:R-:W-:Y:S02]  /*10b90*/  ISETP.GT.AND P3, PT, R0, 0x11, PT ;  /* 0x000000110000780c */ /* 0x000fe40003f64270 */
[----:B------:R-:W-:Y:S02]  /*10ba0*/  FSEL R22, R206, -INF , P0 ;  /* 0xff800000ce167808 */ /* 0x000fe40000000000 */
[----:B------:R-:W-:Y:S02]  /*10bb0*/  ISETP.GT.AND P0, PT, R0, 0x18, PT ;  /* 0x000000180000780c */ /* 0x000fe40003f04270 */
[----:B------:R-:W-:Y:S02]  /*10bc0*/  FSEL R23, R219, -INF , P2 ;  /* 0xff800000db177808 */ /* 0x000fe40001000000 */
[----:B------:R-:W-:Y:S02]  /*10bd0*/  FSEL R21, R136, -INF , P1 ;  /* 0xff80000088157808 */ /* 0x000fe40000800000 */
[----:B------:R-:W-:Y:S02]  /*10be0*/  ISETP.GT.AND P2, PT, R0, 0x19, PT ;  /* 0x000000190000780c */ /* 0x000fe40003f44270 */
[----:B------:R-:W-:Y:S02]  /*10bf0*/  FSEL R20, R20, -INF , P3 ;  /* 0xff80000014147808 */ /* 0x000fe40001800000 */
[C---:B------:R-:W-:Y:S02]  /*10c00*/  ISETP.GT.AND P3, PT, R0.reuse, 0x20, PT ;  /* 0x000000200000780c */ /* 0x040fe40003f64270 */
[----:B------:R-:W-:Y:S02]  /*10c10*/  FSEL R19, R19, -INF , P0 ;  /* 0xff80000013137808 */ /* 0x000fe40000000000 */
[C---:B------:R-:W-:Y:S02]  /*10c20*/  ISETP.GT.AND P1, PT, R0.reuse, 0x21, PT ;  /* 0x000000210000780c */ /* 0x040fe40003f24270 */
        /* <DEDUP_REMOVED lines=8> */
[C---:B------:R-:W-:Y:S02]  /*10cb0*/  ISETP.GT.AND P1, PT, R0.reuse, 0x38, PT ;  /* 0x000000380000780c */ /* 0x040fe40003f24270 */
[----:B------:R-:W-:Y:S02]  /*10cc0*/  ISETP.GT.AND P0, PT, R0, 0x39, PT ;  /* 0x000000390000780c */ /* 0x000fe40003f04270 */
[----:B------:R-:W-:Y:S02]  /*10cd0*/  FSEL R14, R14, -INF , P4 ;  /* 0xff8000000e0e7808 */ /* 0x000fe40002000000 */
[----:B------:R-:W-:Y:S02]  /*10ce0*/  FSEL R13, R13, -INF , P3 ;  /* 0xff8000000d0d7808 */ /* 0x000fe40001800000 */
[----:B------:R-:W-:Y:S02]  /*10cf0*/  FSEL R12, R12, -INF , P2 ;  /* 0xff8000000c0c7808 */ /* 0x000fe40001000000 */
[----:B------:R-:W-:Y:S02]  /*10d00*/  FSEL R11, R11, -INF , P1 ;  /* 0xff8000000b0b7808 */ /* 0x000fe40000800000 */
[----:B------:R-:W-:Y:S01]  /*10d10*/  FSEL R10, R10, -INF , P0 ;  /* 0xff8000000a0a7808 */ /* 0x000fe20000000000 */
[----:B------:R-:W-:-:S05]  /*10d20*/  BRA.DIV ~URZ, `(.L_x_1938) ;  /* 0x0000de927f007947 */ /* 0x000fca000b800000 */
[----:B------:R-:W-:Y:S01]  /*10d30*/  FMNMX.FTZ R136, R8, R132, !PT ;  /* 0x0000008408887209 */ /* 0x000fe20007810000 */
[----:B------:R-:W2:Y:S03]  /*10d40*/  LDL.LU R3, [R1+0x70] ;  /* 0x0000700001037983 */ /* 0x000ea60000300800 */
[----:B------:R-:W-:Y:S01]  /*10d50*/  FMNMX.FTZ R136, R24, R136, !PT ;  /* 0x0000008818887209 */ /* 0x000fe20007810000 */
[----:B------:R-:W3:Y:S03]  /*10d60*/  SHFL.IDX PT, R2, R4, 0x1, 0x1c1f ;  /* 0x003c1f0004027f89 */ /* 0x000ee600000e0000 */
[----:B------:R-:W-:Y:S04]  /*10d70*/  FMNMX.FTZ R136, R23, R136, !PT ;  /* 0x0000008817887209 */ /* 0x000fe80007810000 */
[----:B------:R-:W-:Y:S01]  /*10d80*/  FMNMX.FTZ R136, R22, R136, !PT ;  /* 0x0000008816887209 */ /* 0x000fe20007810000 */
[----:B------:R-:W4:Y:S03]  /*10d90*/  SHFL.IDX PT, R0, R4, 0x2, 0x1c1f ;  /* 0x005c1f0004007f89 */ /* 0x000f2600000e0000 */
[----:B------:R-:W-:Y:S04]  /*10da0*/  FMNMX.FTZ R136, R21, R136, !PT ;  /* 0x0000008815887209 */ /* 0x000fe80007810000 */
[----:B------:R-:W-:Y:S01]  /*10db0*/  FMNMX.FTZ R136, R20, R136, !PT ;  /* 0x0000008814887209 */ /* 0x000fe20007810000 */
[----:B-1----:R-:W1:Y:S03]  /*10dc0*/  SHFL.IDX PT, R4, R4, 0x3, 0x1c1f ;  /* 0x007c1f0004047f89 */ /* 0x002e6600000e0000 */
[----:B------:R-:W-:Y:S04]  /*10dd0*/  FMNMX.FTZ R136, R19, R136, !PT ;  /* 0x0000008813887209 */ /* 0x000fe80007810000 */
[----:B------:R-:W-:Y:S01]  /*10de0*/  FMNMX.FTZ R136, R18, R136, !PT ;  /* 0x0000008812887209 */ /* 0x000fe20007810000 */
[----:B------:R-:W5:Y:S03]  /*10df0*/  LDL.LU R6, [R1+0x80] ;  /* 0x0000800001067983 */ /* 0x000f660000300800 */
[----:B------:R-:W-:Y:S04]  /*10e00*/  FMNMX.FTZ R136, R17, R136, !PT ;  /* 0x0000008811887209 */ /* 0x000fe80007810000 */
[----:B------:R-:W-:Y:S04]  /*10e10*/  FMNMX.FTZ R136, R16, R136, !PT ;  /* 0x0000008810887209 */ /* 0x000fe80007810000 */
[----:B------:R-:W-:Y:S04]  /*10e20*/  FMNMX.FTZ R136, R15, R136, !PT ;  /* 0x000000880f887209 */ /* 0x000fe80007810000 */
[----:B------:R-:W-:Y:S04]  /*10e30*/  FMNMX.FTZ R136, R14, R136, !PT ;  /* 0x000000880e887209 */ /* 0x000fe80007810000 */
[----:B------:R-:W-:Y:S04]  /*10e40*/  FMNMX.FTZ R136, R13, R136, !PT ;  /* 0x000000880d887209 */ /* 0x000fe80007810000 */
[----:B------:R-:W-:Y:S04]  /*10e50*/  FMNMX.FTZ R136, R12, R136, !PT ;  /* 0x000000880c887209 */ /* 0x000fe80007810000 */
[----:B------:R-:W-:Y:S04]  /*10e60*/  FMNMX.FTZ R136, R11, R136, !PT ;  /* 0x000000880b887209 */ /* 0x000fe80007810000 */
[----:B------:R-:W-:Y:S01]  /*10e70*/  FMNMX.FTZ R136, R10, R136, !PT ;  /* 0x000000880a887209 */ /* 0x000fe20007810000 */
[C---:B---3--:R-:W-:Y:S02]  /*10e80*/  IMAD.IADD R2, R5.reuse, 0x1, R2 ;  /* 0x0000000105027824 */ /* 0x048fe400078e0202 */
[C---:B----4-:R-:W-:Y:S02]  /*10e90*/  IMAD.IADD R0, R5.reuse, 0x1, R0 ;  /* 0x0000000105007824 */ /* 0x050fe400078e0200 */
[----:B-1----:R-:W-:Y:S01]  /*10ea0*/  IMAD.IADD R5, R5, 0x1, R4 ;  /* 0x0000000105057824 */ /* 0x002fe200078e0204 */
[C---:B------:R-:W-:Y:S01]  /*10eb0*/  ISETP.GT.AND P1, PT, R2.reuse, 0x1, PT ;  /* 0x000000010200780c */ /* 0x040fe20003f24270 */
[----:B------:R-:W3:Y:S01]  /*10ec0*/  LDL.LU R4, [R1+0x7c] ;  /* 0x00007c0001047983 */ /* 0x000ee20000300800 */
[C---:B------:R-:W-:Y:S02]  /*10ed0*/  ISETP.GT.AND P0, PT, R2.reuse, RZ, PT ;  /* 0x000000ff0200720c */ /* 0x040fe40003f04270 */
[----:B------:R-:W-:Y:S02]  /*10ee0*/  FSEL R34, R247, -INF , P1 ;  /* 0xff800000f7227808 */ /* 0x000fe40000800000 */
[C---:B------:R-:W-:Y:S02]  /*10ef0*/  ISETP.GT.AND P1, PT, R2.reuse, 0x10, PT ;  /* 0x000000100200780c */ /* 0x040fe40003f24270 */
[C---:B------:R-:W-:Y:S02]  /*10f00*/  ISETP.GT.AND P2, PT, R2.reuse, 0x8, PT ;  /* 0x000000080200780c */ /* 0x040fe40003f44270 */
[----:B------:R-:W-:Y:S02]  /*10f10*/  FSEL R51, R221, -INF , P1 ;  /* 0xff800000dd337808 */ /* 0x000fe40000800000 */
[----:B------:R-:W-:Y:S02]  /*10f20*/  ISETP.GT.AND P1, PT, R2, 0x19, PT ;  /* 0x000000190200780c */ /* 0x000fe40003f24270 */
[----:B------:R-:W-:Y:S02]  /*10f30*/  FSEL R9, R248, -INF , P0 ;  /* 0xff800000f8097808 */ /* 0x000fe40000000000 */
[----:B------:R-:W-:Y:S02]  /*10f40*/  FSEL R48, R35, -INF , P1 ;  /* 0xff80000023307808 */ /* 0x000fe40000800000 */
[C---:B------:R-:W-:Y:S02]  /*10f50*/  ISETP.GT.AND P1, PT, R2.reuse, 0x28, PT ;  /* 0x000000280200780c */ /* 0x040fe40003f24270 */
[C---:B------:R-:W-:Y:S02]  /*10f60*/  ISETP.GT.AND P0, PT, R2.reuse, 0x9, PT ;  /* 0x000000090200780c */ /* 0x040fe40003f04270 */
[----:B------:R-:W-:Y:S02]  /*10f70*/  FSEL R45, R45, -INF , P1 ;  /* 0xff8000002d2d7808 */ /* 0x000fe40000800000 */
[----:B------:R-:W-:Y:S02]  /*10f80*/  ISETP.GT.AND P1, PT, R2, 0x31, PT ;  /* 0x000000310200780c */ /* 0x000fe40003f24270 */
[----:B------:R-:W-:Y:S02]  /*10f90*/  FSEL R40, R225, -INF , P2 ;  /* 0xff800000e1287808 */ /* 0x000fe40001000000 */
[----:B------:R-:W-:Y:S02]  /*10fa0*/  FSEL R39, R39, -INF , P1 ;  /* 0xff80000027277808 */ /* 0x000fe40000800000 */
[----:B------:R-:W-:Y:S02]  /*10fb0*/  ISETP.GT.AND P1, PT, R0, RZ, PT ;  /* 0x000000ff0000720c */ /* 0x000fe40003f24270 */
        /* <DEDUP_REMOVED lines=15> */
[----:B------:R-:W-:Y:S01]  /*110b0*/  FSEL R38, R38, -INF , P2 ;  /* 0xff80000026267808 */ /* 0x000fe20001000000 */
[----:B------:R-:W4:Y:S01]  /*110c0*/  LDL.LU R2, [R1+0x74] ;  /* 0x0000740001027983 */ /* 0x000f220000300800 */
[----:B------:R-:W-:Y:S02]  /*110d0*/  ISETP.GT.AND P2, PT, R0, 0x1, PT ;  /* 0x000000010000780c */ /* 0x000fe40003f44270 */
[----:B------:R-:W-:Y:S02]  /*110e0*/  FSEL R36, R36, -INF , P0 ;  /* 0xff80000024247808 */ /* 0x000fe40000000000 */
[----:B------:R-:W-:Y:S02]  /*110f0*/  FSEL R57, R249, -INF , P2 ;  /* 0xff800000f9397808 */ /* 0x000fe40001000000 */
[C---:B------:R-:W-:Y:S02]  /*11100*/  ISETP.GT.AND P2, PT, R0.reuse, 0x10, PT ;  /* 0x000000100000780c */ /* 0x040fe40003f44270 */
        /* <DEDUP_REMOVED lines=16> */
[----:B------:R-:W-:Y:S02]  /*11210*/  FSEL R55, R55, -INF , P0 ;  /* 0xff80000037377808 */ /* 0x000fe40000000000 */
[C---:B------:R-:W-:Y:S02]  /*11220*/  ISETP.GT.AND P0, PT, R5.reuse, 0x1, PT ;  /* 0x000000010500780c */ /* 0x040fe40003f04270 */
[C---:B------:R-:W-:Y:S02]  /*11230*/  ISETP.GT.AND P2, PT, R5.reuse, RZ, PT ;  /* 0x000000ff0500720c */ /* 0x040fe40003f44270 */
[----:B------:R-:W-:Y:S04]  /*11240*/  ISETP.GT.AND P3, PT, R5, 0x18, PT ;  /* 0x000000180500780c */ /* 0x000fe80003f64270 */
[----:B------:R-:W-:Y:S02]  /*11250*/  FSEL R32, R227, -INF , P3 ;  /* 0xff800000e3207808 */ /* 0x000fe40001800000 */
[----:B------:R-:W-:Y:S04]  /*11260*/  ISETP.GT.AND P3, PT, R5, 0x21, PT ;  /* 0x000000210500780c */ /* 0x000fe80003f64270 */
[----:B------:R-:W-:Y:S02]  /*11270*/  FSEL R29, R207, -INF , P3 ;  /* 0xff800000cf1d7808 */ /* 0x000fe40001800000 */
[----:B------:R-:W-:Y:S02]  /*11280*/  ISETP.GT.AND P3, PT, R5, 0x30, PT ;  /* 0x000000300500780c */ /* 0x000fe40003f64270 */
[----:B--2---:R-:W-:Y:S02]  /*11290*/  FSEL R53, R3, -INF , P1 ;  /* 0xff80000003357808 */ /* 0x004fe40000800000 */
[C---:B------:R-:W-:Y:S01]  /*112a0*/  ISETP.GT.AND P1, PT, R0.reuse, 0x9, PT ;  /* 0x000000090000780c */ /* 0x040fe20003f24270 */
[----:B------:R-:W2:Y:S03]  /*112b0*/  LDL.LU R3, [R1+0x78] ;  /* 0x0000780001037983 */ /* 0x000ea60000300800 */
[----:B------:R-:W-:Y:S02]  /*112c0*/  FSEL R67, R245, -INF , P1 ;  /* 0xff800000f5437808 */ /* 0x000fe40000800000 */
[----:B------:R-:W-:Y:S04]  /*112d0*/  ISETP.GT.AND P1, PT, R0, 0x18, PT ;  /* 0x000000180000780c */ /* 0x000fe80003f24270 */
[----:B------:R-:W-:Y:S02]  /*112e0*/  FSEL R64, R218, -INF , P1 ;  /* 0xff800000da407808 */ /* 0x000fe40000800000 */
[C---:B------:R-:W-:Y:S04]  /*112f0*/  ISETP.GT.AND P1, PT, R0.reuse, 0x21, PT ;  /* 0x000000210000780c */ /* 0x040fe80003f24270 */
[----:B------:R-:W-:Y:S02]  /*11300*/  FSEL R61, R41, -INF , P1 ;  /* 0xff800000293d7808 */ /* 0x000fe40000800000 */
[C---:B------:R-:W-:Y:S04]  /*11310*/  ISETP.GT.AND P1, PT, R0.reuse, 0x30, PT ;  /* 0x000000300000780c */ /* 0x040fe80003f24270 */
[----:B------:R-:W-:Y:S02]  /*11320*/  FSEL R58, R25, -INF , P1 ;  /* 0xff800000193a7808 */ /* 0x000fe40000800000 */
[----:B------:R-:W-:Y:S02]  /*11330*/  ISETP.GT.AND P1, PT, R0, 0x39, PT ;  /* 0x000000390000780c */ /* 0x000fe40003f24270 */
[----:B-----5:R-:W-:Y:S01]  /*11340*/  FSEL R28, R6, -INF , P2 ;  /* 0xff800000061c7808 */ /* 0x020fe20001000000 */
[----:B------:R-:W1:Y:S01]  /*11350*/  SHFL.BFLY PT, R0, R136, 0x2, 0x1f ;  /* 0x0c401f0088007f89 */ /* 0x000e6200000e0000 */
[----:B------:R-:W-:Y:S02]  /*11360*/  FSEL R42, R42, -INF , P1 ;  /* 0xff8000002a2a7808 */ /* 0x000fe40000800000 */
[C---:B------:R-:W-:Y:S02]  /*11370*/  ISETP.GT.AND P1, PT, R5.reuse, 0x8, PT ;  /* 0x000000080500780c */ /* 0x040fe40003f24270 */
[----:B------:R-:W-:Y:S02]  /*11380*/  ISETP.GT.AND P2, PT, R5, 0x9, PT ;  /* 0x000000090500780c */ /* 0x000fe40003f44270 */
[----:B------:R-:W-:Y:S02]  /*11390*/  FSEL R25, R133, -INF , P3 ;  /* 0xff80000085197808 */ /* 0x000fe40001800000 */
[----:B-1----:R-:W-:Y:S05]  /*113a0*/  FMNMX.FTZ R136, R0, R136, !PT ;  /* 0x0000008800887209 */ /* 0x002fea0007810000 */
[----:B------:R-:W1:Y:S01]  /*113b0*/  SHFL.BFLY PT, R0, R136, 0x1, 0x1f ;  /* 0x0c201f0088007f89 */ /* 0x000e6200000e0000 */
[----:B---3--:R-:W-:Y:S02]  /*113c0*/  FSEL R54, R4, -INF , P0 ;  /* 0xff80000004367808 */ /* 0x008fe40000000000 */
[----:B------:R-:W-:Y:S04]  /*113d0*/  ISETP.GT.AND P0, PT, R5, 0x10, PT ;  /* 0x000000100500780c */ /* 0x000fe80003f04270 */
[----:B------:R-:W-:Y:S02]  /*113e0*/  FSEL R35, R231, -INF , P0 ;  /* 0xff800000e7237808 */ /* 0x000fe40000000000 */
[C---:B------:R-:W-:Y:S04]  /*113f0*/  ISETP.GT.AND P0, PT, R5.reuse, 0x19, PT ;  /* 0x000000190500780c */ /* 0x040fe80003f04270 */
[----:B------:R-:W-:Y:S02]  /*11400*/  FSEL R31, R226, -INF , P0 ;  /* 0xff800000e21f7808 */ /* 0x000fe40000000000 */
[----:B------:R-:W-:Y:S02]  /*11410*/  ISETP.GT.AND P0, PT, R5, 0x29, PT ;  /* 0x000000290500780c */ /* 0x000fe40003f04270 */
[----:B-1----:R-:W-:Y:S02]  /*11420*/  FMNMX.FTZ R136, R136, R0, !PT ;  /* 0x0000000088887209 */ /* 0x002fe40007810000 */
[----:B------:R-:W-:Y:S02]  /*11430*/  FSEL R26, R134, -INF , P0 ;  /* 0xff800000861a7808 */ /* 0x000fe40000000000 */
[----:B------:R-:W-:Y:S02]  /*11440*/  FMNMX.FTZ R134, R53, R138, !PT ;  /* 0x0000008a35867209 */ /* 0x000fe40007810000 */
[----:B------:R-:W-:Y:S02]  /*11450*/  ISETP.GT.AND P0, PT, R5, 0x39, PT ;  /* 0x000000390500780c */ /* 0x000fe40003f04270 */
[----:B------:R-:W-:Y:S02]  /*11460*/  FMNMX.FTZ R134, R57, R134, !PT ;  /* 0x0000008639867209 */ /* 0x000fe40007810000 */
[----:B------:R-:W-:Y:S02]  /*11470*/  FSEL R7, R204, -INF , P0 ;  /* 0xff800000cc077808 */ /* 0x000fe40000000000 */
        /* <DEDUP_REMOVED lines=8> */
[----:B------:R-:W-:Y:S02]  /*11500*/  FMNMX.FTZ R134, R60, R134, !PT ;  /* 0x000000863c867209 */ /* 0x000fe40007810000 */
[----:B----4-:R-:W-:Y:S02]  /*11510*/  FSEL R37, R2, -INF , P2 ;  /* 0xff80000002257808 */ /* 0x010fe40001000000 */
[----:B------:R-:W-:Y:S02]  /*11520*/  FMNMX.FTZ R134, R59, R134, !PT ;  /* 0x000000863b867209 */ /* 0x000fe40007810000 */
[C---:B------:R-:W-:Y:S02]  /*11530*/  ISETP.GT.AND P2, PT, R5.reuse, 0x20, PT ;  /* 0x000000200500780c */ /* 0x040fe40003f44270 */
[----:B------:R-:W-:Y:S02]  /*11540*/  FMNMX.FTZ R134, R58, R134, !PT ;  /* 0x000000863a867209 */ /* 0x000fe40007810000 */
[----:B------:R-:W-:Y:S02]  /*11550*/  FSEL R30, R216, -INF , P2 ;  /* 0xff800000d81e7808 */ /* 0x000fe40001000000 */
[----:B------:R-:W-:Y:S02]  /*11560*/  FMNMX.FTZ R134, R56, R134, !PT ;  /* 0x0000008638867209 */ /* 0x000fe40007810000 */
[----:B------:R-:W-:Y:S02]  /*11570*/  ISETP.GT.AND P2, PT, R5, 0x31, PT ;  /* 0x000000310500780c */ /* 0x000fe40003f44270 */
[----:B------:R-:W-:Y:S02]  /*11580*/  FMNMX.FTZ R134, R55, R134, !PT ;  /* 0x0000008637867209 */ /* 0x000fe40007810000 */
[----:B------:R-:W-:Y:S02]  /*11590*/  FSEL R6, R208, -INF , P2 ;  /* 0xff800000d0067808 */ /* 0x000fe40001000000 */
[----:B------:R-:W-:Y:S02]  /*115a0*/  FMNMX.FTZ R134, R42, R134, !PT ;  /* 0x000000862a867209 */ /* 0x000fe40007810000 */
[----:B--2---:R-:W-:Y:S02]  /*115b0*/  FSEL R41, R3, -INF , P1 ;  /* 0xff80000003297808 */ /* 0x004fe40000800000 */
[C---:B------:R-:W-:Y:S04]  /*115c0*/  ISETP.GT.AND P1, PT, R5.reuse, 0x11, PT ;  /* 0x000000110500780c */ /* 0x040fe80003f24270 */
[----:B------:R-:W-:Y:S02]  /*115d0*/  FSEL R33, R230, -INF , P1 ;  /* 0xff800000e6217808 */ /* 0x000fe40000800000 */
[----:B------:R-:W-:Y:S04]  /*115e0*/  ISETP.GT.AND P1, PT, R5, 0x28, PT ;  /* 0x000000280500780c */ /* 0x000fe80003f24270 */
        /* <DEDUP_REMOVED lines=22> */
[----:B-1----:R-:W-:Y:S06]  /*11750*/  FMNMX.FTZ R135, R135, R0, !PT ;  /* 0x0000000087877209 */ /* 0x002fec0007810000 */
        /* <DEDUP_REMOVED lines=23> */
.L_x_2017:
[----:B------:R-:W3:Y:S01]  /*118d0*/  LDL.LU R204, [R1+0xbc] ;  /* 0x0000bc0001cc7983 */ /* 0x000ee20000300800 */
[C---:B------:R-:W-:Y:S01]  /*118e0*/  FSETP.NEU.FTZ.AND P0, PT, R136.reuse, -INF , PT ;  /* 0xff8000008800780b */ /* 0x040fe20003f1d000 */
[----:B------:R-:W-:Y:S01]  /*118f0*/  FMUL.FTZ R2, R136, c[0x0][0x2d0] ;  /* 0x0000b40088027a20 */ /* 0x000fe20000410000 */
[----:B--2---:R-:W-:Y:S01]  /*11900*/  FMNMX.FTZ R133, R0, R4, !PT ;  /* 0x0000000400857209 */ /* 0x004fe20007810000 */
[----:B------:R-:W2:Y:S01]  /*11910*/  LDL.LU R212, [R1+0xb0] ;  /* 0x0000b00001d47983 */ /* 0x000ea20000300800 */
[----:B------:R-:W-:Y:S01]  /*11920*/  FSEL R0, R136, RZ, P0 ;  /* 0x000000ff88007208 */ /* 0x000fe20000000000 */
[----:B------:R-:W-:Y:S01]  /*11930*/  WARPSYNC 0xffffffff ;  /* 0xffffffff00007948 */ /* 0x000fe20003800000 */
[----:B------:R-:W-:Y:S02]  /*11940*/  FSEL R2, R2, RZ, P0 ;  /* 0x000000ff02027208 */ /* 0x000fe40000000000 */
[----:B------:R-:W-:Y:S01]  /*11950*/  FSETP.NEU.FTZ.AND P0, PT, R135, -INF , PT ;  /* 0xff8000008700780b */ /* 0x000fe20003f1d000 */
[----:B------:R-:W-:Y:S02]  /*11960*/  FADD.FTZ R0, -R0, R132 ;  /* 0x0000008400007221 */ /* 0x000fe40000010100 */
[--C-:B------:R-:W-:Y:S02]  /*11970*/  FFMA.FTZ R3, R8, c[0x0][0x2d0], -R2.reuse ;  /* 0x0000b40008037a23 */ /* 0x100fe40000010802 */
[----:B------:R-:W-:Y:S02]  /*11980*/  FMUL.FTZ R0, R0, c[0x0][0x2d0] ;  /* 0x0000b40000007a20 */ /* 0x000fe40000410000 */
[--C-:B------:R-:W-:Y:S02]  /*11990*/  FFMA.FTZ R24, R24, c[0x0][0x2d0], -R2.reuse ;  /* 0x0000b40018187a23 */ /* 0x100fe40000010802 */
[----:B------:R-:W4:Y:S01]  /*119a0*/  MUFU.EX2 R132, R0 ;  /* 0x0000000000847308 */ /* 0x000f220000000800 */
        /* <DEDUP_REMOVED lines=8> */
[--C-:B------:R-:W-:Y:S02]  /*11a30*/  FFMA.FTZ R17, R17, c[0x0][0x2d0], -R2.reuse ;  /* 0x0000b40011117a23 */ /* 0x100fe40000010802 */
[--C-:B------:R-:W-:Y:S02]  /*11a40*/  FFMA.FTZ R16, R16, c[0x0][0x2d0], -R2.reuse ;  /* 0x0000b40010107a23 */ /* 0x100fe40000010802 */
[--C-:B------:R-:W-:Y:S01]  /*11a50*/  FFMA.FTZ R211, R15, c[0x0][0x2d0], -R2.reuse ;  /* 0x0000b4000fd37a23 */ /* 0x100fe20000010802 */
[----:B------:R-:W5:Y:S01]  /*11a60*/  MUFU.EX2 R24, R24 ;  /* 0x0000001800187308 */ /* 0x000f620000000800 */
[--C-:B------:R-:W-:Y:S01]  /*11a70*/  FFMA.FTZ R210, R14, c[0x0][0x2d0], -R2.reuse ;  /* 0x0000b4000ed27a23 */ /* 0x100fe20000010802 */
[----:B------:R-:W-:Y:S01]  /*11a80*/  MOV R15, R17 ;  /* 0x00000011000f7202 */ /* 0x000fe20000000f00 */
[--C-:B------:R-:W-:Y:S01]  /*11a90*/  FFMA.FTZ R207, R12, c[0x0][0x2d0], -R2.reuse ;  /* 0x0000b4000ccf7a23 */ /* 0x100fe20000010802 */
[----:B------:R-:W-:Y:S01]  /*11aa0*/  MOV R13, R211 ;  /* 0x000000d3000d7202 */ /* 0x000fe20000000f00 */
[--C-:B------:R-:W-:Y:S01]  /*11ab0*/  FFMA.FTZ R209, R11, c[0x0][0x2d0], -R2.reuse ;  /* 0x0000b4000bd17a23 */ /* 0x100fe20000010802 */
[----:B------:R-:W-:Y:S01]  /*11ac0*/  MOV R12, R210 ;  /* 0x000000d2000c7202 */ /* 0x000fe20000000f00 */
[----:B------:R-:W-:Y:S01]  /*11ad0*/  FFMA.FTZ R10, R10, c[0x0][0x2d0], -R2 ;  /* 0x0000b4000a0a7a23 */ /* 0x000fe20000010802 */
[----:B------:R-:W-:Y:S01]  /*11ae0*/  MOV R14, R16 ;  /* 0x00000010000e7202 */ /* 0x000fe20000000f00 */
[----:B------:R-:W-:Y:S01]  /*11af0*/  FMUL.FTZ R2, R135, c[0x0][0x2d0] ;  /* 0x0000b40087027a20 */ /* 0x000fe20000410000 */
[----:B------:R-:W-:Y:S04]  /*11b00*/  MUFU.EX2 R23, R23 ;  /* 0x0000001700177308 */ /* 0x000fe80000000800 */
[----:B------:R-:W-:Y:S05]  /*11b10*/  FSEL R2, R2, RZ, P0 ;  /* 0x000000ff02027208 */ /* 0x000fea0000000000 */
[--C-:B-1----:R-:W-:Y:S01]  /*11b20*/  FFMA.FTZ R4, R34, c[0x0][0x2d0], -R2.reuse ;  /* 0x0000b40022047a23 */ /* 0x102fe20000010802 */
[----:B------:R-:W1:Y:S01]  /*11b30*/  MUFU.EX2 R22, R22 ;  /* 0x0000001600167308 */ /* 0x000e620000000800 */
[--C-:B------:R-:W-:Y:S01]  /*11b40*/  FFMA.FTZ R52, R52, c[0x0][0x2d0], -R2.reuse ;  /* 0x0000b40034347a23 */ /* 0x100fe20000010802 */
[----:B------:R-:W-:Y:S01]  /*11b50*/  MOV R34, R208 ;  /* 0x000000d000227202 */ /* 0x000fe20000000f00 */
[--C-:B------:R-:W-:Y:S02]  /*11b60*/  FFMA.FTZ R247, R45, c[0x0][0x2d0], -R2.reuse ;  /* 0x0000b4002df77a23 */ /* 0x100fe40000010802 */
[--C-:B------:R-:W-:Y:S01]  /*11b70*/  FFMA.FTZ R39, R39, c[0x0][0x2d0], -R2.reuse ;  /* 0x0000b40027277a23 */ /* 0x100fe20000010802 */
[----:B------:R-:W2:Y:S01]  /*11b80*/  LDL.LU R45, [R1+0xb4] ;  /* 0x0000b400012d7983 */ /* 0x000ea20000300800 */
[--C-:B------:R-:W-:Y:S02]  /*11b90*/  FFMA.FTZ R38, R38, c[0x0][0x2d0], -R2.reuse ;  /* 0x0000b40026267a23 */ /* 0x100fe40000010802 */
[--C-:B------:R-:W-:Y:S01]  /*11ba0*/  FFMA.FTZ R217, R48, c[0x0][0x2d0], -R2.reuse ;  /* 0x0000b40030d97a23 */ /* 0x100fe20000010802 */
[----:B------:R-:W-:Y:S01]  /*11bb0*/  MUFU.EX2 R4, R4 ;  /* 0x0000000400047308 */ /* 0x000fe20000000800 */
[--C-:B------:R-:W-:Y:S02]  /*11bc0*/  FFMA.FTZ R43, R43, c[0x0][0x2d0], -R2.reuse ;  /* 0x0000b4002b2b7a23 */ /* 0x100fe40000010802 */
[--C-:B------:R-:W-:Y:S01]  /*11bd0*/  FFMA.FTZ R219, R50, c[0x0][0x2d0], -R2.reuse ;  /* 0x0000b40032db7a23 */ /* 0x100fe20000010802 */
[----:B------:R-:W-:Y:S01]  /*11be0*/  MOV R50, R12 ;  /* 0x0000000c00327202 */ /* 0x000fe20000000f00 */
[--C-:B------:R-:W-:Y:S02]  /*11bf0*/  FFMA.FTZ R218, R49, c[0x0][0x2d0], -R2.reuse ;  /* 0x0000b40031da7a23 */ /* 0x100fe40000010802 */
[--C-:B------:R-:W-:Y:S02]  /*11c00*/  FFMA.FTZ R249, R47, c[0x0][0x2d0], -R2.reuse ;  /* 0x0000b4002ff97a23 */ /* 0x100fe40000010802 */
[--C-:B------:R-:W-:Y:S02]  /*11c10*/  FFMA.FTZ R248, R46, c[0x0][0x2d0], -R2.reuse ;  /* 0x0000b4002ef87a23 */ /* 0x100fe40000010802 */
[--C-:B------:R-:W-:Y:S02]  /*11c20*/  FFMA.FTZ R246, R44, c[0x0][0x2d0], -R2.reuse ;  /* 0x0000b4002cf67a23 */ /* 0x100fe40000010802 */
[--C-:B------:R-:W-:Y:S01]  /*11c30*/  FFMA.FTZ R220, R51, c[0x0][0x2d0], -R2.reuse ;  /* 0x0000b40033dc7a23 */ /* 0x100fe20000010802 */
[----:B------:R-:W-:Y:S01]  /*11c40*/  MOV R51, R207 ;  /* 0x000000cf00337202 */ /* 0x000fe20000000f00 */
[----:B------:R-:W-:Y:S10]  /*11c50*/  MUFU.EX2 R249, R249 ;  /* 0x000000f900f97308 */ /* 0x000ff40000000800 */
[----:B------:R-:W-:Y:S10]  /*11c60*/  MUFU.EX2 R220, R220 ;  /* 0x000000dc00dc7308 */ /* 0x000ff40000000800 */
[----:B------:R-:W-:Y:S01]  /*11c70*/  MUFU.EX2 R248, R248 ;  /* 0x000000f800f87308 */ /* 0x000fe20000000800 */
[C---:B----4-:R-:W-:Y:S02]  /*11c80*/  FMUL.FTZ R68, R132.reuse, R68 ;  /* 0x0000004484447220 */ /* 0x050fe40000410000 */
        /* <DEDUP_REMOVED lines=15> */
[----:B---3--:R-:W-:Y:S01]  /*11d80*/  FFMA.FTZ R0, R132, R204, R3 ;  /* 0x000000cc84007223 */ /* 0x008fe20000010003 */
[C---:B-----5:R-:W-:Y:S01]  /*11d90*/  F2FP.BF16.PACK_AB R204, R24.reuse, R3 ;  /* 0x0000000318cc723e */ /* 0x060fe200000010ff */
[----:B------:R-:W-:Y:S02]  /*11da0*/  FFMA.FTZ R3, R9, c[0x0][0x2d0], -R2 ;  /* 0x0000b40009037a23 */ /* 0x000fe40000010802 */
[----:B------:R-:W-:Y:S01]  /*11db0*/  FADD.FTZ R11, R24, R0 ;  /* 0x00000000180b7221 */ /* 0x000fe20000010000 */
[----:B------:R-:W-:Y:S01]  /*11dc0*/  FSEL R0, R135, RZ, P0 ;  /* 0x000000ff87007208 */ /* 0x000fe20000000000 */
[----:B------:R-:W-:Y:S01]  /*11dd0*/  MUFU.EX2 R205, R3 ;  /* 0x0000000300cd7308 */ /* 0x000fe20000000800 */
[--C-:B------:R-:W-:Y:S01]  /*11de0*/  FFMA.FTZ R9, R40, c[0x0][0x2d0], -R2.reuse ;  /* 0x0000b40028097a23 */ /* 0x100fe20000010802 */
[----:B------:R-:W-:Y:S01]  /*11df0*/  FSETP.NEU.FTZ.AND P0, PT, R134, -INF , PT ;  /* 0xff8000008600780b */ /* 0x000fe20003f1d000 */
[----:B------:R-:W-:Y:S01]  /*11e00*/  FFMA.FTZ R40, R36, c[0x0][0x2d0], -R2 ;  /* 0x0000b40024287a23 */ /* 0x000fe20000010802 */
[----:B------:R-:W-:Y:S01]  /*11e10*/  MOV R24, R10 ;  /* 0x0000000a00187202 */ /* 0x000fe20000000f00 */
[----:B------:R-:W-:Y:S01]  /*11e20*/  FADD.FTZ R0, -R0, R137 ;  /* 0x0000008900007221 */ /* 0x000fe20000010100 */
[----:B------:R-:W-:Y:S01]  /*11e30*/  MOV R137, R209 ;  /* 0x000000d100897202 */ /* 0x000fe20000000f00 */
[----:B------:R-:W-:Y:S02]  /*11e40*/  FMUL.FTZ R2, R134, c[0x0][0x2d0] ;  /* 0x0000b40086027a20 */ /* 0x000fe40000410000 */
[----:B------:R-:W-:Y:S01]  /*11e50*/  FMUL.FTZ R0, R0, c[0x0][0x2d0] ;  /* 0x0000b40000007a20 */ /* 0x000fe20000410000 */
[----:B------:R-:W-:Y:S02]  /*11e60*/  MUFU.EX2 R207, R9 ;  /* 0x0000000900cf7308 */ /* 0x000fe40000000800 */
[----:B------:R-:W-:Y:S05]  /*11e70*/  FSEL R2, R2, RZ, P0 ;  /* 0x000000ff02027208 */ /* 0x000fea0000000000 */
[--C-:B------:R-:W-:Y:S01]  /*11e80*/  FFMA.FTZ R215, R64, c[0x0][0x2d0], -R2.reuse ;  /* 0x0000b40040d77a23 */ /* 0x100fe20000010802 */
[----:B------:R-:W-:Y:S01]  /*11e90*/  MOV R64, R137 ;  /* 0x0000008900407202 */ /* 0x000fe20000000f00 */
[--C-:B------:R-:W-:Y:S01]  /*11ea0*/  FFMA.FTZ R21, R56, c[0x0][0x2d0], -R2.reuse ;  /* 0x0000b40038157a23 */ /* 0x100fe20000010802 */
[----:B------:R-:W2:Y:S01]  /*11eb0*/  MUFU.EX2 R3, R0 ;  /* 0x0000000000037308 */ /* 0x000ea20000000800 */
[--C-:B------:R-:W-:Y:S01]  /*11ec0*/  FFMA.FTZ R55, R55, c[0x0][0x2d0], -R2.reuse ;  /* 0x0000b40037377a23 */ /* 0x100fe20000010802 */
[----:B------:R-:W-:Y:S01]  /*11ed0*/  MOV R137, R15 ;  /* 0x0000000f00897202 */ /* 0x000fe20000000f00 */
[--C-:B------:R-:W-:Y:S01]  /*11ee0*/  FFMA.FTZ R17, R206, c[0x0][0x2d0], -R2.reuse ;  /* 0x0000b400ce117a23 */ /* 0x100fe20000010802 */
[----:B-1----:R-:W-:Y:S01]  /*11ef0*/  F2FP.BF16.PACK_AB R206, R22, R23 ;  /* 0x0000001716ce723e */ /* 0x002fe200000010ff */
[--C-:B------:R-:W-:Y:S02]  /*11f00*/  FFMA.FTZ R67, R67, c[0x0][0x2d0], -R2.reuse ;  /* 0x0000b40043437a23 */ /* 0x100fe40000010802 */
[--C-:B------:R-:W-:Y:S01]  /*11f10*/  FFMA.FTZ R214, R66, c[0x0][0x2d0], -R2.reuse ;  /* 0x0000b40042d67a23 */ /* 0x100fe20000010802 */
[----:B------:R-:W-:Y:S01]  /*11f20*/  MOV R66, R24 ;  /* 0x0000001800427202 */ /* 0x000fe20000000f00 */
        /* <DEDUP_REMOVED lines=9> */
[----:B------:R-:W-:Y:S01]  /*11fc0*/  MUFU.EX2 R19, R8 ;  /* 0x0000000800137308 */ /* 0x000fe20000000800 */
[----:B--2---:R-:W-:Y:S01]  /*11fd0*/  FFMA.FTZ R0, R3, R212, R205 ;  /* 0x000000d403007223 */ /* 0x004fe200000100cd */
[----:B------:R-:W-:Y:S01]  /*11fe0*/  F2FP.BF16.PACK_AB R205, R4, R205 ;  /* 0x000000cd04cd723e */ /* 0x000fe200000010ff */
[----:B------:R-:W-:Y:S02]  /*11ff0*/  FFMA.FTZ R44, R58, c[0x0][0x2d0], -R2 ;  /* 0x0000b4003a2c7a23 */ /* 0x000fe40000010802 */
[----:B------:R-:W-:Y:S01]  /*12000*/  FADD.FTZ R18, R4, R0 ;  /* 0x0000000004127221 */ /* 0x000fe20000010000 */
[----:B------:R-:W-:Y:S01]  /*12010*/  FSEL R0, R134, RZ, P0 ;  /* 0x000000ff86007208 */ /* 0x000fe20000000000 */
[----:B------:R-:W-:Y:S01]  /*12020*/  FFMA.FTZ R4, R53, c[0x0][0x2d0], -R2 ;  /* 0x0000b40035047a23 */ /* 0x000fe20000010802 */
[----:B------:R-:W-:Y:S01]  /*12030*/  FSETP.NEU.FTZ.AND P0, PT, R133, -INF , PT ;  /* 0xff8000008500780b */ /* 0x000fe20003f1d000 */
[----:B------:R-:W-:Y:S01]  /*12040*/  FMUL.FTZ R70, R3, R70 ;  /* 0x0000004603467220 */ /* 0x000fe20000410000 */
[----:B------:R-:W-:Y:S01]  /*12050*/  MUFU.EX2 R213, R213 ;  /* 0x000000d500d57308 */ /* 0x000fe20000000800 */
[----:B------:R-:W-:Y:S01]  /*12060*/  FADD.FTZ R0, -R0, R138 ;  /* 0x0000008a00007221 */ /* 0x000fe20000010100 */
[----:B------:R-:W-:Y:S01]  /*12070*/  FSEL R2, R133, RZ, P0 ;  /* 0x000000ff85027208 */ /* 0x000fe20000000000 */
[C---:B------:R-:W-:Y:S01]  /*12080*/  FMUL.FTZ R71, R3.reuse, R71 ;  /* 0x0000004703477220 */ /* 0x040fe20000410000 */
[----:B------:R-:W-:Y:S01]  /*12090*/  MOV R138, R43 ;  /* 0x0000002b008a7202 */ /* 0x000fe20000000f00 */
[----:B------:R-:W-:Y:S02]  /*120a0*/  FMUL.FTZ R0, R0, c[0x0][0x2d0] ;  /* 0x0000b40000007a20 */ /* 0x000fe40000410000 */
[----:B------:R-:W-:Y:S01]  /*120b0*/  FADD.FTZ R2, -R2, R139 ;  /* 0x0000008b02027221 */ /* 0x000fe20000010100 */
[----:B------:R-:W-:Y:S01]  /*120c0*/  MOV R139, R44 ;  /* 0x0000002c008b7202 */ /* 0x000fe20000000f00 */
[C---:B------:R-:W-:Y:S01]  /*120d0*/  FMUL.FTZ R82, R3.reuse, R82 ;  /* 0x0000005203527220 */ /* 0x040fe20000410000 */
[----:B------:R1:W-:Y:S01]  /*120e0*/  MUFU.EX2 R20, R4 ;  /* 0x0000000400147308 */ /* 0x0003e20000000800 */
[----:B------:R-:W-:Y:S02]  /*120f0*/  FMUL.FTZ R2, R2, c[0x0][0x2d0] ;  /* 0x0000b40002027a20 */ /* 0x000fe40000410000 */
[C---:B------:R-:W-:Y:S02]  /*12100*/  FMUL.FTZ R83, R3.reuse, R83 ;  /* 0x0000005303537220 */ /* 0x040fe40000410000 */
        /* <DEDUP_REMOVED lines=9> */
[----:B------:R-:W3:Y:S01]  /*121a0*/  MUFU.EX2 R2, R2 ;  /* 0x0000000200027308 */ /* 0x000ee20000000800 */
[C---:B------:R-:W-:Y:S02]  /*121b0*/  FMUL.FTZ R118, R3.reuse, R118 ;  /* 0x0000007603767220 */ /* 0x040fe40000410000 */
[----:B------:R-:W-:Y:S02]  /*121c0*/  FMUL.FTZ R119, R3, R119 ;  /* 0x0000007703777220 */ /* 0x000fe40000410000 */
[----:B-1----:R-:W-:Y:S02]  /*121d0*/  FMUL.FTZ R4, R133, c[0x0][0x2d0] ;  /* 0x0000b40085047a20 */ /* 0x002fe40000410000 */
[C---:B------:R-:W-:Y:S02]  /*121e0*/  FMUL.FTZ R130, R3.reuse, R130 ;  /* 0x0000008203827220 */ /* 0x040fe40000410000 */
[----:B------:R-:W-:Y:S01]  /*121f0*/  FMUL.FTZ R131, R3, R131 ;  /* 0x0000008303837220 */ /* 0x000fe20000410000 */
[----:B------:R-:W-:Y:S01]  /*12200*/  FSEL R4, R4, RZ, P0 ;  /* 0x000000ff04047208 */ /* 0x000fe20000000000 */
[----:B------:R-:W-:Y:S01]  /*12210*/  MUFU.EX2 R230, R230 ;  /* 0x000000e600e67308 */ /* 0x000fe20000000800 */
[----:B--2---:R-:W-:Y:S01]  /*12220*/  FMUL.FTZ R56, R0, R144 ;  /* 0x0000009000387220 */ /* 0x004fe20000410000 */
[----:B------:R-:W-:Y:S02]  /*12230*/  F2FP.BF16.PACK_AB R144, R19, R20 ;  /* 0x000000141390723e */ /* 0x000fe400000010ff */
[--C-:B------:R-:W-:Y:S02]  /*12240*/  FFMA.FTZ R48, R5, c[0x0][0x2d0], -R4.reuse ;  /* 0x0000b40005307a23 */ /* 0x100fe40000010804 */
[----:B------:R-:W2:Y:S01]  /*12250*/  LDL.LU R5, [R1+0xb8] ;  /* 0x0000b80001057983 */ /* 0x000ea20000300800 */
[--C-:B------:R-:W-:Y:S01]  /*12260*/  FFMA.FTZ R212, R35, c[0x0][0x2d0], -R4.reuse ;  /* 0x0000b40023d47a23 */ /* 0x100fe20000010804 */
[----:B------:R-:W-:Y:S01]  /*12270*/  MOV R35, R51 ;  /* 0x0000003300237202 */ /* 0x000fe20000000f00 */
[--C-:B------:R-:W-:Y:S01]  /*12280*/  FFMA.FTZ R211, R33, c[0x0][0x2d0], -R4.reuse ;  /* 0x0000b40021d37a23 */ /* 0x100fe20000010804 */
[----:B------:R-:W-:Y:S01]  /*12290*/  MOV R33, R40 ;  /* 0x0000002800217202 */ /* 0x000fe20000000f00 */
[--C-:B------:R-:W-:Y:S01]  /*122a0*/  FFMA.FTZ R210, R32, c[0x0][0x2d0], -R4.reuse ;  /* 0x0000b40020d27a23 */ /* 0x100fe20000010804 */
[----:B------:R-:W-:Y:S01]  /*122b0*/  MOV R32, R34 ;  /* 0x0000002200207202 */ /* 0x000fe20000000f00 */
[--C-:B------:R-:W-:Y:S01]  /*122c0*/  FFMA.FTZ R49, R6, c[0x0][0x2d0], -R4.reuse ;  /* 0x0000b40006317a23 */ /* 0x100fe20000010804 */
[----:B------:R-:W-:Y:S01]  /*122d0*/  MOV R51, R13 ;  /* 0x0000000d00337202 */ /* 0x000fe20000000f00 */
[----:B------:R-:W-:Y:S01]  /*122e0*/  FADD.FTZ R6, R23, R11 ;  /* 0x0000000b17067221 */ /* 0x000fe20000010000 */
[----:B------:R-:W-:Y:S01]  /*122f0*/  MOV R34, R14 ;  /* 0x0000000e00227202 */ /* 0x000fe20000000f00 */
[--C-:B------:R-:W-:Y:S01]  /*12300*/  FFMA.FTZ R54, R54, c[0x0][0x2d0], -R4.reuse ;  /* 0x0000b40036367a23 */ /* 0x100fe20000010804 */
[----:B------:R-:W-:Y:S01]  /*12310*/  MUFU.EX2 R212, R212 ;  /* 0x000000d400d47308 */ /* 0x000fe20000000800 */
[--C-:B------:R-:W-:Y:S02]  /*12320*/  FFMA.FTZ R37, R37, c[0x0][0x2d0], -R4.reuse ;  /* 0x0000b40025257a23 */ /* 0x100fe40000010804 */
[--C-:B------:R-:W-:Y:S02]  /*12330*/  FFMA.FTZ R53, R25, c[0x0][0x2d0], -R4.reuse ;  /* 0x0000b40019357a23 */ /* 0x100fe40000010804 */
[----:B------:R-:W-:Y:S02]  /*12340*/  FFMA.FTZ R36, R7, c[0x0][0x2d0], -R4 ;  /* 0x0000b40007247a23 */ /* 0x000fe40000010804 */
[----:B------:R-:W-:Y:S02]  /*12350*/  FADD.FTZ R208, R22, R6 ;  /* 0x0000000616d07221 */ /* 0x000fe40000010000 */
[--C-:B------:R-:W-:Y:S01]  /*12360*/  FFMA.FTZ R10, R28, c[0x0][0x2d0], -R4.reuse ;  /* 0x0000b4001c0a7a23 */ /* 0x100fe20000010804 */
[----:B------:R-:W-:Y:S01]  /*12370*/  MUFU.EX2 R211, R211 ;  /* 0x000000d300d37308 */ /* 0x000fe20000000800 */
[--C-:B------:R-:W-:Y:S02]  /*12380*/  FFMA.FTZ R16, R41, c[0x0][0x2d0], -R4.reuse ;  /* 0x0000b40029107a23 */ /* 0x100fe40000010804 */
[--C-:B------:R-:W-:Y:S02]  /*12390*/  FFMA.FTZ R209, R31, c[0x0][0x2d0], -R4.reuse ;  /* 0x0000b4001fd17a23 */ /* 0x100fe40000010804 */
[--C-:B------:R-:W-:Y:S02]  /*123a0*/  FFMA.FTZ R225, R30, c[0x0][0x2d0], -R4.reuse ;  /* 0x0000b4001ee17a23 */ /* 0x100fe40000010804 */
[--C-:B------:R-:W-:Y:S02]  /*123b0*/  FFMA.FTZ R229, R29, c[0x0][0x2d0], -R4.reuse ;  /* 0x0000b4001de57a23 */ /* 0x100fe40000010804 */
[--C-:B------:R-:W-:Y:S02]  /*123c0*/  FFMA.FTZ R231, R27, c[0x0][0x2d0], -R4.reuse ;  /* 0x0000b4001be77a23 */ /* 0x100fe40000010804 */
[----:B------:R-:W-:Y:S02]  /*123d0*/  FFMA.FTZ R245, R26, c[0x0][0x2d0], -R4 ;  /* 0x0000b4001af57a23 */ /* 0x000fe40000010804 */
[C---:B------:R-:W-:Y:S01]  /*123e0*/  FFMA.FTZ R4, R0.reuse, R45, R20 ;  /* 0x0000002d00047223 */ /* 0x040fe20000010014 */
[----:B------:R-:W-:Y:S01]  /*123f0*/  MUFU.EX2 R229, R229 ;  /* 0x000000e500e57308 */ /* 0x000fe20000000800 */
[C---:B------:R-:W-:Y:S01]  /*12400*/  FMUL.FTZ R8, R0.reuse, R184 ;  /* 0x000000b800087220 */ /* 0x040fe20000410000 */
[----:B------:R-:W-:Y:S01]  /*12410*/  MOV R184, R32 ;  /* 0x0000002000b87202 */ /* 0x000fe20000000f00 */
[----:B------:R-:W-:Y:S01]  /*12420*/  FMUL.FTZ R57, R0, R145 ;  /* 0x0000009100397220 */ /* 0x000fe20000410000 */
[----:B------:R-:W-:Y:S01]  /*12430*/  MOV R32, R33 ;  /* 0x0000002100207202 */ /* 0x000fe20000000f00 */
[----:B---3--:R-:W-:Y:S01]  /*12440*/  FMUL.FTZ R26, R2, R170 ;  /* 0x000000aa021a7220 */ /* 0x008fe20000410000 */
[----:B------:R-:W-:Y:S01]  /*12450*/  MOV R33, R35 ;  /* 0x0000002300217202 */ /* 0x000fe20000000f00 */
[----:B------:R-:W-:Y:S01]  /*12460*/  FMUL.FTZ R44, R0, R172 ;  /* 0x000000ac002c7220 */ /* 0x000fe20000410000 */
[----:B------:R-:W-:Y:S01]  /*12470*/  MOV R35, R139 ;  /* 0x0000008b00237202 */ /* 0x000fe20000000f00 */
[----:B------:R-:W-:Y:S01]  /*12480*/  FMUL.FTZ R63, R2, R159 ;  /* 0x0000009f023f7220 */ /* 0x000fe20000410000 */
[----:B------:R-:W-:Y:S01]  /*12490*/  MOV R139, R21 ;  /* 0x00000015008b7202 */ /* 0x000fe20000000f00 */
[----:B------:R-:W1:Y:S01]  /*124a0*/  MUFU.EX2 R170, R52 ;  /* 0x0000003400aa7308 */ /* 0x000e620000000800 */
[----:B------:R-:W3:Y:S01]  /*124b0*/  LDSM.16.MT88.4 R20, [R233+0x100] ;  /* 0x00010000e914783b */ /* 0x000ee20000004200 */
[C---:B------:R-:W-:Y:S02]  /*124c0*/  FMUL.FTZ R24, R0.reuse, R168 ;  /* 0x000000a800187220 */ /* 0x040fe40000410000 */
[C---:B------:R-:W-:Y:S02]  /*124d0*/  FMUL.FTZ R25, R0.reuse, R169 ;  /* 0x000000a900197220 */ /* 0x040fe40000410000 */
[C---:B------:R-:W-:Y:S02]  /*124e0*/  FMUL.FTZ R45, R0.reuse, R173 ;  /* 0x000000ad002d7220 */ /* 0x040fe40000410000 */
[C---:B------:R-:W-:Y:S02]  /*124f0*/  FMUL.FTZ R60, R0.reuse, R156 ;  /* 0x0000009c003c7220 */ /* 0x040fe40000410000 */
[----:B------:R4:W-:Y:S01]  /*12500*/  MUFU.EX2 R145, R10 ;  /* 0x0000000a00917308 */ /* 0x0009e20000000800 */
[----:B------:R-:W-:Y:S02]  /*12510*/  FMUL.FTZ R61, R0, R157 ;  /* 0x0000009d003d7220 */ /* 0x000fe40000410000 */
[----:B------:R-:W-:Y:S02]  /*12520*/  FADD.FTZ R157, R207, R18 ;  /* 0x00000012cf9d7221 */ /* 0x000fe40000010000 */
[----:B------:R-:W-:Y:S02]  /*12530*/  FMUL.FTZ R62, R2, R158 ;  /* 0x0000009e023e7220 */ /* 0x000fe40000410000 */
[----:B------:R-:W-:Y:S02]  /*12540*/  FADD.FTZ R158, R19, R4 ;  /* 0x00000004139e7221 */ /* 0x000fe40000010000 */
[----:B------:R-:W-:Y:S01]  /*12550*/  FMUL.FTZ R4, R132, R200 ;  /* 0x000000c884047220 */ /* 0x000fe20000410000 */
[----:B------:R-:W-:Y:S01]  /*12560*/  MUFU.EX2 R172, R37 ;  /* 0x0000002500ac7308 */ /* 0x000fe20000000800 */
[C---:B------:R-:W-:Y:S01]  /*12570*/  FMUL.FTZ R6, R3.reuse, R202 ;  /* 0x000000ca03067220 */ /* 0x040fe20000410000 */
[----:B------:R-:W-:Y:S01]  /*12580*/  MOV R202, R39 ;  /* 0x0000002700ca7202 */ /* 0x000fe20000000f00 */
[C---:B------:R-:W-:Y:S01]  /*12590*/  FMUL.FTZ R7, R3.reuse, R203 ;  /* 0x000000cb03077220 */ /* 0x040fe20000410000 */
[----:B-1----:R-:W-:Y:S01]  /*125a0*/  F2FP.BF16.PACK_AB R207, R170, R207 ;  /* 0x000000cfaacf723e */ /* 0x002fe200000010ff */
[----:B------:R-:W-:Y:S01]  /*125b0*/  FMUL.FTZ R9, R0, R185 ;  /* 0x000000b900097220 */ /* 0x000fe20000410000 */
[----:B------:R-:W-:Y:S01]  /*125c0*/  MOV R185, R36 ;  /* 0x0000002400b97202 */ /* 0x000fe20000000f00 */
[C---:B------:R-:W-:Y:S01]  /*125d0*/  FMUL.FTZ R58, R2.reuse, R146 ;  /* 0x00000092023a7220 */ /* 0x040fe20000410000 */
[----:B------:R-:W-:Y:S01]  /*125e0*/  MOV R200, R32 ;  /* 0x0000002000c87202 */ /* 0x000fe20000000f00 */
[C---:B------:R-:W-:Y:S01]  /*125f0*/  FMUL.FTZ R59, R2.reuse, R147 ;  /* 0x00000093023b7220 */ /* 0x040fe20000410000 */
[----:B------:R1:W-:Y:S01]  /*12600*/  MUFU.EX2 R159, R54 ;  /* 0x00000036009f7308 */ /* 0x0003e20000000800 */
[C---:B------:R-:W-:Y:S01]  /*12610*/  FMUL.FTZ R11, R2.reuse, R187 ;  /* 0x000000bb020b7220 */ /* 0x040fe20000410000 */
[----:B------:R-:W-:Y:S01]  /*12620*/  MOV R187, R65 ;  /* 0x0000004100bb7202 */ /* 0x000fe20000000f00 */
[C---:B------:R-:W-:Y:S01]  /*12630*/  FMUL.FTZ R14, R2.reuse, R198 ;  /* 0x000000c6020e7220 */ /* 0x040fe20000410000 */
[----:B------:R-:W-:Y:S01]  /*12640*/  MOV R198, R55 ;  /* 0x0000003700c67202 */ /* 0x000fe20000000f00 */
[----:B----4-:R-:W-:Y:S01]  /*12650*/  FMUL.FTZ R10, R2, R186 ;  /* 0x000000ba020a7220 */ /* 0x010fe20000410000 */
[----:B------:R-:W-:Y:S01]  /*12660*/  MOV R186, R53 ;  /* 0x0000003500ba7202 */ /* 0x000fe20000000f00 */
[C---:B------:R-:W-:Y:S01]  /*12670*/  FMUL.FTZ R12, R0.reuse, R196 ;  /* 0x000000c4000c7220 */ /* 0x040fe20000410000 */
[----:B------:R-:W-:Y:S01]  /*12680*/  MOV R196, R48 ;  /* 0x0000003000c47202 */ /* 0x000fe20000000f00 */
[----:B------:R-:W-:Y:S01]  /*12690*/  FMUL.FTZ R13, R0, R197 ;  /* 0x000000c5000d7220 */ /* 0x000fe20000410000 */
[----:B------:R4:W-:Y:S01]  /*126a0*/  MUFU.EX2 R169, R17 ;  /* 0x0000001100a97308 */ /* 0x0009e20000000800 */
        /* <DEDUP_REMOVED lines=9> */
[----:B------:R-:W5:Y:S01]  /*12740*/  MUFU.EX2 R173, R67 ;  /* 0x0000004300ad7308 */ /* 0x000f620000000800 */
[----:B------:R-:W-:Y:S01]  /*12750*/  FMUL.FTZ R29, R0, R189 ;  /* 0x000000bd001d7220 */ /* 0x000fe20000410000 */
[----:B------:R-:W-:Y:S01]  /*12760*/  MOV R203, R138 ;  /* 0x0000008a00cb7202 */ /* 0x000fe20000000f00 */
[C---:B------:R-:W-:Y:S01]  /*12770*/  FMUL.FTZ R30, R2.reuse, R190 ;  /* 0x000000be021e7220 */ /* 0x040fe20000410000 */
[----:B-1----:R-:W-:Y:S01]  /*12780*/  LDSM.16.MT88.4 R52, [R236+0x100] ;  /* 0x00010000ec34783b */ /* 0x002fe20000004200 */
[----:B------:R-:W-:Y:S01]  /*12790*/  FMUL.FTZ R31, R2, R191 ;  /* 0x000000bf021f7220 */ /* 0x000fe20000410000 */
[----:B------:R-:W-:Y:S01]  /*127a0*/  MOV R191, R35 ;  /* 0x0000002300bf7202 */ /* 0x000fe20000000f00 */
[----:B------:R-:W-:Y:S02]  /*127b0*/  FMUL.FTZ R35, R3, R163 ;  /* 0x000000a303237220 */ /* 0x000fe40000410000 */
[C---:B------:R-:W-:Y:S01]  /*127c0*/  FMUL.FTZ R32, R132.reuse, R160 ;  /* 0x000000a084207220 */ /* 0x040fe20000410000 */
[----:B------:R-:W1:Y:S01]  /*127d0*/  MUFU.EX2 R168, R16 ;  /* 0x0000001000a87308 */ /* 0x000e620000000800 */
[C---:B------:R-:W-:Y:S02]  /*127e0*/  FMUL.FTZ R33, R132.reuse, R161 ;  /* 0x000000a184217220 */ /* 0x040fe40000410000 */
[C---:B------:R-:W-:Y:S02]  /*127f0*/  FMUL.FTZ R48, R132.reuse, R148 ;  /* 0x0000009484307220 */ /* 0x040fe40000410000 */
[C---:B----4-:R-:W-:Y:S01]  /*12800*/  FMUL.FTZ R17, R132.reuse, R177 ;  /* 0x000000b184117220 */ /* 0x050fe20000410000 */
[----:B------:R-:W-:Y:S01]  /*12810*/  MOV R177, R64 ;  /* 0x0000004000b17202 */ /* 0x000fe20000000f00 */
[----:B------:R-:W-:Y:S02]  /*12820*/  FMUL.FTZ R49, R132, R149 ;  /* 0x0000009584317220 */ /* 0x000fe40000410000 */
[C---:B------:R-:W-:Y:S01]  /*12830*/  FMUL.FTZ R40, R0.reuse, R152 ;  /* 0x0000009800287220 */ /* 0x040fe20000410000 */
[----:B------:R-:W-:Y:S01]  /*12840*/  MUFU.EX2 R184, R218 ;  /* 0x000000da00b87308 */ /* 0x000fe20000000800 */
[----:B------:R-:W-:Y:S02]  /*12850*/  FMUL.FTZ R41, R0, R153 ;  /* 0x0000009900297220 */ /* 0x000fe40000410000 */
[C---:B------:R-:W-:Y:S01]  /*12860*/  FMUL.FTZ R42, R2.reuse, R154 ;  /* 0x0000009a022a7220 */ /* 0x040fe20000410000 */
[----:B-----5:R-:W-:Y:S01]  /*12870*/  F2FP.BF16.PACK_AB R146, R173, R169 ;  /* 0x000000a9ad92723e */ /* 0x020fe200000010ff */
[C---:B------:R-:W-:Y:S02]  /*12880*/  FMUL.FTZ R43, R2.reuse, R155 ;  /* 0x0000009b022b7220 */ /* 0x040fe40000410000 */
[C---:B------:R-:W-:Y:S01]  /*12890*/  FMUL.FTZ R46, R2.reuse, R174 ;  /* 0x000000ae022e7220 */ /* 0x040fe20000410000 */
[----:B------:R-:W-:Y:S01]  /*128a0*/  LDSM.16.MT88.4 R152, [R234+0x900] ;  /* 0x00090000ea98783b */ /* 0x000fe20000004200 */
[----:B------:R-:W-:Y:S01]  /*128b0*/  FMUL.FTZ R47, R2, R175 ;  /* 0x000000af022f7220 */ /* 0x000fe20000410000 */
[----:B------:R-:W-:Y:S01]  /*128c0*/  MUFU.EX2 R139, R222 ;  /* 0x000000de008b7308 */ /* 0x000fe20000000800 */
[C---:B------:R-:W-:Y:S02]  /*128d0*/  FMUL.FTZ R64, R132.reuse, R140 ;  /* 0x0000008c84407220 */ /* 0x040fe40000410000 */
[----:B------:R-:W-:Y:S01]  /*128e0*/  FMUL.FTZ R65, R132, R141 ;  /* 0x0000008d84417220 */ /* 0x000fe20000410000 */
[----:B-1----:R-:W-:Y:S01]  /*128f0*/  F2FP.BF16.PACK_AB R147, R172, R168 ;  /* 0x000000a8ac93723e */ /* 0x002fe200000010ff */
[----:B------:R-:W-:Y:S01]  /*12900*/  FMUL.FTZ R16, R132, R176 ;  /* 0x000000b084107220 */ /* 0x000fe20000410000 */
[----:B------:R-:W-:Y:S01]  /*12910*/  MOV R176, R66 ;  /* 0x0000004200b07202 */ /* 0x000fe20000000f00 */
[C---:B------:R-:W-:Y:S02]  /*12920*/  FMUL.FTZ R66, R3.reuse, R142 ;  /* 0x0000008e03427220 */ /* 0x040fe40000410000 */
[----:B------:R-:W-:Y:S01]  /*12930*/  FMUL.FTZ R67, R3, R143 ;  /* 0x0000008f03437220 */ /* 0x000fe20000410000 */
[----:B------:R-:W-:Y:S01]  /*12940*/  MUFU.EX2 R138, R221 ;  /* 0x000000dd008a7308 */ /* 0x000fe20000000800 */
[----:B------:R-:W-:Y:S01]  /*12950*/  LDSM.16.MT88.4 R140, [R233+0x2100] ;  /* 0x00210000e98c783b */ /* 0x000fe20000004200 */
        /* <DEDUP_REMOVED lines=8> */
[----:B------:R-:W-:Y:S02]  /*129e0*/  FMUL.FTZ R79, R2, R79 ;  /* 0x0000004f024f7220 */ /* 0x000fe40000410000 */
[C---:B------:R-:W-:Y:S02]  /*129f0*/  FMUL.FTZ R88, R0.reuse, R88 ;  /* 0x0000005800587220 */ /* 0x040fe40000410000 */
        /* <DEDUP_REMOVED lines=27> */
[----:B------:R-:W-:Y:S07]  /*12bb0*/  FMUL.FTZ R125, R0, R125 ;  /* 0x0000007d007d7220 */ /* 0x000fee0000410000 */
[----:B------:R-:W-:Y:S10]  /*12bc0*/  MUFU.EX2 R222, R199 ;  /* 0x000000c700de7308 */ /* 0x000ff40000000800 */
[----:B------:R-:W-:Y:S10]  /*12bd0*/  MUFU.EX2 R221, R198 ;  /* 0x000000c600dd7308 */ /* 0x000ff40000000800 */
[----:B------:R-:W-:Y:S10]  /*12be0*/  MUFU.EX2 R218, R186 ;  /* 0x000000ba00da7308 */ /* 0x000ff40000000800 */
[----:B------:R-:W1:Y:S10]  /*12bf0*/  MUFU.EX2 R219, R197 ;  /* 0x000000c500db7308 */ /* 0x000e740000000800 */
[----:B------:R-:W-:Y:S10]  /*12c00*/  MUFU.EX2 R217, R196 ;  /* 0x000000c400d97308 */ /* 0x000ff40000000800 */
[----:B------:R-:W-:Y:S01]  /*12c10*/  MUFU.EX2 R216, R185 ;  /* 0x000000b900d87308 */ /* 0x000fe20000000800 */
[----:B-1----:R-:W-:Y:S09]  /*12c20*/  F2FP.BF16.PACK_AB R209, R219, R218 ;  /* 0x000000dadbd1723e */ /* 0x002ff200000010ff */
[----:B------:R-:W-:Y:S10]  /*12c30*/  MUFU.EX2 R231, R231 ;  /* 0x000000e700e77308 */ /* 0x000ff40000000800 */
[----:B------:R-:W-:Y:S01]  /*12c40*/  MUFU.EX2 R245, R245 ;  /* 0x000000f500f57308 */ /* 0x000fe20000000800 */
[----:B--2---:R-:W-:Y:S01]  /*12c50*/  FFMA.FTZ R156, R2, R5, R145 ;  /* 0x00000005029c7223 */ /* 0x004fe20000010091 */
[----:B------:R-:W-:Y:S01]  /*12c60*/  F2FP.BF16.PACK_AB R145, R159, R145 ;  /* 0x000000919f91723e */ /* 0x000fe200000010ff */
[C---:B------:R-:W-:Y:S01]  /*12c70*/  FMUL.FTZ R5, R132.reuse, R201 ;  /* 0x000000c984057220 */ /* 0x040fe20000410000 */
[----:B------:R-:W-:Y:S06]  /*12c80*/  MOV R201, R38 ;  /* 0x0000002600c97202 */ /* 0x000fec0000000f00 */
[----:B------:R-:W-:Y:S01]  /*12c90*/  MUFU.EX2 R2, R223 ;  /* 0x000000df00027308 */ /* 0x000fe20000000800 */
[----:B------:R-:W1:Y:S01]  /*12ca0*/  LDSM.16.MT88.4 R36, [R234+0x100] ;  /* 0x00010000ea24783b */ /* 0x000e620000004200 */
[-C--:B---3--:R-:W-:Y:S08]  /*12cb0*/  HMMA.16816.F32.BF16 R4, R204, R20.reuse, R4 ;  /* 0x00000014cc04723c */ /* 0x088ff00000041804 */
[----:B------:R-:W-:Y:S01]  /*12cc0*/  MUFU.EX2 R223, R191 ;  /* 0x000000bf00df7308 */ /* 0x000fe20000000800 */
[C---:B------:R-:W-:Y:S07]  /*12cd0*/  HMMA.16816.F32.BF16 R8, R144.reuse, R20, R8 ;  /* 0x000000149008723c */ /* 0x040fee0000041808 */
[C---:B------:R-:W-:Y:S01]  /*12ce0*/  FMUL.FTZ R20, R132.reuse, R192 ;  /* 0x000000c084147220 */ /* 0x040fe20000410000 */
[-C--:B------:R-:W-:Y:S04]  /*12cf0*/  HMMA.16816.F32.BF16 R12, R144, R22.reuse, R12 ;  /* 0x00000016900c723c */ /* 0x080fe8000004180c */
[C---:B------:R-:W-:Y:S01]  /*12d00*/  FMUL.FTZ R21, R132.reuse, R193 ;  /* 0x000000c184157220 */ /* 0x040fe20000410000 */
[----:B------:R-:W-:Y:S01]  /*12d10*/  MOV R192, R50 ;  /* 0x0000003200c07202 */ /* 0x000fe20000000f00 */
[C---:B------:R-:W-:Y:S01]  /*12d20*/  FMUL.FTZ R50, R3.reuse, R150 ;  /* 0x0000009603327220 */ /* 0x040fe20000410000 */
[----:B------:R-:W-:Y:S01]  /*12d30*/  MOV R193, R51 ;  /* 0x0000003300c17202 */ /* 0x000fe20000000f00 */
[C---:B------:R-:W-:Y:S01]  /*12d40*/  HMMA.16816.F32.BF16 R16, R204.reuse, R22, R16 ;  /* 0x00000016cc10723c */ /* 0x040fe20000041810 */
[----:B------:R-:W-:Y:S03]  /*12d50*/  MUFU.EX2 R160, R192 ;  /* 0x000000c000a07308 */ /* 0x000fe60000000800 */
[C---:B------:R-:W-:Y:S02]  /*12d60*/  FMUL.FTZ R51, R3.reuse, R151 ;  /* 0x0000009703337220 */ /* 0x040fe40000410000 */
[----:B------:R-:W2:Y:S01]  /*12d70*/  LDSM.16.MT88.4 R148, [R235+0x100] ;  /* 0x00010000eb94783b */ /* 0x000ea20000004200 */
[C---:B------:R-:W-:Y:S01]  /*12d80*/  FMUL.FTZ R22, R3.reuse, R194 ;  /* 0x000000c203167220 */ /* 0x040fe20000410000 */
[----:B------:R-:W-:Y:S01]  /*12d90*/  MOV R194, R34 ;  /* 0x0000002200c27202 */ /* 0x000fe20000000f00 */
[C---:B------:R-:W-:Y:S02]  /*12da0*/  FMUL.FTZ R23, R3.reuse, R195 ;  /* 0x000000c303177220 */ /* 0x040fe40000410000 */
[----:B------:R-:W-:Y:S01]  /*12db0*/  MUFU.EX2 R161, R193 ;  /* 0x000000c100a17308 */ /* 0x000fe20000000800 */
[----:B------:R-:W-:Y:S01]  /*12dc0*/  FMUL.FTZ R34, R3, R162 ;  /* 0x000000a203227220 */ /* 0x000fe20000410000 */
[----:B------:R-:W-:Y:S03]  /*12dd0*/  MOV R195, R137 ;  /* 0x0000008900c37202 */ /* 0x000fe60000000f00 */
[-C--:B-1----:R-:W-:Y:S05]  /*12de0*/  HMMA.16816.F32.BF16 R20, R204, R36.reuse, R20 ;  /* 0x00000024cc14723c */ /* 0x082fea0000041814 */
[----:B------:R-:W1:Y:S03]  /*12df0*/  MUFU.EX2 R137, R224 ;  /* 0x000000e000897308 */ /* 0x000e660000000800 */
[C---:B------:R-:W-:Y:S07]  /*12e00*/  HMMA.16816.F32.BF16 R24, R144.reuse, R36, R24 ;  /* 0x000000249018723c */ /* 0x040fee0000041818 */
[C---:B------:R-:W-:Y:S01]  /*12e10*/  FMUL.FTZ R36, R132.reuse, R180 ;  /* 0x000000b484247220 */ /* 0x040fe20000410000 */
[-C--:B------:R-:W-:Y:S01]  /*12e20*/  HMMA.16816.F32.BF16 R28, R144, R38.reuse, R28 ;  /* 0x00000026901c723c */ /* 0x080fe2000004181c */
[----:B------:R-:W-:Y:S03]  /*12e30*/  MUFU.EX2 R224, R200 ;  /* 0x000000c800e07308 */ /* 0x000fe60000000800 */
[----:B------:R-:W-:Y:S04]  /*12e40*/  FMUL.FTZ R37, R132, R181 ;  /* 0x000000b584257220 */ /* 0x000fe80000410000 */
[C---:B------:R-:W-:Y:S04]  /*12e50*/  HMMA.16816.F32.BF16 R32, R204.reuse, R38, R32 ;  /* 0x00000026cc20723c */ /* 0x040fe80000041820 */
[----:B-1----:R-:W-:Y:S01]  /*12e60*/  FADD.FTZ R0, R137, R208 ;  /* 0x000000d089007221 */ /* 0x002fe20000010000 */
[----:B------:R-:W-:Y:S02]  /*12e70*/  F2FP.BF16.PACK_AB R208, R222, R223 ;  /* 0x000000dfded0723e */ /* 0x000fe400000010ff */
[C---:B------:R-:W-:Y:S02]  /*12e80*/  FMUL.FTZ R38, R3.reuse, R182 ;  /* 0x000000b603267220 */ /* 0x040fe40000410000 */
[----:B------:R-:W-:Y:S03]  /*12e90*/  FMUL.FTZ R39, R3, R183 ;  /* 0x000000b703277220 */ /* 0x000fe60000410000 */
[----:B------:R-:W-:Y:S04]  /*12ea0*/  FADD.FTZ R0, R2, R0 ;  /* 0x0000000002007221 */ /* 0x000fe80000010000 */
[-C--:B------:R-:W-:Y:S03]  /*12eb0*/  HMMA.16816.F32.BF16 R36, R204, R52.reuse, R36 ;  /* 0x00000034cc24723c */ /* 0x080fe60000041824 */
[----:B------:R-:W-:Y:S05]  /*12ec0*/  FADD.FTZ R0, R139, R0 ;  /* 0x000000008b007221 */ /* 0x000fea0000010000 */
[C---:B------:R-:W-:Y:S07]  /*12ed0*/  HMMA.16816.F32.BF16 R40, R144.reuse, R52, R40 ;  /* 0x000000349028723c */ /* 0x040fee0000041828 */
[C---:B------:R-:W-:Y:S01]  /*12ee0*/  FMUL.FTZ R52, R132.reuse, R164 ;  /* 0x000000a484347220 */ /* 0x040fe20000410000 */
[-C--:B------:R-:W-:Y:S04]  /*12ef0*/  HMMA.16816.F32.BF16 R44, R144, R54.reuse, R44 ;  /* 0x00000036902c723c */ /* 0x080fe8000004182c */
[----:B------:R-:W-:Y:S02]  /*12f00*/  FMUL.FTZ R53, R132, R165 ;  /* 0x000000a584357220 */ /* 0x000fe40000410000 */
[----:B------:R-:W-:Y:S02]  /*12f10*/  FADD.FTZ R132, R170, R157 ;  /* 0x0000009daa847221 */ /* 0x000fe40000010000 */
[C---:B------:R-:W-:Y:S01]  /*12f20*/  HMMA.16816.F32.BF16 R48, R204.reuse, R54, R48 ;  /* 0x00000036cc30723c */ /* 0x040fe20000041830 */
[----:B------:R-:W-:Y:S06]  /*12f30*/  MUFU.EX2 R170, R246 ;  /* 0x000000f600aa7308 */ /* 0x000fec0000000800 */
[C---:B------:R-:W-:Y:S02]  /*12f40*/  FMUL.FTZ R54, R3.reuse, R166 ;  /* 0x000000a603367220 */ /* 0x040fe40000410000 */
[----:B------:R-:W-:Y:S02]  /*12f50*/  FMUL.FTZ R55, R3, R167 ;  /* 0x000000a703377220 */ /* 0x000fe40000410000 */
[----:B------:R-:W-:Y:S01]  /*12f60*/  LDSM.16.MT88.4 R164, [R234+0x3100] ;  /* 0x00310000eaa4783b */ /* 0x000fe20000004200 */
[----:B------:R-:W-:Y:S01]  /*12f70*/  FADD.FTZ R3, R169, R158 ;  /* 0x0000009ea9037221 */ /* 0x000fe20000010000 */
[----:B------:R-:W-:Y:S03]  /*12f80*/  MUFU.EX2 R246, R228 ;  /* 0x000000e400f67308 */ /* 0x000fe60000000800 */
[-C--:B--2---:R-:W-:Y:S07]  /*12f90*/  HMMA.16816.F32.BF16 R52, R204, R148.reuse, R52 ;  /* 0x00000094cc34723c */ /* 0x084fee0000041834 */
[----:B------:R-:W-:Y:S01]  /*12fa0*/  MUFU.EX2 R169, R226 ;  /* 0x000000e200a97308 */ /* 0x000fe20000000800 */
[C---:B------:R-:W-:Y:S08]  /*12fb0*/  HMMA.16816.F32.BF16 R56, R144.reuse, R148, R56 ;  /* 0x000000949038723c */ /* 0x040ff00000041838 */
[-C--:B------:R-:W-:Y:S01]  /*12fc0*/  HMMA.16816.F32.BF16 R60, R144, R150.reuse, R60 ;  /* 0x00000096903c723c */ /* 0x080fe2000004183c */
[----:B------:R-:W1:Y:S07]  /*12fd0*/  MUFU.EX2 R226, R201 ;  /* 0x000000c900e27308 */ /* 0x000e6e0000000800 */
[C---:B------:R-:W-:Y:S01]  /*12fe0*/  HMMA.16816.F32.BF16 R64, R204.reuse, R150, R64 ;  /* 0x00000096cc40723c */ /* 0x040fe20000041840 */
[----:B------:R-:W-:Y:S02]  /*12ff0*/  LDSM.16.MT88.4 R148, [R233+0x900] ;  /* 0x00090000e994783b */ /* 0x000fe40000004200 */
[----:B------:R-:W-:Y:S05]  /*13000*/  MUFU.EX2 R228, R225 ;  /* 0x000000e100e47308 */ /* 0x000fea0000000800 */
[-C--:B------:R-:W-:Y:S05]  /*13010*/  HMMA.16816.F32.BF16 R68, R204, R140.reuse, R68 ;  /* 0x0000008ccc44723c */ /* 0x080fea0000041844 */
[----:B------:R-:W-:Y:S03]  /*13020*/  MUFU.EX2 R225, R202 ;  /* 0x000000ca00e17308 */ /* 0x000fe60000000800 */
[C---:B------:R-:W-:Y:S08]  /*13030*/  HMMA.16816.F32.BF16 R72, R144.reuse, R140, R72 ;  /* 0x0000008c9048723c */ /* 0x040ff00000041848 */
[-C--:B------:R-:W-:Y:S08]  /*13040*/  HMMA.16816.F32.BF16 R76, R144, R142.reuse, R76 ;  /* 0x0000008e904c723c */ /* 0x080ff0000004184c */
[C---:B------:R-:W-:Y:S01]  /*13050*/  HMMA.16816.F32.BF16 R80, R204.reuse, R142, R80 ;  /* 0x0000008ecc50723c */ /* 0x040fe20000041850 */
[----:B------:R-:W2:Y:S07]  /*13060*/  LDSM.16.MT88.4 R140, [R234+0x2100] ;  /* 0x00210000ea8c783b */ /* 0x000eae0000004200 */
[-C--:B--2---:R-:W-:Y:S08]  /*13070*/  HMMA.16816.F32.BF16 R84, R204, R140.reuse, R84 ;  /* 0x0000008ccc54723c */ /* 0x084ff00000041854 */
        /* <DEDUP_REMOVED lines=10> */
[C---:B------:R-:W-:Y:S07]  /*13120*/  HMMA.16816.F32.BF16 R120, R144.reuse, R140, R120 ;  /* 0x0000008c9078723c */ /* 0x040fee0000041878 */
[----:B------:R-:W-:Y:S01]  /*13130*/  F2FP.BF16.PACK_AB R140, R213, R214 ;  /* 0x000000d6d58c723e */ /* 0x000fe200000010ff */
[-C--:B------:R-:W-:Y:S04]  /*13140*/  HMMA.16816.F32.BF16 R124, R144, R142.reuse, R124 ;  /* 0x0000008e907c723c */ /* 0x080fe8000004187c */
[----:B------:R-:W-:Y:S03]  /*13150*/  F2FP.BF16.PACK_AB R141, R211, R212 ;  /* 0x000000d4d38d723e */ /* 0x000fe600000010ff */
[----:B------:R-:W-:Y:S01]  /*13160*/  F2FP.BF16.PACK_AB R144, R2, R137 ;  /* 0x000000890290723e */ /* 0x000fe200000010ff */
[----:B------:R-:W-:Y:S01]  /*13170*/  HMMA.16816.F32.BF16 R128, R204, R142, R128 ;  /* 0x0000008ecc80723c */ /* 0x000fe20000041880 */
[----:B------:R-:W-:Y:S03]  /*13180*/  MUFU.EX2 R204, R178 ;  /* 0x000000b200cc7308 */ /* 0x000fe60000000800 */
[C---:B------:R-:W-:Y:S01]  /*13190*/  F2FP.BF16.PACK_AB R146, R138.reuse, R139 ;  /* 0x0000008b8a92723e */ /* 0x040fe200000010ff */
[----:B------:R-:W-:Y:S01]  /*131a0*/  FADD.FTZ R2, R138, R0 ;  /* 0x000000008a027221 */ /* 0x000fe20000010000 */
[----:B------:R-:W-:Y:S01]  /*131b0*/  F2FP.BF16.PACK_AB R145, R171, R220 ;  /* 0x000000dcab91723e */ /* 0x000fe200000010ff */
[----:B------:R-:W-:Y:S01]  /*131c0*/  FADD.FTZ R0, R159, R156 ;  /* 0x0000009c9f007221 */ /* 0x000fe20000010000 */
[----:B------:R-:W-:Y:S01]  /*131d0*/  F2FP.BF16.PACK_AB R147, R175, R184 ;  /* 0x000000b8af93723e */ /* 0x000fe200000010ff */
[----:B------:R-:W2:Y:S02]  /*131e0*/  LDSM.16.MT88.4 R156, [R236+0x900] ;  /* 0x00090000ec9c783b */ /* 0x000ea40000004200 */
[----:B------:R-:W-:Y:S01]  /*131f0*/  MUFU.EX2 R206, R176 ;  /* 0x000000b000ce7308 */ /* 0x000fe20000000800 */
[----:B------:R-:W-:Y:S01]  /*13200*/  F2FP.BF16.PACK_AB R142, R188, R174 ;  /* 0x000000aebc8e723e */ /* 0x000fe200000010ff */
[----:B------:R-:W-:Y:S01]  /*13210*/  FADD.FTZ R137, R168, R0 ;  /* 0x00000000a8897221 */ /* 0x000fe20000010000 */
[----:B------:R-:W-:Y:S01]  /*13220*/  F2FP.BF16.PACK_AB R143, R189, R190 ;  /* 0x000000bebd8f723e */ /* 0x000fe200000010ff */
[-C--:B------:R-:W-:Y:S05]  /*13230*/  HMMA.16816.F32.BF16 R4, R144, R148.reuse, R4 ;  /* 0x000000949004723c */ /* 0x080fea0000041804 */
[----:B------:R-:W-:Y:S01]  /*13240*/  FADD.FTZ R137, R172, R137 ;  /* 0x00000089ac897221 */ /* 0x000fe20000010000 */
[----:B------:R-:W3:Y:S01]  /*13250*/  MUFU.EX2 R139, R195 ;  /* 0x000000c3008b7308 */ /* 0x000ee20000000800 */
[----:B-1----:R-:W-:Y:S01]  /*13260*/  F2FP.BF16.PACK_AB R207, R224, R226 ;  /* 0x000000e2e0cf723e */ /* 0x002fe200000010ff */
[C---:B------:R-:W-:Y:S08]  /*13270*/  HMMA.16816.F32.BF16 R8, R140.reuse, R148, R8 ;  /* 0x000000948c08723c */ /* 0x040ff00000041808 */
[-C--:B------:R-:W-:Y:S01]  /*13280*/  HMMA.16816.F32.BF16 R12, R140, R150.reuse, R12 ;  /* 0x000000968c0c723c */ /* 0x080fe2000004180c */
[----:B------:R-:W1:Y:S07]  /*13290*/  MUFU.EX2 R138, R194 ;  /* 0x000000c2008a7308 */ /* 0x000e6e0000000800 */
[C---:B------:R-:W-:Y:S01]  /*132a0*/  HMMA.16816.F32.BF16 R16, R144.reuse, R150, R16 ;  /* 0x000000969010723c */ /* 0x040fe20000041810 */
[----:B------:R-:W4:Y:S02]  /*132b0*/  LDSM.16.MT88.4 R148, [R235+0x900] ;  /* 0x00090000eb94783b */ /* 0x000f240000004200 */
[----:B------:R-:W-:Y:S01]  /*132c0*/  MUFU.EX2 R168, R247 ;  /* 0x000000f700a87308 */ /* 0x000fe20000000800 */
[----:B---3--:R-:W-:Y:S04]  /*132d0*/  FADD.FTZ R0, R139, R2 ;  /* 0x000000028b007221 */ /* 0x008fe80000010000 */
[-C--:B------:R-:W-:Y:S05]  /*132e0*/  HMMA.16816.F32.BF16 R20, R144, R152.reuse, R20 ;  /* 0x000000989014723c */ /* 0x080fea0000041814 */
[----:B------:R-:W-:Y:S03]  /*132f0*/  MUFU.EX2 R247, R227 ;  /* 0x000000e300f77308 */ /* 0x000fe60000000800 */
[C---:B------:R-:W-:Y:S04]  /*13300*/  HMMA.16816.F32.BF16 R24, R140.reuse, R152, R24 ;  /* 0x000000988c18723c */ /* 0x040fe80000041818 */
[----:B-1----:R-:W-:Y:S03]  /*13310*/  FADD.FTZ R0, R138, R0 ;  /* 0x000000008a007221 */ /* 0x002fe60000010000 */
[----:B------:R-:W1:Y:S01]  /*13320*/  MUFU.EX2 R227, R203 ;  /* 0x000000cb00e37308 */ /* 0x000e620000000800 */
[-C--:B------:R-:W-:Y:S04]  /*13330*/  HMMA.16816.F32.BF16 R28, R140, R154.reuse, R28 ;  /* 0x0000009a8c1c723c */ /* 0x080fe8000004181c */
[----:B------:R-:W-:Y:S04]  /*13340*/  FADD.FTZ R0, R161, R0 ;  /* 0x00000000a1007221 */ /* 0x000fe80000010000 */
[C---:B------:R-:W-:Y:S01]  /*13350*/  HMMA.16816.F32.BF16 R32, R144.reuse, R154, R32 ;  /* 0x0000009a9020723c */ /* 0x040fe20000041820 */
[----:B------:R-:W3:Y:S03]  /*13360*/  LDSM.16.MT88.4 R152, [R233+0x2900] ;  /* 0x00290000e998783b */ /* 0x000ee60000004200 */
[----:B------:R-:W-:Y:S02]  /*13370*/  FADD.FTZ R2, R160, R0 ;  /* 0x00000000a0027221 */ /* 0x000fe40000010000 */
[----:B------:R-:W-:Y:S02]  /*13380*/  FADD.FTZ R0, R173, R3 ;  /* 0x00000003ad007221 */ /* 0x000fe40000010000 */
[-C--:B--2---:R-:W-:Y:S04]  /*13390*/  HMMA.16816.F32.BF16 R36, R144, R156.reuse, R36 ;  /* 0x0000009c9024723c */ /* 0x084fe80000041824 */
[----:B------:R-:W-:Y:S02]  /*133a0*/  FADD.FTZ R3, R220, R132 ;  /* 0x00000084dc037221 */ /* 0x000fe40000010000 */
[----:B------:R-:W-:Y:S01]  /*133b0*/  FADD.FTZ R132, R214, R0 ;  /* 0x00000000d6847221 */ /* 0x000fe20000010000 */
[----:B------:R-:W2:Y:S01]  /*133c0*/  MUFU.EX2 R220, R187 ;  /* 0x000000bb00dc7308 */ /* 0x000ea20000000800 */
[C---:B------:R-:W-:Y:S04]  /*133d0*/  HMMA.16816.F32.BF16 R40, R140.reuse, R156, R40 ;  /* 0x0000009c8c28723c */ /* 0x040fe80000041828 */
[----:B------:R-:W-:Y:S01]  /*133e0*/  FADD.FTZ R132, R213, R132 ;  /* 0x00000084d5847221 */ /* 0x000fe20000010000 */
[----:B-1----:R-:W-:Y:S01]  /*133f0*/  F2FP.BF16.PACK_AB R205, R225, R227 ;  /* 0x000000e3e1cd723e */ /* 0x002fe200000010ff */
[----:B------:R-:W-:Y:S02]  /*13400*/  FADD.FTZ R3, R171, R3 ;  /* 0x00000003ab037221 */ /* 0x000fe40000010000 */
[-C--:B------:R-:W-:Y:S08]  /*13410*/  HMMA.16816.F32.BF16 R44, R140, R158.reuse, R44 ;  /* 0x0000009e8c2c723c */ /* 0x080ff0000004182c */
[C---:B------:R-:W-:Y:S01]  /*13420*/  HMMA.16816.F32.BF16 R48, R144.reuse, R158, R48 ;  /* 0x0000009e9030723c */ /* 0x040fe20000041830 */
[----:B------:R-:W1:Y:S03]  /*13430*/  LDSM.16.MT88.4 R156, [R234+0x2900] ;  /* 0x00290000ea9c783b */ /* 0x000e660000004200 */
[----:B--2---:R-:W-:Y:S04]  /*13440*/  F2FP.BF16.PACK_AB R210, R220, R221 ;  /* 0x000000dddcd2723e */ /* 0x004fe800000010ff */
[-C--:B----4-:R-:W-:Y:S08]  /*13450*/  HMMA.16816.F32.BF16 R52, R144, R148.reuse, R52 ;  /* 0x000000949034723c */ /* 0x090ff00000041834 */
        /* <DEDUP_REMOVED lines=21> */
[-C--:B------:R-:W-:Y:S07]  /*135b0*/  HMMA.16816.F32.BF16 R124, R140, R154.reuse, R124 ;  /* 0x0000009a8c7c723c */ /* 0x080fee000004187c */
[----:B------:R-:W-:Y:S01]  /*135c0*/  F2FP.BF16.PACK_AB R140, R138, R139 ;  /* 0x0000008b8a8c723e */ /* 0x000fe200000010ff */
[----:B------:R-:W-:Y:S01]  /*135d0*/  HMMA.16816.F32.BF16 R128, R144, R154, R128 ;  /* 0x0000009a9080723c */ /* 0x000fe20000041880 */
[----:B------:R-:W3:Y:S01]  /*135e0*/  LDSM.16.MT88.4 R152, [R236+0x1100] ;  /* 0x00110000ec98783b */ /* 0x000ee20000004200 */
[----:B------:R-:W4:Y:S02]  /*135f0*/  MUFU.EX2 R139, R179 ;  /* 0x000000b3008b7308 */ /* 0x000f240000000800 */
[----:B------:R-:W-:Y:S02]  /*13600*/  F2FP.BF16.PACK_AB R142, R160, R161 ;  /* 0x000000a1a08e723e */ /* 0x000fe400000010ff */
[----:B------:R-:W-:Y:S02]  /*13610*/  F2FP.BF16.PACK_AB R141, R248, R249 ;  /* 0x000000f9f88d723e */ /* 0x000fe400000010ff */
[----:B------:R-:W-:Y:S01]  /*13620*/  F2FP.BF16.PACK_AB R143, R170, R168 ;  /* 0x000000a8aa8f723e */ /* 0x000fe200000010ff */
[----:B------:R-:W-:Y:S03]  /*13630*/  LDSM.16.MT88.4 R160, [R233+0x3100] ;  /* 0x00310000e9a0783b */ /* 0x000fe60000004200 */
[----:B------:R5:W2:Y:S01]  /*13640*/  MUFU.EX2 R138, R177 ;  /* 0x000000b1008a7308 */ /* 0x000aa20000000800 */
[----:B------:R-:W-:Y:S02]  /*13650*/  F2FP.BF16.PACK_AB R144, R247, R246 ;  /* 0x000000f6f790723e */ /* 0x000fe400000010ff */
[-C--:B-1----:R-:W-:Y:S05]  /*13660*/  HMMA.16816.F32.BF16 R4, R140, R156.reuse, R4 ;  /* 0x0000009c8c04723c */ /* 0x082fea0000041804 */
[----:B------:R-:W-:Y:S02]  /*13670*/  F2FP.BF16.PACK_AB R146, R230, R169 ;  /* 0x000000a9e692723e */ /* 0x000fe400000010ff */
[----:B------:R-:W-:Y:S02]  /*13680*/  F2FP.BF16.PACK_AB R145, R229, R228 ;  /* 0x000000e4e591723e */ /* 0x000fe400000010ff */
[----:B------:R-:W-:Y:S03]  /*13690*/  F2FP.BF16.PACK_AB R147, R245, R231 ;  /* 0x000000e7f593723e */ /* 0x000fe600000010ff */
[----:B----4-:R-:W-:Y:S04]  /*136a0*/  FADD.FTZ R0, R139, R2 ;  /* 0x000000028b007221 */ /* 0x010fe80000010000 */
[C---:B------:R-:W-:Y:S04]  /*136b0*/  HMMA.16816.F32.BF16 R8, R144.reuse, R156, R8 ;  /* 0x0000009c9008723c */ /* 0x040fe80000041808 */
[C---:B------:R-:W-:Y:S01]  /*136c0*/  FADD.FTZ R0, R204.reuse, R0 ;  /* 0x00000000cc007221 */ /* 0x040fe20000010000 */
[----:B-----5:R-:W-:Y:S01]  /*136d0*/  LDSM.16.MT88.4 R176, [R233+0x1900] ;  /* 0x00190000e9b0783b */ /* 0x020fe20000004200 */
[----:B------:R-:W-:Y:S02]  /*136e0*/  F2FP.BF16.PACK_AB R204, R204, R139 ;  /* 0x0000008bcccc723e */ /* 0x000fe400000010ff */
[-C--:B------:R-:W-:Y:S04]  /*136f0*/  HMMA.16816.F32.BF16 R12, R144, R158.reuse, R12 ;  /* 0x0000009e900c723c */ /* 0x080fe8000004180c */
[----:B--2---:R-:W-:Y:S01]  /*13700*/  FADD.FTZ R0, R138, R0 ;  /* 0x000000008a007221 */ /* 0x004fe20000010000 */
[----:B------:R-:W-:Y:S03]  /*13710*/  MOV R139, R170 ;  /* 0x000000aa008b7202 */ /* 0x000fe60000000f00 */
[C---:B------:R-:W-:Y:S01]  /*13720*/  HMMA.16816.F32.BF16 R16, R140.reuse, R158, R16 ;  /* 0x0000009e8c10723c */ /* 0x040fe20000041810 */
[----:B------:R-:W1:Y:S03]  /*13730*/  LDSM.16.MT88.4 R156, [R235+0x1100] ;  /* 0x00110000eb9c783b */ /* 0x000e660000004200 */
[C---:B------:R-:W-:Y:S01]  /*13740*/  FADD.FTZ R0, R206.reuse, R0 ;  /* 0x00000000ce007221 */ /* 0x040fe20000010000 */
[----:B------:R-:W-:Y:S02]  /*13750*/  F2FP.BF16.PACK_AB R206, R206, R138 ;  /* 0x0000008acece723e */ /* 0x000fe400000010ff */
[----:B------:R-:W-:Y:S01]  /*13760*/  MOV R138, R169 ;  /* 0x000000a9008a7202 */ /* 0x000fe20000000f00 */
[-C--:B------:R-:W-:Y:S01]  /*13770*/  HMMA.16816.F32.BF16 R20, R140, R148.reuse, R20 ;  /* 0x000000948c14723c */ /* 0x080fe20000041814 */
[----:B------:R2:W-:Y:S07]  /*13780*/  STL [R1+0xbc], R0 ;  /* 0x0000bc0001007387 */ /* 0x0005ee0000100800 */
[C---:B------:R-:W-:Y:S08]  /*13790*/  HMMA.16816.F32.BF16 R24, R144.reuse, R148, R24 ;  /* 0x000000949018723c */ /* 0x040ff00000041818 */
[-C--:B------:R-:W-:Y:S08]  /*137a0*/  HMMA.16816.F32.BF16 R28, R144, R150.reuse, R28 ;  /* 0x00000096901c723c */ /* 0x080ff0000004181c */
[C---:B------:R-:W-:Y:S01]  /*137b0*/  HMMA.16816.F32.BF16 R32, R140.reuse, R150, R32 ;  /* 0x000000968c20723c */ /* 0x040fe20000041820 */
[----:B------:R-:W4:Y:S03]  /*137c0*/  LDSM.16.MT88.4 R148, [R236+0x3100] ;  /* 0x00310000ec94783b */ /* 0x000f260000004200 */
[----:B--2---:R-:W-:Y:S01]  /*137d0*/  FADD.FTZ R0, R212, R137 ;  /* 0x00000089d4007221 */ /* 0x004fe20000010000 */
[----:B------:R-:W-:Y:S03]  /*137e0*/  MOV R137, R168 ;  /* 0x000000a800897202 */ /* 0x000fe60000000f00 */
[-C--:B---3--:R-:W-:Y:S01]  /*137f0*/  HMMA.16816.F32.BF16 R36, R140, R152.reuse, R36 ;  /* 0x000000988c24723c */ /* 0x088fe20000041824 */
[----:B------:R-:W-:Y:S03]  /*13800*/  LDSM.16.MT88.4 R212, [R233+0x3900] ;  /* 0x00390000e9d4783b */ /* 0x000fe60000004200 */
[----:B------:R-:W-:Y:S01]  /*13810*/  FADD.FTZ R2, R211, R0 ;  /* 0x00000000d3027221 */ /* 0x000fe20000010000 */
[----:B------:R-:W-:Y:S02]  /*13820*/  F2FP.BF16.PACK_AB R211, R216, R217 ;  /* 0x000000d9d8d3723e */ /* 0x000fe400000010ff */
[----:B------:R-:W-:Y:S01]  /*13830*/  MOV R0, R184 ;  /* 0x000000b800007202 */ /* 0x000fe20000000f00 */
[C---:B------:R-:W-:Y:S04]  /*13840*/  HMMA.16816.F32.BF16 R40, R144.reuse, R152, R40 ;  /* 0x000000989028723c */ /* 0x040fe80000041828 */
[----:B------:R-:W-:Y:S04]  /*13850*/  FADD.FTZ R0, R0, R3 ;  /* 0x0000000300007221 */ /* 0x000fe80000010000 */
[-C--:B------:R-:W-:Y:S08]  /*13860*/  HMMA.16816.F32.BF16 R44, R144, R154.reuse, R44 ;  /* 0x0000009a902c723c */ /* 0x080ff0000004182c */
[C---:B------:R-:W-:Y:S01]  /*13870*/  HMMA.16816.F32.BF16 R48, R140.reuse, R154, R48 ;  /* 0x0000009a8c30723c */ /* 0x040fe20000041830 */
[----:B------:R-:W2:Y:S07]  /*13880*/  LDSM.16.MT88.4 R152, [R235+0x3100] ;  /* 0x00310000eb98783b */ /* 0x000eae0000004200 */
[-C--:B-1----:R-:W-:Y:S08]  /*13890*/  HMMA.16816.F32.BF16 R52, R140, R156.reuse, R52 ;  /* 0x0000009c8c34723c */ /* 0x082ff00000041834 */
[C---:B------:R-:W-:Y:S08]  /*138a0*/  HMMA.16816.F32.BF16 R56, R144.reuse, R156, R56 ;  /* 0x0000009c9038723c */ /* 0x040ff00000041838 */
[-C--:B------:R-:W-:Y:S08]  /*138b0*/  HMMA.16816.F32.BF16 R60, R144, R158.reuse, R60 ;  /* 0x0000009e903c723c */ /* 0x080ff0000004183c */
[C---:B------:R-:W-:Y:S08]  /*138c0*/  HMMA.16816.F32.BF16 R64, R140.reuse, R158, R64 ;  /* 0x0000009e8c40723c */ /* 0x040ff00000041840 */
        /* <DEDUP_REMOVED lines=9> */
[-C--:B----4-:R-:W-:Y:S08]  /*13960*/  HMMA.16816.F32.BF16 R100, R140, R148.reuse, R100 ;  /* 0x000000948c64723c */ /* 0x090ff00000041864 */
[C---:B------:R-:W-:Y:S08]  /*13970*/  HMMA.16816.F32.BF16 R104, R144.reuse, R148, R104 ;  /* 0x000000949068723c */ /* 0x040ff00000041868 */
[-C--:B------:R-:W-:Y:S08]  /*13980*/  HMMA.16816.F32.BF16 R108, R144, R150.reuse, R108 ;  /* 0x00000096906c723c */ /* 0x080ff0000004186c */
[C---:B------:R-:W-:Y:S01]  /*13990*/  HMMA.16816.F32.BF16 R112, R140.reuse, R150, R112 ;  /* 0x000000968c70723c */ /* 0x040fe20000041870 */
[----:B------:R-:W3:Y:S07]  /*139a0*/  LDSM.16.MT88.4 R148, [R236+0x1900] ;  /* 0x00190000ec94783b */ /* 0x000eee0000004200 */
[-C--:B--2---:R-:W-:Y:S08]  /*139b0*/  HMMA.16816.F32.BF16 R116, R140, R152.reuse, R116 ;  /* 0x000000988c74723c */ /* 0x084ff00000041874 */
[C---:B------:R-:W-:Y:S08]  /*139c0*/  HMMA.16816.F32.BF16 R120, R144.reuse, R152, R120 ;  /* 0x000000989078723c */ /* 0x040ff00000041878 */
[-C--:B------:R-:W-:Y:S08]  /*139d0*/  HMMA.16816.F32.BF16 R124, R144, R154.reuse, R124 ;  /* 0x0000009a907c723c */ /* 0x080ff0000004187c */
[----:B------:R-:W-:Y:S01]  /*139e0*/  HMMA.16816.F32.BF16 R128, R140, R154, R128 ;  /* 0x0000009a8c80723c */ /* 0x000fe20000041880 */
[----:B------:R-:W2:Y:S07]  /*139f0*/  LDSM.16.MT88.4 R140, [R235+0x1900] ;  /* 0x00190000eb8c783b */ /* 0x000eae0000004200 */
[-C--:B------:R-:W-:Y:S01]  /*13a00*/  HMMA.16816.F32.BF16 R200, R204, R176.reuse, R4 ;  /* 0x000000b0ccc8723c */ /* 0x080fe20000041804 */
[----:B------:R-:W4:Y:S07]  /*13a10*/  LDSM.16.MT88.4 R4, [R234+0x3900] ;  /* 0x00390000ea04783b */ /* 0x000f2e0000004200 */
[C---:B------:R-:W-:Y:S01]  /*13a20*/  HMMA.16816.F32.BF16 R184, R208.reuse, R176, R8 ;  /* 0x000000b0d0b8723c */ /* 0x040fe20000041808 */
[----:B------:R-:W5:Y:S07]  /*13a30*/  LDSM.16.MT88.4 R8, [R236+0x3900] ;  /* 0x00390000ec08783b */ /* 0x000f6e0000004200 */
[-C--:B------:R-:W-:Y:S01]  /*13a40*/  HMMA.16816.F32.BF16 R196, R208, R178.reuse, R12 ;  /* 0x000000b2d0c4723c */ /* 0x080fe2000004180c */
[----:B------:R-:W2:Y:S07]  /*13a50*/  LDSM.16.MT88.4 R12, [R235+0x3900] ;  /* 0x00390000eb0c783b */ /* 0x000eae0000004200 */
[C---:B------:R-:W-:Y:S07]  /*13a60*/  HMMA.16816.F32.BF16 R176, R204.reuse, R178, R16 ;  /* 0x000000b2ccb0723c */ /* 0x040fee0000041810 */
[----:B------:R-:W-:Y:S01]  /*13a70*/  MOV R19, R189 ;  /* 0x000000bd00137202 */ /* 0x000fe20000000f00 */
[-C--:B-1----:R-:W-:Y:S04]  /*13a80*/  HMMA.16816.F32.BF16 R192, R204, R160.reuse, R20 ;  /* 0x000000a0ccc0723c */ /* 0x082fe80000041814 */
[----:B------:R-:W-:Y:S02]  /*13a90*/  MOV R18, R188 ;  /* 0x000000bc00127202 */ /* 0x000fe40000000f00 */
[----:B------:R-:W-:Y:S02]  /*13aa0*/  MOV R16, R190 ;  /* 0x000000be00107202 */ /* 0x000fe40000000f00 */
[C---:B------:R-:W-:Y:S04]  /*13ab0*/  HMMA.16816.F32.BF16 R168, R208.reuse, R160, R24 ;  /* 0x000000a0d0a8723c */ /* 0x040fe80000041818 */
[----:B------:R-:W-:Y:S01]  /*13ac0*/  FADD.FTZ R2, R16, R2 ;  /* 0x0000000210027221 */ /* 0x000fe20000010000 */
[----:B------:R-:W-:Y:S02]  /*13ad0*/  MOV R17, R175 ;  /* 0x000000af00117202 */ /* 0x000fe40000000f00 */
[----:B------:R-:W-:Y:S01]  /*13ae0*/  MOV R23, R174 ;  /* 0x000000ae00177202 */ /* 0x000fe20000000f00 */
[-C--:B------:R-:W-:Y:S04]  /*13af0*/  HMMA.16816.F32.BF16 R188, R208, R162.reuse, R28 ;  /* 0x000000a2d0bc723c */ /* 0x080fe8000004181c */
[----:B------:R-:W-:Y:S02]  /*13b00*/  FADD.FTZ R2, R19, R2 ;  /* 0x0000000213027221 */ /* 0x000fe40000010000 */
[----:B------:R-:W-:Y:S01]  /*13b10*/  FADD.FTZ R3, R23, R132 ;  /* 0x0000008417037221 */ /* 0x000fe20000010000 */
[----:B------:R-:W-:Y:S01]  /*13b20*/  MOV R132, R136 ;  /* 0x0000008800847202 */ /* 0x000fe20000000f00 */
        /* <DEDUP_REMOVED lines=11> */
[----:B------:R-:W-:Y:S01]  /*13be0*/  FADD.FTZ R3, R138, R3 ;  /* 0x000000038a037221 */ /* 0x000fe20000010000 */
[----:B------:R-:W-:Y:S01]  /*13bf0*/  MOV R138, R134 ;  /* 0x00000086008a7202 */ /* 0x000fe20000000f00 */
[C---:B------:R-:W-:Y:S04]  /*13c00*/  HMMA.16816.F32.BF16 R148, R204.reuse, R150, R48 ;  /* 0x00000096cc94723c */ /* 0x040fe80000041830 */
[----:B------:R-:W-:Y:S02]  /*13c10*/  FADD.FTZ R2, R218, R2 ;  /* 0x00000002da027221 */ /* 0x000fe40000010000 */
[----:B------:R-:W-:Y:S02]  /*13c20*/  FADD.FTZ R3, R230, R3 ;  /* 0x00000003e6037221 */ /* 0x000fe40000010000 */
[-C--:B--2---:R-:W-:Y:S04]  /*13c30*/  HMMA.16816.F32.BF16 R164, R204, R140.reuse, R52 ;  /* 0x0000008ccca4723c */ /* 0x084fe80000041834 */
[----:B------:R-:W-:Y:S02]  /*13c40*/  FADD.FTZ R3, R223, R3 ;  /* 0x00000003df037221 */ /* 0x000fe40000010000 */
[----:B------:R-:W-:Y:S02]  /*13c50*/  FADD.FTZ R0, R17, R0 ;  /* 0x0000000011007221 */ /* 0x000fe40000010000 */
[C---:B------:R-:W-:Y:S04]  /*13c60*/  HMMA.16816.F32.BF16 R144, R208.reuse, R140, R56 ;  /* 0x0000008cd090723c */ /* 0x040fe80000041838 */
[----:B------:R-:W-:Y:S04]  /*13c70*/  FADD.FTZ R0, R249, R0 ;  /* 0x00000000f9007221 */ /* 0x000fe80000010000 */
[-C--:B------:R-:W-:Y:S04]  /*13c80*/  HMMA.16816.F32.BF16 R156, R208, R142.reuse, R60 ;  /* 0x0000008ed09c723c */ /* 0x080fe8000004183c */
[----:B------:R-:W-:Y:S04]  /*13c90*/  FADD.FTZ R0, R248, R0 ;  /* 0x00000000f8007221 */ /* 0x000fe80000010000 */
[C---:B------:R-:W-:Y:S04]  /*13ca0*/  HMMA.16816.F32.BF16 R140, R204.reuse, R142, R64 ;  /* 0x0000008ecc8c723c */ /* 0x040fe80000041840 */
[----:B------:R-:W-:Y:S01]  /*13cb0*/  FADD.FTZ R0, R137, R0 ;  /* 0x0000000089007221 */ /* 0x000fe20000010000 */
[----:B------:R-:W-:Y:S03]  /*13cc0*/  MOV R137, R135 ;  /* 0x0000008700897202 */ /* 0x000fe60000000f00 */
[-C--:B------:R-:W-:Y:S04]  /*13cd0*/  HMMA.16816.F32.BF16 R68, R204, R212.reuse, R68 ;  /* 0x000000d4cc44723c */ /* 0x080fe80000041844 */
[----:B------:R-:W-:Y:S01]  /*13ce0*/  FADD.FTZ R0, R139, R0 ;  /* 0x000000008b007221 */ /* 0x000fe20000010000 */
[----:B------:R-:W-:Y:S03]  /*13cf0*/  MOV R139, R133 ;  /* 0x00000085008b7202 */ /* 0x000fe60000000f00 */
[C---:B------:R-:W-:Y:S04]  /*13d00*/  HMMA.16816.F32.BF16 R72, R208.reuse, R212, R72 ;  /* 0x000000d4d048723c */ /* 0x040fe80000041848 */
[----:B------:R-:W-:Y:S04]  /*13d10*/  FADD.FTZ R0, R227, R0 ;  /* 0x00000000e3007221 */ /* 0x000fe80000010000 */
[-C--:B------:R-:W-:Y:S08]  /*13d20*/  HMMA.16816.F32.BF16 R76, R208, R214.reuse, R76 ;  /* 0x000000d6d04c723c */ /* 0x080ff0000004184c */
[C---:B------:R-:W-:Y:S08]  /*13d30*/  HMMA.16816.F32.BF16 R80, R204.reuse, R214, R80 ;  /* 0x000000d6cc50723c */ /* 0x040ff00000041850 */
[-C--:B----4-:R-:W-:Y:S08]  /*13d40*/  HMMA.16816.F32.BF16 R84, R204, R4.reuse, R84 ;  /* 0x00000004cc54723c */ /* 0x090ff00000041854 */
[C---:B------:R-:W-:Y:S01]  /*13d50*/  HMMA.16816.F32.BF16 R88, R208.reuse, R4, R88 ;  /* 0x00000004d058723c */ /* 0x040fe20000041858 */
[----:B------:R-:W2:Y:S06]  /*13d60*/  LDL.LU R5, [R1+0x84] ;  /* 0x0000840001057983 */ /* 0x000eac0000300800 */
[----:B------:R-:W-:Y:S01]  /*13d70*/  FADD.FTZ R4, R225, R0 ;  /* 0x00000000e1047221 */ /* 0x000fe20000010000 */
[-C--:B------:R-:W-:Y:S04]  /*13d80*/  HMMA.16816.F32.BF16 R92, R208, R6.reuse, R92 ;  /* 0x00000006d05c723c */ /* 0x080fe8000004185c */
[----:B------:R-:W-:Y:S02]  /*13d90*/  FADD.FTZ R4, R226, R4 ;  /* 0x00000004e2047221 */ /* 0x000fe40000010000 */
[----:B------:R-:W-:Y:S02]  /*13da0*/  FADD.FTZ R0, R222, R3 ;  /* 0x00000003de007221 */ /* 0x000fe40000010000 */
[C---:B------:R-:W-:Y:S01]  /*13db0*/  HMMA.16816.F32.BF16 R96, R204.reuse, R6, R96 ;  /* 0x00000006cc60723c */ /* 0x040fe20000041860 */
[----:B------:R-:W3:Y:S03]  /*13dc0*/  LDL R6, [R1+0xc8] ;  /* 0x0000c80001067983 */ /* 0x000ee60000100800 */
[----:B------:R-:W-:Y:S02]  /*13dd0*/  FADD.FTZ R4, R224, R4 ;  /* 0x00000004e0047221 */ /* 0x000fe40000010000 */
[----:B------:R-:W-:Y:S02]  /*13de0*/  FADD.FTZ R3, R219, R2 ;  /* 0x00000002db037221 */ /* 0x000fe40000010000 */
[-C--:B-----5:R-:W-:Y:S01]  /*13df0*/  HMMA.16816.F32.BF16 R100, R204, R8.reuse, R100 ;  /* 0x00000008cc64723c */ /* 0x0a0fe20000041864 */
[----:B------:R-:W-:Y:S03]  /*13e00*/  STL [R1+0xb0], R4 ;  /* 0x0000b00401007387 */ /* 0x000fe60000100800 */
[----:B------:R-:W-:Y:S02]  /*13e10*/  FADD.FTZ R2, R221, R0 ;  /* 0x00000000dd027221 */ /* 0x000fe40000010000 */
[----:B------:R-:W-:Y:S02]  /*13e20*/  FADD.FTZ R0, R217, R3 ;  /* 0x00000003d9007221 */ /* 0x000fe40000010000 */
[C---:B------:R-:W-:Y:S04]  /*13e30*/  HMMA.16816.F32.BF16 R104, R208.reuse, R8, R104 ;  /* 0x00000008d068723c */ /* 0x040fe80000041868 */
[----:B------:R-:W-:Y:S02]  /*13e40*/  FADD.FTZ R0, R216, R0 ;  /* 0x00000000d8007221 */ /* 0x000fe40000010000 */
[----:B------:R-:W-:Y:S02]  /*13e50*/  FADD.FTZ R2, R220, R2 ;  /* 0x00000002dc027221 */ /* 0x000fe40000010000 */
[-C--:B------:R-:W-:Y:S01]  /*13e60*/  HMMA.16816.F32.BF16 R108, R208, R10.reuse, R108 ;  /* 0x0000000ad06c723c */ /* 0x080fe2000004186c */
[----:B------:R1:W-:Y:S04]  /*13e70*/  STL [R1+0xb8], R0 ;  /* 0x0000b80001007387 */ /* 0x0003e80000100800 */
[----:B------:R4:W-:Y:S03]  /*13e80*/  STL [R1+0xb4], R2 ;  /* 0x0000b40201007387 */ /* 0x0009e60000100800 */
[C---:B------:R-:W-:Y:S08]  /*13e90*/  HMMA.16816.F32.BF16 R112, R204.reuse, R10, R112 ;  /* 0x0000000acc70723c */ /* 0x040ff00000041870 */
[-C--:B------:R-:W-:Y:S08]  /*13ea0*/  HMMA.16816.F32.BF16 R116, R204, R12.reuse, R116 ;  /* 0x0000000ccc74723c */ /* 0x080ff00000041874 */
[C---:B------:R-:W-:Y:S08]  /*13eb0*/  HMMA.16816.F32.BF16 R120, R208.reuse, R12, R120 ;  /* 0x0000000cd078723c */ /* 0x040ff00000041878 */
[-C--:B------:R-:W-:Y:S08]  /*13ec0*/  HMMA.16816.F32.BF16 R124, R208, R14.reuse, R124 ;  /* 0x0000000ed07c723c */ /* 0x080ff0000004187c */
[----:B------:R-:W-:Y:S04]  /*13ed0*/  HMMA.16816.F32.BF16 R128, R204, R14, R128 ;  /* 0x0000000ecc80723c */ /* 0x000fe80000041880 */
[C---:B--2---:R-:W-:Y:S04]  /*13ee0*/  IADD3 R3, R5.reuse, -0x1, RZ ;  /* 0xffffffff05037810 */ /* 0x044fe80007ffe0ff */
[----:B-1----:R-:W-:Y:S01]  /*13ef0*/  MOV R0, R3 ;  /* 0x0000000300007202 */ /* 0x002fe20000000f00 */
[----:B------:R4:W-:Y:S04]  /*13f00*/  STL [R1+0xa0], R3 ;  /* 0x0000a00301007387 */ /* 0x0009e80000100800 */
[----:B------:R4:W-:Y:S01]  /*13f10*/  STL [R1+0x84], R0 ;  /* 0x0000840001007387 */ /* 0x0009e20000100800 */
[----:B---3--:R-:W-:Y:S11]  /*13f20*/  ISETP.GT.AND P0, PT, R5, R6, PT ;  /* 0x000000060500720c */ /* 0x008ff60003f04270 */
[----:B------:R-:W-:Y:S02]  /*13f30*/  @!UPT UIADD3 URZ, URZ, URZ, URZ ;  /* 0x0000003f3f3ff290 */ /* 0x000fe4000fffe03f */
[----:B----4-:R-:W-:-:S05]  /*13f40*/  @P0 BRA `(.L_x_1939) ;  /* 0xffffab9000000947 */ /* 0x010fca000383ffff */
.L_x_1928:
[----:B-1----:R-:W2:Y:S02]  /*13f50*/  LDL R0, [R1+0xa0] ;  /* 0x0000a00001007983 */ /* 0x002ea40000100800 */
[----:B--2---:R-:W-:-:S13]  /*13f60*/  ISETP.GE.AND P0, PT, R0, RZ, PT ;  /* 0x000000ff0000720c */ /* 0x004fda0003f06270 */
[----:B------:R-:W-:Y:S05]  /*13f70*/  @!P0 BRA `(.L_x_1940) ;  /* 0x00004a7000008947 */ /* 0x000fea0003800000 */
[----:B------:R-:W2:Y:S01]  /*13f80*/  LDL.LU R2, [R1+0xc0] ;  /* 0x0000c00001027983 */ /* 0x000ea20000300800 */
[----:B------:R-:W-:Y:S01]  /*13f90*/  IMAD.MOV.U32 R137, RZ, RZ, R135 ;  /* 0x000000ffff897224 */ /* 0x000fe200078e0087 */
[----:B------:R-:W-:Y:S01]  /*13fa0*/  MOV R139, R133 ;  /* 0x00000085008b7202 */ /* 0x000fe20000000f00 */
[----:B------:R-:W-:Y:S02]  /*13fb0*/  IMAD.MOV.U32 R132, RZ, RZ, R136 ;  /* 0x000000ffff847224 */ /* 0x000fe400078e0088 */
[----:B------:R-:W-:Y:S01]  /*13fc0*/  IMAD.MOV.U32 R138, RZ, RZ, R134 ;  /* 0x000000ffff8a7224 */ /* 0x000fe200078e0086 */
[----:B--2---:R-:W-:Y:S02]  /*13fd0*/  SHF.R.S32.HI R0, RZ, 0x1f, R2 ;  /* 0x0000001fff007819 */ /* 0x004fe40000011402 */
[C---:B------:R-:W-:Y:S02]  /*13fe0*/  ISETP.GE.AND P3, PT, R2.reuse, c[0x0][0x1d4], PT ;  /* 0x0000750002007a0c */ /* 0x040fe40003f66270 */
[----:B------:R-:W-:-:S02]  /*13ff0*/  SHF.L.U64.HI R3, R2, 0x1, R0 ;  /* 0x0000000102037819 */ /* 0x000fc40000010200 */
[----:B------:R-:W-:-:S03]  /*14000*/  SHF.L.U32 R0, R2, 0x1, RZ ;  /* 0x0000000102007819 */ /* 0x000fc600000006ff */
[----:B------:R1:W-:Y:S04]  /*14010*/  STL [R1+0x94], R3 ;  /* 0x0000940301007387 */ /* 0x0003e80000100800 */
[----:B------:R1:W-:Y:S02]  /*14020*/  STL [R1+0x90], R0 ;  /* 0x0000900001007387 */ /* 0x0003e40000100800 */
.L_x_1947:
        /* <DEDUP_REMOVED lines=18> */
[----:B------:R4:W1:Y:S03]  /*14150*/  LDSM.16.M88.4 R212, [R239] ;  /* 0x00000000efd4783b */ /* 0x0008660000000200 */
[----:B------:R-:W-:Y:S01]  /*14160*/  IMAD R5, R7, c[0x0][0x214], R5 ;  /* 0x0000850007057a24 */ /* 0x000fe200078e0205 */
[----:B------:R4:W1:Y:S04]  /*14170*/  LDSM.16.M88.4 R220, [R239+0x800] ;  /* 0x00080000efdc783b */ /* 0x0008680000000200 */
        /* <DEDUP_REMOVED lines=10> */
[C---:B------:R-:W-:Y:S04]  /*14220*/  IMAD.WIDE.U32 R2, R6.reuse, c[0x0][0x218], R2 ;  /* 0x0000860006027a25 */ /* 0x040fe800078e0002 */
[----:B------:R-:W-:Y:S01]  /*14230*/  IMAD R4, R6, c[0x0][0x21c], R4 ;  /* 0x0000870006047a24 */ /* 0x000fe200078e0204 */
[----:B------:R-:W-:Y:S04]  /*14240*/  IADD3 R0, P1, R8, R2, RZ ;  /* 0x0000000208007210 */ /* 0x000fe80007f3e0ff */
[C---:B------:R-:W-:Y:S02]  /*14250*/  LEA R36, P0, R0.reuse, c[0x0][0x1f8], 0x1 ;  /* 0x00007e0000247a11 */ /* 0x040fe400078008ff */
[----:B------:R-:W-:Y:S04]  /*14260*/  IADD3.X R2, R5, R3, R4, P1, !PT ;  /* 0x0000000305027210 */ /* 0x000fe80000ffe404 */
[----:B------:R-:W-:Y:S01]  /*14270*/  LEA.HI.X R0, R0, c[0x0][0x1fc], R2, 0x1, P0 ;  /* 0x00007f0000007a11 */ /* 0x000fe200000f0c02 */
[----:B------:R-:W-:-:S05]  /*14280*/  BRA.DIV ~URZ, `(.L_x_1941) ;  /* 0x0000b7027f007947 */ /* 0x000fca000b800000 */
[----:B----4-:R1:W2:Y:S02]  /*14290*/  SHFL.IDX PT, R37, R0, RZ, 0x181f ;  /* 0x00181fff00257589 */ /* 0x0102a400000e0000 */
.L_x_2018:
[-C--:B------:R-:W-:Y:S01]  /*142a0*/  HMMA.16816.F32.BF16 R4, R64, R16.reuse, RZ ;  /* 0x000000104004723c */ /* 0x080fe200000418ff */
[----:B------:R-:W3:Y:S01]  /*142b0*/  LDL R57, [R1+0x90] ;  /* 0x0000900001397983 */ /* 0x000ee20000100800 */
[----:B------:R-:W-:Y:S03]  /*142c0*/  BSSY B0, `(.L_x_1942) ;  /* 0x00001ad000007945 */ /* 0x000fe60003800000 */
[----:B------:R-:W4:Y:S03]  /*142d0*/  LDL R56, [R1+0x94] ;  /* 0x0000940001387983 */ /* 0x000f260000100800 */
[C---:B------:R-:W-:Y:S01]  /*142e0*/  HMMA.16816.F32.BF16 R8, R60.reuse, R16, RZ ;  /* 0x000000103c08723c */ /* 0x040fe200000418ff */
[----:B------:R-:W5:Y:S04]  /*142f0*/  LDL R55, [R1+0x9c] ;  /* 0x00009c0001377983 */ /* 0x000f680000100800 */
[----:B--2---:R-:W2:Y:S03]  /*14300*/  LDL R39, [R1+0xf0] ;  /* 0x0000f00001277983 */ /* 0x004ea60000100800 */
[-C--:B------:R-:W-:Y:S01]  /*14310*/  HMMA.16816.F32.BF16 R12, R60, R18.reuse, RZ ;  /* 0x000000123c0c723c */ /* 0x080fe200000418ff */
[----:B------:R-:W2:Y:S04]  /*14320*/  LDL R42, [R1+0x10c] ;  /* 0x00010c00012a7983 */ /* 0x000ea80000100800 */
[----:B------:R-:W3:Y:S03]  /*14330*/  SHFL.IDX PT, R38, R36, RZ, 0x181f ;  /* 0x00181fff24267589 */ /* 0x000ee600000e0000 */
[C---:B------:R-:W-:Y:S05]  /*14340*/  HMMA.16816.F32.BF16 R16, R64.reuse, R18, RZ ;  /* 0x000000124010723c */ /* 0x040fea00000418ff */
[----:B------:R-:W-:Y:S03]  /*14350*/  SHFL.IDX PT, R46, R36, 0x1, 0x181f ;  /* 0x00381f00242e7f89 */ /* 0x000fe600000e0000 */
[-C--:B------:R-:W-:Y:S05]  /*14360*/  HMMA.16816.F32.BF16 R20, R64, R32.reuse, RZ ;  /* 0x000000204014723c */ /* 0x080fea00000418ff */
[----:B------:R-:W-:Y:S03]  /*14370*/  SHFL.IDX PT, R41, R0, 0x1, 0x181f ;  /* 0x00381f0000297f89 */ /* 0x000fe600000e0000 */
[C---:B------:R-:W-:Y:S05]  /*14380*/  HMMA.16816.F32.BF16 R24, R60.reuse, R32, RZ ;  /* 0x000000203c18723c */ /* 0x040fea00000418ff */
[----:B------:R-:W1:Y:S03]  /*14390*/  SHFL.IDX PT, R52, R36, 0x2, 0x181f ;  /* 0x00581f0024347f89 */ /* 0x000e6600000e0000 */
[-C--:B------:R-:W-:Y:S05]  /*143a0*/  HMMA.16816.F32.BF16 R28, R60, R34.reuse, RZ ;  /* 0x000000223c1c723c */ /* 0x080fea00000418ff */
[----:B------:R-:W1:Y:S03]  /*143b0*/  SHFL.IDX PT, R40, R0, 0x2, 0x181f ;  /* 0x00581f0000287f89 */ /* 0x000e6600000e0000 */
[C---:B------:R-:W-:Y:S05]  /*143c0*/  HMMA.16816.F32.BF16 R32, R64.reuse, R34, RZ ;  /* 0x000000224020723c */ /* 0x040fea00000418ff */
[----:B------:R1:W1:Y:S08]  /*143d0*/  SHFL.IDX PT, R54, R36, 0x3, 0x181f ;  /* 0x00781f0024367f89 */ /* 0x00027000000e0000 */
[----:B-1----:R-:W1:Y:S01]  /*143e0*/  SHFL.IDX PT, R0, R0, 0x3, 0x181f ;  /* 0x00781f0000007f89 */ /* 0x002e6200000e0000 */
[C---:B--2---:R-:W-:Y:S02]  /*143f0*/  SHF.L.U64.HI R134, R39.reuse, 0x1, R42 ;  /* 0x0000000127867819 */ /* 0x044fe4000001022a */
[C---:B---3--:R-:W-:Y:S02]  /*14400*/  IADD3 R2, P1, R38.reuse, R57, RZ ;  /* 0x0000003926027210 */ /* 0x048fe40007f3e0ff */
[----:B------:R-:W-:Y:S02]  /*14410*/  SHF.L.U32 R133, R39, 0x1, RZ ;  /* 0x0000000127857819 */ /* 0x000fe400000006ff */
[C---:B----4-:R-:W-:Y:S02]  /*14420*/  IADD3.X R3, R37.reuse, R56, RZ, P1, !PT ;  /* 0x0000003825037210 */ /* 0x050fe40000ffe4ff */
[----:B------:R-:W-:Y:S02]  /*14430*/  IADD3 R38, P0, R38, R133, RZ ;  /* 0x0000008526267210 */ /* 0x000fe40007f1e0ff */
[-C--:B------:R-:W-:Y:S01]  /*14440*/  IADD3 R44, P1, R52, R57.reuse, RZ ;  /* 0x00000039342c7210 */ /* 0x080fe20007f3e0ff */
[----:B-----5:R2:W-:Y:S01]  /*14450*/  LDGSTS.E.BYPASS.LTC128B.128 [R55], [R2.64], !P3 ;  /* 0x0000000002377fae */ /* 0x0205e2000d901d46 */
[----:B------:R-:W-:Y:S02]  /*14460*/  IADD3.X R39, R37, R134, RZ, P0, !PT ;  /* 0x0000008625277210 */ /* 0x000fe400007fe4ff */
[-C--:B------:R-:W-:Y:S05]  /*14470*/  IADD3.X R45, R40, R56.reuse, RZ, P1, !PT ;  /* 0x00000038282d7210 */ /* 0x080fea0000ffe4ff */
[----:B------:R3:W-:Y:S01]  /*14480*/  LDGSTS.E.BYPASS.LTC128B.128 [R55+0x2000], [R38.64], !P5 ;  /* 0x0200000026377fae */ /* 0x0007e2000e901d46 */
[C---:B--2---:R-:W-:Y:S02]  /*14490*/  IADD3 R2, P0, R46.reuse, R57, RZ ;  /* 0x000000392e027210 */ /* 0x044fe40007f1e0ff */
[-C--:B------:R-:W-:Y:S02]  /*144a0*/  IADD3 R46, P2, R46, R133.reuse, RZ ;  /* 0x000000852e2e7210 */ /* 0x080fe40007f5e0ff */
[C---:B------:R-:W-:Y:S02]  /*144b0*/  IADD3.X R3, R41.reuse, R56, RZ, P0, !PT ;  /* 0x0000003829037210 */ /* 0x040fe400007fe4ff */
[-C--:B------:R-:W-:Y:S01]  /*144c0*/  IADD3.X R47, R41, R134.reuse, RZ, P2, !PT ;  /* 0x00000086292f7210 */ /* 0x080fe200017fe4ff */
[-C--:B---3--:R-:W-:Y:S02]  /*144d0*/  HMMA.16816.F32.BF16 R36, R64, R48.reuse, RZ ;  /* 0x000000304024723c */ /* 0x088fe400000418ff */
[----:B------:R2:W-:Y:S01]  /*144e0*/  LDGSTS.E.BYPASS.LTC128B.128 [R55+0x800], [R2.64], !P3 ;  /* 0x0080000002377fae */ /* 0x0005e2000d901d46 */
[----:B------:R-:W-:Y:S04]  /*144f0*/  IADD3 R52, P0, R52, R133, RZ ;  /* 0x0000008534347210 */ /* 0x000fe80007f1e0ff */
[----:B------:R-:W-:Y:S02]  /*14500*/  IADD3.X R53, R40, R134, RZ, P0, !PT ;  /* 0x0000008628357210 */ /* 0x000fe400007fe4ff */
[C---:B------:R-:W-:Y:S01]  /*14510*/  HMMA.16816.F32.BF16 R40, R60.reuse, R48, RZ ;  /* 0x000000303c28723c */ /* 0x040fe200000418ff */
[----:B------:R3:W-:Y:S08]  /*14520*/  LDGSTS.E.BYPASS.LTC128B.128 [R55+0x2800], [R46.64], !P5 ;  /* 0x028000002e377fae */ /* 0x0007f0000e901d46 */
        /* <DEDUP_REMOVED lines=8> */
[----:B------:R-:W-:Y:S05]  /*145b0*/  IADD3.X R53, R0, R134, RZ, P0, !PT ;  /* 0x0000008600357210 */ /* 0x000fea00007fe4ff */
        /* <DEDUP_REMOVED lines=155> */
[----:B------:R-:W-:Y:S02]  /*14f70*/  FMUL.FTZ R16, R16, c[0x0][0x320] ;  /* 0x0000c80010107a20 */ /* 0x000fe40000410000 */
[----:B------:R-:W-:Y:S02]  /*14f80*/  FMUL.FTZ R17, R17, c[0x0][0x320] ;  /* 0x0000c80011117a20 */ /* 0x000fe40000410000 */
[----:B------:R-:W-:Y:S01]  /*14f90*/  FMUL.FTZ R18, R18, c[0x0][0x320] ;  /* 0x0000c80012127a20 */ /* 0x000fe20000410000 */
[----:B------:R3:W-:Y:S01]  /*14fa0*/  MUFU.TANH R250, R6 ;  /* 0x0000000600fa7308 */ /* 0x0007e20000002400 */
[----:B------:R-:W-:Y:S01]  /*14fb0*/  FMUL.FTZ R19, R19, c[0x0][0x320] ;  /* 0x0000c80013137a20 */ /* 0x000fe20000410000 */
[----:B--2---:R2:W-:Y:S08]  /*14fc0*/  STL [R1+0x7c], R0 ;  /* 0x00007c0001007387 */ /* 0x0045f00000100800 */
[----:B------:R-:W-:Y:S10]  /*14fd0*/  MUFU.TANH R252, R12 ;  /* 0x0000000c00fc7308 */ /* 0x000ff40000002400 */
[----:B-1----:R-:W1:Y:S01]  /*14fe0*/  MUFU.TANH R2, R10 ;  /* 0x0000000a00027308 */ /* 0x002e620000002400 */
[----:B---3--:R-:W3:Y:S09]  /*14ff0*/  LDSM.16.M88.4 R4, [R237+0x2800] ;  /* 0x00280000ed04783b */ /* 0x008ef20000000200 */
[----:B--2---:R-:W2:Y:S10]  /*15000*/  MUFU.TANH R0, R8 ;  /* 0x0000000800007308 */ /* 0x004eb40000002400 */
[----:B------:R-:W-:Y:S01]  /*15010*/  MUFU.TANH R251, R13 ;  /* 0x0000000d00fb7308 */ /* 0x000fe20000002400 */
[----:B-1----:R1:W-:Y:S09]  /*15020*/  STL [R1+0x78], R2 ;  /* 0x0000780201007387 */ /* 0x0023f20000100800 */
[----:B------:R-:W-:Y:S01]  /*15030*/  MUFU.TANH R248, R16 ;  /* 0x0000001000f87308 */ /* 0x000fe20000002400 */
[----:B--2---:R2:W-:Y:S09]  /*15040*/  STL [R1+0x70], R0 ;  /* 0x0000700001007387 */ /* 0x0045f20000100800 */
[----:B------:R-:W-:Y:S01]  /*15050*/  MUFU.TANH R229, R17 ;  /* 0x0000001100e57308 */ /* 0x000fe20000002400 */
[-C--:B---3--:R-:W-:Y:S09]  /*15060*/  HMMA.16816.F32.BF16 R20, R212, R4.reuse, R20 ;  /* 0x00000004d414723c */ /* 0x088ff20000041814 */
[----:B-1----:R-:W1:Y:S01]  /*15070*/  MUFU.TANH R2, R14 ;  /* 0x0000000e00027308 */ /* 0x002e620000002400 */
[C---:B------:R-:W-:Y:S09]  /*15080*/  HMMA.16816.F32.BF16 R24, R208.reuse, R4, R24 ;  /* 0x00000004d018723c */ /* 0x040ff20000041818 */
[----:B--2---:R-:W2:Y:S01]  /*15090*/  MUFU.TANH R0, R9 ;  /* 0x0000000900007308 */ /* 0x004ea20000002400 */
[-C--:B------:R-:W-:Y:S04]  /*150a0*/  HMMA.16816.F32.BF16 R28, R208, R6.reuse, R28 ;  /* 0x00000006d01c723c */ /* 0x080fe8000004181c */
[----:B------:R-:W-:Y:S04]  /*150b0*/  FMUL.FTZ R20, R20, c[0x0][0x320] ;  /* 0x0000c80014147a20 */ /* 0x000fe80000410000 */
[C---:B------:R-:W-:Y:S01]  /*150c0*/  HMMA.16816.F32.BF16 R32, R212.reuse, R6, R32 ;  /* 0x00000006d420723c */ /* 0x040fe20000041820 */
[----:B------:R-:W-:Y:S01]  /*150d0*/  MUFU.TANH R228, R18 ;  /* 0x0000001200e47308 */ /* 0x000fe20000002400 */
[----:B------:R-:W-:Y:S02]  /*150e0*/  LDSM.16.M88.4 R4, [R237+0x3800] ;  /* 0x00380000ed04783b */ /* 0x000fe40000000200 */
[----:B------:R-:W-:Y:S02]  /*150f0*/  FMUL.FTZ R21, R21, c[0x0][0x320] ;  /* 0x0000c80015157a20 */ /* 0x000fe40000410000 */
[----:B------:R-:W-:Y:S02]  /*15100*/  FMUL.FTZ R22, R22, c[0x0][0x320] ;  /* 0x0000c80016167a20 */ /* 0x000fe40000410000 */
[----:B------:R-:W-:Y:S02]  /*15110*/  FMUL.FTZ R23, R23, c[0x0][0x320] ;  /* 0x0000c80017177a20 */ /* 0x000fe40000410000 */
[----:B-1----:R1:W-:Y:S01]  /*15120*/  STL [R1+0x84], R2 ;  /* 0x0000840201007387 */ /* 0x0023e20000100800 */
[----:B------:R-:W-:Y:S01]  /*15130*/  MUFU.TANH R227, R19 ;  /* 0x0000001300e37308 */ /* 0x000fe20000002400 */
[----:B------:R-:W-:Y:S02]  /*15140*/  FMUL.FTZ R24, R24, c[0x0][0x320] ;  /* 0x0000c80018187a20 */ /* 0x000fe40000410000 */
[----:B------:R-:W-:Y:S01]  /*15150*/  FMUL.FTZ R25, R25, c[0x0][0x320] ;  /* 0x0000c80019197a20 */ /* 0x000fe20000410000 */
[----:B--2---:R2:W-:Y:S01]  /*15160*/  STL [R1+0x88], R0 ;  /* 0x0000880001007387 */ /* 0x0045e20000100800 */
        /* <DEDUP_REMOVED lines=12> */
[----:B-1----:R-:W3:Y:S06]  /*15230*/  LDL R2, [R1+0xa0] ;  /* 0x0000a00001027983 */ /* 0x002eec0000100800 */
[----:B--2---:R1:W2:Y:S10]  /*15240*/  MUFU.TANH R0, R11 ;  /* 0x0000000b00007308 */ /* 0x0042b40000002400 */
[----:B------:R-:W-:Y:S10]  /*15250*/  MUFU.TANH R246, R22 ;  /* 0x0000001600f67308 */ /* 0x000ff40000002400 */
[----:B------:R-:W-:Y:S01]  /*15260*/  MUFU.TANH R231, R23 ;  /* 0x0000001700e77308 */ /* 0x000fe20000002400 */
[----:B-1----:R-:W1:Y:S01]  /*15270*/  LDSM.16.M88.4 R8, [R237+0x3000] ;  /* 0x00300000ed08783b */ /* 0x002e620000000200 */
[----:B------:R-:W-:Y:S08]  /*15280*/  DEPBAR.LE SB0, 0x0 ;  /* 0x000080000000791a */ /* 0x000ff00000000000 */
[----:B------:R-:W-:Y:S01]  /*15290*/  MUFU.TANH R226, R24 ;  /* 0x0000001800e27308 */ /* 0x000fe20000002400 */
[----:B--2---:R2:W-:Y:S09]  /*152a0*/  STL [R1+0x8c], R0 ;  /* 0x00008c0001007387 */ /* 0x0045f20000100800 */
[----:B------:R-:W-:Y:S01]  /*152b0*/  MUFU.TANH R224, R25 ;  /* 0x0000001900e07308 */ /* 0x000fe20000002400 */
[----:B------:R-:W-:Y:S09]  /*152c0*/  BAR.SYNC.DEFER_BLOCKING 0x0 ;  /* 0x0000000000007b1d */ /* 0x000ff20000010000 */
[----:B------:R-:W-:Y:S10]  /*152d0*/  MUFU.TANH R230, R26 ;  /* 0x0000001a00e67308 */ /* 0x000ff40000002400 */
[----:B--2---:R-:W2:Y:S01]  /*152e0*/  MUFU.TANH R0, R15 ;  /* 0x0000000f00007308 */ /* 0x004ea20000002400 */
[-C--:B-1----:R-:W-:Y:S09]  /*152f0*/  HMMA.16816.F32.BF16 R36, R212, R8.reuse, R36 ;  /* 0x00000008d424723c */ /* 0x082ff20000041824 */
[----:B------:R-:W1:Y:S01]  /*15300*/  MUFU.TANH R225, R27 ;  /* 0x0000001b00e17308 */ /* 0x000e620000002400 */
[C---:B------:R-:W-:Y:S09]  /*15310*/  HMMA.16816.F32.BF16 R40, R208.reuse, R8, R40 ;  /* 0x00000008d028723c */ /* 0x040ff20000041828 */
[----:B------:R-:W4:Y:S01]  /*15320*/  MUFU.TANH R221, R28 ;  /* 0x0000001c00dd7308 */ /* 0x000f220000002400 */
[-C--:B------:R-:W-:Y:S01]  /*15330*/  HMMA.16816.F32.BF16 R44, R208, R10.reuse, R44 ;  /* 0x0000000ad02c723c */ /* 0x080fe2000004182c */
[----:B--2---:R2:W-:Y:S03]  /*15340*/  STL [R1+0x80], R0 ;  /* 0x0000800001007387 */ /* 0x0045e60000100800 */
[----:B------:R-:W-:Y:S04]  /*15350*/  FMUL.FTZ R36, R36, c[0x0][0x320] ;  /* 0x0000c80024247a20 */ /* 0x000fe80000410000 */
        /* <DEDUP_REMOVED lines=8> */
[C---:B------:R-:W-:Y:S05]  /*153e0*/  HMMA.16816.F32.BF16 R56, R208.reuse, R4, R56 ;  /* 0x00000004d038723c */ /* 0x040fea0000041838 */
[----:B------:R2:W2:Y:S03]  /*153f0*/  MUFU.TANH R222, R31 ;  /* 0x0000001f00de7308 */ /* 0x0004a60000002400 */
[-C--:B------:R-:W-:Y:S04]  /*15400*/  HMMA.16816.F32.BF16 R60, R208, R6.reuse, R60 ;  /* 0x00000006d03c723c */ /* 0x080fe8000004183c */
[----:B-----5:R-:W-:Y:S02]  /*15410*/  FMUL.FTZ R29, R49, c[0x0][0x320] ;  /* 0x0000c800311d7a20 */ /* 0x020fe40000410000 */
[----:B------:R-:W-:Y:S01]  /*15420*/  FMUL.FTZ R28, R51, c[0x0][0x320] ;  /* 0x0000c800331c7a20 */ /* 0x000fe20000410000 */
[----:B------:R5:W3:Y:S01]  /*15430*/  MUFU.TANH R219, R32 ;  /* 0x0000002000db7308 */ /* 0x000ae20000002400 */
[----:B------:R-:W-:Y:S04]  /*15440*/  HMMA.16816.F32.BF16 R64, R212, R6, R64 ;  /* 0x00000006d440723c */ /* 0x000fe80000041840 */
        /* <DEDUP_REMOVED lines=24> */
[----:B------:R-:W-:Y:S03]  /*155d0*/  FMUL.FTZ R12, R67, c[0x0][0x320] ;  /* 0x0000c800430c7a20 */ /* 0x000fe60000410000 */
        /* <DEDUP_REMOVED lines=17> */
[----:B---3--:R-:W-:Y:S09]  /*156f0*/  ISETP.GE.AND P0, PT, R2, 0x1, PT ;  /* 0x000000010200780c */ /* 0x008ff20003f06270 */
[----:B------:R-:W3:Y:S10]  /*15700*/  MUFU.TANH R30, R30 ;  /* 0x0000001e001e7308 */ /* 0x000ef40000002400 */
        /* <DEDUP_REMOVED lines=20> */
[----:B------:R-:W-:Y:S03]  /*15850*/  IMAD.MOV.U32 R6, RZ, RZ, RZ ;  /* 0x000000ffff067224 */ /* 0x000fe600078e00ff */
[----:B------:R-:W-:Y:S01]  /*15860*/  ISETP.NE.AND P0, PT, R0, c[0x0][0x2b8], PT ;  /* 0x0000ae0000007a0c */ /* 0x000fe20003f05270 */
[----:B------:R-:W3:Y:S04]  /*15870*/  LDL R3, [R1+0xec] ;  /* 0x0000ec0001037983 */ /* 0x000ee80000100800 */
[----:B------:R-:W4:Y:S04]  /*15880*/  LDL.64 R8, [R1+0xf8] ;  /* 0x0000f80001087983 */ /* 0x000f280000100a00 */
[----:B------:R-:W5:Y:S01]  /*15890*/  LDL R135, [R1+0x104] ;  /* 0x0001040001877983 */ /* 0x000f620000100800 */
[----:B--2---:R-:W-:Y:S03]  /*158a0*/  IMAD R2, R2, 0x40, R136 ;  /* 0x0000004002027824 */ /* 0x004fe600078e0288 */
[----:B------:R-:W2:Y:S02]  /*158b0*/  S2R R136, SR_CTAID.Y ;  /* 0x0000000000887919 */ /* 0x000ea40000002600 */
[----:B---3--:R-:W-:Y:S04]  /*158c0*/  IADD3 R2, R2, -0x40, R3 ;  /* 0xffffffc002027810 */ /* 0x008fe80007ffe003 */
[----:B------:R-:W-:Y:S01]  /*158d0*/  MOV R0, R2 ;  /* 0x0000000200007202 */ /* 0x000fe20000000f00 */
[----:B------:R-:W-:Y:S05]  /*158e0*/  @P0 IMAD.HI.U32 R3, R2, c[0x0][0x2bc], RZ ;  /* 0x0000af0002030a27 */ /* 0x000fea00078e00ff */
[----:B------:R-:W-:Y:S04]  /*158f0*/  @P0 SHF.R.U32.HI R0, RZ, c[0x0][0x2c0], R3 ;  /* 0x0000b000ff000a19 */ /* 0x000fe80000011603 */
[C---:B----4-:R-:W-:Y:S04]  /*15900*/  @!P6 IADD3 R3, P0, R0.reuse, R8, RZ ;  /* 0x000000080003e210 */ /* 0x050fe80007f1e0ff */
[----:B-----5:R-:W-:Y:S02]  /*15910*/  @!P6 LEA.HI.X.SX32 R5, R0, R135, 0x1, P0 ;  /* 0x000000870005e211 */ /* 0x020fe400000f0eff */
[C---:B------:R-:W-:Y:S01]  /*15920*/  @!P6 LEA R4, P0, R3.reuse, c[0x0][0x2a0], 0x2 ;  /* 0x0000a8000304ea11 */ /* 0x040fe200078010ff */
[----:B--2---:R-:W-:Y:S01]  /*15930*/  IMAD.WIDE.U32 R8, R136, c[0x0][0x1e8], RZ ;  /* 0x00007a0088087a25 */ /* 0x004fe200078e00ff */
[----:B------:R-:W2:Y:S01]  /*15940*/  S2R R135, SR_CTAID.Y ;  /* 0x0000000000877919 */ /* 0x000ea20000002600 */
[----:B------:R-:W-:Y:S02]  /*15950*/  IADD3 R0, -R0, RZ, RZ ;  /* 0x000000ff00007210 */ /* 0x000fe40007ffe1ff */
[----:B------:R-:W-:Y:S03]  /*15960*/  @!P6 LEA.HI.X R5, R3, c[0x0][0x2a4], R5, 0x2, P0 ;  /* 0x0000a9000305ea11 */ /* 0x000fe600000f1405 */
[----:B------:R-:W-:Y:S02]  /*15970*/  IMAD R7, R0, c[0x0][0x2b8], R2 ;  /* 0x0000ae0000077a24 */ /* 0x000fe400078e0202 */
[----:B------:R-:W3:Y:S02]  /*15980*/  @!P6 LDG.E R6, [R4.64] ;  /* 0x000000060406e981 */ /* 0x000ee4000c1e1900 */
[C---:B------:R-:W-:Y:S01]  /*15990*/  IMAD.WIDE.U32 R2, R7.reuse, c[0x0][0x1e0], RZ ;  /* 0x0000780007027a25 */ /* 0x040fe200078e00ff */
[----:B------:R-:W-:Y:S01]  /*159a0*/  SHF.R.S32.HI R0, RZ, 0x1f, R7 ;  /* 0x0000001fff007819 */ /* 0x000fe20000011407 */
[----:B------:R4:W-:Y:S04]  /*159b0*/  STL [R1+0xac], R7 ;  /* 0x0000ac0701007387 */ /* 0x0009e80000100800 */
[----:B------:R-:W-:Y:S04]  /*159c0*/  IMAD R0, R0, c[0x0][0x1e0], RZ ;  /* 0x0000780000007a24 */ /* 0x000fe800078e02ff */
[----:B------:R-:W-:Y:S01]  /*159d0*/  IMAD R0, R7, c[0x0][0x1e4], R0 ;  /* 0x0000790007007a24 */ /* 0x000fe200078e0200 */
[----:B--2---:R-:W-:Y:S03]  /*159e0*/  SHF.R.S32.HI R135, RZ, 0x1f, R135 ;  /* 0x0000001fff877819 */ /* 0x004fe60000011487 */
[----:B------:R-:W-:Y:S02]  /*159f0*/  IMAD.IADD R3, R3, 0x1, R0 ;  /* 0x0000000103037824 */ /* 0x000fe400078e0200 */
[----:B------:R-:W-:Y:S04]  /*15a00*/  IMAD R135, R135, c[0x0][0x1e8], RZ ;  /* 0x00007a0087877a24 */ /* 0x000fe800078e02ff */
[----:B------:R-:W-:Y:S05]  /*15a10*/  IMAD R135, R136, c[0x0][0x1ec], R135 ;  /* 0x00007b0088877a24 */ /* 0x000fea00078e0287 */
[----:B------:R-:W-:Y:S02]  /*15a20*/  IADD3 R135, R9, R135, RZ ;  /* 0x0000008709877210 */ /* 0x000fe40007ffe0ff */
        /* <DEDUP_REMOVED lines=10> */
[----:B----4-:R2:W3:Y:S02]  /*15ad0*/  SHFL.IDX PT, R6, R0, RZ, 0x181f ;  /* 0x00181fff00067589 */ /* 0x0104e400000e0000 */
.L_x_2019:
[----:B------:R-:W-:-:S05]  /*15ae0*/  BRA.DIV ~URZ, `(.L_x_1945) ;  /* 0x00009f727f007947 */ /* 0x000fca000b800000 */
[----:B-1----:R-:W4:Y:S04]  /*15af0*/  LDL R37, [R1+0x90] ;  /* 0x0000900001257983 */ /* 0x002f280000100800 */
[----:B------:R-:W5:Y:S04]  /*15b00*/  LDL R11, [R1+0x94] ;  /* 0x00009400010b7983 */ /* 0x000f680000100800 */
[----:B--2---:R-:W2:Y:S04]  /*15b10*/  LDL R10, [R1+0x98] ;  /* 0x00009800010a7983 */ /* 0x004ea80000100800 */
[----:B------:R-:W4:Y:S04]  /*15b20*/  SHFL.IDX PT, R5, R4, RZ, 0x181f ;  /* 0x00181fff04057589 */ /* 0x000f2800000e0000 */
[----:B------:R-:W1:Y:S04]  /*15b30*/  SHFL.IDX PT, R8, R4, 0x1, 0x181f ;  /* 0x00381f0004087f89 */ /* 0x000e6800000e0000 */
[----:B------:R-:W3:Y:S04]  /*15b40*/  SHFL.IDX PT, R9, R0, 0x1, 0x181f ;  /* 0x00381f0000097f89 */ /* 0x000ee800000e0000 */
[----:B------:R-:W1:Y:S04]  /*15b50*/  SHFL.IDX PT, R7, R4, 0x2, 0x181f ;  /* 0x00581f0004077f89 */ /* 0x000e6800000e0000 */
[----:B------:R-:W-:Y:S01]  /*15b60*/  SHFL.IDX PT, R4, R4, 0x3, 0x181f ;  /* 0x00781f0004047f89 */ /* 0x000fe200000e0000 */
[C---:B----4-:R-:W-:Y:S05]  /*15b70*/  IADD3 R2, P0, R5.reuse, R37, RZ ;  /* 0x0000002505027210 */ /* 0x050fea0007f1e0ff */
[C-C-:B---3-5:R-:W-:Y:S05]  /*15b80*/  IMAD.X R3, R6.reuse, 0x1, R11.reuse, P0 ;  /* 0x0000000106037824 */ /* 0x168fea00000e060b */
[----:B--2---:R2:W-:Y:S02]  /*15b90*/  LDGSTS.E.BYPASS.LTC128B.128 [R10+0x4100], [R2.64], !P3 ;  /* 0x04100000020a7fae */ /* 0x0045e4000d901d46 */
[----:B--2---:R-:W-:Y:S02]  /*15ba0*/  IADD3 R2, P0, R5, R133, RZ ;  /* 0x0000008505027210 */ /* 0x004fe40007f1e0ff */
[----:B------:R-:W2:Y:S03]  /*15bb0*/  SHFL.IDX PT, R5, R0, 0x2, 0x181f ;  /* 0x00581f0000057f89 */ /* 0x000ea600000e0000 */
[--C-:B------:R-:W-:Y:S01]  /*15bc0*/  IMAD.X R3, R6, 0x1, R134.reuse, P0 ;  /* 0x0000000106037824 */ /* 0x100fe200000e0686 */
[----:B------:R-:W3:Y:S04]  /*15bd0*/  SHFL.IDX PT, R0, R0, 0x3, 0x181f ;  /* 0x00781f0000007f89 */ /* 0x000ee800000e0000 */
[----:B------:R1:W-:Y:S02]  /*15be0*/  LDGSTS.E.BYPASS.LTC128B.128 [R10+0x6100], [R2.64], !P5 ;  /* 0x06100000020a7fae */ /* 0x0003e4000e901d46 */
[C---:B-1----:R-:W-:Y:S02]  /*15bf0*/  IADD3 R2, P0, R8.reuse, R37, RZ ;  /* 0x0000002508027210 */ /* 0x042fe40007f1e0ff */
[-C--:B------:R-:W-:Y:S03]  /*15c00*/  IADD3 R8, P2, R8, R133.reuse, RZ ;  /* 0x0000008508087210 */ /* 0x080fe60007f5e0ff */
[--C-:B------:R-:W-:Y:S01]  /*15c10*/  IMAD.X R3, R9, 0x1, R11.reuse, P0 ;  /* 0x0000000109037824 */ /* 0x100fe200000e060b */
[----:B------:R-:W-:Y:S01]  /*15c20*/  IADD3 R6, P0, R7, R133, RZ ;  /* 0x0000008507067210 */ /* 0x000fe20007f1e0ff */
[--C-:B------:R-:W-:Y:S03]  /*15c30*/  IMAD.X R9, R9, 0x1, R134.reuse, P2 ;  /* 0x0000000109097824 */ /* 0x100fe600010e0686 */
[----:B------:R1:W-:Y:S04]  /*15c40*/  LDGSTS.E.BYPASS.LTC128B.128 [R10+0x4900], [R2.64], !P3 ;  /* 0x04900000020a7fae */ /* 0x0003e8000d901d46 */
[----:B------:R4:W-:Y:S01]  /*15c50*/  LDGSTS.E.BYPASS.LTC128B.128 [R10+0x6900], [R8.64], !P5 ;  /* 0x06900000080a7fae */ /* 0x0009e2000e901d46 */
[----:B-1----:R-:W-:Y:S01]  /*15c60*/  IADD3 R2, P1, R7, R37, RZ ;  /* 0x0000002507027210 */ /* 0x002fe20007f3e0ff */
[C---:B--2---:R-:W-:Y:S04]  /*15c70*/  IMAD.X R7, R5.reuse, 0x1, R134, P0 ;  /* 0x0000000105077824 */ /* 0x044fe800000e0686 */
[----:B------:R-:W-:Y:S05]  /*15c80*/  IMAD.X R3, R5, 0x1, R11, P1 ;  /* 0x0000000105037824 */ /* 0x000fea00008e060b */
[----:B------:R4:W-:Y:S04]  /*15c90*/  LDGSTS.E.BYPASS.LTC128B.128 [R10+0x5100], [R2.64], !P3 ;  /* 0x05100000020a7fae */ /* 0x0009e8000d901d46 */
[----:B------:R4:W-:Y:S02]  /*15ca0*/  LDGSTS.E.BYPASS.LTC128B.128 [R10+0x7100], [R6.64], !P5 ;  /* 0x07100000060a7fae */ /* 0x0009e4000e901d46 */
.L_x_2020:
[----:B---3--:R-:W2:Y:S04]  /*15cb0*/  LDL R5, [R1+0x94] ;  /* 0x0000940001057983 */ /* 0x008ea80000100800 */
[----:B----4-:R-:W3:Y:S04]  /*15cc0*/  LDL R2, [R1+0x90] ;  /* 0x0000900001027983 */ /* 0x010ee80000100800 */
[----:B------:R-:W4:Y:S02]  /*15cd0*/  LDL R3, [R1+0x98] ;  /* 0x0000980001037983 */ /* 0x000f240000100800 */
[----:B----4-:R-:W-:Y:S01]  /*15ce0*/  IMAD.MOV.U32 R6, RZ, RZ, R3 ;  /* 0x000000ffff067224 */ /* 0x010fe200078e0003 */
[C---:B---3--:R-:W-:Y:S01]  /*15cf0*/  IADD3 R2, P1, R4.reuse, R2, RZ ;  /* 0x0000000204027210 */ /* 0x048fe20007f3e0ff */
[----:B--2---:R-:W-:Y:S01]  /*15d00*/  IMAD.MOV.U32 R7, RZ, RZ, R5 ;  /* 0x000000ffff077224 */ /* 0x004fe200078e0005 */
[----:B------:R-:W-:Y:S04]  /*15d10*/  IADD3 R4, P0, R4, R133, RZ ;  /* 0x0000008504047210 */ /* 0x000fe80007f1e0ff */
[C---:B------:R-:W-:Y:S01]  /*15d20*/  IADD3.X R3, R0.reuse, R7, RZ, P1, !PT ;  /* 0x0000000700037210 */ /* 0x040fe20000ffe4ff */
[----:B------:R-:W-:Y:S04]  /*15d30*/  IMAD.X R5, R0, 0x1, R134, P0 ;  /* 0x0000000100057824 */ /* 0x000fe800000e0686 */
[----:B------:R-:W-:Y:S01]  /*15d40*/  @!PT LDS RZ, [RZ] ;  /* 0x00000000fffff984 */ /* 0x000fe20000000800 */
[----:B------:R-:W-:Y:S01]  /*15d50*/  @!PT LDS RZ, [RZ] ;  /* 0x00000000fffff984 */ /* 0x000fe20000000800 */
[----:B------:R-:W-:Y:S01]  /*15d60*/  @!PT LDS RZ, [RZ] ;  /* 0x00000000fffff984 */ /* 0x000fe20000000800 */
[----:B------:R1:W-:Y:S04]  /*15d70*/  LDGSTS.E.BYPASS.LTC128B.128 [R6+0x5900], [R2.64], !P3 ;  /* 0x0590000002067fae */ /* 0x0003e8000d901d46 */
[----:B------:R1:W-:Y:S02]  /*15d80*/  LDGSTS.E.BYPASS.LTC128B.128 [R6+0x7900], [R4.64], !P5 ;  /* 0x0790000004067fae */ /* 0x0003e4000e901d46 */
.L_x_1943:
[----:B--234-:R-:W-:Y:S05]  /*15d90*/  BSYNC B0 ;  /* 0x0000000000007941 */ /* 0x01cfea0003800000 */
.L_x_1942:
[----:B-1----:R-:W-:Y:S01]  /*15da0*/  FMNMX.FTZ R2, R249, R132, !PT ;  /* 0x00000084f9027209 */ /* 0x002fe20007810000 */
[----:B------:R-:W2:Y:S01]  /*15db0*/  LDL R3, [R1+0x70] ;  /* 0x0000700001037983 */ /* 0x000ea20000100800 */
[----:B------:R-:W-:Y:S03]  /*15dc0*/  FMNMX.FTZ R0, R250, R137, !PT ;  /* 0x00000089fa007209 */ /* 0x000fe60007810000 */
[----:B------:R-:W3:Y:S04]  /*15dd0*/  LDL R4, [R1+0x78] ;  /* 0x0000780001047983 */ /* 0x000ee80000100800 */
[----:B------:R-:W4:Y:S04]  /*15de0*/  LDL R10, [R1+0x7c] ;  /* 0x00007c00010a7983 */ /* 0x000f280000100800 */
[----:B------:R-:W5:Y:S04]  /*15df0*/  LDL R9, [R1+0x74] ;  /* 0x0000740001097983 */ /* 0x000f680000100800 */
[----:B------:R-:W5:Y:S04]  /*15e00*/  LDL R8, [R1+0x88] ;  /* 0x0000880001087983 */ /* 0x000f680000100800 */
[----:B------:R-:W5:Y:S04]  /*15e10*/  LDL R5, [R1+0x8c] ;  /* 0x00008c0001057983 */ /* 0x000f680000100800 */
[----:B------:R-:W5:Y:S04]  /*15e20*/  LDL R7, [R1+0x84] ;  /* 0x0000840001077983 */ /* 0x000f680000100800 */
[----:B------:R-:W5:Y:S04]  /*15e30*/  LDL R6, [R1+0x80] ;  /* 0x0000800001067983 */ /* 0x000f680000100800 */
[----:B------:R-:W0:Y:S01]  /*15e40*/  LDGDEPBAR ;  /* 0x00000000000079af */ /* 0x000e220000000000 */
[----:B--2---:R-:W-:Y:S02]  /*15e50*/  FMNMX.FTZ R3, R3, R138, !PT ;  /* 0x0000008a03037209 */ /* 0x004fe40007810000 */
[----:B---3--:R-:W-:Y:S02]  /*15e60*/  FMNMX.FTZ R4, R4, R139, !PT ;  /* 0x0000008b04047209 */ /* 0x008fe40007810000 */
[----:B----4-:R-:W-:Y:S02]  /*15e70*/  FMNMX.FTZ R2, R10, R2, !PT ;  /* 0x000000020a027209 */ /* 0x010fe40007810000 */
        /* <DEDUP_REMOVED lines=60> */
[----:B------:R-:W1:Y:S04]  /*16240*/  SHFL.BFLY PT, R136, R4, 0x2, 0x1f ;  /* 0x0c401f0004887f89 */ /* 0x000e6800000e0000 */
[----:B------:R-:W2:Y:S04]  /*16250*/  SHFL.BFLY PT, R0, R135, 0x2, 0x1f ;  /* 0x0c401f0087007f89 */ /* 0x000ea800000e0000 */
[----:B------:R-:W3:Y:S04]  /*16260*/  SHFL.BFLY PT, R2, R134, 0x2, 0x1f ;  /* 0x0c401f0086027f89 */ /* 0x000ee800000e0000 */
[----:B------:R-:W4:Y:S01]  /*16270*/  SHFL.BFLY PT, R7, R5, 0x2, 0x1f ;  /* 0x0c401f0005077f89 */ /* 0x000f2200000e0000 */
[----:B-1----:R-:W-:Y:S02]  /*16280*/  FMNMX.FTZ R136, R4, R136, !PT ;  /* 0x0000008804887209 */ /* 0x002fe40007810000 */
[----:B--2---:R-:W-:Y:S02]  /*16290*/  FMNMX.FTZ R135, R135, R0, !PT ;  /* 0x0000000087877209 */ /* 0x004fe40007810000 */
[----:B---3--:R-:W-:Y:S03]  /*162a0*/  FMNMX.FTZ R134, R134, R2, !PT ;  /* 0x0000000286867209 */ /* 0x008fe60007810000 */
[----:B------:R-:W1:Y:S01]  /*162b0*/  SHFL.BFLY PT, R3, R135, 0x1, 0x1f ;  /* 0x0c201f0087037f89 */ /* 0x000e6200000e0000 */
[----:B----4-:R-:W-:Y:S03]  /*162c0*/  FMNMX.FTZ R4, R5, R7, !PT ;  /* 0x0000000705047209 */ /* 0x010fe60007810000 */
[----:B------:R-:W2:Y:S04]  /*162d0*/  SHFL.BFLY PT, R2, R136, 0x1, 0x1f ;  /* 0x0c201f0088027f89 */ /* 0x000ea800000e0000 */
[----:B------:R-:W3:Y:S04]  /*162e0*/  SHFL.BFLY PT, R6, R134, 0x1, 0x1f ;  /* 0x0c201f0086067f89 */ /* 0x000ee800000e0000 */
[----:B------:R4:W4:Y:S01]  /*162f0*/  SHFL.BFLY PT, R0, R4, 0x1, 0x1f ;  /* 0x0c201f0004007f89 */ /* 0x00092200000e0000 */
[----:B-1----:R-:W-:Y:S02]  /*16300*/  FMNMX.FTZ R135, R135, R3, !PT ;  /* 0x0000000387877209 */ /* 0x002fe40007810000 */
[----:B--2---:R-:W-:Y:S02]  /*16310*/  FMNMX.FTZ R136, R136, R2, !PT ;  /* 0x0000000288887209 */ /* 0x004fe40007810000 */
[----:B---3--:R-:W-:Y:S02]  /*16320*/  FMNMX.FTZ R134, R134, R6, !PT ;  /* 0x0000000686867209 */ /* 0x008fe40007810000 */
.L_x_2021:
[----:B------:R-:W2:Y:S01]  /*16330*/  LDL.LU R9, [R1+0x7c] ;  /* 0x00007c0001097983 */ /* 0x000ea20000300800 */
[----:B------:R-:W-:Y:S01]  /*16340*/  FADD.FTZ R2, -R136, R132 ;  /* 0x0000008488027221 */ /* 0x000fe20000010100 */
[----:B----4-:R-:W-:Y:S01]  /*16350*/  FMNMX.FTZ R133, R0, R4, !PT ;  /* 0x0000000400857209 */ /* 0x010fe20007810000 */
[----:B------:R-:W-:Y:S01]  /*16360*/  FMUL.FTZ R7, R136, c[0x0][0x2d0] ;  /* 0x0000b40088077a20 */ /* 0x000fe20000410000 */
[----:B------:R-:W3:Y:S01]  /*16370*/  LDL.LU R5, [R1+0x74] ;  /* 0x0000740001057983 */ /* 0x000ee20000300800 */
[----:B------:R-:W-:Y:S01]  /*16380*/  FMUL.FTZ R2, R2, c[0x0][0x2d0] ;  /* 0x0000b40002027a20 */ /* 0x000fe20000410000 */
[----:B------:R-:W-:Y:S01]  /*16390*/  WARPSYNC 0xffffffff ;  /* 0xffffffff00007948 */ /* 0x000fe20003800000 */
[----:B------:R-:W-:Y:S01]  /*163a0*/  FMUL.FTZ R6, R135, c[0x0][0x2d0] ;  /* 0x0000b40087067a20 */ /* 0x000fe20000410000 */
[----:B------:R-:W4:Y:S01]  /*163b0*/  LDL.LU R37, [R1+0x88] ;  /* 0x0000880001257983 */ /* 0x000f220000300800 */
[----:B------:R1:W-:Y:S01]  /*163c0*/  MUFU.EX2 R3, R2 ;  /* 0x0000000200037308 */ /* 0x0003e20000000800 */
[--C-:B------:R-:W-:Y:S02]  /*163d0*/  FFMA.FTZ R10, R248, c[0x0][0x2d0], -R7.reuse ;  /* 0x0000b400f80a7a23 */ /* 0x100fe40000010807 */
[----:B------:R-:W5:Y:S01]  /*163e0*/  LDL.LU R43, [R1+0x70] ;  /* 0x00007000012b7983 */ /* 0x000f620000300800 */
[--C-:B------:R-:W-:Y:S02]  /*163f0*/  FFMA.FTZ R247, R247, c[0x0][0x2d0], -R7.reuse ;  /* 0x0000b400f7f77a23 */ /* 0x100fe40000010807 */
[--C-:B------:R-:W-:Y:S01]  /*16400*/  FFMA.FTZ R245, R245, c[0x0][0x2d0], -R7.reuse ;  /* 0x0000b400f5f57a23 */ /* 0x100fe20000010807 */
[----:B------:R-:W4:Y:S01]  /*16410*/  LDL.LU R52, [R1+0x78] ;  /* 0x0000780001347983 */ /* 0x000f220000300800 */
[--C-:B------:R-:W-:Y:S02]  /*16420*/  FFMA.FTZ R219, R219, c[0x0][0x2d0], -R7.reuse ;  /* 0x0000b400dbdb7a23 */ /* 0x100fe40000010807 */
[----:B------:R1:W-:Y:S01]  /*16430*/  MUFU.EX2 R56, R10 ;  /* 0x0000000a00387308 */ /* 0x0003e20000000800 */
[----:B------:R-:W4:Y:S01]  /*16440*/  LDL.LU R49, [R1+0x8c] ;  /* 0x00008c0001317983 */ /* 0x000f220000300800 */
[--C-:B------:R-:W-:Y:S02]  /*16450*/  FFMA.FTZ R217, R217, c[0x0][0x2d0], -R7.reuse ;  /* 0x0000b400d9d97a23 */ /* 0x100fe40000010807 */
[--C-:B------:R-:W-:Y:S01]  /*16460*/  FFMA.FTZ R215, R29, c[0x0][0x2d0], -R7.reuse ;  /* 0x0000b4001dd77a23 */ /* 0x100fe20000010807 */
[----:B------:R-:W4:Y:S01]  /*16470*/  LDL.LU R48, [R1+0x84] ;  /* 0x0000840001307983 */ /* 0x000f220000300800 */
[--C-:B------:R-:W-:Y:S02]  /*16480*/  FFMA.FTZ R45, R13, c[0x0][0x2d0], -R7.reuse ;  /* 0x0000b4000d2d7a23 */ /* 0x100fe40000010807 */
[--C-:B------:R-:W-:Y:S02]  /*16490*/  FFMA.FTZ R213, R206, c[0x0][0x2d0], -R6.reuse ;  /* 0x0000b400ced57a23 */ /* 0x100fe40000010806 */
[--C-:B------:R-:W-:Y:S01]  /*164a0*/  FFMA.FTZ R212, R204, c[0x0][0x2d0], -R6.reuse ;  /* 0x0000b400ccd47a23 */ /* 0x100fe20000010806 */
[----:B------:R-:W-:Y:S01]  /*164b0*/  MUFU.EX2 R219, R219 ;  /* 0x000000db00db7308 */ /* 0x000fe20000000800 */
[--C-:B------:R-:W-:Y:S02]  /*164c0*/  FFMA.FTZ R248, R26, c[0x0][0x2d0], -R6.reuse ;  /* 0x0000b4001af87a23 */ /* 0x100fe40000010806 */
[--C-:B-1----:R-:W-:Y:S02]  /*164d0*/  FFMA.FTZ R2, R249, c[0x0][0x2d0], -R7.reuse ;  /* 0x0000b400f9027a23 */ /* 0x102fe40000010807 */
[--C-:B------:R-:W-:Y:S02]  /*164e0*/  FFMA.FTZ R249, R27, c[0x0][0x2d0], -R7.reuse ;  /* 0x0000b4001bf97a23 */ /* 0x100fe40000010807 */
[--C-:B------:R-:W-:Y:S02]  /*164f0*/  FFMA.FTZ R218, R218, c[0x0][0x2d0], -R6.reuse ;  /* 0x0000b400dada7a23 */ /* 0x100fe40000010806 */
[--C-:B------:R-:W-:Y:S01]  /*16500*/  FFMA.FTZ R216, R216, c[0x0][0x2d0], -R6.reuse ;  /* 0x0000b400d8d87a23 */ /* 0x100fe20000010806 */
[----:B------:R1:W-:Y:S01]  /*16510*/  MUFU.EX2 R42, R2 ;  /* 0x00000002002a7308 */ /* 0x0003e20000000800 */
[--C-:B------:R-:W-:Y:S02]  /*16520*/  FFMA.FTZ R246, R246, c[0x0][0x2d0], -R6.reuse ;  /* 0x0000b400f6f67a23 */ /* 0x100fe40000010806 */
[----:B------:R-:W-:Y:S02]  /*16530*/  FFMA.FTZ R10, R15, c[0x0][0x2d0], -R7 ;  /* 0x0000b4000f0a7a23 */ /* 0x000fe40000010807 */
[--C-:B------:R-:W-:Y:S02]  /*16540*/  FFMA.FTZ R231, R231, c[0x0][0x2d0], -R6.reuse ;  /* 0x0000b400e7e77a23 */ /* 0x100fe40000010806 */
[--C-:B------:R-:W-:Y:S02]  /*16550*/  FFMA.FTZ R210, R30, c[0x0][0x2d0], -R6.reuse ;  /* 0x0000b4001ed27a23 */ /* 0x100fe40000010806 */
[--C-:B------:R-:W-:Y:S01]  /*16560*/  FFMA.FTZ R209, R28, c[0x0][0x2d0], -R6.reuse ;  /* 0x0000b4001cd17a23 */ /* 0x100fe20000010806 */
[----:B------:R-:W-:Y:S01]  /*16570*/  MUFU.EX2 R246, R246 ;  /* 0x000000f600f67308 */ /* 0x000fe20000000800 */
[--C-:B------:R-:W-:Y:S02]  /*16580*/  FFMA.FTZ R46, R14, c[0x0][0x2d0], -R6.reuse ;  /* 0x0000b4000e2e7a23 */ /* 0x100fe40000010806 */
[--C-:B------:R-:W-:Y:S07]  /*16590*/  FFMA.FTZ R47, R12, c[0x0][0x2d0], -R6.reuse ;  /* 0x0000b4000c2f7a23 */ /* 0x100fee0000010806 */
[----:B------:R-:W-:Y:S01]  /*165a0*/  MUFU.EX2 R247, R247 ;  /* 0x000000f700f77308 */ /* 0x000fe20000000800 */
[----:B-1----:R-:W-:Y:S04]  /*165b0*/  FADD.FTZ R2, -R135, R137 ;  /* 0x0000008987027221 */ /* 0x002fe80000010100 */
[----:B------:R-:W-:Y:S05]  /*165c0*/  FMUL.FTZ R2, R2, c[0x0][0x2d0] ;  /* 0x0000b40002027a20 */ /* 0x000fea0000410000 */
[----:B------:R1:W1:Y:S02]  /*165d0*/  MUFU.EX2 R8, R2 ;  /* 0x0000000200087308 */ /* 0x0002640000000800 */
[--C-:B-1----:R-:W-:Y:S02]  /*165e0*/  FFMA.FTZ R2, R250, c[0x0][0x2d0], -R6.reuse ;  /* 0x0000b400fa027a23 */ /* 0x102fe40000010806 */
[--C-:B------:R-:W-:Y:S06]  /*165f0*/  FFMA.FTZ R250, R25, c[0x0][0x2d0], -R7.reuse ;  /* 0x0000b40019fa7a23 */ /* 0x100fec0000010807 */
[----:B------:R1:W-:Y:S02]  /*16600*/  MUFU.EX2 R41, R2 ;  /* 0x0000000200297308 */ /* 0x0003e40000000800 */
[--C-:B-1----:R-:W-:Y:S02]  /*16610*/  FFMA.FTZ R2, R228, c[0x0][0x2d0], -R6.reuse ;  /* 0x0000b400e4027a23 */ /* 0x102fe40000010806 */
[--C-:B------:R-:W-:Y:S06]  /*16620*/  FFMA.FTZ R228, R205, c[0x0][0x2d0], -R7.reuse ;  /* 0x0000b400cde47a23 */ /* 0x100fec0000010807 */
[----:B------:R1:W-:Y:S02]  /*16630*/  MUFU.EX2 R57, R2 ;  /* 0x0000000200397308 */ /* 0x0003e40000000800 */
[----:B-1----:R-:W-:Y:S02]  /*16640*/  FFMA.FTZ R2, R227, c[0x0][0x2d0], -R6 ;  /* 0x0000b400e3027a23 */ /* 0x002fe40000010806 */
[--C-:B------:R-:W-:Y:S06]  /*16650*/  FFMA.FTZ R227, R31, c[0x0][0x2d0], -R7.reuse ;  /* 0x0000b4001fe37a23 */ /* 0x100fec0000010807 */
[----:B------:R1:W-:Y:S02]  /*16660*/  MUFU.EX2 R58, R2 ;  /* 0x00000002003a7308 */ /* 0x0003e40000000800 */
[----:B-1----:R-:W-:Y:S04]  /*16670*/  FADD.FTZ R2, -R134, R138 ;  /* 0x0000008a86027221 */ /* 0x002fe80000010100 */
[----:B------:R-:W-:Y:S06]  /*16680*/  FMUL.FTZ R2, R2, c[0x0][0x2d0] ;  /* 0x0000b40002027a20 */ /* 0x000fec0000410000 */
[----:B------:R-:W1:Y:S01]  /*16690*/  MUFU.EX2 R2, R2 ;  /* 0x0000000200027308 */ /* 0x000e620000000800 */
        /* <DEDUP_REMOVED lines=39> */
[C---:B-1----:R-:W-:Y:S02]  /*16910*/  FMUL.FTZ R45, R2.reuse, R173 ;  /* 0x000000ad022d7220 */ /* 0x042fe40000410000 */
        /* <DEDUP_REMOVED lines=17> */
[--C-:B--2---:R-:W-:Y:S02]  /*16a30*/  FFMA.FTZ R11, R9, c[0x0][0x2d0], -R7.reuse ;  /* 0x0000b400090b7a23 */ /* 0x104fe40000010807 */
[--C-:B------:R-:W-:Y:S02]  /*16a40*/  FFMA.FTZ R9, R229, c[0x0][0x2d0], -R7.reuse ;  /* 0x0000b400e5097a23 */ /* 0x100fe40000010807 */
[--C-:B---3--:R-:W-:Y:S01]  /*16a50*/  FFMA.FTZ R5, R5, c[0x0][0x2d0], -R6.reuse ;  /* 0x0000b40005057a23 */ /* 0x108fe20000010806 */
[----:B------:R-:W1:Y:S01]  /*16a60*/  MUFU.EX2 R44, R11 ;  /* 0x0000000b002c7308 */ /* 0x000e620000000800 */
[----:B------:R-:W-:Y:S02]  /*16a70*/  FFMA.FTZ R229, R207, c[0x0][0x2d0], -R7 ;  /* 0x0000b400cfe57a23 */ /* 0x000fe40000010807 */
[----:B------:R-:W2:Y:S01]  /*16a80*/  LDL.LU R7, [R1+0xbc] ;  /* 0x0000bc0001077983 */ /* 0x000ea20000300800 */
[C---:B------:R-:W-:Y:S02]  /*16a90*/  FMUL.FTZ R124, R2.reuse, R124 ;  /* 0x0000007c027c7220 */ /* 0x040fe40000410000 */
[----:B------:R-:W-:Y:S04]  /*16aa0*/  FMUL.FTZ R125, R2, R125 ;  /* 0x0000007d027d7220 */ /* 0x000fe80000410000 */
[----:B------:R3:W3:Y:S10]  /*16ab0*/  MUFU.EX2 R11, R5 ;  /* 0x00000005000b7308 */ /* 0x0006f40000000800 */
[----:B------:R5:W-:Y:S01]  /*16ac0*/  MUFU.EX2 R50, R9 ;  /* 0x0000000900327308 */ /* 0x000be20000000800 */
[----:B-1----:R-:W-:Y:S01]  /*16ad0*/  F2FP.BF16.PACK_AB R140, R44, R42 ;  /* 0x0000002a2c8c723e */ /* 0x002fe200000010ff */
[----:B---3--:R-:W-:Y:S01]  /*16ae0*/  FMUL.FTZ R5, R134, c[0x0][0x2d0] ;  /* 0x0000b40086057a20 */ /* 0x008fe20000410000 */
[----:B------:R-:W-:Y:S03]  /*16af0*/  F2FP.BF16.PACK_AB R141, R11, R41 ;  /* 0x000000290b8d723e */ /* 0x000fe600000010ff */
[--C-:B----4-:R-:W-:Y:S02]  /*16b00*/  FFMA.FTZ R0, R37, c[0x0][0x2d0], -R5.reuse ;  /* 0x0000b40025007a23 */ /* 0x110fe40000010805 */
[----:B------:R-:W3:Y:S01]  /*16b10*/  LDL.LU R37, [R1+0x80] ;  /* 0x0000800001257983 */ /* 0x000ee20000300800 */
[--C-:B------:R-:W-:Y:S01]  /*16b20*/  FFMA.FTZ R205, R40, c[0x0][0x2d0], -R5.reuse ;  /* 0x0000b40028cd7a23 */ /* 0x100fe20000010805 */
[----:B------:R1:W-:Y:S01]  /*16b30*/  MUFU.EX2 R138, R0 ;  /* 0x00000000008a7308 */ /* 0x0003e20000000800 */
[--C-:B------:R-:W-:Y:S01]  /*16b40*/  FFMA.FTZ R4, R251, c[0x0][0x2d0], -R5.reuse ;  /* 0x0000b400fb047a23 */ /* 0x100fe20000010805 */
[----:B------:R-:W4:Y:S01]  /*16b50*/  LDL.LU R40, [R1+0xb0] ;  /* 0x0000b00001287983 */ /* 0x000f220000300800 */
[--C-:B-----5:R-:W-:Y:S02]  /*16b60*/  FFMA.FTZ R9, R43, c[0x0][0x2d0], -R5.reuse ;  /* 0x0000b4002b097a23 */ /* 0x120fe40000010805 */
[----:B------:R-:W-:Y:S02]  /*16b70*/  FFMA.FTZ R251, R24, c[0x0][0x2d0], -R6 ;  /* 0x0000b40018fb7a23 */ /* 0x000fe40000010806 */
[----:B------:R-:W5:Y:S01]  /*16b80*/  LDSM.16.MT88.4 R24, [R233+0x100] ;  /* 0x00010000e918783b */ /* 0x000f620000004200 */
[--C-:B------:R-:W-:Y:S02]  /*16b90*/  FFMA.FTZ R220, R220, c[0x0][0x2d0], -R5.reuse ;  /* 0x0000b400dcdc7a23 */ /* 0x100fe40000010805 */
[----:B------:R-:W1:Y:S01]  /*16ba0*/  MUFU.EX2 R55, R4 ;  /* 0x0000000400377308 */ /* 0x000e620000000800 */
[--C-:B------:R-:W-:Y:S02]  /*16bb0*/  FFMA.FTZ R226, R226, c[0x0][0x2d0], -R5.reuse ;  /* 0x0000b400e2e27a23 */ /* 0x100fe40000010805 */
[--C-:B------:R-:W-:Y:S02]  /*16bc0*/  FFMA.FTZ R224, R224, c[0x0][0x2d0], -R5.reuse ;  /* 0x0000b400e0e07a23 */ /* 0x100fe40000010805 */
[--C-:B------:R-:W-:Y:S02]  /*16bd0*/  FFMA.FTZ R221, R221, c[0x0][0x2d0], -R5.reuse ;  /* 0x0000b400dddd7a23 */ /* 0x100fe40000010805 */
[--C-:B------:R-:W-:Y:S02]  /*16be0*/  FFMA.FTZ R28, R20, c[0x0][0x2d0], -R5.reuse ;  /* 0x0000b400141c7a23 */ /* 0x100fe40000010805 */
[--C-:B------:R-:W-:Y:S01]  /*16bf0*/  FFMA.FTZ R29, R19, c[0x0][0x2d0], -R5.reuse ;  /* 0x0000b400131d7a23 */ /* 0x100fe20000010805 */
[----:B------:R5:W-:Y:S01]  /*16c00*/  MUFU.EX2 R43, R9 ;  /* 0x00000009002b7308 */ /* 0x000be20000000800 */
[--C-:B------:R-:W-:Y:S02]  /*16c10*/  FFMA.FTZ R30, R16, c[0x0][0x2d0], -R5.reuse ;  /* 0x0000b400101e7a23 */ /* 0x100fe40000010805 */
[----:B------:R-:W-:Y:S02]  /*16c20*/  FFMA.FTZ R204, R36, c[0x0][0x2d0], -R5 ;  /* 0x0000b40024cc7a23 */ /* 0x000fe40000010805 */
[----:B-1----:R-:W-:Y:S02]  /*16c30*/  FADD.FTZ R0, -R133, R139 ;  /* 0x0000008b85007221 */ /* 0x002fe40000010100 */
[--C-:B------:R-:W-:Y:S02]  /*16c40*/  FFMA.FTZ R139, R35, c[0x0][0x2d0], -R5.reuse ;  /* 0x0000b400238b7a23 */ /* 0x100fe40000010805 */
[--C-:B------:R-:W-:Y:S01]  /*16c50*/  FFMA.FTZ R207, R32, c[0x0][0x2d0], -R5.reuse ;  /* 0x0000b40020cf7a23 */ /* 0x100fe20000010805 */
[----:B------:R-:W-:Y:S01]  /*16c60*/  MUFU.EX2 R226, R226 ;  /* 0x000000e200e27308 */ /* 0x000fe20000000800 */
[--C-:B------:R-:W-:Y:S02]  /*16c70*/  FFMA.FTZ R15, R22, c[0x0][0x2d0], -R5.reuse ;  /* 0x0000b400160f7a23 */ /* 0x100fe40000010805 */
[----:B------:R-:W-:Y:S01]  /*16c80*/  FMUL.FTZ R0, R0, c[0x0][0x2d0] ;  /* 0x0000b40000007a20 */ /* 0x000fe20000410000 */
[----:B------:R-:W-:Y:S01]  /*16c90*/  MOV R166, R55 ;  /* 0x0000003700a67202 */ /* 0x000fe20000000f00 */
[----:B------:R-:W-:Y:S02]  /*16ca0*/  FMUL.FTZ R4, R133, c[0x0][0x2d0] ;  /* 0x0000b40085047a20 */ /* 0x000fe40000410000 */
[----:B------:R-:W-:Y:S02]  /*16cb0*/  FMUL.FTZ R32, R3, R160 ;  /* 0x000000a003207220 */ /* 0x000fe40000410000 */
[--C-:B------:R-:W-:Y:S01]  /*16cc0*/  FFMA.FTZ R6, R52, c[0x0][0x2d0], -R4.reuse ;  /* 0x0000b40034067a23 */ /* 0x100fe20000010804 */
[----:B------:R-:W-:Y:S01]  /*16cd0*/  MUFU.EX2 R0, R0 ;  /* 0x0000000000007308 */ /* 0x000fe20000000800 */
[--C-:B------:R-:W-:Y:S02]  /*16ce0*/  FFMA.FTZ R223, R223, c[0x0][0x2d0], -R4.reuse ;  /* 0x0000b400dfdf7a23 */ /* 0x100fe40000010804 */
[--C-:B------:R-:W-:Y:S02]  /*16cf0*/  FFMA.FTZ R222, R222, c[0x0][0x2d0], -R4.reuse ;  /* 0x0000b400dede7a23 */ /* 0x100fe40000010804 */
[----:B-----5:R-:W-:Y:S02]  /*16d00*/  FFMA.FTZ R9, R252, c[0x0][0x2d0], -R5 ;  /* 0x0000b400fc097a23 */ /* 0x020fe40000010805 */
        /* <DEDUP_REMOVED lines=8> */
[----:B------:R-:W5:Y:S01]  /*16d90*/  MUFU.EX2 R51, R9 ;  /* 0x0000000900337308 */ /* 0x000f620000000800 */
[--C-:B------:R-:W-:Y:S02]  /*16da0*/  FFMA.FTZ R208, R38, c[0x0][0x2d0], -R4.reuse ;  /* 0x0000b40026d07a23 */ /* 0x100fe40000010804 */
[--C-:B------:R-:W-:Y:S02]  /*16db0*/  FFMA.FTZ R211, R34, c[0x0][0x2d0], -R4.reuse ;  /* 0x0000b40022d37a23 */ /* 0x100fe40000010804 */
[--C-:B------:R-:W-:Y:S02]  /*16dc0*/  FFMA.FTZ R31, R23, c[0x0][0x2d0], -R4.reuse ;  /* 0x0000b400171f7a23 */ /* 0x100fe40000010804 */
[--C-:B------:R-:W-:Y:S02]  /*16dd0*/  FFMA.FTZ R14, R17, c[0x0][0x2d0], -R4.reuse ;  /* 0x0000b400110e7a23 */ /* 0x100fe40000010804 */
[C---:B------:R-:W-:Y:S01]  /*16de0*/  FMUL.FTZ R21, R3.reuse, R193 ;  /* 0x000000c103157220 */ /* 0x040fe20000410000 */
[----:B------:R-:W5:Y:S01]  /*16df0*/  MUFU.EX2 R252, R5 ;  /* 0x0000000500fc7308 */ /* 0x000f620000000800 */
[C---:B------:R-:W-:Y:S01]  /*16e00*/  FMUL.FTZ R34, R8.reuse, R162 ;  /* 0x000000a208227220 */ /* 0x040fe20000410000 */
[----:B------:R-:W-:Y:S01]  /*16e10*/  MOV R162, R57 ;  /* 0x0000003900a27202 */ /* 0x000fe20000000f00 */
[----:B------:R-:W-:Y:S01]  /*16e20*/  FMUL.FTZ R35, R8, R163 ;  /* 0x000000a308237220 */ /* 0x000fe20000410000 */
[----:B------:R-:W-:Y:S01]  /*16e30*/  MOV R163, R56 ;  /* 0x0000003800a37202 */ /* 0x000fe20000000f00 */
[----:B-1----:R-:W-:Y:S01]  /*16e40*/  FFMA.FTZ R6, R48, c[0x0][0x2d0], -R4 ;  /* 0x0000b40030067a23 */ /* 0x002fe20000010804 */
[----:B------:R-:W-:Y:S01]  /*16e50*/  MOV R193, R50 ;  /* 0x0000003200c17202 */ /* 0x000fe20000000f00 */
[----:B------:R-:W-:Y:S01]  /*16e60*/  FMUL.FTZ R55, R8, R167 ;  /* 0x000000a708377220 */ /* 0x000fe20000410000 */
[----:B------:R-:W-:Y:S01]  /*16e70*/  MOV R167, R58 ;  /* 0x0000003a00a77202 */ /* 0x000fe20000000f00 */
[----:B------:R-:W-:Y:S01]  /*16e80*/  FMUL.FTZ R16, R3, R176 ;  /* 0x000000b003107220 */ /* 0x000fe20000410000 */
[----:B------:R-:W-:Y:S01]  /*16e90*/  F2FP.BF16.PACK_AB R142, R193, R163 ;  /* 0x000000a3c18e723e */ /* 0x000fe200000010ff */
[----:B------:R-:W-:Y:S01]  /*16ea0*/  FMUL.FTZ R17, R3, R177 ;  /* 0x000000b103117220 */ /* 0x000fe20000410000 */
[----:B------:R-:W-:Y:S01]  /*16eb0*/  F2FP.BF16.PACK_AB R143, R167, R162 ;  /* 0x000000a2a78f723e */ /* 0x000fe200000010ff */
[C---:B------:R-:W-:Y:S01]  /*16ec0*/  FMUL.FTZ R20, R3.reuse, R192 ;  /* 0x000000c003147220 */ /* 0x040fe20000410000 */
[----:B-----5:R-:W-:Y:S01]  /*16ed0*/  MOV R192, R51 ;  /* 0x0000003300c07202 */ /* 0x020fe20000000f00 */
[C---:B------:R-:W-:Y:S01]  /*16ee0*/  FMUL.FTZ R33, R3.reuse, R161 ;  /* 0x000000a103217220 */ /* 0x040fe20000410000 */
[----:B------:R-:W-:Y:S01]  /*16ef0*/  MOV R161, R12 ;  /* 0x0000000c00a17202 */ /* 0x000fe20000000f00 */
[C---:B------:R-:W-:Y:S01]  /*16f00*/  FMUL.FTZ R36, R3.reuse, R180 ;  /* 0x000000b403247220 */ /* 0x040fe20000410000 */
[----:B------:R-:W-:Y:S01]  /*16f10*/  MOV R176, R10 ;  /* 0x0000000a00b07202 */ /* 0x000fe20000000f00 */
[C---:B------:R-:W-:Y:S01]  /*16f20*/  FMUL.FTZ R48, R3.reuse, R148 ;  /* 0x0000009403307220 */ /* 0x040fe20000410000 */
[----:B------:R-:W-:Y:S01]  /*16f30*/  F2FP.BF16.PACK_AB R148, R138, R43 ;  /* 0x0000002b8a94723e */ /* 0x000fe200000010ff */
[C---:B------:R-:W-:Y:S01]  /*16f40*/  FMUL.FTZ R49, R3.reuse, R149 ;  /* 0x0000009503317220 */ /* 0x040fe20000410000 */
[----:B------:R-:W-:Y:S01]  /*16f50*/  LDSM.16.MT88.4 R56, [R236+0x100] ;  /* 0x00010000ec38783b */ /* 0x000fe20000004200 */
[C---:B------:R-:W-:Y:S01]  /*16f60*/  FMUL.FTZ R52, R3.reuse, R164 ;  /* 0x000000a403347220 */ /* 0x040fe20000410000 */
[----:B------:R-:W-:Y:S01]  /*16f70*/  F2FP.BF16.PACK_AB R149, R252, R137 ;  /* 0x00000089fc95723e */ /* 0x000fe200000010ff */
[C---:B------:R-:W-:Y:S01]  /*16f80*/  FMUL.FTZ R5, R3.reuse, R201 ;  /* 0x000000c903057220 */ /* 0x040fe20000410000 */
[----:B------:R-:W-:Y:S01]  /*16f90*/  MOV R164, R13 ;  /* 0x0000000d00a47202 */ /* 0x000fe20000000f00 */
[----:B------:R-:W-:Y:S01]  /*16fa0*/  FMUL.FTZ R12, R2, R196 ;  /* 0x000000c4020c7220 */ /* 0x000fe20000410000 */
[----:B------:R-:W-:Y:S01]  /*16fb0*/  MOV R196, R43 ;  /* 0x0000002b00c47202 */ /* 0x000fe20000000f00 */
[----:B------:R-:W-:Y:S01]  /*16fc0*/  FMUL.FTZ R10, R0, R186 ;  /* 0x000000ba000a7220 */ /* 0x000fe20000410000 */
        /* <DEDUP_REMOVED lines=8> */
[----:B------:R-:W5:Y:S01]  /*17050*/  LDL.LU R186, [R1+0xb8] ;  /* 0x0000b80001ba7983 */ /* 0x000f620000300800 */
[----:B------:R-:W-:Y:S01]  /*17060*/  FMUL.FTZ R50, R8, R150 ;  /* 0x0000009608327220 */ /* 0x000fe20000410000 */
[----:B------:R-:W-:Y:S01]  /*17070*/  F2FP.BF16.PACK_AB R150, R166, R192 ;  /* 0x000000c0a696723e */ /* 0x000fe200000010ff */
[C---:B------:R-:W-:Y:S01]  /*17080*/  FMUL.FTZ R51, R8.reuse, R151 ;  /* 0x0000009708337220 */ /* 0x040fe20000410000 */
[----:B------:R-:W-:Y:S01]  /*17090*/  MUFU.EX2 R224, R224 ;  /* 0x000000e000e07308 */ /* 0x000fe20000000800 */
[C---:B------:R-:W-:Y:S01]  /*170a0*/  FMUL.FTZ R22, R8.reuse, R194 ;  /* 0x000000c208167220 */ /* 0x040fe20000410000 */
[----:B------:R-:W-:Y:S01]  /*170b0*/  MOV R194, R31 ;  /* 0x0000001f00c27202 */ /* 0x000fe20000000f00 */
[----:B------:R-:W-:Y:S01]  /*170c0*/  FMUL.FTZ R23, R8, R195 ;  /* 0x000000c308177220 */ /* 0x000fe20000410000 */
[----:B------:R-:W-:Y:S01]  /*170d0*/  MOV R195, R15 ;  /* 0x0000000f00c37202 */ /* 0x000fe20000000f00 */
[----:B------:R-:W-:Y:S02]  /*170e0*/  FMUL.FTZ R13, R2, R197 ;  /* 0x000000c5020d7220 */ /* 0x000fe40000410000 */
[C---:B------:R-:W-:Y:S02]  /*170f0*/  FMUL.FTZ R14, R0.reuse, R198 ;  /* 0x000000c6000e7220 */ /* 0x040fe40000410000 */
[----:B------:R-:W-:Y:S01]  /*17100*/  FMUL.FTZ R15, R0, R199 ;  /* 0x000000c7000f7220 */ /* 0x000fe20000410000 */
[----:B------:R-:W-:Y:S01]  /*17110*/  MUFU.EX2 R225, R225 ;  /* 0x000000e100e17308 */ /* 0x000fe20000000800 */
[C---:B------:R-:W-:Y:S01]  /*17120*/  FMUL.FTZ R28, R2.reuse, R188 ;  /* 0x000000bc021c7220 */ /* 0x040fe20000410000 */
[----:B------:R-:W-:Y:S01]  /*17130*/  MOV R199, R192 ;  /* 0x000000c000c77202 */ /* 0x000fe20000000f00 */
[----:B------:R-:W-:Y:S02]  /*17140*/  FMUL.FTZ R29, R2, R189 ;  /* 0x000000bd021d7220 */ /* 0x000fe40000410000 */
[C---:B------:R-:W-:Y:S02]  /*17150*/  FMUL.FTZ R30, R0.reuse, R190 ;  /* 0x000000be001e7220 */ /* 0x040fe40000410000 */
        /* <DEDUP_REMOVED lines=23> */
[----:B------:R-:W-:Y:S07]  /*172d0*/  FMUL.FTZ R127, R0, R127 ;  /* 0x0000007f007f7220 */ /* 0x000fee0000410000 */
[----:B------:R1:W-:Y:S10]  /*172e0*/  MUFU.EX2 R180, R216 ;  /* 0x000000d800b47308 */ /* 0x0003f40000000800 */
[----:B------:R1:W-:Y:S10]  /*172f0*/  MUFU.EX2 R189, R221 ;  /* 0x000000dd00bd7308 */ /* 0x0003f40000000800 */
[----:B------:R-:W-:Y:S01]  /*17300*/  MUFU.EX2 R192, R139 ;  /* 0x0000008b00c07308 */ /* 0x000fe20000000800 */
[----:B-1----:R-:W-:Y:S09]  /*17310*/  MOV R216, R165 ;  /* 0x000000a500d87202 */ /* 0x002ff20000000f00 */
[----:B------:R-:W-:Y:S01]  /*17320*/  MUFU.EX2 R190, R228 ;  /* 0x000000e400be7308 */ /* 0x000fe20000000800 */
[----:B------:R-:W-:Y:S09]  /*17330*/  MOV R221, R176 ;  /* 0x000000b000dd7202 */ /* 0x000ff20000000f00 */
[----:B------:R-:W-:Y:S10]  /*17340*/  MUFU.EX2 R176, R249 ;  /* 0x000000f900b07308 */ /* 0x000ff40000000800 */
[----:B------:R-:W-:Y:S10]  /*17350*/  MUFU.EX2 R198, R204 ;  /* 0x000000cc00c67308 */ /* 0x000ff40000000800 */
[----:B------:R-:W-:Y:S01]  /*17360*/  MUFU.EX2 R197, R208 ;  /* 0x000000d000c57308 */ /* 0x000fe20000000800 */
[----:B--2---:R-:W-:Y:S02]  /*17370*/  FFMA.FTZ R132, R3, R7, R42 ;  /* 0x0000000703847223 */ /* 0x004fe4000001002a */
[----:B------:R-:W-:Y:S01]  /*17380*/  FMUL.FTZ R7, R8, R203 ;  /* 0x000000cb08077220 */ /* 0x000fe20000410000 */
[----:B------:R-:W-:Y:S01]  /*17390*/  MOV R203, R47 ;  /* 0x0000002f00cb7202 */ /* 0x000fe20000000f00 */
[----:B------:R-:W-:Y:S05]  /*173a0*/  FMUL.FTZ R47, R0, R175 ;  /* 0x000000af002f7220 */ /* 0x000fea0000410000 */
[----:B------:R-:W-:Y:S01]  /*173b0*/  MUFU.EX2 R175, R206 ;  /* 0x000000ce00af7308 */ /* 0x000fe20000000800 */
[----:B---3--:R-:W-:Y:S02]  /*173c0*/  FFMA.FTZ R9, R37, c[0x0][0x2d0], -R4 ;  /* 0x0000b40025097a23 */ /* 0x008fe40000010804 */
[C---:B------:R-:W-:Y:S07]  /*173d0*/  FMUL.FTZ R4, R3.reuse, R200 ;  /* 0x000000c803047220 */ /* 0x040fee0000410000 */
[----:B------:R1:W-:Y:S01]  /*173e0*/  MUFU.EX2 R200, R6 ;  /* 0x0000000600c87308 */ /* 0x0003e20000000800 */
[----:B------:R-:W-:Y:S02]  /*173f0*/  FMUL.FTZ R37, R3, R181 ;  /* 0x000000b503257220 */ /* 0x000fe40000410000 */
[C---:B----4-:R-:W-:Y:S02]  /*17400*/  FFMA.FTZ R3, R8.reuse, R40, R41 ;  /* 0x0000002808037223 */ /* 0x050fe40000010029 */
[----:B------:R-:W2:Y:S05]  /*17410*/  LDSM.16.MT88.4 R40, [R234+0x100] ;  /* 0x00010000ea28783b */ /* 0x000eaa0000004200 */
[----:B------:R-:W3:Y:S10]  /*17420*/  MUFU.EX2 R160, R9 ;  /* 0x0000000900a07308 */ /* 0x000ef40000000800 */
[----:B------:R-:W-:Y:S01]  /*17430*/  MUFU.EX2 R181, R217 ;  /* 0x000000d900b57308 */ /* 0x000fe20000000800 */
[----:B-1----:R-:W-:Y:S01]  /*17440*/  FMUL.FTZ R6, R8, R202 ;  /* 0x000000ca08067220 */ /* 0x002fe20000410000 */
[----:B------:R-:W-:Y:S01]  /*17450*/  MOV R202, R46 ;  /* 0x0000002e00ca7202 */ /* 0x000fe20000000f00 */
[----:B------:R-:W-:Y:S01]  /*17460*/  FMUL.FTZ R8, R2, R184 ;  /* 0x000000b802087220 */ /* 0x000fe20000410000 */
[----:B------:R-:W-:Y:S01]  /*17470*/  MOV R184, R11 ;  /* 0x0000000b00b87202 */ /* 0x000fe20000000f00 */
[----:B------:R-:W-:Y:S02]  /*17480*/  FMUL.FTZ R11, R0, R187 ;  /* 0x000000bb000b7220 */ /* 0x000fe40000410000 */
[----:B------:R-:W4:Y:S01]  /*17490*/  LDL.LU R187, [R1+0xb4] ;  /* 0x0000b40001bb7983 */ /* 0x000f220000300800 */
[-C--:B------:R-:W-:Y:S05]  /*174a0*/  HMMA.16816.F32.BF16 R4, R140, R24.reuse, R4 ;  /* 0x000000188c04723c */ /* 0x080fea0000041804 */
[----:B---3--:R-:W-:Y:S01]  /*174b0*/  F2FP.BF16.PACK_AB R151, R160, R200 ;  /* 0x000000c8a097723e */ /* 0x008fe200000010ff */
[C---:B------:R-:W-:Y:S01]  /*174c0*/  FMUL.FTZ R9, R2.reuse, R185 ;  /* 0x000000b902097220 */ /* 0x040fe20000410000 */
[----:B------:R-:W-:Y:S01]  /*174d0*/  MOV R185, R44 ;  /* 0x0000002c00b97202 */ /* 0x000fe20000000f00 */
[----:B------:R-:W-:Y:S02]  /*174e0*/  FMUL.FTZ R44, R2, R172 ;  /* 0x000000ac022c7220 */ /* 0x000fe40000410000 */
[----:B------:R-:W-:Y:S02]  /*174f0*/  MUFU.EX2 R172, R205 ;  /* 0x000000cd00ac7308 */ /* 0x000fe40000000800 */
[----:B------:R-:W-:Y:S01]  /*17500*/  FMUL.FTZ R46, R0, R174 ;  /* 0x000000ae002e7220 */ /* 0x000fe20000410000 */
[C---:B------:R-:W-:Y:S04]  /*17510*/  HMMA.16816.F32.BF16 R8, R148.reuse, R24, R8 ;  /* 0x000000189408723c */ /* 0x040fe80000041808 */
[----:B------:R-:W-:Y:S02]  /*17520*/  FADD.FTZ R132, R185, R132 ;  /* 0x00000084b9847221 */ /* 0x000fe40000010000 */
[----:B------:R-:W-:Y:S01]  /*17530*/  FADD.FTZ R3, R184, R3 ;  /* 0x00000003b8037221 */ /* 0x000fe20000010000 */
[----:B------:R-:W-:Y:S01]  /*17540*/  MUFU.EX2 R174, R229 ;  /* 0x000000e500ae7308 */ /* 0x000fe20000000800 */
[-C--:B------:R-:W-:Y:S04]  /*17550*/  HMMA.16816.F32.BF16 R12, R148, R26.reuse, R12 ;  /* 0x0000001a940c723c */ /* 0x080fe8000004180c */
[C---:B------:R-:W-:Y:S01]  /*17560*/  FMUL.FTZ R24, R2.reuse, R168 ;  /* 0x000000a802187220 */ /* 0x040fe20000410000 */
[----:B------:R-:W-:Y:S01]  /*17570*/  MOV R184, R193 ;  /* 0x000000c100b87202 */ /* 0x000fe20000000f00 */
[----:B------:R-:W-:Y:S02]  /*17580*/  FMUL.FTZ R25, R2, R169 ;  /* 0x000000a902197220 */ /* 0x000fe40000410000 */
[C---:B------:R-:W-:Y:S01]  /*17590*/  HMMA.16816.F32.BF16 R16, R140.reuse, R26, R16 ;  /* 0x0000001a8c10723c */ /* 0x040fe20000041810 */
[----:B------:R1:W-:Y:S06]  /*175a0*/  MUFU.EX2 R169, R218 ;  /* 0x000000da00a97308 */ /* 0x0003ec0000000800 */
[C---:B------:R-:W-:Y:S01]  /*175b0*/  FMUL.FTZ R26, R0.reuse, R170 ;  /* 0x000000aa001a7220 */ /* 0x040fe20000410000 */
[-C--:B--2---:R-:W-:Y:S03]  /*175c0*/  HMMA.16816.F32.BF16 R20, R140, R40.reuse, R20 ;  /* 0x000000288c14723c */ /* 0x084fe60000041814 */
[----:B------:R-:W2:Y:S01]  /*175d0*/  MUFU.EX2 R168, R230 ;  /* 0x000000e600a87308 */ /* 0x000ea20000000800 */
[----:B------:R-:W-:Y:S07]  /*175e0*/  FMUL.FTZ R27, R0, R171 ;  /* 0x000000ab001b7220 */ /* 0x000fee0000410000 */
[C---:B------:R-:W-:Y:S02]  /*175f0*/  HMMA.16816.F32.BF16 R24, R148.reuse, R40, R24 ;  /* 0x000000289418723c */ /* 0x040fe40000041818 */
[----:B------:R-:W3:Y:S02]  /*17600*/  MUFU.EX2 R171, R245 ;  /* 0x000000f500ab7308 */ /* 0x000ee40000000800 */
[----:B-1----:R-:W-:Y:S03]  /*17610*/  MOV R218, R202 ;  /* 0x000000ca00da7202 */ /* 0x002fe60000000f00 */
[C---:B------:R-:W-:Y:S01]  /*17620*/  FMUL.FTZ R40, R2.reuse, R152 ;  /* 0x0000009802287220 */ /* 0x040fe20000410000 */
[-C--:B------:R-:W-:Y:S04]  /*17630*/  HMMA.16816.F32.BF16 R28, R148, R42.reuse, R28 ;  /* 0x0000002a941c723c */ /* 0x080fe8000004181c */
[----:B------:R-:W-:Y:S01]  /*17640*/  FMUL.FTZ R41, R2, R153 ;  /* 0x0000009902297220 */ /* 0x000fe20000410000 */
[----:B------:R-:W-:Y:S01]  /*17650*/  MOV R202, R164 ;  /* 0x000000a400ca7202 */ /* 0x000fe20000000f00 */
[----:B------:R-:W-:Y:S02]  /*17660*/  MUFU.EX2 R249, R218 ;  /* 0x000000da00f97308 */ /* 0x000fe40000000800 */
[C---:B------:R-:W-:Y:S07]  /*17670*/  HMMA.16816.F32.BF16 R32, R140.reuse, R42, R32 ;  /* 0x0000002a8c20723c */ /* 0x040fee0000041820 */
[C---:B------:R-:W-:Y:S01]  /*17680*/  FMUL.FTZ R42, R0.reuse, R154 ;  /* 0x0000009a002a7220 */ /* 0x040fe20000410000 */
[-C--:B------:R-:W-:Y:S01]  /*17690*/  HMMA.16816.F32.BF16 R36, R140, R56.reuse, R36 ;  /* 0x000000388c24723c */ /* 0x080fe20000041824 */
[----:B------:R-:W-:Y:S03]  /*176a0*/  MUFU.EX2 R228, R202 ;  /* 0x000000ca00e47308 */ /* 0x000fe60000000800 */
[----:B------:R-:W-:Y:S02]  /*176b0*/  FMUL.FTZ R43, R0, R155 ;  /* 0x0000009b002b7220 */ /* 0x000fe40000410000 */
[----:B------:R-:W1:Y:S05]  /*176c0*/  LDSM.16.MT88.4 R152, [R235+0x100] ;  /* 0x00010000eb98783b */ /* 0x000e6a0000004200 */
[C---:B------:R-:W-:Y:S01]  /*176d0*/  HMMA.16816.F32.BF16 R40, R148.reuse, R56, R40 ;  /* 0x000000389428723c */ /* 0x040fe20000041828 */
[----:B------:R2:W1:Y:S06]  /*176e0*/  MUFU.EX2 R170, R231 ;  /* 0x000000e700aa7308 */ /* 0x00046c0000000800 */
[C---:B------:R-:W-:Y:S01]  /*176f0*/  FMUL.FTZ R56, R2.reuse, R144 ;  /* 0x0000009002387220 */ /* 0x040fe20000410000 */
[-C--:B------:R-:W-:Y:S03]  /*17700*/  HMMA.16816.F32.BF16 R44, R148, R58.reuse, R44 ;  /* 0x0000003a942c723c */ /* 0x080fe6000004182c */
[----:B------:R-:W-:Y:S01]  /*17710*/  MUFU.EX2 R185, R210 ;  /* 0x000000d200b97308 */ /* 0x000fe20000000800 */
[----:B------:R-:W-:Y:S04]  /*17720*/  FMUL.FTZ R57, R2, R145 ;  /* 0x0000009102397220 */ /* 0x000fe80000410000 */
[C---:B------:R-:W-:Y:S05]  /*17730*/  HMMA.16816.F32.BF16 R48, R140.reuse, R58, R48 ;  /* 0x0000003a8c30723c */ /* 0x040fea0000041830 */
[----:B------:R-:W-:Y:S02]  /*17740*/  MUFU.EX2 R193, R211 ;  /* 0x000000d300c17308 */ /* 0x000fe40000000800 */
[C---:B------:R-:W-:Y:S02]  /*17750*/  FMUL.FTZ R58, R0.reuse, R146 ;  /* 0x00000092003a7220 */ /* 0x040fe40000410000 */
[C---:B------:R-:W-:Y:S02]  /*17760*/  FMUL.FTZ R59, R0.reuse, R147 ;  /* 0x00000093003b7220 */ /* 0x040fe40000410000 */
[----:B------:R-:W3:Y:S01]  /*17770*/  LDSM.16.MT88.4 R144, [R233+0x2100] ;  /* 0x00210000e990783b */ /* 0x000ee20000004200 */
[----:B-----5:R-:W-:Y:S01]  /*17780*/  FFMA.FTZ R0, R0, R186, R137 ;  /* 0x000000ba00007223 */ /* 0x020fe20000010089 */
[----:B--2---:R-:W-:Y:S02]  /*17790*/  MOV R231, R203 ;  /* 0x000000cb00e77202 */ /* 0x004fe40000000f00 */
[----:B------:R-:W-:Y:S01]  /*177a0*/  MUFU.EX2 R186, R227 ;  /* 0x000000e300ba7308 */ /* 0x000fe20000000800 */
[----:B------:R-:W-:Y:S01]  /*177b0*/  MOV R203, R161 ;  /* 0x000000a100cb7202 */ /* 0x000fe20000000f00 */
[----:B------:R-:W-:Y:S01]  /*177c0*/  FADD.FTZ R137, R252, R0 ;  /* 0x00000000fc897221 */ /* 0x000fe20000010000 */
[-C--:B-1----:R-:W-:Y:S03]  /*177d0*/  HMMA.16816.F32.BF16 R52, R140, R152.reuse, R52 ;  /* 0x000000988c34723c */ /* 0x082fe60000041834 */
[----:B------:R-:W-:Y:S01]  /*177e0*/  FADD.FTZ R0, R162, R3 ;  /* 0x00000003a2007221 */ /* 0x000fe20000010000 */
[----:B------:R-:W-:Y:S01]  /*177f0*/  MOV R162, R195 ;  /* 0x000000c300a27202 */ /* 0x000fe20000000f00 */
[----:B------:R-:W-:Y:S02]  /*17800*/  FADD.FTZ R3, R200, R137 ;  /* 0x00000089c8037221 */ /* 0x000fe40000010000 */
[----:B------:R-:W-:Y:S01]  /*17810*/  MUFU.EX2 R252, R251 ;  /* 0x000000fb00fc7308 */ /* 0x000fe20000000800 */
[----:B------:R-:W-:Y:S01]  /*17820*/  FADD.FTZ R0, R167, R0 ;  /* 0x00000000a7007221 */ /* 0x000fe20000010000 */
[C---:B------:R-:W-:Y:S04]  /*17830*/  HMMA.16816.F32.BF16 R56, R148.reuse, R152, R56 ;  /* 0x000000989438723c */ /* 0x040fe80000041838 */
[----:B------:R-:W-:Y:S04]  /*17840*/  MOV R245, R162 ;  /* 0x000000a200f57202 */ /* 0x000fe80000000f00 */
[-C--:B------:R-:W-:Y:S01]  /*17850*/  HMMA.16816.F32.BF16 R60, R148, R154.reuse, R60 ;  /* 0x0000009a943c723c */ /* 0x080fe2000004183c */
[----:B------:R1:W-:Y:S07]  /*17860*/  MUFU.EX2 R251, R221 ;  /* 0x000000dd00fb7308 */ /* 0x0003ee0000000800 */
[C---:B------:R-:W-:Y:S01]  /*17870*/  HMMA.16816.F32.BF16 R64, R140.reuse, R154, R64 ;  /* 0x0000009a8c40723c */ /* 0x040fe20000041840 */
[----:B------:R-:W-:Y:S02]  /*17880*/  LDSM.16.MT88.4 R152, [R234+0x900] ;  /* 0x00090000ea98783b */ /* 0x000fe40000004200 */
[----:B------:R-:W-:Y:S05]  /*17890*/  MUFU.EX2 R229, R203 ;  /* 0x000000cb00e57308 */ /* 0x000fea0000000800 */
[-C--:B---3--:R-:W-:Y:S05]  /*178a0*/  HMMA.16816.F32.BF16 R68, R140, R144.reuse, R68 ;  /* 0x000000908c44723c */ /* 0x088fea0000041844 */
[----:B------:R-:W-:Y:S03]  /*178b0*/  MUFU.EX2 R195, R209 ;  /* 0x000000d100c37308 */ /* 0x000fe60000000800 */
[C---:B------:R-:W-:Y:S01]  /*178c0*/  HMMA.16816.F32.BF16 R72, R148.reuse, R144, R72 ;  /* 0x000000909448723c */ /* 0x040fe20000041848 */
[----:B-1----:R-:W-:Y:S07]  /*178d0*/  LDSM.16.MT88.4 R220, [R234+0x3900] ;  /* 0x00390000eadc783b */ /* 0x002fee0000004200 */
        /* <DEDUP_REMOVED lines=10> */
[-C--:B------:R-:W-:Y:S04]  /*17980*/  HMMA.16816.F32.BF16 R108, R148, R146.reuse, R108 ;  /* 0x00000092946c723c */ /* 0x080fe8000004186c */
[----:B----4-:R-:W-:Y:S02]  /*17990*/  FFMA.FTZ R2, R2, R187, R196 ;  /* 0x000000bb02027223 */ /* 0x010fe400000100c4 */
[----:B------:R-:W-:Y:S02]  /*179a0*/  MUFU.EX2 R196, R214 ;  /* 0x000000d600c47308 */ /* 0x000fe40000000800 */
[C---:B------:R-:W-:Y:S01]  /*179b0*/  HMMA.16816.F32.BF16 R112, R140.reuse, R146, R112 ;  /* 0x000000928c70723c */ /* 0x040fe20000041870 */
[----:B------:R-:W1:Y:S03]  /*179c0*/  LDSM.16.MT88.4 R144, [R235+0x2100] ;  /* 0x00210000eb90783b */ /* 0x000e660000004200 */
[----:B------:R-:W-:Y:S02]  /*179d0*/  FADD.FTZ R138, R138, R2 ;  /* 0x000000028a8a7221 */ /* 0x000fe40000010000 */
[----:B------:R-:W-:Y:S01]  /*179e0*/  FADD.FTZ R2, R163, R132 ;  /* 0x00000084a3027221 */ /* 0x000fe20000010000 */
[----:B------:R-:W-:Y:S01]  /*179f0*/  MOV R163, R194 ;  /* 0x000000c200a37202 */ /* 0x000fe20000000f00 */
[----:B------:R-:W-:Y:S01]  /*17a00*/  FADD.FTZ R132, R199, R138 ;  /* 0x0000008ac7847221 */ /* 0x000fe20000010000 */
[----:B------:R2:W-:Y:S03]  /*17a10*/  MUFU.EX2 R194, R215 ;  /* 0x000000d700c27308 */ /* 0x0005e60000000800 */
[----:B------:R-:W-:Y:S01]  /*17a20*/  MOV R217, R163 ;  /* 0x000000a300d97202 */ /* 0x000fe20000000f00 */
[----:B------:R-:W-:Y:S02]  /*17a30*/  FADD.FTZ R138, R160, R3 ;  /* 0x00000003a08a7221 */ /* 0x000fe40000010000 */
[----:B------:R-:W-:Y:S01]  /*17a40*/  LDSM.16.MT88.4 R160, [R233+0x3100] ;  /* 0x00310000e9a0783b */ /* 0x000fe20000004200 */
[----:B------:R-:W-:Y:S02]  /*17a50*/  FADD.FTZ R139, R166, R132 ;  /* 0x00000084a68b7221 */ /* 0x000fe40000010000 */
[----:B------:R-:W-:Y:S01]  /*17a60*/  FADD.FTZ R132, R246, R0 ;  /* 0x00000000f6847221 */ /* 0x000fe20000010000 */
[----:B------:R-:W3:Y:S01]  /*17a70*/  MUFU.EX2 R230, R217 ;  /* 0x000000d900e67308 */ /* 0x000ee20000000800 */
[----:B------:R-:W-:Y:S02]  /*17a80*/  FADD.FTZ R3, R226, R139 ;  /* 0x0000008be2037221 */ /* 0x000fe40000010000 */
[----:B------:R-:W-:Y:S01]  /*17a90*/  FADD.FTZ R2, R184, R2 ;  /* 0x00000002b8027221 */ /* 0x000fe20000010000 */
[----:B------:R-:W-:Y:S01]  /*17aa0*/  LDSM.16.MT88.4 R164, [R234+0x3100] ;  /* 0x00310000eaa4783b */ /* 0x000fe20000004200 */
[----:B------:R-:W-:Y:S02]  /*17ab0*/  FADD.FTZ R3, R224, R3 ;  /* 0x00000003e0037221 */ /* 0x000fe40000010000 */
[----:B------:R-:W-:Y:S02]  /*17ac0*/  FADD.FTZ R137, R247, R2 ;  /* 0x00000002f7897221 */ /* 0x000fe40000010000 */
[----:B------:R-:W-:Y:S01]  /*17ad0*/  FADD.FTZ R2, R168, R138 ;  /* 0x0000008aa8027221 */ /* 0x000fe20000010000 */
[----:B------:R-:W4:Y:S01]  /*17ae0*/  MUFU.EX2 R199, R250 ;  /* 0x000000fa00c77308 */ /* 0x000f220000000800 */
[----:B------:R-:W-:Y:S02]  /*17af0*/  FADD.FTZ R0, R171, R137 ;  /* 0x00000089ab007221 */ /* 0x000fe40000010000 */
[----:B------:R-:W-:Y:S01]  /*17b00*/  FADD.FTZ R137, R225, R2 ;  /* 0x00000002e1897221 */ /* 0x000fe20000010000 */
[----:B--2---:R-:W-:Y:S01]  /*17b10*/  LDSM.16.MT88.4 R212, [R235+0x1900] ;  /* 0x00190000ebd4783b */ /* 0x004fe20000004200 */
[----:B------:R-:W-:Y:S02]  /*17b20*/  FADD.FTZ R2, R219, R0 ;  /* 0x00000000db027221 */ /* 0x000fe40000010000 */
[----:B------:R-:W-:Y:S03]  /*17b30*/  FADD.FTZ R132, R170, R132 ;  /* 0x00000084aa847221 */ /* 0x000fe60000010000 */
[----:B------:R-:W2:Y:S01]  /*17b40*/  MUFU.EX2 R250, R216 ;  /* 0x000000d800fa7308 */ /* 0x000ea20000000800 */
[----:B------:R-:W-:Y:S01]  /*17b50*/  FADD.FTZ R0, R169, R132 ;  /* 0x00000084a9007221 */ /* 0x000fe20000010000 */
[-C--:B-1----:R-:W-:Y:S03]  /*17b60*/  HMMA.16816.F32.BF16 R116, R140, R144.reuse, R116 ;  /* 0x000000908c74723c */ /* 0x082fe60000041874 */
[----:B---3--:R-:W-:Y:S05]  /*17b70*/  F2FP.BF16.PACK_AB R209, R229, R230 ;  /* 0x000000e6e5d1723e */ /* 0x008fea00000010ff */
[C---:B------:R-:W-:Y:S01]  /*17b80*/  HMMA.16816.F32.BF16 R120, R148.reuse, R144, R120 ;  /* 0x000000909478723c */ /* 0x040fe20000041878 */
[----:B------:R-:W1:Y:S03]  /*17b90*/  MUFU.EX2 R139, R201 ;  /* 0x000000c9008b7308 */ /* 0x000e660000000800 */
[----:B----4-:R-:W-:Y:S03]  /*17ba0*/  MOV R138, R199 ;  /* 0x000000c7008a7202 */ /* 0x010fe60000000f00 */
[----:B------:R-:W-:Y:S01]  /*17bb0*/  F2FP.BF16.PACK_AB R144, R224, R226 ;  /* 0x000000e2e090723e */ /* 0x000fe200000010ff */
[-C--:B------:R-:W-:Y:S01]  /*17bc0*/  HMMA.16816.F32.BF16 R124, R148, R146.reuse, R124 ;  /* 0x00000092947c723c */ /* 0x080fe2000004187c */
[----:B------:R-:W3:Y:S02]  /*17bd0*/  LDSM.16.MT88.4 R148, [R233+0x900] ;  /* 0x00090000e994783b */ /* 0x000ee40000004200 */
[----:B------:R-:W-:Y:S01]  /*17be0*/  MUFU.EX2 R187, R207 ;  /* 0x000000cf00bb7308 */ /* 0x000fe20000000800 */
[----:B------:R-:W-:Y:S02]  /*17bf0*/  F2FP.BF16.PACK_AB R145, R225, R168 ;  /* 0x000000a8e191723e */ /* 0x000fe400000010ff */
[----:B--2---:R-:W-:Y:S02]  /*17c00*/  F2FP.BF16.PACK_AB R206, R250, R251 ;  /* 0x000000fbface723e */ /* 0x004fe400000010ff */
[----:B------:R-:W-:Y:S01]  /*17c10*/  HMMA.16816.F32.BF16 R128, R140, R146, R128 ;  /* 0x000000928c80723c */ /* 0x000fe20000041880 */
[----:B------:R-:W-:Y:S04]  /*17c20*/  LDSM.16.MT88.4 R224, [R236+0x3900] ;  /* 0x00390000ece0783b */ /* 0x000fe80000004200 */
[----:B------:R-:W2:Y:S02]  /*17c30*/  MUFU.EX2 R184, R248 ;  /* 0x000000f800b87308 */ /* 0x000ea40000000800 */
[----:B------:R-:W-:Y:S02]  /*17c40*/  F2FP.BF16.PACK_AB R142, R181, R219 ;  /* 0x000000dbb58e723e */ /* 0x000fe400000010ff */
[----:B------:R-:W-:Y:S01]  /*17c50*/  F2FP.BF16.PACK_AB R140, R171, R247 ;  /* 0x000000f7ab8c723e */ /* 0x000fe200000010ff */
[----:B------:R-:W-:Y:S02]  /*17c60*/  LDSM.16.MT88.4 R216, [R233+0x3900] ;  /* 0x00390000e9d8783b */ /* 0x000fe40000004200 */
[----:B------:R-:W-:Y:S02]  /*17c70*/  F2FP.BF16.PACK_AB R141, R170, R246 ;  /* 0x000000f6aa8d723e */ /* 0x000fe400000010ff */
[----:B------:R-:W-:Y:S01]  /*17c80*/  F2FP.BF16.PACK_AB R143, R180, R169 ;  /* 0x000000a9b48f723e */ /* 0x000fe200000010ff */
[----:B------:R-:W-:Y:S01]  /*17c90*/  MUFU.EX2 R246, R179 ;  /* 0x000000b300f67308 */ /* 0x000fe20000000800 */
[----:B------:R-:W-:Y:S02]  /*17ca0*/  F2FP.BF16.PACK_AB R146, R188, R189 ;  /* 0x000000bdbc92723e */ /* 0x000fe400000010ff */
[----:B------:R-:W-:Y:S02]  /*17cb0*/  F2FP.BF16.PACK_AB R147, R183, R182 ;  /* 0x000000b6b793723e */ /* 0x000fe400000010ff */
[----:B-1----:R-:W-:Y:S05]  /*17cc0*/  F2FP.BF16.PACK_AB R211, R139, R228 ;  /* 0x000000e48bd3723e */ /* 0x002fea00000010ff */
[----:B------:R-:W1:Y:S01]  /*17cd0*/  MUFU.EX2 R248, R231 ;  /* 0x000000e700f87308 */ /* 0x000e620000000800 */
[-C--:B--2---:R-:W-:Y:S02]  /*17ce0*/  F2FP.BF16.PACK_AB R205, R252, R184.reuse ;  /* 0x000000b8fccd723e */ /* 0x084fe400000010ff */
[----:B------:R-:W-:Y:S01]  /*17cf0*/  MOV R132, R184 ;  /* 0x000000b800847202 */ /* 0x000fe20000000f00 */
[-C--:B---3--:R-:W-:Y:S06]  /*17d00*/  HMMA.16816.F32.BF16 R4, R140, R148.reuse, R4 ;  /* 0x000000948c04723c */ /* 0x088fec0000041804 */
[----:B------:R-:W-:Y:S02]  /*17d10*/  MUFU.EX2 R231, R177 ;  /* 0x000000b100e77308 */ /* 0x000fe40000000800 */
[C---:B------:R-:W-:Y:S08]  /*17d20*/  HMMA.16816.F32.BF16 R8, R144.reuse, R148, R8 ;  /* 0x000000949008723c */ /* 0x040ff00000041808 */
[----:B------:R-:W2:Y:S01]  /*17d30*/  MUFU.EX2 R247, R245 ;  /* 0x000000f500f77308 */ /* 0x000ea20000000800 */
[-C--:B------:R-:W-:Y:S03]  /*17d40*/  HMMA.16816.F32.BF16 R12, R144, R150.reuse, R12 ;  /* 0x00000096900c723c */ /* 0x080fe6000004180c */
[----:B-1----:R-:W-:Y:S06]  /*17d50*/  F2FP.BF16.PACK_AB R207, R248, R249 ;  /* 0x000000f9f8cf723e */ /* 0x002fec00000010ff */
[----:B------:R-:W1:Y:S01]  /*17d60*/  MUFU.EX2 R245, R178 ;  /* 0x000000b200f57308 */ /* 0x000e620000000800 */
[C---:B------:R-:W-:Y:S01]  /*17d70*/  HMMA.16816.F32.BF16 R16, R140.reuse, R150, R16 ;  /* 0x000000968c10723c */ /* 0x040fe20000041810 */
[----:B------:R-:W3:Y:S07]  /*17d80*/  LDSM.16.MT88.4 R148, [R235+0x900] ;  /* 0x00090000eb94783b */ /* 0x000eee0000004200 */
[-C--:B------:R-:W-:Y:S04]  /*17d90*/  HMMA.16816.F32.BF16 R20, R140, R152.reuse, R20 ;  /* 0x000000988c14723c */ /* 0x080fe80000041814 */
[----:B--2---:R-:W-:Y:S04]  /*17da0*/  F2FP.BF16.PACK_AB R208, R246, R247 ;  /* 0x000000f7f6d0723e */ /* 0x004fe800000010ff */
[C---:B------:R-:W-:Y:S04]  /*17db0*/  HMMA.16816.F32.BF16 R24, R144.reuse, R152, R24 ;  /* 0x000000989018723c */ /* 0x040fe80000041818 */
[----:B-1----:R-:W-:Y:S04]  /*17dc0*/  F2FP.BF16.PACK_AB R210, R231, R245 ;  /* 0x000000f5e7d2723e */ /* 0x002fe800000010ff */
        /* <DEDUP_REMOVED lines=30> */
[-C--:B------:R-:W-:Y:S07]  /*17fb0*/  HMMA.16816.F32.BF16 R124, R144, R154.reuse, R124 ;  /* 0x0000009a907c723c */ /* 0x080fee000004187c */
[----:B------:R-:W-:Y:S01]  /*17fc0*/  F2FP.BF16.PACK_AB R144, R198, R172 ;  /* 0x000000acc690723e */ /* 0x000fe200000010ff */
[----:B------:R-:W-:Y:S01]  /*17fd0*/  HMMA.16816.F32.BF16 R128, R140, R154, R128 ;  /* 0x0000009a8c80723c */ /* 0x000fe20000041880 */
[----:B------:R-:W1:Y:S03]  /*17fe0*/  LDSM.16.MT88.4 R152, [R236+0x1100] ;  /* 0x00110000ec98783b */ /* 0x000e660000004200 */
[----:B------:R-:W-:Y:S02]  /*17ff0*/  F2FP.BF16.PACK_AB R146, R187, R192 ;  /* 0x000000c0bb92723e */ /* 0x000fe400000010ff */
[----:B------:R-:W-:Y:S02]  /*18000*/  F2FP.BF16.PACK_AB R145, R197, R175 ;  /* 0x000000afc591723e */ /* 0x000fe400000010ff */
[----:B------:R-:W-:Y:S04]  /*18010*/  F2FP.BF16.PACK_AB R140, R190, R174 ;  /* 0x000000aebe8c723e */ /* 0x000fe800000010ff */
[----:B------:R-:W-:Y:S02]  /*18020*/  F2FP.BF16.PACK_AB R141, R191, R173 ;  /* 0x000000adbf8d723e */ /* 0x000fe400000010ff */
[----:B------:R-:W-:Y:S02]  /*18030*/  F2FP.BF16.PACK_AB R142, R194, R186 ;  /* 0x000000bac28e723e */ /* 0x000fe400000010ff */
[----:B------:R-:W-:Y:S02]  /*18040*/  F2FP.BF16.PACK_AB R143, R195, R185 ;  /* 0x000000b9c38f723e */ /* 0x000fe400000010ff */
[----:B------:R-:W-:Y:S05]  /*18050*/  F2FP.BF16.PACK_AB R147, R196, R193 ;  /* 0x000000c1c493723e */ /* 0x000fea00000010ff */
        /* <DEDUP_REMOVED lines=18> */
[-C--:B------:R-:W-:Y:S04]  /*18180*/  HMMA.16816.F32.BF16 R60, R144, R158.reuse, R60 ;  /* 0x0000009e903c723c */ /* 0x080fe8000004183c */
[----:B------:R-:W-:Y:S04]  /*18190*/  MOV R156, R197 ;  /* 0x000000c5009c7202 */ /* 0x000fe80000000f00 */
[C---:B------:R-:W-:Y:S07]  /*181a0*/  HMMA.16816.F32.BF16 R64, R140.reuse, R158, R64 ;  /* 0x0000009e8c40723c */ /* 0x040fee0000041840 */
[----:B------:R-:W-:Y:S01]  /*181b0*/  MOV R159, R186 ;  /* 0x000000ba009f7202 */ /* 0x000fe20000000f00 */
[-C--:B------:R-:W-:Y:S04]  /*181c0*/  HMMA.16816.F32.BF16 R68, R140, R160.reuse, R68 ;  /* 0x000000a08c44723c */ /* 0x080fe80000041844 */
[----:B------:R-:W-:Y:S04]  /*181d0*/  MOV R158, R185 ;  /* 0x000000b9009e7202 */ /* 0x000fe80000000f00 */
[C---:B------:R-:W-:Y:S08]  /*181e0*/  HMMA.16816.F32.BF16 R72, R144.reuse, R160, R72 ;  /* 0x000000a09048723c */ /* 0x040ff00000041848 */
[-C--:B------:R-:W-:Y:S08]  /*181f0*/  HMMA.16816.F32.BF16 R76, R144, R162.reuse, R76 ;  /* 0x000000a2904c723c */ /* 0x080ff0000004184c */
[C---:B------:R-:W-:Y:S01]  /*18200*/  HMMA.16816.F32.BF16 R80, R140.reuse, R162, R80 ;  /* 0x000000a28c50723c */ /* 0x040fe20000041850 */
[----:B------:R-:W-:Y:S07]  /*18210*/  LDSM.16.MT88.4 R160, [R234+0x1900] ;  /* 0x00190000eaa0783b */ /* 0x000fee0000004200 */
[-C--:B------:R-:W-:Y:S08]  /*18220*/  HMMA.16816.F32.BF16 R84, R140, R164.reuse, R84 ;  /* 0x000000a48c54723c */ /* 0x080ff00000041854 */
[C---:B------:R-:W-:Y:S07]  /*18230*/  HMMA.16816.F32.BF16 R88, R144.reuse, R164, R88 ;  /* 0x000000a49058723c */ /* 0x040fee0000041858 */
[----:B------:R-:W-:Y:S01]  /*18240*/  MOV R164, R196 ;  /* 0x000000c400a47202 */ /* 0x000fe20000000f00 */
[-C--:B------:R-:W-:Y:S04]  /*18250*/  HMMA.16816.F32.BF16 R92, R144, R166.reuse, R92 ;  /* 0x000000a6905c723c */ /* 0x080fe8000004185c */
[----:B------:R-:W-:Y:S04]  /*18260*/  MOV R165, R187 ;  /* 0x000000bb00a57202 */ /* 0x000fe80000000f00 */
[C---:B------:R-:W-:Y:S07]  /*18270*/  HMMA.16816.F32.BF16 R96, R140.reuse, R166, R96 ;  /* 0x000000a68c60723c */ /* 0x040fee0000041860 */
[----:B------:R-:W-:Y:S01]  /*18280*/  MOV R167, R176 ;  /* 0x000000b000a77202 */ /* 0x000fe20000000f00 */
[-C--:B---3--:R-:W-:Y:S01]  /*18290*/  HMMA.16816.F32.BF16 R100, R140, R148.reuse, R100 ;  /* 0x000000948c64723c */ /* 0x088fe20000041864 */
[----:B------:R-:W2:Y:S03]  /*182a0*/  LDSM.16.MT88.4 R176, [R233+0x1900] ;  /* 0x00190000e9b0783b */ /* 0x000ea60000004200 */
[----:B------:R-:W-:Y:S04]  /*182b0*/  F2FP.BF16.PACK_AB R204, R138, R167 ;  /* 0x000000a78acc723e */ /* 0x000fe800000010ff */
[C---:B------:R-:W-:Y:S08]  /*182c0*/  HMMA.16816.F32.BF16 R104, R144.reuse, R148, R104 ;  /* 0x000000949068723c */ /* 0x040ff00000041868 */
[-C--:B------:R-:W-:Y:S08]  /*182d0*/  HMMA.16816.F32.BF16 R108, R144, R150.reuse, R108 ;  /* 0x00000096906c723c */ /* 0x080ff0000004186c */
[C---:B------:R-:W-:Y:S01]  /*182e0*/  HMMA.16816.F32.BF16 R112, R140.reuse, R150, R112 ;  /* 0x000000968c70723c */ /* 0x040fe20000041870 */
[----:B------:R-:W3:Y:S07]  /*182f0*/  LDSM.16.MT88.4 R148, [R236+0x1900] ;  /* 0x00190000ec94783b */ /* 0x000eee0000004200 */
[-C--:B-1----:R-:W-:Y:S08]  /*18300*/  HMMA.16816.F32.BF16 R116, R140, R152.reuse, R116 ;  /* 0x000000988c74723c */ /* 0x082ff00000041874 */
[C---:B------:R-:W-:Y:S08]  /*18310*/  HMMA.16816.F32.BF16 R120, R144.reuse, R152, R120 ;  /* 0x000000989078723c */ /* 0x040ff00000041878 */
[-C--:B------:R-:W-:Y:S08]  /*18320*/  HMMA.16816.F32.BF16 R124, R144, R154.reuse, R124 ;  /* 0x0000009a907c723c */ /* 0x080ff0000004187c */
[----:B------:R-:W-:Y:S08]  /*18330*/  HMMA.16816.F32.BF16 R128, R140, R154, R128 ;  /* 0x0000009a8c80723c */ /* 0x000ff00000041880 */
[-C--:B--2---:R-:W-:Y:S01]  /*18340*/  HMMA.16816.F32.BF16 R200, R204, R176.reuse, R4 ;  /* 0x000000b0ccc8723c */ /* 0x084fe20000041804 */
[----:B------:R-:W1:Y:S07]  /*18350*/  LDSM.16.MT88.4 R4, [R235+0x3900] ;  /* 0x00390000eb04783b */ /* 0x000e6e0000004200 */
[C---:B------:R-:W-:Y:S07]  /*18360*/  HMMA.16816.F32.BF16 R184, R208.reuse, R176, R8 ;  /* 0x000000b0d0b8723c */ /* 0x040fee0000041808 */
[----:B------:R-:W-:Y:S01]  /*18370*/  MOV R11, R188 ;  /* 0x000000bc000b7202 */ /* 0x000fe20000000f00 */
[-C--:B------:R-:W-:Y:S04]  /*18380*/  HMMA.16816.F32.BF16 R196, R208, R178.reuse, R12 ;  /* 0x000000b2d0c4723c */ /* 0x080fe8000004180c */
[----:B------:R-:W-:Y:S02]  /*18390*/  MOV R10, R183 ;  /* 0x000000b7000a7202 */ /* 0x000fe40000000f00 */
[----:B------:R-:W-:Y:S02]  /*183a0*/  MOV R8, R189 ;  /* 0x000000bd00087202 */ /* 0x000fe40000000f00 */
[C---:B------:R-:W-:Y:S04]  /*183b0*/  HMMA.16816.F32.BF16 R176, R204.reuse, R178, R16 ;  /* 0x000000b2ccb0723c */ /* 0x040fe80000041810 */
[----:B------:R-:W-:Y:S01]  /*183c0*/  FADD.FTZ R8, R8, R3 ;  /* 0x0000000308087221 */ /* 0x000fe20000010000 */
[----:B------:R-:W-:Y:S02]  /*183d0*/  MOV R12, R172 ;  /* 0x000000ac000c7202 */ /* 0x000fe40000000f00 */
[----:B------:R-:W-:Y:S01]  /*183e0*/  MOV R17, R193 ;  /* 0x000000c100117202 */ /* 0x000fe20000000f00 */
[----:B------:R-:W-:Y:S01]  /*183f0*/  FADD.FTZ R11, R11, R8 ;  /* 0x000000080b0b7221 */ /* 0x000fe20000010000 */
[----:B------:R-:W-:Y:S03]  /*18400*/  MOV R19, R195 ;  /* 0x000000c300137202 */ /* 0x000fe60000000f00 */
        /* <DEDUP_REMOVED lines=9> */
[----:B------:R-:W-:Y:S04]  /*184a0*/  MOV R27, R191 ;  /* 0x000000bf001b7202 */ /* 0x000fe80000000f00 */
[----:B------:R-:W-:Y:S02]  /*184b0*/  MOV R26, R190 ;  /* 0x000000be001a7202 */ /* 0x000fe40000000f00 */
[-C--:B------:R-:W-:Y:S03]  /*184c0*/  HMMA.16816.F32.BF16 R188, R208, R162.reuse, R28 ;  /* 0x000000a2d0bc723c */ /* 0x080fe6000004181c */
[----:B------:R-:W-:Y:S02]  /*184d0*/  MOV R21, R156 ;  /* 0x0000009c00157202 */ /* 0x000fe40000000f00 */
[----:B------:R-:W-:Y:S02]  /*184e0*/  MOV R25, R175 ;  /* 0x000000af00197202 */ /* 0x000fe40000000f00 */
[----:B------:R-:W-:Y:S01]  /*184f0*/  MOV R29, R182 ;  /* 0x000000b6001d7202 */ /* 0x000fe20000000f00 */
[C---:B------:R-:W-:Y:S04]  /*18500*/  HMMA.16816.F32.BF16 R160, R204.reuse, R162, R32 ;  /* 0x000000a2cca0723c */ /* 0x040fe80000041820 */
[----:B------:R-:W-:Y:S01]  /*18510*/  FADD.FTZ R3, R29, R137 ;  /* 0x000000891d037221 */ /* 0x000fe20000010000 */
[----:B------:R-:W-:Y:S02]  /*18520*/  MOV R31, R180 ;  /* 0x000000b4001f7202 */ /* 0x000fe40000000f00 */
[----:B------:R-:W-:Y:S01]  /*18530*/  MOV R30, R181 ;  /* 0x000000b5001e7202 */ /* 0x000fe20000000f00 */
[----:B------:R-:W-:Y:S01]  /*18540*/  FADD.FTZ R10, R10, R3 ;  /* 0x000000030a0a7221 */ /* 0x000fe20000010000 */
[-C--:B---3--:R-:W-:Y:S03]  /*18550*/  HMMA.16816.F32.BF16 R180, R204, R148.reuse, R36 ;  /* 0x00000094ccb4723c */ /* 0x088fe60000041824 */
[----:B------:R-:W-:Y:S01]  /*18560*/  FADD.FTZ R3, R12, R11 ;  /* 0x0000000b0c037221 */ /* 0x000fe20000010000 */
[----:B------:R-:W-:Y:S01]  /*18570*/  MOV R9, R174 ;  /* 0x000000ae00097202 */ /* 0x000fe20000000f00 */
[----:B------:R-:W2:Y:S01]  /*18580*/  LDL.LU R12, [R1+0xa0] ;  /* 0x0000a000010c7983 */ /* 0x000ea20000300800 */
[----:B------:R-:W-:Y:S01]  /*18590*/  FADD.FTZ R0, R31, R0 ;  /* 0x000000001f007221 */ /* 0x000fe20000010000 */
[----:B------:R-:W-:Y:S01]  /*185a0*/  MOV R24, R173 ;  /* 0x000000ad00187202 */ /* 0x000fe20000000f00 */
[C---:B------:R-:W-:Y:S04]  /*185b0*/  HMMA.16816.F32.BF16 R152, R208.reuse, R148, R40 ;  /* 0x00000094d098723c */ /* 0x040fe80000041828 */
[----:B------:R-:W-:Y:S01]  /*185c0*/  FADD.FTZ R8, R24, R0 ;  /* 0x0000000018087221 */ /* 0x000fe20000010000 */
[----:B------:R-:W-:Y:S01]  /*185d0*/  MOV R20, R157 ;  /* 0x0000009d00147202 */ /* 0x000fe20000000f00 */
[----:B------:R-:W-:Y:S01]  /*185e0*/  FADD.FTZ R2, R30, R2 ;  /* 0x000000021e027221 */ /* 0x000fe20000010000 */
[----:B------:R-:W-:Y:S01]  /*185f0*/  MOV R137, R135 ;  /* 0x0000008700897202 */ /* 0x000fe20000000f00 */
        /* <DEDUP_REMOVED lines=19> */
[----:B------:R-:W-:Y:S01]  /*18730*/  FADD.FTZ R3, R138, R3 ;  /* 0x000000038a037221 */ /* 0x000fe20000010000 */
[----:B------:R-:W-:Y:S01]  /*18740*/  MOV R138, R134 ;  /* 0x00000086008a7202 */ /* 0x000fe20000000f00 */
[----:B------:R-:W-:Y:S02]  /*18750*/  FADD.FTZ R2, R16, R10 ;  /* 0x0000000a10027221 */ /* 0x000fe40000010000 */
[C---:B------:R-:W-:Y:S04]  /*18760*/  HMMA.16816.F32.BF16 R72, R208.reuse, R216, R72 ;  /* 0x000000d8d048723c */ /* 0x040fe80000041848 */
[----:B------:R-:W-:Y:S04]  /*18770*/  FADD.FTZ R3, R251, R3 ;  /* 0x00000003fb037221 */ /* 0x000fe80000010000 */
[-C--:B------:R-:W-:Y:S04]  /*18780*/  HMMA.16816.F32.BF16 R76, R208, R218.reuse, R76 ;  /* 0x000000dad04c723c */ /* 0x080fe8000004184c */
[----:B------:R-:W-:Y:S04]  /*18790*/  FADD.FTZ R3, R250, R3 ;  /* 0x00000003fa037221 */ /* 0x000fe80000010000 */
[C---:B------:R-:W-:Y:S01]  /*187a0*/  HMMA.16816.F32.BF16 R80, R204.reuse, R218, R80 ;  /* 0x000000dacc50723c */ /* 0x040fe20000041850 */
[----:B------:R3:W-:Y:S07]  /*187b0*/  STL [R1+0xbc], R3 ;  /* 0x0000bc0301007387 */ /* 0x0007ee0000100800 */
        /* <DEDUP_REMOVED lines=13> */
[----:B------:R-:W-:Y:S01]  /*18890*/  FADD.FTZ R2, R132, R8 ;  /* 0x0000000884027221 */ /* 0x000fe20000010000 */
[----:B------:R-:W-:Y:S01]  /*188a0*/  MOV R132, R136 ;  /* 0x0000008800847202 */ /* 0x000fe20000000f00 */
        /* <DEDUP_REMOVED lines=9> */
[----:B------:R-:W-:Y:S02]  /*18940*/  FADD.FTZ R5, R248, R5 ;  /* 0x00000005f8057221 */ /* 0x000fe40000010000 */
[----:B---3--:R-:W-:Y:S02]  /*18950*/  FADD.FTZ R3, R231, R4 ;  /* 0x00000004e7037221 */ /* 0x008fe40000010000 */
[----:B------:R-:W-:Y:S01]  /*18960*/  FADD.FTZ R2, R139, R2 ;  /* 0x000000028b027221 */ /* 0x000fe20000010000 */
[----:B------:R1:W-:Y:S01]  /*18970*/  STL [R1+0xb0], R5 ;  /* 0x0000b00501007387 */ /* 0x0003e20000100800 */
[----:B------:R-:W-:Y:S03]  /*18980*/  MOV R139, R133 ;  /* 0x00000085008b7202 */ /* 0x000fe60000000f00 */
[----:B------:R1:W-:Y:S04]  /*18990*/  STL [R1+0xb4], R3 ;  /* 0x0000b40301007387 */ /* 0x0003e80000100800 */
[----:B------:R1:W-:Y:S01]  /*189a0*/  STL [R1+0xb8], R2 ;  /* 0x0000b80201007387 */ /* 0x0003e20000100800 */
[C---:B--2---:R-:W-:Y:S02]  /*189b0*/  IADD3 R0, R12.reuse, -0x1, RZ ;  /* 0xffffffff0c007810 */ /* 0x044fe40007ffe0ff */
[----:B------:R-:W-:Y:S03]  /*189c0*/  ISETP.GT.AND P0, PT, R12, RZ, PT ;  /* 0x000000ff0c00720c */ /* 0x000fe60003f04270 */
[----:B------:R1:W-:Y:S10]  /*189d0*/  STL [R1+0xa0], R0 ;  /* 0x0000a00001007387 */ /* 0x0003f40000100800 */
[----:B-1----:R-:W-:-:S05]  /*189e0*/  @P0 BRA `(.L_x_1947) ;  /* 0xffffb64000000947 */ /* 0x002fca000383ffff */
.L_x_1940:
[----:B------:R-:W-:Y:S05]  /*189f0*/  BRA.DIV ~URZ, `(.L_x_1948) ;  /* 0x000077b27f007947 */ /* 0x000fea000b800000 */
[----:B------:R-:W2:Y:S04]  /*18a00*/  LDL R0, [R1+0xbc] ;  /* 0x0000bc0001007983 */ /* 0x000ea80000100800 */
[----:B--2---:R1:W2:Y:S02]  /*18a10*/  SHFL.BFLY PT, R5, R0, 0x2, 0x1f ;  /* 0x0c401f0000057f89 */ /* 0x0042a400000e0000 */
.L_x_2022:
[----:B-1----:R-:W3:Y:S02]  /*18a20*/  LDL.LU R0, [R1+0xbc] ;  /* 0x0000bc0001007983 */ /* 0x002ee40000300800 */
[----:B--23--:R-:W-:Y:S01]  /*18a30*/  FADD.FTZ R5, R5, R0 ;  /* 0x0000000005057221 */ /* 0x00cfe20000010000 */
[----:B------:R-:W-:Y:S05]  /*18a40*/  BRA.DIV ~URZ, `(.L_x_1949) ;  /* 0x000077c27f007947 */ /* 0x000fea000b800000 */
[----:B------:R-:W2:Y:S04]  /*18a50*/  LDL.LU R2, [R1+0xb0] ;  /* 0x0000b00001027983 */ /* 0x000ea80000300800 */
[----:B------:R-:W3:Y:S04]  /*18a60*/  LDL.LU R0, [R1+0xb4] ;  /* 0x0000b40001007983 */ /* 0x000ee80000300800 */
[----:B------:R-:W4:Y:S04]  /*18a70*/  LDL.LU R8, [R1+0xb8] ;  /* 0x0000b80001087983 */ /* 0x000f280000300800 */
[----:B--2---:R-:W1:Y:S04]  /*18a80*/  SHFL.BFLY PT, R6, R2, 0x2, 0x1f ;  /* 0x0c401f0002067f89 */ /* 0x004e6800000e0000 */
[----:B---3--:R-:W2:Y:S04]  /*18a90*/  SHFL.BFLY PT, R7, R0, 0x2, 0x1f ;  /* 0x0c401f0000077f89 */ /* 0x008ea800000e0000 */
[----:B----4-:R-:W3:Y:S01]  /*18aa0*/  SHFL.BFLY PT, R9, R8, 0x2, 0x1f ;  /* 0x0c401f0008097f89 */ /* 0x010ee200000e0000 */
[----:B-1----:R-:W-:-:S02]  /*18ab0*/  FADD.FTZ R6, R6, R2 ;  /* 0x0000000206067221 */ /* 0x002fc40000010000 */
[----:B--2---:R-:W-:-:S03]  /*18ac0*/  FADD.FTZ R7, R7, R0 ;  /* 0x0000000007077221 */ /* 0x004fc60000010000 */
[----:B------:R-:W1:Y:S01]  /*18ad0*/  SHFL.BFLY PT, R2, R6, 0x1, 0x1f ;  /* 0x0c201f0006027f89 */ /* 0x000e6200000e0000 */
[----:B---3--:R-:W-:-:S03]  /*18ae0*/  FADD.FTZ R9, R9, R8 ;  /* 0x0000000809097221 */ /* 0x008fc60000010000 */
[----:B------:R-:W2:Y:S04]  /*18af0*/  SHFL.BFLY PT, R0, R5, 0x1, 0x1f ;  /* 0x0c201f0005007f89 */ /* 0x000ea800000e0000 */
[----:B------:R-:W3:Y:S04]  /*18b00*/  SHFL.BFLY PT, R3, R7, 0x1, 0x1f ;  /* 0x0c201f0007037f89 */ /* 0x000ee800000e0000 */
[----:B------:R4:W4:Y:S01]  /*18b10*/  SHFL.BFLY PT, R4, R9, 0x1, 0x1f ;  /* 0x0c201f0009047f89 */ /* 0x00092200000e0000 */
[----:B-1----:R-:W-:Y:S02]  /*18b20*/  FADD.FTZ R6, R6, R2 ;  /* 0x0000000206067221 */ /* 0x002fe40000010000 */
[----:B--2---:R-:W-:-:S02]  /*18b30*/  FADD.FTZ R5, R5, R0 ;  /* 0x0000000005057221 */ /* 0x004fc40000010000 */
[----:B---3--:R-:W-:-:S03]  /*18b40*/  FADD.FTZ R7, R7, R3 ;  /* 0x0000000307077221 */ /* 0x008fc60000010000 */
.L_x_2023:
[----:B------:R-:W-:Y:S01]  /*18b50*/  FSETP.NE.FTZ.AND P2, PT, R5, RZ, PT ;  /* 0x000000ff0500720b */ /* 0x000fe20003f55000 */
[----:B------:R-:W-:Y:S01]  /*18b60*/  CS2R R2, SRZ ;  /* 0x0000000000027805 */ /* 0x000fe2000001ff00 */
[----:B------:R-:W-:Y:S01]  /*18b70*/  FSETP.NE.FTZ.AND P1, PT, R6, RZ, PT ;  /* 0x000000ff0600720b */ /* 0x000fe20003f35000 */
[----:B----4-:R-:W-:Y:S01]  /*18b80*/  FADD.FTZ R9, R4, R9 ;  /* 0x0000000904097221 */ /* 0x010fe20000010000 */
[----:B------:R-:W-:Y:S02]  /*18b90*/  FSETP.NE.FTZ.AND P0, PT, R7, RZ, PT ;  /* 0x000000ff0700720b */ /* 0x000fe40003f15000 */
[----:B------:R-:W-:Y:S02]  /*18ba0*/  MOV R0, RZ ;  /* 0x000000ff00007202 */ /* 0x000fe40000000f00 */
[----:B------:R-:W-:Y:S02]  /*18bb0*/  FSETP.NE.FTZ.AND P3, PT, R9, RZ, PT ;  /* 0x000000ff0900720b */ /* 0x000fe40003f75000 */
[----:B------:R-:W-:-:S02]  /*18bc0*/  MOV R62, 0xff800000 ;  /* 0xff800000003e7802 */ /* 0x000fc40000000f00 */
[----:B------:R-:W-:Y:S01]  /*18bd0*/  MOV R60, 0xff800000 ;  /* 0xff800000003c7802 */ /* 0x000fe20000000f00 */
[----:B------:R-:W1:Y:S01]  /*18be0*/  @P2 MUFU.RCP R0, R5 ;  /* 0x0000000500002308 */ /* 0x000e620000001000 */
[----:B------:R-:W-:Y:S02]  /*18bf0*/  MOV R61, 0xff800000 ;  /* 0xff800000003d7802 */ /* 0x000fe40000000f00 */
[----:B------:R-:W-:Y:S02]  /*18c00*/  MOV R59, 0xff800000 ;  /* 0xff800000003b7802 */ /* 0x000fe40000000f00 */
[----:B------:R-:W-:-:S03]  /*18c10*/  @P0 MOV R11, 0x3f317218 ;  /* 0x3f317218000b0802 */ /* 0x000fc60000000f00 */
[----:B------:R-:W2:Y:S08]  /*18c20*/  @P1 MUFU.RCP R3, R6 ;  /* 0x0000000600031308 */ /* 0x000eb00000001000 */
[----:B------:R-:W3:Y:S01]  /*18c30*/  @P0 MUFU.RCP R2, R7 ;  /* 0x0000000700020308 */ /* 0x000ee20000001000 */
[C---:B-1----:R-:W-:Y:S02]  /*18c40*/  FMUL.FTZ R200, R0.reuse, R200 ;  /* 0x000000c800c87220 */ /* 0x042fe40000410000 */
[----:B------:R-:W-:-:S02]  /*18c50*/  FMUL.FTZ R55, R0, R201 ;  /* 0x000000c900377220 */ /* 0x000fc40000410000 */
[C---:B------:R-:W-:Y:S02]  /*18c60*/  FMUL.FTZ R176, R0.reuse, R176 ;  /* 0x000000b000b07220 */ /* 0x040fe40000410000 */
[C---:B------:R-:W-:Y:S01]  /*18c70*/  FMUL.FTZ R177, R0.reuse, R177 ;  /* 0x000000b100b17220 */ /* 0x040fe20000410000 */
[----:B------:R-:W1:Y:S01]  /*18c80*/  @P1 MUFU.LG2 R4, R6 ;  /* 0x0000000600041308 */ /* 0x000e620000000c00 */
[C---:B------:R-:W-:Y:S02]  /*18c90*/  FMUL.FTZ R192, R0.reuse, R192 ;  /* 0x000000c000c07220 */ /* 0x040fe40000410000 */
[C---:B------:R-:W-:Y:S02]  /*18ca0*/  FMUL.FTZ R49, R0.reuse, R193 ;  /* 0x000000c100317220 */ /* 0x040fe40000410000 */
[C---:B------:R-:W-:Y:S02]  /*18cb0*/  FMUL.FTZ R160, R0.reuse, R160 ;  /* 0x000000a000a07220 */ /* 0x040fe40000410000 */
[C---:B------:R-:W-:Y:S01]  /*18cc0*/  FMUL.FTZ R161, R0.reuse, R161 ;  /* 0x000000a100a17220 */ /* 0x040fe20000410000 */
[----:B------:R-:W4:Y:S01]  /*18cd0*/  @P0 MUFU.LG2 R6, R7 ;  /* 0x0000000700060308 */ /* 0x000f220000000c00 */
[----:B------:R-:W-:-:S02]  /*18ce0*/  FMUL.FTZ R180, R0, R180 ;  /* 0x000000b400b47220 */ /* 0x000fc40000410000 */
[C---:B------:R-:W-:Y:S02]  /*18cf0*/  FMUL.FTZ R47, R0.reuse, R181 ;  /* 0x000000b5002f7220 */ /* 0x040fe40000410000 */
[C---:B------:R-:W-:Y:S02]  /*18d00*/  FMUL.FTZ R148, R0.reuse, R148 ;  /* 0x0000009400947220 */ /* 0x040fe40000410000 */
[C---:B------:R-:W-:Y:S01]  /*18d10*/  FMUL.FTZ R43, R0.reuse, R149 ;  /* 0x00000095002b7220 */ /* 0x040fe20000410000 */
[----:B------:R5:W1:Y:S01]  /*18d20*/  @P2 MUFU.LG2 R8, R5 ;  /* 0x0000000500082308 */ /* 0x000a620000000c00 */
[C---:B------:R-:W-:Y:S02]  /*18d30*/  FMUL.FTZ R164, R0.reuse, R164 ;  /* 0x000000a400a47220 */ /* 0x040fe40000410000 */
[C---:B------:R-:W-:Y:S02]  /*18d40*/  FMUL.FTZ R42, R0.reuse, R165 ;  /* 0x000000a5002a7220 */ /* 0x040fe40000410000 */
[----:B------:R-:W-:-:S02]  /*18d50*/  FMUL.FTZ R140, R0, R140 ;  /* 0x0000008c008c7220 */ /* 0x000fc40000410000 */
[C---:B------:R-:W-:Y:S02]  /*18d60*/  FMUL.FTZ R39, R0.reuse, R141 ;  /* 0x0000008d00277220 */ /* 0x040fe40000410000 */
[C---:B------:R-:W-:Y:S02]  /*18d70*/  FMUL.FTZ R68, R0.reuse, R68 ;  /* 0x0000004400447220 */ /* 0x040fe40000410000 */
[C---:B------:R-:W-:Y:S02]  /*18d80*/  FMUL.FTZ R36, R0.reuse, R69 ;  /* 0x0000004500247220 */ /* 0x040fe40000410000 */
[C---:B------:R-:W-:Y:S02]  /*18d90*/  FMUL.FTZ R80, R0.reuse, R80 ;  /* 0x0000005000507220 */ /* 0x040fe40000410000 */
[C---:B------:R-:W-:Y:S01]  /*18da0*/  FMUL.FTZ R33, R0.reuse, R81 ;  /* 0x0000005100217220 */ /* 0x040fe20000410000 */
[----:B-----5:R-:W-:Y:S01]  /*18db0*/  @P2 MOV R5, 0x3f317218 ;  /* 0x3f31721800052802 */ /* 0x020fe20000000f00 */
        /* <DEDUP_REMOVED lines=79> */
[----:B------:R-:W2:Y:S01]  /*192b0*/  @P3 MUFU.LG2 R2, R9 ;  /* 0x0000000900023308 */ /* 0x000ea20000000c00 */
[----:B-1----:R-:W-:Y:S02]  /*192c0*/  @P1 FMUL.FTZ R7, R4, 0.69314718246459960938 ;  /* 0x3f31721804071820 */ /* 0x002fe40000410000 */
[----:B------:R-:W-:Y:S02]  /*192d0*/  @P1 FMUL.FTZ R4, R3, c[0x0][0x2d0] ;  /* 0x0000b40003041a20 */ /* 0x000fe40000410000 */
[----:B----4-:R-:W-:-:S02]  /*192e0*/  @P0 FMUL.FTZ R6, R6, 0.69314718246459960938 ;  /* 0x3f31721806060820 */ /* 0x010fc40000410000 */
[----:B------:R-:W-:Y:S02]  /*192f0*/  @P0 FMUL.FTZ R3, R11, c[0x0][0x2d0] ;  /* 0x0000b4000b030a20 */ /* 0x000fe40000410000 */
[----:B------:R-:W-:Y:S02]  /*19300*/  @P2 FMUL.FTZ R8, R8, 0.69314718246459960938 ;  /* 0x3f31721808082820 */ /* 0x000fe40000410000 */
[----:B------:R-:W-:Y:S01]  /*19310*/  @P0 FFMA.FTZ R62, R3, R134, R6 ;  /* 0x00000086033e0223 */ /* 0x000fe20000010006 */
[----:B------:R-:W-:Y:S01]  /*19320*/  @P3 MOV R3, 0x3f317218 ;  /* 0x3f31721800033802 */ /* 0x000fe20000000f00 */
[----:B------:R-:W-:Y:S01]  /*19330*/  @P2 FMUL.FTZ R5, R5, c[0x0][0x2d0] ;  /* 0x0000b40005052a20 */ /* 0x000fe20000410000 */
[----:B------:R-:W-:Y:S01]  /*19340*/  PLOP3.LUT P0, PT, PT, PT, PT, 0x8, 0x0 ;  /* 0x000000000000781c */ /* 0x000fe20003f0e170 */
[----:B------:R-:W-:Y:S02]  /*19350*/  @P1 FFMA.FTZ R61, R4, R135, R7 ;  /* 0x00000087043d1223 */ /* 0x000fe40000010007 */
[----:B--2---:R-:W-:-:S02]  /*19360*/  @P3 FMUL.FTZ R2, R2, 0.69314718246459960938 ;  /* 0x3f31721802023820 */ /* 0x004fc40000410000 */
        /* <DEDUP_REMOVED lines=35> */
.L_x_1893:
[----:B------:R-:W-:Y:S05]  /*195a0*/  @P0 BRA `(.L_x_1950) ;  /* 0x00001c6000000947 */ /* 0x000fea0003800000 */
[----:B------:R-:W2:Y:S01]  /*195b0*/  LDL R65, [R1+0x108] ;  /* 0x0001080001417983 */ /* 0x000ea20000100800 */
[----:B------:R-:W-:Y:S01]  /*195c0*/  WARPSYNC 0xffffffff ;  /* 0xffffffff00007948 */ /* 0x000fe20003800000 */
[----:B------:R-:W-:-:S02]  /*195d0*/  F2FP.BF16.PACK_AB R55, R55, R200 ;  /* 0x000000c83737723e */ /* 0x000fc400000010ff */
[----:B------:R-:W3:Y:S01]  /*195e0*/  S2R R64, SR_TID.X ;  /* 0x0000000000407919 */ /* 0x000ee20000002100 */
        /* <DEDUP_REMOVED lines=12> */
[----:B---3--:R-:W-:Y:S02]  /*196b0*/  SHF.R.S32.HI R63, RZ, 0x1f, R64 ;  /* 0x0000001fff3f7819 */ /* 0x008fe40000011440 */
[----:B------:R-:W-:Y:S02]  /*196c0*/  F2FP.BF16.PACK_AB R170, R171, R170 ;  /* 0x000000aaabaa723e */ /* 0x000fe400000010ff */
[CC--:B------:R-:W-:Y:S02]  /*196d0*/  LEA.HI R2, R63.reuse, R64.reuse, RZ, 0x2 ;  /* 0x000000403f027211 */ /* 0x0c0fe400078f10ff */
[----:B------:R-:W-:Y:S02]  /*196e0*/  LEA.HI R58, R63, R64, RZ, 0x5 ;  /* 0x000000403f3a7211 */ /* 0x000fe400078f28ff */
[--C-:B-1----:R-:W-:Y:S02]  /*196f0*/  SHF.R.S32.HI R4, RZ, 0x2, R2.reuse ;  /* 0x00000002ff047819 */ /* 0x102fe40000011402 */
[----:B------:R-:W-:-:S02]  /*19700*/  SHF.R.S32.HI R0, RZ, 0x1f, R2 ;  /* 0x0000001fff007819 */ /* 0x000fc40000011402 */
[----:B------:R-:W-:Y:S02]  /*19710*/  SHF.R.S32.HI R57, RZ, 0x5, R58 ;  /* 0x00000005ff397819 */ /* 0x000fe4000001143a */
        /* <DEDUP_REMOVED lines=94> */
[----:B------:R-:W-:-:S03]  /*19d00*/  ISETP.NE.U32.AND P0, PT, RZ, c[0x0][0x500], PT ;  /* 0x00014000ff007a0c */ /* 0x000fc60003f05070 */
[----:B------:R1:W-:Y:S01]  /*19d10*/  STS [R8+0x400], R5 ;  /* 0x0004000508007388 */ /* 0x0003e20000000800 */
[----:B------:R-:W-:Y:S02]  /*19d20*/  ISETP.NE.AND.EX P1, PT, RZ, c[0x0][0x504], PT, P0 ;  /* 0x00014100ff007a0c */ /* 0x000fe40003f25300 */
[----:B------:R-:W-:Y:S01]  /*19d30*/  ISETP.NE.U32.AND P0, PT, RZ, c[0x0][0x508], PT ;  /* 0x00014200ff007a0c */ /* 0x000fe20003f05070 */
[----:B------:R-:W-:Y:S03]  /*19d40*/  STS [R8], R43 ;  /* 0x0000002b08007388 */ /* 0x000fe60000000800 */
[----:B------:R-:W-:Y:S01]  /*19d50*/  ISETP.NE.AND.EX P0, PT, RZ, c[0x0][0x50c], PT, P0 ;  /* 0x00014300ff007a0c */ /* 0x000fe20003f05300 */
        /* <DEDUP_REMOVED lines=61> */
.L_x_1951:
[----:B-1----:R-:W-:Y:S01]  /*1a130*/  LOP3.LUT R0, R58, 0xffffffe0, RZ, 0xc0, !PT ;  /* 0xffffffe03a007812 */ /* 0x002fe200078ec0ff */
[----:B------:R-:W1:Y:S01]  /*1a140*/  S2R R11, SR_CTAID.Y ;  /* 0x00000000000b7919 */ /* 0x000e620000002600 */
[C---:B------:R-:W-:Y:S01]  /*1a150*/  LEA.HI R4, R21.reuse, R21, RZ, 0x1 ;  /* 0x0000001515047211 */ /* 0x040fe200078f08ff */
        /* <DEDUP_REMOVED lines=147> */
.L_x_1953:
[----:B--234-:R-:W-:Y:S05]  /*1aa90*/  BSYNC B0 ;  /* 0x0000000000007941 */ /* 0x01cfea0003800000 */
.L_x_1952:
        /* <DEDUP_REMOVED lines=16> */
.L_x_1955:
[----:B------:R-:W-:Y:S05]  /*1aba0*/  BSYNC B0 ;  /* 0x0000000000007941 */ /* 0x000fea0003800000 */
.L_x_1954:
        /* <DEDUP_REMOVED lines=16> */
.L_x_1957:
[----:B------:R-:W-:Y:S05]  /*1acb0*/  BSYNC B0 ;  /* 0x0000000000007941 */ /* 0x000fea0003800000 */
.L_x_1956:
        /* <DEDUP_REMOVED lines=16> */
.L_x_1959:
[----:B------:R-:W-:Y:S05]  /*1adc0*/  BSYNC B0 ;  /* 0x0000000000007941 */ /* 0x000fea0003800000 */
.L_x_1958:
        /* <DEDUP_REMOVED lines=16> */
.L_x_1961:
[----:B------:R-:W-:Y:S05]  /*1aed0*/  BSYNC B0 ;  /* 0x0000000000007941 */ /* 0x000fea0003800000 */
.L_x_1960:
        /* <DEDUP_REMOVED lines=16> */
.L_x_1963:
[----:B------:R-:W-:Y:S05]  /*1afe0*/  BSYNC B0 ;  /* 0x0000000000007941 */ /* 0x000fea0003800000 */
.L_x_1962:
        /* <DEDUP_REMOVED lines=16> */
.L_x_1965:
[----:B------:R-:W-:Y:S05]  /*1b0f0*/  BSYNC B0 ;  /* 0x0000000000007941 */ /* 0x000fea0003800000 */
.L_x_1964:
        /* <DEDUP_REMOVED lines=17> */
.L_x_1950:
[----:B------:R-:W2:Y:S01]  /*1b210*/  LDL R8, [R1+0x108] ;  /* 0x0001080001087983 */ /* 0x000ea20000100800 */
[----:B------:R-:W-:Y:S01]  /*1b220*/  ISETP.NE.U32.AND P1, PT, RZ, c[0x0][0x508], PT ;  /* 0x00014200ff007a0c */ /* 0x000fe20003f25070 */
[----:B-1----:R-:W-:Y:S01]  /*1b230*/  IMAD.MOV.U32 R4, RZ, RZ, 0x4 ;  /* 0x00000004ff047424 */ /* 0x002fe200078e00ff */
        /* <DEDUP_REMOVED lines=16> */
.L_x_1966:
[----:B-1----:R-:W1:Y:S01]  /*1b340*/  S2R R11, SR_TID.X ;  /* 0x00000000000b7919 */ /* 0x002e620000002100 */
[----:B------:R-:W-:Y:S01]  /*1b350*/  SHF.R.S32.HI R0, RZ, 0x1f, R8 ;  /* 0x0000001fff007819 */ /* 0x000fe20000011408 */
[----:B------:R-:W-:Y:S01]  /*1b360*/  BSSY B0, `(.L_x_1967) ;  /* 0x0000029000007945 */ /* 0x000fe20003800000 */
[----:B------:R-:W-:Y:S01]  /*1b370*/  SEL R9, R8, RZ, !P0 ;  /* 0x000000ff08097207 */ /* 0x000fe20004000000 */
[----:B------:R-:W2:Y:S01]  /*1b380*/  S2R R2, SR_CTAID.Y ;  /* 0x0000000000027919 */ /* 0x000ea20000002600 */
[----:B------:R-:W-:-:S03]  /*1b390*/  SEL R10, R0, RZ, !P0 ;  /* 0x000000ff000a7207 */ /* 0x000fc60004000000 */
[----:B------:R-:W3:Y:S04]  /*1b3a0*/  S2R R13, SR_CTAID.X ;  /* 0x00000000000d7919 */ /* 0x000ee80000002500 */
[----:B------:R-:W4:Y:S01]  /*1b3b0*/  S2R R14, SR_CTAID.Y ;  /* 0x00000000000e7919 */ /* 0x000f220000002600 */
[----:B-1----:R-:W-:Y:S02]  /*1b3c0*/  ISETP.GE.AND P1, PT, R11, 0x80, PT ;  /* 0x000000800b00780c */ /* 0x002fe40003f26270 */
[----:B--2---:R-:W-:-:S11]  /*1b3d0*/  SHF.R.S32.HI R15, RZ, 0x1f, R2 ;  /* 0x0000001fff0f7819 */ /* 0x004fd60000011402 */
[----:B------:R-:W-:Y:S05]  /*1b3e0*/  @P1 BRA `(.L_x_1968) ;  /* 0x0000020000001947 */ /* 0x000fea0003800000 */
[----:B---345:R-:W-:Y:S01]  /*1b3f0*/  IMAD R0, R12, c[0x0][0x4e8], RZ ;  /* 0x00013a000c007a24 */ /* 0x038fe200078e02ff */
[----:B------:R-:W-:-:S04]  /*1b400*/  LEA R8, R13, R11, 0x7 ;  /* 0x0000000b0d087211 */ /* 0x000fc800078e38ff */
        /* <DEDUP_REMOVED lines=30> */
.L_x_1968:
[----:B---34-:R-:W-:Y:S05]  /*1b5f0*/  BSYNC B0 ;  /* 0x0000000000007941 */ /* 0x018fea0003800000 */
.L_x_1967:
[----:B-1----:R-:W-:Y:S01]  /*1b600*/  SHF.R.S32.HI R4, RZ, 0x1f, R11 ;  /* 0x0000001fff047819 */ /* 0x002fe2000001140b */
[----:B------:R-:W-:Y:S01]  /*1b610*/  IMAD R0, R7, c[0x0][0x3a0], RZ ;  /* 0x0000e80007007a24 */ /* 0x000fe200078e02ff */
[----:B------:R-:W-:Y:S01]  /*1b620*/  MOV R5, c[0x0][0x4e8] ;  /* 0x00013a0000057a02 */ /* 0x000fe20000000f00 */
[----:B------:R-:W-:Y:S01]  /*1b630*/  IMAD.WIDE.U32 R2, R6, c[0x0][0x3a0], RZ ;  /* 0x0000e80006027a25 */ /* 0x000fe200078e00ff */
[----:B------:R-:W-:Y:S02]  /*1b640*/  LEA.HI R4, R4, R11, RZ, 0x3 ;  /* 0x0000000b04047211 */ /* 0x000fe400078f18ff */
[----:B------:R-:W-:Y:S01]  /*1b650*/  ISETP.NE.AND P0, PT, R5, 0x1, PT ;  /* 0x000000010500780c */ /* 0x000fe20003f05270 */
[----:B------:R-:W-:Y:S01]  /*1b660*/  IMAD R6, R6, c[0x0][0x3a4], R0 ;  /* 0x0000e90006067a24 */ /* 0x000fe200078e0200 */
[----:B------:R-:W-:Y:S01]  /*1b670*/  LOP3.LUT R0, R4, 0xfffffff8, RZ, 0xc0, !PT ;  /* 0xfffffff804007812 */ /* 0x000fe200078ec0ff */
[----:B------:R-:W-:Y:S01]  /*1b680*/  IMAD R5, R10, c[0x0][0x3f0], RZ ;  /* 0x0000fc000a057a24 */ /* 0x000fe200078e02ff */
[----:B------:R-:W-:-:S02]  /*1b690*/  SHF.R.S32.HI R8, RZ, 0x3, R4 ;  /* 0x00000003ff087819 */ /* 0x000fc40000011404 */
[----:B------:R-:W-:Y:S01]  /*1b6a0*/  IADD3 R7, -R0, R11, RZ ;  /* 0x0000000b00077210 */ /* 0x000fe20007ffe1ff */
[----:B------:R-:W-:Y:S01]  /*1b6b0*/  IMAD R0, R15, c[0x0][0x3e8], RZ ;  /* 0x0000fa000f007a24 */ /* 0x000fe200078e02ff */
[----:B------:R-:W-:Y:S01]  /*1b6c0*/  IADD3 R3, R3, R6, RZ ;  /* 0x0000000603037210 */ /* 0x000fe20007ffe0ff */
[----:B------:R-:W-:Y:S02]  /*1b6d0*/  IMAD R5, R9, c[0x0][0x3f4], R5 ;  /* 0x0000fd0009057a24 */ /* 0x000fe400078e0205 */
[----:B------:R-:W-:Y:S01]  /*1b6e0*/  IMAD R4, R7, 0x10, R8 ;  /* 0x0000001007047824 */ /* 0x000fe200078e0208 */
[C---:B------:R-:W-:Y:S01]  /*1b6f0*/  LEA R8, R13.reuse, R8, 0x7 ;  /* 0x000000080d087211 */ /* 0x040fe200078e38ff */
[C---:B------:R-:W-:Y:S02]  /*1b700*/  IMAD R0, R14.reuse, c[0x0][0x3ec], R0 ;  /* 0x0000fb000e007a24 */ /* 0x040fe400078e0200 */
[----:B------:R-:W-:Y:S01]  /*1b710*/  IMAD.WIDE.U32 R2, R14, c[0x0][0x3e8], R2 ;  /* 0x0000fa000e027a25 */ /* 0x000fe200078e0002 */
[----:B------:R-:W-:-:S04]  /*1b720*/  LEA R4, R13, R4, 0x7 ;  /* 0x000000040d047211 */ /* 0x000fc800078e38ff */
        /* <DEDUP_REMOVED lines=24> */
.L_x_2024:
[----:B------:R-:W-:Y:S05]  /*1b8b0*/  BRA.DIV ~URZ, `(.L_x_1970) ;  /* 0x00004c327f007947 */ /* 0x000fea000b800000 */
[----:B------:R3:W4:Y:S02]  /*1b8c0*/  SHFL.IDX PT, R2, R11, RZ, 0x181f ;  /* 0x00181fff0b027589 */ /* 0x00072400000e0000 */
.L_x_2025:
        /* <DEDUP_REMOVED lines=14> */
.L_x_1972:
[----:B------:R-:W-:Y:S05]  /*1b9b0*/  BSYNC B0 ;  /* 0x0000000000007941 */ /* 0x000fea0003800000 */
.L_x_1971:
[----:B------:R-:W-:Y:S05]  /*1b9c0*/  BRA.DIV ~URZ, `(.L_x_1973) ;  /* 0x00004b927f007947 */ /* 0x000fea000b800000 */
[----:B------:R1:W2:Y:S04]  /*1b9d0*/  SHFL.IDX PT, R0, R9, 0x1, 0x181f ;  /* 0x00381f0009007f89 */ /* 0x0002a800000e0000 */
[----:B--2-4-:R1:W2:Y:S02]  /*1b9e0*/  SHFL.IDX PT, R2, R11, 0x1, 0x181f ;  /* 0x00381f000b027f89 */ /* 0x0142a400000e0000 */
.L_x_2026:
        /* <DEDUP_REMOVED lines=14> */
.L_x_1975:
[----:B------:R-:W-:Y:S05]  /*1bad0*/  BSYNC B0 ;  /* 0x0000000000007941 */ /* 0x000fea0003800000 */
.L_x_1974:
[----:B------:R-:W-:Y:S05]  /*1bae0*/  BRA.DIV ~URZ, `(.L_x_1976) ;  /* 0x00004b627f007947 */ /* 0x000fea000b800000 */
[----:B------:R4:W1:Y:S02]  /*1baf0*/  SHFL.IDX PT, R0, R9, 0x2, 0x181f ;  /* 0x00581f0009007f89 */ /* 0x00086400000e0000 */
.L_x_2027:
[----:B------:R-:W-:Y:S05]  /*1bb00*/  BRA.DIV ~URZ, `(.L_x_1977) ;  /* 0x00004bc27f007947 */ /* 0x000fea000b800000 */
[----:B--2---:R2:W3:Y:S02]  /*1bb10*/  SHFL.IDX PT, R2, R11, 0x2, 0x181f ;  /* 0x00581f000b027f89 */ /* 0x0044e400000e0000 */
.L_x_2028:
        /* <DEDUP_REMOVED lines=14> */
.L_x_1979:
[----:B------:R-:W-:Y:S05]  /*1bc00*/  BSYNC B0 ;  /* 0x0000000000007941 */ /* 0x000fea0003800000 */
.L_x_1978:
[----:B------:R-:W-:Y:S05]  /*1bc10*/  BRA.DIV ~URZ, `(.L_x_1980) ;  /* 0x00004b327f007947 */ /* 0x000fea000b800000 */
[----:B------:R1:W2:Y:S04]  /*1bc20*/  SHFL.IDX PT, R0, R9, 0x3, 0x181f ;  /* 0x00781f0009007f89 */ /* 0x0002a800000e0000 */
[----:B-1-3--:R1:W3:Y:S02]  /*1bc30*/  SHFL.IDX PT, R2, R11, 0x3, 0x181f ;  /* 0x00781f000b027f89 */ /* 0x00a2e400000e0000 */
.L_x_2029:
        /* <DEDUP_REMOVED lines=14> */
.L_x_1982:
[----:B------:R-:W-:Y:S05]  /*1bd20*/  BSYNC B0 ;  /* 0x0000000000007941 */ /* 0x000fea0003800000 */
.L_x_1981:
[----:B------:R-:W-:Y:S05]  /*1bd30*/  BRA.DIV ~URZ, `(.L_x_1983) ;  /* 0x00004b027f007947 */ /* 0x000fea000b800000 */
[----:B------:R1:W2:Y:S02]  /*1bd40*/  SHFL.IDX PT, R0, R9, 0x4, 0x181f ;  /* 0x00981f0009007f89 */ /* 0x0002a400000e0000 */
.L_x_2030:
[----:B------:R-:W-:Y:S05]  /*1bd50*/  BRA.DIV ~URZ, `(.L_x_1984) ;  /* 0x00004b627f007947 */ /* 0x000fea000b800000 */
[----:B--23--:R2:W3:Y:S02]  /*1bd60*/  SHFL.IDX PT, R2, R11, 0x4, 0x181f ;  /* 0x00981f000b027f89 */ /* 0x00c4e400000e0000 */
.L_x_2031:
        /* <DEDUP_REMOVED lines=14> */
.L_x_1986:
[----:B------:R-:W-:Y:S05]  /*1be50*/  BSYNC B0 ;  /* 0x0000000000007941 */ /* 0x000fea0003800000 */
.L_x_1985:
[----:B------:R-:W-:Y:S05]  /*1be60*/  BRA.DIV ~URZ, `(.L_x_1987) ;  /* 0x00004ad27f007947 */ /* 0x000fea000b800000 */
[----:B------:R1:W2:Y:S04]  /*1be70*/  SHFL.IDX PT, R0, R9, 0x5, 0x181f ;  /* 0x00b81f0009007f89 */ /* 0x0002a800000e0000 */
[----:B---3--:R1:W3:Y:S02]  /*1be80*/  SHFL.IDX PT, R2, R11, 0x5, 0x181f ;  /* 0x00b81f000b027f89 */ /* 0x0082e400000e0000 */
.L_x_2032:
        /* <DEDUP_REMOVED lines=14> */
.L_x_1989:
[----:B------:R-:W-:Y:S05]  /*1bf70*/  BSYNC B0 ;  /* 0x0000000000007941 */ /* 0x000fea0003800000 */
.L_x_1988:
[----:B------:R-:W-:Y:S05]  /*1bf80*/  BRA.DIV ~URZ, `(.L_x_1990) ;  /* 0x00004aa27f007947 */ /* 0x000fea000b800000 */
[----:B------:R1:W2:Y:S02]  /*1bf90*/  SHFL.IDX PT, R0, R9, 0x6, 0x181f ;  /* 0x00d81f0009007f89 */ /* 0x0002a400000e0000 */
.L_x_2033:
[----:B------:R-:W-:Y:S05]  /*1bfa0*/  BRA.DIV ~URZ, `(.L_x_1991) ;  /* 0x00004b027f007947 */ /* 0x000fea000b800000 */
[----:B--23--:R2:W3:Y:S02]  /*1bfb0*/  SHFL.IDX PT, R2, R11, 0x6, 0x181f ;  /* 0x00d81f000b027f89 */ /* 0x00c4e400000e0000 */
.L_x_2034:
        /* <DEDUP_REMOVED lines=14> */
.L_x_1993:
[----:B------:R-:W-:Y:S05]  /*1c0a0*/  BSYNC B0 ;  /* 0x0000000000007941 */ /* 0x000fea0003800000 */
.L_x_1992:
[----:B------:R-:W-:Y:S05]  /*1c0b0*/  BRA.DIV ~URZ, `(.L_x_1994) ;  /* 0x00004a727f007947 */ /* 0x000fea000b800000 */
[----:B------:R1:W2:Y:S04]  /*1c0c0*/  SHFL.IDX PT, R0, R9, 0x7, 0x181f ;  /* 0x00f81f0009007f89 */ /* 0x0002a800000e0000 */
[----:B---3--:R1:W3:Y:S02]  /*1c0d0*/  SHFL.IDX PT, R2, R11, 0x7, 0x181f ;  /* 0x00f81f000b027f89 */ /* 0x0082e400000e0000 */
.L_x_2035:
        /* <DEDUP_REMOVED lines=15> */
.L_x_1894:
[----:B------:R1:W-:Y:S01]  /*1c1d0*/  STL [R1+0xa8], RZ ;  /* 0x0000a8ff01007387 */ /* 0x0003e20000100800 */
[----:B------:R-:W-:Y:S01]  /*1c1e0*/  IMAD.MOV.U32 R54, RZ, RZ, R5 ;  /* 0x000000ffff367224 */ /* 0x000fe200078e0005 */
[----:B------:R-:W-:Y:S02]  /*1c1f0*/  MOV R3, 0x181f ;  /* 0x0000181f00037802 */ /* 0x000fe40000000f00 */
[----:B------:R-:W-:Y:S02]  /*1c200*/  MOV R2, 0x1c220 ;  /* 0x0001c22000027802 */ /* 0x000fe40000000f00 */
[----:B-1---5:R-:W-:Y:S05]  /*1c210*/  CALL.REL.NOINC `($__internal_7_$__cuda_sm70_shflsync_idx_p) ;  /* 0x0001093000007944 */ /* 0x022fea0003c00000 */
[----:B-----5:R-:W-:Y:S01]  /*1c220*/  MOV R0, R37 ;  /* 0x0000002500007202 */ /* 0x020fe20000000f00 */
[----:B-1----:R-:W-:Y:S05]  /*1c230*/  BRA `(.L_x_1995) ;  /* 0xfffec35000007947 */ /* 0x002fea000383ffff */
.L_x_1895:
[----:B------:R3:W-:Y:S01]  /*1c240*/  STL [R1+0xa8], RZ ;  /* 0x0000a8ff01007387 */ /* 0x0007e20000100800 */
[----:B------:R-:W-:Y:S01]  /*1c250*/  IMAD.MOV.U32 R54, RZ, RZ, R10 ;  /* 0x000000ffff367224 */ /* 0x000fe200078e000a */
[----:B------:R-:W-:Y:S02]  /*1c260*/  MOV R3, 0x181f ;  /* 0x0000181f00037802 */ /* 0x000fe40000000f00 */
[----:B------:R-:W-:-:S02]  /*1c270*/  MOV R2, 0x1c290 ;  /* 0x0001c29000027802 */ /* 0x000fc40000000f00 */
[----:B-123-5:R-:W-:Y:S05]  /*1c280*/  CALL.REL.NOINC `($__internal_7_$__cuda_sm70_shflsync_idx_p) ;  /* 0x000108c000007944 */ /* 0x02efea0003c00000 */
[----:B------:R-:W-:Y:S01]  /*1c290*/  MOV R2, R37 ;  /* 0x0000002500027202 */ /* 0x000fe20000000f00 */
[----:B-1---5:R-:W-:Y:S05]  /*1c2a0*/  BRA `(.L_x_1996) ;  /* 0xfffec30000007947 */ /* 0x022fea000383ffff */
.L_x_1898:
[----:B-1----:R-:W-:Y:S01]  /*1c2b0*/  MOV R0, 0x1 ;  /* 0x0000000100007802 */ /* 0x002fe20000000f00 */
[----:B------:R-:W-:Y:S01]  /*1c2c0*/  IMAD.MOV.U32 R54, RZ, RZ, R5 ;  /* 0x000000ffff367224 */ /* 0x000fe200078e0005 */
[----:B----4-:R-:W-:Y:S01]  /*1c2d0*/  MOV R2, 0x1c310 ;  /* 0x0001c31000027802 */ /* 0x010fe20000000f00 */
[----:B------:R-:W-:-:S02]  /*1c2e0*/  IMAD.MOV.U32 R3, RZ, RZ, 0x181f ;  /* 0x0000181fff037424 */ /* 0x000fc400078e00ff */
[----:B------:R1:W-:Y:S04]  /*1c2f0*/  STL [R1+0xa8], R0 ;  /* 0x0000a80001007387 */ /* 0x0003e80000100800 */
[----:B-1-3-5:R-:W-:Y:S05]  /*1c300*/  CALL.REL.NOINC `($__internal_7_$__cuda_sm70_shflsync_idx_p) ;  /* 0x0001084000007944 */ /* 0x02afea0003c00000 */
[----:B------:R-:W-:Y:S01]  /*1c310*/  MOV R4, 0x1 ;  /* 0x0000000100047802 */ /* 0x000fe20000000f00 */
[----:B-----5:R-:W-:Y:S01]  /*1c320*/  IMAD.MOV.U32 R0, RZ, RZ, R37 ;  /* 0x000000ffff007224 */ /* 0x020fe200078e0025 */
[----:B------:R-:W-:Y:S01]  /*1c330*/  MOV R3, 0x181f ;  /* 0x0000181f00037802 */ /* 0x000fe20000000f00 */
[----:B------:R-:W-:Y:S01]  /*1c340*/  IMAD.MOV.U32 R54, RZ, RZ, R10 ;  /* 0x000000ffff367224 */ /* 0x000fe200078e000a */
[----:B------:R-:W-:Y:S01]  /*1c350*/  MOV R2, 0x1c380 ;  /* 0x0001c38000027802 */ /* 0x000fe20000000f00 */
[----:B------:R2:W-:Y:S04]  /*1c360*/  STL [R1+0xa8], R4 ;  /* 0x0000a80401007387 */ /* 0x0005e80000100800 */
[----:B-12---:R-:W-:Y:S05]  /*1c370*/  CALL.REL.NOINC `($__internal_7_$__cuda_sm70_shflsync_idx_p) ;  /* 0x000107d000007944 */ /* 0x006fea0003c00000 */
[----:B------:R-:W-:Y:S01]  /*1c380*/  MOV R2, R37 ;  /* 0x0000002500027202 */ /* 0x000fe20000000f00 */
[----:B-1---5:R-:W-:Y:S05]  /*1c390*/  BRA `(.L_x_1997) ;  /* 0xfffec37000007947 */ /* 0x022fea000383ffff */
.L_x_1901:
[----:B--2---:R-:W-:Y:S01]  /*1c3a0*/  MOV R0, 0x2 ;  /* 0x0000000200007802 */ /* 0x004fe20000000f00 */
[----:B------:R-:W-:Y:S01]  /*1c3b0*/  IMAD.MOV.U32 R54, RZ, RZ, R5 ;  /* 0x000000ffff367224 */ /* 0x000fe200078e0005 */
[----:B----4-:R-:W-:Y:S01]  /*1c3c0*/  MOV R2, 0x1c400 ;  /* 0x0001c40000027802 */ /* 0x010fe20000000f00 */
[----:B------:R-:W-:Y:S02]  /*1c3d0*/  IMAD.MOV.U32 R3, RZ, RZ, 0x181f ;  /* 0x0000181fff037424 */ /* 0x000fe400078e00ff */
[----:B------:R2:W-:Y:S04]  /*1c3e0*/  STL [R1+0xa8], R0 ;  /* 0x0000a80001007387 */ /* 0x0005e80000100800 */
[----:B-123-5:R-:W-:Y:S05]  /*1c3f0*/  CALL.REL.NOINC `($__internal_7_$__cuda_sm70_shflsync_idx_p) ;  /* 0x0001075000007944 */ /* 0x02efea0003c00000 */
[----:B-----5:R-:W-:Y:S01]  /*1c400*/  MOV R0, R37 ;  /* 0x0000002500007202 */ /* 0x020fe20000000f00 */
[----:B-1----:R-:W-:Y:S05]  /*1c410*/  BRA `(.L_x_1998) ;  /* 0xfffec42000007947 */ /* 0x002fea000383ffff */
.L_x_1902:
[----:B------:R-:W-:Y:S01]  /*1c420*/  MOV R4, 0x2 ;  /* 0x0000000200047802 */ /* 0x000fe20000000f00 */
[----:B------:R-:W-:Y:S01]  /*1c430*/  IMAD.MOV.U32 R54, RZ, RZ, R10 ;  /* 0x000000ffff367224 */ /* 0x000fe200078e000a */
[----:B----4-:R-:W-:Y:S01]  /*1c440*/  MOV R2, 0x1c480 ;  /* 0x0001c48000027802 */ /* 0x010fe20000000f00 */
[----:B------:R-:W-:-:S02]  /*1c450*/  IMAD.MOV.U32 R3, RZ, RZ, 0x181f ;  /* 0x0000181fff037424 */ /* 0x000fc400078e00ff */
[----:B------:R4:W-:Y:S04]  /*1c460*/  STL [R1+0xa8], R4 ;  /* 0x0000a80401007387 */ /* 0x0009e80000100800 */
[----:B-12345:R-:W-:Y:S05]  /*1c470*/  CALL.REL.NOINC `($__internal_7_$__cuda_sm70_shflsync_idx_p) ;  /* 0x000106d000007944 */ /* 0x03efea0003c00000 */
[----:B------:R-:W-:Y:S01]  /*1c480*/  MOV R2, R37 ;  /* 0x0000002500027202 */ /* 0x000fe20000000f00 */
[----:B-1---5:R-:W-:Y:S05]  /*1c490*/  BRA `(.L_x_1999) ;  /* 0xfffec3c000007947 */ /* 0x022fea000383ffff */
.L_x_1905:
[----:B-1----:R-:W-:Y:S01]  /*1c4a0*/  MOV R0, 0x3 ;  /* 0x0000000300007802 */ /* 0x002fe20000000f00 */
[----:B------:R-:W-:Y:S01]  /*1c4b0*/  IMAD.MOV.U32 R54, RZ, RZ, R5 ;  /* 0x000000ffff367224 */ /* 0x000fe200078e0005 */
[----:B--2---:R-:W-:Y:S01]  /*1c4c0*/  MOV R2, 0x1c500 ;  /* 0x0001c50000027802 */ /* 0x004fe20000000f00 */
[----:B------:R-:W-:Y:S02]  /*1c4d0*/  IMAD.MOV.U32 R3, RZ, RZ, 0x181f ;  /* 0x0000181fff037424 */ /* 0x000fe400078e00ff */
[----:B------:R1:W-:Y:S04]  /*1c4e0*/  STL [R1+0xa8], R0 ;  /* 0x0000a80001007387 */ /* 0x0003e80000100800 */
[----:B-1-345:R-:W-:Y:S05]  /*1c4f0*/  CALL.REL.NOINC `($__internal_7_$__cuda_sm70_shflsync_idx_p) ;  /* 0x0001065000007944 */ /* 0x03afea0003c00000 */
        /* <DEDUP_REMOVED lines=9> */
.L_x_1908:
[----:B--2---:R-:W-:Y:S01]  /*1c590*/  MOV R0, 0x4 ;  /* 0x0000000400007802 */ /* 0x004fe20000000f00 */
[----:B------:R-:W-:Y:S01]  /*1c5a0*/  IMAD.MOV.U32 R54, RZ, RZ, R5 ;  /* 0x000000ffff367224 */ /* 0x000fe200078e0005 */
[----:B------:R-:W-:Y:S01]  /*1c5b0*/  MOV R2, 0x1c5f0 ;  /* 0x0001c5f000027802 */ /* 0x000fe20000000f00 */
[----:B------:R-:W-:-:S02]  /*1c5c0*/  IMAD.MOV.U32 R3, RZ, RZ, 0x181f ;  /* 0x0000181fff037424 */ /* 0x000fc400078e00ff */
[----:B------:R2:W-:Y:S04]  /*1c5d0*/  STL [R1+0xa8], R0 ;  /* 0x0000a80001007387 */ /* 0x0005e80000100800 */
[----:B-12-45:R-:W-:Y:S05]  /*1c5e0*/  CALL.REL.NOINC `($__internal_7_$__cuda_sm70_shflsync_idx_p) ;  /* 0x0001056000007944 */ /* 0x036fea0003c00000 */
[----:B-----5:R-:W-:Y:S01]  /*1c5f0*/  MOV R0, R37 ;  /* 0x0000002500007202 */ /* 0x020fe20000000f00 */
[----:B-1----:R-:W-:Y:S05]  /*1c600*/  BRA `(.L_x_2001) ;  /* 0xfffec4c000007947 */ /* 0x002fea000383ffff */
.L_x_1909:
[----:B------:R-:W-:Y:S01]  /*1c610*/  MOV R4, 0x4 ;  /* 0x0000000400047802 */ /* 0x000fe20000000f00 */
[----:B------:R-:W-:Y:S01]  /*1c620*/  IMAD.MOV.U32 R54, RZ, RZ, R10 ;  /* 0x000000ffff367224 */ /* 0x000fe200078e000a */
[----:B------:R-:W-:Y:S01]  /*1c630*/  MOV R2, 0x1c670 ;  /* 0x0001c67000027802 */ /* 0x000fe20000000f00 */
[----:B------:R-:W-:Y:S02]  /*1c640*/  IMAD.MOV.U32 R3, RZ, RZ, 0x181f ;  /* 0x0000181fff037424 */ /* 0x000fe400078e00ff */
[----:B------:R1:W-:Y:S04]  /*1c650*/  STL [R1+0xa8], R4 ;  /* 0x0000a80401007387 */ /* 0x0003e80000100800 */
[----:B-12345:R-:W-:Y:S05]  /*1c660*/  CALL.REL.NOINC `($__internal_7_$__cuda_sm70_shflsync_idx_p) ;  /* 0x000104e000007944 */ /* 0x03efea0003c00000 */
[----:B------:R-:W-:Y:S01]  /*1c670*/  MOV R2, R37 ;  /* 0x0000002500027202 */ /* 0x000fe20000000f00 */
[----:B-1---5:R-:W-:Y:S05]  /*1c680*/  BRA `(.L_x_2002) ;  /* 0xfffec46000007947 */ /* 0x022fea000383ffff */
.L_x_1912:
[----:B--2---:R-:W-:Y:S01]  /*1c690*/  MOV R0, 0x5 ;  /* 0x0000000500007802 */ /* 0x004fe20000000f00 */
[----:B------:R-:W-:Y:S01]  /*1c6a0*/  IMAD.MOV.U32 R54, RZ, RZ, R5 ;  /* 0x000000ffff367224 */ /* 0x000fe200078e0005 */
[----:B------:R-:W-:Y:S01]  /*1c6b0*/  MOV R2, 0x1c6f0 ;  /* 0x0001c6f000027802 */ /* 0x000fe20000000f00 */
[----:B------:R-:W-:-:S02]  /*1c6c0*/  IMAD.MOV.U32 R3, RZ, RZ, 0x181f ;  /* 0x0000181fff037424 */ /* 0x000fc400078e00ff */
        /* <DEDUP_REMOVED lines=11> */
.L_x_1915:
[----:B-1----:R-:W-:Y:S01]  /*1c780*/  MOV R0, 0x6 ;  /* 0x0000000600007802 */ /* 0x002fe20000000f00 */
[----:B------:R-:W-:Y:S01]  /*1c790*/  IMAD.MOV.U32 R54, RZ, RZ, R5 ;  /* 0x000000ffff367224 */ /* 0x000fe200078e0005 */
[----:B------:R-:W-:Y:S01]  /*1c7a0*/  MOV R2, 0x1c7e0 ;  /* 0x0001c7e000027802 */ /* 0x000fe20000000f00 */
[----:B------:R-:W-:Y:S02]  /*1c7b0*/  IMAD.MOV.U32 R3, RZ, RZ, 0x181f ;  /* 0x0000181fff037424 */ /* 0x000fe400078e00ff */
[----:B------:R1:W-:Y:S04]  /*1c7c0*/  STL [R1+0xa8], R0 ;  /* 0x0000a80001007387 */ /* 0x0003e80000100800 */
[----:B-12-45:R-:W-:Y:S05]  /*1c7d0*/  CALL.REL.NOINC `($__internal_7_$__cuda_sm70_shflsync_idx_p) ;  /* 0x0001037000007944 */ /* 0x036fea0003c00000 */
[----:B-----5:R-:W-:Y:S01]  /*1c7e0*/  MOV R0, R37 ;  /* 0x0000002500007202 */ /* 0x020fe20000000f00 */
[----:B-1----:R-:W-:Y:S05]  /*1c7f0*/  BRA `(.L_x_2004) ;  /* 0xfffec56000007947 */ /* 0x002fea000383ffff */
.L_x_1916:
[----:B------:R-:W-:Y:S01]  /*1c800*/  MOV R4, 0x6 ;  /* 0x0000000600047802 */ /* 0x000fe20000000f00 */
[----:B------:R-:W-:Y:S01]  /*1c810*/  IMAD.MOV.U32 R54, RZ, RZ, R10 ;  /* 0x000000ffff367224 */ /* 0x000fe200078e000a */
[----:B------:R-:W-:Y:S01]  /*1c820*/  MOV R2, 0x1c860 ;  /* 0x0001c86000027802 */ /* 0x000fe20000000f00 */
[----:B------:R-:W-:-:S02]  /*1c830*/  IMAD.MOV.U32 R3, RZ, RZ, 0x181f ;  /* 0x0000181fff037424 */ /* 0x000fc400078e00ff */
[----:B------:R1:W-:Y:S04]  /*1c840*/  STL [R1+0xa8], R4 ;  /* 0x0000a80401007387 */ /* 0x0003e80000100800 */
[----:B-12345:R-:W-:Y:S05]  /*1c850*/  CALL.REL.NOINC `($__internal_7_$__cuda_sm70_shflsync_idx_p) ;  /* 0x000102f000007944 */ /* 0x03efea0003c00000 */
[----:B------:R-:W-:Y:S01]  /*1c860*/  MOV R2, R37 ;  /* 0x0000002500027202 */ /* 0x000fe20000000f00 */
[----:B-1---5:R-:W-:Y:S05]  /*1c870*/  BRA `(.L_x_2005) ;  /* 0xfffec50000007947 */ /* 0x022fea000383ffff */
.L_x_1919:
[----:B--2---:R-:W-:Y:S01]  /*1c880*/  MOV R0, 0x7 ;  /* 0x0000000700007802 */ /* 0x004fe20000000f00 */
[----:B------:R-:W-:Y:S01]  /*1c890*/  IMAD.MOV.U32 R54, RZ, RZ, R5 ;  /* 0x000000ffff367224 */ /* 0x000fe200078e0005 */
[----:B------:R-:W-:Y:S01]  /*1c8a0*/  MOV R2, 0x1c8e0 ;  /* 0x0001c8e000027802 */ /* 0x000fe20000000f00 */
[----:B------:R-:W-:Y:S02]  /*1c8b0*/  IMAD.MOV.U32 R3, RZ, RZ, 0x181f ;  /* 0x0000181fff037424 */ /* 0x000fe400078e00ff */
[----:B------:R2:W-:Y:S04]  /*1c8c0*/  STL [R1+0xa8], R0 ;  /* 0x0000a80001007387 */ /* 0x0005e80000100800 */
[----:B-12-45:R-:W-:Y:S05]  /*1c8d0*/  CALL.REL.NOINC `($__internal_7_$__cuda_sm70_shflsync_idx_p) ;  /* 0x0001027000007944 */ /* 0x036fea0003c00000 */
[----:B-----5:R-:W-:Y:S01]  /*1c8e0*/  MOV R0, 0x7 ;  /* 0x0000000700007802 */ /* 0x020fe20000000f00 */
[----:B------:R-:W-:Y:S01]  /*1c8f0*/  IMAD.MOV.U32 R4, RZ, RZ, R37 ;  /* 0x000000ffff047224 */ /* 0x000fe200078e0025 */
[----:B------:R-:W-:Y:S01]  /*1c900*/  MOV R3, 0x181f ;  /* 0x0000181f00037802 */ /* 0x000fe20000000f00 */
[----:B------:R-:W-:Y:S01]  /*1c910*/  IMAD.MOV.U32 R54, RZ, RZ, R10 ;  /* 0x000000ffff367224 */ /* 0x000fe200078e000a */
[----:B------:R-:W-:Y:S01]  /*1c920*/  MOV R2, 0x1c950 ;  /* 0x0001c95000027802 */ /* 0x000fe20000000f00 */
[----:B------:R2:W-:Y:S04]  /*1c930*/  STL [R1+0xa8], R0 ;  /* 0x0000a80001007387 */ /* 0x0005e80000100800 */
[----:B-12---:R-:W-:Y:S05]  /*1c940*/  CALL.REL.NOINC `($__internal_7_$__cuda_sm70_shflsync_idx_p) ;  /* 0x0001020000007944 */ /* 0x006fea0003c00000 */
[----:B-----5:R-:W-:Y:S01]  /*1c950*/  MOV R0, R37 ;  /* 0x0000002500007202 */ /* 0x020fe20000000f00 */
[----:B-1----:R-:W-:Y:S05]  /*1c960*/  BRA `(.L_x_2006) ;  /* 0xfffec55000007947 */ /* 0x002fea000383ffff */
.L_x_1921:
[----:B-1-3--:R1:W-:Y:S01]  /*1c970*/  STL [R1+0xa8], RZ ;  /* 0x0000a8ff01007387 */ /* 0x00a3e20000100800 */
[----:B------:R-:W-:Y:S01]  /*1c980*/  IMAD.MOV.U32 R54, RZ, RZ, R0 ;  /* 0x000000ffff367224 */ /* 0x000fe200078e0000 */
[----:B------:R-:W-:-:S02]  /*1c990*/  MOV R3, 0x181f ;  /* 0x0000181f00037802 */ /* 0x000fc40000000f00 */
[----:B------:R-:W-:Y:S02]  /*1c9a0*/  MOV R2, 0x1c9c0 ;  /* 0x0001c9c000027802 */ /* 0x000fe40000000f00 */
[----:B-1---5:R-:W-:Y:S05]  /*1c9b0*/  CALL.REL.NOINC `($__internal_7_$__cuda_sm70_shflsync_idx_p) ;  /* 0x0001019000007944 */ /* 0x022fea0003c00000 */
[----:B------:R-:W-:Y:S01]  /*1c9c0*/  MOV R28, R37 ;  /* 0x00000025001c7202 */ /* 0x000fe20000000f00 */
[----:B-1---5:R-:W-:Y:S05]  /*1c9d0*/  BRA `(.L_x_2007) ;  /* 0xfffed40000007947 */ /* 0x022fea000383ffff */
.L_x_1924:
[----:B------:R2:W-:Y:S01]  /*1c9e0*/  STL [R1+0xa8], RZ ;  /* 0x0000a8ff01007387 */ /* 0x0005e20000100800 */
[----:B------:R-:W-:Y:S01]  /*1c9f0*/  IMAD.MOV.U32 R54, RZ, RZ, R4 ;  /* 0x000000ffff367224 */ /* 0x000fe200078e0004 */
[----:B------:R-:W-:Y:S02]  /*1ca00*/  MOV R3, 0x181f ;  /* 0x0000181f00037802 */ /* 0x000fe40000000f00 */
[----:B------:R-:W-:Y:S02]  /*1ca10*/  MOV R2, 0x1ca30 ;  /* 0x0001ca3000027802 */ /* 0x000fe40000000f00 */
[----:B-12--5:R-:W-:Y:S05]  /*1ca20*/  CALL.REL.NOINC `($__internal_7_$__cuda_sm70_shflsync_idx_p) ;  /* 0x0001012000007944 */ /* 0x026fea0003c00000 */
[----:B------:R-:W-:Y:S01]  /*1ca30*/  MOV R11, R37 ;  /* 0x00000025000b7202 */ /* 0x000fe20000000f00 */
[----:B-1---5:R-:W-:Y:S05]  /*1ca40*/  BRA `(.L_x_2008) ;  /* 0xfffee48000007947 */ /* 0x022fea000383ffff */
.L_x_1925:
[----:B------:R4:W-:Y:S01]  /*1ca50*/  STL [R1+0xa8], RZ ;  /* 0x0000a8ff01007387 */ /* 0x0009e20000100800 */
[----:B------:R-:W-:Y:S01]  /*1ca60*/  IMAD.MOV.U32 R54, RZ, RZ, R5 ;  /* 0x000000ffff367224 */ /* 0x000fe200078e0005 */
[----:B------:R-:W-:Y:S02]  /*1ca70*/  MOV R3, 0x181f ;  /* 0x0000181f00037802 */ /* 0x000fe40000000f00 */
[----:B------:R-:W-:-:S02]  /*1ca80*/  MOV R2, 0x1caa0 ;  /* 0x0001caa000027802 */ /* 0x000fc40000000f00 */
[----:B-12345:R-:W-:Y:S05]  /*1ca90*/  CALL.REL.NOINC `($__internal_7_$__cuda_sm70_shflsync_idx_p) ;  /* 0x000100b000007944 */ /* 0x03efea0003c00000 */
[----:B------:R-:W2:Y:S04]  /*1caa0*/  LDL R10, [R1+0x110] ;  /* 0x00011000010a7983 */ /* 0x000ea80000100800 */
[----:B-----5:R-:W3:Y:S04]  /*1cab0*/  LDL R0, [R1+0xc0] ;  /* 0x0000c00001007983 */ /* 0x020ee80000100800 */
[----:B------:R-:W4:Y:S04]  /*1cac0*/  LDL R2, [R1+0xf0] ;  /* 0x0000f00001027983 */ /* 0x000f280000100800 */
[----:B------:R-:W4:Y:S04]  /*1cad0*/  LDL R3, [R1+0x10c] ;  /* 0x00010c0001037983 */ /* 0x000f280000100800 */
[----:B------:R-:W4:Y:S01]  /*1cae0*/  LDL R8, [R1+0x98] ;  /* 0x0000980001087983 */ /* 0x000f220000100800 */
[----:B------:R-:W-:-:S02]  /*1caf0*/  IMAD.MOV.U32 R54, RZ, RZ, R4 ;  /* 0x000000ffff367224 */ /* 0x000fc400078e0004 */
[C---:B---3--:R-:W-:Y:S01]  /*1cb00*/  IMAD.SHL.U32 R12, R0.reuse, 0x2, RZ ;  /* 0x00000002000c7824 */ /* 0x048fe200078e00ff */
[C---:B--2---:R-:W-:Y:S02]  /*1cb10*/  SHF.L.U64.HI R15, R0.reuse, 0x1, R10 ;  /* 0x00000001000f7819 */ /* 0x044fe4000001020a */
[----:B------:R-:W-:Y:S02]  /*1cb20*/  ISETP.GE.AND P2, PT, R0, c[0x0][0x1d4], PT ;  /* 0x0000750000007a0c */ /* 0x000fe40003f46270 */
[----:B------:R-:W-:-:S05]  /*1cb30*/  SEL R0, RZ, 0x10, P5 ;  /* 0x00000010ff007807 */ /* 0x000fca0002800000 */
[----:B------:R-:W-:Y:S02]  /*1cb40*/  IMAD.MOV.U32 R10, RZ, RZ, R0 ;  /* 0x000000ffff0a7224 */ /* 0x000fe400078e0000 */
[----:B------:R-:W-:-:S05]  /*1cb50*/  IMAD.MOV.U32 R0, RZ, RZ, 0x1 ;  /* 0x00000001ff007424 */ /* 0x000fca00078e00ff */
[----:B------:R2:W-:Y:S01]  /*1cb60*/  STL [R1+0xa8], R0 ;  /* 0x0000a80001007387 */ /* 0x0005e20000100800 */
[C---:B----4-:R-:W-:Y:S01]  /*1cb70*/  IMAD.SHL.U32 R13, R2.reuse, 0x2, RZ ;  /* 0x00000002020d7824 */ /* 0x050fe200078e00ff */
[----:B------:R-:W-:Y:S02]  /*1cb80*/  SHF.L.U64.HI R16, R2, 0x1, R3 ;  /* 0x0000000102107819 */ /* 0x000fe40000010203 */
[C---:B------:R-:W-:Y:S02]  /*1cb90*/  IADD3 R18, P1, R37.reuse, R12, RZ ;  /* 0x0000000c25127210 */ /* 0x040fe40007f3e0ff */
[----:B------:R-:W-:-:S03]  /*1cba0*/  IADD3 R2, P0, R37, R13, RZ ;  /* 0x0000000d25027210 */ /* 0x000fc60007f1e0ff */
[C---:B------:R-:W-:Y:S02]  /*1cbb0*/  IMAD.X R19, R11.reuse, 0x1, R15, P1 ;  /* 0x000000010b137824 */ /* 0x040fe400008e060f */
[----:B------:R-:W-:Y:S01]  /*1cbc0*/  IMAD.X R3, R11, 0x1, R16, P0 ;  /* 0x000000010b037824 */ /* 0x000fe200000e0610 */
[----:B------:R-:W-:Y:S02]  /*1cbd0*/  SEL R11, RZ, 0x10, P2 ;  /* 0x00000010ff0b7807 */ /* 0x000fe40001000000 */
[----:B------:R-:W-:Y:S01]  /*1cbe0*/  @!PT LDS RZ, [RZ] ;  /* 0x00000000fffff984 */ /* 0x000fe20000000800 */
[----:B------:R-:W-:Y:S01]  /*1cbf0*/  @!PT LDS RZ, [RZ] ;  /* 0x00000000fffff984 */ /* 0x000fe20000000800 */
[----:B------:R-:W-:Y:S01]  /*1cc00*/  @!PT LDS RZ, [RZ] ;  /* 0x00000000fffff984 */ /* 0x000fe20000000800 */
[----:B------:R2:W-:Y:S04]  /*1cc10*/  LDGSTS.E.BYPASS.LTC128B.128 [R8+0x4100], [R18.64], !P2 ;  /* 0x0410000012087fae */ /* 0x0005e8000d101d46 */
[----:B------:R3:W-:Y:S02]  /*1cc20*/  LDGSTS.E.BYPASS.LTC128B.128 [R8+0x6100], [R2.64], !P5 ;  /* 0x0610000002087fae */ /* 0x0007e4000e901d46 */
[----:B---3--:R-:W-:Y:S01]  /*1cc30*/  IMAD.MOV.U32 R3, RZ, RZ, 0x181f ;  /* 0x0000181fff037424 */ /* 0x008fe200078e00ff */
[----:B------:R-:W-:-:S02]  /*1cc40*/  MOV R2, 0x1cc60 ;  /* 0x0001cc6000027802 */ /* 0x000fc40000000f00 */
[----:B-12---:R-:W-:Y:S05]  /*1cc50*/  CALL.REL.NOINC `($__internal_7_$__cuda_sm70_shflsync_idx_p) ;  /* 0x0000fef000007944 */ /* 0x006fea0003c00000 */
[----:B------:R-:W-:Y:S01]  /*1cc60*/  MOV R8, 0x1 ;  /* 0x0000000100087802 */ /* 0x000fe20000000f00 */
[----:B-----5:R-:W-:Y:S01]  /*1cc70*/  IMAD.MOV.U32 R0, RZ, RZ, R37 ;  /* 0x000000ffff007224 */ /* 0x020fe200078e0025 */
[----:B------:R-:W-:Y:S01]  /*1cc80*/  MOV R3, 0x181f ;  /* 0x0000181f00037802 */ /* 0x000fe20000000f00 */
[----:B------:R-:W-:Y:S01]  /*1cc90*/  IMAD.MOV.U32 R54, RZ, RZ, R5 ;  /* 0x000000ffff367224 */ /* 0x000fe200078e0005 */
[----:B------:R-:W-:Y:S01]  /*1cca0*/  MOV R2, 0x1ccd0 ;  /* 0x0001ccd000027802 */ /* 0x000fe20000000f00 */
[----:B------:R2:W-:Y:S04]  /*1ccb0*/  STL [R1+0xa8], R8 ;  /* 0x0000a80801007387 */ /* 0x0005e80000100800 */
[----:B-12---:R-:W-:Y:S05]  /*1ccc0*/  CALL.REL.NOINC `($__internal_7_$__cuda_sm70_shflsync_idx_p) ;  /* 0x0000fe8000007944 */ /* 0x006fea0003c00000 */
[----:B------:R-:W2:Y:S01]  /*1ccd0*/  LDL R8, [R1+0x98] ;  /* 0x0000980001087983 */ /* 0x000ea20000100800 */
[----:B------:R-:W-:Y:S01]  /*1cce0*/  IADD3 R18, -R11, 0x10, RZ ;  /* 0x000000100b127810 */ /* 0x000fe20007ffe1ff */
[----:B------:R-:W-:Y:S01]  /*1ccf0*/  IMAD.MOV.U32 R54, RZ, RZ, R4 ;  /* 0x000000ffff367224 */ /* 0x000fe200078e0004 */
[----:B------:R-:W-:-:S02]  /*1cd00*/  IADD3 R2, -R10, 0x10, RZ ;  /* 0x000000100a027810 */ /* 0x000fc40007ffe1ff */
[----:B------:R-:W-:Y:S02]  /*1cd10*/  LOP3.LUT R18, R18, 0xf, RZ, 0xc0, !PT ;  /* 0x0000000f12127812 */ /* 0x000fe400078ec0ff */
[----:B------:R-:W-:Y:S02]  /*1cd20*/  LOP3.LUT R2, R2, 0xf, RZ, 0xc0, !PT ;  /* 0x0000000f02027812 */ /* 0x000fe400078ec0ff */
[-C--:B------:R-:W-:Y:S02]  /*1cd30*/  IADD3 R18, P1, P0, R18, R37.reuse, R12 ;  /* 0x0000002512127210 */ /* 0x080fe4000783e00c */
[----:B------:R-:W-:Y:S02]  /*1cd40*/  ISETP.NE.U32.AND P3, PT, R11, RZ, PT ;  /* 0x000000ff0b00720c */ /* 0x000fe40003f65070 */
[----:B-----5:R-:W-:Y:S02]  /*1cd50*/  IADD3.X R19, RZ, R0, R15, P1, P0 ;  /* 0x00000000ff137210 */ /* 0x020fe40000fe040f */
[----:B------:R-:W-:-:S02]  /*1cd60*/  IADD3 R2, P1, P0, R2, R37, R13 ;  /* 0x0000002502027210 */ /* 0x000fc4000783e00d */
[----:B------:R-:W-:Y:S02]  /*1cd70*/  ISETP.NE.U32.AND P2, PT, R10, RZ, PT ;  /* 0x000000ff0a00720c */ /* 0x000fe40003f45070 */
[----:B------:R-:W-:Y:S01]  /*1cd80*/  IADD3.X R3, RZ, R0, R16, P1, P0 ;  /* 0x00000000ff037210 */ /* 0x000fe20000fe0410 */
[----:B------:R-:W-:-:S05]  /*1cd90*/  IMAD.MOV.U32 R0, RZ, RZ, 0x2 ;  /* 0x00000002ff007424 */ /* 0x000fca00078e00ff */
[----:B------:R3:W-:Y:S04]  /*1cda0*/  STL [R1+0xa8], R0 ;  /* 0x0000a80001007387 */ /* 0x0007e80000100800 */
[----:B------:R-:W-:Y:S01]  /*1cdb0*/  @!PT LDS RZ, [RZ] ;  /* 0x00000000fffff984 */ /* 0x000fe20000000800 */
[----:B------:R-:W-:Y:S01]  /*1cdc0*/  @!PT LDS RZ, [RZ] ;  /* 0x00000000fffff984 */ /* 0x000fe20000000800 */
[----:B------:R-:W-:Y:S01]  /*1cdd0*/  @!PT LDS RZ, [RZ] ;  /* 0x00000000fffff984 */ /* 0x000fe20000000800 */
[----:B--2---:R3:W-:Y:S04]  /*1cde0*/  LDGSTS.E.BYPASS.LTC128B.128.ZFILL [R8+0x4900], [R18.64], P3 ;  /* 0x0490000012087fae */ /* 0x0047e80009941d46 */
[----:B------:R2:W-:Y:S02]  /*1cdf0*/  LDGSTS.E.BYPASS.LTC128B.128.ZFILL [R8+0x6900], [R2.64], P2 ;  /* 0x0690000002087fae */ /* 0x0005e40009141d46 */
[----:B--2---:R-:W-:Y:S01]  /*1ce00*/  IMAD.MOV.U32 R3, RZ, RZ, 0x181f ;  /* 0x0000181fff037424 */ /* 0x004fe200078e00ff */
[----:B------:R-:W-:-:S02]  /*1ce10*/  MOV R2, 0x1ce30 ;  /* 0x0001ce3000027802 */ /* 0x000fc40000000f00 */
[----:B-1-3--:R-:W-:Y:S05]  /*1ce20*/  CALL.REL.NOINC `($__internal_7_$__cuda_sm70_shflsync_idx_p) ;  /* 0x0000fd2000007944 */ /* 0x00afea0003c00000 */
        /* <DEDUP_REMOVED lines=29> */
[----:B-----5:R-:W-:Y:S01]  /*1d000*/  MOV R0, 0x3 ;  /* 0x0000000300007802 */ /* 0x020fe20000000f00 */
[----:B------:R-:W-:Y:S01]  /*1d010*/  IMAD.MOV.U32 R14, RZ, RZ, R37 ;  /* 0x000000ffff0e7224 */ /* 0x000fe200078e0025 */
[----:B------:R-:W-:Y:S01]  /*1d020*/  MOV R3, 0x181f ;  /* 0x0000181f00037802 */ /* 0x000fe20000000f00 */
[----:B------:R-:W-:Y:S01]  /*1d030*/  IMAD.MOV.U32 R54, RZ, RZ, R5 ;  /* 0x000000ffff367224 */ /* 0x000fe200078e0005 */
[----:B------:R-:W-:Y:S01]  /*1d040*/  MOV R2, 0x1d070 ;  /* 0x0001d07000027802 */ /* 0x000fe20000000f00 */
[----:B------:R2:W-:Y:S04]  /*1d050*/  STL [R1+0xa8], R0 ;  /* 0x0000a80001007387 */ /* 0x0005e80000100800 */
[----:B-12---:R-:W-:Y:S05]  /*1d060*/  CALL.REL.NOINC `($__internal_7_$__cuda_sm70_shflsync_idx_p) ;  /* 0x0000fae000007944 */ /* 0x006fea0003c00000 */
[----:B------:R-:W-:Y:S01]  /*1d070*/  MOV R8, R37 ;  /* 0x0000002500087202 */ /* 0x000fe20000000f00 */
[----:B-1---5:R-:W-:Y:S05]  /*1d080*/  BRA `(.L_x_2009) ;  /* 0xfffee0f000007947 */ /* 0x022fea000383ffff */
.L_x_1926:
[----:B--2---:R1:W-:Y:S01]  /*1d090*/  STL [R1+0xa8], RZ ;  /* 0x0000a8ff01007387 */ /* 0x0043e20000100800 */
[----:B------:R-:W-:Y:S01]  /*1d0a0*/  IMAD.MOV.U32 R54, RZ, RZ, R5 ;  /* 0x000000ffff367224 */ /* 0x000fe200078e0005 */
[----:B------:R-:W-:-:S02]  /*1d0b0*/  MOV R3, 0x1c1f ;  /* 0x00001c1f00037802 */ /* 0x000fc40000000f00 */
[----:B------:R-:W-:Y:S02]  /*1d0c0*/  MOV R2, 0x1d0e0 ;  /* 0x0001d0e000027802 */ /* 0x000fe40000000f00 */
[----:B-1----:R-:W-:Y:S05]  /*1d0d0*/  CALL.REL.NOINC `($__internal_7_$__cuda_sm70_shflsync_idx_p) ;  /* 0x0000fa7000007944 */ /* 0x002fea0003c00000 */
[----:B------:R-:W-:Y:S01]  /*1d0e0*/  MOV R2, R37 ;  /* 0x0000002500027202 */ /* 0x000fe20000000f00 */
[----:B-1---5:R-:W-:Y:S05]  /*1d0f0*/  BRA `(.L_x_2010) ;  /* 0xfffee6a000007947 */ /* 0x022fea000383ffff */
.L_x_1927:
[----:B-1234-:R-:W-:Y:S01]  /*1d100*/  MOV R0, 0x1 ;  /* 0x0000000100007802 */ /* 0x01efe20000000f00 */
[----:B------:R-:W-:Y:S01]  /*1d110*/  IMAD.MOV.U32 R54, RZ, RZ, R5 ;  /* 0x000000ffff367224 */ /* 0x000fe200078e0005 */
[----:B------:R-:W-:Y:S01]  /*1d120*/  MOV R2, 0x1d160 ;  /* 0x0001d16000027802 */ /* 0x000fe20000000f00 */
[----:B------:R-:W-:Y:S02]  /*1d130*/  IMAD.MOV.U32 R3, RZ, RZ, 0x1c1f ;  /* 0x00001c1fff037424 */ /* 0x000fe400078e00ff */
[----:B------:R1:W-:Y:S04]  /*1d140*/  STL [R1+0xa8], R0 ;  /* 0x0000a80001007387 */ /* 0x0003e80000100800 */
[----:B-1----:R-:W-:Y:S05]  /*1d150*/  CALL.REL.NOINC `($__internal_7_$__cuda_sm70_shflsync_idx_p) ;  /* 0x0000f9f000007944 */ /* 0x002fea0003c00000 */
[----:B-----5:R-:W-:Y:S01]  /*1d160*/  IMAD.IADD R0, R4, 0x1, R37 ;  /* 0x0000000104007824 */ /* 0x020fe200078e0225 */
[----:B------:R-:W-:Y:S01]  /*1d170*/  MOV R2, 0x1d3e0 ;  /* 0x0001d3e000027802 */ /* 0x000fe20000000f00 */
[----:B------:R-:W-:Y:S02]  /*1d180*/  IMAD.MOV.U32 R54, RZ, RZ, R5 ;  /* 0x000000ffff367224 */ /* 0x000fe400078e0005 */
[----:B------:R-:W-:Y:S01]  /*1d190*/  IMAD.MOV.U32 R3, RZ, RZ, 0x1c1f ;  /* 0x00001c1fff037424 */ /* 0x000fe200078e00ff */
[----:B------:R-:W-:-:S04]  /*1d1a0*/  IMNMX R0, R10, R0, PT ;  /* 0x000000000a007217 */ /* 0x000fc80003800200 */
        /* <DEDUP_REMOVED lines=26> */
[----:B------:R-:W-:Y:S01]  /*1d350*/  ISETP.GT.AND P0, PT, R0, 0x39, PT ;  /* 0x000000390000780c */ /* 0x000fe20003f04270 */
[----:B------:R-:W-:Y:S01]  /*1d360*/  IMAD.MOV.U32 R0, RZ, RZ, 0x2 ;  /* 0x00000002ff007424 */ /* 0x000fe200078e00ff */
[----:B------:R-:W-:Y:S02]  /*1d370*/  FSEL R140, R38, -INF , P4 ;  /* 0xff800000268c7808 */ /* 0x000fe40002000000 */
[----:B------:R-:W-:Y:S02]  /*1d380*/  FSEL R151, R29, -INF , P3 ;  /* 0xff8000001d977808 */ /* 0x000fe40001800000 */
[----:B------:R2:W-:Y:S01]  /*1d390*/  STL [R1+0xa8], R0 ;  /* 0x0000a80001007387 */ /* 0x0005e20000100800 */
[----:B------:R-:W-:-:S02]  /*1d3a0*/  FSEL R150, R28, -INF , P2 ;  /* 0xff8000001c967808 */ /* 0x000fc40001000000 */
[----:B------:R-:W-:Y:S02]  /*1d3b0*/  FSEL R149, R22, -INF , P1 ;  /* 0xff80000016957808 */ /* 0x000fe40000800000 */
[----:B------:R-:W-:Y:S02]  /*1d3c0*/  FSEL R148, R20, -INF , P0 ;  /* 0xff80000014947808 */ /* 0x000fe40000000000 */
[----:B-12---:R-:W-:Y:S05]  /*1d3d0*/  CALL.REL.NOINC `($__internal_7_$__cuda_sm70_shflsync_idx_p) ;  /* 0x0000f77000007944 */ /* 0x006fea0003c00000 */
        /* <DEDUP_REMOVED lines=41> */
[----:B------:R-:W-:Y:S02]  /*1d670*/  FMNMX.FTZ R2, R15, R14, !PT ;  /* 0x0000000e0f027209 */ /* 0x000fe40007810000 */
[----:B------:R-:W-:Y:S02]  /*1d680*/  FMNMX.FTZ R4, R51, R13, !PT ;  /* 0x0000000d33047209 */ /* 0x000fe40007810000 */
[----:B------:R-:W-:Y:S02]  /*1d690*/  IMNMX R0, R10, R0, PT ;  /* 0x000000000a007217 */ /* 0x000fe40003800200 */
[----:B------:R-:W-:Y:S02]  /*1d6a0*/  FMNMX.FTZ R5, R36, R39, !PT ;  /* 0x0000002724057209 */ /* 0x000fe40007810000 */
[----:B------:R-:W-:-:S02]  /*1d6b0*/  ISETP.GT.AND P0, PT, R0, RZ, PT ;  /* 0x000000ff0000720c */ /* 0x000fc40003f04270 */
[C---:B------:R-:W-:Y:S02]  /*1d6c0*/  ISETP.GT.AND P1, PT, R0.reuse, 0x1, PT ;  /* 0x000000010000780c */ /* 0x040fe40003f24270 */
[----:B------:R-:W-:Y:S02]  /*1d6d0*/  ISETP.GT.AND P2, PT, R0, 0x8, PT ;  /* 0x000000080000780c */ /* 0x000fe40003f44270 */
[----:B------:R-:W-:Y:S02]  /*1d6e0*/  FSEL R12, R12, -INF , P0 ;  /* 0xff8000000c0c7808 */ /* 0x000fe40000000000 */
[----:B------:R-:W-:Y:S02]  /*1d6f0*/  FSEL R16, R16, -INF , P1 ;  /* 0xff80000010107808 */ /* 0x000fe40000800000 */
[----:B------:R-:W-:Y:S02]  /*1d700*/  FMNMX.FTZ R3, R41, R2, !PT ;  /* 0x0000000229037209 */ /* 0x000fe40007810000 */
[----:B------:R-:W-:-:S02]  /*1d710*/  FMNMX.FTZ R2, R55, R4, !PT ;  /* 0x0000000437027209 */ /* 0x000fc40007810000 */
[----:B------:R-:W-:Y:S02]  /*1d720*/  ISETP.GT.AND P0, PT, R0, 0x9, PT ;  /* 0x000000090000780c */ /* 0x000fe40003f04270 */
[----:B------:R-:W-:Y:S02]  /*1d730*/  FSEL R10, R65, -INF , P2 ;  /* 0xff800000410a7808 */ /* 0x000fe40001000000 */
[----:B------:R-:W-:Y:S02]  /*1d740*/  FMNMX.FTZ R5, R44, R5, !PT ;  /* 0x000000052c057209 */ /* 0x000fe40007810000 */
        /* <DEDUP_REMOVED lines=65> */
[----:B------:R-:W-:Y:S01]  /*1db60*/  ISETP.GT.AND P0, PT, R0, 0x39, PT ;  /* 0x000000390000780c */ /* 0x000fe20003f04270 */
[----:B------:R-:W-:Y:S01]  /*1db70*/  IMAD.MOV.U32 R0, RZ, RZ, 0x2 ;  /* 0x00000002ff007424 */ /* 0x000fe200078e00ff */
[----:B------:R-:W-:Y:S02]  /*1db80*/  FSEL R130, R27, -INF , P1 ;  /* 0xff8000001b827808 */ /* 0x000fe40000800000 */
[----:B------:R-:W-:Y:S02]  /*1db90*/  FMNMX.FTZ R136, R165, R136, !PT ;  /* 0x00000088a5887209 */ /* 0x000fe40007810000 */
[----:B------:R-:W-:-:S02]  /*1dba0*/  FMNMX.FTZ R2, R131, R2, !PT ;  /* 0x0000000283027209 */ /* 0x000fc40007810000 */
[----:B------:R-:W-:Y:S02]  /*1dbb0*/  FMNMX.FTZ R135, R150, R135, !PT ;  /* 0x0000008796877209 */ /* 0x000fe40007810000 */
[----:B------:R-:W-:Y:S02]  /*1dbc0*/  FMNMX.FTZ R134, R154, R134, !PT ;  /* 0x000000869a867209 */ /* 0x000fe40007810000 */
[----:B------:R-:W-:Y:S02]  /*1dbd0*/  FSEL R128, R72, -INF , P0 ;  /* 0xff80000048807808 */ /* 0x000fe40000000000 */
[----:B------:R-:W-:Y:S02]  /*1dbe0*/  FMNMX.FTZ R136, R164, R136, !PT ;  /* 0x00000088a4887209 */ /* 0x000fe40007810000 */
[----:B------:R-:W-:Y:S02]  /*1dbf0*/  FMNMX.FTZ R2, R130, R2, !PT ;  /* 0x0000000282027209 */ /* 0x000fe40007810000 */
[----:B------:R-:W-:Y:S01]  /*1dc00*/  FMNMX.FTZ R135, R149, R135, !PT ;  /* 0x0000008795877209 */ /* 0x000fe20007810000 */
[----:B------:R-:W-:Y:S01]  /*1dc10*/  IMAD.MOV.U32 R4, RZ, RZ, R136 ;  /* 0x000000ffff047224 */ /* 0x000fe200078e0088 */
[----:B------:R-:W-:-:S02]  /*1dc20*/  FMNMX.FTZ R134, R153, R134, !PT ;  /* 0x0000008699867209 */ /* 0x000fc40007810000 */
[----:B------:R-:W-:Y:S02]  /*1dc30*/  FMNMX.FTZ R8, R128, R2, !PT ;  /* 0x0000000280087209 */ /* 0x000fe40007810000 */
[----:B------:R-:W-:Y:S02]  /*1dc40*/  FMNMX.FTZ R135, R148, R135, !PT ;  /* 0x0000008794877209 */ /* 0x000fe40007810000 */
[----:B------:R-:W-:Y:S02]  /*1dc50*/  FMNMX.FTZ R134, R152, R134, !PT ;  /* 0x0000008698867209 */ /* 0x000fe40007810000 */
[----:B------:R-:W-:Y:S02]  /*1dc60*/  MOV R2, 0x1dc80 ;  /* 0x0001dc8000027802 */ /* 0x000fe40000000f00 */
[----:B-1----:R-:W-:Y:S05]  /*1dc70*/  CALL.REL.NOINC `($__internal_6_$__cuda_sm70_shflsync_bfly_p) ;  /* 0x0000ee7000007944 */ /* 0x002fea0003c00000 */
[----:B------:R-:W-:Y:S01]  /*1dc80*/  FMNMX.FTZ R136, R136, R0, !PT ;  /* 0x0000000088887209 */ /* 0x000fe20007810000 */
[----:B------:R-:W-:Y:S01]  /*1dc90*/  IMAD.MOV.U32 R0, RZ, RZ, 0x1 ;  /* 0x00000001ff007424 */ /* 0x000fe200078e00ff */
[----:B------:R-:W-:-:S03]  /*1dca0*/  MOV R2, 0x1dcd0 ;  /* 0x0001dcd000027802 */ /* 0x000fc60000000f00 */
[----:B------:R-:W-:Y:S02]  /*1dcb0*/  IMAD.MOV.U32 R4, RZ, RZ, R136 ;  /* 0x000000ffff047224 */ /* 0x000fe400078e0088 */
[----:B------:R-:W-:Y:S05]  /*1dcc0*/  CALL.REL.NOINC `($__internal_6_$__cuda_sm70_shflsync_bfly_p) ;  /* 0x0000ee2000007944 */ /* 0x000fea0003c00000 */
[----:B------:R-:W-:Y:S01]  /*1dcd0*/  FMNMX.FTZ R136, R136, R0, !PT ;  /* 0x0000000088887209 */ /* 0x000fe20007810000 */
[----:B------:R-:W-:Y:S01]  /*1dce0*/  IMAD.MOV.U32 R4, RZ, RZ, R135 ;  /* 0x000000ffff047224 */ /* 0x000fe200078e0087 */
[----:B------:R-:W-:Y:S01]  /*1dcf0*/  MOV R2, 0x1dd20 ;  /* 0x0001dd2000027802 */ /* 0x000fe20000000f00 */
[----:B------:R-:W-:Y:S02]  /*1dd00*/  IMAD.MOV.U32 R0, RZ, RZ, 0x2 ;  /* 0x00000002ff007424 */ /* 0x000fe400078e00ff */
[----:B------:R-:W-:Y:S05]  /*1dd10*/  CALL.REL.NOINC `($__internal_6_$__cuda_sm70_shflsync_bfly_p) ;  /* 0x0000edd000007944 */ /* 0x000fea0003c00000 */
        /* <DEDUP_REMOVED lines=25> */
[----:B------:R-:W-:Y:S01]  /*1deb0*/  MOV R133, R0 ;  /* 0x0000000000857202 */ /* 0x000fe20000000f00 */
[----:B------:R-:W-:Y:S05]  /*1dec0*/  BRA `(.L_x_2011) ;  /* 0xfffeec4000007947 */ /* 0x000fea000383ffff */
.L_x_1931:
[----:B------:R-:W-:Y:S01]  /*1ded0*/  MOV R3, 0x181f ;  /* 0x0000181f00037802 */ /* 0x000fe20000000f00 */
[----:B------:R1:W-:Y:S01]  /*1dee0*/  STL [R1+0xa8], RZ ;  /* 0x0000a8ff01007387 */ /* 0x0003e20000100800 */
[----:B------:R-:W-:Y:S01]  /*1def0*/  MOV R2, 0x1df20 ;  /* 0x0001df2000027802 */ /* 0x000fe20000000f00 */
[----:B------:R-:W-:Y:S02]  /*1df00*/  IMAD.MOV.U32 R54, RZ, RZ, R0 ;  /* 0x000000ffff367224 */ /* 0x000fe400078e0000 */
[----:B-1----:R-:W-:Y:S05]  /*1df10*/  CALL.REL.NOINC `($__internal_7_$__cuda_sm70_shflsync_idx_p) ;  /* 0x0000ec3000007944 */ /* 0x002fea0003c00000 */
[----:B------:R-:W-:Y:S01]  /*1df20*/  MOV R5, R37 ;  /* 0x0000002500057202 */ /* 0x000fe20000000f00 */
[----:B-1---5:R-:W-:-:S05]  /*1df30*/  BRA `(.L_x_2012) ;  /* 0xffff0e6000007947 */ /* 0x022fca000383ffff */
.L_x_1932:
[----:B------:R-:W-:Y:S01]  /*1df40*/  MOV R3, 0x181f ;  /* 0x0000181f00037802 */ /* 0x000fe20000000f00 */
[----:B------:R3:W-:Y:S01]  /*1df50*/  STL [R1+0xa8], RZ ;  /* 0x0000a8ff01007387 */ /* 0x0007e20000100800 */
[----:B------:R-:W-:Y:S01]  /*1df60*/  MOV R2, 0x1df90 ;  /* 0x0001df9000027802 */ /* 0x000fe20000000f00 */
[----:B------:R-:W-:Y:S02]  /*1df70*/  IMAD.MOV.U32 R54, RZ, RZ, R4 ;  /* 0x000000ffff367224 */ /* 0x000fe400078e0004 */
[----:B-123--:R-:W-:Y:S05]  /*1df80*/  CALL.REL.NOINC `($__internal_7_$__cuda_sm70_shflsync_idx_p) ;  /* 0x0000ebc000007944 */ /* 0x00efea0003c00000 */
[----:B------:R-:W2:Y:S01]  /*1df90*/  LDL R3, [R1+0xc0] ;  /* 0x0000c00001037983 */ /* 0x000ea20000100800 */
[----:B------:R-:W-:Y:S02]  /*1dfa0*/  SEL R8, RZ, 0x10, P5 ;  /* 0x00000010ff087807 */ /* 0x000fe40002800000 */
[----:B-----5:R-:W-:Y:S01]  /*1dfb0*/  MOV R54, R0 ;  /* 0x0000000000367202 */ /* 0x020fe20000000f00 */
[----:B------:R-:W3:Y:S04]  /*1dfc0*/  LDL R2, [R1+0xe4] ;  /* 0x0000e40001027983 */ /* 0x000ee80000100800 */
[----:B------:R-:W4:Y:S01]  /*1dfd0*/  LDL R9, [R1+0x9c] ;  /* 0x00009c0001097983 */ /* 0x000f220000100800 */
[----:B--2---:R-:W-:Y:S02]  /*1dfe0*/  ISETP.GE.AND P1, PT, R3, c[0x0][0x1d4], PT ;  /* 0x0000750003007a0c */ /* 0x004fe40003f26270 */
[----:B---3--:R-:W-:Y:S05]  /*1dff0*/  IADD3 R6, P0, R37, R2, RZ ;  /* 0x0000000225067210 */ /* 0x008fea0007f1e0ff */
[----:B------:R-:W-:Y:S01]  /*1e000*/  IMAD.X R7, R5, 0x1, R252, P0 ;  /* 0x0000000105077824 */ /* 0x000fe200000e06fc */
[----:B------:R-:W-:Y:S05]  /*1e010*/  IADD3 R2, P0, R37, R250, RZ ;  /* 0x000000fa25027210 */ /* 0x000fea0007f1e0ff */
[----:B------:R-:W-:Y:S01]  /*1e020*/  @!PT LDS RZ, [RZ] ;  /* 0x00000000fffff984 */ /* 0x000fe20000000800 */
[----:B------:R-:W-:Y:S01]  /*1e030*/  @!PT LDS RZ, [RZ] ;  /* 0x00000000fffff984 */ /* 0x000fe20000000800 */
[----:B------:R-:W-:Y:S01]  /*1e040*/  @!PT LDS RZ, [RZ] ;  /* 0x00000000fffff984 */ /* 0x000fe20000000800 */
[----:B----4-:R2:W-:Y:S01]  /*1e050*/  LDGSTS.E.BYPASS.LTC128B.128 [R9], [R6.64], !P1 ;  /* 0x0000000006097fae */ /* 0x0105e2000c901d46 */
[----:B------:R-:W-:Y:S02]  /*1e060*/  IMAD.X R3, R5, 0x1, R251, P0 ;  /* 0x0000000105037824 */ /* 0x000fe400000e06fb */
[----:B------:R-:W-:Y:S03]  /*1e070*/  IMAD.MOV.U32 R5, RZ, RZ, R8 ;  /* 0x000000ffff057224 */ /* 0x000fe600078e0008 */
[----:B------:R3:W-:Y:S01]  /*1e080*/  LDGSTS.E.BYPASS.LTC128B.128 [R9+0x2000], [R2.64], !P5 ;  /* 0x0200000002097fae */ /* 0x0007e2000e901d46 */
[----:B--2---:R-:W-:Y:S05]  /*1e090*/  IMAD.MOV.U32 R6, RZ, RZ, 0x1 ;  /* 0x00000001ff067424 */ /* 0x004fea00078e00ff */
[----:B------:R2:W-:Y:S01]  /*1e0a0*/  STL [R1+0xa8], R6 ;  /* 0x0000a80601007387 */ /* 0x0005e20000100800 */
[----:B---3--:R-:W-:Y:S02]  /*1e0b0*/  MOV R3, 0x181f ;  /* 0x0000181f00037802 */ /* 0x008fe40000000f00 */
[----:B------:R-:W-:Y:S02]  /*1e0c0*/  MOV R2, 0x1e0e0 ;  /* 0x0001e0e000027802 */ /* 0x000fe40000000f00 */
[----:B-12---:R-:W-:Y:S05]  /*1e0d0*/  CALL.REL.NOINC `($__internal_7_$__cuda_sm70_shflsync_idx_p) ;  /* 0x0000ea7000007944 */ /* 0x006fea0003c00000 */
[----:B------:R-:W-:Y:S01]  /*1e0e0*/  MOV R7, 0x1 ;  /* 0x0000000100077802 */ /* 0x000fe20000000f00 */
[----:B------:R-:W-:Y:S01]  /*1e0f0*/  IMAD.MOV.U32 R6, RZ, RZ, R37 ;  /* 0x000000ffff067224 */ /* 0x000fe200078e0025 */
[----:B------:R-:W-:Y:S01]  /*1e100*/  MOV R3, 0x181f ;  /* 0x0000181f00037802 */ /* 0x000fe20000000f00 */
[----:B------:R-:W-:Y:S01]  /*1e110*/  IMAD.MOV.U32 R54, RZ, RZ, R4 ;  /* 0x000000ffff367224 */ /* 0x000fe200078e0004 */
[----:B------:R-:W-:Y:S01]  /*1e120*/  MOV R2, 0x1e150 ;  /* 0x0001e15000027802 */ /* 0x000fe20000000f00 */
[----:B------:R2:W-:Y:S04]  /*1e130*/  STL [R1+0xa8], R7 ;  /* 0x0000a80701007387 */ /* 0x0005e80000100800 */
[----:B-12--5:R-:W-:Y:S05]  /*1e140*/  CALL.REL.NOINC `($__internal_7_$__cuda_sm70_shflsync_idx_p) ;  /* 0x0000ea0000007944 */ /* 0x026fea0003c00000 */
[----:B------:R-:W2:Y:S01]  /*1e150*/  LDL R3, [R1+0xc0] ;  /* 0x0000c00001037983 */ /* 0x000ea20000100800 */
[----:B------:R-:W-:Y:S01]  /*1e160*/  ISETP.NE.U32.AND P2, PT, R5, RZ, PT ;  /* 0x000000ff0500720c */ /* 0x000fe20003f45070 */
[----:B-----5:R-:W-:Y:S02]  /*1e170*/  IMAD.MOV.U32 R54, RZ, RZ, R0 ;  /* 0x000000ffff367224 */ /* 0x020fe400078e0000 */
[----:B------:R-:W3:Y:S04]  /*1e180*/  LDL R2, [R1+0xe4] ;  /* 0x0000e40001027983 */ /* 0x000ee80000100800 */
        /* <DEDUP_REMOVED lines=8> */
[----:B--2---:R-:W-:Y:S04]  /*1e210*/  IADD3 R2, -R5, 0x10, RZ ;  /* 0x0000001005027810 */ /* 0x004fe80007ffe1ff */
[----:B------:R-:W-:Y:S04]  /*1e220*/  LOP3.LUT R2, R2, 0xf, RZ, 0xc0, !PT ;  /* 0x0000000f02027812 */ /* 0x000fe800078ec0ff */
[----:B------:R-:W-:Y:S04]  /*1e230*/  IADD3 R2, P1, P0, R2, R37, R250 ;  /* 0x0000002502027210 */ /* 0x000fe8000783e0fa */
[----:B------:R-:W-:Y:S01]  /*1e240*/  IADD3.X R3, RZ, R6, R251, P1, P0 ;  /* 0x00000006ff037210 */ /* 0x000fe20000fe04fb */
[----:B------:R-:W-:Y:S04]  /*1e250*/  IMAD.MOV.U32 R6, RZ, RZ, 0x2 ;  /* 0x00000002ff067424 */ /* 0x000fe800078e00ff */
[----:B------:R2:W-:Y:S04]  /*1e260*/  LDGSTS.E.BYPASS.LTC128B.128.ZFILL [R7+0x2800], [R2.64], P2 ;  /* 0x0280000002077fae */ /* 0x0005e80009141d46 */
[----:B------:R3:W-:Y:S01]  /*1e270*/  STL [R1+0xa8], R6 ;  /* 0x0000a80601007387 */ /* 0x0007e20000100800 */
[----:B--2---:R-:W-:Y:S01]  /*1e280*/  MOV R2, 0x1e2b0 ;  /* 0x0001e2b000027802 */ /* 0x004fe20000000f00 */
[----:B------:R-:W-:Y:S02]  /*1e290*/  IMAD.MOV.U32 R3, RZ, RZ, 0x181f ;  /* 0x0000181fff037424 */ /* 0x000fe400078e00ff */
[----:B-1-3--:R-:W-:Y:S05]  /*1e2a0*/  CALL.REL.NOINC `($__internal_7_$__cuda_sm70_shflsync_idx_p) ;  /* 0x0000e8a000007944 */ /* 0x00afea0003c00000 */
        /* <DEDUP_REMOVED lines=10> */
[----:B------:R-:W3:Y:S01]  /*1e350*/  LDL R2, [R1+0xe4] ;  /* 0x0000e40001027983 */ /* 0x000ee20000100800 */
[----:B------:R-:W-:Y:S03]  /*1e360*/  IMAD.MOV.U32 R0, RZ, RZ, 0x3 ;  /* 0x00000003ff007424 */ /* 0x000fe600078e00ff */
[----:B------:R-:W4:Y:S04]  /*1e370*/  LDL R7, [R1+0x9c] ;  /* 0x00009c0001077983 */ /* 0x000f280000100800 */
[----:B------:R1:W-:Y:S01]  /*1e380*/  STL [R1+0xa8], R0 ;  /* 0x0000a80001007387 */ /* 0x0003e20000100800 */
        /* <DEDUP_REMOVED lines=10> */
[----:B------:R-:W-:Y:S05]  /*1e430*/  IADD3.X R3, RZ, R6, R251, P1, P0 ;  /* 0x00000006ff037210 */ /* 0x000fea0000fe04fb */
[----:B------:R2:W-:Y:S02]  /*1e440*/  LDGSTS.E.BYPASS.LTC128B.128.ZFILL [R7+0x3000], [R2.64], P2 ;  /* 0x0300000002077fae */ /* 0x0005e40009141d46 */
[----:B--2---:R-:W-:Y:S01]  /*1e450*/  MOV R2, 0x1e480 ;  /* 0x0001e48000027802 */ /* 0x004fe20000000f00 */
[----:B------:R-:W-:Y:S02]  /*1e460*/  IMAD.MOV.U32 R3, RZ, RZ, 0x181f ;  /* 0x0000181fff037424 */ /* 0x000fe400078e00ff */
[----:B-1----:R-:W-:Y:S05]  /*1e470*/  CALL.REL.NOINC `($__internal_7_$__cuda_sm70_shflsync_idx_p) ;  /* 0x0000e6d000007944 */ /* 0x002fea0003c00000 */
        /* <DEDUP_REMOVED lines=8> */
[----:B-1----:R-:W-:-:S05]  /*1e500*/  BRA `(.L_x_2013) ;  /* 0xffff0a9000007947 */ /* 0x002fca000383ffff */
.L_x_1935:
[----:B------:R-:W-:Y:S01]  /*1e510*/  MOV R3, 0x181f ;  /* 0x0000181f00037802 */ /* 0x000fe20000000f00 */
[----:B------:R2:W-:Y:S01]  /*1e520*/  STL [R1+0xa8], RZ ;  /* 0x0000a8ff01007387 */ /* 0x0005e20000100800 */
[----:B------:R-:W-:Y:S01]  /*1e530*/  MOV R2, 0x1e560 ;  /* 0x0001e56000027802 */ /* 0x000fe20000000f00 */
[----:B------:R-:W-:Y:S02]  /*1e540*/  IMAD.MOV.U32 R54, RZ, RZ, R0 ;  /* 0x000000ffff367224 */ /* 0x000fe400078e0000 */
[----:B-12---:R-:W-:Y:S05]  /*1e550*/  CALL.REL.NOINC `($__internal_7_$__cuda_sm70_shflsync_idx_p) ;  /* 0x0000e5f000007944 */ /* 0x006fea0003c00000 */
[----:B------:R-:W-:Y:S01]  /*1e560*/  MOV R5, R37 ;  /* 0x0000002500057202 */ /* 0x000fe20000000f00 */
[----:B-1---5:R-:W-:-:S05]  /*1e570*/  BRA `(.L_x_2014) ;  /* 0xffff20f000007947 */ /* 0x022fca000383ffff */
.L_x_1936:
        /* <DEDUP_REMOVED lines=17> */
[----:B----4-:R2:W-:Y:S01]  /*1e690*/  LDGSTS.E.BYPASS.LTC128B.128 [R9+0x4100], [R6.64], !P1 ;  /* 0x0410000006097fae */ /* 0x0105e2000c901d46 */
        /* <DEDUP_REMOVED lines=75> */
.L_x_1937:
[----:B------:R-:W-:Y:S01]  /*1eb50*/  MOV R3, 0x1c1f ;  /* 0x00001c1f00037802 */ /* 0x000fe20000000f00 */
[----:B------:R1:W-:Y:S01]  /*1eb60*/  STL [R1+0xa8], RZ ;  /* 0x0000a8ff01007387 */ /* 0x0003e20000100800 */
[----:B------:R-:W-:Y:S01]  /*1eb70*/  MOV R2, 0x1eba0 ;  /* 0x0001eba000027802 */ /* 0x000fe20000000f00 */
[----:B------:R-:W-:Y:S02]  /*1eb80*/  IMAD.MOV.U32 R54, RZ, RZ, R4 ;  /* 0x000000ffff367224 */ /* 0x000fe400078e0004 */
[----:B-1----:R-:W-:Y:S05]  /*1eb90*/  CALL.REL.NOINC `($__internal_7_$__cuda_sm70_shflsync_idx_p) ;  /* 0x0000dfb000007944 */ /* 0x002fea0003c00000 */
[----:B-----5:R-:W-:Y:S01]  /*1eba0*/  MOV R0, R37 ;  /* 0x0000002500007202 */ /* 0x020fe20000000f00 */
[----:B-1----:R-:W-:-:S05]  /*1ebb0*/  BRA `(.L_x_2016) ;  /* 0xffff1f5000007947 */ /* 0x002fca000383ffff */
.L_x_1938:
[----:B------:R-:W-:Y:S01]  /*1ebc0*/  MOV R0, 0x1 ;  /* 0x0000000100007802 */ /* 0x000fe20000000f00 */
[----:B------:R-:W-:Y:S01]  /*1ebd0*/  IMAD.MOV.U32 R54, RZ, RZ, R4 ;  /* 0x000000ffff367224 */ /* 0x000fe200078e0004 */
[----:B------:R-:W-:Y:S01]  /*1ebe0*/  MOV R2, 0x1ec20 ;  /* 0x0001ec2000027802 */ /* 0x000fe20000000f00 */
[----:B------:R-:W-:Y:S02]  /*1ebf0*/  IMAD.MOV.U32 R3, RZ, RZ, 0x1c1f ;  /* 0x00001c1fff037424 */ /* 0x000fe400078e00ff */
[----:B------:R2:W-:Y:S04]  /*1ec00*/  STL [R1+0xa8], R0 ;  /* 0x0000a80001007387 */ /* 0x0005e80000100800 */
[----:B-12---:R-:W-:Y:S05]  /*1ec10*/  CALL.REL.NOINC `($__internal_7_$__cuda_sm70_shflsync_idx_p) ;  /* 0x0000df3000007944 */ /* 0x006fea0003c00000 */
[----:B------:R-:W-:Y:S01]  /*1ec20*/  MOV R2, 0x1ee90 ;  /* 0x0001ee9000027802 */ /* 0x000fe20000000f00 */
[----:B-----5:R-:W-:Y:S02]  /*1ec30*/  IMAD.MOV.U32 R0, RZ, RZ, 0x2 ;  /* 0x00000002ff007424 */ /* 0x020fe400078e00ff */
[----:B------:R-:W-:Y:S02]  /*1ec40*/  IMAD.IADD R37, R5, 0x1, R37 ;  /* 0x0000000105257824 */ /* 0x000fe400078e0225 */
[----:B------:R-:W-:Y:S01]  /*1ec50*/  IMAD.MOV.U32 R54, RZ, RZ, R4 ;  /* 0x000000ffff367224 */ /* 0x000fe200078e0004 */
[----:B------:R2:W-:Y:S01]  /*1ec60*/  STL [R1+0xa8], R0 ;  /* 0x0000a80001007387 */ /* 0x0005e20000100800 */
[----:B------:R-:W-:Y:S01]  /*1ec70*/  IMAD.MOV.U32 R3, RZ, RZ, 0x1c1f ;  /* 0x00001c1fff037424 */ /* 0x000fe200078e00ff */
        /* <DEDUP_REMOVED lines=13> */
[----:B------:R-:W-:Y:S02]  /*1ed50*/  FSEL R50, R220, -INF , P3 ;  /* 0xff800000dc327808 */ /* 0x000fe40001800000 */
[----:B------:R-:W-:Y:S02]  /*1ed60*/  ISETP.GT.AND P3, PT, R37, 0x20, PT ;  /* 0x000000202500780c */ /* 0x000fe40003f64270 */
[----:B------:R-:W-:Y:S02]  /*1ed70*/  FSEL R49, R31, -INF , P0 ;  /* 0xff8000001f317808 */ /* 0x000fe40000000000 */
[C---:B------:R-:W-:Y:S02]  /*1ed80*/  ISETP.GT.AND P1, PT, R37.reuse, 0x21, PT ;  /* 0x000000212500780c */ /* 0x040fe40003f24270 */
        /* <DEDUP_REMOVED lines=14> */
[----:B------:R-:W-:Y:S02]  /*1ee70*/  FSEL R36, R36, -INF , P0 ;  /* 0xff80000024247808 */ /* 0x000fe40000000000 */
[----:B-12---:R-:W-:Y:S05]  /*1ee80*/  CALL.REL.NOINC `($__internal_7_$__cuda_sm70_shflsync_idx_p) ;  /* 0x0000dcc000007944 */ /* 0x006fea0003c00000 */
[----:B------:R-:W-:Y:S01]  /*1ee90*/  MOV R2, 0x1f110 ;  /* 0x0001f11000027802 */ /* 0x000fe20000000f00 */
[----:B-----5:R-:W2:Y:S01]  /*1eea0*/  LDL.LU R0, [R1+0x70] ;  /* 0x0000700001007983 */ /* 0x020ea20000300800 */
[----:B------:R-:W-:Y:S02]  /*1eeb0*/  IMAD.IADD R37, R5, 0x1, R37 ;  /* 0x0000000105257824 */ /* 0x000fe400078e0225 */
[----:B------:R-:W-:Y:S02]  /*1eec0*/  IMAD.MOV.U32 R54, RZ, RZ, R4 ;  /* 0x000000ffff367224 */ /* 0x000fe400078e0004 */
[----:B------:R-:W-:Y:S01]  /*1eed0*/  IMAD.MOV.U32 R3, RZ, RZ, 0x1c1f ;  /* 0x00001c1fff037424 */ /* 0x000fe200078e00ff */
[C---:B------:R-:W-:Y:S02]  /*1eee0*/  ISETP.GT.AND P0, PT, R37.reuse, RZ, PT ;  /* 0x000000ff2500720c */ /* 0x040fe40003f04270 */
[C---:B------:R-:W-:Y:S02]  /*1eef0*/  ISETP.GT.AND P1, PT, R37.reuse, 0x1, PT ;  /* 0x000000012500780c */ /* 0x040fe40003f24270 */
[----:B------:R-:W-:Y:S02]  /*1ef00*/  ISETP.GT.AND P2, PT, R37, 0x8, PT ;  /* 0x000000082500780c */ /* 0x000fe40003f44270 */
[----:B------:R-:W-:Y:S02]  /*1ef10*/  FSEL R57, R249, -INF , P1 ;  /* 0xff800000f9397808 */ /* 0x000fe40000800000 */
[C---:B------:R-:W-:Y:S02]  /*1ef20*/  ISETP.GT.AND P1, PT, R37.reuse, 0x10, PT ;  /* 0x000000102500780c */ /* 0x040fe40003f24270 */
[C---:B------:R-:W-:Y:S02]  /*1ef30*/  ISETP.GT.AND P3, PT, R37.reuse, 0x11, PT ;  /* 0x000000112500780c */ /* 0x040fe40003f64270 */
[----:B------:R-:W-:Y:S02]  /*1ef40*/  FSEL R206, R246, -INF , P2 ;  /* 0xff800000f6ce7808 */ /* 0x000fe40001000000 */
        /* <DEDUP_REMOVED lines=16> */
[----:B--2---:R-:W-:Y:S01]  /*1f050*/  FSEL R53, R0, -INF , P0 ;  /* 0xff80000000357808 */ /* 0x004fe20000000000 */
[----:B------:R-:W-:Y:S01]  /*1f060*/  IMAD.MOV.U32 R0, RZ, RZ, 0x3 ;  /* 0x00000003ff007424 */ /* 0x000fe200078e00ff */
[----:B------:R-:W-:Y:S04]  /*1f070*/  ISETP.GT.AND P0, PT, R37, 0x9, PT ;  /* 0x000000092500780c */ /* 0x000fe80003f04270 */
[----:B------:R-:W-:Y:S01]  /*1f080*/  FSEL R67, R245, -INF , P0 ;  /* 0xff800000f5437808 */ /* 0x000fe20000000000 */
[----:B------:R2:W-:Y:S01]  /*1f090*/  STL [R1+0xa8], R0 ;  /* 0x0000a80001007387 */ /* 0x0005e20000100800 */
[C---:B------:R-:W-:Y:S04]  /*1f0a0*/  ISETP.GT.AND P0, PT, R37.reuse, 0x18, PT ;  /* 0x000000182500780c */ /* 0x040fe80003f04270 */
[----:B------:R-:W-:Y:S02]  /*1f0b0*/  FSEL R64, R218, -INF , P0 ;  /* 0xff800000da407808 */ /* 0x000fe40000000000 */
[----:B------:R-:W-:Y:S04]  /*1f0c0*/  ISETP.GT.AND P0, PT, R37, 0x28, PT ;  /* 0x000000282500780c */ /* 0x000fe80003f04270 */
[----:B------:R-:W-:Y:S02]  /*1f0d0*/  FSEL R60, R27, -INF , P0 ;  /* 0xff8000001b3c7808 */ /* 0x000fe40000000000 */
[----:B------:R-:W-:Y:S04]  /*1f0e0*/  ISETP.GT.AND P0, PT, R37, 0x39, PT ;  /* 0x000000392500780c */ /* 0x000fe80003f04270 */
[----:B------:R-:W-:Y:S04]  /*1f0f0*/  FSEL R42, R42, -INF , P0 ;  /* 0xff8000002a2a7808 */ /* 0x000fe80000000000 */
[----:B-12---:R-:W-:Y:S05]  /*1f100*/  CALL.REL.NOINC `($__internal_7_$__cuda_sm70_shflsync_idx_p) ;  /* 0x0000da4000007944 */ /* 0x006fea0003c00000 */
[----:B------:R-:W2:Y:S01]  /*1f110*/  LDL.LU R4, [R1+0x80] ;  /* 0x0000800001047983 */ /* 0x000ea20000300800 */
[----:B------:R-:W-:Y:S03]  /*1f120*/  IMAD.IADD R5, R5, 0x1, R37 ;  /* 0x0000000105057824 */ /* 0x000fe600078e0225 */
[----:B-----5:R-:W3:Y:S02]  /*1f130*/  LDL.LU R0, [R1+0x74] ;  /* 0x0000740001007983 */ /* 0x020ee40000300800 */
[C---:B------:R-:W-:Y:S02]  /*1f140*/  ISETP.GT.AND P0, PT, R5.reuse, RZ, PT ;  /* 0x000000ff0500720c */ /* 0x040fe40003f04270 */
[C---:B------:R-:W-:Y:S01]  /*1f150*/  ISETP.GT.AND P3, PT, R5.reuse, 0x11, PT ;  /* 0x000000110500780c */ /* 0x040fe20003f64270 */
[----:B------:R-:W4:Y:S01]  /*1f160*/  LDL.LU R2, [R1+0x78] ;  /* 0x0000780001027983 */ /* 0x000f220000300800 */
[C---:B------:R-:W-:Y:S02]  /*1f170*/  ISETP.GT.AND P2, PT, R5.reuse, 0x8, PT ;  /* 0x000000080500780c */ /* 0x040fe40003f44270 */
[----:B------:R-:W-:Y:S01]  /*1f180*/  FSEL R33, R230, -INF , P3 ;  /* 0xff800000e6217808 */ /* 0x000fe20001800000 */
[----:B------:R-:W4:Y:S01]  /*1f190*/  LDL.LU R3, [R1+0x7c] ;  /* 0x00007c0001037983 */ /* 0x000f220000300800 */
[C---:B------:R-:W-:Y:S02]  /*1f1a0*/  ISETP.GT.AND P3, PT, R5.reuse, 0x20, PT ;  /* 0x000000200500780c */ /* 0x040fe40003f64270 */
[C---:B------:R-:W-:Y:S02]  /*1f1b0*/  ISETP.GT.AND P1, PT, R5.reuse, 0x1, PT ;  /* 0x000000010500780c */ /* 0x040fe40003f24270 */
[----:B------:R-:W-:Y:S02]  /*1f1c0*/  FSEL R30, R216, -INF , P3 ;  /* 0xff800000d81e7808 */ /* 0x000fe40001800000 */
[C---:B------:R-:W-:Y:S02]  /*1f1d0*/  ISETP.GT.AND P3, PT, R5.reuse, 0x30, PT ;  /* 0x000000300500780c */ /* 0x040fe40003f64270 */
[----:B------:R-:W-:Y:S02]  /*1f1e0*/  ISETP.GT.AND P4, PT, R5, 0x29, PT ;  /* 0x000000290500780c */ /* 0x000fe40003f84270 */
[----:B------:R-:W-:Y:S02]  /*1f1f0*/  FSEL R25, R133, -INF , P3 ;  /* 0xff80000085197808 */ /* 0x000fe40001800000 */
[----:B------:R-:W-:Y:S02]  /*1f200*/  FSEL R26, R134, -INF , P4 ;  /* 0xff800000861a7808 */ /* 0x000fe40002000000 */
[----:B--2---:R-:W-:Y:S02]  /*1f210*/  FSEL R28, R4, -INF , P0 ;  /* 0xff800000041c7808 */ /* 0x004fe40000000000 */
[----:B------:R-:W-:Y:S04]  /*1f220*/  ISETP.GT.AND P0, PT, R5, 0x9, PT ;  /* 0x000000090500780c */ /* 0x000fe80003f04270 */
[----:B---3--:R-:W-:Y:S02]  /*1f230*/  FSEL R37, R0, -INF , P0 ;  /* 0xff80000000257808 */ /* 0x008fe40000000000 */
[----:B------:R-:W-:Y:S02]  /*1f240*/  FMNMX.FTZ R0, R8, R132, !PT ;  /* 0x0000008408007209 */ /* 0x000fe40007810000 */
[----:B----4-:R-:W-:Y:S02]  /*1f250*/  FSEL R41, R2, -INF , P2 ;  /* 0xff80000002297808 */ /* 0x010fe40001000000 */
[----:B------:R-:W-:Y:S02]  /*1f260*/  FMNMX.FTZ R2, R53, R138, !PT ;  /* 0x0000008a35027209 */ /* 0x000fe40007810000 */
[----:B------:R-:W-:Y:S01]  /*1f270*/  FMNMX.FTZ R4, R24, R0, !PT ;  /* 0x0000000018047209 */ /* 0x000fe20007810000 */
[----:B------:R-:W-:Y:S01]  /*1f280*/  IMAD.MOV.U32 R0, RZ, RZ, 0x2 ;  /* 0x00000002ff007424 */ /* 0x000fe200078e00ff */
        /* <DEDUP_REMOVED lines=12> */
[----:B------:R-:W-:Y:S02]  /*1f350*/  FMNMX.FTZ R4, R22, R133, !PT ;  /* 0x0000008516047209 */ /* 0x000fe40007810000 */
[----:B------:R-:W-:Y:S02]  /*1f360*/  FMNMX.FTZ R133, R52, R3, !PT ;  /* 0x0000000334857209 */ /* 0x000fe40007810000 */
[----:B------:R-:W-:Y:S02]  /*1f370*/  FMNMX.FTZ R134, R67, R134, !PT ;  /* 0x0000008643867209 */ /* 0x000fe40007810000 */
[----:B------:R-:W-:Y:S02]  /*1f380*/  FMNMX.FTZ R2, R37, R2, !PT ;  /* 0x0000000225027209 */ /* 0x000fe40007810000 */
[----:B------:R-:W-:Y:S02]  /*1f390*/  ISETP.GT.AND P0, PT, R5, 0x18, PT ;  /* 0x000000180500780c */ /* 0x000fe40003f04270 */
        /* <DEDUP_REMOVED lines=62> */
[----:B-1----:R-:W-:Y:S05]  /*1f780*/  CALL.REL.NOINC `($__internal_6_$__cuda_sm70_shflsync_bfly_p) ;  /* 0x0000d36000007944 */ /* 0x002fea0003c00000 */
[----:B------:R-:W-:Y:S01]  /*1f790*/  FMNMX.FTZ R4, R4, R0, !PT ;  /* 0x0000000004047209 */ /* 0x000fe20007810000 */
[----:B------:R-:W-:Y:S01]  /*1f7a0*/  IMAD.MOV.U32 R0, RZ, RZ, 0x1 ;  /* 0x00000001ff007424 */ /* 0x000fe200078e00ff */
[----:B------:R-:W-:Y:S02]  /*1f7b0*/  MOV R2, 0x1f7d0 ;  /* 0x0001f7d000027802 */ /* 0x000fe40000000f00 */
        /* <DEDUP_REMOVED lines=28> */
[----:B------:R-:W-:-:S05]  /*1f980*/  BRA `(.L_x_2017) ;  /* 0xffff1f4000007947 */ /* 0x000fca000383ffff */
.L_x_1941:
[----:B----4-:R-:W-:Y:S01]  /*1f990*/  MOV R3, 0x181f ;  /* 0x0000181f00037802 */ /* 0x010fe20000000f00 */
[----:B------:R1:W-:Y:S01]  /*1f9a0*/  STL [R1+0xa8], RZ ;  /* 0x0000a8ff01007387 */ /* 0x0003e20000100800 */
[----:B------:R-:W-:Y:S01]  /*1f9b0*/  MOV R2, 0x1f9e0 ;  /* 0x0001f9e000027802 */ /* 0x000fe20000000f00 */
[----:B------:R-:W-:Y:S02]  /*1f9c0*/  IMAD.MOV.U32 R54, RZ, RZ, R0 ;  /* 0x000000ffff367224 */ /* 0x000fe400078e0000 */
[----:B-1----:R-:W-:Y:S05]  /*1f9d0*/  CALL.REL.NOINC `($__internal_7_$__cuda_sm70_shflsync_idx_p) ;  /* 0x0000d17000007944 */ /* 0x002fea0003c00000 */
[----:B-1---5:R-:W-:-:S05]  /*1f9e0*/  BRA `(.L_x_2018) ;  /* 0xffff48b000007947 */ /* 0x022fca000383ffff */
.L_x_1944:
[----:B------:R-:W-:Y:S01]  /*1f9f0*/  MOV R3, 0x181f ;  /* 0x0000181f00037802 */ /* 0x000fe20000000f00 */
[----:B------:R2:W-:Y:S01]  /*1fa00*/  STL [R1+0xa8], RZ ;  /* 0x0000a8ff01007387 */ /* 0x0005e20000100800 */
[----:B------:R-:W-:Y:S01]  /*1fa10*/  MOV R2, 0x1fa40 ;  /* 0x0001fa4000027802 */ /* 0x000fe20000000f00 */
[----:B------:R-:W-:Y:S02]  /*1fa20*/  IMAD.MOV.U32 R54, RZ, RZ, R0 ;  /* 0x000000ffff367224 */ /* 0x000fe400078e0000 */
[----:B-12-4-:R-:W-:Y:S05]  /*1fa30*/  CALL.REL.NOINC `($__internal_7_$__cuda_sm70_shflsync_idx_p) ;  /* 0x0000d11000007944 */ /* 0x016fea0003c00000 */
[----:B------:R-:W-:Y:S01]  /*1fa40*/  MOV R6, R37 ;  /* 0x0000002500067202 */ /* 0x000fe20000000f00 */
[----:B-1---5:R-:W-:-:S05]  /*1fa50*/  BRA `(.L_x_2019) ;  /* 0xffff608000007947 */ /* 0x022fca000383ffff */
.L_x_1945:
[----:B------:R-:W-:Y:S01]  /*1fa60*/  MOV R3, 0x181f ;  /* 0x0000181f00037802 */ /* 0x000fe20000000f00 */
[----:B------:R4:W-:Y:S01]  /*1fa70*/  STL [R1+0xa8], RZ ;  /* 0x0000a8ff01007387 */ /* 0x0009e20000100800 */
[----:B------:R-:W-:Y:S01]  /*1fa80*/  MOV R2, 0x1fab0 ;  /* 0x0001fab000027802 */ /* 0x000fe20000000f00 */
[----:B------:R-:W-:Y:S02]  /*1fa90*/  IMAD.MOV.U32 R54, RZ, RZ, R4 ;  /* 0x000000ffff367224 */ /* 0x000fe400078e0004 */
[----:B-1234-:R-:W-:Y:S05]  /*1faa0*/  CALL.REL.NOINC `($__internal_7_$__cuda_sm70_shflsync_idx_p) ;  /* 0x0000d0a000007944 */ /* 0x01efea0003c00000 */
[----:B------:R-:W2:Y:S01]  /*1fab0*/  LDL R3, [R1+0x90] ;  /* 0x0000900001037983 */ /* 0x000ea20000100800 */
[----:B-----5:R-:W-:Y:S03]  /*1fac0*/  MOV R54, R0 ;  /* 0x0000000000367202 */ /* 0x020fe60000000f00 */
[----:B------:R-:W3:Y:S04]  /*1fad0*/  LDL R2, [R1+0x94] ;  /* 0x0000940001027983 */ /* 0x000ee80000100800 */
[----:B------:R-:W4:Y:S01]  /*1fae0*/  LDL R5, [R1+0x98] ;  /* 0x0000980001057983 */ /* 0x000f220000100800 */
[C---:B--2---:R-:W-:Y:S05]  /*1faf0*/  IADD3 R8, P0, R37.reuse, R3, RZ ;  /* 0x0000000325087210 */ /* 0x044fea0007f1e0ff */
[C---:B---3--:R-:W-:Y:S01]  /*1fb00*/  IMAD.X R9, R6.reuse, 0x1, R2, P0 ;  /* 0x0000000106097824 */ /* 0x048fe200000e0602 */
[----:B------:R-:W-:Y:S04]  /*1fb10*/  IADD3 R2, P0, R37, R133, RZ ;  /* 0x0000008525027210 */ /* 0x000fe80007f1e0ff */
[----:B------:R-:W-:Y:S01]  /*1fb20*/  @!PT LDS RZ, [RZ] ;  /* 0x00000000fffff984 */ /* 0x000fe20000000800 */
[----:B------:R-:W-:Y:S01]  /*1fb30*/  @!PT LDS RZ, [RZ] ;  /* 0x00000000fffff984 */ /* 0x000fe20000000800 */
[----:B------:R-:W-:Y:S01]  /*1fb40*/  @!PT LDS RZ, [RZ] ;  /* 0x00000000fffff984 */ /* 0x000fe20000000800 */
[----:B----4-:R2:W-:Y:S01]  /*1fb50*/  LDGSTS.E.BYPASS.LTC128B.128 [R5+0x4100], [R8.64], !P3 ;  /* 0x0410000008057fae */ /* 0x0105e2000d901d46 */
[----:B------:R-:W-:Y:S05]  /*1fb60*/  IMAD.X R3, R6, 0x1, R134, P0 ;  /* 0x0000000106037824 */ /* 0x000fea00000e0686 */
[----:B------:R2:W-:Y:S02]  /*1fb70*/  LDGSTS.E.BYPASS.LTC128B.128 [R5+0x6100], [R2.64], !P5 ;  /* 0x0610000002057fae */ /* 0x0005e4000e901d46 */
[----:B--2---:R-:W-:Y:S01]  /*1fb80*/  IMAD.MOV.U32 R5, RZ, RZ, 0x1 ;  /* 0x00000001ff057424 */ /* 0x004fe200078e00ff */
[----:B------:R-:W-:Y:S02]  /*1fb90*/  MOV R3, 0x181f ;  /* 0x0000181f00037802 */ /* 0x000fe40000000f00 */
[----:B------:R-:W-:Y:S02]  /*1fba0*/  MOV R2, 0x1fbd0 ;  /* 0x0001fbd000027802 */ /* 0x000fe40000000f00 */
[----:B------:R2:W-:Y:S04]  /*1fbb0*/  STL [R1+0xa8], R5 ;  /* 0x0000a80501007387 */ /* 0x0005e80000100800 */
        /* <DEDUP_REMOVED lines=9> */
[----:B-----5:R-:W-:Y:S03]  /*1fc50*/  MOV R54, R0 ;  /* 0x0000000000367202 */ /* 0x020fe60000000f00 */
[----:B------:R-:W3:Y:S04]  /*1fc60*/  LDL R2, [R1+0x94] ;  /* 0x0000940001027983 */ /* 0x000ee80000100800 */
[----:B------:R-:W4:Y:S01]  /*1fc70*/  LDL R8, [R1+0x98] ;  /* 0x0000980001087983 */ /* 0x000f220000100800 */
[----:B--2---:R-:W-:Y:S05]  /*1fc80*/  IADD3 R6, P0, R37, R3, RZ ;  /* 0x0000000325067210 */ /* 0x004fea0007f1e0ff */
[----:B---3--:R-:W-:Y:S01]  /*1fc90*/  IMAD.X R7, R5, 0x1, R2, P0 ;  /* 0x0000000105077824 */ /* 0x008fe200000e0602 */
[----:B------:R-:W-:Y:S04]  /*1fca0*/  IADD3 R2, P0, R37, R133, RZ ;  /* 0x0000008525027210 */ /* 0x000fe80007f1e0ff */
        /* <DEDUP_REMOVED lines=19> */
[----:B-----5:R-:W-:Y:S01]  /*1fde0*/  MOV R54, R0 ;  /* 0x0000000000367202 */ /* 0x020fe20000000f00 */
[----:B------:R-:W-:Y:S02]  /*1fdf0*/  IMAD.MOV.U32 R0, RZ, RZ, 0x3 ;  /* 0x00000003ff007424 */ /* 0x000fe400078e00ff */
[----:B------:R-:W3:Y:S04]  /*1fe00*/  LDL R2, [R1+0x94] ;  /* 0x0000940001027983 */ /* 0x000ee80000100800 */
[----:B------:R-:W4:Y:S04]  /*1fe10*/  LDL R8, [R1+0x98] ;  /* 0x0000980001087983 */ /* 0x000f280000100800 */
[----:B------:R1:W-:Y:S01]  /*1fe20*/  STL [R1+0xa8], R0 ;  /* 0x0000a80001007387 */ /* 0x0003e20000100800 */
[----:B--2---:R-:W-:Y:S05]  /*1fe30*/  IADD3 R6, P0, R37, R3, RZ ;  /* 0x0000000325067210 */ /* 0x004fea0007f1e0ff */
[----:B---3--:R-:W-:Y:S01]  /*1fe40*/  IMAD.X R7, R5, 0x1, R2, P0 ;  /* 0x0000000105077824 */ /* 0x008fe200000e0602 */
[----:B------:R-:W-:Y:S04]  /*1fe50*/  IADD3 R2, P0, R37, R133, RZ ;  /* 0x0000008525027210 */ /* 0x000fe80007f1e0ff */
[----:B------:R-:W-:Y:S01]  /*1fe60*/  @!PT LDS RZ, [RZ] ;  /* 0x00000000fffff984 */ /* 0x000fe20000000800 */
[----:B------:R-:W-:Y:S01]  /*1fe70*/  @!PT LDS RZ, [RZ] ;  /* 0x00000000fffff984 */ /* 0x000fe20000000800 */
[----:B------:R-:W-:Y:S01]  /*1fe80*/  @!PT LDS RZ, [RZ] ;  /* 0x00000000fffff984 */ /* 0x000fe20000000800 */
[----:B----4-:R1:W-:Y:S01]  /*1fe90*/  LDGSTS.E.BYPASS.LTC128B.128 [R8+0x5100], [R6.64], !P3 ;  /* 0x0510000006087fae */ /* 0x0103e2000d901d46 */
[----:B------:R-:W-:Y:S05]  /*1fea0*/  IMAD.X R3, R5, 0x1, R134, P0 ;  /* 0x0000000105037824 */ /* 0x000fea00000e0686 */
[----:B------:R2:W-:Y:S02]  /*1feb0*/  LDGSTS.E.BYPASS.LTC128B.128 [R8+0x7100], [R2.64], !P5 ;  /* 0x0710000002087fae */ /* 0x0005e4000e901d46 */
[----:B--2---:R-:W-:Y:S02]  /*1fec0*/  MOV R3, 0x181f ;  /* 0x0000181f00037802 */ /* 0x004fe40000000f00 */
[----:B------:R-:W-:Y:S02]  /*1fed0*/  MOV R2, 0x1fef0 ;  /* 0x0001fef000027802 */ /* 0x000fe40000000f00 */
[----:B-1----:R-:W-:Y:S05]  /*1fee0*/  CALL.REL.NOINC `($__internal_7_$__cuda_sm70_shflsync_idx_p) ;  /* 0x0000cc6000007944 */ /* 0x002fea0003c00000 */
[----:B------:R-:W-:Y:S01]  /*1fef0*/  MOV R3, 0x181f ;  /* 0x0000181f00037802 */ /* 0x000fe20000000f00 */
[----:B------:R-:W-:Y:S01]  /*1ff00*/  IMAD.MOV.U32 R54, RZ, RZ, R4 ;  /* 0x000000ffff367224 */ /* 0x000fe200078e0004 */
[----:B------:R-:W-:Y:S01]  /*1ff10*/  MOV R4, 0x3 ;  /* 0x0000000300047802 */ /* 0x000fe20000000f00 */
[----:B-----5:R-:W-:Y:S01]  /*1ff20*/  IMAD.MOV.U32 R0, RZ, RZ, R37 ;  /* 0x000000ffff007224 */ /* 0x020fe200078e0025 */
[----:B------:R-:W-:Y:S03]  /*1ff30*/  MOV R2, 0x1ff60 ;  /* 0x0001ff6000027802 */ /* 0x000fe60000000f00 */
[----:B------:R2:W-:Y:S04]  /*1ff40*/  STL [R1+0xa8], R4 ;  /* 0x0000a80401007387 */ /* 0x0005e80000100800 */
[----:B-12---:R-:W-:Y:S05]  /*1ff50*/  CALL.REL.NOINC `($__internal_7_$__cuda_sm70_shflsync_idx_p) ;  /* 0x0000cbf000007944 */ /* 0x006fea0003c00000 */
[----:B------:R-:W-:Y:S01]  /*1ff60*/  MOV R4, R37 ;  /* 0x0000002500047202 */ /* 0x000fe20000000f00 */
[----:B-1---5:R-:W-:-:S05]  /*1ff70*/  BRA `(.L_x_2020) ;  /* 0xffff5d3000007947 */ /* 0x022fca000383ffff */
.L_x_1946:
[----:B------:R-:W-:Y:S02]  /*1ff80*/  MOV R0, 0x2 ;  /* 0x0000000200007802 */ /* 0x000fe40000000f00 */
[----:B------:R-:W-:Y:S02]  /*1ff90*/  MOV R2, 0x1ffb0 ;  /* 0x0001ffb000027802 */ /* 0x000fe40000000f00 */
        /* <DEDUP_REMOVED lines=33> */
.L_x_1948:
[----:B------:R1:W5:Y:S01]  /*201b0*/  LDL R4, [R1+0xbc] ;  /* 0x0000bc0001047983 */ /* 0x0003620000100800 */
[----:B------:R-:W-:-:S02]  /*201c0*/  MOV R0, 0x2 ;  /* 0x0000000200007802 */ /* 0x000fc40000000f00 */
[----:B------:R-:W-:Y:S02]  /*201d0*/  MOV R2, 0x201f0 ;  /* 0x000201f000027802 */ /* 0x000fe40000000f00 */
[----:B-1---5:R-:W-:Y:S05]  /*201e0*/  CALL.REL.NOINC `($__internal_6_$__cuda_sm70_shflsync_bfly_p) ;  /* 0x0000c90000007944 */ /* 0x022fea0003c00000 */
[----:B------:R-:W-:Y:S01]  /*201f0*/  MOV R5, R0 ;  /* 0x0000000000057202 */ /* 0x000fe20000000f00 */
[----:B------:R-:W-:Y:S05]  /*20200*/  BRA `(.L_x_2022) ;  /* 0xffff881000007947 */ /* 0x000fea000383ffff */
.L_x_1949:
[----:B------:R-:W-:Y:S01]  /*20210*/  IMAD.MOV.U32 R4, RZ, RZ, R5 ;  /* 0x000000ffff047224 */ /* 0x000fe200078e0005 */
[----:B------:R-:W-:Y:S02]  /*20220*/  MOV R0, 0x1 ;  /* 0x0000000100007802 */ /* 0x000fe40000000f00 */
[----:B------:R-:W-:Y:S02]  /*20230*/  MOV R2, 0x20250 ;  /* 0x0002025000027802 */ /* 0x000fe40000000f00 */
[----:B------:R-:W-:Y:S05]  /*20240*/  CALL.REL.NOINC `($__internal_6_$__cuda_sm70_shflsync_bfly_p) ;  /* 0x0000c8a000007944 */ /* 0x000fea0003c00000 */
[----:B------:R1:W5:Y:S01]  /*20250*/  LDL R4, [R1+0xb0] ;  /* 0x0000b00001047983 */ /* 0x0003620000100800 */
[----:B------:R-:W-:Y:S01]  /*20260*/  FADD.FTZ R5, R5, R0 ;  /* 0x0000000005057221 */ /* 0x000fe20000010000 */
[----:B------:R-:W-:Y:S02]  /*20270*/  MOV R0, 0x2 ;  /* 0x0000000200007802 */ /* 0x000fe40000000f00 */
[----:B------:R-:W-:Y:S02]  /*20280*/  MOV R2, 0x202a0 ;  /* 0x000202a000027802 */ /* 0x000fe40000000f00 */
[----:B-1---5:R-:W-:Y:S05]  /*20290*/  CALL.REL.NOINC `($__internal_6_$__cuda_sm70_shflsync_bfly_p) ;  /* 0x0000c85000007944 */ /* 0x022fea0003c00000 */
[----:B------:R-:W2:Y:S02]  /*202a0*/  LDL.LU R2, [R1+0xb0] ;  /* 0x0000b00001027983 */ /* 0x000ea40000300800 */
[----:B--2---:R-:W-:Y:S01]  /*202b0*/  FADD.FTZ R6, R2, R0 ;  /* 0x0000000002067221 */ /* 0x004fe20000010000 */
[----:B------:R-:W-:-:S02]  /*202c0*/  MOV R0, 0x1 ;  /* 0x0000000100007802 */ /* 0x000fc40000000f00 */
[----:B------:R-:W-:Y:S02]  /*202d0*/  MOV R2, 0x20300 ;  /* 0x0002030000027802 */ /* 0x000fe40000000f00 */
[----:B------:R-:W-:Y:S02]  /*202e0*/  MOV R4, R6 ;  /* 0x0000000600047202 */ /* 0x000fe40000000f00 */
        /* <DEDUP_REMOVED lines=8> */
[----:B------:R-:W-:Y:S02]  /*20370*/  MOV R0, 0x1 ;  /* 0x0000000100007802 */ /* 0x000fe40000000f00 */
[----:B------:R-:W-:-:S02]  /*20380*/  MOV R2, 0x203b0 ;  /* 0x000203b000027802 */ /* 0x000fc40000000f00 */
        /* <DEDUP_REMOVED lines=10> */
[----:B------:R-:W-:Y:S02]  /*20430*/  MOV R2, 0x20460 ;  /* 0x0002046000027802 */ /* 0x000fe40000000f00 */
[----:B------:R-:W-:-:S02]  /*20440*/  MOV R4, R9 ;  /* 0x0000000900047202 */ /* 0x000fc40000000f00 */
[----:B------:R-:W-:Y:S05]  /*20450*/  CALL.REL.NOINC `($__internal_6_$__cuda_sm70_shflsync_bfly_p) ;  /* 0x0000c69000007944 */ /* 0x000fea0003c00000 */
[----:B------:R-:W-:Y:S01]  /*20460*/  MOV R4, R0 ;  /* 0x0000000000047202 */ /* 0x000fe20000000f00 */
[----:B------:R-:W-:Y:S05]  /*20470*/  BRA `(.L_x_2023) ;  /* 0xffff86d000007947 */ /* 0x000fea000383ffff */
.L_x_1969:
[----:B------:R1:W-:Y:S01]  /*20480*/  STL [R1+0xa8], RZ ;  /* 0x0000a8ff01007387 */ /* 0x0003e20000100800 */
[----:B------:R-:W-:Y:S01]  /*20490*/  IMAD.MOV.U32 R54, RZ, RZ, R9 ;  /* 0x000000ffff367224 */ /* 0x000fe200078e0009 */
[----:B------:R-:W-:-:S02]  /*204a0*/  MOV R3, 0x181f ;  /* 0x0000181f00037802 */ /* 0x000fc40000000f00 */
[----:B------:R-:W-:Y:S02]  /*204b0*/  MOV R2, 0x204d0 ;  /* 0x000204d000027802 */ /* 0x000fe40000000f00 */
[----:B-1---5:R-:W-:Y:S05]  /*204c0*/  CALL.REL.NOINC `($__internal_7_$__cuda_sm70_shflsync_idx_p) ;  /* 0x0000c68000007944 */ /* 0x022fea0003c00000 */
[----:B-----5:R-:W-:Y:S01]  /*204d0*/  MOV R0, R37 ;  /* 0x0000002500007202 */ /* 0x020fe20000000f00 */
[----:B-1----:R-:W-:Y:S05]  /*204e0*/  BRA `(.L_x_2024) ;  /* 0xffffb3c000007947 */ /* 0x002fea000383ffff */
.L_x_1970:
[----:B------:R3:W-:Y:S01]  /*204f0*/  STL [R1+0xa8], RZ ;  /* 0x0000a8ff01007387 */ /* 0x0007e20000100800 */
[----:B------:R-:W-:Y:S01]  /*20500*/  IMAD.MOV.U32 R54, RZ, RZ, R11 ;  /* 0x000000ffff367224 */ /* 0x000fe200078e000b */
[----:B------:R-:W-:Y:S02]  /*20510*/  MOV R3, 0x181f ;  /* 0x0000181f00037802 */ /* 0x000fe40000000f00 */
[----:B------:R-:W-:Y:S02]  /*20520*/  MOV R2, 0x20540 ;  /* 0x0002054000027802 */ /* 0x000fe40000000f00 */
[----:B-123-5:R-:W-:Y:S05]  /*20530*/  CALL.REL.NOINC `($__internal_7_$__cuda_sm70_shflsync_idx_p) ;  /* 0x0000c61000007944 */ /* 0x02efea0003c00000 */
[----:B------:R-:W-:Y:S01]  /*20540*/  MOV R2, R37 ;  /* 0x0000002500027202 */ /* 0x000fe20000000f00 */
[----:B-1---5:R-:W-:Y:S05]  /*20550*/  BRA `(.L_x_2025) ;  /* 0xffffb37000007947 */ /* 0x022fea000383ffff */
.L_x_1973:
[----:B------:R-:W-:Y:S01]  /*20560*/  MOV R0, 0x1 ;  /* 0x0000000100007802 */ /* 0x000fe20000000f00 */
[----:B------:R-:W-:Y:S01]  /*20570*/  IMAD.MOV.U32 R54, RZ, RZ, R9 ;  /* 0x000000ffff367224 */ /* 0x000fe200078e0009 */
[----:B--2-4-:R-:W-:Y:S01]  /*20580*/  MOV R2, 0x205c0 ;  /* 0x000205c000027802 */ /* 0x014fe20000000f00 */
[----:B------:R-:W-:Y:S02]  /*20590*/  IMAD.MOV.U32 R3, RZ, RZ, 0x181f ;  /* 0x0000181fff037424 */ /* 0x000fe400078e00ff */
[----:B------:R2:W-:Y:S04]  /*205a0*/  STL [R1+0xa8], R0 ;  /* 0x0000a80001007387 */ /* 0x0005e80000100800 */
[----:B-123--:R-:W-:Y:S05]  /*205b0*/  CALL.REL.NOINC `($__internal_7_$__cuda_sm70_shflsync_idx_p) ;  /* 0x0000c59000007944 */ /* 0x00efea0003c00000 */
        /* <DEDUP_REMOVED lines=9> */
.L_x_1976:
[----:B------:R-:W-:Y:S01]  /*20650*/  MOV R0, 0x2 ;  /* 0x0000000200007802 */ /* 0x000fe20000000f00 */
[----:B------:R-:W-:Y:S01]  /*20660*/  IMAD.MOV.U32 R54, RZ, RZ, R9 ;  /* 0x000000ffff367224 */ /* 0x000fe200078e0009 */
[----:B--2---:R-:W-:Y:S01]  /*20670*/  MOV R2, 0x206b0 ;  /* 0x000206b000027802 */ /* 0x004fe20000000f00 */
[----:B------:R-:W-:-:S02]  /*20680*/  IMAD.MOV.U32 R3, RZ, RZ, 0x181f ;  /* 0x0000181fff037424 */ /* 0x000fc400078e00ff */
[----:B------:R2:W-:Y:S04]  /*20690*/  STL [R1+0xa8], R0 ;  /* 0x0000a80001007387 */ /* 0x0005e80000100800 */
[----:B-123--:R-:W-:Y:S05]  /*206a0*/  CALL.REL.NOINC `($__internal_7_$__cuda_sm70_shflsync_idx_p) ;  /* 0x0000c4a000007944 */ /* 0x00efea0003c00000 */
[----:B-----5:R-:W-:Y:S01]  /*206b0*/  MOV R0, R37 ;  /* 0x0000002500007202 */ /* 0x020fe20000000f00 */
[----:B-1----:R-:W-:Y:S05]  /*206c0*/  BRA `(.L_x_2027) ;  /* 0xffffb43000007947 */ /* 0x002fea000383ffff */
.L_x_1977:
[----:B--2---:R-:W-:Y:S01]  /*206d0*/  MOV R4, 0x2 ;  /* 0x0000000200047802 */ /* 0x004fe20000000f00 */
[----:B------:R-:W-:Y:S01]  /*206e0*/  IMAD.MOV.U32 R54, RZ, RZ, R11 ;  /* 0x000000ffff367224 */ /* 0x000fe200078e000b */
[----:B------:R-:W-:Y:S01]  /*206f0*/  MOV R2, 0x20730 ;  /* 0x0002073000027802 */ /* 0x000fe20000000f00 */
[----:B------:R-:W-:Y:S02]  /*20700*/  IMAD.MOV.U32 R3, RZ, RZ, 0x181f ;  /* 0x0000181fff037424 */ /* 0x000fe400078e00ff */
[----:B------:R2:W-:Y:S04]  /*20710*/  STL [R1+0xa8], R4 ;  /* 0x0000a80401007387 */ /* 0x0005e80000100800 */
[----:B-1234-:R-:W-:Y:S05]  /*20720*/  CALL.REL.NOINC `($__internal_7_$__cuda_sm70_shflsync_idx_p) ;  /* 0x0000c42000007944 */ /* 0x01efea0003c00000 */
[----:B------:R-:W-:Y:S01]  /*20730*/  MOV R2, R37 ;  /* 0x0000002500027202 */ /* 0x000fe20000000f00 */
[----:B-1---5:R-:W-:Y:S05]  /*20740*/  BRA `(.L_x_2028) ;  /* 0xffffb3d000007947 */ /* 0x022fea000383ffff */
.L_x_1980:
[----:B------:R-:W-:Y:S01]  /*20750*/  MOV R0, 0x3 ;  /* 0x0000000300007802 */ /* 0x000fe20000000f00 */
[----:B------:R-:W-:Y:S01]  /*20760*/  IMAD.MOV.U32 R54, RZ, RZ, R9 ;  /* 0x000000ffff367224 */ /* 0x000fe200078e0009 */
[----:B-1-3--:R-:W-:Y:S01]  /*20770*/  MOV R2, 0x207b0 ;  /* 0x000207b000027802 */ /* 0x00afe20000000f00 */
[----:B------:R-:W-:-:S02]  /*20780*/  IMAD.MOV.U32 R3, RZ, RZ, 0x181f ;  /* 0x0000181fff037424 */ /* 0x000fc400078e00ff */
[----:B------:R1:W-:Y:S04]  /*20790*/  STL [R1+0xa8], R0 ;  /* 0x0000a80001007387 */ /* 0x0003e80000100800 */
[----:B-12-4-:R-:W-:Y:S05]  /*207a0*/  CALL.REL.NOINC `($__internal_7_$__cuda_sm70_shflsync_idx_p) ;  /* 0x0000c3a000007944 */ /* 0x016fea0003c00000 */
        /* <DEDUP_REMOVED lines=9> */
.L_x_1983:
[----:B------:R-:W-:Y:S01]  /*20840*/  MOV R0, 0x4 ;  /* 0x0000000400007802 */ /* 0x000fe20000000f00 */
[----:B------:R-:W-:Y:S01]  /*20850*/  IMAD.MOV.U32 R54, RZ, RZ, R9 ;  /* 0x000000ffff367224 */ /* 0x000fe200078e0009 */
[----:B--23--:R-:W-:Y:S01]  /*20860*/  MOV R2, 0x208a0 ;  /* 0x000208a000027802 */ /* 0x00cfe20000000f00 */
[----:B------:R-:W-:Y:S02]  /*20870*/  IMAD.MOV.U32 R3, RZ, RZ, 0x181f ;  /* 0x0000181fff037424 */ /* 0x000fe400078e00ff */
[----:B------:R2:W-:Y:S04]  /*20880*/  STL [R1+0xa8], R0 ;  /* 0x0000a80001007387 */ /* 0x0005e80000100800 */
[----:B-12-4-:R-:W-:Y:S05]  /*20890*/  CALL.REL.NOINC `($__internal_7_$__cuda_sm70_shflsync_idx_p) ;  /* 0x0000c2b000007944 */ /* 0x016fea0003c00000 */
[----:B-----5:R-:W-:Y:S01]  /*208a0*/  MOV R0, R37 ;  /* 0x0000002500007202 */ /* 0x020fe20000000f00 */
[----:B-1----:R-:W-:Y:S05]  /*208b0*/  BRA `(.L_x_2030) ;  /* 0xffffb49000007947 */ /* 0x002fea000383ffff */
.L_x_1984:
[----:B--2---:R-:W-:Y:S01]  /*208c0*/  MOV R4, 0x4 ;  /* 0x0000000400047802 */ /* 0x004fe20000000f00 */
[----:B------:R-:W-:Y:S01]  /*208d0*/  IMAD.MOV.U32 R54, RZ, RZ, R11 ;  /* 0x000000ffff367224 */ /* 0x000fe200078e000b */
[----:B---3--:R-:W-:Y:S01]  /*208e0*/  MOV R2, 0x20920 ;  /* 0x0002092000027802 */ /* 0x008fe20000000f00 */
[----:B------:R-:W-:-:S02]  /*208f0*/  IMAD.MOV.U32 R3, RZ, RZ, 0x181f ;  /* 0x0000181fff037424 */ /* 0x000fc400078e00ff */
[----:B------:R2:W-:Y:S04]  /*20900*/  STL [R1+0xa8], R4 ;  /* 0x0000a80401007387 */ /* 0x0005e80000100800 */
[----:B-12-4-:R-:W-:Y:S05]  /*20910*/  CALL.REL.NOINC `($__internal_7_$__cuda_sm70_shflsync_idx_p) ;  /* 0x0000c23000007944 */ /* 0x016fea0003c00000 */
[----:B------:R-:W-:Y:S01]  /*20920*/  MOV R2, R37 ;  /* 0x0000002500027202 */ /* 0x000fe20000000f00 */
[----:B-1---5:R-:W-:Y:S05]  /*20930*/  BRA `(.L_x_2031) ;  /* 0xffffb43000007947 */ /* 0x022fea000383ffff */
.L_x_1987:
[----:B------:R-:W-:Y:S01]  /*20940*/  MOV R0, 0x5 ;  /* 0x0000000500007802 */ /* 0x000fe20000000f00 */
[----:B------:R-:W-:Y:S01]  /*20950*/  IMAD.MOV.U32 R54, RZ, RZ, R9 ;  /* 0x000000ffff367224 */ /* 0x000fe200078e0009 */
[----:B---3--:R-:W-:Y:S01]  /*20960*/  MOV R2, 0x209a0 ;  /* 0x000209a000027802 */ /* 0x008fe20000000f00 */
[----:B------:R-:W-:Y:S02]  /*20970*/  IMAD.MOV.U32 R3, RZ, RZ, 0x181f ;  /* 0x0000181fff037424 */ /* 0x000fe400078e00ff */
[----:B------:R3:W-:Y:S04]  /*20980*/  STL [R1+0xa8], R0 ;  /* 0x0000a80001007387 */ /* 0x0007e80000100800 */
[----:B-1234-:R-:W-:Y:S05]  /*20990*/  CALL.REL.NOINC `($__internal_7_$__cuda_sm70_shflsync_idx_p) ;  /* 0x0000c1b000007944 */ /* 0x01efea0003c00000 */
        /* <DEDUP_REMOVED lines=9> */
.L_x_1990:
[----:B------:R-:W-:Y:S01]  /*20a30*/  MOV R0, 0x6 ;  /* 0x0000000600007802 */ /* 0x000fe20000000f00 */
[----:B------:R-:W-:Y:S01]  /*20a40*/  IMAD.MOV.U32 R54, RZ, RZ, R9 ;  /* 0x000000ffff367224 */ /* 0x000fe200078e0009 */
[----:B--23--:R-:W-:Y:S01]  /*20a50*/  MOV R2, 0x20a90 ;  /* 0x00020a9000027802 */ /* 0x00cfe20000000f00 */
[----:B------:R-:W-:-:S02]  /*20a60*/  IMAD.MOV.U32 R3, RZ, RZ, 0x181f ;  /* 0x0000181fff037424 */ /* 0x000fc400078e00ff */
[----:B------:R2:W-:Y:S04]  /*20a70*/  STL [R1+0xa8], R0 ;  /* 0x0000a80001007387 */ /* 0x0005e80000100800 */
[----:B-12-4-:R-:W-:Y:S05]  /*20a80*/  CALL.REL.NOINC `($__internal_7_$__cuda_sm70_shflsync_idx_p) ;  /* 0x0000c0c000007944 */ /* 0x016fea0003c00000 */
[----:B-----5:R-:W-:Y:S01]  /*20a90*/  MOV R0, R37 ;  /* 0x0000002500007202 */ /* 0x020fe20000000f00 */
[----:B-1----:R-:W-:Y:S05]  /*20aa0*/  BRA `(.L_x_2033) ;  /* 0xffffb4f000007947 */ /* 0x002fea000383ffff */
.L_x_1991:
[----:B--2---:R-:W-:Y:S01]  /*20ab0*/  MOV R4, 0x6 ;  /* 0x0000000600047802 */ /* 0x004fe20000000f00 */
[----:B------:R-:W-:Y:S01]  /*20ac0*/  IMAD.MOV.U32 R54, RZ, RZ, R11 ;  /* 0x000000ffff367224 */ /* 0x000fe200078e000b */
[----:B---3--:R-:W-:Y:S01]  /*20ad0*/  MOV R2, 0x20b10 ;  /* 0x00020b1000027802 */ /* 0x008fe20000000f00 */
[----:B------:R-:W-:Y:S02]  /*20ae0*/  IMAD.MOV.U32 R3, RZ, RZ, 0x181f ;  /* 0x0000181fff037424 */ /* 0x000fe400078e00ff */
[----:B------:R2:W-:Y:S04]  /*20af0*/  STL [R1+0xa8], R4 ;  /* 0x0000a80401007387 */ /* 0x0005e80000100800 */
[----:B-12-4-:R-:W-:Y:S05]  /*20b00*/  CALL.REL.NOINC `($__internal_7_$__cuda_sm70_shflsync_idx_p) ;  /* 0x0000c04000007944 */ /* 0x016fea0003c00000 */
[----:B------:R-:W-:Y:S01]  /*20b10*/  MOV R2, R37 ;  /* 0x0000002500027202 */ /* 0x000fe20000000f00 */
[----:B-1---5:R-:W-:Y:S05]  /*20b20*/  BRA `(.L_x_2034) ;  /* 0xffffb49000007947 */ /* 0x022fea000383ffff */
.L_x_1994:
[----:B------:R-:W-:Y:S01]  /*20b30*/  MOV R0, 0x7 ;  /* 0x0000000700007802 */ /* 0x000fe20000000f00 */
[----:B------:R-:W-:Y:S01]  /*20b40*/  IMAD.MOV.U32 R54, RZ, RZ, R9 ;  /* 0x000000ffff367224 */ /* 0x000fe200078e0009 */
[----:B---3--:R-:W-:Y:S01]  /*20b50*/  MOV R2, 0x20b90 ;  /* 0x00020b9000027802 */ /* 0x008fe20000000f00 */
[----:B------:R-:W-:-:S02]  /*20b60*/  IMAD.MOV.U32 R3, RZ, RZ, 0x181f ;  /* 0x0000181fff037424 */ /* 0x000fc400078e00ff */
        /* <DEDUP_REMOVED lines=11> */
        .type           $_ZN7cutlass13device_kernelIN5flash19enable_sm80_to_sm89INS1_16FlashAttnFwdSm80INS1_25CollectiveMainloopFwdSm80ILi4ELi1ELb0EN4cute5tupleIJNS5_1CILi128EEENS7_ILi64EEES8_EEELi128ENS_10bfloat16_tEfNS_4arch4Sm80ELb1ELb0ELb1ELb1ELb1ELb1ELb1ELb0EEENS1_21CollectiveEpilogueFwdINS6_IJS8_S8_S9_EEENS6_IJNS7_ILi1EEESH_SH_EEESB_SD_Li128ELb1ELb1ELb0ELb0EEENS1_19SingleTileSchedulerILb1ELb0ELb1ELi128EEEEEEEEEvNT_6ParamsE$_ZZN5flash25CollectiveMainloopFwdSm80ILi4ELi1ELb0EN4cute5tupleIJNS1_1CILi128EEENS3_ILi64EEES4_EEELi128EN7cutlass10bfloat16_tEfNS7_4arch4Sm80ELb1ELb0ELb1ELb1ELb1ELb1ELb1ELb0EE3mmaINS_16FlashAttnFwdSm80ISB_NS_21CollectiveEpilogueFwdINS2_IJS4_S4_S5_EEENS2_IJNS3_ILi1EEESG_SG_EEES8_SA_Li128ELb1ELb1ELb0ELb0EEENS_19SingleTileSchedulerILb1ELb0ELb1ELi128EEEE13SharedStorageENS1_6TensorINS1_11ArrayEngineIfLm128EEENS1_6LayoutINS2_IJNS2_IJNS3_ILi2EEESR_EEESR_NS3_ILi16EEEEEENS2_IJNS2_IJSG_SR_EEENS3_ILi4EEENS3_ILi8EEEEEEEEEENS_7SoftmaxILi4ELi0EEEEEbRKNSB_6ParamsERT0_RT1_iRKNS_16SeqlenInfoQKNewKILb1ELb1EEENS2_IJiiiiEEERT_ENKUlvE_clEv,@function
        .size           $_ZN7cutlass13device_kernelIN5flash19enable_sm80_to_sm89INS1_16FlashAttnFwdSm80INS1_25CollectiveMainloopFwdSm80ILi4ELi1ELb0EN4cute5tupleIJNS5_1CILi128EEENS7_ILi64EEES8_EEELi128ENS_10bfloat16_tEfNS_4arch4Sm80ELb1ELb0ELb1ELb1ELb1ELb1ELb1ELb0EEENS1_21CollectiveEpilogueFwdINS6_IJS8_S8_S9_EEENS6_IJNS7_ILi1EEESH_SH_EEESB_SD_Li128ELb1ELb1ELb0ELb0EEENS1_19SingleTileSchedulerILb1ELb0ELb1ELi128EEEEEEEEEvNT_6ParamsE$_ZZN5flash25CollectiveMainloopFwdSm80ILi4ELi1ELb0EN4cute5tupleIJNS1_1CILi128EEENS3_ILi64EEES4_EEELi128EN7cutlass10bfloat16_tEfNS7_4arch4Sm80ELb1ELb0ELb1ELb1ELb1ELb1ELb1ELb0EE3mmaINS_16FlashAttnFwdSm80ISB_NS_21CollectiveEpilogueFwdINS2_IJS4_S4_S5_EEENS2_IJNS3_ILi1EEESG_SG_EEES8_SA_Li128ELb1ELb1ELb0ELb0EEENS_19SingleTileSchedulerILb1ELb0ELb1ELi128EEEE13SharedStorageENS1_6TensorINS1_11ArrayEngineIfLm128EEENS1_6LayoutINS2_IJNS2_IJNS3_ILi2EEESR_EEESR_NS3_ILi16EEEEEENS2_IJNS2_IJSG_SR_EEENS3_ILi4EEENS3_ILi8EEEEEEEEEENS_7SoftmaxILi4ELi0EEEEEbRKNSB_6ParamsERT0_RT1_iRKNS_16SeqlenInfoQKNewKILb1ELb1EEENS2_IJiiiiEEERT_ENKUlvE_clEv,($__internal_6_$__cuda_sm70_shflsync_bfly_p - $_ZN7cutlass13device_kernelIN5flash19enable_sm80_to_sm89INS1_16FlashAttnFwdSm80INS1_25CollectiveMainloopFwdSm80ILi4ELi1ELb0EN4cute5tupleIJNS5_1CILi128EEENS7_ILi64EEES8_EEELi128ENS_10bfloat16_tEfNS_4arch4Sm80ELb1ELb0ELb1ELb1ELb1ELb1ELb1ELb0EEENS1_21CollectiveEpilogueFwdINS6_IJS8_S8_S9_EEENS6_IJNS7_ILi1EEESH_SH_EEESB_SD_Li128ELb1ELb1ELb0ELb0EEENS1_19SingleTileSchedulerILb1ELb0ELb1ELi128EEEEEEEEEvNT_6ParamsE$_ZZN5flash25CollectiveMainloopFwdSm80ILi4ELi1ELb0EN4cute5tupleIJNS1_1CILi128EEENS3_ILi64EEES4_EEELi128EN7cutlass10bfloat16_tEfNS7_4arch4Sm80ELb1ELb0ELb1ELb1ELb1ELb1ELb1ELb0EE3mmaINS_16FlashAttnFwdSm80ISB_NS_21CollectiveEpilogueFwdINS2_IJS4_S4_S5_EEENS2_IJNS3_ILi1EEESG_SG_EEES8_SA_Li128ELb1ELb1ELb0ELb0EEENS_19SingleTileSchedulerILb1ELb0ELb1ELi128EEEE13SharedStorageENS1_6TensorINS1_11ArrayEngineIfLm128EEENS1_6LayoutINS2_IJNS2_IJNS3_ILi2EEESR_EEESR_NS3_ILi16EEEEEENS2_IJNS2_IJSG_SR_EEENS3_ILi4EEENS3_ILi8EEEEEEEEEENS_7SoftmaxILi4ELi0EEEEEbRKNSB_6ParamsERT0_RT1_iRKNS_16SeqlenInfoQKNewKILb1ELb1EEENS2_IJiiiiEEERT_ENKUlvE_clEv)
$_ZN7cutlass13device_kernelIN5flash19enable_sm80_to_sm89INS1_16FlashAttnFwdSm80INS1_25CollectiveMainloopFwdSm80ILi4ELi1ELb0EN4cute5tupleIJNS5_1CILi128EEENS7_ILi64EEES8_EEELi128ENS_10bfloat16_tEfNS_4arch4Sm80ELb1ELb0ELb1ELb1ELb1ELb1ELb1ELb0EEENS1_21CollectiveEpilogueFwdINS6_IJS8_S8_S9_EEENS6_IJNS7_ILi1EEESH_SH_EEESB_SD_Li128ELb1ELb1ELb0ELb0EEENS1_19SingleTileSchedulerILb1ELb0ELb1ELi128EEEEEEEEEvNT_6ParamsE$_ZZN5flash25CollectiveMainloopFwdSm80ILi4ELi1ELb0EN4cute5tupleIJNS1_1CILi128EEENS3_ILi64EEES4_EEELi128EN7cutlass10bfloat16_tEfNS7_4arch4Sm80ELb1ELb0ELb1ELb1ELb1ELb1ELb1ELb0EE3mmaINS_16FlashAttnFwdSm80ISB_NS_21CollectiveEpilogueFwdINS2_IJS4_S4_S5_EEENS2_IJNS3_ILi1EEESG_SG_EEES8_SA_Li128ELb1ELb1ELb0ELb0EEENS_19SingleTileSchedulerILb1ELb0ELb1ELi128EEEE13SharedStorageENS1_6TensorINS1_11ArrayEngineIfLm128EEENS1_6LayoutINS2_IJNS2_IJNS3_ILi2EEESR_EEESR_NS3_ILi16EEEEEENS2_IJNS2_IJSG_SR_EEENS3_ILi4EEENS3_ILi8EEEEEEEEEENS_7SoftmaxILi4ELi0EEEEEbRKNSB_6ParamsERT0_RT1_iRKNS_16SeqlenInfoQKNewKILb1ELb1EEENS2_IJiiiiEEERT_ENKUlvE_clEv:
        /* <DEDUP_REMOVED lines=9> */
[----:B------:R-:W-:Y:S05]  /*20cb0*/  RET.REL.NODEC R2 `(_ZN7cutlass13device_kernelIN5flash19enable_sm80_to_sm89INS1_16FlashAttnFwdSm80INS1_25CollectiveMainloopFwdSm80ILi4ELi1ELb0EN4cute5tupleIJNS5_1CILi128EEENS7_ILi64EEES8_EEELi128ENS_10bfloat16_tEfNS_4arch4Sm80ELb1ELb0ELb1ELb1ELb1ELb1ELb1ELb0EEENS1_21CollectiveEpilogueFwdINS6_IJS8_S8_S9_EEENS6_IJNS7_ILi1EEESH_SH_EEESB_SD_Li128ELb1ELb1ELb0ELb0EEENS1_19SingleTileSchedulerILb1ELb0ELb1ELi128EEEEEEEEEvNT_6ParamsE) ;  /* 0xfffdf34002007950 */ /* 0x000fea0003c3ffff */
.L_x_2036:
[----:B------:R1:W2:Y:S04]  /*20cc0*/  LDL.64 R2, [R18+0x8] ;  /* 0x0000080012027983 */ /* 0x0002a80000100a00 */
[----:B------:R1:W3:Y:S04]  /*20cd0*/  LDL.64 R12, [R18+0x18] ;  /* 0x00001800120c7983 */ /* 0x0002e80000100a00 */
[----:B------:R1:W4:Y:S04]  /*20ce0*/  LDL.64 R16, [R18+0x20] ;  /* 0x0000200012107983 */ /* 0x0003280000100a00 */
[----:B------:R-:W3:Y:S04]  /*20cf0*/  LD.E.64 R14, [R10.64+0x120] ;  /* 0x000120040a0e7980 */ /* 0x000ee8000c101b00 */
[----:B------:R-:W3:Y:S04]  /*20d00*/  LD.E.U8 R20, [R10.64+0x138] ;  /* 0x000138040a147980 */ /* 0x000ee8000c101100 */
        /* <DEDUP_REMOVED lines=15> */
[----:B------:R-:W-:Y:S02]  /*20e00*/  IADD3 R55, R30, 0x20, RZ ;  /* 0x000000201e377810 */ /* 0x000fe40007ffe0ff */
[----:B----4-:R-:W-:Y:S01]  /*20e10*/  SHF.R.S32.HI R17, RZ, 0x1f, R2 ;  /* 0x0000001fff117819 */ /* 0x010fe20000011402 */
[----:B------:R-:W-:Y:S01]  /*20e20*/  IMAD R18, R15, R2, RZ ;  /* 0x000000020f127224 */ /* 0x000fe200078e02ff */
[----:B------:R-:W-:-:S03]  /*20e30*/  ISETP.GE.AND P1, PT, R55, R43, PT ;  /* 0x0000002b3700720c */ /* 0x000fc60003f26270 */
[----:B------:R-:W-:Y:S01]  /*20e40*/  IMAD R18, R14, R17, R18 ;  /* 0x000000110e127224 */ /* 0x000fe200078e0212 */
[----:B------:R-:W-:Y:S02]  /*20e50*/  ISETP.GE.AND P2, PT, R30, R43, PT ;  /* 0x0000002b1e00720c */ /* 0x000fe40003f46270 */
[----:B------:R-:W-:Y:S01]  /*20e60*/  SHF.R.S32.HI R68, RZ, 0x3, R3 ;  /* 0x00000003ff447819 */ /* 0x000fe20000011403 */
[----:B------:R-:W-:Y:S01]  /*20e70*/  IMAD.WIDE.U32 R26, R14, R2, RZ ;  /* 0x000000020e1a7225 */ /* 0x000fe200078e00ff */
[----:B------:R-:W-:Y:S02]  /*20e80*/  SEL R3, RZ, 0x1, P2 ;  /* 0x00000001ff037807 */ /* 0x000fe40001000000 */
[----:B------:R-:W-:Y:S01]  /*20e90*/  LEA R31, R36, R68, 0x7 ;  /* 0x00000044241f7211 */ /* 0x000fe200078e38ff */
[----:B---3--:R-:W-:-:S04]  /*20ea0*/  IMAD R16, R13, R2, RZ ;  /* 0x000000020d107224 */ /* 0x008fc800078e02ff */
[C---:B------:R-:W-:Y:S01]  /*20eb0*/  IMAD R17, R12.reuse, R17, R16 ;  /* 0x000000110c117224 */ /* 0x040fe200078e0210 */
[----:B------:R-:W-:Y:S01]  /*20ec0*/  SEL R16, RZ, 0xffffffff, P1 ;  /* 0xffffffffff107807 */ /* 0x000fe20000800000 */
[----:B------:R-:W-:-:S04]  /*20ed0*/  IMAD.WIDE.U32 R20, R12, R2, RZ ;  /* 0x000000020c147225 */ /* 0x000fc800078e00ff */
[----:B------:R-:W-:Y:S01]  /*20ee0*/  IMAD.SHL.U32 R16, R16, 0x2, RZ ;  /* 0x0000000210107824 */ /* 0x000fe200078e00ff */
[----:B------:R-:W-:Y:S01]  /*20ef0*/  LEA R2, R40, R31, 0x4 ;  /* 0x0000001f28027211 */ /* 0x000fe200078e20ff */
[----:B------:R-:W-:Y:S02]  /*20f00*/  IMAD.IADD R19, R27, 0x1, R18 ;  /* 0x000000011b137824 */ /* 0x000fe400078e0212 */
[----:B------:R-:W-:Y:S01]  /*20f10*/  IMAD.IADD R17, R21, 0x1, R17 ;  /* 0x0000000115117824 */ /* 0x000fe200078e0211 */
[----:B------:R-:W-:Y:S01]  /*20f20*/  LOP3.LUT R29, R16, 0x2, R3, 0xe2, !PT ;  /* 0x00000002101d7812 */ /* 0x000fe200078ee203 */
        /* <DEDUP_REMOVED lines=8> */
.L_x_2039:
[----:B------:R-:W-:Y:S05]  /*20fb0*/  BSYNC B0 ;  /* 0x0000000000007941 */ /* 0x000fea0003800000 */
.L_x_2038:
        /* <DEDUP_REMOVED lines=8> */
[----:B------:R-:W-:Y:S01]  /*21040*/  IMAD R14, R14, R10, R11 ;  /* 0x0000000a0e0e7224 */ /* 0x000fe200078e020b */
        /* <DEDUP_REMOVED lines=8> */
.L_x_2138:
[----:B------:R-:W-:Y:S05]  /*210d0*/  BRA.DIV ~URZ, `(.L_x_2041) ;  /* 0x00009d127f007947 */ /* 0x000fea000b800000 */
[----:B------:R3:W4:Y:S04]  /*210e0*/  SHFL.IDX PT, R10, R16, RZ, 0x181f ;  /* 0x00181fff100a7589 */ /* 0x00072800000e0000 */
[----:B------:R3:W1:Y:S04]  /*210f0*/  SHFL.IDX PT, R12, R22, RZ, 0x181f ;  /* 0x00181fff160c7589 */ /* 0x00066800000e0000 */
[----:B------:R3:W2:Y:S02]  /*21100*/  SHFL.IDX PT, R2, R17, RZ, 0x181f ;  /* 0x00181fff11027589 */ /* 0x0006a400000e0000 */
.L_x_2139:
        /* <DEDUP_REMOVED lines=8> */
[----:B-1----:R-:W-:-:S10]  /*21190*/  MOV R3, R12 ;  /* 0x0000000c00037202 */ /* 0x002fd40000000f00 */
        /* <DEDUP_REMOVED lines=14> */
[--C-:B------:R-:W-:Y:S01]  /*21280*/  @P0 IMAD.WIDE R12, R12, 0x2, R2.reuse ;  /* 0x000000020c0c0825 */ /* 0x100fe200078e0202 */
[----:B------:R1:W5:Y:S03]  /*21290*/  @P0 LD.E.64 R34, [R10.64] ;  /* 0x000000040a220980 */ /* 0x000366000c101b00 */
[----:B------:R-:W-:Y:S01]  /*212a0*/  @!P1 IMAD.WIDE R2, R30, 0x2, R2 ;  /* 0x000000021e029825 */ /* 0x000fe200078e0202 */
[----:B------:R1:W5:Y:S04]  /*212b0*/  @P0 LD.E.64 R38, [R12.64] ;  /* 0x000000040c260980 */ /* 0x000368000c101b00 */
[----:B------:R1:W5:Y:S02]  /*212c0*/  @!P1 LD.E.64 R24, [R2.64] ;  /* 0x0000000402189980 */ /* 0x000364000c101b00 */
.L_x_2043:
[----:B------:R-:W-:Y:S05]  /*212d0*/  BSYNC B0 ;  /* 0x0000000000007941 */ /* 0x000fea0003800000 */
.L_x_2042:
[----:B-12--5:R-:W-:Y:S01]  /*212e0*/  IMAD.MOV.U32 R11, RZ, RZ, R34 ;  /* 0x000000ffff0b7224 */ /* 0x026fe200078e0022 */
[----:B------:R-:W-:Y:S01]  /*212f0*/  MOV R3, R20 ;  /* 0x0000001400037202 */ /* 0x000fe20000000f00 */
[----:B----4-:R-:W-:-:S02]  /*21300*/  IMAD.MOV.U32 R10, RZ, RZ, R35 ;  /* 0x000000ffff0a7224 */ /* 0x010fc400078e0023 */
        /* <DEDUP_REMOVED lines=14> */
.L_x_2140:
        /* <DEDUP_REMOVED lines=26> */
.L_x_2046:
[----:B------:R-:W-:Y:S05]  /*21590*/  BSYNC B0 ;  /* 0x0000000000007941 */ /* 0x000fea0003800000 */
.L_x_2045:
[----:B--2--5:R-:W-:Y:S01]  /*215a0*/  IMAD.MOV.U32 R11, RZ, RZ, R48 ;  /* 0x000000ffff0b7224 */ /* 0x024fe200078e0030 */
[----:B------:R-:W-:Y:S01]  /*215b0*/  MOV R3, R40 ;  /* 0x0000002800037202 */ /* 0x000fe20000000f00 */
[----:B----4-:R-:W-:-:S02]  /*215c0*/  IMAD.MOV.U32 R10, RZ, RZ, R49 ;  /* 0x000000ffff0a7224 */ /* 0x010fc400078e0031 */
        /* <DEDUP_REMOVED lines=11> */
.L_x_2141:
[----:B------:R-:W-:Y:S05]  /*21680*/  BRA.DIV ~URZ, `(.L_x_2048) ;  /* 0x00009af27f007947 */ /* 0x000fea000b800000 */
[----:B------:R3:W4:Y:S04]  /*21690*/  SHFL.IDX PT, R10, R16, 0x2, 0x181f ;  /* 0x00581f00100a7f89 */ /* 0x00072800000e0000 */
[----:B------:R3:W1:Y:S04]  /*216a0*/  SHFL.IDX PT, R12, R22, 0x2, 0x181f ;  /* 0x00581f00160c7f89 */ /* 0x00066800000e0000 */
[----:B------:R3:W2:Y:S02]  /*216b0*/  SHFL.IDX PT, R2, R17, 0x2, 0x181f ;  /* 0x00581f0011027f89 */ /* 0x0006a400000e0000 */
.L_x_2142:
        /* <DEDUP_REMOVED lines=8> */
[----:B-1----:R-:W-:-:S09]  /*21740*/  IMAD.MOV.U32 R3, RZ, RZ, R12 ;  /* 0x000000ffff037224 */ /* 0x002fd200078e000c */
        /* <DEDUP_REMOVED lines=19> */
.L_x_2050:
[----:B------:R-:W-:Y:S05]  /*21880*/  BSYNC B0 ;  /* 0x0000000000007941 */ /* 0x000fea0003800000 */
.L_x_2049:
        /* <DEDUP_REMOVED lines=17> */
.L_x_2143:
        /* <DEDUP_REMOVED lines=26> */
.L_x_2053:
[----:B------:R-:W-:Y:S05]  /*21b40*/  BSYNC B0 ;  /* 0x0000000000007941 */ /* 0x000fea0003800000 */
.L_x_2052:
        /* <DEDUP_REMOVED lines=14> */
.L_x_2144:
[----:B------:R-:W-:Y:S05]  /*21c30*/  BRA.DIV ~URZ, `(.L_x_2055) ;  /* 0x000099027f007947 */ /* 0x000fea000b800000 */
[----:B------:R3:W4:Y:S04]  /*21c40*/  SHFL.IDX PT, R10, R16, 0x4, 0x181f ;  /* 0x00981f00100a7f89 */ /* 0x00072800000e0000 */
[----:B------:R3:W1:Y:S04]  /*21c50*/  SHFL.IDX PT, R12, R22, 0x4, 0x181f ;  /* 0x00981f00160c7f89 */ /* 0x00066800000e0000 */
[----:B------:R3:W2:Y:S02]  /*21c60*/  SHFL.IDX PT, R2, R17, 0x4, 0x181f ;  /* 0x00981f0011027f89 */ /* 0x0006a400000e0000 */
.L_x_2145:
[----:B------:R-:W-:Y:S01]  /*21c70*/  IADD3 R3, R31, 0x40, RZ ;  /* 0x000000401f037810 */ /* 0x000fe20007ffe0ff */
[----:B------:R-:W-:Y:S01]  /*21c80*/  BSSY B0, `(.L_x_2056) ;  /* 0x000001b000007945 */ /* 0x000fe20003800000 */
[----:B------:R-:W-:Y:S01]  /*21c90*/  CS2R R74, SRZ ;  /* 0x00000000004a7805 */ /* 0x000fe2000001ff00 */
[----:B------:R-:W-:Y:S01]  /*21ca0*/  CS2R R70, SRZ ;  /* 0x0000000000467805 */ /* 0x000fe2000001ff00 */
[----:B------:R-:W-:Y:S01]  /*21cb0*/  ISETP.GE.AND P0, PT, R3, R28, PT ;  /* 0x0000001c0300720c */ /* 0x000fe20003f06270 */
[----:B------:R-:W-:Y:S01]  /*21cc0*/  CS2R R76, SRZ ;  /* 0x00000000004c7805 */ /* 0x000fe2000001ff00 */
[----:B------:R-:W-:Y:S01]  /*21cd0*/  CS2R R72, SRZ ;  /* 0x0000000000487805 */ /* 0x000fe2000001ff00 */
[----:B-1----:R-:W-:-:S10]  /*21ce0*/  IMAD.MOV.U32 R3, RZ, RZ, R12 ;  /* 0x000000ffff037224 */ /* 0x002fd400078e000c */
        /* <DEDUP_REMOVED lines=10> */
[----:B--2-4-:R-:W-:Y:S02]  /*21d90*/  @!P1 IMAD.WIDE R14, R30, 0x2, R10 ;  /* 0x000000021e0e9825 */ /* 0x014fe400078e020a */
        /* <DEDUP_REMOVED lines=9> */
.L_x_2057:
[----:B------:R-:W-:Y:S05]  /*21e30*/  BSYNC B0 ;  /* 0x0000000000007941 */ /* 0x000fea0003800000 */
.L_x_2056:
[----:B-12--5:R-:W-:Y:S01]  /*21e40*/  IMAD.MOV.U32 R11, RZ, RZ, R74 ;  /* 0x000000ffff0b7224 */ /* 0x026fe200078e004a */
[----:B------:R-:W-:Y:S01]  /*21e50*/  MOV R3, R70 ;  /* 0x0000004600037202 */ /* 0x000fe20000000f00 */
[----:B----4-:R-:W-:Y:S01]  /*21e60*/  IMAD.MOV.U32 R10, RZ, RZ, R75 ;  /* 0x000000ffff0a7224 */ /* 0x010fe200078e004b */
[----:B------:R-:W-:Y:S01]  /*21e70*/  CS2R R84, SRZ ;  /* 0x0000000000547805 */ /* 0x000fe2000001ff00 */
        /* <DEDUP_REMOVED lines=11> */
.L_x_2146:
[----:B------:R-:W-:Y:S05]  /*21f30*/  BRA.DIV ~URZ, `(.L_x_2059) ;  /* 0x000097e27f007947 */ /* 0x000fea000b800000 */
[----:B------:R4:W1:Y:S04]  /*21f40*/  SHFL.IDX PT, R10, R16, 0x5, 0x181f ;  /* 0x00b81f00100a7f89 */ /* 0x00086800000e0000 */
[----:B------:R4:W3:Y:S04]  /*21f50*/  SHFL.IDX PT, R12, R22, 0x5, 0x181f ;  /* 0x00b81f00160c7f89 */ /* 0x0008e800000e0000 */
[----:B------:R4:W2:Y:S02]  /*21f60*/  SHFL.IDX PT, R2, R17, 0x5, 0x181f ;  /* 0x00b81f0011027f89 */ /* 0x0008a400000e0000 */
.L_x_2147:
        /* <DEDUP_REMOVED lines=27> */
.L_x_2061:
[----:B------:R-:W-:Y:S05]  /*22120*/  BSYNC B0 ;  /* 0x0000000000007941 */ /* 0x000fea0003800000 */
.L_x_2060:
[----:B-12--5:R-:W-:Y:S01]  /*22130*/  IMAD.MOV.U32 R11, RZ, RZ, R84 ;  /* 0x000000ffff0b7224 */ /* 0x026fe200078e0054 */
[----:B------:R-:W-:Y:S01]  /*22140*/  MOV R3, R78 ;  /* 0x0000004e00037202 */ /* 0x000fe20000000f00 */
[----:B------:R-:W-:-:S02]  /*22150*/  IMAD.MOV.U32 R10, RZ, RZ, R85 ;  /* 0x000000ffff0a7224 */ /* 0x000fc400078e0055 */
        /* <DEDUP_REMOVED lines=11> */
.L_x_2148:
        /* <DEDUP_REMOVED lines=8> */
.L_x_2149:
        /* <DEDUP_REMOVED lines=28> */
.L_x_2065:
[----:B------:R-:W-:Y:S05]  /*22450*/  BSYNC B0 ;  /* 0x0000000000007941 */ /* 0x000fea0003800000 */
.L_x_2064:
[----:B-12--5:R-:W-:Y:S01]  /*22460*/  IMAD.MOV.U32 R11, RZ, RZ, R90 ;  /* 0x000000ffff0b7224 */ /* 0x026fe200078e005a */
[----:B------:R-:W-:Y:S01]  /*22470*/  MOV R3, R86 ;  /* 0x0000005600037202 */ /* 0x000fe20000000f00 */
[----:B------:R-:W-:Y:S01]  /*22480*/  IMAD.MOV.U32 R10, RZ, RZ, R91 ;  /* 0x000000ffff0a7224 */ /* 0x000fe200078e005b */
        /* <DEDUP_REMOVED lines=12> */
.L_x_2150:
        /* <DEDUP_REMOVED lines=8> */
.L_x_2151:
        /* <DEDUP_REMOVED lines=27> */
.L_x_2069:
[----:B------:R-:W-:Y:S05]  /*22780*/  BSYNC B0 ;  /* 0x0000000000007941 */ /* 0x000fea0003800000 */
.L_x_2068:
        /* <DEDUP_REMOVED lines=8> */
[----:B------:R-:W-:Y:S01]  /*22810*/  SHF.R.S32.HI R12, RZ, 0x1f, R33 ;  /* 0x0000001fff0c7819 */ /* 0x000fe20000011421 */
[----:B------:R-:W-:Y:S03]  /*22820*/  BSSY B1, `(.L_x_2070) ;  /* 0x0000082000017945 */ /* 0x000fe60003800000 */
[----:B-1----:R-:W-:-:S02]  /*22830*/  LEA.HI R2, R12, R33, RZ, 0x3 ;  /* 0x000000210c027211 */ /* 0x002fc400078f18ff */
[----:B------:R-:W-:Y:S02]  /*22840*/  LEA.HI R12, R12, R33, RZ, 0x6 ;  /* 0x000000210c0c7211 */ /* 0x000fe400078f30ff */
[----:B------:R-:W-:-:S03]  /*22850*/  LOP3.LUT R2, R2, 0xfffffff8, RZ, 0xc0, !PT ;  /* 0xfffffff802027812 */ /* 0x000fc600078ec0ff */
[----:B------:R-:W-:Y:S02]  /*22860*/  IMAD.SHL.U32 R12, R12, 0x8, RZ ;  /* 0x000000080c0c7824 */ /* 0x000fe400078e00ff */
[----:B------:R-:W-:-:S04]  /*22870*/  IMAD.IADD R3, R33, 0x1, -R2 ;  /* 0x0000000121037824 */ /* 0x000fc800078e0a02 */
[----:B------:R-:W-:Y:S02]  /*22880*/  IMAD.SHL.U32 R3, R3, 0x8, RZ ;  /* 0x0000000803037824 */ /* 0x000fe400078e00ff */
[----:B---3--:R-:W-:-:S05]  /*22890*/  IMAD.SHL.U32 R10, R68, 0x40, RZ ;  /* 0x00000040440a7824 */ /* 0x008fca00078e00ff */
[----:B------:R-:W-:Y:S01]  /*228a0*/  LOP3.LUT R2, R10, 0x1c0, RZ, 0xc0, !PT ;  /* 0x000001c00a027812 */ /* 0x000fe200078ec0ff */
[----:B-----5:R-:W-:-:S03]  /*228b0*/  IMAD.MOV.U32 R10, RZ, RZ, R96 ;  /* 0x000000ffff0a7224 */ /* 0x020fc600078e0060 */
[----:B------:R-:W-:Y:S02]  /*228c0*/  LOP3.LUT R3, R2, 0x38, R3, 0xf8, !PT ;  /* 0x0000003802037812 */ /* 0x000fe400078ef803 */
[----:B------:R-:W-:Y:S02]  /*228d0*/  SHF.R.U32.HI R2, RZ, 0x3, R2 ;  /* 0x00000003ff027819 */ /* 0x000fe40000011602 */
[----:B------:R-:W-:Y:S01]  /*228e0*/  PRMT R42, R42, 0x5410, R10 ;  /* 0x000054102a2a7816 */ /* 0x000fe2000000000a */
[----:B------:R-:W-:Y:S01]  /*228f0*/  IMAD.MOV.U32 R10, RZ, RZ, R97 ;  /* 0x000000ffff0a7224 */ /* 0x000fe200078e0061 */
[----:B------:R-:W-:Y:S01]  /*22900*/  LOP3.LUT R11, R3, R2, RZ, 0x3c, !PT ;  /* 0x00000002030b7212 */ /* 0x000fe200078e3cff */
[----:B------:R-:W-:Y:S02]  /*22910*/  IMAD.MOV.U32 R3, RZ, RZ, R36 ;  /* 0x000000ffff037224 */ /* 0x000fe400078e0024 */
[----:B------:R-:W-:Y:S01]  /*22920*/  IMAD.MOV.U32 R2, RZ, RZ, R37 ;  /* 0x000000ffff027224 */ /* 0x000fe200078e0025 */
[----:B------:R-:W-:Y:S01]  /*22930*/  PRMT R42, R10, 0x7610, R42 ;  /* 0x000076100a2a7816 */ /* 0x000fe2000000002a */
[----:B------:R-:W-:Y:S01]  /*22940*/  IMAD.MOV.U32 R10, RZ, RZ, R95 ;  /* 0x000000ffff0a7224 */ /* 0x000fe200078e005f */
[----:B------:R-:W-:Y:S01]  /*22950*/  LOP3.LUT R12, R11, 0xfffffe00, R12, 0xf8, !PT ;  /* 0xfffffe000b0c7812 */ /* 0x000fe200078ef80c */
[----:B------:R-:W-:Y:S01]  /*22960*/  IMAD.MOV.U32 R11, RZ, RZ, R94 ;  /* 0x000000ffff0b7224 */ /* 0x000fe200078e005e */
[----:B------:R-:W-:Y:S01]  /*22970*/  PRMT R29, R2, 0x5410, R3 ;  /* 0x00005410021d7816 */ /* 0x000fe20000000003 */
[----:B------:R-:W-:-:S02]  /*22980*/  IMAD.MOV.U32 R3, RZ, RZ, R54 ;  /* 0x000000ffff037224 */ /* 0x000fc400078e0036 */
[----:B------:R-:W-:Y:S01]  /*22990*/  IMAD.MOV.U32 R2, RZ, RZ, R55 ;  /* 0x000000ffff027224 */ /* 0x000fe200078e0037 */
[----:B------:R-:W-:Y:S01]  /*229a0*/  PRMT R33, R10, 0x5410, R11 ;  /* 0x000054100a217816 */ /* 0x000fe2000000000b */
[----:B--2---:R-:W-:-:S03]  /*229b0*/  IMAD R13, R13, -0x80, R28 ;  /* 0xffffff800d0d7824 */ /* 0x004fc600078e021c */
[----:B------:R-:W-:Y:S02]  /*229c0*/  PRMT R28, R2, 0x5410, R3 ;  /* 0x00005410021c7816 */ /* 0x000fe40000000003 */
        /* <DEDUP_REMOVED lines=17> */
[----:B------:R-:W-:Y:S02]  /*22ae0*/  PRMT R21, R26, 0x5432, R2 ;  /* 0x000054321a157816 */ /* 0x000fe40000000002 */
[----:B------:R-:W-:Y:S02]  /*22af0*/  LOP3.LUT R26, R11, 0xffff0000, RZ, 0xc0, !PT ;  /* 0xffff00000b1a7812 */ /* 0x000fe400078ec0ff */
[----:B------:R-:W-:Y:S02]  /*22b00*/  LOP3.LUT R16, R16, 0xffff0000, RZ, 0xc0, !PT ;  /* 0xffff000010107812 */ /* 0x000fe400078ec0ff */
[C---:B--2---:R-:W-:Y:S01]  /*22b10*/  LOP3.LUT R17, R14.reuse, 0xffff0000, RZ, 0xc0, !PT ;  /* 0xffff00000e117812 */ /* 0x044fe200078ec0ff */
[----:B------:R-:W-:Y:S01]  /*22b20*/  IMAD.U32 R20, R14, 0x10000, RZ ;  /* 0x000100000e147824 */ /* 0x000fe200078e00ff */
[C---:B------:R-:W-:Y:S01]  /*22b30*/  LOP3.LUT R14, R15.reuse, 0xffff0000, RZ, 0xc0, !PT ;  /* 0xffff00000f0e7812 */ /* 0x040fe200078ec0ff */
[----:B------:R-:W-:Y:S01]  /*22b40*/  IMAD.U32 R19, R15, 0x10000, RZ ;  /* 0x000100000f137824 */ /* 0x000fe200078e00ff */
[C---:B------:R-:W-:Y:S01]  /*22b50*/  LOP3.LUT R3, R12.reuse, 0xffff0000, RZ, 0xc0, !PT ;  /* 0xffff00000c037812 */ /* 0x040fe200078ec0ff */
[C---:B------:R-:W-:Y:S01]  /*22b60*/  FMUL.FTZ R15, R17.reuse, R25 ;  /* 0x00000019110f7220 */ /* 0x040fe20000410000 */
[----:B------:R-:W-:Y:S01]  /*22b70*/  SHF.L.U32 R10, R12, 0x10, RZ ;  /* 0x000000100c0a7819 */ /* 0x000fe200000006ff */
[----:B------:R-:W-:Y:S01]  /*22b80*/  FMUL.FTZ R17, R17, R24 ;  /* 0x0000001811117220 */ /* 0x000fe20000410000 */
[C---:B------:R-:W-:Y:S01]  /*22b90*/  LOP3.LUT R12, R13.reuse, 0xffff0000, RZ, 0xc0, !PT ;  /* 0xffff00000d0c7812 */ /* 0x040fe200078ec0ff */
[----:B------:R-:W-:Y:S01]  /*22ba0*/  FMUL.FTZ R11, R14, R26 ;  /* 0x0000001a0e0b7220 */ /* 0x000fe20000410000 */
[----:B------:R-:W-:Y:S01]  /*22bb0*/  SHF.L.U32 R2, R13, 0x10, RZ ;  /* 0x000000100d027819 */ /* 0x000fe200000006ff */
[----:B------:R-:W-:-:S02]  /*22bc0*/  FFMA.FTZ R24, R20, R24, -R15 ;  /* 0x0000001814187223 */ /* 0x000fc4000001080f */
[----:B------:R-:W-:Y:S01]  /*22bd0*/  FFMA.FTZ R17, R20, R25, R17 ;  /* 0x0000001914117223 */ /* 0x000fe20000010011 */
[C---:B------:R-:W-:Y:S01]  /*22be0*/  SHF.L.U32 R20, R21.reuse, 0x10, RZ ;  /* 0x0000001015147819 */ /* 0x040fe200000006ff */
[C---:B------:R-:W-:Y:S01]  /*22bf0*/  IMAD.U32 R25, R18.reuse, 0x10000, RZ ;  /* 0x0001000012197824 */ /* 0x040fe200078e00ff */
[----:B------:R-:W-:Y:S01]  /*22c00*/  LOP3.LUT R18, R18, 0xffff0000, RZ, 0xc0, !PT ;  /* 0xffff000012127812 */ /* 0x000fe200078ec0ff */
[-C--:B------:R-:W-:Y:S01]  /*22c10*/  FMUL.FTZ R14, R14, R16.reuse ;  /* 0x000000100e0e7220 */ /* 0x080fe20000410000 */
[----:B------:R-:W-:Y:S01]  /*22c20*/  LOP3.LUT R21, R21, 0xffff0000, RZ, 0xc0, !PT ;  /* 0xffff000015157812 */ /* 0x000fe200078ec0ff */
[----:B------:R-:W-:Y:S02]  /*22c30*/  FFMA.FTZ R16, R19, R16, -R11 ;  /* 0x0000001013107223 */ /* 0x000fe4000001080b */
[----:B------:R-:W-:Y:S02]  /*22c40*/  FMUL.FTZ R11, R3, R25 ;  /* 0x00000019030b7220 */ /* 0x000fe40000410000 */
[----:B------:R-:W-:-:S02]  /*22c50*/  FFMA.FTZ R15, R19, R26, R14 ;  /* 0x0000001a130f7223 */ /* 0x000fc4000001000e */
[----:B------:R-:W-:Y:S02]  /*22c60*/  FMUL.FTZ R3, R3, R20 ;  /* 0x0000001403037220 */ /* 0x000fe40000410000 */
[C---:B------:R-:W-:Y:S01]  /*22c70*/  FMUL.FTZ R14, R12.reuse, R18 ;  /* 0x000000120c0e7220 */ /* 0x040fe20000410000 */
[----:B------:R-:W-:Y:S01]  /*22c80*/  F2FP.BF16.PACK_AB R15, R15, R16 ;  /* 0x000000100f0f723e */ /* 0x000fe200000010ff */
[----:B------:R-:W-:Y:S02]  /*22c90*/  FMUL.FTZ R13, R12, R21 ;  /* 0x000000150c0d7220 */ /* 0x000fe40000410000 */
[C---:B------:R-:W-:Y:S02]  /*22ca0*/  FFMA.FTZ R12, R10.reuse, R25, R3 ;  /* 0x000000190a0c7223 */ /* 0x040fe40000010003 */
[----:B------:R-:W-:Y:S02]  /*22cb0*/  FFMA.FTZ R11, R10, R20, -R11 ;  /* 0x000000140a0b7223 */ /* 0x000fe4000001080b */
[C---:B------:R-:W-:Y:S01]  /*22cc0*/  FFMA.FTZ R3, R2.reuse, R21, -R14 ;  /* 0x0000001502037223 */ /* 0x040fe2000001080e */
[----:B------:R-:W-:Y:S01]  /*22cd0*/  F2FP.BF16.PACK_AB R14, R17, R24 ;  /* 0x00000018110e723e */ /* 0x000fe200000010ff */
[----:B------:R-:W-:Y:S01]  /*22ce0*/  FFMA.FTZ R13, R2, R18, R13 ;  /* 0x00000012020d7223 */ /* 0x000fe2000001000d */
[----:B------:R-:W-:-:S04]  /*22cf0*/  F2FP.BF16.PACK_AB R12, R12, R11 ;  /* 0x0000000b0c0c723e */ /* 0x000fc800000010ff */
[----:B------:R-:W-:-:S05]  /*22d00*/  F2FP.BF16.PACK_AB R13, R13, R3 ;  /* 0x000000030d0d723e */ /* 0x000fca00000010ff */
[----:B------:R1:W-:Y:S02]  /*22d10*/  ST.E.128 [R22.64], R12 ;  /* 0x0000000c16007985 */ /* 0x0003e4000c101d04 */
.L_x_2073:
[----:B------:R-:W-:Y:S05]  /*22d20*/  BSYNC B0 ;  /* 0x0000000000007941 */ /* 0x000fea0003800000 */
.L_x_2072:
        /* <DEDUP_REMOVED lines=9> */
[C---:B------:R-:W-:Y:S01]  /*22dc0*/  IMAD.U32 R25, R11.reuse, 0x10000, RZ ;  /* 0x000100000b197824 */ /* 0x040fe200078e00ff */
[----:B------:R-:W-:Y:S01]  /*22dd0*/  SHF.R.U64 R2, R34, 0x10, R35 ;  /* 0x0000001022027819 */ /* 0x000fe20000001223 */
[----:B------:R-:W-:Y:S01]  /*22de0*/  IMAD.U32 R24, R16, 0x10000, RZ ;  /* 0x0001000010187824 */ /* 0x000fe200078e00ff */
        /* <DEDUP_REMOVED lines=36> */
[----:B------:R1:W-:Y:S02]  /*23030*/  ST.E.128 [R22.64+0x4000], R12 ;  /* 0x0040000c16007985 */ /* 0x0003e4000c101d04 */
.L_x_2071:
[----:B------:R-:W-:Y:S05]  /*23040*/  BSYNC B1 ;  /* 0x0000000000017941 */ /* 0x000fea0003800000 */
.L_x_2070:
        /* <DEDUP_REMOVED lines=53> */
.L_x_2077:
[----:B------:R-:W-:Y:S05]  /*233a0*/  BSYNC B0 ;  /* 0x0000000000007941 */ /* 0x000fea0003800000 */
.L_x_2076:
        /* <DEDUP_REMOVED lines=49> */
.L_x_2075:
[----:B------:R-:W-:Y:S05]  /*236c0*/  BSYNC B1 ;  /* 0x0000000000017941 */ /* 0x000fea0003800000 */
.L_x_2074:
        /* <DEDUP_REMOVED lines=53> */
.L_x_2081:
[----:B------:R-:W-:Y:S05]  /*23a20*/  BSYNC B0 ;  /* 0x0000000000007941 */ /* 0x000fea0003800000 */
.L_x_2080:
        /* <DEDUP_REMOVED lines=49> */
.L_x_2079:
[----:B------:R-:W-:Y:S05]  /*23d40*/  BSYNC B1 ;  /* 0x0000000000017941 */ /* 0x000fea0003800000 */
.L_x_2078:
        /* <DEDUP_REMOVED lines=53> */
.L_x_2085:
[----:B------:R-:W-:Y:S05]  /*240a0*/  BSYNC B0 ;  /* 0x0000000000007941 */ /* 0x000fea0003800000 */
.L_x_2084:
        /* <DEDUP_REMOVED lines=49> */
.L_x_2083:
[----:B------:R-:W-:Y:S05]  /*243c0*/  BSYNC B1 ;  /* 0x0000000000017941 */ /* 0x000fea0003800000 */
.L_x_2082:
        /* <DEDUP_REMOVED lines=53> */
.L_x_2089:
[----:B------:R-:W-:Y:S05]  /*24720*/  BSYNC B0 ;  /* 0x0000000000007941 */ /* 0x000fea0003800000 */
.L_x_2088:
        /* <DEDUP_REMOVED lines=49> */
.L_x_2087:
[----:B------:R-:W-:Y:S05]  /*24a40*/  BSYNC B1 ;  /* 0x0000000000017941 */ /* 0x000fea0003800000 */
.L_x_2086:
        /* <DEDUP_REMOVED lines=53> */
.L_x_2093:
[----:B------:R-:W-:Y:S05]  /*24da0*/  BSYNC B0 ;  /* 0x0000000000007941 */ /* 0x000fea0003800000 */
.L_x_2092:
        /* <DEDUP_REMOVED lines=49> */
.L_x_2091:
[----:B------:R-:W-:Y:S05]  /*250c0*/  BSYNC B1 ;  /* 0x0000000000017941 */ /* 0x000fea0003800000 */
.L_x_2090:
        /* <DEDUP_REMOVED lines=53> */
.L_x_2097:
[----:B------:R-:W-:Y:S05]  /*25420*/  BSYNC B0 ;  /* 0x0000000000007941 */ /* 0x000fea0003800000 */
.L_x_2096:
        /* <DEDUP_REMOVED lines=49> */
.L_x_2095:
[----:B------:R-:W-:Y:S05]  /*25740*/  BSYNC B1 ;  /* 0x0000000000017941 */ /* 0x000fea0003800000 */
.L_x_2094:
[----:B------:R-:W-:Y:S01]  /*25750*/  IADD3 R2, R68, 0x70, RZ ;  /* 0x0000007044027810 */ /* 0x000fe20007ffe0ff */
[----:B------:R-:W-:-:S03]  /*25760*/  IMAD.MOV.U32 R3, RZ, RZ, 0x0 ;  /* 0x00000000ff037424 */ /* 0x000fc600078e00ff */
[----:B------:R-:W-:Y:S01]  /*25770*/  ISETP.GE.AND P0, PT, R2, R27, PT ;  /* 0x0000001b0200720c */ /* 0x000fe20003f06270 */
[----:B------:R-:W-:-:S12]  /*25780*/  IMAD.MOV.U32 R2, RZ, RZ, R140 ;  /* 0x000000ffff027224 */ /* 0x000fd800078e008c */
[----:B------:R-:W-:Y:S05]  /*25790*/  @P0 RET.REL.NODEC R2 `(_ZN7cutlass13device_kernelIN5flash19enable_sm80_to_sm89INS1_16FlashAttnFwdSm80INS1_25CollectiveMainloopFwdSm80ILi4ELi1ELb0EN4cute5tupleIJNS5_1CILi128EEENS7_ILi64EEES8_EEELi128ENS_10bfloat16_tEfNS_4arch4Sm80ELb1ELb0ELb1ELb1ELb1ELb1ELb1ELb0EEENS1_21CollectiveEpilogueFwdINS6_IJS8_S8_S9_EEENS6_IJNS7_ILi1EEESH_SH_EEESB_SD_Li128ELb1ELb1ELb0ELb0EEENS1_19SingleTileSchedulerILb1ELb0ELb1ELi128EEEEEEEEEvNT_6ParamsE) ;  /* 0xfffda86002000950 */ /* 0x000fea0003c3ffff */
        /* <DEDUP_REMOVED lines=49> */
.L_x_2099:
[----:B------:R-:W-:Y:S05]  /*25ab0*/  BSYNC B0 ;  /* 0x0000000000007941 */ /* 0x000fea0003800000 */
.L_x_2098:
[----:B------:R-:W-:Y:S01]  /*25ac0*/  IADD3 R2, R30, 0x20, RZ ;  /* 0x000000201e027810 */ /* 0x000fe20007ffe0ff */
[----:B------:R-:W-:-:S03]  /*25ad0*/  IMAD.MOV.U32 R3, RZ, RZ, 0x0 ;  /* 0x00000000ff037424 */ /* 0x000fc600078e00ff */
[----:B------:R-:W-:Y:S01]  /*25ae0*/  ISETP.GE.AND P0, PT, R2, R43, PT ;  /* 0x0000002b0200720c */ /* 0x000fe20003f06270 */
[----:B------:R-:W-:-:S12]  /*25af0*/  IMAD.MOV.U32 R2, RZ, RZ, R140 ;  /* 0x000000ffff027224 */ /* 0x000fd800078e008c */
[----:B------:R-:W-:Y:S05]  /*25b00*/  @P0 RET.REL.NODEC R2 `(_ZN7cutlass13device_kernelIN5flash19enable_sm80_to_sm89INS1_16FlashAttnFwdSm80INS1_25CollectiveMainloopFwdSm80ILi4ELi1ELb0EN4cute5tupleIJNS5_1CILi128EEENS7_ILi64EEES8_EEELi128ENS_10bfloat16_tEfNS_4arch4Sm80ELb1ELb0ELb1ELb1ELb1ELb1ELb1ELb0EEENS1_21CollectiveEpilogueFwdINS6_IJS8_S8_S9_EEENS6_IJNS7_ILi1EEESH_SH_EEESB_SD_Li128ELb1ELb1ELb0ELb0EEENS1_19SingleTileSchedulerILb1ELb0ELb1ELi128EEEEEEEEEvNT_6ParamsE) ;  /* 0xfffda4f002000950 */ /* 0x000fea0003c3ffff */
        /* <DEDUP_REMOVED lines=43> */
[----:B------:R-:W-:Y:S01]  /*25dc0*/  F2FP.BF16.PACK_AB R12, R12, R11 ;  /* 0x0000000b0c0c723e */ /* 0x000fe200000010ff */
[----:B------:R-:W-:-:S03]  /*25dd0*/  IMAD.MOV.U32 R2, RZ, RZ, R140 ;  /* 0x000000ffff027224 */ /* 0x000fc600078e008c */
[----:B------:R-:W-:Y:S02]  /*25de0*/  F2FP.BF16.PACK_AB R13, R13, R3 ;  /* 0x000000030d0d723e */ /* 0x000fe400000010ff */
[----:B------:R-:W-:-:S03]  /*25df0*/  MOV R3, 0x0 ;  /* 0x0000000000037802 */ /* 0x000fc60000000f00 */
[----:B------:R1:W-:Y:S01]  /*25e00*/  ST.E.128 [R22.64+0x7800], R12 ;  /* 0x0078000c16007985 */ /* 0x0003e2000c101d04 */
[----:B------:R-:W-:Y:S05]  /*25e10*/  RET.REL.NODEC R2 `(_ZN7cutlass13device_kernelIN5flash19enable_sm80_to_sm89INS1_16FlashAttnFwdSm80INS1_25CollectiveMainloopFwdSm80ILi4ELi1ELb0EN4cute5tupleIJNS5_1CILi128EEENS7_ILi64EEES8_EEELi128ENS_10bfloat16_tEfNS_4arch4Sm80ELb1ELb0ELb1ELb1ELb1ELb1ELb1ELb0EEENS1_21CollectiveEpilogueFwdINS6_IJS8_S8_S9_EEENS6_IJNS7_ILi1EEESH_SH_EEESB_SD_Li128ELb1ELb1ELb0ELb0EEENS1_19SingleTileSchedulerILb1ELb0ELb1ELi128EEEEEEEEEvNT_6ParamsE) ;  /* 0xfffda1e002007950 */ /* 0x000fea0003c3ffff */
.L_x_2037:
        /* <DEDUP_REMOVED lines=8> */
.L_x_2101:
[----:B------:R-:W-:Y:S05]  /*25ea0*/  BSYNC B0 ;  /* 0x0000000000007941 */ /* 0x000fea0003800000 */
.L_x_2100:
[----:B------:R-:W-:Y:S01]  /*25eb0*/  MOV R10, R26 ;  /* 0x0000001a000a7202 */ /* 0x000fe20000000f00 */
[----:B------:R-:W-:Y:S01]  /*25ec0*/  IMAD.MOV.U32 R16, RZ, RZ, R20 ;  /* 0x000000ffff107224 */ /* 0x000fe200078e0014 */
[----:B------:R-:W-:Y:S01]  /*25ed0*/  MOV R11, R19 ;  /* 0x00000013000b7202 */ /* 0x000fe20000000f00 */
[-C--:B------:R-:W-:Y:S01]  /*25ee0*/  IMAD R15, R15, R2.reuse, RZ ;  /* 0x000000020f0f7224 */ /* 0x080fe200078e02ff */
[----:B------:R-:W-:Y:S01]  /*25ef0*/  SHF.R.S32.HI R18, RZ, 0x1f, R2 ;  /* 0x0000001fff127819 */ /* 0x000fe20000011402 */
[-C--:B------:R-:W-:Y:S02]  /*25f00*/  IMAD R13, R13, R2.reuse, RZ ;  /* 0x000000020d0d7224 */ /* 0x080fe400078e02ff */
[----:B------:R-:W-:-:S04]  /*25f10*/  IMAD.WIDE.U32 R10, R14, R2, R10 ;  /* 0x000000020e0a7225 */ /* 0x000fc800078e000a */
[----:B------:R-:W-:Y:S01]  /*25f20*/  IMAD.WIDE.U32 R2, R12, R2, R16 ;  /* 0x000000020c027225 */ /* 0x000fe200078e0010 */
[----:B------:R-:W-:-:S03]  /*25f30*/  LEA R16, P1, R10, R24, 0x1 ;  /* 0x000000180a107211 */ /* 0x000fc600078208ff */
[----:B------:R-:W-:Y:S01]  /*25f40*/  IMAD R14, R14, R18, R15 ;  /* 0x000000120e0e7224 */ /* 0x000fe200078e020f */
[----:B------:R-:W-:Y:S01]  /*25f50*/  LEA R17, P0, R2, R22, 0x1 ;  /* 0x0000001602117211 */ /* 0x000fe200078008ff */
[----:B------:R-:W-:-:S03]  /*25f60*/  IMAD R12, R12, R18, R13 ;  /* 0x000000120c0c7224 */ /* 0x000fc600078e020d */
[----:B------:R-:W-:Y:S01]  /*25f70*/  IADD3 R11, R11, R14, RZ ;  /* 0x0000000e0b0b7210 */ /* 0x000fe20007ffe0ff */
[----:B------:R-:W-:-:S03]  /*25f80*/  IMAD.IADD R3, R3, 0x1, R12 ;  /* 0x0000000103037824 */ /* 0x000fc600078e020c */
[----:B------:R-:W-:Y:S02]  /*25f90*/  LEA.HI.X R15, R10, R25, R11, 0x1, P1 ;  /* 0x000000190a0f7211 */ /* 0x000fe400008f0c0b */
[----:B------:R-:W-:Y:S01]  /*25fa0*/  LEA.HI.X R14, R2, R23, R3, 0x1, P0 ;  /* 0x00000017020e7211 */ /* 0x000fe200000f0c03 */
[----:B------:R-:W-:Y:S05]  /*25fb0*/  BRA.DIV ~URZ, `(.L_x_2102) ;  /* 0x00005c827f007947 */ /* 0x000fea000b800000 */
[----:B------:R1:W2:Y:S02]  /*25fc0*/  SHFL.IDX PT, R11, R15, RZ, 0x181f ;  /* 0x00181fff0f0b7589 */ /* 0x0002a400000e0000 */
.L_x_2152:
[----:B------:R-:W-:Y:S05]  /*25fd0*/  BRA.DIV ~URZ, `(.L_x_2103) ;  /* 0x00005cd27f007947 */ /* 0x000fea000b800000 */
[----:B------:R3:W4:Y:S04]  /*25fe0*/  SHFL.IDX PT, R10, R16, RZ, 0x181f ;  /* 0x00181fff100a7589 */ /* 0x00072800000e0000 */
[----:B------:R3:W1:Y:S04]  /*25ff0*/  SHFL.IDX PT, R13, R14, RZ, 0x181f ;  /* 0x00181fff0e0d7589 */ /* 0x00066800000e0000 */
[----:B------:R3:W2:Y:S02]  /*26000*/  SHFL.IDX PT, R12, R17, RZ, 0x181f ;  /* 0x00181fff110c7589 */ /* 0x0006a400000e0000 */
.L_x_2153:
        /* <DEDUP_REMOVED lines=9> */
[--C-:B--2---:R-:W-:Y:S01]  /*260a0*/  @!P0 IMAD.X R11, R11, 0x1, R3.reuse, P1 ;  /* 0x000000010b0b8824 */ /* 0x104fe200008e0603 */
[----:B------:R-:W-:Y:S01]  /*260b0*/  @!P0 IADD3 R2, P1, R12, R2, RZ ;  /* 0x000000020c028210 */ /* 0x000fe20007f3e0ff */
[----:B------:R-:W-:Y:S01]  /*260c0*/  CS2R R26, SRZ ;  /* 0x00000000001a7805 */ /* 0x000fe2000001ff00 */
[----:B------:R-:W-:Y:S02]  /*260d0*/  CS2R R24, SRZ ;  /* 0x0000000000187805 */ /* 0x000fe4000001ff00 */
[----:B------:R-:W2:Y:S01]  /*260e0*/  @!P0 LD.E.128 R20, [R10.64] ;  /* 0x000000040a148980 */ /* 0x000ea2000c101d00 */
[----:B-1----:R-:W-:-:S05]  /*260f0*/  @!P0 IMAD.X R3, R13, 0x1, R3, P1 ;  /* 0x000000010d038824 */ /* 0x002fca00008e0603 */
[----:B------:R1:W4:Y:S01]  /*26100*/  @!P0 LD.E.128 R24, [R2.64] ;  /* 0x0000000402188980 */ /* 0x000322000c101d00 */
[----:B------:R-:W-:Y:S01]  /*26110*/  CS2R R50, SRZ ;  /* 0x0000000000327805 */ /* 0x000fe2000001ff00 */
[----:B--2---:R-:W-:Y:S02]  /*26120*/  IMAD.MOV.U32 R11, RZ, RZ, R22 ;  /* 0x000000ffff0b7224 */ /* 0x004fe400078e0016 */
[----:B------:R-:W-:Y:S02]  /*26130*/  IMAD.MOV.U32 R10, RZ, RZ, R23 ;  /* 0x000000ffff0a7224 */ /* 0x000fe400078e0017 */
[----:B-1----:R-:W-:Y:S02]  /*26140*/  IMAD.MOV.U32 R3, RZ, RZ, R20 ;  /* 0x000000ffff037224 */ /* 0x002fe400078e0014 */
[----:B------:R-:W-:Y:S01]  /*26150*/  IMAD.MOV.U32 R2, RZ, RZ, R21 ;  /* 0x000000ffff027224 */ /* 0x000fe200078e0015 */
[----:B------:R-:W-:Y:S01]  /*26160*/  PRMT R35, R10, 0x5410, R11 ;  /* 0x000054100a237816 */ /* 0x000fe2000000000b */
[----:B----4-:R-:W-:Y:S01]  /*26170*/  IMAD.MOV.U32 R11, RZ, RZ, R26 ;  /* 0x000000ffff0b7224 */ /* 0x010fe200078e001a */
[----:B------:R-:W-:Y:S01]  /*26180*/  PRMT R29, R29, 0x5410, R3 ;  /* 0x000054101d1d7816 */ /* 0x000fe20000000003 */
[----:B------:R-:W-:Y:S01]  /*26190*/  IMAD.MOV.U32 R10, RZ, RZ, R27 ;  /* 0x000000ffff0a7224 */ /* 0x000fe200078e001b */
[----:B------:R-:W-:Y:S01]  /*261a0*/  PRMT R28, R28, 0x5410, R2 ;  /* 0x000054101c1c7816 */ /* 0x000fe20000000002 */
[----:B------:R-:W-:-:S02]  /*261b0*/  IMAD.MOV.U32 R3, RZ, RZ, R24 ;  /* 0x000000ffff037224 */ /* 0x000fc400078e0018 */
[----:B------:R-:W-:Y:S01]  /*261c0*/  IMAD.MOV.U32 R2, RZ, RZ, R25 ;  /* 0x000000ffff027224 */ /* 0x000fe200078e0019 */
[----:B------:R-:W-:Y:S02]  /*261d0*/  PRMT R30, R10, 0x5410, R11 ;  /* 0x000054100a1e7816 */ /* 0x000fe4000000000b */
[----:B------:R-:W-:Y:S02]  /*261e0*/  PRMT R29, R3, 0x7610, R29 ;  /* 0x00007610031d7816 */ /* 0x000fe4000000001d */
[----:B------:R-:W-:Y:S01]  /*261f0*/  PRMT R28, R2, 0x7610, R28 ;  /* 0x00007610021c7816 */ /* 0x000fe2000000001c */
[----:B------:R-:W-:Y:S05]  /*26200*/  BRA.DIV ~URZ, `(.L_x_2104) ;  /* 0x00005bd27f007947 */ /* 0x000fea000b800000 */
[----:B------:R1:W2:Y:S04]  /*26210*/  SHFL.IDX PT, R11, R15, 0x1, 0x181f ;  /* 0x00381f000f0b7f89 */ /* 0x0002a800000e0000 */
[----:B------:R1:W4:Y:S04]  /*26220*/  SHFL.IDX PT, R10, R16, 0x1, 0x181f ;  /* 0x00381f00100a7f89 */ /* 0x00032800000e0000 */
[----:B------:R1:W3:Y:S04]  /*26230*/  SHFL.IDX PT, R12, R14, 0x1, 0x181f ;  /* 0x00381f000e0c7f89 */ /* 0x0002e800000e0000 */
[----:B------:R1:W1:Y:S02]  /*26240*/  SHFL.IDX PT, R2, R17, 0x1, 0x181f ;  /* 0x00381f0011027f89 */ /* 0x00026400000e0000 */
.L_x_2154:
        /* <DEDUP_REMOVED lines=20> */
.L_x_2106:
[----:B------:R-:W-:Y:S05]  /*26390*/  BSYNC B0 ;  /* 0x0000000000007941 */ /* 0x000fea0003800000 */
.L_x_2105:
[----:B-12--5:R-:W-:Y:S01]  /*263a0*/  IMAD.MOV.U32 R11, RZ, RZ, R50 ;  /* 0x000000ffff0b7224 */ /* 0x026fe200078e0032 */
        /* <DEDUP_REMOVED lines=13> */
.L_x_2155:
[----:B------:R-:W-:Y:S05]  /*26480*/  BRA.DIV ~URZ, `(.L_x_2108) ;  /* 0x00005bb27f007947 */ /* 0x000fea000b800000 */
[----:B------:R4:W1:Y:S04]  /*26490*/  SHFL.IDX PT, R10, R16, 0x2, 0x181f ;  /* 0x00581f00100a7f89 */ /* 0x00086800000e0000 */
[----:B------:R4:W3:Y:S04]  /*264a0*/  SHFL.IDX PT, R13, R14, 0x2, 0x181f ;  /* 0x00581f000e0d7f89 */ /* 0x0008e800000e0000 */
[----:B---3--:R4:W3:Y:S02]  /*264b0*/  SHFL.IDX PT, R12, R17, 0x2, 0x181f ;  /* 0x00581f00110c7f89 */ /* 0x0088e400000e0000 */
.L_x_2156:
        /* <DEDUP_REMOVED lines=8> */
[--C-:B--2---:R-:W-:Y:S01]  /*26540*/  @!P0 IMAD.X R11, R11, 0x1, R3.reuse, P1 ;  /* 0x000000010b0b8824 */ /* 0x104fe200008e0603 */
[----:B---3--:R-:W-:Y:S01]  /*26550*/  @!P0 IADD3 R2, P1, R12, R2, RZ ;  /* 0x000000020c028210 */ /* 0x008fe20007f3e0ff */
[----:B------:R-:W-:Y:S01]  /*26560*/  CS2R R58, SRZ ;  /* 0x00000000003a7805 */ /* 0x000fe2000001ff00 */
[----:B------:R-:W-:Y:S02]  /*26570*/  CS2R R56, SRZ ;  /* 0x0000000000387805 */ /* 0x000fe4000001ff00 */
[----:B------:R-:W2:Y:S01]  /*26580*/  @!P0 LD.E.128 R60, [R10.64] ;  /* 0x000000040a3c8980 */ /* 0x000ea2000c101d00 */
[----:B------:R-:W-:-:S05]  /*26590*/  @!P0 IMAD.X R3, R13, 0x1, R3, P1 ;  /* 0x000000010d038824 */ /* 0x000fca00008e0603 */
[----:B------:R1:W3:Y:S01]  /*265a0*/  @!P0 LD.E.128 R56, [R2.64] ;  /* 0x0000000402388980 */ /* 0x0002e2000c101d00 */
[----:B------:R-:W-:Y:S01]  /*265b0*/  CS2R R74, SRZ ;  /* 0x00000000004a7805 */ /* 0x000fe2000001ff00 */
[----:B--2---:R-:W-:Y:S01]  /*265c0*/  IMAD.MOV.U32 R11, RZ, RZ, R62 ;  /* 0x000000ffff0b7224 */ /* 0x004fe200078e003e */
[----:B-1----:R-:W-:Y:S01]  /*265d0*/  MOV R3, R60 ;  /* 0x0000003c00037202 */ /* 0x002fe20000000f00 */
[----:B------:R-:W-:Y:S02]  /*265e0*/  IMAD.MOV.U32 R10, RZ, RZ, R63 ;  /* 0x000000ffff0a7224 */ /* 0x000fe400078e003f */
[----:B------:R-:W-:-:S03]  /*265f0*/  IMAD.MOV.U32 R2, RZ, RZ, R61 ;  /* 0x000000ffff027224 */ /* 0x000fc600078e003d */
[----:B------:R-:W-:Y:S01]  /*26600*/  PRMT R114, R10, 0x5410, R11 ;  /* 0x000054100a727816 */ /* 0x000fe2000000000b */
[----:B---3--:R-:W-:Y:S01]  /*26610*/  IMAD.MOV.U32 R11, RZ, RZ, R58 ;  /* 0x000000ffff0b7224 */ /* 0x008fe200078e003a */
        /* <DEDUP_REMOVED lines=11> */
.L_x_2157:
        /* <DEDUP_REMOVED lines=20> */
.L_x_2111:
[----:B------:R-:W-:Y:S05]  /*26810*/  BSYNC B0 ;  /* 0x0000000000007941 */ /* 0x000fea0003800000 */
.L_x_2110:
        /* <DEDUP_REMOVED lines=14> */
.L_x_2158:
[----:B------:R-:W-:Y:S05]  /*26900*/  BRA.DIV ~URZ, `(.L_x_2113) ;  /* 0x00005af27f007947 */ /* 0x000fea000b800000 */
[----:B------:R3:W1:Y:S04]  /*26910*/  SHFL.IDX PT, R10, R16, 0x4, 0x181f ;  /* 0x00981f00100a7f89 */ /* 0x00066800000e0000 */
[----:B------:R3:W4:Y:S04]  /*26920*/  SHFL.IDX PT, R13, R14, 0x4, 0x181f ;  /* 0x00981f000e0d7f89 */ /* 0x00072800000e0000 */
[----:B----4-:R3:W4:Y:S02]  /*26930*/  SHFL.IDX PT, R12, R17, 0x4, 0x181f ;  /* 0x00981f00110c7f89 */ /* 0x01072400000e0000 */
.L_x_2159:
        /* <DEDUP_REMOVED lines=9> */
[----:B----4-:R-:W-:Y:S01]  /*269d0*/  @!P0 IADD3 R2, P1, R12, R2, RZ ;  /* 0x000000020c028210 */ /* 0x010fe20007f3e0ff */
[----:B------:R-:W-:Y:S01]  /*269e0*/  CS2R R78, SRZ ;  /* 0x00000000004e7805 */ /* 0x000fe2000001ff00 */
[----:B------:R-:W-:Y:S02]  /*269f0*/  CS2R R76, SRZ ;  /* 0x00000000004c7805 */ /* 0x000fe4000001ff00 */
[----:B------:R-:W2:Y:S01]  /*26a00*/  @!P0 LD.E.128 R84, [R10.64] ;  /* 0x000000040a548980 */ /* 0x000ea2000c101d00 */
[----:B------:R-:W-:-:S05]  /*26a10*/  @!P0 IMAD.X R3, R13, 0x1, R3, P1 ;  /* 0x000000010d038824 */ /* 0x000fca00008e0603 */
[----:B------:R1:W4:Y:S01]  /*26a20*/  @!P0 LD.E.128 R76, [R2.64] ;  /* 0x00000004024c8980 */ /* 0x000322000c101d00 */
[----:B------:R-:W-:Y:S01]  /*26a30*/  CS2R R90, SRZ ;  /* 0x00000000005a7805 */ /* 0x000fe2000001ff00 */
[----:B--2---:R-:W-:Y:S01]  /*26a40*/  IMAD.MOV.U32 R11, RZ, RZ, R86 ;  /* 0x000000ffff0b7224 */ /* 0x004fe200078e0056 */
[----:B-1----:R-:W-:Y:S01]  /*26a50*/  MOV R3, R84 ;  /* 0x0000005400037202 */ /* 0x002fe20000000f00 */
[----:B------:R-:W-:Y:S02]  /*26a60*/  IMAD.MOV.U32 R10, RZ, RZ, R87 ;  /* 0x000000ffff0a7224 */ /* 0x000fe400078e0057 */
[----:B------:R-:W-:-:S03]  /*26a70*/  IMAD.MOV.U32 R2, RZ, RZ, R85 ;  /* 0x000000ffff027224 */ /* 0x000fc600078e0055 */
[----:B------:R-:W-:Y:S01]  /*26a80*/  PRMT R122, R10, 0x5410, R11 ;  /* 0x000054100a7a7816 */ /* 0x000fe2000000000b */
[----:B----4-:R-:W-:Y:S01]  /*26a90*/  IMAD.MOV.U32 R11, RZ, RZ, R78 ;  /* 0x000000ffff0b7224 */ /* 0x010fe200078e004e */
        /* <DEDUP_REMOVED lines=11> */
.L_x_2160:
        /* <DEDUP_REMOVED lines=20> */
.L_x_2116:
[----:B------:R-:W-:Y:S05]  /*26c90*/  BSYNC B0 ;  /* 0x0000000000007941 */ /* 0x000fea0003800000 */
.L_x_2115:
        /* <DEDUP_REMOVED lines=14> */
.L_x_2161:
[----:B------:R-:W-:Y:S05]  /*26d80*/  BRA.DIV ~URZ, `(.L_x_2118) ;  /* 0x00005a327f007947 */ /* 0x000fea000b800000 */
[----:B------:R4:W1:Y:S04]  /*26d90*/  SHFL.IDX PT, R10, R16, 0x6, 0x181f ;  /* 0x00d81f00100a7f89 */ /* 0x00086800000e0000 */
[----:B---3--:R4:W3:Y:S04]  /*26da0*/  SHFL.IDX PT, R12, R14, 0x6, 0x181f ;  /* 0x00d81f000e0c7f89 */ /* 0x0088e800000e0000 */
[----:B------:R4:W2:Y:S02]  /*26db0*/  SHFL.IDX PT, R2, R17, 0x6, 0x181f ;  /* 0x00d81f0011027f89 */ /* 0x0008a400000e0000 */
.L_x_2162:
        /* <DEDUP_REMOVED lines=15> */
[----:B--2---:R-:W-:-:S03]  /*26eb0*/  IADD3 R2, P0, R2, R13, RZ ;  /* 0x0000000d02027210 */ /* 0x004fc60007f1e0ff */
[--C-:B------:R-:W-:Y:S02]  /*26ec0*/  IMAD.X R11, R11, 0x1, R3.reuse, P1 ;  /* 0x000000010b0b7824 */ /* 0x100fe400008e0603 */
[----:B---3--:R-:W-:-:S03]  /*26ed0*/  IMAD.X R3, R12, 0x1, R3, P0 ;  /* 0x000000010c037824 */ /* 0x008fc600000e0603 */
[----:B------:R1:W5:Y:S04]  /*26ee0*/  LD.E.128 R92, [R10.64] ;  /* 0x000000040a5c7980 */ /* 0x000368000c101d00 */
[----:B------:R1:W5:Y:S02]  /*26ef0*/  LD.E.128 R96, [R2.64] ;  /* 0x0000000402607980 */ /* 0x000364000c101d00 */
.L_x_2120:
[----:B------:R-:W-:Y:S05]  /*26f00*/  BSYNC B0 ;  /* 0x0000000000007941 */ /* 0x000fea0003800000 */
.L_x_2119:
        /* <DEDUP_REMOVED lines=18> */
.L_x_2163:
        /* <DEDUP_REMOVED lines=9> */
[----:B-1--4-:R-:W-:Y:S01]  /*270c0*/  SHF.R.S32.HI R14, RZ, 0x1f, R69 ;  /* 0x0000001fff0e7819 */ /* 0x012fe20000011445 */
[----:B------:R-:W-:-:S03]  /*270d0*/  CS2R R102, SRZ ;  /* 0x0000000000667805 */ /* 0x000fc6000001ff00 */
[-C--:B---3--:R-:W-:Y:S02]  /*270e0*/  IADD3 R12, P1, R2, R3.reuse, RZ ;  /* 0x00000003020c7210 */ /* 0x088fe40007f3e0ff */
[----:B------:R-:W-:Y:S02]  /*270f0*/  IADD3 R2, P2, R10, R3, RZ ;  /* 0x000000030a027210 */ /* 0x000fe40007f5e0ff */
[----:B------:R-:W-:-:S05]  /*27100*/  SHF.L.U64.HI R10, R69, 0x1, R14 ;  /* 0x00000001450a7819 */ /* 0x000fca000001020e */
[--C-:B--2---:R-:W-:Y:S02]  /*27110*/  IMAD.X R3, R11, 0x1, R10.reuse, P2 ;  /* 0x000000010b037824 */ /* 0x104fe400010e060a */
[----:B------:R-:W-:Y:S01]  /*27120*/  IMAD.X R13, R13, 0x1, R10, P1 ;  /* 0x000000010d0d7824 */ /* 0x000fe200008e060a */
[----:B------:R-:W-:Y:S05]  /*27130*/  @P0 BRA `(.L_x_2123) ;  /* 0x0000002000000947 */ /* 0x000fea0003800000 */
[----:B------:R1:W5:Y:S04]  /*27140*/  LD.E.128 R100, [R2.64] ;  /* 0x0000000402647980 */ /* 0x000368000c101d00 */
[----:B------:R1:W5:Y:S02]  /*27150*/  LD.E.128 R104, [R12.64] ;  /* 0x000000040c687980 */ /* 0x000364000c101d00 */
.L_x_2123:
[----:B------:R-:W-:Y:S05]  /*27160*/  BSYNC B0 ;  /* 0x0000000000007941 */ /* 0x000fea0003800000 */
.L_x_2122:
[----:B----4-:R-:W-:Y:S01]  /*27170*/  IADD3 R10, R42, -c[0x0][0x20], RZ ;  /* 0x800008002a0a7a10 */ /* 0x010fe20007ffe0ff */
[----:B------:R-:W-:-:S04]  /*27180*/  DEPBAR.LE SB0, 0x1 ;  /* 0x000080400000791a */ /* 0x000fc80000000000 */
[----:B-1----:R1:W4:Y:S01]  /*27190*/  LDL.64 R2, [R10+0x20] ;  /* 0x000020000a027983 */ /* 0x0023220000100a00 */
[----:B------:R-:W-:Y:S03]  /*271a0*/  WARPSYNC 0xffffffff ;  /* 0xffffffff00007948 */ /* 0x000fe60003800000 */
[----:B------:R-:W-:Y:S06]  /*271b0*/  BAR.SYNC.DEFER_BLOCKING 0x0 ;  /* 0x0000000000007b1d */ /* 0x000fec0000010000 */
[----:B-12---:R-:W2:Y:S04]  /*271c0*/  LDL.64 R10, [R10+0x28] ;  /* 0x000028000a0a7983 */ /* 0x006ea80000100a00 */
[----:B---34-:R1:W3:Y:S01]  /*271d0*/  LD.E R12, [R2.64] ;  /* 0x00000004020c7980 */ /* 0x0182e2000c101900 */
[----:B------:R-:W-:-:S03]  /*271e0*/  ISETP.GE.AND P0, PT, R69, R43, PT ;  /* 0x0000002b4500720c */ /* 0x000fc60003f06270 */
[----:B--2---:R2:W5:Y:S01]  /*271f0*/  LD.E.64 R52, [R10.64] ;  /* 0x000000040a347980 */ /* 0x004562000c101b00 */
[----:B------:R-:W-:Y:S01]  /*27200*/  BSSY B0, `(.L_x_2124) ;  /* 0x0000081000007945 */ /* 0x000fe20003800000 */
[----:B-1---5:R-:W-:Y:S02]  /*27210*/  IMAD.MOV.U32 R2, RZ, RZ, R102 ;  /* 0x000000ffff027224 */ /* 0x022fe400078e0066 */
[----:B------:R-:W-:Y:S02]  /*27220*/  IMAD.MOV.U32 R3, RZ, RZ, R100 ;  /* 0x000000ffff037224 */ /* 0x000fe400078e0064 */
[----:B--2---:R-:W-:-:S05]  /*27230*/  IMAD.MOV.U32 R10, RZ, RZ, R103 ;  /* 0x000000ffff0a7224 */ /* 0x004fca00078e0067 */
[----:B------:R-:W-:Y:S01]  /*27240*/  PRMT R136, R10, 0x5410, R2 ;  /* 0x000054100a887816 */ /* 0x000fe20000000002 */
[----:B------:R-:W-:Y:S02]  /*27250*/  IMAD.MOV.U32 R2, RZ, RZ, R101 ;  /* 0x000000ffff027224 */ /* 0x000fe400078e0065 */
[----:B------:R-:W-:-:S03]  /*27260*/  IMAD.MOV.U32 R10, RZ, RZ, R107 ;  /* 0x000000ffff0a7224 */ /* 0x000fc600078e006b */
[----:B------:R-:W-:Y:S01]  /*27270*/  PRMT R134, R2, 0x5410, R3 ;  /* 0x0000541002867816 */ /* 0x000fe20000000003 */
[----:B------:R-:W-:Y:S01]  /*27280*/  IMAD.MOV.U32 R3, RZ, RZ, R104 ;  /* 0x000000ffff037224 */ /* 0x000fe200078e0068 */
[----:B------:R-:W-:-:S04]  /*27290*/  MOV R2, R105 ;  /* 0x0000006900027202 */ /* 0x000fc80000000f00 */
[----:B------:R-:W-:Y:S01]  /*272a0*/  PRMT R133, R2, 0x5410, R3 ;  /* 0x0000541002857816 */ /* 0x000fe20000000003 */
[----:B---3--:R-:W-:-:S05]  /*272b0*/  IMAD R11, R12, -0x80, R18 ;  /* 0xffffff800c0b7824 */ /* 0x008fca00078e0212 */
        /* <DEDUP_REMOVED lines=22> */
[----:B------:R-:W-:-:S03]  /*27420*/  IMAD.WIDE.U32 R38, R12, 0x2, R52 ;  /* 0x000000020c267825 */ /* 0x000fc600078e0034 */
[----:B------:R-:W-:Y:S02]  /*27430*/  IADD3 R2, R3, R2, R10 ;  /* 0x0000000203027210 */ /* 0x000fe40007ffe00a */
[----:B------:R-:W2:Y:S03]  /*27440*/  LD.E.128 R16, [R38.64] ;  /* 0x0000000426107980 */ /* 0x000ea6000c101d00 */
[----:B------:R-:W-:-:S05]  /*27450*/  IMAD.WIDE.U32 R36, R2, 0x2, R52 ;  /* 0x0000000202247825 */ /* 0x000fca00078e0034 */
[----:B------:R-:W3:Y:S01]  /*27460*/  LD.E.128 R12, [R36.64] ;  /* 0x00000004240c7980 */ /* 0x000ee2000c101d00 */
[----:B------:R-:W-:Y:S02]  /*27470*/  SHF.R.U64 R2, R20, 0x10, R21 ;  /* 0x0000001014027819 */ /* 0x000fe40000001215 */
[----:B------:R-:W-:Y:S02]  /*27480*/  SHF.R.U64 R20, R24, 0x10, R25 ;  /* 0x0000001018147819 */ /* 0x000fe40000001219 */
[--C-:B------:R-:W-:Y:S02]  /*27490*/  SHF.R.U64 R10, R22, 0x10, R23.reuse ;  /* 0x00000010160a7819 */ /* 0x100fe40000001217 */
[----:B------:R-:W-:Y:S02]  /*274a0*/  SHF.R.U32.HI R11, RZ, 0x10, R23 ;  /* 0x00000010ff0b7819 */ /* 0x000fe40000011617 */
[----:B------:R-:W-:Y:S02]  /*274b0*/  SHF.R.U32.HI R3, RZ, 0x10, R21 ;  /* 0x00000010ff037819 */ /* 0x000fe40000011615 */
[----:B------:R-:W-:-:S02]  /*274c0*/  SHF.R.U32.HI R23, RZ, 0x10, R25 ;  /* 0x00000010ff177819 */ /* 0x000fc40000011619 */
[--C-:B------:R-:W-:Y:S02]  /*274d0*/  SHF.R.U64 R21, R26, 0x10, R27.reuse ;  /* 0x000000101a157819 */ /* 0x100fe4000000121b */
[----:B------:R-:W-:Y:S02]  /*274e0*/  SHF.R.U32.HI R22, RZ, 0x10, R27 ;  /* 0x00000010ff167819 */ /* 0x000fe4000001161b */
[C---:B------:R-:W-:Y:S02]  /*274f0*/  PRMT R34, R29.reuse, 0x5432, R2 ;  /* 0x000054321d227816 */ /* 0x040fe40000000002 */
[----:B------:R-:W-:Y:S02]  /*27500*/  PRMT R29, R29, 0x5410, R20 ;  /* 0x000054101d1d7816 */ /* 0x000fe40000000014 */
[C---:B------:R-:W-:Y:S02]  /*27510*/  PRMT R32, R28.reuse, 0x5432, R3 ;  /* 0x000054321c207816 */ /* 0x040fe40000000003 */
[----:B------:R-:W-:Y:S01]  /*27520*/  PRMT R23, R28, 0x5410, R23 ;  /* 0x000054101c177816 */ /* 0x000fe20000000017 */
[----:B------:R-:W-:Y:S01]  /*27530*/  IMAD.U32 R41, R29, 0x10000, RZ ;  /* 0x000100001d297824 */ /* 0x000fe200078e00ff */
[----:B------:R-:W-:-:S02]  /*27540*/  PRMT R28, R30, 0x5432, R21 ;  /* 0x000054321e1c7816 */ /* 0x000fc40000000015 */
[----:B------:R-:W-:Y:S02]  /*27550*/  PRMT R27, R30, 0x5410, R22 ;  /* 0x000054101e1b7816 */ /* 0x000fe40000000016 */
[C---:B------:R-:W-:Y:S02]  /*27560*/  PRMT R33, R35.reuse, 0x5432, R10 ;  /* 0x0000543223217816 */ /* 0x040fe4000000000a */
[----:B------:R-:W-:Y:S01]  /*27570*/  PRMT R31, R35, 0x5410, R11 ;  /* 0x00005410231f7816 */ /* 0x000fe2000000000b */
[C---:B------:R-:W-:Y:S01]  /*27580*/  IMAD.U32 R35, R34.reuse, 0x10000, RZ ;  /* 0x0001000022237824 */ /* 0x040fe200078e00ff */
[----:B------:R-:W-:Y:S02]  /*27590*/  LOP3.LUT R42, R29, 0xffff0000, RZ, 0xc0, !PT ;  /* 0xffff00001d2a7812 */ /* 0x000fe400078ec0ff */
        /* <DEDUP_REMOVED lines=17> */
[----:B------:R-:W-:Y:S01]  /*276b0*/  IMAD.U32 R11, R14, 0x10000, RZ ;  /* 0x000100000e0b7824 */ /* 0x000fe200078e00ff */
[----:B------:R-:W-:Y:S01]  /*276c0*/  LOP3.LUT R2, R15, 0xffff0000, RZ, 0xc0, !PT ;  /* 0xffff00000f027812 */ /* 0x000fe200078ec0ff */
[----:B------:R-:W-:-:S02]  /*276d0*/  FMUL.FTZ R14, R18, R35 ;  /* 0x00000023120e7220 */ /* 0x000fc40000410000 */
[----:B------:R-:W-:Y:S02]  /*276e0*/  FFMA.FTZ R55, R26, R35, -R13 ;  /* 0x000000231a377223 */ /* 0x000fe4000001080d */
[----:B------:R-:W-:Y:S02]  /*276f0*/  FMUL.FTZ R13, R17, R42 ;  /* 0x0000002a110d7220 */ /* 0x000fe40000410000 */
[----:B------:R-:W-:Y:S02]  /*27700*/  IMAD.U32 R18, R32, 0x10000, RZ ;  /* 0x0001000020127824 */ /* 0x000fe400078e00ff */
[----:B------:R-:W-:Y:S02]  /*27710*/  IMAD.U32 R3, R15, 0x10000, RZ ;  /* 0x000100000f037824 */ /* 0x000fe400078e00ff */
[----:B------:R-:W-:Y:S02]  /*27720*/  FFMA.FTZ R54, R26, R41, R14 ;  /* 0x000000291a367223 */ /* 0x000fe4000001000e */
[----:B------:R-:W-:-:S02]  /*27730*/  FMUL.FTZ R15, R17, R29 ;  /* 0x0000001d110f7220 */ /* 0x000fc40000410000 */
[C---:B------:R-:W-:Y:S02]  /*27740*/  FFMA.FTZ R41, R25.reuse, R29, -R13 ;  /* 0x0000001d19297223 */ /* 0x040fe4000001080d */
[----:B------:R-:W-:Y:S02]  /*27750*/  FMUL.FTZ R13, R16, R18 ;  /* 0x00000012100d7220 */ /* 0x000fe40000410000 */
[----:B------:R-:W-:Y:S01]  /*27760*/  FFMA.FTZ R35, R25, R42, R15 ;  /* 0x0000002a19237223 */ /* 0x000fe2000001000f */
[----:B------:R-:W-:Y:S01]  /*27770*/  LOP3.LUT R15, R32, 0xffff0000, RZ, 0xc0, !PT ;  /* 0xffff0000200f7812 */ /* 0x000fe200078ec0ff */
[-C--:B------:R-:W-:Y:S02]  /*27780*/  FMUL.FTZ R14, R16, R34.reuse ;  /* 0x00000022100e7220 */ /* 0x080fe40000410000 */
[----:B------:R-:W-:Y:S02]  /*27790*/  FFMA.FTZ R25, R24, R34, R13 ;  /* 0x0000002218197223 */ /* 0x000fe4000001000d */
[----:B------:R-:W-:-:S02]  /*277a0*/  FMUL.FTZ R13, R12, R23 ;  /* 0x000000170c0d7220 */ /* 0x000fc40000410000 */
[----:B------:R-:W-:Y:S02]  /*277b0*/  IMAD.U32 R17, R33, 0x10000, RZ ;  /* 0x0001000021117824 */ /* 0x000fe400078e00ff */
[----:B------:R-:W-:Y:S02]  /*277c0*/  IMAD.U32 R16, R28, 0x10000, RZ ;  /* 0x000100001c107824 */ /* 0x000fe400078e00ff */
[----:B------:R-:W-:Y:S02]  /*277d0*/  FFMA.FTZ R26, R24, R18, -R14 ;  /* 0x00000012181a7223 */ /* 0x000fe4000001080e */
[-C--:B------:R-:W-:Y:S02]  /*277e0*/  FMUL.FTZ R14, R12, R15.reuse ;  /* 0x0000000f0c0e7220 */ /* 0x080fe40000410000 */
[----:B------:R-:W-:Y:S02]  /*277f0*/  FFMA.FTZ R24, R21, R15, -R13 ;  /* 0x0000000f15187223 */ /* 0x000fe4000001080d */
[----:B------:R-:W-:-:S02]  /*27800*/  IMAD.U32 R29, R27, 0x10000, RZ ;  /* 0x000100001b1d7824 */ /* 0x000fc400078e00ff */
[----:B------:R-:W-:Y:S02]  /*27810*/  FMUL.FTZ R12, R11, R17 ;  /* 0x000000110b0c7220 */ /* 0x000fe40000410000 */
[----:B------:R-:W-:Y:S02]  /*27820*/  IMAD.U32 R15, R31, 0x10000, RZ ;  /* 0x000100001f0f7824 */ /* 0x000fe400078e00ff */
[-C--:B------:R-:W-:Y:S02]  /*27830*/  FMUL.FTZ R13, R11, R16.reuse ;  /* 0x000000100b0d7220 */ /* 0x080fe40000410000 */
[----:B------:R-:W-:Y:S01]  /*27840*/  FFMA.FTZ R23, R21, R23, R14 ;  /* 0x0000001715177223 */ /* 0x000fe2000001000e */
[----:B------:R-:W-:Y:S01]  /*27850*/  LOP3.LUT R14, R27, 0xffff0000, RZ, 0xc0, !PT ;  /* 0xffff00001b0e7812 */ /* 0x000fe200078ec0ff */
[----:B------:R-:W-:Y:S02]  /*27860*/  FMUL.FTZ R11, R3, R29 ;  /* 0x0000001d030b7220 */ /* 0x000fe40000410000 */
[----:B------:R-:W-:Y:S01]  /*27870*/  FFMA.FTZ R21, R20, R16, R12 ;  /* 0x0000001014157223 */ /* 0x000fe2000001000c */
[----:B------:R-:W-:Y:S01]  /*27880*/  LOP3.LUT R16, R28, 0xffff0000, RZ, 0xc0, !PT ;  /* 0xffff00001c107812 */ /* 0x000fe200078ec0ff */
[----:B------:R-:W-:Y:S01]  /*27890*/  FFMA.FTZ R18, R20, R17, -R13 ;  /* 0x0000001114127223 */ /* 0x000fe2000001080d */
[----:B------:R-:W-:Y:S01]  /*278a0*/  LOP3.LUT R13, R33, 0xffff0000, RZ, 0xc0, !PT ;  /* 0xffff0000210d7812 */ /* 0x000fe200078ec0ff */
[-C--:B------:R-:W-:Y:S01]  /*278b0*/  FMUL.FTZ R3, R3, R15.reuse ;  /* 0x0000000f03037220 */ /* 0x080fe20000410000 */
[----:B------:R-:W-:Y:S01]  /*278c0*/  LOP3.LUT R12, R31, 0xffff0000, RZ, 0xc0, !PT ;  /* 0xffff00001f0c7812 */ /* 0x000fe200078ec0ff */
[----:B------:R-:W-:Y:S01]  /*278d0*/  FFMA.FTZ R20, R22, R15, -R11 ;  /* 0x0000000f16147223 */ /* 0x000fe2000001080b */
[----:B------:R-:W-:Y:S01]  /*278e0*/  F2FP.BF16.PACK_AB R17, R24, R26 ;  /* 0x0000001a1811723e */ /* 0x000fe200000010ff */
[----:B------:R-:W-:-:S02]  /*278f0*/  FFMA.FTZ R15, R22, R29, R3 ;  /* 0x0000001d160f7223 */ /* 0x000fc40000010003 */
[----:B------:R-:W-:Y:S02]  /*27900*/  FMUL.FTZ R11, R10, R16 ;  /* 0x000000100a0b7220 */ /* 0x000fe40000410000 */
[----:B------:R-:W-:Y:S02]  /*27910*/  FMUL.FTZ R3, R2, R14 ;  /* 0x0000000e02037220 */ /* 0x000fe40000410000 */
[-C--:B------:R-:W-:Y:S02]  /*27920*/  FMUL.FTZ R10, R10, R13.reuse ;  /* 0x0000000d0a0a7220 */ /* 0x080fe40000410000 */
[-C--:B------:R-:W-:Y:S02]  /*27930*/  FMUL.FTZ R2, R2, R12.reuse ;  /* 0x0000000c02027220 */ /* 0x080fe40000410000 */
[C---:B------:R-:W-:Y:S01]  /*27940*/  FFMA.FTZ R11, R30.reuse, R13, -R11 ;  /* 0x0000000d1e0b7223 */ /* 0x040fe2000001080b */
        /* <DEDUP_REMOVED lines=9> */
[----:B------:R-:W-:Y:S01]  /*279e0*/  F2FP.BF16.PACK_AB R15, R2, R15 ;  /* 0x0000000f020f723e */ /* 0x000fe200000010ff */
[----:B------:R1:W-:Y:S04]  /*279f0*/  ST.E.128 [R38.64], R16 ;  /* 0x0000001026007985 */ /* 0x0003e8000c101d04 */
[----:B------:R1:W-:Y:S02]  /*27a00*/  ST.E.128 [R36.64], R12 ;  /* 0x0000000c24007985 */ /* 0x0003e4000c101d04 */
.L_x_2125:
[----:B------:R-:W-:Y:S05]  /*27a10*/  BSYNC B0 ;  /* 0x0000000000007941 */ /* 0x000fea0003800000 */
.L_x_2124:
[----:B------:R-:W-:Y:S01]  /*27a20*/  IADD3 R3, R68, 0x10, RZ ;  /* 0x0000001044037810 */ /* 0x000fe20007ffe0ff */
[----:B------:R-:W-:Y:S03]  /*27a30*/  BSSY B0, `(.L_x_2126) ;  /* 0x0000073000007945 */ /* 0x000fe60003800000 */
[----:B------:R-:W-:-:S13]  /*27a40*/  ISETP.GE.OR P1, PT, R3, R70, P0 ;  /* 0x000000460300720c */ /* 0x000fda0000726670 */
[----:B------:R-:W-:Y:S05]  /*27a50*/  @P1 BRA `(.L_x_2127) ;  /* 0x0000070000001947 */ /* 0x000fea0003800000 */
[----:B------:R-:W-:Y:S01]  /*27a60*/  SHF.R.S32.HI R2, RZ, 0x1f, R3 ;  /* 0x0000001fff027819 */ /* 0x000fe20000011403 */
[----:B------:R-:W-:Y:S01]  /*27a70*/  IMAD.SHL.U32 R10, R3, 0x40, RZ ;  /* 0x00000040030a7824 */ /* 0x000fe200078e00ff */
[----:B------:R-:W-:Y:S02]  /*27a80*/  LEA.HI R11, R43, R40, RZ, 0x1d ;  /* 0x000000282b0b7211 */ /* 0x000fe400078fe8ff */
[----:B------:R-:W-:Y:S02]  /*27a90*/  LEA.HI R3, R2, R3, RZ, 0x3 ;  /* 0x0000000302037211 */ /* 0x000fe400078f18ff */
[----:B-1----:R-:W-:Y:S02]  /*27aa0*/  SHF.R.S32.HI R12, RZ, 0x1f, R11 ;  /* 0x0000001fff0c7819 */ /* 0x002fe4000001140b */
        /* <DEDUP_REMOVED lines=21> */
[----:B------:R-:W-:Y:S01]  /*27c00*/  PRMT R34, R108, 0x5432, R2 ;  /* 0x000054326c227816 */ /* 0x000fe20000000002 */
[----:B------:R-:W-:Y:S01]  /*27c10*/  IMAD.U32 R41, R29, 0x10000, RZ ;  /* 0x000100001d297824 */ /* 0x000fe200078e00ff */
[----:B------:R-:W-:-:S02]  /*27c20*/  PRMT R28, R109, 0x5432, R21 ;  /* 0x000054326d1c7816 */ /* 0x000fc40000000015 */
[----:B------:R-:W-:Y:S01]  /*27c30*/  SHF.R.U32.HI R3, RZ, 0x10, R49 ;  /* 0x00000010ff037819 */ /* 0x000fe20000011631 */
[----:B------:R-:W-:Y:S01]  /*27c40*/  IMAD.U32 R35, R34, 0x10000, RZ ;  /* 0x0001000022237824 */ /* 0x000fe200078e00ff */
[--C-:B------:R-:W-:Y:S02]  /*27c50*/  SHF.R.U64 R10, R50, 0x10, R51.reuse ;  /* 0x00000010320a7819 */ /* 0x100fe40000001233 */
[----:B------:R-:W-:Y:S02]  /*27c60*/  SHF.R.U32.HI R11, RZ, 0x10, R51 ;  /* 0x00000010ff0b7819 */ /* 0x000fe40000011633 */
[----:B------:R-:W-:Y:S02]  /*27c70*/  SHF.R.U32.HI R23, RZ, 0x10, R45 ;  /* 0x00000010ff177819 */ /* 0x000fe4000001162d */
[----:B------:R-:W-:Y:S02]  /*27c80*/  LOP3.LUT R42, R29, 0xffff0000, RZ, 0xc0, !PT ;  /* 0xffff00001d2a7812 */ /* 0x000fe400078ec0ff */
[----:B------:R-:W-:-:S02]  /*27c90*/  PRMT R32, R108, 0x5410, R3 ;  /* 0x000054106c207816 */ /* 0x000fc40000000003 */
[C---:B------:R-:W-:Y:S02]  /*27ca0*/  PRMT R33, R110.reuse, 0x5432, R10 ;  /* 0x000054326e217816 */ /* 0x040fe4000000000a */
[----:B------:R-:W-:Y:S02]  /*27cb0*/  PRMT R31, R110, 0x5410, R11 ;  /* 0x000054106e1f7816 */ /* 0x000fe4000000000b */
[----:B------:R-:W-:Y:S02]  /*27cc0*/  LOP3.LUT R29, R34, 0xffff0000, RZ, 0xc0, !PT ;  /* 0xffff0000221d7812 */ /* 0x000fe400078ec0ff */
[----:B------:R-:W-:Y:S02]  /*27cd0*/  PRMT R23, R71, 0x5410, R23 ;  /* 0x0000541047177816 */ /* 0x000fe40000000017 */
[----:B------:R-:W-:-:S03]  /*27ce0*/  SHF.R.U32.HI R22, RZ, 0x10, R47 ;  /* 0x00000010ff167819 */ /* 0x000fc6000001162f */
[C---:B------:R-:W-:Y:S01]  /*27cf0*/  IMAD.U32 R34, R23.reuse, 0x10000, RZ ;  /* 0x0001000017227824 */ /* 0x040fe200078e00ff */
[----:B------:R-:W-:Y:S02]  /*27d00*/  LOP3.LUT R23, R23, 0xffff0000, RZ, 0xc0, !PT ;  /* 0xffff000017177812 */ /* 0x000fe400078ec0ff */
        /* <DEDUP_REMOVED lines=55> */
[----:B------:R-:W-:Y:S02]  /*28080*/  FMUL.FTZ R2, R2, R12 ;  /* 0x0000000c02027220 */ /* 0x000fe40000410000 */
        /* <DEDUP_REMOVED lines=13> */
.L_x_2127:
[----:B------:R-:W-:Y:S05]  /*28160*/  BSYNC B0 ;  /* 0x0000000000007941 */ /* 0x000fea0003800000 */
.L_x_2126:
        /* <DEDUP_REMOVED lines=116> */
.L_x_2129:
[----:B------:R-:W-:Y:S05]  /*288b0*/  BSYNC B0 ;  /* 0x0000000000007941 */ /* 0x000fea0003800000 */
.L_x_2128:
        /* <DEDUP_REMOVED lines=116> */
.L_x_2131:
[----:B------:R-:W-:Y:S05]  /*29000*/  BSYNC B0 ;  /* 0x0000000000007941 */ /* 0x000fea0003800000 */
.L_x_2130:
        /* <DEDUP_REMOVED lines=116> */
.L_x_2133:
[----:B------:R-:W-:Y:S05]  /*29750*/  BSYNC B0 ;  /* 0x0000000000007941 */ /* 0x000fea0003800000 */
.L_x_2132:
        /* <DEDUP_REMOVED lines=116> */
.L_x_2135:
[----:B------:R-:W-:Y:S05]  /*29ea0*/  BSYNC B0 ;  /* 0x0000000000007941 */ /* 0x000fea0003800000 */
.L_x_2134:
        /* <DEDUP_REMOVED lines=116> */
.L_x_2137:
[----:B------:R-:W-:Y:S05]  /*2a5f0*/  BSYNC B0 ;  /* 0x0000000000007941 */ /* 0x000fea0003800000 */
.L_x_2136:
[----:B------:R-:W-:Y:S01]  /*2a600*/  IADD3 R2, R68, 0x70, RZ ;  /* 0x0000007044027810 */ /* 0x000fe20007ffe0ff */
[----:B------:R-:W-:-:S02]  /*2a610*/  IMAD.MOV.U32 R10, RZ, RZ, R140 ;  /* 0x000000ffff0a7224 */ /* 0x000fc400078e008c */
[----:B------:R-:W-:Y:S01]  /*2a620*/  IMAD.MOV.U32 R11, RZ, RZ, 0x0 ;  /* 0x00000000ff0b7424 */ /* 0x000fe200078e00ff */
[----:B------:R-:W-:-:S13]  /*2a630*/  ISETP.GE.OR P0, PT, R2, R70, P0 ;  /* 0x000000460200720c */ /* 0x000fda0000706670 */
[----:B------:R-:W-:Y:S05]  /*2a640*/  @P0 RET.REL.NODEC R10 `(_ZN7cutlass13device_kernelIN5flash19enable_sm80_to_sm89INS1_16FlashAttnFwdSm80INS1_25CollectiveMainloopFwdSm80ILi4ELi1ELb0EN4cute5tupleIJNS5_1CILi128EEENS7_ILi64EEES8_EEELi128ENS_10bfloat16_tEfNS_4arch4Sm80ELb1ELb0ELb1ELb1ELb1ELb1ELb1ELb0EEENS1_21CollectiveEpilogueFwdINS6_IJS8_S8_S9_EEENS6_IJNS7_ILi1EEESH_SH_EEESB_SD_Li128ELb1ELb1ELb0ELb0EEENS1_19SingleTileSchedulerILb1ELb0ELb1ELi128EEEEEEEEEvNT_6ParamsE) ;  /* 0xfffd59b00a000950 */ /* 0x000fea0003c3ffff */
        /* <DEDUP_REMOVED lines=25> */
[----:B------:R-:W-:Y:S02]  /*2a7e0*/  SHF.R.U32.HI R11, RZ, 0x10, R103 ;  /* 0x00000010ff0b7819 */ /* 0x000fe40000011667 */
[----:B------:R-:W-:Y:S01]  /*2a7f0*/  PRMT R34, R134, 0x5432, R2 ;  /* 0x0000543286227816 */ /* 0x000fe20000000002 */
[----:B------:R-:W-:Y:S01]  /*2a800*/  IMAD.U32 R35, R29, 0x10000, RZ ;  /* 0x000100001d237824 */ /* 0x000fe200078e00ff */
[----:B------:R-:W-:-:S02]  /*2a810*/  SHF.R.U32.HI R23, RZ, 0x10, R105 ;  /* 0x00000010ff177819 */ /* 0x000fc40000011669 */
[----:B------:R-:W-:Y:S02]  /*2a820*/  SHF.R.U32.HI R3, RZ, 0x10, R101 ;  /* 0x00000010ff037819 */ /* 0x000fe40000011665 */
[----:B------:R-:W-:Y:S02]  /*2a830*/  PRMT R31, R136, 0x5410, R11 ;  /* 0x00005410881f7816 */ /* 0x000fe4000000000b */
[----:B------:R-:W-:Y:S02]  /*2a840*/  SHF.R.U64 R10, R102, 0x10, R103 ;  /* 0x00000010660a7819 */ /* 0x000fe40000001267 */
[----:B------:R-:W-:Y:S02]  /*2a850*/  LOP3.LUT R29, R29, 0xffff0000, RZ, 0xc0, !PT ;  /* 0xffff00001d1d7812 */ /* 0x000fe400078ec0ff */
[----:B------:R-:W-:Y:S02]  /*2a860*/  PRMT R23, R133, 0x5410, R23 ;  /* 0x0000541085177816 */ /* 0x000fe40000000017 */
[----:B------:R-:W-:-:S02]  /*2a870*/  PRMT R32, R134, 0x5410, R3 ;  /* 0x0000541086207816 */ /* 0x000fc40000000003 */
[----:B------:R-:W-:Y:S02]  /*2a880*/  PRMT R33, R136, 0x5432, R10 ;  /* 0x0000543288217816 */ /* 0x000fe4000000000a */
[--C-:B------:R-:W-:Y:S02]  /*2a890*/  SHF.R.U64 R28, R106, 0x10, R107.reuse ;  /* 0x000000106a1c7819 */ /* 0x100fe4000000126b */
[----:B------:R-:W-:Y:S02]  /*2a8a0*/  SHF.R.U32.HI R27, RZ, 0x10, R107 ;  /* 0x00000010ff1b7819 */ /* 0x000fe4000001166b */
[C---:B------:R-:W-:Y:S02]  /*2a8b0*/  PRMT R28, R135.reuse, 0x5432, R28 ;  /* 0x00005432871c7816 */ /* 0x040fe4000000001c */
        /* <DEDUP_REMOVED lines=14> */
[----:B------:R-:W-:Y:S01]  /*2a9a0*/  SHF.L.U32 R19, R34, 0x10, RZ ;  /* 0x0000001022137819 */ /* 0x000fe200000006ff */
[----:B------:R-:W-:Y:S01]  /*2a9b0*/  IMAD.U32 R10, R14, 0x10000, RZ ;  /* 0x000100000e0a7824 */ /* 0x000fe200078e00ff */
[----:B------:R-:W-:Y:S01]  /*2a9c0*/  LOP3.LUT R34, R34, 0xffff0000, RZ, 0xc0, !PT ;  /* 0xffff000022227812 */ /* 0x000fe200078ec0ff */
[C---:B------:R-:W-:Y:S01]  /*2a9d0*/  IMAD.U32 R2, R15.reuse, 0x10000, RZ ;  /* 0x000100000f027824 */ /* 0x040fe200078e00ff */
[----:B------:R-:W-:Y:S01]  /*2a9e0*/  LOP3.LUT R3, R14, 0xffff0000, RZ, 0xc0, !PT ;  /* 0xffff00000e037812 */ /* 0x000fe200078ec0ff */
[-C--:B------:R-:W-:Y:S01]  /*2a9f0*/  FFMA.FTZ R40, R26, R19.reuse, -R13 ;  /* 0x000000131a287223 */ /* 0x080fe2000001080d */
[----:B------:R-:W-:Y:S01]  /*2aa00*/  LOP3.LUT R14, R15, 0xffff0000, RZ, 0xc0, !PT ;  /* 0xffff00000f0e7812 */ /* 0x000fe200078ec0ff */
[----:B------:R-:W-:-:S02]  /*2aa10*/  FMUL.FTZ R17, R17, R19 ;  /* 0x0000001311117220 */ /* 0x000fc40000410000 */
[----:B------:R-:W-:Y:S02]  /*2aa20*/  FMUL.FTZ R13, R16, R29 ;  /* 0x0000001d100d7220 */ /* 0x000fe40000410000 */
[----:B------:R-:W-:Y:S02]  /*2aa30*/  IMAD.U32 R19, R23, 0x10000, RZ ;  /* 0x0001000017137824 */ /* 0x000fe400078e00ff */
[C---:B------:R-:W-:Y:S01]  /*2aa40*/  IMAD.U32 R15, R32.reuse, 0x10000, RZ ;  /* 0x00010000200f7824 */ /* 0x040fe200078e00ff */
[----:B------:R-:W-:Y:S01]  /*2aa50*/  LOP3.LUT R32, R32, 0xffff0000, RZ, 0xc0, !PT ;  /* 0xffff000020207812 */ /* 0x000fe200078ec0ff */
[-C--:B------:R-:W-:Y:S02]  /*2aa60*/  FMUL.FTZ R16, R16, R34.reuse ;  /* 0x0000002210107220 */ /* 0x080fe40000410000 */
[----:B------:R-:W-:Y:S02]  /*2aa70*/  FFMA.FTZ R34, R25, R34, -R13 ;  /* 0x0000002219227223 */ /* 0x000fe4000001080d */
[----:B------:R-:W-:Y:S01]  /*2aa80*/  FFMA.FTZ R35, R26, R35, R17 ;  /* 0x000000231a237223 */ /* 0x000fe20000010011 */
[----:B------:R-:W-:Y:S01]  /*2aa90*/  LOP3.LUT R26, R23, 0xffff0000, RZ, 0xc0, !PT ;  /* 0xffff0000171a7812 */ /* 0x000fe200078ec0ff */
[----:B------:R-:W-:-:S02]  /*2aaa0*/  FMUL.FTZ R13, R11, R19 ;  /* 0x000000130b0d7220 */ /* 0x000fc40000410000 */
[----:B------:R-:W-:Y:S02]  /*2aab0*/  FMUL.FTZ R11, R11, R15 ;  /* 0x0000000f0b0b7220 */ /* 0x000fe40000410000 */
[----:B------:R-:W-:Y:S01]  /*2aac0*/  FFMA.FTZ R29, R25, R29, R16 ;  /* 0x0000001d191d7223 */ /* 0x000fe20000010010 */
[----:B------:R-:W-:Y:S01]  /*2aad0*/  SHF.L.U32 R16, R28, 0x10, RZ ;  /* 0x000000101c107819 */ /* 0x000fe200000006ff */
[----:B------:R-:W-:Y:S01]  /*2aae0*/  FFMA.FTZ R25, R24, R15, -R13 ;  /* 0x0000000f18197223 */ /* 0x000fe2000001080d */
[----:B------:R-:W-:Y:S01]  /*2aaf0*/  LOP3.LUT R28, R28, 0xffff0000, RZ, 0xc0, !PT ;  /* 0xffff00001c1c7812 */ /* 0x000fe200078ec0ff */
[----:B------:R-:W-:Y:S02]  /*2ab00*/  FFMA.FTZ R24, R24, R19, R11 ;  /* 0x0000001318187223 */ /* 0x000fe4000001000b */
[----:B------:R-:W-:Y:S02]  /*2ab10*/  FMUL.FTZ R11, R12, R26 ;  /* 0x0000001a0c0b7220 */ /* 0x000fe40000410000 */
[C---:B------:R-:W-:Y:S01]  /*2ab20*/  IMAD.U32 R17, R33.reuse, 0x10000, RZ ;  /* 0x0001000021117824 */ /* 0x040fe200078e00ff */
[----:B------:R-:W-:Y:S01]  /*2ab30*/  LOP3.LUT R33, R33, 0xffff0000, RZ, 0xc0, !PT ;  /* 0xffff000021217812 */ /* 0x000fe200078ec0ff */
[----:B------:R-:W-:-:S02]  /*2ab40*/  IMAD.U32 R23, R27, 0x10000, RZ ;  /* 0x000100001b177824 */ /* 0x000fc400078e00ff */
[-C--:B------:R-:W-:Y:S02]  /*2ab50*/  FMUL.FTZ R13, R12, R32.reuse ;  /* 0x000000200c0d7220 */ /* 0x080fe40000410000 */
[----:B------:R-:W-:Y:S02]  /*2ab60*/  FFMA.FTZ R32, R21, R32, -R11 ;  /* 0x0000002015207223 */ /* 0x000fe4000001080b */
[C---:B------:R-:W-:Y:S02]  /*2ab70*/  FMUL.FTZ R12, R10.reuse, R16 ;  /* 0x000000100a0c7220 */ /* 0x040fe40000410000 */
[----:B------:R-:W-:Y:S02]  /*2ab80*/  FMUL.FTZ R11, R10, R17 ;  /* 0x000000110a0b7220 */ /* 0x000fe40000410000 */
[C---:B------:R-:W-:Y:S01]  /*2ab90*/  IMAD.U32 R15, R31.reuse, 0x10000, RZ ;  /* 0x000100001f0f7824 */ /* 0x040fe200078e00ff */
[----:B------:R-:W-:Y:S01]  /*2aba0*/  LOP3.LUT R31, R31, 0xffff0000, RZ, 0xc0, !PT ;  /* 0xffff00001f1f7812 */ /* 0x000fe200078ec0ff */
[----:B------:R-:W-:-:S02]  /*2abb0*/  FMUL.FTZ R10, R2, R23 ;  /* 0x00000017020a7220 */ /* 0x000fc40000410000 */
[-C--:B------:R-:W-:Y:S02]  /*2abc0*/  FMUL.FTZ R2, R2, R15.reuse ;  /* 0x0000000f02027220 */ /* 0x080fe40000410000 */
[C---:B------:R-:W-:Y:S01]  /*2abd0*/  FFMA.FTZ R19, R22.reuse, R15, -R10 ;  /* 0x0000000f16137223 */ /* 0x040fe2000001080a */
[----:B------:R-:W-:Y:S01]  /*2abe0*/  LOP3.LUT R15, R27, 0xffff0000, RZ, 0xc0, !PT ;  /* 0xffff00001b0f7812 */ /* 0x000fe200078ec0ff */
[----:B------:R-:W-:Y:S02]  /*2abf0*/  FFMA.FTZ R22, R22, R23, R2 ;  /* 0x0000001716167223 */ /* 0x000fe40000010002 */
[C---:B------:R-:W-:Y:S02]  /*2ac00*/  FMUL.FTZ R10, R3.reuse, R28 ;  /* 0x0000001c030a7220 */ /* 0x040fe40000410000 */
[----:B------:R-:W-:Y:S02]  /*2ac10*/  FMUL.FTZ R2, R14, R15 ;  /* 0x0000000f0e027220 */ /* 0x000fe40000410000 */
[----:B------:R-:W-:-:S02]  /*2ac20*/  FMUL.FTZ R3, R3, R33 ;  /* 0x0000002103037220 */ /* 0x000fc40000410000 */
[----:B------:R-:W-:Y:S02]  /*2ac30*/  FMUL.FTZ R14, R14, R31 ;  /* 0x0000001f0e0e7220 */ /* 0x000fe40000410000 */
[----:B------:R-:W-:Y:S02]  /*2ac40*/  FFMA.FTZ R13, R21, R26, R13 ;  /* 0x0000001a150d7223 */ /* 0x000fe4000001000d */
        /* <DEDUP_REMOVED lines=18> */
[----:B------:R-:W-:Y:S05]  /*2ad70*/  RET.REL.NODEC R2 `(_ZN7cutlass13device_kernelIN5flash19enable_sm80_to_sm89INS1_16FlashAttnFwdSm80INS1_25CollectiveMainloopFwdSm80ILi4ELi1ELb0EN4cute5tupleIJNS5_1CILi128EEENS7_ILi64EEES8_EEELi128ENS_10bfloat16_tEfNS_4arch4Sm80ELb1ELb0ELb1ELb1ELb1ELb1ELb1ELb0EEENS1_21CollectiveEpilogueFwdINS6_IJS8_S8_S9_EEENS6_IJNS7_ILi1EEESH_SH_EEESB_SD_Li128ELb1ELb1ELb0ELb0EEENS1_19SingleTileSchedulerILb1ELb0ELb1ELi128EEEEEEEEEvNT_6ParamsE) ;  /* 0xfffd528002007950 */ /* 0x000fea0003c3ffff */
.L_x_2040:
[----:B------:R1:W-:Y:S01]  /*2ad80*/  STL [R1+0xa8], RZ ;  /* 0x0000a8ff01007387 */ /* 0x0003e20000100800 */
[----:B------:R-:W-:Y:S01]  /*2ad90*/  IMAD.MOV.U32 R54, RZ, RZ, R18 ;  /* 0x000000ffff367224 */ /* 0x000fe200078e0012 */
[----:B------:R-:W-:-:S02]  /*2ada0*/  MOV R3, 0x181f ;  /* 0x0000181f00037802 */ /* 0x000fc40000000f00 */
[----:B------:R-:W-:Y:S02]  /*2adb0*/  MOV R2, 0x2add0 ;  /* 0x0002add000027802 */ /* 0x000fe40000000f00 */
[----:B-1----:R-:W-:Y:S05]  /*2adc0*/  CALL.REL.NOINC `($__internal_7_$__cuda_sm70_shflsync_idx_p) ;  /* 0x00001d8000007944 */ /* 0x002fea0003c00000 */
[----:B------:R-:W-:Y:S01]  /*2add0*/  MOV R11, R37 ;  /* 0x00000025000b7202 */ /* 0x000fe20000000f00 */
[----:B-1---5:R-:W-:Y:S05]  /*2ade0*/  BRA `(.L_x_2138) ;  /* 0xffff62e000007947 */ /* 0x022fea000383ffff */
.L_x_2041:
[----:B------:R3:W-:Y:S01]  /*2adf0*/  STL [R1+0xa8], RZ ;  /* 0x0000a8ff01007387 */ /* 0x0007e20000100800 */
[----:B------:R-:W-:Y:S01]  /*2ae00*/  IMAD.MOV.U32 R54, RZ, RZ, R16 ;  /* 0x000000ffff367224 */ /* 0x000fe200078e0010 */
[----:B------:R-:W-:Y:S02]  /*2ae10*/  MOV R3, 0x181f ;  /* 0x0000181f00037802 */ /* 0x000fe40000000f00 */
[----:B------:R-:W-:Y:S02]  /*2ae20*/  MOV R2, 0x2ae40 ;  /* 0x0002ae4000027802 */ /* 0x000fe40000000f00 */
[----:B-123--:R-:W-:Y:S05]  /*2ae30*/  CALL.REL.NOINC `($__internal_7_$__cuda_sm70_shflsync_idx_p) ;  /* 0x00001d1000007944 */ /* 0x00efea0003c00000 */
[----:B------:R2:W-:Y:S01]  /*2ae40*/  STL [R1+0xa8], RZ ;  /* 0x0000a8ff01007387 */ /* 0x0005e20000100800 */
[----:B------:R-:W-:Y:S01]  /*2ae50*/  IMAD.MOV.U32 R54, RZ, RZ, R22 ;  /* 0x000000ffff367224 */ /* 0x000fe200078e0016 */
[----:B------:R-:W-:Y:S01]  /*2ae60*/  MOV R3, 0x181f ;  /* 0x0000181f00037802 */ /* 0x000fe20000000f00 */
[----:B------:R-:W-:Y:S01]  /*2ae70*/  IMAD.MOV.U32 R10, RZ, RZ, R37 ;  /* 0x000000ffff0a7224 */ /* 0x000fe200078e0025 */
[----:B------:R-:W-:Y:S02]  /*2ae80*/  MOV R2, 0x2aea0 ;  /* 0x0002aea000027802 */ /* 0x000fe40000000f00 */
[----:B-12--5:R-:W-:Y:S05]  /*2ae90*/  CALL.REL.NOINC `($__internal_7_$__cuda_sm70_shflsync_idx_p) ;  /* 0x00001cb000007944 */ /* 0x026fea0003c00000 */
[----:B------:R2:W-:Y:S01]  /*2aea0*/  STL [R1+0xa8], RZ ;  /* 0x0000a8ff01007387 */ /* 0x0005e20000100800 */
[----:B------:R-:W-:Y:S01]  /*2aeb0*/  IMAD.MOV.U32 R12, RZ, RZ, R37 ;  /* 0x000000ffff0c7224 */ /* 0x000fe200078e0025 */
[----:B------:R-:W-:Y:S01]  /*2aec0*/  MOV R54, R17 ;  /* 0x0000001100367202 */ /* 0x000fe20000000f00 */
[----:B------:R-:W-:Y:S01]  /*2aed0*/  IMAD.MOV.U32 R3, RZ, RZ, 0x181f ;  /* 0x0000181fff037424 */ /* 0x000fe200078e00ff */
[----:B------:R-:W-:-:S02]  /*2aee0*/  MOV R2, 0x2af00 ;  /* 0x0002af0000027802 */ /* 0x000fc40000000f00 */
[----:B-12--5:R-:W-:Y:S05]  /*2aef0*/  CALL.REL.NOINC `($__internal_7_$__cuda_sm70_shflsync_idx_p) ;  /* 0x00001c5000007944 */ /* 0x026fea0003c00000 */
[----:B------:R-:W-:Y:S01]  /*2af00*/  MOV R2, R37 ;  /* 0x0000002500027202 */ /* 0x000fe20000000f00 */
[----:B-1---5:R-:W-:Y:S05]  /*2af10*/  BRA `(.L_x_2139) ;  /* 0xffff61f000007947 */ /* 0x022fea000383ffff */
.L_x_2044:
[----:B------:R-:W-:Y:S01]  /*2af20*/  MOV R10, 0x1 ;  /* 0x00000001000a7802 */ /* 0x000fe20000000f00 */
[----:B------:R-:W-:Y:S01]  /*2af30*/  IMAD.MOV.U32 R54, RZ, RZ, R18 ;  /* 0x000000ffff367224 */ /* 0x000fe200078e0012 */
[----:B------:R-:W-:Y:S01]  /*2af40*/  MOV R2, 0x2af80 ;  /* 0x0002af8000027802 */ /* 0x000fe20000000f00 */
[----:B------:R-:W-:-:S02]  /*2af50*/  IMAD.MOV.U32 R3, RZ, RZ, 0x181f ;  /* 0x0000181fff037424 */ /* 0x000fc400078e00ff */
[----:B------:R1:W-:Y:S04]  /*2af60*/  STL [R1+0xa8], R10 ;  /* 0x0000a80a01007387 */ /* 0x0003e80000100800 */
        /* <DEDUP_REMOVED lines=8> */
[----:B------:R-:W-:Y:S01]  /*2aff0*/  MOV R2, 0x1 ;  /* 0x0000000100027802 */ /* 0x000fe20000000f00 */
[----:B------:R-:W-:Y:S01]  /*2b000*/  IMAD.MOV.U32 R54, RZ, RZ, R22 ;  /* 0x000000ffff367224 */ /* 0x000fe200078e0016 */
[----:B------:R-:W-:Y:S01]  /*2b010*/  MOV R11, R10 ;  /* 0x0000000a000b7202 */ /* 0x000fe20000000f00 */
[----:B------:R-:W-:Y:S02]  /*2b020*/  IMAD.MOV.U32 R3, RZ, RZ, 0x181f ;  /* 0x0000181fff037424 */ /* 0x000fe400078e00ff */
[----:B------:R2:W-:Y:S01]  /*2b030*/  STL [R1+0xa8], R2 ;  /* 0x0000a80201007387 */ /* 0x0005e20000100800 */
[----:B------:R-:W-:Y:S01]  /*2b040*/  IMAD.MOV.U32 R10, RZ, RZ, R37 ;  /* 0x000000ffff0a7224 */ /* 0x000fe200078e0025 */
[----:B--2---:R-:W-:-:S02]  /*2b050*/  MOV R2, 0x2b070 ;  /* 0x0002b07000027802 */ /* 0x004fc40000000f00 */
[----:B-1---5:R-:W-:Y:S05]  /*2b060*/  CALL.REL.NOINC `($__internal_7_$__cuda_sm70_shflsync_idx_p) ;  /* 0x00001ae000007944 */ /* 0x022fea0003c00000 */
[----:B------:R-:W-:Y:S01]  /*2b070*/  MOV R13, 0x1 ;  /* 0x00000001000d7802 */ /* 0x000fe20000000f00 */
[----:B------:R-:W-:Y:S01]  /*2b080*/  IMAD.MOV.U32 R12, RZ, RZ, R37 ;  /* 0x000000ffff0c7224 */ /* 0x000fe200078e0025 */
[----:B------:R-:W-:Y:S01]  /*2b090*/  MOV R3, 0x181f ;  /* 0x0000181f00037802 */ /* 0x000fe20000000f00 */
[----:B------:R-:W-:Y:S01]  /*2b0a0*/  IMAD.MOV.U32 R54, RZ, RZ, R17 ;  /* 0x000000ffff367224 */ /* 0x000fe200078e0011 */
[----:B------:R-:W-:Y:S01]  /*2b0b0*/  MOV R2, 0x2b0e0 ;  /* 0x0002b0e000027802 */ /* 0x000fe20000000f00 */
[----:B------:R2:W-:Y:S04]  /*2b0c0*/  STL [R1+0xa8], R13 ;  /* 0x0000a80d01007387 */ /* 0x0005e80000100800 */
[----:B-12--5:R-:W-:Y:S05]  /*2b0d0*/  CALL.REL.NOINC `($__internal_7_$__cuda_sm70_shflsync_idx_p) ;  /* 0x00001a7000007944 */ /* 0x026fea0003c00000 */
[----:B------:R-:W-:Y:S01]  /*2b0e0*/  MOV R2, R37 ;  /* 0x0000002500027202 */ /* 0x000fe20000000f00 */
[----:B-1---5:R-:W-:Y:S05]  /*2b0f0*/  BRA `(.L_x_2140) ;  /* 0xffff62f000007947 */ /* 0x022fea000383ffff */
.L_x_2047:
[----:B------:R-:W-:Y:S01]  /*2b100*/  MOV R10, 0x2 ;  /* 0x00000002000a7802 */ /* 0x000fe20000000f00 */
[----:B------:R-:W-:Y:S01]  /*2b110*/  IMAD.MOV.U32 R54, RZ, RZ, R18 ;  /* 0x000000ffff367224 */ /* 0x000fe200078e0012 */
[----:B------:R-:W-:Y:S01]  /*2b120*/  MOV R2, 0x2b160 ;  /* 0x0002b16000027802 */ /* 0x000fe20000000f00 */
[----:B------:R-:W-:-:S02]  /*2b130*/  IMAD.MOV.U32 R3, RZ, RZ, 0x181f ;  /* 0x0000181fff037424 */ /* 0x000fc400078e00ff */
[----:B------:R1:W-:Y:S04]  /*2b140*/  STL [R1+0xa8], R10 ;  /* 0x0000a80a01007387 */ /* 0x0003e80000100800 */
[----:B-1----:R-:W-:Y:S05]  /*2b150*/  CALL.REL.NOINC `($__internal_7_$__cuda_sm70_shflsync_idx_p) ;  /* 0x000019f000007944 */ /* 0x002fea0003c00000 */
[----:B------:R-:W-:Y:S01]  /*2b160*/  MOV R11, R37 ;  /* 0x00000025000b7202 */ /* 0x000fe20000000f00 */
[----:B-1---5:R-:W-:Y:S05]  /*2b170*/  BRA `(.L_x_2141) ;  /* 0xffff650000007947 */ /* 0x022fea000383ffff */
.L_x_2048:
[----:B------:R-:W-:Y:S01]  /*2b180*/  MOV R10, 0x2 ;  /* 0x00000002000a7802 */ /* 0x000fe20000000f00 */
[----:B------:R-:W-:Y:S01]  /*2b190*/  IMAD.MOV.U32 R54, RZ, RZ, R16 ;  /* 0x000000ffff367224 */ /* 0x000fe200078e0010 */
[----:B------:R-:W-:Y:S01]  /*2b1a0*/  MOV R2, 0x2b1e0 ;  /* 0x0002b1e000027802 */ /* 0x000fe20000000f00 */
[----:B------:R-:W-:Y:S02]  /*2b1b0*/  IMAD.MOV.U32 R3, RZ, RZ, 0x181f ;  /* 0x0000181fff037424 */ /* 0x000fe400078e00ff */
[----:B------:R3:W-:Y:S04]  /*2b1c0*/  STL [R1+0xa8], R10 ;  /* 0x0000a80a01007387 */ /* 0x0007e80000100800 */
[----:B-123--:R-:W-:Y:S05]  /*2b1d0*/  CALL.REL.NOINC `($__internal_7_$__cuda_sm70_shflsync_idx_p) ;  /* 0x0000197000007944 */ /* 0x00efea0003c00000 */
[----:B------:R-:W-:Y:S01]  /*2b1e0*/  IMAD.MOV.U32 R2, RZ, RZ, 0x2 ;  /* 0x00000002ff027424 */ /* 0x000fe200078e00ff */
[----:B------:R-:W-:Y:S01]  /*2b1f0*/  MOV R3, 0x181f ;  /* 0x0000181f00037802 */ /* 0x000fe20000000f00 */
[----:B------:R-:W-:Y:S01]  /*2b200*/  IMAD.MOV.U32 R54, RZ, RZ, R22 ;  /* 0x000000ffff367224 */ /* 0x000fe200078e0016 */
[----:B------:R-:W-:Y:S02]  /*2b210*/  MOV R10, R37 ;  /* 0x00000025000a7202 */ /* 0x000fe40000000f00 */
[----:B------:R2:W-:Y:S02]  /*2b220*/  STL [R1+0xa8], R2 ;  /* 0x0000a80201007387 */ /* 0x0005e40000100800 */
        /* <DEDUP_REMOVED lines=11> */
.L_x_2051:
        /* <DEDUP_REMOVED lines=30> */
.L_x_2054:
        /* <DEDUP_REMOVED lines=8> */
.L_x_2055:
        /* <DEDUP_REMOVED lines=22> */
.L_x_2058:
[----:B------:R-:W-:Y:S01]  /*2b6a0*/  MOV R10, 0x5 ;  /* 0x00000005000a7802 */ /* 0x000fe20000000f00 */
[----:B------:R-:W-:Y:S01]  /*2b6b0*/  IMAD.MOV.U32 R54, RZ, RZ, R18 ;  /* 0x000000ffff367224 */ /* 0x000fe200078e0012 */
[----:B------:R-:W-:Y:S01]  /*2b6c0*/  MOV R2, 0x2b700 ;  /* 0x0002b70000027802 */ /* 0x000fe20000000f00 */
[----:B------:R-:W-:-:S02]  /*2b6d0*/  IMAD.MOV.U32 R3, RZ, RZ, 0x181f ;  /* 0x0000181fff037424 */ /* 0x000fc400078e00ff */
[----:B------:R1:W-:Y:S04]  /*2b6e0*/  STL [R1+0xa8], R10 ;  /* 0x0000a80a01007387 */ /* 0x0003e80000100800 */
[----:B-1-3--:R-:W-:Y:S05]  /*2b6f0*/  CALL.REL.NOINC `($__internal_7_$__cuda_sm70_shflsync_idx_p) ;  /* 0x0000145000007944 */ /* 0x00afea0003c00000 */
[----:B------:R-:W-:Y:S01]  /*2b700*/  MOV R11, R37 ;  /* 0x00000025000b7202 */ /* 0x000fe20000000f00 */
[----:B-1---5:R-:W-:Y:S05]  /*2b710*/  BRA `(.L_x_2146) ;  /* 0xffff681000007947 */ /* 0x022fea000383ffff */
.L_x_2059:
[----:B------:R-:W-:Y:S01]  /*2b720*/  MOV R10, 0x5 ;  /* 0x00000005000a7802 */ /* 0x000fe20000000f00 */
[----:B------:R-:W-:Y:S01]  /*2b730*/  IMAD.MOV.U32 R54, RZ, RZ, R16 ;  /* 0x000000ffff367224 */ /* 0x000fe200078e0010 */
[----:B------:R-:W-:Y:S01]  /*2b740*/  MOV R2, 0x2b780 ;  /* 0x0002b78000027802 */ /* 0x000fe20000000f00 */
[----:B------:R-:W-:Y:S02]  /*2b750*/  IMAD.MOV.U32 R3, RZ, RZ, 0x181f ;  /* 0x0000181fff037424 */ /* 0x000fe400078e00ff */
[----:B------:R4:W-:Y:S04]  /*2b760*/  STL [R1+0xa8], R10 ;  /* 0x0000a80a01007387 */ /* 0x0009e80000100800 */
[----:B-1234-:R-:W-:Y:S05]  /*2b770*/  CALL.REL.NOINC `($__internal_7_$__cuda_sm70_shflsync_idx_p) ;  /* 0x000013d000007944 */ /* 0x01efea0003c00000 */
        /* <DEDUP_REMOVED lines=16> */
.L_x_2062:
[----:B------:R-:W-:Y:S01]  /*2b880*/  MOV R10, 0x6 ;  /* 0x00000006000a7802 */ /* 0x000fe20000000f00 */
[----:B------:R-:W-:Y:S01]  /*2b890*/  IMAD.MOV.U32 R54, RZ, RZ, R18 ;  /* 0x000000ffff367224 */ /* 0x000fe200078e0012 */
[----:B------:R-:W-:Y:S01]  /*2b8a0*/  MOV R2, 0x2b8e0 ;  /* 0x0002b8e000027802 */ /* 0x000fe20000000f00 */
[----:B------:R-:W-:-:S02]  /*2b8b0*/  IMAD.MOV.U32 R3, RZ, RZ, 0x181f ;  /* 0x0000181fff037424 */ /* 0x000fc400078e00ff */
[----:B------:R1:W-:Y:S04]  /*2b8c0*/  STL [R1+0xa8], R10 ;  /* 0x0000a80a01007387 */ /* 0x0003e80000100800 */
[----:B-1--4-:R-:W-:Y:S05]  /*2b8d0*/  CALL.REL.NOINC `($__internal_7_$__cuda_sm70_shflsync_idx_p) ;  /* 0x0000127000007944 */ /* 0x012fea0003c00000 */
[----:B------:R-:W-:Y:S01]  /*2b8e0*/  MOV R11, R37 ;  /* 0x00000025000b7202 */ /* 0x000fe20000000f00 */
[----:B-1---5:R-:W-:Y:S05]  /*2b8f0*/  BRA `(.L_x_2148) ;  /* 0xffff691000007947 */ /* 0x022fea000383ffff */
.L_x_2063:
        /* <DEDUP_REMOVED lines=22> */
.L_x_2066:
        /* <DEDUP_REMOVED lines=8> */
.L_x_2067:
        /* <DEDUP_REMOVED lines=22> */
.L_x_2102:
[----:B------:R1:W-:Y:S01]  /*2bc40*/  STL [R1+0xa8], RZ ;  /* 0x0000a8ff01007387 */ /* 0x0003e20000100800 */
[----:B------:R-:W-:Y:S01]  /*2bc50*/  IMAD.MOV.U32 R54, RZ, RZ, R15 ;  /* 0x000000ffff367224 */ /* 0x000fe200078e000f */
[----:B------:R-:W-:-:S02]  /*2bc60*/  MOV R3, 0x181f ;  /* 0x0000181f00037802 */ /* 0x000fc40000000f00 */
[----:B------:R-:W-:Y:S02]  /*2bc70*/  MOV R2, 0x2bc90 ;  /* 0x0002bc9000027802 */ /* 0x000fe40000000f00 */
[----:B-1----:R-:W-:Y:S05]  /*2bc80*/  CALL.REL.NOINC `($__internal_7_$__cuda_sm70_shflsync_idx_p) ;  /* 0x00000ec000007944 */ /* 0x002fea0003c00000 */
[----:B------:R-:W-:Y:S01]  /*2bc90*/  MOV R11, R37 ;  /* 0x00000025000b7202 */ /* 0x000fe20000000f00 */
[----:B-1---5:R-:W-:Y:S05]  /*2bca0*/  BRA `(.L_x_2152) ;  /* 0xffffa32000007947 */ /* 0x022fea000383ffff */
.L_x_2103:
        /* <DEDUP_REMOVED lines=19> */
.L_x_2104:
        /* <DEDUP_REMOVED lines=30> */
.L_x_2107:
        /* <DEDUP_REMOVED lines=8> */
.L_x_2108:
        /* <DEDUP_REMOVED lines=22> */
.L_x_2109:
[----:B------:R-:W-:Y:S01]  /*2c1a0*/  MOV R10, 0x3 ;  /* 0x00000003000a7802 */ /* 0x000fe20000000f00 */
[----:B------:R-:W-:Y:S01]  /*2c1b0*/  IMAD.MOV.U32 R54, RZ, RZ, R15 ;  /* 0x000000ffff367224 */ /* 0x000fe200078e000f */
[----:B------:R-:W-:Y:S01]  /*2c1c0*/  MOV R2, 0x2c200 ;  /* 0x0002c20000027802 */ /* 0x000fe20000000f00 */
[----:B------:R-:W-:-:S02]  /*2c1d0*/  IMAD.MOV.U32 R3, RZ, RZ, 0x181f ;  /* 0x0000181fff037424 */ /* 0x000fc400078e00ff */
[----:B------:R1:W-:Y:S04]  /*2c1e0*/  STL [R1+0xa8], R10 ;  /* 0x0000a80a01007387 */ /* 0x0003e80000100800 */
[----:B-1--4-:R-:W-:Y:S05]  /*2c1f0*/  CALL.REL.NOINC `($__internal_7_$__cuda_sm70_shflsync_idx_p) ;  /* 0x0000095000007944 */ /* 0x012fea0003c00000 */
        /* <DEDUP_REMOVED lines=24> */
.L_x_2112:
        /* <DEDUP_REMOVED lines=8> */
.L_x_2113:
        /* <DEDUP_REMOVED lines=22> */
.L_x_2114:
        /* <DEDUP_REMOVED lines=30> */
.L_x_2117:
        /* <DEDUP_REMOVED lines=8> */
.L_x_2118:
        /* <DEDUP_REMOVED lines=22> */
.L_x_2121:
[----:B------:R-:W-:Y:S01]  /*2c920*/  MOV R10, 0x7 ;  /* 0x00000007000a7802 */ /* 0x000fe20000000f00 */
[----:B------:R-:W-:Y:S01]  /*2c930*/  IMAD.MOV.U32 R54, RZ, RZ, R15 ;  /* 0x000000ffff367224 */ /* 0x000fe200078e000f */
[----:B------:R-:W-:Y:S01]  /*2c940*/  MOV R2, 0x2c980 ;  /* 0x0002c98000027802 */ /* 0x000fe20000000f00 */
[----:B------:R-:W-:-:S02]  /*2c950*/  IMAD.MOV.U32 R3, RZ, RZ, 0x181f ;  /* 0x0000181fff037424 */ /* 0x000fc400078e00ff */
[----:B------:R1:W-:Y:S04]  /*2c960*/  STL [R1+0xa8], R10 ;  /* 0x0000a80a01007387 */ /* 0x0003e80000100800 */
[----:B-1-34-:R-:W-:Y:S05]  /*2c970*/  CALL.REL.NOINC `($__internal_7_$__cuda_sm70_shflsync_idx_p) ;  /* 0x000001d000007944 */ /* 0x01afea0003c00000 */
[----:B------:R-:W-:Y:S01]  /*2c980*/  MOV R10, 0x7 ;  /* 0x00000007000a7802 */ /* 0x000fe20000000f00 */
[----:B------:R-:W-:Y:S01]  /*2c990*/  IMAD.MOV.U32 R11, RZ, RZ, R37 ;  /* 0x000000ffff0b7224 */ /* 0x000fe200078e0025 */
[----:B------:R-:W-:Y:S01]  /*2c9a0*/  MOV R3, 0x181f ;  /* 0x0000181f00037802 */ /* 0x000fe20000000f00 */
[----:B------:R-:W-:Y:S01]  /*2c9b0*/  IMAD.MOV.U32 R54, RZ, RZ, R16 ;  /* 0x000000ffff367224 */ /* 0x000fe200078e0010 */
[----:B------:R-:W-:Y:S01]  /*2c9c0*/  MOV R2, 0x2c9f0 ;  /* 0x0002c9f000027802 */ /* 0x000fe20000000f00 */
[----:B------:R2:W-:Y:S04]  /*2c9d0*/  STL [R1+0xa8], R10 ;  /* 0x0000a80a01007387 */ /* 0x0005e80000100800 */
[----:B-12--5:R-:W-:Y:S05]  /*2c9e0*/  CALL.REL.NOINC `($__internal_7_$__cuda_sm70_shflsync_idx_p) ;  /* 0x0000016000007944 */ /* 0x026fea0003c00000 */
        /* <DEDUP_REMOVED lines=16> */
        .weak           $__internal_6_$__cuda_sm70_shflsync_bfly_p
        .type           $__internal_6_$__cuda_sm70_shflsync_bfly_p,@function
        .size           $__internal_6_$__cuda_sm70_shflsync_bfly_p,($__internal_7_$__cuda_sm70_shflsync_idx_p - $__internal_6_$__cuda_sm70_shflsync_bfly_p)
$__internal_6_$__cuda_sm70_shflsync_bfly_p:
[----:B------:R-:W-:Y:S02]  /*2caf0*/  MOV R208, 0xffffffff ;  /* 0xffffffff00d07802 */ /* 0x000fe40000000f00 */
[----:B------:R-:W-:-:S02]  /*2cb00*/  MOV R3, 0x1f ;  /* 0x0000001f00037802 */ /* 0x000fc40000000f00 */
[----:B------:R-:W-:Y:S04]  /*2cb10*/  WARPSYNC R208 ;  /* 0x000000d000007348 */ /* 0x000fe80003800000 */
[----:B------:R1:W2:Y:S02]  /*2cb20*/  SHFL.BFLY PT, R0, R4, R0, R3 ;  /* 0x0c00000004007389 */ /* 0x0002a400000e0003 */
[----:B-1----:R-:W-:-:S04]  /*2cb30*/  MOV R3, 0x0 ;  /* 0x0000000000037802 */ /* 0x002fc80000000f00 */
[----:B--2---:R-:W-:Y:S05]  /*2cb40*/  RET.REL.NODEC R2 `(_ZN7cutlass13device_kernelIN5flash19enable_sm80_to_sm89INS1_16FlashAttnFwdSm80INS1_25CollectiveMainloopFwdSm80ILi4ELi1ELb0EN4cute5tupleIJNS5_1CILi128EEENS7_ILi64EEES8_EEELi128ENS_10bfloat16_tEfNS_4arch4Sm80ELb1ELb0ELb1ELb1ELb1ELb1ELb1ELb0EEENS1_21CollectiveEpilogueFwdINS6_IJS8_S8_S9_EEENS6_IJNS7_ILi1EEESH_SH_EEESB_SD_Li128ELb1ELb1ELb0ELb0EEENS1_19SingleTileSchedulerILb1ELb0ELb1ELi128EEEEEEEEEvNT_6ParamsE) ;  /* 0xfffd34b002007950 */ /* 0x004fea0003c3ffff */
        .weak           $__internal_7_$__cuda_sm70_shflsync_idx_p
        .type           $__internal_7_$__cuda_sm70_shflsync_idx_p,@function
        .size           $__internal_7_$__cuda_sm70_shflsync_idx_p,(.L_x_2189 - $__internal_7_$__cuda_sm70_shflsync_idx_p)
$__internal_7_$__cuda_sm70_shflsync_idx_p:
[----:B------:R-:W2:Y:S04]  /*2cb50*/  LDL.LU R37, [R1+0xa8] ;  /* 0x0000a80001257983 */ /* 0x000ea80000300800 */
[----:B------:R1:W-:Y:S02]  /*2cb60*/  STL [R1+0x114], R0 ;  /* 0x0001140001007387 */ /* 0x0003e40000100800 */
[----:B-1----:R-:W-:-:S04]  /*2cb70*/  MOV R0, 0xffffffff ;  /* 0xffffffff00007802 */ /* 0x002fc80000000f00 */
[----:B------:R-:W-:Y:S04]  /*2cb80*/  WARPSYNC R0 ;  /* 0x0000000000007348 */ /* 0x000fe80003800000 */
[----:B--2---:R1:W2:Y:S04]  /*2cb90*/  SHFL.IDX PT, R37, R54, R37, R3 ;  /* 0x0000002536257389 */ /* 0x0042a800000e0003 */
[----:B-1----:R1:W5:Y:S01]  /*2cba0*/  LDL.LU R0, [R1+0x114] ;  /* 0x0001140001007983 */ /* 0x0023620000300800 */
[----:B------:R-:W-:-:S04]  /*2cbb0*/  MOV R3, 0x0 ;  /* 0x0000000000037802 */ /* 0x000fc80000000f00 */
[----:B--2---:R-:W-:Y:S05]  /*2cbc0*/  RET.REL.NODEC R2 `(_ZN7cutlass13device_kernelIN5flash19enable_sm80_to_sm89INS1_16FlashAttnFwdSm80INS1_25CollectiveMainloopFwdSm80ILi4ELi1ELb0EN4cute5tupleIJNS5_1CILi128EEENS7_ILi64EEES8_EEELi128ENS_10bfloat16_tEfNS_4arch4Sm80ELb1ELb0ELb1ELb1ELb1ELb1ELb1ELb0EEENS1_21CollectiveEpilogueFwdINS6_IJS8_S8_S9_EEENS6_IJNS7_ILi1EEESH_SH_EEESB_SD_Li128ELb1ELb1ELb0ELb0EEENS1_19SingleTileSchedulerILb1ELb0ELb1ELi128EEEEEEEEEvNT_6ParamsE) ;  /* 0xfffd343002007950 */ /* 0x004fea0003c3ffff */
.L_x_2164:
        /* <DEDUP_REMOVED lines=11> */
.L_x_2189:


//--------------------- .nv.shared._ZN7cutlass13device_kernelIN5flash19enable_sm80_to_sm89INS1_16FlashAttnFwdSm80INS1_25CollectiveMainloopFwdSm80ILi8ELi1ELb1EN4cute5tupleIJNS5_1CILi128EEES8_S8_EEELi128ENS_10bfloat16_tEfNS_4arch4Sm80ELb0ELb0ELb1ELb0ELb1ELb0ELb1ELb0EEENS1_21CollectiveEpilogueFwdIS9_NS6_IJNS7_ILi1EEESF_SF_EEESA_SC_Li256ELb0ELb1ELb0ELb0EEENS1_19SingleTileSchedulerILb0ELb0ELb1ELi128EEEEEEEEEvNT_6ParamsE --------------------------
	.section	.nv.shared._ZN7cutlass13device_kernelIN5flash19enable_sm80_to_sm89INS1_16FlashAttnFwdSm80INS1_25CollectiveMainloopFwdSm80ILi8ELi1ELb1EN4cute5tupleIJNS5_1CILi128EEES8_S8_EEELi128ENS_10bfloat16_tEfNS_4arch4Sm80ELb0ELb0ELb1ELb0ELb1ELb0ELb1ELb0EEENS1_21CollectiveEpilogueFwdIS9_NS6_IJNS7_ILi1EEESF_SF_EEESA_SC_Li256ELb0ELb1ELb0ELb0EEENS1_19SingleTileSchedulerILb0ELb0ELb1ELi128EEEEEEEEEvNT_6ParamsE,"aw",@nobits
	.sectionflags	@""
	.align	16


//--------------------- .nv.global                --------------------------
	.section	.nv.global,"aw",@nobits
.nv.global:
	.type		_ZN80_INTERNAL_6eb2f92d_44_flash_fwd_hdim128_bf16_paged_softcap_sm80_cu_f3e6f9ee_29164cute1_E,@object
	.size		_ZN80_INTERNAL_6eb2f92d_44_flash_fwd_hdim128_bf16_paged_softcap_sm80_cu_f3e6f9ee_29164cute1_E,(_ZN80_INTERNAL_6eb2f92d_44_flash_fwd_hdim128_bf16_paged_softcap_sm80_cu_f3e6f9ee_29164cuda3std3__45__cpo6cbeginE - _ZN80_INTERNAL_6eb2f92d_44_flash_fwd_hdim128_bf16_paged_softcap_sm80_cu_f3e6f9ee_29164cute1_E)
_ZN80_INTERNAL_6eb2f92d_44_flash_fwd_hdim128_bf16_paged_softcap_sm80_cu_f3e6f9ee_29164cute1_E:
	.zero		1
	.type		_ZN80_INTERNAL_6eb2f92d_44_flash_fwd_hdim128_bf16_paged_softcap_sm80_cu_f3e6f9ee_29164cuda3std3__45__cpo6cbeginE,@object
	.size		_ZN80_INTERNAL_6eb2f92d_44_flash_fwd_hdim128_bf16_paged_softcap_sm80_cu_f3e6f9ee_29164cuda3std3__45__cpo6cbeginE,(_ZN80_INTERNAL_6eb2f92d_44_flash_fwd_hdim128_bf16_paged_softcap_sm80_cu_f3e6f9ee_29164cuda3std3__48in_placeE - _ZN80_INTERNAL_6eb2f92d_44_flash_fwd_hdim128_bf16_paged_softcap_sm80_cu_f3e6f9ee_29164cuda3std3__45__cpo6cbeginE)
_ZN80_INTERNAL_6eb2f92d_44_flash_fwd_hdim128_bf16_paged_softcap_sm80_cu_f3e6f9ee_29164cuda3std3__45__cpo6cbeginE:
	.zero		1
	.type		_ZN80_INTERNAL_6eb2f92d_44_flash_fwd_hdim128_bf16_paged_softcap_sm80_cu_f3e6f9ee_29164cuda3std3__48in_placeE,@object
	.size		_ZN80_INTERNAL_6eb2f92d_44_flash_fwd_hdim128_bf16_paged_softcap_sm80_cu_f3e6f9ee_29164cuda3std3__48in_placeE,(_ZN80_INTERNAL_6eb2f92d_44_flash_fwd_hdim128_bf16_paged_softcap_sm80_cu_f3e6f9ee_29164cuda3std6ranges3__45__cpo9iter_moveE - _ZN80_INTERNAL_6eb2f92d_44_flash_fwd_hdim128_bf16_paged_softcap_sm80_cu_f3e6f9ee_29164cuda3std3__48in_placeE)
_ZN80_INTERNAL_6eb2f92d_44_flash_fwd_hdim128_bf16_paged_softcap_sm80_cu_f3e6f9ee_29164cuda3std3__48in_placeE:
	.zero		1
	.type		_ZN80_INTERNAL_6eb2f92d_44_flash_fwd_hdim128_bf16_paged_softcap_sm80_cu_f3e6f9ee_29164cuda3std6ranges3__45__cpo9iter_moveE,@object
	.size		_ZN80_INTERNAL_6eb2f92d_44_flash_fwd_hdim128_bf16_paged_softcap_sm80_cu_f3e6f9ee_29164cuda3std6ranges3__45__cpo9iter_moveE,(_ZN80_INTERNAL_6eb2f92d_44_flash_fwd_hdim128_bf16_paged_softcap_sm80_cu_f3e6f9ee_29164cuda3std3__45__cpo5beginE - _ZN80_INTERNAL_6eb2f92d_44_flash_fwd_hdim128_bf16_paged_softcap_sm80_cu_f3e6f9ee_29164cuda3std6ranges3__45__cpo9iter_moveE)
_ZN80_INTERNAL_6eb2f92d_44_flash_fwd_hdim128_bf16_paged_softcap_sm80_cu_f3e6f9ee_29164cuda3std6ranges3__45__cpo9iter_moveE:
	.zero		1
	.type		_ZN80_INTERNAL_6eb2f92d_44_flash_fwd_hdim128_bf16_paged_softcap_sm80_cu_f3e6f9ee_29164cuda3std3__45__cpo5beginE,@object
	.size		_ZN80_INTERNAL_6eb2f92d_44_flash_fwd_hdim128_bf16_paged_softcap_sm80_cu_f3e6f9ee_29164cuda3std3__45__cpo5beginE,(_ZN80_INTERNAL_6eb2f92d_44_flash_fwd_hdim128_bf16_paged_softcap_sm80_cu_f3e6f9ee_29164cuda3std3__482_GLOBAL__N__6eb2f92d_44_flash_fwd_hdim128_bf16_paged_softcap_sm80_cu_f3e6f9ee_29166ignoreE - _ZN80_INTERNAL_6eb2f92d_44_flash_fwd_hdim128_bf16_paged_softcap_sm80_cu_f3e6f9ee_29164cuda3std3__45__cpo5beginE)
_ZN80_INTERNAL_6eb2f92d_44_flash_fwd_hdim128_bf16_paged_softcap_sm80_cu_f3e6f9ee_29164cuda3std3__45__cpo5beginE:
	.zero		1
	.type		_ZN80_INTERNAL_6eb2f92d_44_flash_fwd_hdim128_bf16_paged_softcap_sm80_cu_f3e6f9ee_29164cuda3std3__482_GLOBAL__N__6eb2f92d_44_flash_fwd_hdim128_bf16_paged_softcap_sm80_cu_f3e6f9ee_29166ignoreE,@object
	.size		_ZN80_INTERNAL_6eb2f92d_44_flash_fwd_hdim128_bf16_paged_softcap_sm80_cu_f3e6f9ee_29164cuda3std3__482_GLOBAL__N__6eb2f92d_44_flash_fwd_hdim128_bf16_paged_softcap_sm80_cu_f3e6f9ee_29166ignoreE,(_ZN80_INTERNAL_6eb2f92d_44_flash_fwd_hdim128_bf16_paged_softcap_sm80_cu_f3e6f9ee_29164cute7productE - _ZN80_INTERNAL_6eb2f92d_44_flash_fwd_hdim128_bf16_paged_softcap_sm80_cu_f3e6f9ee_29164cuda3std3__482_GLOBAL__N__6eb2f92d_44_flash_fwd_hdim128_bf16_paged_softcap_sm80_cu_f3e6f9ee_29166ignoreE)
_ZN80_INTERNAL_6eb2f92d_44_flash_fwd_hdim128_bf16_paged_softcap_sm80_cu_f3e6f9ee_29164cuda3std3__482_GLOBAL__N__6eb2f92d_44_flash_fwd_hdim128_bf16_paged_softcap_sm80_cu_f3e6f9ee_29166ignoreE:
	.zero		1
	.type		_ZN80_INTERNAL_6eb2f92d_44_flash_fwd_hdim128_bf16_paged_softcap_sm80_cu_f3e6f9ee_29164cute7productE,@object
	.size		_ZN80_INTERNAL_6eb2f92d_44_flash_fwd_hdim128_bf16_paged_softcap_sm80_cu_f3e6f9ee_29164cute7productE,(_ZN80_INTERNAL_6eb2f92d_44_flash_fwd_hdim128_bf16_paged_softcap_sm80_cu_f3e6f9ee_29164cuda3std3__45__cpo3endE - _ZN80_INTERNAL_6eb2f92d_44_flash_fwd_hdim128_bf16_paged_softcap_sm80_cu_f3e6f9ee_29164cute7productE)
_ZN80_INTERNAL_6eb2f92d_44_flash_fwd_hdim128_bf16_paged_softcap_sm80_cu_f3e6f9ee_29164cute7productE:
	.zero		1
	.type		_ZN80_INTERNAL_6eb2f92d_44_flash_fwd_hdim128_bf16_paged_softcap_sm80_cu_f3e6f9ee_29164cuda3std3__45__cpo3endE,@object
	.size		_ZN80_INTERNAL_6eb2f92d_44_flash_fwd_hdim128_bf16_paged_softcap_sm80_cu_f3e6f9ee_29164cuda3std3__45__cpo3endE,(_ZN80_INTERNAL_6eb2f92d_44_flash_fwd_hdim128_bf16_paged_softcap_sm80_cu_f3e6f9ee_29164cuda3std3__419piecewise_constructE - _ZN80_INTERNAL_6eb2f92d_44_flash_fwd_hdim128_bf16_paged_softcap_sm80_cu_f3e6f9ee_29164cuda3std3__45__cpo3endE)
_ZN80_INTERNAL_6eb2f92d_44_flash_fwd_hdim128_bf16_paged_softcap_sm80_cu_f3e6f9ee_29164cuda3std3__45__cpo3endE:
	.zero		1
	.type		_ZN80_INTERNAL_6eb2f92d_44_flash_fwd_hdim128_bf16_paged_softcap_sm80_cu_f3e6f9ee_29164cuda3std3__419piecewise_constructE,@object
	.size		_ZN80_INTERNAL_6eb2f92d_44_flash_fwd_hdim128_bf16_paged_softcap_sm80_cu_f3e6f9ee_29164cuda3std3__419piecewise_constructE,(_ZN80_INTERNAL_6eb2f92d_44_flash_fwd_hdim128_bf16_paged_softcap_sm80_cu_f3e6f9ee_29164cuda3std3__45__cpo4cendE - _ZN80_INTERNAL_6eb2f92d_44_flash_fwd_hdim128_bf16_paged_softcap_sm80_cu_f3e6f9ee_29164cuda3std3__419piecewise_constructE)
_ZN80_INTERNAL_6eb2f92d_44_flash_fwd_hdim128_bf16_paged_softcap_sm80_cu_f3e6f9ee_29164cuda3std3__419piecewise_constructE:
	.zero		1
	.type		_ZN80_INTERNAL_6eb2f92d_44_flash_fwd_hdim128_bf16_paged_softcap_sm80_cu_f3e6f9ee_29164cuda3std3__45__cpo4cendE,@object
	.size		_ZN80_INTERNAL_6eb2f92d_44_flash_fwd_hdim128_bf16_paged_softcap_sm80_cu_f3e6f9ee_29164cuda3std3__45__cpo4cendE,(_ZN80_INTERNAL_6eb2f92d_44_flash_fwd_hdim128_bf16_paged_softcap_sm80_cu_f3e6f9ee_29164cuda3std6ranges3__45__cpo4swapE - _ZN80_INTERNAL_6eb2f92d_44_flash_fwd_hdim128_bf16_paged_softcap_sm80_cu_f3e6f9ee_29164cuda3std3__45__cpo4cendE)
_ZN80_INTERNAL_6eb2f92d_44_flash_fwd_hdim128_bf16_paged_softcap_sm80_cu_f3e6f9ee_29164cuda3std3__45__cpo4cendE:
	.zero		1
	.type		_ZN80_INTERNAL_6eb2f92d_44_flash_fwd_hdim128_bf16_paged_softcap_sm80_cu_f3e6f9ee_29164cuda3std6ranges3__45__cpo4swapE,@object
	.size		_ZN80_INTERNAL_6eb2f92d_44_flash_fwd_hdim128_bf16_paged_softcap_sm80_cu_f3e6f9ee_29164cuda3std6ranges3__45__cpo4swapE,(.L_7 - _ZN80_INTERNAL_6eb2f92d_44_flash_fwd_hdim128_bf16_paged_softcap_sm80_cu_f3e6f9ee_29164cuda3std6ranges3__45__cpo4swapE)
_ZN80_INTERNAL_6eb2f92d_44_flash_fwd_hdim128_bf16_paged_softcap_sm80_cu_f3e6f9ee_29164cuda3std6ranges3__45__cpo4swapE:
	.zero		1
.L_7:


//--------------------- .nv.shared._ZN7cutlass13device_kernelIN5flash19enable_sm80_to_sm89INS1_16FlashAttnFwdSm80INS1_25CollectiveMainloopFwdSm80ILi8ELi1ELb1EN4cute5tupleIJNS5_1CILi128EEES8_S8_EEELi128ENS_10bfloat16_tEfNS_4arch4Sm80ELb0ELb0ELb1ELb1ELb1ELb0ELb1ELb0EEENS1_21CollectiveEpilogueFwdIS9_NS6_IJNS7_ILi1EEESF_SF_EEESA_SC_Li256ELb1ELb1ELb0ELb0EEENS1_19SingleTileSchedulerILb1ELb0ELb1ELi128EEEEEEEEEvNT_6ParamsE --------------------------
	.section	.nv.shared._ZN7cutlass13device_kernelIN5flash19enable_sm80_to_sm89INS1_16FlashAttnFwdSm80INS1_25CollectiveMainloopFwdSm80ILi8ELi1ELb1EN4cute5tupleIJNS5_1CILi128EEES8_S8_EEELi128ENS_10bfloat16_tEfNS_4arch4Sm80ELb0ELb0ELb1ELb1ELb1ELb0ELb1ELb0EEENS1_21CollectiveEpilogueFwdIS9_NS6_IJNS7_ILi1EEESF_SF_EEESA_SC_Li256ELb1ELb1ELb0ELb0EEENS1_19SingleTileSchedulerILb1ELb0ELb1ELi128EEEEEEEEEvNT_6ParamsE,"aw",@nobits
	.sectionflags	@""
	.align	16


//--------------------- .nv.shared._ZN7cutlass13device_kernelIN5flash19enable_sm80_to_sm89INS1_16FlashAttnFwdSm80INS1_25CollectiveMainloopFwdSm80ILi8ELi1ELb1EN4cute5tupleIJNS5_1CILi128EEES8_S8_EEELi128ENS_10bfloat16_tEfNS_4arch4Sm80ELb0ELb0ELb1ELb1ELb1ELb1ELb1ELb0EEENS1_21CollectiveEpilogueFwdIS9_NS6_IJNS7_ILi1EEESF_SF_EEESA_SC_Li256ELb1ELb1ELb0ELb0EEENS1_19SingleTileSchedulerILb1ELb0ELb1ELi128EEEEEEEEEvNT_6ParamsE --------------------------
	.section	.nv.shared._ZN7cutlass13device_kernelIN5flash19enable_sm80_to_sm89INS1_16FlashAttnFwdSm80INS1_25CollectiveMainloopFwdSm80ILi8ELi1ELb1EN4cute5tupleIJNS5_1CILi128EEES8_S8_EEELi128ENS_10bfloat16_tEfNS_4arch4Sm80ELb0ELb0ELb1ELb1ELb1ELb1ELb1ELb0EEENS1_21CollectiveEpilogueFwdIS9_NS6_IJNS7_ILi1EEESF_SF_EEESA_SC_Li256ELb1ELb1ELb0ELb0EEENS1_19SingleTileSchedulerILb1ELb0ELb1ELi128EEEEEEEEEvNT_6ParamsE,"aw",@nobits
	.sectionflags	@""
	.align	16


//--------------------- .nv.shared._ZN7cutlass13device_kernelIN5flash19enable_sm80_to_sm89INS1_16FlashAttnFwdSm80INS1_25CollectiveMainloopFwdSm80ILi8ELi1ELb1EN4cute5tupleIJNS5_1CILi128EEENS7_ILi96EEES8_EEELi128ENS_10bfloat16_tEfNS_4arch4Sm80ELb0ELb1ELb1ELb0ELb1ELb0ELb1ELb0EEENS1_21CollectiveEpilogueFwdINS6_IJS8_S8_S9_EEENS6_IJNS7_ILi1EEESH_SH_EEESB_SD_Li256ELb0ELb1ELb0ELb0EEENS1_19SingleTileSchedulerILb0ELb0ELb1ELi128EEEEEEEEEvNT_6ParamsE --------------------------
	.section	.nv.shared._ZN7cutlass13device_kernelIN5flash19enable_sm80_to_sm89INS1_16FlashAttnFwdSm80INS1_25CollectiveMainloopFwdSm80ILi8ELi1ELb1EN4cute5tupleIJNS5_1CILi128EEENS7_ILi96EEES8_EEELi128ENS_10bfloat16_tEfNS_4arch4Sm80ELb0ELb1ELb1ELb0ELb1ELb0ELb1ELb0EEENS1_21CollectiveEpilogueFwdINS6_IJS8_S8_S9_EEENS6_IJNS7_ILi1EEESH_SH_EEESB_SD_Li256ELb0ELb1ELb0ELb0EEENS1_19SingleTileSchedulerILb0ELb0ELb1ELi128EEEEEEEEEvNT_6ParamsE,"aw",@nobits
	.sectionflags	@""
	.align	16


//--------------------- .nv.shared._ZN7cutlass13device_kernelIN5flash19enable_sm80_to_sm89INS1_16FlashAttnFwdSm80INS1_25CollectiveMainloopFwdSm80ILi8ELi1ELb1EN4cute5tupleIJNS5_1CILi128EEENS7_ILi96EEES8_EEELi128ENS_10bfloat16_tEfNS_4arch4Sm80ELb0ELb1ELb1ELb1ELb1ELb0ELb1ELb0EEENS1_21CollectiveEpilogueFwdINS6_IJS8_S8_S9_EEENS6_IJNS7_ILi1EEESH_SH_EEESB_SD_Li256ELb1ELb1ELb0ELb0EEENS1_19SingleTileSchedulerILb1ELb0ELb1ELi128EEEEEEEEEvNT_6ParamsE --------------------------
	.section	.nv.shared._ZN7cutlass13device_kernelIN5flash19enable_sm80_to_sm89INS1_16FlashAttnFwdSm80INS1_25CollectiveMainloopFwdSm80ILi8ELi1ELb1EN4cute5tupleIJNS5_1CILi128EEENS7_ILi96EEES8_EEELi128ENS_10bfloat16_tEfNS_4arch4Sm80ELb0ELb1ELb1ELb1ELb1ELb0ELb1ELb0EEENS1_21CollectiveEpilogueFwdINS6_IJS8_S8_S9_EEENS6_IJNS7_ILi1EEESH_SH_EEESB_SD_Li256ELb1ELb1ELb0ELb0EEENS1_19SingleTileSchedulerILb1ELb0ELb1ELi128EEEEEEEEEvNT_6ParamsE,"aw",@nobits
	.sectionflags	@""
	.align	16


//--------------------- .nv.shared._ZN7cutlass13device_kernelIN5flash19enable_sm80_to_sm89INS1_16FlashAttnFwdSm80INS1_25CollectiveMainloopFwdSm80ILi8ELi1ELb1EN4cute5tupleIJNS5_1CILi128EEENS7_ILi96EEES8_EEELi128ENS_10bfloat16_tEfNS_4arch4Sm80ELb0ELb1ELb1ELb1ELb1ELb1ELb1ELb0EEENS1_21CollectiveEpilogueFwdINS6_IJS8_S8_S9_EEENS6_IJNS7_ILi1EEESH_SH_EEESB_SD_Li256ELb1ELb1ELb0ELb0EEENS1_19SingleTileSchedulerILb1ELb0ELb1ELi128EEEEEEEEEvNT_6ParamsE --------------------------
	.section	.nv.shared._ZN7cutlass13device_kernelIN5flash19enable_sm80_to_sm89INS1_16FlashAttnFwdSm80INS1_25CollectiveMainloopFwdSm80ILi8ELi1ELb1EN4cute5tupleIJNS5_1CILi128EEENS7_ILi96EEES8_EEELi128ENS_10bfloat16_tEfNS_4arch4Sm80ELb0ELb1ELb1ELb1ELb1ELb1ELb1ELb0EEENS1_21CollectiveEpilogueFwdINS6_IJS8_S8_S9_EEENS6_IJNS7_ILi1EEESH_SH_EEESB_SD_Li256ELb1ELb1ELb0ELb0EEENS1_19SingleTileSchedulerILb1ELb0ELb1ELi128EEEEEEEEEvNT_6ParamsE,"aw",@nobits
	.sectionflags	@""
	.align	16


//--------------------- .nv.shared._ZN7cutlass13device_kernelIN5flash19enable_sm80_to_sm89INS1_16FlashAttnFwdSm80INS1_25CollectiveMainloopFwdSm80ILi8ELi1ELb1EN4cute5tupleIJNS5_1CILi128EEES8_S8_EEELi128ENS_10bfloat16_tEfNS_4arch4Sm80ELb1ELb0ELb1ELb0ELb1ELb0ELb1ELb0EEENS1_21CollectiveEpilogueFwdIS9_NS6_IJNS7_ILi1EEESF_SF_EEESA_SC_Li256ELb0ELb1ELb0ELb0EEENS1_30DynamicPersistentTileSchedulerILi256ELi256ELb0ELb1ELb0EEEEEEEEEvNT_6ParamsE --------------------------
	.section	.nv.shared._ZN7cutlass13device_kernelIN5flash19enable_sm80_to_sm89INS1_16FlashAttnFwdSm80INS1_25CollectiveMainloopFwdSm80ILi8ELi1ELb1EN4cute5tupleIJNS5_1CILi128EEES8_S8_EEELi128ENS_10bfloat16_tEfNS_4arch4Sm80ELb1ELb0ELb1ELb0ELb1ELb0ELb1ELb0EEENS1_21CollectiveEpilogueFwdIS9_NS6_IJNS7_ILi1EEESF_SF_EEESA_SC_Li256ELb0ELb1ELb0ELb0EEENS1_30DynamicPersistentTileSchedulerILi256ELi256ELb0ELb1ELb0EEEEEEEEEvNT_6ParamsE,"aw",@nobits
	.sectionflags	@""
	.align	16


//--------------------- .nv.shared._ZN7cutlass13device_kernelIN5flash19enable_sm80_to_sm89INS1_16FlashAttnFwdSm80INS1_25CollectiveMainloopFwdSm80ILi8ELi1ELb1EN4cute5tupleIJNS5_1CILi128EEES8_S8_EEELi128ENS_10bfloat16_tEfNS_4arch4Sm80ELb1ELb0ELb1ELb1ELb1ELb0ELb1ELb0EEENS1_21CollectiveEpilogueFwdIS9_NS6_IJNS7_ILi1EEESF_SF_EEESA_SC_Li256ELb1ELb1ELb0ELb0EEENS1_19SingleTileSchedulerILb1ELb0ELb1ELi128EEEEEEEEEvNT_6ParamsE --------------------------
	.section	.nv.shared._ZN7cutlass13device_kernelIN5flash19enable_sm80_to_sm89INS1_16FlashAttnFwdSm80INS1_25CollectiveMainloopFwdSm80ILi8ELi1ELb1EN4cute5tupleIJNS5_1CILi128EEES8_S8_EEELi128ENS_10bfloat16_tEfNS_4arch4Sm80ELb1ELb0ELb1ELb1ELb1ELb0ELb1ELb0EEENS1_21CollectiveEpilogueFwdIS9_NS6_IJNS7_ILi1EEESF_SF_EEESA_SC_Li256ELb1ELb1ELb0ELb0EEENS1_19SingleTileSchedulerILb1ELb0ELb1ELi128EEEEEEEEEvNT_6ParamsE,"aw",@nobits
	.sectionflags	@""
	.align	16


//--------------------- .nv.shared._ZN7cutlass13device_kernelIN5flash19enable_sm80_to_sm89INS1_16FlashAttnFwdSm80INS1_25CollectiveMainloopFwdSm80ILi8ELi1ELb1EN4cute5tupleIJNS5_1CILi128EEES8_S8_EEELi128ENS_10bfloat16_tEfNS_4arch4Sm80ELb1ELb0ELb1ELb1ELb1ELb1ELb1ELb0EEENS1_21CollectiveEpilogueFwdIS9_NS6_IJNS7_ILi1EEESF_SF_EEESA_SC_Li256ELb1ELb1ELb0ELb0EEENS1_19SingleTileSchedulerILb1ELb0ELb1ELi128EEEEEEEEEvNT_6ParamsE --------------------------
	.section	.nv.shared._ZN7cutlass13device_kernelIN5flash19enable_sm80_to_sm89INS1_16FlashAttnFwdSm80INS1_25CollectiveMainloopFwdSm80ILi8ELi1ELb1EN4cute5tupleIJNS5_1CILi128EEES8_S8_EEELi128ENS_10bfloat16_tEfNS_4arch4Sm80ELb1ELb0ELb1ELb1ELb1ELb1ELb1ELb0EEENS1_21CollectiveEpilogueFwdIS9_NS6_IJNS7_ILi1EEESF_SF_EEESA_SC_Li256ELb1ELb1ELb0ELb0EEENS1_19SingleTileSchedulerILb1ELb0ELb1ELi128EEEEEEEEEvNT_6ParamsE,"aw",@nobits
	.sectionflags	@""
	.align	16


//--------------------- .nv.shared._ZN7cutlass13device_kernelIN5flash19enable_sm80_to_sm89INS1_16FlashAttnFwdSm80INS1_25CollectiveMainloopFwdSm80ILi4ELi1ELb0EN4cute5tupleIJNS5_1CILi128EEENS7_ILi64EEES8_EEELi128ENS_10bfloat16_tEfNS_4arch4Sm80ELb0ELb0ELb1ELb0ELb1ELb0ELb1ELb0EEENS1_21CollectiveEpilogueFwdINS6_IJS8_S8_S9_EEENS6_IJNS7_ILi1EEESH_SH_EEESB_SD_Li128ELb0ELb1ELb0ELb0EEENS1_19SingleTileSchedulerILb0ELb0ELb1ELi128EEEEEEEEEvNT_6ParamsE --------------------------
	.section	.nv.shared._ZN7cutlass13device_kernelIN5flash19enable_sm80_to_sm89INS1_16FlashAttnFwdSm80INS1_25CollectiveMainloopFwdSm80ILi4ELi1ELb0EN4cute5tupleIJNS5_1CILi128EEENS7_ILi64EEES8_EEELi128ENS_10bfloat16_tEfNS_4arch4Sm80ELb0ELb0ELb1ELb0ELb1ELb0ELb1ELb0EEENS1_21CollectiveEpilogueFwdINS6_IJS8_S8_S9_EEENS6_IJNS7_ILi1EEESH_SH_EEESB_SD_Li128ELb0ELb1ELb0ELb0EEENS1_19SingleTileSchedulerILb0ELb0ELb1ELi128EEEEEEEEEvNT_6ParamsE,"aw",@nobits
	.sectionflags	@""
	.align	16


//--------------------- .nv.shared._ZN7cutlass13device_kernelIN5flash19enable_sm80_to_sm89INS1_16FlashAttnFwdSm80INS1_25CollectiveMainloopFwdSm80ILi4ELi1ELb0EN4cute5tupleIJNS5_1CILi128EEENS7_ILi64EEES8_EEELi128ENS_10bfloat16_tEfNS_4arch4Sm80ELb0ELb0ELb1ELb1ELb1ELb0ELb1ELb0EEENS1_21CollectiveEpilogueFwdINS6_IJS8_S8_S9_EEENS6_IJNS7_ILi1EEESH_SH_EEESB_SD_Li128ELb1ELb1ELb0ELb0EEENS1_19SingleTileSchedulerILb1ELb0ELb1ELi128EEEEEEEEEvNT_6ParamsE --------------------------
	.section	.nv.shared._ZN7cutlass13device_kernelIN5flash19enable_sm80_to_sm89INS1_16FlashAttnFwdSm80INS1_25CollectiveMainloopFwdSm80ILi4ELi1ELb0EN4cute5tupleIJNS5_1CILi128EEENS7_ILi64EEES8_EEELi128ENS_10bfloat16_tEfNS_4arch4Sm80ELb0ELb0ELb1ELb1ELb1ELb0ELb1ELb0EEENS1_21CollectiveEpilogueFwdINS6_IJS8_S8_S9_EEENS6_IJNS7_ILi1EEESH_SH_EEESB_SD_Li128ELb1ELb1ELb0ELb0EEENS1_19SingleTileSchedulerILb1ELb0ELb1ELi128EEEEEEEEEvNT_6ParamsE,"aw",@nobits
	.sectionflags	@""
	.align	16


//--------------------- .nv.shared._ZN7cutlass13device_kernelIN5flash19enable_sm80_to_sm89INS1_16FlashAttnFwdSm80INS1_25CollectiveMainloopFwdSm80ILi4ELi1ELb0EN4cute5tupleIJNS5_1CILi128EEENS7_ILi64EEES8_EEELi128ENS_10bfloat16_tEfNS_4arch4Sm80ELb0ELb0ELb1ELb1ELb1ELb1ELb1ELb0EEENS1_21CollectiveEpilogueFwdINS6_IJS8_S8_S9_EEENS6_IJNS7_ILi1EEESH_SH_EEESB_SD_Li128ELb1ELb1ELb0ELb0EEENS1_19SingleTileSchedulerILb1ELb0ELb1ELi128EEEEEEEEEvNT_6ParamsE --------------------------
	.section	.nv.shared._ZN7cutlass13device_kernelIN5flash19enable_sm80_to_sm89INS1_16FlashAttnFwdSm80INS1_25CollectiveMainloopFwdSm80ILi4ELi1ELb0EN4cute5tupleIJNS5_1CILi128EEENS7_ILi64EEES8_EEELi128ENS_10bfloat16_tEfNS_4arch4Sm80ELb0ELb0ELb1ELb1ELb1ELb1ELb1ELb0EEENS1_21CollectiveEpilogueFwdINS6_IJS8_S8_S9_EEENS6_IJNS7_ILi1EEESH_SH_EEESB_SD_Li128ELb1ELb1ELb0ELb0EEENS1_19SingleTileSchedulerILb1ELb0ELb1ELi128EEEEEEEEEvNT_6ParamsE,"aw",@nobits
	.sectionflags	@""
	.align	16


//--------------------- .nv.shared._ZN7cutlass13device_kernelIN5flash19enable_sm80_to_sm89INS1_16FlashAttnFwdSm80INS1_25CollectiveMainloopFwdSm80ILi4ELi1ELb0EN4cute5tupleIJNS5_1CILi128EEENS7_ILi48EEES8_EEELi128ENS_10bfloat16_tEfNS_4arch4Sm80ELb0ELb1ELb1ELb0ELb1ELb0ELb1ELb0EEENS1_21CollectiveEpilogueFwdINS6_IJS8_S8_S9_EEENS6_IJNS7_ILi1EEESH_SH_EEESB_SD_Li128ELb0ELb1ELb0ELb0EEENS1_19SingleTileSchedulerILb0ELb0ELb1ELi128EEEEEEEEEvNT_6ParamsE --------------------------
	.section	.nv.shared._ZN7cutlass13device_kernelIN5flash19enable_sm80_to_sm89INS1_16FlashAttnFwdSm80INS1_25CollectiveMainloopFwdSm80ILi4ELi1ELb0EN4cute5tupleIJNS5_1CILi128EEENS7_ILi48EEES8_EEELi128ENS_10bfloat16_tEfNS_4arch4Sm80ELb0ELb1ELb1ELb0ELb1ELb0ELb1ELb0EEENS1_21CollectiveEpilogueFwdINS6_IJS8_S8_S9_EEENS6_IJNS7_ILi1EEESH_SH_EEESB_SD_Li128ELb0ELb1ELb0ELb0EEENS1_19SingleTileSchedulerILb0ELb0ELb1ELi128EEEEEEEEEvNT_6ParamsE,"aw",@nobits
	.sectionflags	@""
	.align	16


//--------------------- .nv.shared._ZN7cutlass13device_kernelIN5flash19enable_sm80_to_sm89INS1_16FlashAttnFwdSm80INS1_25CollectiveMainloopFwdSm80ILi4ELi1ELb0EN4cute5tupleIJNS5_1CILi128EEENS7_ILi48EEES8_EEELi128ENS_10bfloat16_tEfNS_4arch4Sm80ELb0ELb1ELb1ELb1ELb1ELb0ELb1ELb0EEENS1_21CollectiveEpilogueFwdINS6_IJS8_S8_S9_EEENS6_IJNS7_ILi1EEESH_SH_EEESB_SD_Li128ELb1ELb1ELb0ELb0EEENS1_19SingleTileSchedulerILb1ELb0ELb1ELi128EEEEEEEEEvNT_6ParamsE --------------------------
	.section	.nv.shared._ZN7cutlass13device_kernelIN5flash19enable_sm80_to_sm89INS1_16FlashAttnFwdSm80INS1_25CollectiveMainloopFwdSm80ILi4ELi1ELb0EN4cute5tupleIJNS5_1CILi128EEENS7_ILi48EEES8_EEELi128ENS_10bfloat16_tEfNS_4arch4Sm80ELb0ELb1ELb1ELb1ELb1ELb0ELb1ELb0EEENS1_21CollectiveEpilogueFwdINS6_IJS8_S8_S9_EEENS6_IJNS7_ILi1EEESH_SH_EEESB_SD_Li128ELb1ELb1ELb0ELb0EEENS1_19SingleTileSchedulerILb1ELb0ELb1ELi128EEEEEEEEEvNT_6ParamsE,"aw",@nobits
	.sectionflags	@""
	.align	16


//--------------------- .nv.shared._ZN7cutlass13device_kernelIN5flash19enable_sm80_to_sm89INS1_16FlashAttnFwdSm80INS1_25CollectiveMainloopFwdSm80ILi4ELi1ELb0EN4cute5tupleIJNS5_1CILi128EEENS7_ILi48EEES8_EEELi128ENS_10bfloat16_tEfNS_4arch4Sm80ELb0ELb1ELb1ELb1ELb1ELb1ELb1ELb0EEENS1_21CollectiveEpilogueFwdINS6_IJS8_S8_S9_EEENS6_IJNS7_ILi1EEESH_SH_EEESB_SD_Li128ELb1ELb1ELb0ELb0EEENS1_19SingleTileSchedulerILb1ELb0ELb1ELi128EEEEEEEEEvNT_6ParamsE --------------------------
	.section	.nv.shared._ZN7cutlass13device_kernelIN5flash19enable_sm80_to_sm89INS1_16FlashAttnFwdSm80INS1_25CollectiveMainloopFwdSm80ILi4ELi1ELb0EN4cute5tupleIJNS5_1CILi128EEENS7_ILi48EEES8_EEELi128ENS_10bfloat16_tEfNS_4arch4Sm80ELb0ELb1ELb1ELb1ELb1ELb1ELb1ELb0EEENS1_21CollectiveEpilogueFwdINS6_IJS8_S8_S9_EEENS6_IJNS7_ILi1EEESH_SH_EEESB_SD_Li128ELb1ELb1ELb0ELb0EEENS1_19SingleTileSchedulerILb1ELb0ELb1ELi128EEEEEEEEEvNT_6ParamsE,"aw",@nobits
	.sectionflags	@""
	.align	16


//--------------------- .nv.shared._ZN7cutlass13device_kernelIN5flash19enable_sm80_to_sm89INS1_16FlashAttnFwdSm80INS1_25CollectiveMainloopFwdSm80ILi4ELi1ELb0EN4cute5tupleIJNS5_1CILi128EEENS7_ILi64EEES8_EEELi128ENS_10bfloat16_tEfNS_4arch4Sm80ELb1ELb0ELb1ELb0ELb1ELb0ELb1ELb0EEENS1_21CollectiveEpilogueFwdINS6_IJS8_S8_S9_EEENS6_IJNS7_ILi1EEESH_SH_EEESB_SD_Li128ELb0ELb1ELb0ELb0EEENS1_30DynamicPersistentTileSchedulerILi128ELi128ELb0ELb1ELb0EEEEEEEEEvNT_6ParamsE --------------------------
	.section	.nv.shared._ZN7cutlass13device_kernelIN5flash19enable_sm80_to_sm89INS1_16FlashAttnFwdSm80INS1_25CollectiveMainloopFwdSm80ILi4ELi1ELb0EN4cute5tupleIJNS5_1CILi128EEENS7_ILi64EEES8_EEELi128ENS_10bfloat16_tEfNS_4arch4Sm80ELb1ELb0ELb1ELb0ELb1ELb0ELb1ELb0EEENS1_21CollectiveEpilogueFwdINS6_IJS8_S8_S9_EEENS6_IJNS7_ILi1EEESH_SH_EEESB_SD_Li128ELb0ELb1ELb0ELb0EEENS1_30DynamicPersistentTileSchedulerILi128ELi128ELb0ELb1ELb0EEEEEEEEEvNT_6ParamsE,"aw",@nobits
	.sectionflags	@""
	.align	16


//--------------------- .nv.shared._ZN7cutlass13device_kernelIN5flash19enable_sm80_to_sm89INS1_16FlashAttnFwdSm80INS1_25CollectiveMainloopFwdSm80ILi4ELi1ELb0EN4cute5tupleIJNS5_1CILi128EEENS7_ILi64EEES8_EEELi128ENS_10bfloat16_tEfNS_4arch4Sm80ELb1ELb0ELb1ELb1ELb1ELb0ELb1ELb0EEENS1_21CollectiveEpilogueFwdINS6_IJS8_S8_S9_EEENS6_IJNS7_ILi1EEESH_SH_EEESB_SD_Li128ELb1ELb1ELb0ELb0EEENS1_19SingleTileSchedulerILb1ELb0ELb1ELi128EEEEEEEEEvNT_6ParamsE --------------------------
	.section	.nv.shared._ZN7cutlass13device_kernelIN5flash19enable_sm80_to_sm89INS1_16FlashAttnFwdSm80INS1_25CollectiveMainloopFwdSm80ILi4ELi1ELb0EN4cute5tupleIJNS5_1CILi128EEENS7_ILi64EEES8_EEELi128ENS_10bfloat16_tEfNS_4arch4Sm80ELb1ELb0ELb1ELb1ELb1ELb0ELb1ELb0EEENS1_21CollectiveEpilogueFwdINS6_IJS8_S8_S9_EEENS6_IJNS7_ILi1EEESH_SH_EEESB_SD_Li128ELb1ELb1ELb0ELb0EEENS1_19SingleTileSchedulerILb1ELb0ELb1ELi128EEEEEEEEEvNT_6ParamsE,"aw",@nobits
	.sectionflags	@""
	.align	16


//--------------------- .nv.shared._ZN7cutlass13device_kernelIN5flash19enable_sm80_to_sm89INS1_16FlashAttnFwdSm80INS1_25CollectiveMainloopFwdSm80ILi4ELi1ELb0EN4cute5tupleIJNS5_1CILi128EEENS7_ILi64EEES8_EEELi128ENS_10bfloat16_tEfNS_4arch4Sm80ELb1ELb0ELb1ELb1ELb1ELb1ELb1ELb0EEENS1_21CollectiveEpilogueFwdINS6_IJS8_S8_S9_EEENS6_IJNS7_ILi1EEESH_SH_EEESB_SD_Li128ELb1ELb1ELb0ELb0EEENS1_19SingleTileSchedulerILb1ELb0ELb1ELi128EEEEEEEEEvNT_6ParamsE --------------------------
	.section	.nv.shared._ZN7cutlass13device_kernelIN5flash19enable_sm80_to_sm89INS1_16FlashAttnFwdSm80INS1_25CollectiveMainloopFwdSm80ILi4ELi1ELb0EN4cute5tupleIJNS5_1CILi128EEENS7_ILi64EEES8_EEELi128ENS_10bfloat16_tEfNS_4arch4Sm80ELb1ELb0ELb1ELb1ELb1ELb1ELb1ELb0EEENS1_21CollectiveEpilogueFwdINS6_IJS8_S8_S9_EEENS6_IJNS7_ILi1EEESH_SH_EEESB_SD_Li128ELb1ELb1ELb0ELb0EEENS1_19SingleTileSchedulerILb1ELb0ELb1ELi128EEEEEEEEEvNT_6ParamsE,"aw",@nobits
	.sectionflags	@""
	.align	16
